// Copyright (c) 2024, Jay Shah, Ganesh Bikshandi, Ying Zhang, Vijay Thakkar, Pradeep Ramani, Tri Dao.
// Splitting the different template instantiations to different files to speed up compilation.
// This file is auto-generated. See "generate_kernels.py"

#include "flash_fwd_launch_template.h"

#ifndef FLASHATTENTION_DISABLE_HDIM64
template void run_mha_fwd_<90, cutlass::half_t, 64, 256, false, false, false, true>(Flash_fwd_params &params, cudaStream_t stream);
#endif


// ===== COMPILED SASS (sm_90a) =====

	.target	sm_90a

	.elftype	@"ET_EXEC"


//--------------------- .note.nv.tkinfo           --------------------------
	.section	.note.nv.tkinfo,"",@"SHT_NOTE"
	.sectionflags	@"SHF_NOTE_NV_TKINFO"
	.tkinfo
        /*0018*/ 	.word	0x00000002
        /*0030*/ 	.string	""
        /*0030*/ 	.string	"ptxas"
        /*0030*/ 	.string	"Cuda compilation tools, release 13.0, V13.0.88"
        /*0030*/ 	.string	"Build cuda_13.0.r13.0/compiler.36424714_0"
        /*0030*/ 	.string	"-arch sm_90a -m 64 "



//--------------------- .note.nv.cuinfo           --------------------------
	.section	.note.nv.cuinfo,"",@"SHT_NOTE"
	.sectionflags	@"SHF_NOTE_NV_CUINFO"
        /*0018*/ 	.short	0x0002
        /*001a*/ 	.short	0x005a
        /*001c*/ 	.short	0x0082
	.zero		2


//--------------------- .nv.info                  --------------------------
	.section	.nv.info,"",@"SHT_CUDA_INFO"
	.align	4


	//----- nvinfo : EIATTR_REGCOUNT
	.align		4
        /*0000*/ 	.byte	0x04, 0x2f
        /*0002*/ 	.short	(.L_21 - .L_20)
	.align		4
.L_20:
        /*0004*/ 	.word	index@(_ZN7cutlass13device_kernelIN5flash11enable_sm90INS1_16FlashAttnFwdSm90INS1_25CollectiveMainloopFwdSm90ILi2EN4cute5tupleIJNS5_1CILi1EEES8_S8_EEENS6_IJNS7_ILi128EEENS7_ILi96EEENS7_ILi64EEEEEELi256ENS_6half_tEfNS_4arch4Sm90ELb1ELb0ELb0ELb1ELb0ELb1ELb1ELb1ELb0ELb1ELb0ELb0EEENS1_21CollectiveEpilogueFwdINS6_IJSA_NS7_ILi256EEESB_EEES9_SE_SG_Li256ELb1ELb1ELb0ELb0EEENS1_36VarlenDynamicPersistentTileSchedulerILi128ELi96ELi256ELi128ELb0ELb1ELb1ELb1ELb1ELb1EEEEEEEEEvNT_6ParamsE)
        /*0008*/ 	.word	0x000000a8


	//----- nvinfo : EIATTR_FRAME_SIZE
	.align		4
.L_21:
        /*000c*/ 	.byte	0x04, 0x11
        /*000e*/ 	.short	(.L_23 - .L_22)
	.align		4
.L_22:
        /*0010*/ 	.word	index@(_ZN7cutlass13device_kernelIN5flash11enable_sm90INS1_16FlashAttnFwdSm90INS1_25CollectiveMainloopFwdSm90ILi2EN4cute5tupleIJNS5_1CILi1EEES8_S8_EEENS6_IJNS7_ILi128EEENS7_ILi96EEENS7_ILi64EEEEEELi256ENS_6half_tEfNS_4arch4Sm90ELb1ELb0ELb0ELb1ELb0ELb1ELb1ELb1ELb0ELb1ELb0ELb0EEENS1_21CollectiveEpilogueFwdINS6_IJSA_NS7_ILi256EEESB_EEES9_SE_SG_Li256ELb1ELb1ELb0ELb0EEENS1_36VarlenDynamicPersistentTileSchedulerILi128ELi96ELi256ELi128ELb0ELb1ELb1ELb1ELb1ELb1EEEEEEEEEvNT_6ParamsE)
        /*0014*/ 	.word	0x000000b0


	//----- nvinfo : EIATTR_REGCOUNT
	.align		4
.L_23:
        /*0018*/ 	.byte	0x04, 0x2f
        /*001a*/ 	.short	(.L_25 - .L_24)
	.align		4
.L_24:
        /*001c*/ 	.word	index@(_ZN7cutlass13device_kernelIN5flash11enable_sm90INS1_16FlashAttnFwdSm90INS1_25CollectiveMainloopFwdSm90ILi2EN4cute5tupleIJNS5_1CILi1EEES8_S8_EEENS6_IJNS7_ILi128EEENS7_ILi96EEENS7_ILi64EEEEEELi256ENS_6half_tEfNS_4arch4Sm90ELb1ELb0ELb0ELb1ELb0ELb0ELb1ELb1ELb0ELb1ELb0ELb0EEENS1_21CollectiveEpilogueFwdINS6_IJSA_NS7_ILi256EEESB_EEES9_SE_SG_Li256ELb1ELb1ELb0ELb0EEENS1_36VarlenDynamicPersistentTileSchedulerILi128ELi96ELi256ELi128ELb0ELb1ELb1ELb1ELb1ELb1EEEEEEEEEvNT_6ParamsE)
        /*0020*/ 	.word	0x000000a8


	//----- nvinfo : EIATTR_FRAME_SIZE
	.align		4
.L_25:
        /*0024*/ 	.byte	0x04, 0x11
        /*0026*/ 	.short	(.L_27 - .L_26)
	.align		4
.L_26:
        /*0028*/ 	.word	index@(_ZN7cutlass13device_kernelIN5flash11enable_sm90INS1_16FlashAttnFwdSm90INS1_25CollectiveMainloopFwdSm90ILi2EN4cute5tupleIJNS5_1CILi1EEES8_S8_EEENS6_IJNS7_ILi128EEENS7_ILi96EEENS7_ILi64EEEEEELi256ENS_6half_tEfNS_4arch4Sm90ELb1ELb0ELb0ELb1ELb0ELb0ELb1ELb1ELb0ELb1ELb0ELb0EEENS1_21CollectiveEpilogueFwdINS6_IJSA_NS7_ILi256EEESB_EEES9_SE_SG_Li256ELb1ELb1ELb0ELb0EEENS1_36VarlenDynamicPersistentTileSchedulerILi128ELi96ELi256ELi128ELb0ELb1ELb1ELb1ELb1ELb1EEEEEEEEEvNT_6ParamsE)
        /*002c*/ 	.word	0x00000070


	//----- nvinfo : EIATTR_REGCOUNT
	.align		4
.L_27:
        /*0030*/ 	.byte	0x04, 0x2f
        /*0032*/ 	.short	(.L_29 - .L_28)
	.align		4
.L_28:
        /*0034*/ 	.word	index@(_ZN7cutlass13device_kernelIN5flash11enable_sm90INS1_16FlashAttnFwdSm90INS1_25CollectiveMainloopFwdSm90ILi2EN4cute5tupleIJNS5_1CILi1EEES8_S8_EEENS6_IJNS7_ILi128EEENS7_ILi96EEENS7_ILi64EEEEEELi256ENS_6half_tEfNS_4arch4Sm90ELb1ELb0ELb0ELb1ELb0ELb1ELb0ELb1ELb0ELb1ELb0ELb0EEENS1_21CollectiveEpilogueFwdINS6_IJSA_NS7_ILi256EEESB_EEES9_SE_SG_Li256ELb1ELb1ELb0ELb0EEENS1_36VarlenDynamicPersistentTileSchedulerILi128ELi96ELi256ELi128ELb0ELb1ELb1ELb1ELb1ELb1EEEEEEEEEvNT_6ParamsE)
        /*0038*/ 	.word	0x000000a8


	//----- nvinfo : EIATTR_FRAME_SIZE
	.align		4
.L_29:
        /*003c*/ 	.byte	0x04, 0x11
        /*003e*/ 	.short	(.L_31 - .L_30)
	.align		4
.L_30:
        /*0040*/ 	.word	index@(_ZN7cutlass13device_kernelIN5flash11enable_sm90INS1_16FlashAttnFwdSm90INS1_25CollectiveMainloopFwdSm90ILi2EN4cute5tupleIJNS5_1CILi1EEES8_S8_EEENS6_IJNS7_ILi128EEENS7_ILi96EEENS7_ILi64EEEEEELi256ENS_6half_tEfNS_4arch4Sm90ELb1ELb0ELb0ELb1ELb0ELb1ELb0ELb1ELb0ELb1ELb0ELb0EEENS1_21CollectiveEpilogueFwdINS6_IJSA_NS7_ILi256EEESB_EEES9_SE_SG_Li256ELb1ELb1ELb0ELb0EEENS1_36VarlenDynamicPersistentTileSchedulerILi128ELi96ELi256ELi128ELb0ELb1ELb1ELb1ELb1ELb1EEEEEEEEEvNT_6ParamsE)
        /*0044*/ 	.word	0x00000060


	//----- nvinfo : EIATTR_REGCOUNT
	.align		4
.L_31:
        /*0048*/ 	.byte	0x04, 0x2f
        /*004a*/ 	.short	(.L_33 - .L_32)
	.align		4
.L_32:
        /*004c*/ 	.word	index@(_ZN7cutlass13device_kernelIN5flash11enable_sm90INS1_16FlashAttnFwdSm90INS1_25CollectiveMainloopFwdSm90ILi2EN4cute5tupleIJNS5_1CILi1EEES8_S8_EEENS6_IJNS7_ILi128EEENS7_ILi96EEENS7_ILi64EEEEEELi256ENS_6half_tEfNS_4arch4Sm90ELb1ELb0ELb0ELb1ELb0ELb0ELb0ELb1ELb0ELb1ELb0ELb0EEENS1_21CollectiveEpilogueFwdINS6_IJSA_NS7_ILi256EEESB_EEES9_SE_SG_Li256ELb1ELb1ELb0ELb0EEENS1_36VarlenDynamicPersistentTileSchedulerILi128ELi96ELi256ELi128ELb0ELb1ELb1ELb1ELb1ELb1EEEEEEEEEvNT_6ParamsE)
        /*0050*/ 	.word	0x000000a8


	//----- nvinfo : EIATTR_FRAME_SIZE
	.align		4
.L_33:
        /*0054*/ 	.byte	0x04, 0x11
        /*0056*/ 	.short	(.L_35 - .L_34)
	.align		4
.L_34:
        /*0058*/ 	.word	index@(_ZN7cutlass13device_kernelIN5flash11enable_sm90INS1_16FlashAttnFwdSm90INS1_25CollectiveMainloopFwdSm90ILi2EN4cute5tupleIJNS5_1CILi1EEES8_S8_EEENS6_IJNS7_ILi128EEENS7_ILi96EEENS7_ILi64EEEEEELi256ENS_6half_tEfNS_4arch4Sm90ELb1ELb0ELb0ELb1ELb0ELb0ELb0ELb1ELb0ELb1ELb0ELb0EEENS1_21CollectiveEpilogueFwdINS6_IJSA_NS7_ILi256EEESB_EEES9_SE_SG_Li256ELb1ELb1ELb0ELb0EEENS1_36VarlenDynamicPersistentTileSchedulerILi128ELi96ELi256ELi128ELb0ELb1ELb1ELb1ELb1ELb1EEEEEEEEEvNT_6ParamsE)
        /*005c*/ 	.word	0x00000058


	//----- nvinfo : EIATTR_REGCOUNT
	.align		4
.L_35:
        /*0060*/ 	.byte	0x04, 0x2f
        /*0062*/ 	.short	(.L_37 - .L_36)
	.align		4
.L_36:
        /*0064*/ 	.word	index@(_ZN7cutlass13device_kernelIN5flash11enable_sm90INS1_16FlashAttnFwdSm90INS1_25CollectiveMainloopFwdSm90ILi2EN4cute5tupleIJNS5_1CILi1EEES8_S8_EEENS6_IJNS7_ILi128EEENS7_ILi96EEENS7_ILi64EEEEEELi256ENS_6half_tEfNS_4arch4Sm90ELb1ELb0ELb0ELb0ELb0ELb0ELb1ELb1ELb0ELb1ELb0ELb0EEENS1_21CollectiveEpilogueFwdINS6_IJSA_NS7_ILi256EEESB_EEES9_SE_SG_Li256ELb0ELb1ELb0ELb0EEENS1_30DynamicPersistentTileSchedulerILi256ELi128ELb0ELb1ELb1EEEEEEEEEvNT_6ParamsE)
        /*0068*/ 	.word	0x000000a8


	//----- nvinfo : EIATTR_FRAME_SIZE
	.align		4
.L_37:
        /*006c*/ 	.byte	0x04, 0x11
        /*006e*/ 	.short	(.L_39 - .L_38)
	.align		4
.L_38:
        /*0070*/ 	.word	index@(_ZN7cutlass13device_kernelIN5flash11enable_sm90INS1_16FlashAttnFwdSm90INS1_25CollectiveMainloopFwdSm90ILi2EN4cute5tupleIJNS5_1CILi1EEES8_S8_EEENS6_IJNS7_ILi128EEENS7_ILi96EEENS7_ILi64EEEEEELi256ENS_6half_tEfNS_4arch4Sm90ELb1ELb0ELb0ELb0ELb0ELb0ELb1ELb1ELb0ELb1ELb0ELb0EEENS1_21CollectiveEpilogueFwdINS6_IJSA_NS7_ILi256EEESB_EEES9_SE_SG_Li256ELb0ELb1ELb0ELb0EEENS1_30DynamicPersistentTileSchedulerILi256ELi128ELb0ELb1ELb1EEEEEEEEEvNT_6ParamsE)
        /*0074*/ 	.word	0x00000050


	//----- nvinfo : EIATTR_REGCOUNT
	.align		4
.L_39:
        /*0078*/ 	.byte	0x04, 0x2f
        /*007a*/ 	.short	(.L_41 - .L_40)
	.align		4
.L_40:
        /*007c*/ 	.word	index@(_ZN7cutlass13device_kernelIN5flash11enable_sm90INS1_16FlashAttnFwdSm90INS1_25CollectiveMainloopFwdSm90ILi2EN4cute5tupleIJNS5_1CILi1EEES8_S8_EEENS6_IJNS7_ILi128EEENS7_ILi96EEENS7_ILi64EEEEEELi256ENS_6half_tEfNS_4arch4Sm90ELb1ELb0ELb0ELb0ELb0ELb0ELb0ELb1ELb0ELb1ELb0ELb0EEENS1_21CollectiveEpilogueFwdINS6_IJSA_NS7_ILi256EEESB_EEES9_SE_SG_Li256ELb0ELb1ELb0ELb0EEENS1_30DynamicPersistentTileSchedulerILi256ELi128ELb0ELb1ELb1EEEEEEEEEvNT_6ParamsE)
        /*0080*/ 	.word	0x000000a8


	//----- nvinfo : EIATTR_FRAME_SIZE
	.align		4
.L_41:
        /*0084*/ 	.byte	0x04, 0x11
        /*0086*/ 	.short	(.L_43 - .L_42)
	.align		4
.L_42:
        /*0088*/ 	.word	index@(_ZN7cutlass13device_kernelIN5flash11enable_sm90INS1_16FlashAttnFwdSm90INS1_25CollectiveMainloopFwdSm90ILi2EN4cute5tupleIJNS5_1CILi1EEES8_S8_EEENS6_IJNS7_ILi128EEENS7_ILi96EEENS7_ILi64EEEEEELi256ENS_6half_tEfNS_4arch4Sm90ELb1ELb0ELb0ELb0ELb0ELb0ELb0ELb1ELb0ELb1ELb0ELb0EEENS1_21CollectiveEpilogueFwdINS6_IJSA_NS7_ILi256EEESB_EEES9_SE_SG_Li256ELb0ELb1ELb0ELb0EEENS1_30DynamicPersistentTileSchedulerILi256ELi128ELb0ELb1ELb1EEEEEEEEEvNT_6ParamsE)
        /*008c*/ 	.word	0x00000028


	//----- nvinfo : EIATTR_REGCOUNT
	.align		4
.L_43:
        /*0090*/ 	.byte	0x04, 0x2f
        /*0092*/ 	.short	(.L_45 - .L_44)
	.align		4
.L_44:
        /*0094*/ 	.word	index@(_ZN7cutlass13device_kernelIN5flash11enable_sm90INS1_16FlashAttnFwdSm90INS1_25CollectiveMainloopFwdSm90ILi2EN4cute5tupleIJNS5_1CILi1EEES8_S8_EEENS6_IJNS7_ILi128EEENS7_ILi96EEENS7_ILi64EEEEEELi256ENS_6half_tEfNS_4arch4Sm90ELb0ELb1ELb0ELb1ELb0ELb1ELb1ELb1ELb0ELb1ELb0ELb0EEENS1_21CollectiveEpilogueFwdINS6_IJSA_NS7_ILi256EEESB_EEES9_SE_SG_Li256ELb1ELb1ELb0ELb0EEENS1_36VarlenDynamicPersistentTileSchedulerILi128ELi96ELi256ELi128ELb0ELb1ELb1ELb1ELb0ELb1EEEEEEEEEvNT_6ParamsE)
        /*0098*/ 	.word	0x000000a8


	//----- nvinfo : EIATTR_FRAME_SIZE
	.align		4
.L_45:
        /*009c*/ 	.byte	0x04, 0x11
        /*009e*/ 	.short	(.L_47 - .L_46)
	.align		4
.L_46:
        /*00a0*/ 	.word	index@($_ZN7cutlass13device_kernelIN5flash11enable_sm90INS1_16FlashAttnFwdSm90INS1_25CollectiveMainloopFwdSm90ILi2EN4cute5tupleIJNS5_1CILi1EEES8_S8_EEENS6_IJNS7_ILi128EEENS7_ILi96EEENS7_ILi64EEEEEELi256ENS_6half_tEfNS_4arch4Sm90ELb0ELb1ELb0ELb1ELb0ELb1ELb1ELb1ELb0ELb1ELb0ELb0EEENS1_21CollectiveEpilogueFwdINS6_IJSA_NS7_ILi256EEESB_EEES9_SE_SG_Li256ELb1ELb1ELb0ELb0EEENS1_36VarlenDynamicPersistentTileSchedulerILi128ELi96ELi256ELi128ELb0ELb1ELb1ELb1ELb0ELb1EEEEEEEEEvNT_6ParamsE$_ZZN5flash25CollectiveMainloopFwdSm90ILi2EN4cute5tupleIJNS1_1CILi1EEES4_S4_EEENS2_IJNS3_ILi128EEENS3_ILi96EEENS3_ILi64EEEEEELi256EN7cutlass6half_tEfNSA_4arch4Sm90ELb0ELb1ELb0ELb1ELb0ELb1ELb1ELb1ELb0ELb1ELb0ELb0EE3mmaINS_16FlashAttnFwdSm90ISE_NS_21CollectiveEpilogueFwdINS2_IJS6_NS3_ILi256EEES7_EEES5_SB_SD_Li256ELb1ELb1ELb0ELb0EEENS_36VarlenDynamicPersistentTileSchedulerILi128ELi96ELi256ELi128ELb0ELb1ELb1ELb1ELb0ELb1EEEE13SharedStorageENS1_6TensorINS1_11ArrayEngineIfLm128EEENS1_6LayoutINS2_IJNS2_IJNS3_ILi2EEEST_NS3_ILi32EEEEEES4_S4_EEENS2_IJNS2_IJS4_ST_NS3_ILi4EEEEEENS3_ILi0EEESZ_EEEEEEENS_7SoftmaxILi2ELi0EEEEEbRKNSE_6ParamsENSA_25PipelineTmaAsyncNoClusterILi2ENSA_16PipelineTmaAsyncILi2EEEEES1B_RNSA_13PipelineStateILj2EEERT0_RT1_iRiRKNS_16SeqlenInfoQKNewKILb1ELb1EEENS2_IJiiiiEEERT_ENKUliT_T0_T1_E_clIZSF_ISO_S12_S14_EbS17_S1B_S1B_S1E_S1G_S1I_iS1J_S1N_S1O_S1Q_EUlRS1R_iE0_NS3_ILb1EEES1Y_EEDaiS1R_S1S_S1T_)
        /*00a4*/ 	.word	0x000004e0


	//----- nvinfo : EIATTR_FRAME_SIZE
	.align		4
.L_47:
        /*00a8*/ 	.byte	0x04, 0x11
        /*00aa*/ 	.short	(.L_49 - .L_48)
	.align		4
.L_48:
        /*00ac*/ 	.word	index@(_ZN7cutlass13device_kernelIN5flash11enable_sm90INS1_16FlashAttnFwdSm90INS1_25CollectiveMainloopFwdSm90ILi2EN4cute5tupleIJNS5_1CILi1EEES8_S8_EEENS6_IJNS7_ILi128EEENS7_ILi96EEENS7_ILi64EEEEEELi256ENS_6half_tEfNS_4arch4Sm90ELb0ELb1ELb0ELb1ELb0ELb1ELb1ELb1ELb0ELb1ELb0ELb0EEENS1_21CollectiveEpilogueFwdINS6_IJSA_NS7_ILi256EEESB_EEES9_SE_SG_Li256ELb1ELb1ELb0ELb0EEENS1_36VarlenDynamicPersistentTileSchedulerILi128ELi96ELi256ELi128ELb0ELb1ELb1ELb1ELb0ELb1EEEEEEEEEvNT_6ParamsE)
        /*00b0*/ 	.word	0x000004e0


	//----- nvinfo : EIATTR_REGCOUNT
	.align		4
.L_49:
        /*00b4*/ 	.byte	0x04, 0x2f
        /*00b6*/ 	.short	(.L_51 - .L_50)
	.align		4
.L_50:
        /*00b8*/ 	.word	index@(_ZN7cutlass13device_kernelIN5flash11enable_sm90INS1_16FlashAttnFwdSm90INS1_25CollectiveMainloopFwdSm90ILi2EN4cute5tupleIJNS5_1CILi1EEES8_S8_EEENS6_IJNS7_ILi128EEENS7_ILi96EEENS7_ILi64EEEEEELi256ENS_6half_tEfNS_4arch4Sm90ELb0ELb1ELb0ELb1ELb0ELb0ELb1ELb1ELb0ELb1ELb0ELb0EEENS1_21CollectiveEpilogueFwdINS6_IJSA_NS7_ILi256EEESB_EEES9_SE_SG_Li256ELb1ELb1ELb0ELb0EEENS1_36VarlenDynamicPersistentTileSchedulerILi128ELi96ELi256ELi128ELb0ELb1ELb1ELb1ELb0ELb1EEEEEEEEEvNT_6ParamsE)
        /*00bc*/ 	.word	0x000000a8


	//----- nvinfo : EIATTR_FRAME_SIZE
	.align		4
.L_51:
        /*00c0*/ 	.byte	0x04, 0x11
        /*00c2*/ 	.short	(.L_53 - .L_52)
	.align		4
.L_52:
        /*00c4*/ 	.word	index@($_ZN7cutlass13device_kernelIN5flash11enable_sm90INS1_16FlashAttnFwdSm90INS1_25CollectiveMainloopFwdSm90ILi2EN4cute5tupleIJNS5_1CILi1EEES8_S8_EEENS6_IJNS7_ILi128EEENS7_ILi96EEENS7_ILi64EEEEEELi256ENS_6half_tEfNS_4arch4Sm90ELb0ELb1ELb0ELb1ELb0ELb0ELb1ELb1ELb0ELb1ELb0ELb0EEENS1_21CollectiveEpilogueFwdINS6_IJSA_NS7_ILi256EEESB_EEES9_SE_SG_Li256ELb1ELb1ELb0ELb0EEENS1_36VarlenDynamicPersistentTileSchedulerILi128ELi96ELi256ELi128ELb0ELb1ELb1ELb1ELb0ELb1EEEEEEEEEvNT_6ParamsE$_ZZN5flash25CollectiveMainloopFwdSm90ILi2EN4cute5tupleIJNS1_1CILi1EEES4_S4_EEENS2_IJNS3_ILi128EEENS3_ILi96EEENS3_ILi64EEEEEELi256EN7cutlass6half_tEfNSA_4arch4Sm90ELb0ELb1ELb0ELb1ELb0ELb0ELb1ELb1ELb0ELb1ELb0ELb0EE3mmaINS_16FlashAttnFwdSm90ISE_NS_21CollectiveEpilogueFwdINS2_IJS6_NS3_ILi256EEES7_EEES5_SB_SD_Li256ELb1ELb1ELb0ELb0EEENS_36VarlenDynamicPersistentTileSchedulerILi128ELi96ELi256ELi128ELb0ELb1ELb1ELb1ELb0ELb1EEEE13SharedStorageENS1_6TensorINS1_11ArrayEngineIfLm128EEENS1_6LayoutINS2_IJNS2_IJNS3_ILi2EEEST_NS3_ILi32EEEEEES4_S4_EEENS2_IJNS2_IJS4_ST_NS3_ILi4EEEEEENS3_ILi0EEESZ_EEEEEEENS_7SoftmaxILi2ELi0EEEEEbRKNSE_6ParamsENSA_25PipelineTmaAsyncNoClusterILi2ENSA_16PipelineTmaAsyncILi2EEEEES1B_RNSA_13PipelineStateILj2EEERT0_RT1_iRiRKNS_16SeqlenInfoQKNewKILb1ELb0EEENS2_IJiiiiEEERT_ENKUliT_T0_T1_E_clIZSF_ISO_S12_S14_EbS17_S1B_S1B_S1E_S1G_S1I_iS1J_S1N_S1O_S1Q_EUlRS1R_iE1_NS3_ILb0EEENS3_ILb1EEEEEDaiS1R_S1S_S1T_)
        /*00c8*/ 	.word	0x000004d0


	//----- nvinfo : EIATTR_FRAME_SIZE
	.align		4
.L_53:
        /*00cc*/ 	.byte	0x04, 0x11
        /*00ce*/ 	.short	(.L_55 - .L_54)
	.align		4
.L_54:
        /*00d0*/ 	.word	index@(_ZN7cutlass13device_kernelIN5flash11enable_sm90INS1_16FlashAttnFwdSm90INS1_25CollectiveMainloopFwdSm90ILi2EN4cute5tupleIJNS5_1CILi1EEES8_S8_EEENS6_IJNS7_ILi128EEENS7_ILi96EEENS7_ILi64EEEEEELi256ENS_6half_tEfNS_4arch4Sm90ELb0ELb1ELb0ELb1ELb0ELb0ELb1ELb1ELb0ELb1ELb0ELb0EEENS1_21CollectiveEpilogueFwdINS6_IJSA_NS7_ILi256EEESB_EEES9_SE_SG_Li256ELb1ELb1ELb0ELb0EEENS1_36VarlenDynamicPersistentTileSchedulerILi128ELi96ELi256ELi128ELb0ELb1ELb1ELb1ELb0ELb1EEEEEEEEEvNT_6ParamsE)
        /*00d4*/ 	.word	0x000004d0


	//----- nvinfo : EIATTR_REGCOUNT
	.align		4
.L_55:
        /*00d8*/ 	.byte	0x04, 0x2f
        /*00da*/ 	.short	(.L_57 - .L_56)
	.align		4
.L_56:
        /*00dc*/ 	.word	index@(_ZN7cutlass13device_kernelIN5flash11enable_sm90INS1_16FlashAttnFwdSm90INS1_25CollectiveMainloopFwdSm90ILi2EN4cute5tupleIJNS5_1CILi1EEES8_S8_EEENS6_IJNS7_ILi128EEENS7_ILi96EEENS7_ILi64EEEEEELi256ENS_6half_tEfNS_4arch4Sm90ELb0ELb1ELb0ELb1ELb0ELb1ELb0ELb1ELb0ELb1ELb0ELb0EEENS1_21CollectiveEpilogueFwdINS6_IJSA_NS7_ILi256EEESB_EEES9_SE_SG_Li256ELb1ELb1ELb0ELb0EEENS1_36VarlenDynamicPersistentTileSchedulerILi128ELi96ELi256ELi128ELb0ELb1ELb1ELb1ELb0ELb1EEEEEEEEEvNT_6ParamsE)
        /*00e0*/ 	.word	0x000000a8


	//----- nvinfo : EIATTR_FRAME_SIZE
	.align		4
.L_57:
        /*00e4*/ 	.byte	0x04, 0x11
        /*00e6*/ 	.short	(.L_59 - .L_58)
	.align		4
.L_58:
        /*00e8*/ 	.word	index@(_ZN7cutlass13device_kernelIN5flash11enable_sm90INS1_16FlashAttnFwdSm90INS1_25CollectiveMainloopFwdSm90ILi2EN4cute5tupleIJNS5_1CILi1EEES8_S8_EEENS6_IJNS7_ILi128EEENS7_ILi96EEENS7_ILi64EEEEEELi256ENS_6half_tEfNS_4arch4Sm90ELb0ELb1ELb0ELb1ELb0ELb1ELb0ELb1ELb0ELb1ELb0ELb0EEENS1_21CollectiveEpilogueFwdINS6_IJSA_NS7_ILi256EEESB_EEES9_SE_SG_Li256ELb1ELb1ELb0ELb0EEENS1_36VarlenDynamicPersistentTileSchedulerILi128ELi96ELi256ELi128ELb0ELb1ELb1ELb1ELb0ELb1EEEEEEEEEvNT_6ParamsE)
        /*00ec*/ 	.word	0x00000058


	//----- nvinfo : EIATTR_REGCOUNT
	.align		4
.L_59:
        /*00f0*/ 	.byte	0x04, 0x2f
        /*00f2*/ 	.short	(.L_61 - .L_60)
	.align		4
.L_60:
        /*00f4*/ 	.word	index@(_ZN7cutlass13device_kernelIN5flash11enable_sm90INS1_16FlashAttnFwdSm90INS1_25CollectiveMainloopFwdSm90ILi2EN4cute5tupleIJNS5_1CILi1EEES8_S8_EEENS6_IJNS7_ILi128EEENS7_ILi96EEENS7_ILi64EEEEEELi256ENS_6half_tEfNS_4arch4Sm90ELb0ELb1ELb0ELb1ELb0ELb0ELb0ELb1ELb0ELb1ELb0ELb0EEENS1_21CollectiveEpilogueFwdINS6_IJSA_NS7_ILi256EEESB_EEES9_SE_SG_Li256ELb1ELb1ELb0ELb0EEENS1_36VarlenDynamicPersistentTileSchedulerILi128ELi96ELi256ELi128ELb0ELb1ELb1ELb1ELb0ELb1EEEEEEEEEvNT_6ParamsE)
        /*00f8*/ 	.word	0x000000a8


	//----- nvinfo : EIATTR_FRAME_SIZE
	.align		4
.L_61:
        /*00fc*/ 	.byte	0x04, 0x11
        /*00fe*/ 	.short	(.L_63 - .L_62)
	.align		4
.L_62:
        /*0100*/ 	.word	index@(_ZN7cutlass13device_kernelIN5flash11enable_sm90INS1_16FlashAttnFwdSm90INS1_25CollectiveMainloopFwdSm90ILi2EN4cute5tupleIJNS5_1CILi1EEES8_S8_EEENS6_IJNS7_ILi128EEENS7_ILi96EEENS7_ILi64EEEEEELi256ENS_6half_tEfNS_4arch4Sm90ELb0ELb1ELb0ELb1ELb0ELb0ELb0ELb1ELb0ELb1ELb0ELb0EEENS1_21CollectiveEpilogueFwdINS6_IJSA_NS7_ILi256EEESB_EEES9_SE_SG_Li256ELb1ELb1ELb0ELb0EEENS1_36VarlenDynamicPersistentTileSchedulerILi128ELi96ELi256ELi128ELb0ELb1ELb1ELb1ELb0ELb1EEEEEEEEEvNT_6ParamsE)
        /*0104*/ 	.word	0x00000048


	//----- nvinfo : EIATTR_REGCOUNT
	.align		4
.L_63:
        /*0108*/ 	.byte	0x04, 0x2f
        /*010a*/ 	.short	(.L_65 - .L_64)
	.align		4
.L_64:
        /*010c*/ 	.word	index@(_ZN7cutlass13device_kernelIN5flash11enable_sm90INS1_16FlashAttnFwdSm90INS1_25CollectiveMainloopFwdSm90ILi2EN4cute5tupleIJNS5_1CILi1EEES8_S8_EEENS6_IJNS7_ILi128EEENS7_ILi96EEENS7_ILi64EEEEEELi256ENS_6half_tEfNS_4arch4Sm90ELb0ELb1ELb0ELb0ELb0ELb0ELb1ELb1ELb0ELb1ELb0ELb0EEENS1_21CollectiveEpilogueFwdINS6_IJSA_NS7_ILi256EEESB_EEES9_SE_SG_Li256ELb0ELb1ELb0ELb0EEENS1_30DynamicPersistentTileSchedulerILi256ELi128ELb0ELb1ELb1EEEEEEEEEvNT_6ParamsE)
        /*0110*/ 	.word	0x000000a8


	//----- nvinfo : EIATTR_FRAME_SIZE
	.align		4
.L_65:
        /*0114*/ 	.byte	0x04, 0x11
        /*0116*/ 	.short	(.L_67 - .L_66)
	.align		4
.L_66:
        /*0118*/ 	.word	index@($_ZN7cutlass13device_kernelIN5flash11enable_sm90INS1_16FlashAttnFwdSm90INS1_25CollectiveMainloopFwdSm90ILi2EN4cute5tupleIJNS5_1CILi1EEES8_S8_EEENS6_IJNS7_ILi128EEENS7_ILi96EEENS7_ILi64EEEEEELi256ENS_6half_tEfNS_4arch4Sm90ELb0ELb1ELb0ELb0ELb0ELb0ELb1ELb1ELb0ELb1ELb0ELb0EEENS1_21CollectiveEpilogueFwdINS6_IJSA_NS7_ILi256EEESB_EEES9_SE_SG_Li256ELb0ELb1ELb0ELb0EEENS1_30DynamicPersistentTileSchedulerILi256ELi128ELb0ELb1ELb1EEEEEEEEEvNT_6ParamsE$_ZZN5flash25CollectiveMainloopFwdSm90ILi2EN4cute5tupleIJNS1_1CILi1EEES4_S4_EEENS2_IJNS3_ILi128EEENS3_ILi96EEENS3_ILi64EEEEEELi256EN7cutlass6half_tEfNSA_4arch4Sm90ELb0ELb1ELb0ELb0ELb0ELb0ELb1ELb1ELb0ELb1ELb0ELb0EE3mmaINS_16FlashAttnFwdSm90ISE_NS_21CollectiveEpilogueFwdINS2_IJS6_NS3_ILi256EEES7_EEES5_SB_SD_Li256ELb0ELb1ELb0ELb0EEENS_30DynamicPersistentTileSchedulerILi256ELi128ELb0ELb1ELb1EEEE13SharedStorageENS1_6TensorINS1_11ArrayEngineIfLm128EEENS1_6LayoutINS2_IJNS2_IJNS3_ILi2EEEST_NS3_ILi32EEEEEES4_S4_EEENS2_IJNS2_IJS4_ST_NS3_ILi4EEEEEENS3_ILi0EEESZ_EEEEEEENS_7SoftmaxILi2ELi0EEEEEbRKNSE_6ParamsENSA_25PipelineTmaAsyncNoClusterILi2ENSA_16PipelineTmaAsyncILi2EEEEES1B_RNSA_13PipelineStateILj2EEERT0_RT1_iRiRKNS_16SeqlenInfoQKNewKILb0ELb0EEENS2_IJiiiiEEERT_ENKUliT_T0_T1_E_clIZSF_ISO_S12_S14_EbS17_S1B_S1B_S1E_S1G_S1I_iS1J_S1N_S1O_S1Q_EUlRS1R_iE1_NS3_ILb0EEENS3_ILb1EEEEEDaiS1R_S1S_S1T_)
        /*011c*/ 	.word	0x000004b0


	//----- nvinfo : EIATTR_FRAME_SIZE
	.align		4
.L_67:
        /*0120*/ 	.byte	0x04, 0x11
        /*0122*/ 	.short	(.L_69 - .L_68)
	.align		4
.L_68:
        /*0124*/ 	.word	index@(_ZN7cutlass13device_kernelIN5flash11enable_sm90INS1_16FlashAttnFwdSm90INS1_25CollectiveMainloopFwdSm90ILi2EN4cute5tupleIJNS5_1CILi1EEES8_S8_EEENS6_IJNS7_ILi128EEENS7_ILi96EEENS7_ILi64EEEEEELi256ENS_6half_tEfNS_4arch4Sm90ELb0ELb1ELb0ELb0ELb0ELb0ELb1ELb1ELb0ELb1ELb0ELb0EEENS1_21CollectiveEpilogueFwdINS6_IJSA_NS7_ILi256EEESB_EEES9_SE_SG_Li256ELb0ELb1ELb0ELb0EEENS1_30DynamicPersistentTileSchedulerILi256ELi128ELb0ELb1ELb1EEEEEEEEEvNT_6ParamsE)
        /*0128*/ 	.word	0x000004b0


	//----- nvinfo : EIATTR_REGCOUNT
	.align		4
.L_69:
        /*012c*/ 	.byte	0x04, 0x2f
        /*012e*/ 	.short	(.L_71 - .L_70)
	.align		4
.L_70:
        /*0130*/ 	.word	index@(_ZN7cutlass13device_kernelIN5flash11enable_sm90INS1_16FlashAttnFwdSm90INS1_25CollectiveMainloopFwdSm90ILi2EN4cute5tupleIJNS5_1CILi1EEES8_S8_EEENS6_IJNS7_ILi128EEENS7_ILi96EEENS7_ILi64EEEEEELi256ENS_6half_tEfNS_4arch4Sm90ELb0ELb1ELb0ELb0ELb0ELb0ELb0ELb1ELb0ELb1ELb0ELb0EEENS1_21CollectiveEpilogueFwdINS6_IJSA_NS7_ILi256EEESB_EEES9_SE_SG_Li256ELb0ELb1ELb0ELb0EEENS1_30DynamicPersistentTileSchedulerILi256ELi128ELb0ELb1ELb1EEEEEEEEEvNT_6ParamsE)
        /*0134*/ 	.word	0x000000a8


	//----- nvinfo : EIATTR_FRAME_SIZE
	.align		4
.L_71:
        /*0138*/ 	.byte	0x04, 0x11
        /*013a*/ 	.short	(.L_73 - .L_72)
	.align		4
.L_72:
        /*013c*/ 	.word	index@(_ZN7cutlass13device_kernelIN5flash11enable_sm90INS1_16FlashAttnFwdSm90INS1_25CollectiveMainloopFwdSm90ILi2EN4cute5tupleIJNS5_1CILi1EEES8_S8_EEENS6_IJNS7_ILi128EEENS7_ILi96EEENS7_ILi64EEEEEELi256ENS_6half_tEfNS_4arch4Sm90ELb0ELb1ELb0ELb0ELb0ELb0ELb0ELb1ELb0ELb1ELb0ELb0EEENS1_21CollectiveEpilogueFwdINS6_IJSA_NS7_ILi256EEESB_EEES9_SE_SG_Li256ELb0ELb1ELb0ELb0EEENS1_30DynamicPersistentTileSchedulerILi256ELi128ELb0ELb1ELb1EEEEEEEEEvNT_6ParamsE)
        /*0140*/ 	.word	0x00000020


	//----- nvinfo : EIATTR_REGCOUNT
	.align		4
.L_73:
        /*0144*/ 	.byte	0x04, 0x2f
        /*0146*/ 	.short	(.L_75 - .L_74)
	.align		4
.L_74:
        /*0148*/ 	.word	index@(_ZN7cutlass13device_kernelIN5flash11enable_sm90INS1_16FlashAttnFwdSm90INS1_25CollectiveMainloopFwdSm90ILi2EN4cute5tupleIJNS5_1CILi1EEES8_S8_EEENS6_IJNS7_ILi128EEENS7_ILi96EEENS7_ILi64EEEEEELi256ENS_6half_tEfNS_4arch4Sm90ELb0ELb0ELb0ELb1ELb0ELb1ELb1ELb1ELb0ELb1ELb0ELb0EEENS1_21CollectiveEpilogueFwdINS6_IJSA_NS7_ILi256EEESB_EEES9_SE_SG_Li256ELb1ELb1ELb0ELb0EEENS1_36VarlenDynamicPersistentTileSchedulerILi128ELi96ELi256ELi128ELb0ELb1ELb1ELb0ELb1ELb1EEEEEEEEEvNT_6ParamsE)
        /*014c*/ 	.word	0x000000a8


	//----- nvinfo : EIATTR_FRAME_SIZE
	.align		4
.L_75:
        /*0150*/ 	.byte	0x04, 0x11
        /*0152*/ 	.short	(.L_77 - .L_76)
	.align		4
.L_76:
        /*0154*/ 	.word	index@(_ZN7cutlass13device_kernelIN5flash11enable_sm90INS1_16FlashAttnFwdSm90INS1_25CollectiveMainloopFwdSm90ILi2EN4cute5tupleIJNS5_1CILi1EEES8_S8_EEENS6_IJNS7_ILi128EEENS7_ILi96EEENS7_ILi64EEEEEELi256ENS_6half_tEfNS_4arch4Sm90ELb0ELb0ELb0ELb1ELb0ELb1ELb1ELb1ELb0ELb1ELb0ELb0EEENS1_21CollectiveEpilogueFwdINS6_IJSA_NS7_ILi256EEESB_EEES9_SE_SG_Li256ELb1ELb1ELb0ELb0EEENS1_36VarlenDynamicPersistentTileSchedulerILi128ELi96ELi256ELi128ELb0ELb1ELb1ELb0ELb1ELb1EEEEEEEEEvNT_6ParamsE)
        /*0158*/ 	.word	0x00000090


	//----- nvinfo : EIATTR_REGCOUNT
	.align		4
.L_77:
        /*015c*/ 	.byte	0x04, 0x2f
        /*015e*/ 	.short	(.L_79 - .L_78)
	.align		4
.L_78:
        /*0160*/ 	.word	index@(_ZN7cutlass13device_kernelIN5flash11enable_sm90INS1_16FlashAttnFwdSm90INS1_25CollectiveMainloopFwdSm90ILi2EN4cute5tupleIJNS5_1CILi1EEES8_S8_EEENS6_IJNS7_ILi128EEENS7_ILi96EEENS7_ILi64EEEEEELi256ENS_6half_tEfNS_4arch4Sm90ELb0ELb0ELb0ELb1ELb0ELb0ELb1ELb1ELb0ELb1ELb0ELb0EEENS1_21CollectiveEpilogueFwdINS6_IJSA_NS7_ILi256EEESB_EEES9_SE_SG_Li256ELb1ELb1ELb0ELb0EEENS1_36VarlenDynamicPersistentTileSchedulerILi128ELi96ELi256ELi128ELb0ELb1ELb1ELb0ELb1ELb1EEEEEEEEEvNT_6ParamsE)
        /*0164*/ 	.word	0x000000a8


	//----- nvinfo : EIATTR_FRAME_SIZE
	.align		4
.L_79:
        /*0168*/ 	.byte	0x04, 0x11
        /*016a*/ 	.short	(.L_81 - .L_80)
	.align		4
.L_80:
        /*016c*/ 	.word	index@(_ZN7cutlass13device_kernelIN5flash11enable_sm90INS1_16FlashAttnFwdSm90INS1_25CollectiveMainloopFwdSm90ILi2EN4cute5tupleIJNS5_1CILi1EEES8_S8_EEENS6_IJNS7_ILi128EEENS7_ILi96EEENS7_ILi64EEEEEELi256ENS_6half_tEfNS_4arch4Sm90ELb0ELb0ELb0ELb1ELb0ELb0ELb1ELb1ELb0ELb1ELb0ELb0EEENS1_21CollectiveEpilogueFwdINS6_IJSA_NS7_ILi256EEESB_EEES9_SE_SG_Li256ELb1ELb1ELb0ELb0EEENS1_36VarlenDynamicPersistentTileSchedulerILi128ELi96ELi256ELi128ELb0ELb1ELb1ELb0ELb1ELb1EEEEEEEEEvNT_6ParamsE)
        /*0170*/ 	.word	0x00000078


	//----- nvinfo : EIATTR_REGCOUNT
	.align		4
.L_81:
        /*0174*/ 	.byte	0x04, 0x2f
        /*0176*/ 	.short	(.L_83 - .L_82)
	.align		4
.L_82:
        /*0178*/ 	.word	index@(_ZN7cutlass13device_kernelIN5flash11enable_sm90INS1_16FlashAttnFwdSm90INS1_25CollectiveMainloopFwdSm90ILi2EN4cute5tupleIJNS5_1CILi1EEES8_S8_EEENS6_IJNS7_ILi128EEENS7_ILi96EEENS7_ILi64EEEEEELi256ENS_6half_tEfNS_4arch4Sm90ELb0ELb0ELb0ELb1ELb0ELb1ELb0ELb1ELb0ELb1ELb0ELb0EEENS1_21CollectiveEpilogueFwdINS6_IJSA_NS7_ILi256EEESB_EEES9_SE_SG_Li256ELb1ELb1ELb0ELb0EEENS1_36VarlenDynamicPersistentTileSchedulerILi128ELi96ELi256ELi128ELb0ELb1ELb1ELb0ELb1ELb1EEEEEEEEEvNT_6ParamsE)
        /*017c*/ 	.word	0x000000a8


	//----- nvinfo : EIATTR_FRAME_SIZE
	.align		4
.L_83:
        /*0180*/ 	.byte	0x04, 0x11
        /*0182*/ 	.short	(.L_85 - .L_84)
	.align		4
.L_84:
        /*0184*/ 	.word	index@(_ZN7cutlass13device_kernelIN5flash11enable_sm90INS1_16FlashAttnFwdSm90INS1_25CollectiveMainloopFwdSm90ILi2EN4cute5tupleIJNS5_1CILi1EEES8_S8_EEENS6_IJNS7_ILi128EEENS7_ILi96EEENS7_ILi64EEEEEELi256ENS_6half_tEfNS_4arch4Sm90ELb0ELb0ELb0ELb1ELb0ELb1ELb0ELb1ELb0ELb1ELb0ELb0EEENS1_21CollectiveEpilogueFwdINS6_IJSA_NS7_ILi256EEESB_EEES9_SE_SG_Li256ELb1ELb1ELb0ELb0EEENS1_36VarlenDynamicPersistentTileSchedulerILi128ELi96ELi256ELi128ELb0ELb1ELb1ELb0ELb1ELb1EEEEEEEEEvNT_6ParamsE)
        /*0188*/ 	.word	0x00000068


	//----- nvinfo : EIATTR_REGCOUNT
	.align		4
.L_85:
        /*018c*/ 	.byte	0x04, 0x2f
        /*018e*/ 	.short	(.L_87 - .L_86)
	.align		4
.L_86:
        /*0190*/ 	.word	index@(_ZN7cutlass13device_kernelIN5flash11enable_sm90INS1_16FlashAttnFwdSm90INS1_25CollectiveMainloopFwdSm90ILi2EN4cute5tupleIJNS5_1CILi1EEES8_S8_EEENS6_IJNS7_ILi128EEENS7_ILi96EEENS7_ILi64EEEEEELi256ENS_6half_tEfNS_4arch4Sm90ELb0ELb0ELb0ELb1ELb0ELb0ELb0ELb1ELb0ELb1ELb0ELb0EEENS1_21CollectiveEpilogueFwdINS6_IJSA_NS7_ILi256EEESB_EEES9_SE_SG_Li256ELb1ELb1ELb0ELb0EEENS1_36VarlenDynamicPersistentTileSchedulerILi128ELi96ELi256ELi128ELb0ELb1ELb1ELb0ELb1ELb1EEEEEEEEEvNT_6ParamsE)
        /*0194*/ 	.word	0x000000a8


	//----- nvinfo : EIATTR_FRAME_SIZE
	.align		4
.L_87:
        /*0198*/ 	.byte	0x04, 0x11
        /*019a*/ 	.short	(.L_89 - .L_88)
	.align		4
.L_88:
        /*019c*/ 	.word	index@(_ZN7cutlass13device_kernelIN5flash11enable_sm90INS1_16FlashAttnFwdSm90INS1_25CollectiveMainloopFwdSm90ILi2EN4cute5tupleIJNS5_1CILi1EEES8_S8_EEENS6_IJNS7_ILi128EEENS7_ILi96EEENS7_ILi64EEEEEELi256ENS_6half_tEfNS_4arch4Sm90ELb0ELb0ELb0ELb1ELb0ELb0ELb0ELb1ELb0ELb1ELb0ELb0EEENS1_21CollectiveEpilogueFwdINS6_IJSA_NS7_ILi256EEESB_EEES9_SE_SG_Li256ELb1ELb1ELb0ELb0EEENS1_36VarlenDynamicPersistentTileSchedulerILi128ELi96ELi256ELi128ELb0ELb1ELb1ELb0ELb1ELb1EEEEEEEEEvNT_6ParamsE)
        /*01a0*/ 	.word	0x00000060


	//----- nvinfo : EIATTR_REGCOUNT
	.align		4
.L_89:
        /*01a4*/ 	.byte	0x04, 0x2f
        /*01a6*/ 	.short	(.L_91 - .L_90)
	.align		4
.L_90:
        /*01a8*/ 	.word	index@(_ZN7cutlass13device_kernelIN5flash11enable_sm90INS1_16FlashAttnFwdSm90INS1_25CollectiveMainloopFwdSm90ILi2EN4cute5tupleIJNS5_1CILi1EEES8_S8_EEENS6_IJNS7_ILi128EEENS7_ILi96EEENS7_ILi64EEEEEELi256ENS_6half_tEfNS_4arch4Sm90ELb0ELb0ELb0ELb0ELb0ELb0ELb1ELb1ELb0ELb1ELb0ELb0EEENS1_21CollectiveEpilogueFwdINS6_IJSA_NS7_ILi256EEESB_EEES9_SE_SG_Li256ELb0ELb1ELb0ELb0EEENS1_29StaticPersistentTileSchedulerILb0EEEEEEEEEvNT_6ParamsE)
        /*01ac*/ 	.word	0x000000a8


	//----- nvinfo : EIATTR_FRAME_SIZE
	.align		4
.L_91:
        /*01b0*/ 	.byte	0x04, 0x11
        /*01b2*/ 	.short	(.L_93 - .L_92)
	.align		4
.L_92:
        /*01b4*/ 	.word	index@(_ZN7cutlass13device_kernelIN5flash11enable_sm90INS1_16FlashAttnFwdSm90INS1_25CollectiveMainloopFwdSm90ILi2EN4cute5tupleIJNS5_1CILi1EEES8_S8_EEENS6_IJNS7_ILi128EEENS7_ILi96EEENS7_ILi64EEEEEELi256ENS_6half_tEfNS_4arch4Sm90ELb0ELb0ELb0ELb0ELb0ELb0ELb1ELb1ELb0ELb1ELb0ELb0EEENS1_21CollectiveEpilogueFwdINS6_IJSA_NS7_ILi256EEESB_EEES9_SE_SG_Li256ELb0ELb1ELb0ELb0EEENS1_29StaticPersistentTileSchedulerILb0EEEEEEEEEvNT_6ParamsE)
        /*01b8*/ 	.word	0x00000068


	//----- nvinfo : EIATTR_REGCOUNT
	.align		4
.L_93:
        /*01bc*/ 	.byte	0x04, 0x2f
        /*01be*/ 	.short	(.L_95 - .L_94)
	.align		4
.L_94:
        /*01c0*/ 	.word	index@(_ZN7cutlass13device_kernelIN5flash11enable_sm90INS1_16FlashAttnFwdSm90INS1_25CollectiveMainloopFwdSm90ILi2EN4cute5tupleIJNS5_1CILi1EEES8_S8_EEENS6_IJNS7_ILi128EEENS7_ILi96EEENS7_ILi64EEEEEELi256ENS_6half_tEfNS_4arch4Sm90ELb0ELb0ELb0ELb0ELb0ELb0ELb0ELb1ELb0ELb1ELb0ELb0EEENS1_21CollectiveEpilogueFwdINS6_IJSA_NS7_ILi256EEESB_EEES9_SE_SG_Li256ELb0ELb1ELb0ELb0EEENS1_29StaticPersistentTileSchedulerILb0EEEEEEEEEvNT_6ParamsE)
        /*01c4*/ 	.word	0x000000a8


	//----- nvinfo : EIATTR_FRAME_SIZE
	.align		4
.L_95:
        /*01c8*/ 	.byte	0x04, 0x11
        /*01ca*/ 	.short	(.L_97 - .L_96)
	.align		4
.L_96:
        /*01cc*/ 	.word	index@(_ZN7cutlass13device_kernelIN5flash11enable_sm90INS1_16FlashAttnFwdSm90INS1_25CollectiveMainloopFwdSm90ILi2EN4cute5tupleIJNS5_1CILi1EEES8_S8_EEENS6_IJNS7_ILi128EEENS7_ILi96EEENS7_ILi64EEEEEELi256ENS_6half_tEfNS_4arch4Sm90ELb0ELb0ELb0ELb0ELb0ELb0ELb0ELb1ELb0ELb1ELb0ELb0EEENS1_21CollectiveEpilogueFwdINS6_IJSA_NS7_ILi256EEESB_EEES9_SE_SG_Li256ELb0ELb1ELb0ELb0EEENS1_29StaticPersistentTileSchedulerILb0EEEEEEEEEvNT_6ParamsE)
        /*01d0*/ 	.word	0x00000038


	//----- nvinfo : EIATTR_MIN_STACK_SIZE
	.align		4
.L_97:
        /*01d4*/ 	.byte	0x04, 0x12
        /*01d6*/ 	.short	(.L_99 - .L_98)
	.align		4
.L_98:
        /*01d8*/ 	.word	index@(_ZN7cutlass13device_kernelIN5flash11enable_sm90INS1_16FlashAttnFwdSm90INS1_25CollectiveMainloopFwdSm90ILi2EN4cute5tupleIJNS5_1CILi1EEES8_S8_EEENS6_IJNS7_ILi128EEENS7_ILi96EEENS7_ILi64EEEEEELi256ENS_6half_tEfNS_4arch4Sm90ELb0ELb0ELb0ELb0ELb0ELb0ELb0ELb1ELb0ELb1ELb0ELb0EEENS1_21CollectiveEpilogueFwdINS6_IJSA_NS7_ILi256EEESB_EEES9_SE_SG_Li256ELb0ELb1ELb0ELb0EEENS1_29StaticPersistentTileSchedulerILb0EEEEEEEEEvNT_6ParamsE)
        /*01dc*/ 	.word	0x00000038


	//----- nvinfo : EIATTR_MIN_STACK_SIZE
	.align		4
.L_99:
        /*01e0*/ 	.byte	0x04, 0x12
        /*01e2*/ 	.short	(.L_101 - .L_100)
	.align		4
.L_100:
        /*01e4*/ 	.word	index@(_ZN7cutlass13device_kernelIN5flash11enable_sm90INS1_16FlashAttnFwdSm90INS1_25CollectiveMainloopFwdSm90ILi2EN4cute5tupleIJNS5_1CILi1EEES8_S8_EEENS6_IJNS7_ILi128EEENS7_ILi96EEENS7_ILi64EEEEEELi256ENS_6half_tEfNS_4arch4Sm90ELb0ELb0ELb0ELb0ELb0ELb0ELb1ELb1ELb0ELb1ELb0ELb0EEENS1_21CollectiveEpilogueFwdINS6_IJSA_NS7_ILi256EEESB_EEES9_SE_SG_Li256ELb0ELb1ELb0ELb0EEENS1_29StaticPersistentTileSchedulerILb0EEEEEEEEEvNT_6ParamsE)
        /*01e8*/ 	.word	0x00000068


	//----- nvinfo : EIATTR_MIN_STACK_SIZE
	.align		4
.L_101:
        /*01ec*/ 	.byte	0x04, 0x12
        /*01ee*/ 	.short	(.L_103 - .L_102)
	.align		4
.L_102:
        /*01f0*/ 	.word	index@(_ZN7cutlass13device_kernelIN5flash11enable_sm90INS1_16FlashAttnFwdSm90INS1_25CollectiveMainloopFwdSm90ILi2EN4cute5tupleIJNS5_1CILi1EEES8_S8_EEENS6_IJNS7_ILi128EEENS7_ILi96EEENS7_ILi64EEEEEELi256ENS_6half_tEfNS_4arch4Sm90ELb0ELb0ELb0ELb1ELb0ELb0ELb0ELb1ELb0ELb1ELb0ELb0EEENS1_21CollectiveEpilogueFwdINS6_IJSA_NS7_ILi256EEESB_EEES9_SE_SG_Li256ELb1ELb1ELb0ELb0EEENS1_36VarlenDynamicPersistentTileSchedulerILi128ELi96ELi256ELi128ELb0ELb1ELb1ELb0ELb1ELb1EEEEEEEEEvNT_6ParamsE)
        /*01f4*/ 	.word	0x00000060


	//----- nvinfo : EIATTR_MIN_STACK_SIZE
	.align		4
.L_103:
        /*01f8*/ 	.byte	0x04, 0x12
        /*01fa*/ 	.short	(.L_105 - .L_104)
	.align		4
.L_104:
        /*01fc*/ 	.word	index@(_ZN7cutlass13device_kernelIN5flash11enable_sm90INS1_16FlashAttnFwdSm90INS1_25CollectiveMainloopFwdSm90ILi2EN4cute5tupleIJNS5_1CILi1EEES8_S8_EEENS6_IJNS7_ILi128EEENS7_ILi96EEENS7_ILi64EEEEEELi256ENS_6half_tEfNS_4arch4Sm90ELb0ELb0ELb0ELb1ELb0ELb1ELb0ELb1ELb0ELb1ELb0ELb0EEENS1_21CollectiveEpilogueFwdINS6_IJSA_NS7_ILi256EEESB_EEES9_SE_SG_Li256ELb1ELb1ELb0ELb0EEENS1_36VarlenDynamicPersistentTileSchedulerILi128ELi96ELi256ELi128ELb0ELb1ELb1ELb0ELb1ELb1EEEEEEEEEvNT_6ParamsE)
        /*0200*/ 	.word	0x00000068


	//----- nvinfo : EIATTR_MIN_STACK_SIZE
	.align		4
.L_105:
        /*0204*/ 	.byte	0x04, 0x12
        /*0206*/ 	.short	(.L_107 - .L_106)
	.align		4
.L_106:
        /*0208*/ 	.word	index@(_ZN7cutlass13device_kernelIN5flash11enable_sm90INS1_16FlashAttnFwdSm90INS1_25CollectiveMainloopFwdSm90ILi2EN4cute5tupleIJNS5_1CILi1EEES8_S8_EEENS6_IJNS7_ILi128EEENS7_ILi96EEENS7_ILi64EEEEEELi256ENS_6half_tEfNS_4arch4Sm90ELb0ELb0ELb0ELb1ELb0ELb0ELb1ELb1ELb0ELb1ELb0ELb0EEENS1_21CollectiveEpilogueFwdINS6_IJSA_NS7_ILi256EEESB_EEES9_SE_SG_Li256ELb1ELb1ELb0ELb0EEENS1_36VarlenDynamicPersistentTileSchedulerILi128ELi96ELi256ELi128ELb0ELb1ELb1ELb0ELb1ELb1EEEEEEEEEvNT_6ParamsE)
        /*020c*/ 	.word	0x00000078


	//----- nvinfo : EIATTR_MIN_STACK_SIZE
	.align		4
.L_107:
        /*0210*/ 	.byte	0x04, 0x12
        /*0212*/ 	.short	(.L_109 - .L_108)
	.align		4
.L_108:
        /*0214*/ 	.word	index@(_ZN7cutlass13device_kernelIN5flash11enable_sm90INS1_16FlashAttnFwdSm90INS1_25CollectiveMainloopFwdSm90ILi2EN4cute5tupleIJNS5_1CILi1EEES8_S8_EEENS6_IJNS7_ILi128EEENS7_ILi96EEENS7_ILi64EEEEEELi256ENS_6half_tEfNS_4arch4Sm90ELb0ELb0ELb0ELb1ELb0ELb1ELb1ELb1ELb0ELb1ELb0ELb0EEENS1_21CollectiveEpilogueFwdINS6_IJSA_NS7_ILi256EEESB_EEES9_SE_SG_Li256ELb1ELb1ELb0ELb0EEENS1_36VarlenDynamicPersistentTileSchedulerILi128ELi96ELi256ELi128ELb0ELb1ELb1ELb0ELb1ELb1EEEEEEEEEvNT_6ParamsE)
        /*0218*/ 	.word	0x00000090


	//----- nvinfo : EIATTR_MIN_STACK_SIZE
	.align		4
.L_109:
        /*021c*/ 	.byte	0x04, 0x12
        /*021e*/ 	.short	(.L_111 - .L_110)
	.align		4
.L_110:
        /*0220*/ 	.word	index@(_ZN7cutlass13device_kernelIN5flash11enable_sm90INS1_16FlashAttnFwdSm90INS1_25CollectiveMainloopFwdSm90ILi2EN4cute5tupleIJNS5_1CILi1EEES8_S8_EEENS6_IJNS7_ILi128EEENS7_ILi96EEENS7_ILi64EEEEEELi256ENS_6half_tEfNS_4arch4Sm90ELb0ELb1ELb0ELb0ELb0ELb0ELb0ELb1ELb0ELb1ELb0ELb0EEENS1_21CollectiveEpilogueFwdINS6_IJSA_NS7_ILi256EEESB_EEES9_SE_SG_Li256ELb0ELb1ELb0ELb0EEENS1_30DynamicPersistentTileSchedulerILi256ELi128ELb0ELb1ELb1EEEEEEEEEvNT_6ParamsE)
        /*0224*/ 	.word	0x00000020


	//----- nvinfo : EIATTR_MIN_STACK_SIZE
	.align		4
.L_111:
        /*0228*/ 	.byte	0x04, 0x12
        /*022a*/ 	.short	(.L_113 - .L_112)
	.align		4
.L_112:
        /*022c*/ 	.word	index@(_ZN7cutlass13device_kernelIN5flash11enable_sm90INS1_16FlashAttnFwdSm90INS1_25CollectiveMainloopFwdSm90ILi2EN4cute5tupleIJNS5_1CILi1EEES8_S8_EEENS6_IJNS7_ILi128EEENS7_ILi96EEENS7_ILi64EEEEEELi256ENS_6half_tEfNS_4arch4Sm90ELb0ELb1ELb0ELb0ELb0ELb0ELb1ELb1ELb0ELb1ELb0ELb0EEENS1_21CollectiveEpilogueFwdINS6_IJSA_NS7_ILi256EEESB_EEES9_SE_SG_Li256ELb0ELb1ELb0ELb0EEENS1_30DynamicPersistentTileSchedulerILi256ELi128ELb0ELb1ELb1EEEEEEEEEvNT_6ParamsE)
        /*0230*/ 	.word	0x000004b0


	//----- nvinfo : EIATTR_MIN_STACK_SIZE
	.align		4
.L_113:
        /*0234*/ 	.byte	0x04, 0x12
        /*0236*/ 	.short	(.L_115 - .L_114)
	.align		4
.L_114:
        /*0238*/ 	.word	index@(_ZN7cutlass13device_kernelIN5flash11enable_sm90INS1_16FlashAttnFwdSm90INS1_25CollectiveMainloopFwdSm90ILi2EN4cute5tupleIJNS5_1CILi1EEES8_S8_EEENS6_IJNS7_ILi128EEENS7_ILi96EEENS7_ILi64EEEEEELi256ENS_6half_tEfNS_4arch4Sm90ELb0ELb1ELb0ELb1ELb0ELb0ELb0ELb1ELb0ELb1ELb0ELb0EEENS1_21CollectiveEpilogueFwdINS6_IJSA_NS7_ILi256EEESB_EEES9_SE_SG_Li256ELb1ELb1ELb0ELb0EEENS1_36VarlenDynamicPersistentTileSchedulerILi128ELi96ELi256ELi128ELb0ELb1ELb1ELb1ELb0ELb1EEEEEEEEEvNT_6ParamsE)
        /*023c*/ 	.word	0x00000048


	//----- nvinfo : EIATTR_MIN_STACK_SIZE
	.align		4
.L_115:
        /*0240*/ 	.byte	0x04, 0x12
        /*0242*/ 	.short	(.L_117 - .L_116)
	.align		4
.L_116:
        /*0244*/ 	.word	index@(_ZN7cutlass13device_kernelIN5flash11enable_sm90INS1_16FlashAttnFwdSm90INS1_25CollectiveMainloopFwdSm90ILi2EN4cute5tupleIJNS5_1CILi1EEES8_S8_EEENS6_IJNS7_ILi128EEENS7_ILi96EEENS7_ILi64EEEEEELi256ENS_6half_tEfNS_4arch4Sm90ELb0ELb1ELb0ELb1ELb0ELb1ELb0ELb1ELb0ELb1ELb0ELb0EEENS1_21CollectiveEpilogueFwdINS6_IJSA_NS7_ILi256EEESB_EEES9_SE_SG_Li256ELb1ELb1ELb0ELb0EEENS1_36VarlenDynamicPersistentTileSchedulerILi128ELi96ELi256ELi128ELb0ELb1ELb1ELb1ELb0ELb1EEEEEEEEEvNT_6ParamsE)
        /*0248*/ 	.word	0x00000058


	//----- nvinfo : EIATTR_MIN_STACK_SIZE
	.align		4
.L_117:
        /*024c*/ 	.byte	0x04, 0x12
        /*024e*/ 	.short	(.L_119 - .L_118)
	.align		4
.L_118:
        /*0250*/ 	.word	index@(_ZN7cutlass13device_kernelIN5flash11enable_sm90INS1_16FlashAttnFwdSm90INS1_25CollectiveMainloopFwdSm90ILi2EN4cute5tupleIJNS5_1CILi1EEES8_S8_EEENS6_IJNS7_ILi128EEENS7_ILi96EEENS7_ILi64EEEEEELi256ENS_6half_tEfNS_4arch4Sm90ELb0ELb1ELb0ELb1ELb0ELb0ELb1ELb1ELb0ELb1ELb0ELb0EEENS1_21CollectiveEpilogueFwdINS6_IJSA_NS7_ILi256EEESB_EEES9_SE_SG_Li256ELb1ELb1ELb0ELb0EEENS1_36VarlenDynamicPersistentTileSchedulerILi128ELi96ELi256ELi128ELb0ELb1ELb1ELb1ELb0ELb1EEEEEEEEEvNT_6ParamsE)
        /*0254*/ 	.word	0x000004d0


	//----- nvinfo : EIATTR_MIN_STACK_SIZE
	.align		4
.L_119:
        /*0258*/ 	.byte	0x04, 0x12
        /*025a*/ 	.short	(.L_121 - .L_120)
	.align		4
.L_120:
        /*025c*/ 	.word	index@(_ZN7cutlass13device_kernelIN5flash11enable_sm90INS1_16FlashAttnFwdSm90INS1_25CollectiveMainloopFwdSm90ILi2EN4cute5tupleIJNS5_1CILi1EEES8_S8_EEENS6_IJNS7_ILi128EEENS7_ILi96EEENS7_ILi64EEEEEELi256ENS_6half_tEfNS_4arch4Sm90ELb0ELb1ELb0ELb1ELb0ELb1ELb1ELb1ELb0ELb1ELb0ELb0EEENS1_21CollectiveEpilogueFwdINS6_IJSA_NS7_ILi256EEESB_EEES9_SE_SG_Li256ELb1ELb1ELb0ELb0EEENS1_36VarlenDynamicPersistentTileSchedulerILi128ELi96ELi256ELi128ELb0ELb1ELb1ELb1ELb0ELb1EEEEEEEEEvNT_6ParamsE)
        /*0260*/ 	.word	0x000004e0


	//----- nvinfo : EIATTR_MIN_STACK_SIZE
	.align		4
.L_121:
        /*0264*/ 	.byte	0x04, 0x12
        /*0266*/ 	.short	(.L_123 - .L_122)
	.align		4
.L_122:
        /*0268*/ 	.word	index@(_ZN7cutlass13device_kernelIN5flash11enable_sm90INS1_16FlashAttnFwdSm90INS1_25CollectiveMainloopFwdSm90ILi2EN4cute5tupleIJNS5_1CILi1EEES8_S8_EEENS6_IJNS7_ILi128EEENS7_ILi96EEENS7_ILi64EEEEEELi256ENS_6half_tEfNS_4arch4Sm90ELb1ELb0ELb0ELb0ELb0ELb0ELb0ELb1ELb0ELb1ELb0ELb0EEENS1_21CollectiveEpilogueFwdINS6_IJSA_NS7_ILi256EEESB_EEES9_SE_SG_Li256ELb0ELb1ELb0ELb0EEENS1_30DynamicPersistentTileSchedulerILi256ELi128ELb0ELb1ELb1EEEEEEEEEvNT_6ParamsE)
        /*026c*/ 	.word	0x00000028


	//----- nvinfo : EIATTR_MIN_STACK_SIZE
	.align		4
.L_123:
        /*0270*/ 	.byte	0x04, 0x12
        /*0272*/ 	.short	(.L_125 - .L_124)
	.align		4
.L_124:
        /*0274*/ 	.word	index@(_ZN7cutlass13device_kernelIN5flash11enable_sm90INS1_16FlashAttnFwdSm90INS1_25CollectiveMainloopFwdSm90ILi2EN4cute5tupleIJNS5_1CILi1EEES8_S8_EEENS6_IJNS7_ILi128EEENS7_ILi96EEENS7_ILi64EEEEEELi256ENS_6half_tEfNS_4arch4Sm90ELb1ELb0ELb0ELb0ELb0ELb0ELb1ELb1ELb0ELb1ELb0ELb0EEENS1_21CollectiveEpilogueFwdINS6_IJSA_NS7_ILi256EEESB_EEES9_SE_SG_Li256ELb0ELb1ELb0ELb0EEENS1_30DynamicPersistentTileSchedulerILi256ELi128ELb0ELb1ELb1EEEEEEEEEvNT_6ParamsE)
        /*0278*/ 	.word	0x00000050


	//----- nvinfo : EIATTR_MIN_STACK_SIZE
	.align		4
.L_125:
        /*027c*/ 	.byte	0x04, 0x12
        /*027e*/ 	.short	(.L_127 - .L_126)
	.align		4
.L_126:
        /*0280*/ 	.word	index@(_ZN7cutlass13device_kernelIN5flash11enable_sm90INS1_16FlashAttnFwdSm90INS1_25CollectiveMainloopFwdSm90ILi2EN4cute5tupleIJNS5_1CILi1EEES8_S8_EEENS6_IJNS7_ILi128EEENS7_ILi96EEENS7_ILi64EEEEEELi256ENS_6half_tEfNS_4arch4Sm90ELb1ELb0ELb0ELb1ELb0ELb0ELb0ELb1ELb0ELb1ELb0ELb0EEENS1_21CollectiveEpilogueFwdINS6_IJSA_NS7_ILi256EEESB_EEES9_SE_SG_Li256ELb1ELb1ELb0ELb0EEENS1_36VarlenDynamicPersistentTileSchedulerILi128ELi96ELi256ELi128ELb0ELb1ELb1ELb1ELb1ELb1EEEEEEEEEvNT_6ParamsE)
        /*0284*/ 	.word	0x00000058


	//----- nvinfo : EIATTR_MIN_STACK_SIZE
	.align		4
.L_127:
        /*0288*/ 	.byte	0x04, 0x12
        /*028a*/ 	.short	(.L_129 - .L_128)
	.align		4
.L_128:
        /*028c*/ 	.word	index@(_ZN7cutlass13device_kernelIN5flash11enable_sm90INS1_16FlashAttnFwdSm90INS1_25CollectiveMainloopFwdSm90ILi2EN4cute5tupleIJNS5_1CILi1EEES8_S8_EEENS6_IJNS7_ILi128EEENS7_ILi96EEENS7_ILi64EEEEEELi256ENS_6half_tEfNS_4arch4Sm90ELb1ELb0ELb0ELb1ELb0ELb1ELb0ELb1ELb0ELb1ELb0ELb0EEENS1_21CollectiveEpilogueFwdINS6_IJSA_NS7_ILi256EEESB_EEES9_SE_SG_Li256ELb1ELb1ELb0ELb0EEENS1_36VarlenDynamicPersistentTileSchedulerILi128ELi96ELi256ELi128ELb0ELb1ELb1ELb1ELb1ELb1EEEEEEEEEvNT_6ParamsE)
        /*0290*/ 	.word	0x00000060


	//----- nvinfo : EIATTR_MIN_STACK_SIZE
	.align		4
.L_129:
        /*0294*/ 	.byte	0x04, 0x12
        /*0296*/ 	.short	(.L_131 - .L_130)
	.align		4
.L_130:
        /*0298*/ 	.word	index@(_ZN7cutlass13device_kernelIN5flash11enable_sm90INS1_16FlashAttnFwdSm90INS1_25CollectiveMainloopFwdSm90ILi2EN4cute5tupleIJNS5_1CILi1EEES8_S8_EEENS6_IJNS7_ILi128EEENS7_ILi96EEENS7_ILi64EEEEEELi256ENS_6half_tEfNS_4arch4Sm90ELb1ELb0ELb0ELb1ELb0ELb0ELb1ELb1ELb0ELb1ELb0ELb0EEENS1_21CollectiveEpilogueFwdINS6_IJSA_NS7_ILi256EEESB_EEES9_SE_SG_Li256ELb1ELb1ELb0ELb0EEENS1_36VarlenDynamicPersistentTileSchedulerILi128ELi96ELi256ELi128ELb0ELb1ELb1ELb1ELb1ELb1EEEEEEEEEvNT_6ParamsE)
        /*029c*/ 	.word	0x00000070


	//----- nvinfo : EIATTR_MIN_STACK_SIZE
	.align		4
.L_131:
        /*02a0*/ 	.byte	0x04, 0x12
        /*02a2*/ 	.short	(.L_133 - .L_132)
	.align		4
.L_132:
        /*02a4*/ 	.word	index@(_ZN7cutlass13device_kernelIN5flash11enable_sm90INS1_16FlashAttnFwdSm90INS1_25CollectiveMainloopFwdSm90ILi2EN4cute5tupleIJNS5_1CILi1EEES8_S8_EEENS6_IJNS7_ILi128EEENS7_ILi96EEENS7_ILi64EEEEEELi256ENS_6half_tEfNS_4arch4Sm90ELb1ELb0ELb0ELb1ELb0ELb1ELb1ELb1ELb0ELb1ELb0ELb0EEENS1_21CollectiveEpilogueFwdINS6_IJSA_NS7_ILi256EEESB_EEES9_SE_SG_Li256ELb1ELb1ELb0ELb0EEENS1_36VarlenDynamicPersistentTileSchedulerILi128ELi96ELi256ELi128ELb0ELb1ELb1ELb1ELb1ELb1EEEEEEEEEvNT_6ParamsE)
        /*02a8*/ 	.word	0x000000b0
.L_133:


//--------------------- .nv.compat                --------------------------
	.section	.nv.compat,"",@"SHT_CUDA_COMPAT_INFO"
	.align	4
        /*0000*/ 	.byte	0x02, 0x09, 0x01, 0x00, 0x02, 0x02, 0x04, 0x00, 0x02, 0x05, 0x05, 0x00, 0x03, 0x07, 0x01, 0x01
        /*0010*/ 	.byte	0x02, 0x03, 0x01, 0x00, 0x02, 0x06, 0x01, 0x00, 0x04, 0x0b, 0x08, 0x00, 0x00, 0x00, 0x00, 0x00
        /*0020*/ 	.byte	0x00, 0x00, 0x00, 0x00


//--------------------- .nv.info._ZN7cutlass13device_kernelIN5flash11enable_sm90INS1_16FlashAttnFwdSm90INS1_25CollectiveMainloopFwdSm90ILi2EN4cute5tupleIJNS5_1CILi1EEES8_S8_EEENS6_IJNS7_ILi128EEENS7_ILi96EEENS7_ILi64EEEEEELi256ENS_6half_tEfNS_4arch4Sm90ELb0ELb0ELb0ELb0ELb0ELb0ELb0ELb1ELb0ELb1ELb0ELb0EEENS1_21CollectiveEpilogueFwdINS6_IJSA_NS7_ILi256EEESB_EEES9_SE_SG_Li256ELb0ELb1ELb0ELb0EEENS1_29StaticPersistentTileSchedulerILb0EEEEEEEEEvNT_6ParamsE --------------------------
	.section	.nv.info._ZN7cutlass13device_kernelIN5flash11enable_sm90INS1_16FlashAttnFwdSm90INS1_25CollectiveMainloopFwdSm90ILi2EN4cute5tupleIJNS5_1CILi1EEES8_S8_EEENS6_IJNS7_ILi128EEENS7_ILi96EEENS7_ILi64EEEEEELi256ENS_6half_tEfNS_4arch4Sm90ELb0ELb0ELb0ELb0ELb0ELb0ELb0ELb1ELb0ELb1ELb0ELb0EEENS1_21CollectiveEpilogueFwdINS6_IJSA_NS7_ILi256EEESB_EEES9_SE_SG_Li256ELb0ELb1ELb0ELb0EEENS1_29StaticPersistentTileSchedulerILb0EEEEEEEEEvNT_6ParamsE,"",@"SHT_CUDA_INFO"
	.sectionflags	@""
	.align	4


	//----- nvinfo : EIATTR_CUDA_API_VERSION
	.align		4
        /*0000*/ 	.byte	0x04, 0x37
        /*0002*/ 	.short	(.L_135 - .L_134)
.L_134:
        /*0004*/ 	.word	0x00000082


	//----- nvinfo : EIATTR_KPARAM_INFO
	.align		4
.L_135:
        /*0008*/ 	.byte	0x04, 0x17
        /*000a*/ 	.short	(.L_137 - .L_136)
.L_136:
        /*000c*/ 	.word	0x00000000
        /*0010*/ 	.short	0x0000
        /*0012*/ 	.short	0x0070
        /*0014*/ 	.byte	0x00, 0xf0, 0x01, 0x28


	//----- nvinfo : EIATTR_SPARSE_MMA_MASK
	.align		4
.L_137:
        /*0018*/ 	.byte	0x03, 0x50
        /*001a*/ 	.short	0x0000


	//----- nvinfo : EIATTR_MAXREG_COUNT
	.align		4
        /*001c*/ 	.byte	0x03, 0x1b
        /*001e*/ 	.short	0x00a8


	//----- nvinfo : EIATTR_NUM_BARRIERS
	.align		4
        /*0020*/ 	.byte	0x02, 0x4c
        /*0022*/ 	.byte	0x10
	.zero		1


	//----- nvinfo : EIATTR_EXTERNS
	.align		4
        /*0024*/ 	.byte	0x04, 0x0f
        /*0026*/ 	.short	(.L_139 - .L_138)


	//   ....[0]....
	.align		4
.L_138:
        /*0028*/ 	.word	index@(__assertfail)


	//----- nvinfo : EIATTR_ANNOTATIONS
	.align		4
.L_139:
        /*002c*/ 	.byte	0x04, 0x55
        /*002e*/ 	.short	(.L_141 - .L_140)


	//   ....[0]....
.L_140:
        /*0030*/ 	.word	0x00000001
        /*0034*/ 	.byte	0xc0, 0x71, 0x00, 0x00, 0x01, 0x00, 0x00, 0x00, 0x00, 0x73, 0x00, 0x00, 0x01, 0x00, 0x00, 0x00
        /* <DEDUP_REMOVED lines=25> */
        /*01d4*/ 	.byte	0x50, 0xb0, 0x00, 0x00


	//----- nvinfo : EIATTR_MERCURY_ISA_VERSION
	.align		4
.L_141:
        /*01d8*/ 	.byte	0x03, 0x5f
        /*01da*/ 	.short	0x0101


	//----- nvinfo : EIATTR_INT_WARP_WIDE_INSTR_OFFSETS
	.align		4
        /*01dc*/ 	.byte	0x04, 0x31
        /*01de*/ 	.short	(.L_143 - .L_142)


	//   ....[0]....
.L_142:
        /*01e0*/ 	.word	0x00000130


	//   ....[1]....
        /*01e4*/ 	.word	0x00000170


	//   ....[2]....
        /*01e8*/ 	.word	0x000001e0


	//----- nvinfo : EIATTR_COOP_GROUP_MASK_REGIDS
	.align		4
.L_143:
        /*01ec*/ 	.byte	0x04, 0x29
        /*01ee*/ 	.short	(.L_145 - .L_144)


	//   ....[0]....
.L_144:
        /*01f0*/ 	.word	0xffffffff


	//   ....[1]....
        /*01f4*/ 	.word	0xffffffff


	//   ....[2]....
        /*01f8*/ 	.word	0xffffffff


	//   ....[3]....
        /*01fc*/ 	.word	0xffffffff


	//   ....[4]....
        /*0200*/ 	.word	0xffffffff


	//   ....[5]....
        /*0204*/ 	.word	0xffffffff


	//   ....[6]....
        /*0208*/ 	.word	0xffffffff


	//   ....[7]....
        /*020c*/ 	.word	0xffffffff


	//   ....[8]....
        /*0210*/ 	.word	0xffffffff


	//   ....[9]....
        /*0214*/ 	.word	0xffffffff


	//   ....[10]....
        /*0218*/ 	.word	0xffffffff


	//   ....[11]....
        /*021c*/ 	.word	0xffffffff


	//   ....[12]....
        /*0220*/ 	.word	0xffffffff


	//   ....[13]....
        /*0224*/ 	.word	0xffffffff


	//   ....[14]....
        /*0228*/ 	.word	0xffffffff


	//   ....[15]....
        /*022c*/ 	.word	0xffffffff


	//   ....[16]....
        /*0230*/ 	.word	0xffffffff


	//   ....[17]....
        /*0234*/ 	.word	0xffffffff


	//   ....[18]....
        /*0238*/ 	.word	0xffffffff


	//   ....[19]....
        /*023c*/ 	.word	0xffffffff


	//   ....[20]....
        /*0240*/ 	.word	0xffffffff


	//   ....[21]....
        /*0244*/ 	.word	0xffffffff


	//   ....[22]....
        /*0248*/ 	.word	0xffffffff


	//   ....[23]....
        /*024c*/ 	.word	0xffffffff


	//   ....[24]....
        /*0250*/ 	.word	0xffffffff


	//   ....[25]....
        /*0254*/ 	.word	0xffffffff


	//   ....[26]....
        /*0258*/ 	.word	0xffffffff


	//   ....[27]....
        /*025c*/ 	.word	0xffffffff


	//   ....[28]....
        /*0260*/ 	.word	0xffffffff


	//   ....[29]....
        /*0264*/ 	.word	0xffffffff


	//   ....[30]....
        /*0268*/ 	.word	0xffffffff


	//   ....[31]....
        /*026c*/ 	.word	0xffffffff


	//   ....[32]....
        /*0270*/ 	.word	0xffffffff


	//   ....[33]....
        /*0274*/ 	.word	0xffffffff


	//   ....[34]....
        /*0278*/ 	.word	0xffffffff


	//   ....[35]....
        /*027c*/ 	.word	0xffffffff


	//   ....[36]....
        /*0280*/ 	.word	0xffffffff


	//   ....[37]....
        /*0284*/ 	.word	0xffffffff


	//   ....[38]....
        /*0288*/ 	.word	0xffffffff


	//   ....[39]....
        /*028c*/ 	.word	0xffffffff


	//   ....[40]....
        /*0290*/ 	.word	0xffffffff


	//   ....[41]....
        /*0294*/ 	.word	0xffffffff


	//   ....[42]....
        /*0298*/ 	.word	0xffffffff


	//   ....[43]....
        /*029c*/ 	.word	0xffffffff


	//   ....[44]....
        /*02a0*/ 	.word	0xffffffff


	//   ....[45]....
        /*02a4*/ 	.word	0xffffffff


	//   ....[46]....
        /*02a8*/ 	.word	0xffffffff


	//   ....[47]....
        /*02ac*/ 	.word	0xffffffff


	//   ....[48]....
        /*02b0*/ 	.word	0xffffffff


	//   ....[49]....
        /*02b4*/ 	.word	0xffffffff


	//   ....[50]....
        /*02b8*/ 	.word	0x0500000f


	//   ....[51]....
        /*02bc*/ 	.word	0x0500000f


	//   ....[52]....
        /*02c0*/ 	.word	0x0500000f


	//   ....[53]....
        /*02c4*/ 	.word	0x0500000f


	//   ....[54]....
        /*02c8*/ 	.word	0x0500000f


	//   ....[55]....
        /*02cc*/ 	.word	0x0500000f


	//   ....[56]....
        /*02d0*/ 	.word	0x0500000f


	//   ....[57]....
        /*02d4*/ 	.word	0x0500000f


	//   ....[58]....
        /*02d8*/ 	.word	0x0500000f


	//   ....[59]....
        /*02dc*/ 	.word	0x0500000f


	//   ....[60]....
        /*02e0*/ 	.word	0x0500000f


	//   ....[61]....
        /*02e4*/ 	.word	0x0500000f


	//   ....[62]....
        /*02e8*/ 	.word	0x0500000f


	//   ....[63]....
        /*02ec*/ 	.word	0x0500000f


	//   ....[64]....
        /*02f0*/ 	.word	0x0500000f


	//   ....[65]....
        /*02f4*/ 	.word	0x0500000f


	//   ....[66]....
        /*02f8*/ 	.word	0x0500000f


	//   ....[67]....
        /*02fc*/ 	.word	0x0500000f


	//----- nvinfo : EIATTR_COOP_GROUP_INSTR_OFFSETS
	.align		4
.L_145:
        /*0300*/ 	.byte	0x04, 0x28
        /*0302*/ 	.short	(.L_147 - .L_146)


	//   ....[0]....
.L_146:
        /*0304*/ 	.word	0x00000070


	//   ....[1]....
        /*0308*/ 	.word	0x00000140


	//   ....[2]....
        /*030c*/ 	.word	0x00000190


	//   ....[3]....
        /*0310*/ 	.word	0x000003c0


	//   ....[4]....
        /*0314*/ 	.word	0x00000520


	//   ....[5]....
        /*0318*/ 	.word	0x00000640


	//   ....[6]....
        /*031c*/ 	.word	0x000007a0


	//   ....[7]....
        /*0320*/ 	.word	0x00000db0


	//   ....[8]....
        /*0324*/ 	.word	0x00001ad0


	//   ....[9]....
        /*0328*/ 	.word	0x00001b20


	//   ....[10]....
        /*032c*/ 	.word	0x00001f80


	//   ....[11]....
        /*0330*/ 	.word	0x00002000


	//   ....[12]....
        /*0334*/ 	.word	0x00003090


	//   ....[13]....
        /*0338*/ 	.word	0x000030c0


	//   ....[14]....
        /*033c*/ 	.word	0x000034c0


	//   ....[15]....
        /*0340*/ 	.word	0x00003690


	//   ....[16]....
        /*0344*/ 	.word	0x00004960


	//   ....[17]....
        /*0348*/ 	.word	0x00004990


	//   ....[18]....
        /*034c*/ 	.word	0x00004a10


	//   ....[19]....
        /*0350*/ 	.word	0x00004a30


	//   ....[20]....
        /*0354*/ 	.word	0x00006490


	//   ....[21]....
        /*0358*/ 	.word	0x000064c0


	//   ....[22]....
        /*035c*/ 	.word	0x00006650


	//   ....[23]....
        /*0360*/ 	.word	0x00006660


	//   ....[24]....
        /*0364*/ 	.word	0x00006b80


	//   ....[25]....
        /*0368*/ 	.word	0x00006ba0


	//   ....[26]....
        /*036c*/ 	.word	0x00006ce0


	//   ....[27]....
        /*0370*/ 	.word	0x00006d00


	//   ....[28]....
        /*0374*/ 	.word	0x00006e30


	//   ....[29]....
        /*0378*/ 	.word	0x00006e50


	//   ....[30]....
        /*037c*/ 	.word	0x00006f90


	//   ....[31]....
        /*0380*/ 	.word	0x00006fd0


	//   ....[32]....
        /*0384*/ 	.word	0x00007a00


	//   ....[33]....
        /*0388*/ 	.word	0x00008370


	//   ....[34]....
        /*038c*/ 	.word	0x00008380


	//   ....[35]....
        /*0390*/ 	.word	0x000083c0


	//   ....[36]....
        /*0394*/ 	.word	0x00008400


	//   ....[37]....
        /*0398*/ 	.word	0x00008500


	//   ....[38]....
        /*039c*/ 	.word	0x00008510


	//   ....[39]....
        /*03a0*/ 	.word	0x000085a0


	//   ....[40]....
        /*03a4*/ 	.word	0x000085b0


	//   ....[41]....
        /*03a8*/ 	.word	0x00008640


	//   ....[42]....
        /*03ac*/ 	.word	0x00008650


	//   ....[43]....
        /*03b0*/ 	.word	0x000086e0


	//   ....[44]....
        /*03b4*/ 	.word	0x000086f0


	//   ....[45]....
        /*03b8*/ 	.word	0x00008770


	//   ....[46]....
        /*03bc*/ 	.word	0x00008780


	//   ....[47]....
        /*03c0*/ 	.word	0x00008790


	//   ....[48]....
        /*03c4*/ 	.word	0x000087a0


	//   ....[49]....
        /*03c8*/ 	.word	0x0000af80


	//   ....[50]....
        /*03cc*/ 	.word	0x0000b480


	//   ....[51]....
        /*03d0*/ 	.word	0x0000b5f0


	//   ....[52]....
        /*03d4*/ 	.word	0x0000b650


	//   ....[53]....
        /*03d8*/ 	.word	0x0000b720


	//   ....[54]....
        /*03dc*/ 	.word	0x0000b7c0


	//   ....[55]....
        /*03e0*/ 	.word	0x0000b860


	//   ....[56]....
        /*03e4*/ 	.word	0x0000b970


	//   ....[57]....
        /*03e8*/ 	.word	0x0000b9d0


	//   ....[58]....
        /*03ec*/ 	.word	0x0000bad0


	//   ....[59]....
        /*03f0*/ 	.word	0x0000bb30


	//   ....[60]....
        /*03f4*/ 	.word	0x0000bc30


	//   ....[61]....
        /*03f8*/ 	.word	0x0000bc90


	//   ....[62]....
        /*03fc*/ 	.word	0x0000bd90


	//   ....[63]....
        /*0400*/ 	.word	0x0000bdf0


	//   ....[64]....
        /*0404*/ 	.word	0x0000bee0


	//   ....[65]....
        /*0408*/ 	.word	0x0000bf40


	//   ....[66]....
        /*040c*/ 	.word	0x0000bfe0


	//   ....[67]....
        /*0410*/ 	.word	0x0000c3d0


	//----- nvinfo : EIATTR_REG_RECONFIG
	.align		4
.L_147:
        /*0414*/ 	.byte	0x01, 0x54
	.zero		2


	//----- nvinfo : EIATTR_SYSCALL_OFFSETS
	.align		4
        /*0418*/ 	.byte	0x04, 0x46
        /*041a*/ 	.short	(.L_149 - .L_148)


	//   ....[0]....
.L_148:
        /*041c*/ 	.word	0x00001110


	//   ....[1]....
        /*0420*/ 	.word	0x00007660


	//   ....[2]....
        /*0424*/ 	.word	0x000077a0


	//   ....[3]....
        /*0428*/ 	.word	0x00007890


	//   ....[4]....
        /*042c*/ 	.word	0x00007f90


	//----- nvinfo : EIATTR_MBARRIER_INSTR_OFFSETS
	.align		4
.L_149:
        /*0430*/ 	.byte	0x04, 0x39
        /*0432*/ 	.short	(.L_151 - .L_150)


	//   ....[0]....
.L_150:
        /*0434*/ 	.word	0x00000270
        /*0438*/ 	.word	0x000000ff
        /*043c*/ 	.word	0x00022800
        /*0440*/ 	.short	0x0100
        /*0442*/ 	.byte	0x08
	.zero		1


	//   ....[1]....
        /*0444*/ 	.word	0x00000280
        /*0448*/ 	.word	0x000000ff
        /*044c*/ 	.word	0x00022820
        /*0450*/ 	.short	0x0100
        /*0452*/ 	.byte	0x08
	.zero		1


	//   ....[2]....
        /*0454*/ 	.word	0x00000370
        /*0458*/ 	.word	0x000000ff
        /*045c*/ 	.word	0x00022830
        /*0460*/ 	.short	0x0100
        /*0462*/ 	.byte	0x08
	.zero		1


	//   ....[3]....
        /*0464*/ 	.word	0x00000380
        /*0468*/ 	.word	0x000000ff
        /*046c*/ 	.word	0x00022840
        /*0470*/ 	.short	0x0100
        /*0472*/ 	.byte	0x08
	.zero		1


	//   ....[4]....
        /*0474*/ 	.word	0x00000390
        /*0478*/ 	.word	0x000000ff
        /*047c*/ 	.word	0x00022838
        /*0480*/ 	.short	0x0100
        /*0482*/ 	.byte	0x08
	.zero		1


	//   ....[5]....
        /*0484*/ 	.word	0x000003a0
        /*0488*/ 	.word	0x000000ff
        /*048c*/ 	.word	0x00022848
        /*0490*/ 	.short	0x0100
        /*0492*/ 	.byte	0x08
	.zero		1


	//   ....[6]....
        /*0494*/ 	.word	0x000004d0
        /*0498*/ 	.word	0x000000ff
        /*049c*/ 	.word	0x00022850
        /*04a0*/ 	.short	0x0100
        /*04a2*/ 	.byte	0x08
	.zero		1


	//   ....[7]....
        /*04a4*/ 	.word	0x000004e0
        /*04a8*/ 	.word	0x000000ff
        /*04ac*/ 	.word	0x00022860
        /*04b0*/ 	.short	0x0100
        /*04b2*/ 	.byte	0x08
	.zero		1


	//   ....[8]....
        /*04b4*/ 	.word	0x000004f0
        /*04b8*/ 	.word	0x000000ff
        /*04bc*/ 	.word	0x00022858
        /*04c0*/ 	.short	0x0100
        /*04c2*/ 	.byte	0x08
	.zero		1


	//   ....[9]....
        /*04c4*/ 	.word	0x00000500
        /*04c8*/ 	.word	0x000000ff
        /*04cc*/ 	.word	0x00022868
        /*04d0*/ 	.short	0x0100
        /*04d2*/ 	.byte	0x08
	.zero		1


	//   ....[10]....
        /*04d4*/ 	.word	0x000005f0
        /*04d8*/ 	.word	0x000000ff
        /*04dc*/ 	.word	0x00022870
        /*04e0*/ 	.short	0x0100
        /*04e2*/ 	.byte	0x06
	.zero		1


	//   ....[11]....
        /*04e4*/ 	.word	0x00000600
        /*04e8*/ 	.word	0x000000ff
        /*04ec*/ 	.word	0x00022880
        /*04f0*/ 	.short	0x0100
        /*04f2*/ 	.byte	0x06
	.zero		1


	//   ....[12]....
        /*04f4*/ 	.word	0x00000610
        /*04f8*/ 	.word	0x000000ff
        /*04fc*/ 	.word	0x00022878
        /*0500*/ 	.short	0x0100
        /*0502*/ 	.byte	0x06
	.zero		1


	//   ....[13]....
        /*0504*/ 	.word	0x00000620
        /*0508*/ 	.word	0x000000ff
        /*050c*/ 	.word	0x00022888
        /*0510*/ 	.short	0x0100
        /*0512*/ 	.byte	0x06
	.zero		1


	//   ....[14]....
        /*0514*/ 	.word	0x00000750
        /*0518*/ 	.word	0x000000ff
        /*051c*/ 	.word	0x00022890
        /*0520*/ 	.short	0x0100
        /*0522*/ 	.byte	0x08
	.zero		1


	//   ....[15]....
        /*0524*/ 	.word	0x00000760
        /*0528*/ 	.word	0x000000ff
        /*052c*/ 	.word	0x000228a0
        /*0530*/ 	.short	0x0100
        /*0532*/ 	.byte	0x08
	.zero		1


	//   ....[16]....
        /*0534*/ 	.word	0x00000770
        /*0538*/ 	.word	0x000000ff
        /*053c*/ 	.word	0x00022898
        /*0540*/ 	.short	0x0100
        /*0542*/ 	.byte	0x08
	.zero		1


	//   ....[17]....
        /*0544*/ 	.word	0x00000780
        /*0548*/ 	.word	0x000000ff
        /*054c*/ 	.word	0x000228a8
        /*0550*/ 	.short	0x0100
        /*0552*/ 	.byte	0x08
	.zero		1


	//   ....[18]....
        /*0554*/ 	.word	0x000008b0
        /*0558*/ 	.word	0x000000ff
        /*055c*/ 	.word	0x000228b0
        /*0560*/ 	.short	0x0100
        /*0562*/ 	.byte	0x08
	.zero		1


	//   ....[19]....
        /*0564*/ 	.word	0x000008c0
        /*0568*/ 	.word	0x000000ff
        /*056c*/ 	.word	0x000228c0
        /*0570*/ 	.short	0x0100
        /*0572*/ 	.byte	0x08
	.zero		1


	//   ....[20]....
        /*0574*/ 	.word	0x000008d0
        /*0578*/ 	.word	0x000000ff
        /*057c*/ 	.word	0x000228b8
        /*0580*/ 	.short	0x0100
        /*0582*/ 	.byte	0x08
	.zero		1


	//   ....[21]....
        /*0584*/ 	.word	0x000008e0
        /*0588*/ 	.word	0x000000ff
        /*058c*/ 	.word	0x000228c8
        /*0590*/ 	.short	0x0100
        /*0592*/ 	.byte	0x08
	.zero		1


	//   ....[22]....
        /*0594*/ 	.word	0x00001160
        /*0598*/ 	.word	0x000000ff
        /*059c*/ 	.word	0x00022800
        /*05a0*/ 	.short	0x010a
        /*05a2*/ 	.byte	0x2d
	.zero		1


	//   ....[23]....
        /*05a4*/ 	.word	0x00001230
        /*05a8*/ 	.word	0x000000ff
        /*05ac*/ 	.word	0x00022830
        /*05b0*/ 	.short	0x010a
        /*05b2*/ 	.byte	0x15
	.zero		1


	//   ....[24]....
        /*05b4*/ 	.word	0x00001270
        /*05b8*/ 	.word	0x000000ff
        /*05bc*/ 	.word	0x00022830
        /*05c0*/ 	.short	0x010a
        /*05c2*/ 	.byte	0x15
	.zero		1


	//   ....[25]....
        /*05c4*/ 	.word	0x00002440
        /*05c8*/ 	.word	0x00000004
        /*05cc*/ 	.word	0x00000000
        /*05d0*/ 	.short	0x0101
        /*05d2*/ 	.byte	0x3f
	.zero		1


	//   ....[26]....
        /*05d4*/ 	.word	0x00002870
        /*05d8*/ 	.word	0x000000ff
        /*05dc*/ 	.word	0x00022850
        /*05e0*/ 	.short	0x010a
        /*05e2*/ 	.byte	0x15
	.zero		1


	//   ....[27]....
        /*05e4*/ 	.word	0x000028b0
        /*05e8*/ 	.word	0x000000ff
        /*05ec*/ 	.word	0x00022850
        /*05f0*/ 	.short	0x010a
        /*05f2*/ 	.byte	0x15
	.zero		1


	//   ....[28]....
        /*05f4*/ 	.word	0x00002ba0
        /*05f8*/ 	.word	0x00000008
        /*05fc*/ 	.word	0x00000000
        /*0600*/ 	.short	0x0101
        /*0602*/ 	.byte	0x3f
	.zero		1


	//   ....[29]....
        /*0604*/ 	.word	0x00002d20
        /*0608*/ 	.word	0x000000ff
        /*060c*/ 	.word	0x00022830
        /*0610*/ 	.short	0x010a
        /*0612*/ 	.byte	0x17
	.zero		1


	//   ....[30]....
        /*0614*/ 	.word	0x00002d70
        /*0618*/ 	.word	0x000000ff
        /*061c*/ 	.word	0x00022830
        /*0620*/ 	.short	0x010a
        /*0622*/ 	.byte	0x17
	.zero		1


	//   ....[31]....
        /*0624*/ 	.word	0x00003a20
        /*0628*/ 	.word	0x0000009a
        /*062c*/ 	.word	0x00000000
        /*0630*/ 	.short	0x0101
        /*0632*/ 	.byte	0x3f
	.zero		1


	//   ....[32]....
        /*0634*/ 	.word	0x00004610
        /*0638*/ 	.word	0x000000ff
        /*063c*/ 	.word	0x00022850
        /*0640*/ 	.short	0x010a
        /*0642*/ 	.byte	0x17
	.zero		1


	//   ....[33]....
        /*0644*/ 	.word	0x00004660
        /*0648*/ 	.word	0x000000ff
        /*064c*/ 	.word	0x00022850
        /*0650*/ 	.short	0x010a
        /*0652*/ 	.byte	0x17
	.zero		1


	//   ....[34]....
        /*0654*/ 	.word	0x00004940
        /*0658*/ 	.word	0x000000b7
        /*065c*/ 	.word	0x00000000
        /*0660*/ 	.short	0x0101
        /*0662*/ 	.byte	0x3f
	.zero		1


	//   ....[35]....
        /*0664*/ 	.word	0x00006b60
        /*0668*/ 	.word	0x000000ce
        /*066c*/ 	.word	0x00000000
        /*0670*/ 	.short	0x0101
        /*0672*/ 	.byte	0x3f
	.zero		1


	//   ....[36]....
        /*0674*/ 	.word	0x00007c30
        /*0678*/ 	.word	0x00000000
        /*067c*/ 	.word	0x00022840
        /*0680*/ 	.short	0x010a
        /*0682*/ 	.byte	0x3f
	.zero		1


	//   ....[37]....
        /*0684*/ 	.word	0x000088a0
        /*0688*/ 	.word	0x000000ff
        /*068c*/ 	.word	0x00022800
        /*0690*/ 	.short	0x0107
        /*0692*/ 	.byte	0x24
	.zero		1


	//   ....[38]....
        /*0694*/ 	.word	0x00008900
        /*0698*/ 	.word	0x000000ff
        /*069c*/ 	.word	0x00022800
        /*06a0*/ 	.short	0x0101
        /*06a2*/ 	.byte	0x24
	.zero		1


	//   ....[39]....
        /*06a4*/ 	.word	0x00008920
        /*06a8*/ 	.word	0x000000ff
        /*06ac*/ 	.word	0x00022820
        /*06b0*/ 	.short	0x010a
        /*06b2*/ 	.byte	0x24
	.zero		1


	//   ....[40]....
        /*06b4*/ 	.word	0x00008a00
        /*06b8*/ 	.word	0x00000002
        /*06bc*/ 	.word	0x00022860
        /*06c0*/ 	.short	0x010a
        /*06c2*/ 	.byte	0x3f
	.zero		1


	//   ....[41]....
        /*06c4*/ 	.word	0x00009220
        /*06c8*/ 	.word	0x00000003
        /*06cc*/ 	.word	0x00022840
        /*06d0*/ 	.short	0x010a
        /*06d2*/ 	.byte	0x3f
	.zero		1


	//   ....[42]....
        /*06d4*/ 	.word	0x00009470
        /*06d8*/ 	.word	0x00000003
        /*06dc*/ 	.word	0x00022860
        /*06e0*/ 	.short	0x010a
        /*06e2*/ 	.byte	0x3f
	.zero		1


	//   ....[43]....
        /*06e4*/ 	.word	0x00009c80
        /*06e8*/ 	.word	0x00000004
        /*06ec*/ 	.word	0x00022840
        /*06f0*/ 	.short	0x010a
        /*06f2*/ 	.byte	0x3f
	.zero		1


	//   ....[44]....
        /*06f4*/ 	.word	0x00009eb0
        /*06f8*/ 	.word	0x00000004
        /*06fc*/ 	.word	0x00022860
        /*0700*/ 	.short	0x010a
        /*0702*/ 	.byte	0x3f
	.zero		1


	//   ....[45]....
        /*0704*/ 	.word	0x0000a610
        /*0708*/ 	.word	0x00000004
        /*070c*/ 	.word	0x00022840
        /*0710*/ 	.short	0x010a
        /*0712*/ 	.byte	0x3f
	.zero		1


	//   ....[46]....
        /*0714*/ 	.word	0x0000a860
        /*0718*/ 	.word	0x00000004
        /*071c*/ 	.word	0x00022860
        /*0720*/ 	.short	0x010a
        /*0722*/ 	.byte	0x3f
	.zero		1


	//   ....[47]....
        /*0724*/ 	.word	0x0000af00
        /*0728*/ 	.word	0x00000000
        /*072c*/ 	.word	0x00022820
        /*0730*/ 	.short	0x010a
        /*0732*/ 	.byte	0x3f
	.zero		1


	//   ....[48]....
        /*0734*/ 	.word	0x0000b0d0
        /*0738*/ 	.word	0x00000006
        /*073c*/ 	.word	0x00000000
        /*0740*/ 	.short	0x010a
        /*0742*/ 	.byte	0x3f
	.zero		1


	//   ....[49]....
        /*0744*/ 	.word	0x0000b120
        /*0748*/ 	.word	0x00000003
        /*074c*/ 	.word	0x00000000
        /*0750*/ 	.short	0x010a
        /*0752*/ 	.byte	0x3f
	.zero		1


	//   ....[50]....
        /*0754*/ 	.word	0x0000b180
        /*0758*/ 	.word	0x00000012
        /*075c*/ 	.word	0x00000000
        /*0760*/ 	.short	0x010a
        /*0762*/ 	.byte	0x3f
	.zero		1


	//   ....[51]....
        /*0764*/ 	.word	0x0000b1b0
        /*0768*/ 	.word	0x00000003
        /*076c*/ 	.word	0x00000000
        /*0770*/ 	.short	0x010a
        /*0772*/ 	.byte	0x3f
	.zero		1


	//   ....[52]....
        /*0774*/ 	.word	0x0000b220
        /*0778*/ 	.word	0x00000003
        /*077c*/ 	.word	0x00022800
        /*0780*/ 	.short	0x010a
        /*0782*/ 	.byte	0x3f
	.zero		1


	//   ....[53]....
        /*0784*/ 	.word	0x0000b280
        /*0788*/ 	.word	0x00000000
        /*078c*/ 	.word	0x00022830
        /*0790*/ 	.short	0x010a
        /*0792*/ 	.byte	0x3f
	.zero		1


	//   ....[54]....
        /*0794*/ 	.word	0x0000b2d0
        /*0798*/ 	.word	0x00000008
        /*079c*/ 	.word	0x00022850
        /*07a0*/ 	.short	0x010a
        /*07a2*/ 	.byte	0x3f
	.zero		1


	//   ....[55]....
        /*07a4*/ 	.word	0x0000b340
        /*07a8*/ 	.word	0x00000000
        /*07ac*/ 	.word	0x00022830
        /*07b0*/ 	.short	0x010a
        /*07b2*/ 	.byte	0x3f
	.zero		1


	//   ....[56]....
        /*07b4*/ 	.word	0x0000b3a0
        /*07b8*/ 	.word	0x000000b7
        /*07bc*/ 	.word	0x00022850
        /*07c0*/ 	.short	0x010a
        /*07c2*/ 	.byte	0x3f
	.zero		1


	//   ....[57]....
        /*07c4*/ 	.word	0x0000b540
        /*07c8*/ 	.word	0x00000000
        /*07cc*/ 	.word	0x00022840
        /*07d0*/ 	.short	0x010a
        /*07d2*/ 	.byte	0x3f
	.zero		1


	//   ....[58]....
        /*07d4*/ 	.word	0x0000c070
        /*07d8*/ 	.word	0x00000003
        /*07dc*/ 	.word	0x00022820
        /*07e0*/ 	.short	0x010a
        /*07e2*/ 	.byte	0x3f
	.zero		1


	//   ....[59]....
        /*07e4*/ 	.word	0x0000c0c0
        /*07e8*/ 	.word	0x00000002
        /*07ec*/ 	.word	0x00022860
        /*07f0*/ 	.short	0x010a
        /*07f2*/ 	.byte	0x3f
	.zero		1


	//   ....[60]....
        /*07f4*/ 	.word	0x0000c110
        /*07f8*/ 	.word	0x00000003
        /*07fc*/ 	.word	0x00022840
        /*0800*/ 	.short	0x010a
        /*0802*/ 	.byte	0x3f
	.zero		1


	//   ....[61]....
        /*0804*/ 	.word	0x0000c160
        /*0808*/ 	.word	0x00000003
        /*080c*/ 	.word	0x00022860
        /*0810*/ 	.short	0x010a
        /*0812*/ 	.byte	0x3f
	.zero		1


	//   ....[62]....
        /*0814*/ 	.word	0x0000c1b0
        /*0818*/ 	.word	0x00000004
        /*081c*/ 	.word	0x00022840
        /*0820*/ 	.short	0x010a
        /*0822*/ 	.byte	0x3f
	.zero		1


	//   ....[63]....
        /*0824*/ 	.word	0x0000c200
        /*0828*/ 	.word	0x00000004
        /*082c*/ 	.word	0x00022860
        /*0830*/ 	.short	0x010a
        /*0832*/ 	.byte	0x3f
	.zero		1


	//   ....[64]....
        /*0834*/ 	.word	0x0000c250
        /*0838*/ 	.word	0x00000004
        /*083c*/ 	.word	0x00022840
        /*0840*/ 	.short	0x010a
        /*0842*/ 	.byte	0x3f
	.zero		1


	//   ....[65]....
        /*0844*/ 	.word	0x0000c2a0
        /*0848*/ 	.word	0x00000004
        /*084c*/ 	.word	0x00022860
        /*0850*/ 	.short	0x010a
        /*0852*/ 	.byte	0x3f
	.zero		1


	//   ....[66]....
        /*0854*/ 	.word	0x0000c2f0
        /*0858*/ 	.word	0x00000000
        /*085c*/ 	.word	0x00022820
        /*0860*/ 	.short	0x010a
        /*0862*/ 	.byte	0x3f
	.zero		1


	//   ....[67]....
        /*0864*/ 	.word	0x0000c490
        /*0868*/ 	.word	0x00000006
        /*086c*/ 	.word	0x00000000
        /*0870*/ 	.short	0x010a
        /*0872*/ 	.byte	0x3f
	.zero		1


	//   ....[68]....
        /*0874*/ 	.word	0x0000c4e0
        /*0878*/ 	.word	0x00000003
        /*087c*/ 	.word	0x00000000
        /*0880*/ 	.short	0x010a
        /*0882*/ 	.byte	0x3f
	.zero		1


	//   ....[69]....
        /*0884*/ 	.word	0x0000c530
        /*0888*/ 	.word	0x00000012
        /*088c*/ 	.word	0x00000000
        /*0890*/ 	.short	0x010a
        /*0892*/ 	.byte	0x3f
	.zero		1


	//----- nvinfo : EIATTR_NUM_MBARRIERS
	.align		4
.L_151:
        /*0894*/ 	.byte	0x03, 0x38
        /*0896*/ 	.short	0x0016


	//----- nvinfo : EIATTR_EXIT_INSTR_OFFSETS
	.align		4
        /*0898*/ 	.byte	0x04, 0x1c
        /*089a*/ 	.short	(.L_153 - .L_152)


	//   ....[0]....
.L_152:
        /*089c*/ 	.word	0x00000a20


	//   ....[1]....
        /*08a0*/ 	.word	0x00007130


	//   ....[2]....
        /*08a4*/ 	.word	0x0000b200


	//----- nvinfo : EIATTR_MAX_THREADS
	.align		4
.L_153:
        /*08a8*/ 	.byte	0x04, 0x05
        /*08aa*/ 	.short	(.L_155 - .L_154)
.L_154:
        /*08ac*/ 	.word	0x00000180
        /*08b0*/ 	.word	0x00000001
        /*08b4*/ 	.word	0x00000001


	//----- nvinfo : EIATTR_CRS_STACK_SIZE
	.align		4
.L_155:
        /*08b8*/ 	.byte	0x04, 0x1e
        /*08ba*/ 	.short	(.L_157 - .L_156)
.L_156:
        /*08bc*/ 	.word	0x00000000


	//----- nvinfo : EIATTR_CBANK_PARAM_SIZE
	.align		4
.L_157:
        /*08c0*/ 	.byte	0x03, 0x19
        /*08c2*/ 	.short	0x0a70


	//----- nvinfo : EIATTR_PARAM_CBANK
	.align		4
        /*08c4*/ 	.byte	0x04, 0x0a
        /*08c6*/ 	.short	(.L_159 - .L_158)
	.align		4
.L_158:
        /*08c8*/ 	.word	index@(.nv.constant0._ZN7cutlass13device_kernelIN5flash11enable_sm90INS1_16FlashAttnFwdSm90INS1_25CollectiveMainloopFwdSm90ILi2EN4cute5tupleIJNS5_1CILi1EEES8_S8_EEENS6_IJNS7_ILi128EEENS7_ILi96EEENS7_ILi64EEEEEELi256ENS_6half_tEfNS_4arch4Sm90ELb0ELb0ELb0ELb0ELb0ELb0ELb0ELb1ELb0ELb1ELb0ELb0EEENS1_21CollectiveEpilogueFwdINS6_IJSA_NS7_ILi256EEESB_EEES9_SE_SG_Li256ELb0ELb1ELb0ELb0EEENS1_29StaticPersistentTileSchedulerILb0EEEEEEEEEvNT_6ParamsE)
        /*08cc*/ 	.short	0x0210
        /*08ce*/ 	.short	0x0a70


	//----- nvinfo : EIATTR_SW_WAR
	.align		4
.L_159:
        /*08d0*/ 	.byte	0x04, 0x36
        /*08d2*/ 	.short	(.L_161 - .L_160)
.L_160:
        /*08d4*/ 	.word	0x00000008
.L_161:


//--------------------- .nv.info._ZN7cutlass13device_kernelIN5flash11enable_sm90INS1_16FlashAttnFwdSm90INS1_25CollectiveMainloopFwdSm90ILi2EN4cute5tupleIJNS5_1CILi1EEES8_S8_EEENS6_IJNS7_ILi128EEENS7_ILi96EEENS7_ILi64EEEEEELi256ENS_6half_tEfNS_4arch4Sm90ELb0ELb0ELb0ELb0ELb0ELb0ELb1ELb1ELb0ELb1ELb0ELb0EEENS1_21CollectiveEpilogueFwdINS6_IJSA_NS7_ILi256EEESB_EEES9_SE_SG_Li256ELb0ELb1ELb0ELb0EEENS1_29StaticPersistentTileSchedulerILb0EEEEEEEEEvNT_6ParamsE --------------------------
	.section	.nv.info._ZN7cutlass13device_kernelIN5flash11enable_sm90INS1_16FlashAttnFwdSm90INS1_25CollectiveMainloopFwdSm90ILi2EN4cute5tupleIJNS5_1CILi1EEES8_S8_EEENS6_IJNS7_ILi128EEENS7_ILi96EEENS7_ILi64EEEEEELi256ENS_6half_tEfNS_4arch4Sm90ELb0ELb0ELb0ELb0ELb0ELb0ELb1ELb1ELb0ELb1ELb0ELb0EEENS1_21CollectiveEpilogueFwdINS6_IJSA_NS7_ILi256EEESB_EEES9_SE_SG_Li256ELb0ELb1ELb0ELb0EEENS1_29StaticPersistentTileSchedulerILb0EEEEEEEEEvNT_6ParamsE,"",@"SHT_CUDA_INFO"
	.sectionflags	@""
	.align	4


	//----- nvinfo : EIATTR_CUDA_API_VERSION
	.align		4
        /*0000*/ 	.byte	0x04, 0x37
        /*0002*/ 	.short	(.L_163 - .L_162)
.L_162:
        /*0004*/ 	.word	0x00000082


	//----- nvinfo : EIATTR_KPARAM_INFO
	.align		4
.L_163:
        /*0008*/ 	.byte	0x04, 0x17
        /*000a*/ 	.short	(.L_165 - .L_164)
.L_164:
        /*000c*/ 	.word	0x00000000
        /*0010*/ 	.short	0x0000
        /*0012*/ 	.short	0x0070
        /*0014*/ 	.byte	0x00, 0xf0, 0x01, 0x2c


	//----- nvinfo : EIATTR_SPARSE_MMA_MASK
	.align		4
.L_165:
        /*0018*/ 	.byte	0x03, 0x50
        /*001a*/ 	.short	0x0000


	//----- nvinfo : EIATTR_MAXREG_COUNT
	.align		4
        /*001c*/ 	.byte	0x03, 0x1b
        /*001e*/ 	.short	0x00a8


	//----- nvinfo : EIATTR_NUM_BARRIERS
	.align		4
        /*0020*/ 	.byte	0x02, 0x4c
        /*0022*/ 	.byte	0x10
	.zero		1


	//----- nvinfo : EIATTR_EXTERNS
	.align		4
        /*0024*/ 	.byte	0x04, 0x0f
        /*0026*/ 	.short	(.L_167 - .L_166)


	//   ....[0]....
	.align		4
.L_166:
        /*0028*/ 	.word	index@(__assertfail)


	//----- nvinfo : EIATTR_ANNOTATIONS
	.align		4
.L_167:
        /*002c*/ 	.byte	0x04, 0x55
        /*002e*/ 	.short	(.L_169 - .L_168)


	//   ....[0]....
.L_168:
        /* <DEDUP_REMOVED lines=50> */


	//----- nvinfo : EIATTR_MERCURY_ISA_VERSION
	.align		4
.L_169:
        /*0338*/ 	.byte	0x03, 0x5f
        /*033a*/ 	.short	0x0101


	//----- nvinfo : EIATTR_INT_WARP_WIDE_INSTR_OFFSETS
	.align		4
        /*033c*/ 	.byte	0x04, 0x31
        /*033e*/ 	.short	(.L_171 - .L_170)


	//   ....[0]....
.L_170:
        /*0340*/ 	.word	0x00000130


	//   ....[1]....
        /*0344*/ 	.word	0x00000170


	//   ....[2]....
        /*0348*/ 	.word	0x000001e0


	//   ....[3]....
        /*034c*/ 	.word	0x000001f0


	//----- nvinfo : EIATTR_COOP_GROUP_MASK_REGIDS
	.align		4
.L_171:
        /*0350*/ 	.byte	0x04, 0x29
        /*0352*/ 	.short	(.L_173 - .L_172)


	//   ....[0]....
.L_172:
        /*0354*/ 	.word	0xffffffff


	//   ....[1]....
        /*0358*/ 	.word	0xffffffff


	//   ....[2]....
        /*035c*/ 	.word	0xffffffff


	//   ....[3]....
        /*0360*/ 	.word	0xffffffff


	//   ....[4]....
        /*0364*/ 	.word	0xffffffff


	//   ....[5]....
        /*0368*/ 	.word	0xffffffff


	//   ....[6]....
        /*036c*/ 	.word	0xffffffff


	//   ....[7]....
        /*0370*/ 	.word	0xffffffff


	//   ....[8]....
        /*0374*/ 	.word	0xffffffff


	//   ....[9]....
        /*0378*/ 	.word	0xffffffff


	//   ....[10]....
        /*037c*/ 	.word	0xffffffff


	//   ....[11]....
        /*0380*/ 	.word	0xffffffff


	//   ....[12]....
        /*0384*/ 	.word	0xffffffff


	//   ....[13]....
        /*0388*/ 	.word	0xffffffff


	//   ....[14]....
        /*038c*/ 	.word	0xffffffff


	//   ....[15]....
        /*0390*/ 	.word	0xffffffff


	//   ....[16]....
        /*0394*/ 	.word	0xffffffff


	//   ....[17]....
        /*0398*/ 	.word	0xffffffff


	//   ....[18]....
        /*039c*/ 	.word	0xffffffff


	//   ....[19]....
        /*03a0*/ 	.word	0xffffffff


	//   ....[20]....
        /*03a4*/ 	.word	0xffffffff


	//   ....[21]....
        /*03a8*/ 	.word	0xffffffff


	//   ....[22]....
        /*03ac*/ 	.word	0xffffffff


	//   ....[23]....
        /*03b0*/ 	.word	0xffffffff


	//   ....[24]....
        /*03b4*/ 	.word	0xffffffff


	//   ....[25]....
        /*03b8*/ 	.word	0xffffffff


	//   ....[26]....
        /*03bc*/ 	.word	0xffffffff


	//   ....[27]....
        /*03c0*/ 	.word	0xffffffff


	//   ....[28]....
        /*03c4*/ 	.word	0xffffffff


	//   ....[29]....
        /*03c8*/ 	.word	0xffffffff


	//   ....[30]....
        /*03cc*/ 	.word	0xffffffff


	//   ....[31]....
        /*03d0*/ 	.word	0xffffffff


	//   ....[32]....
        /*03d4*/ 	.word	0xffffffff


	//   ....[33]....
        /*03d8*/ 	.word	0xffffffff


	//   ....[34]....
        /*03dc*/ 	.word	0xffffffff


	//   ....[35]....
        /*03e0*/ 	.word	0xffffffff


	//   ....[36]....
        /*03e4*/ 	.word	0xffffffff


	//   ....[37]....
        /*03e8*/ 	.word	0xffffffff


	//   ....[38]....
        /*03ec*/ 	.word	0xffffffff


	//   ....[39]....
        /*03f0*/ 	.word	0xffffffff


	//   ....[40]....
        /*03f4*/ 	.word	0xffffffff


	//   ....[41]....
        /*03f8*/ 	.word	0xffffffff


	//   ....[42]....
        /*03fc*/ 	.word	0xffffffff


	//   ....[43]....
        /*0400*/ 	.word	0xffffffff


	//   ....[44]....
        /*0404*/ 	.word	0xffffffff


	//   ....[45]....
        /*0408*/ 	.word	0xffffffff


	//   ....[46]....
        /*040c*/ 	.word	0xffffffff


	//   ....[47]....
        /*0410*/ 	.word	0xffffffff


	//   ....[48]....
        /*0414*/ 	.word	0xffffffff


	//   ....[49]....
        /*0418*/ 	.word	0xffffffff


	//   ....[50]....
        /*041c*/ 	.word	0xffffffff


	//   ....[51]....
        /*0420*/ 	.word	0xffffffff


	//   ....[52]....
        /*0424*/ 	.word	0xffffffff


	//   ....[53]....
        /*0428*/ 	.word	0xffffffff


	//   ....[54]....
        /*042c*/ 	.word	0xffffffff


	//   ....[55]....
        /*0430*/ 	.word	0xffffffff


	//   ....[56]....
        /*0434*/ 	.word	0xffffffff


	//   ....[57]....
        /*0438*/ 	.word	0xffffffff


	//   ....[58]....
        /*043c*/ 	.word	0xffffffff


	//   ....[59]....
        /*0440*/ 	.word	0xffffffff


	//   ....[60]....
        /*0444*/ 	.word	0xffffffff


	//   ....[61]....
        /*0448*/ 	.word	0xffffffff


	//   ....[62]....
        /*044c*/ 	.word	0xffffffff


	//   ....[63]....
        /*0450*/ 	.word	0xffffffff


	//   ....[64]....
        /*0454*/ 	.word	0xffffffff


	//   ....[65]....
        /*0458*/ 	.word	0xffffffff


	//   ....[66]....
        /*045c*/ 	.word	0x0500000f


	//   ....[67]....
        /*0460*/ 	.word	0x0500000f


	//   ....[68]....
        /*0464*/ 	.word	0x0500000f


	//   ....[69]....
        /*0468*/ 	.word	0x0500000f


	//   ....[70]....
        /*046c*/ 	.word	0x0500000f


	//   ....[71]....
        /*0470*/ 	.word	0x0500000f


	//   ....[72]....
        /*0474*/ 	.word	0x0500000f


	//   ....[73]....
        /*0478*/ 	.word	0x0500000f


	//   ....[74]....
        /*047c*/ 	.word	0x0500000f


	//   ....[75]....
        /*0480*/ 	.word	0x0500000f


	//   ....[76]....
        /*0484*/ 	.word	0x0500000f


	//   ....[77]....
        /*0488*/ 	.word	0x0500000f


	//   ....[78]....
        /*048c*/ 	.word	0x0500000f


	//   ....[79]....
        /*0490*/ 	.word	0x0500000f


	//   ....[80]....
        /*0494*/ 	.word	0x0500000f


	//   ....[81]....
        /*0498*/ 	.word	0x0500000f


	//   ....[82]....
        /*049c*/ 	.word	0x0500000f


	//   ....[83]....
        /*04a0*/ 	.word	0x0500000f


	//   ....[84]....
        /*04a4*/ 	.word	0x0500000f


	//   ....[85]....
        /*04a8*/ 	.word	0x0500000f


	//   ....[86]....
        /*04ac*/ 	.word	0x0500000f


	//   ....[87]....
        /*04b0*/ 	.word	0x0500000f


	//   ....[88]....
        /*04b4*/ 	.word	0x0500000f


	//   ....[89]....
        /*04b8*/ 	.word	0x0500000f


	//   ....[90]....
        /*04bc*/ 	.word	0x0500000f


	//   ....[91]....
        /*04c0*/ 	.word	0x0500000f


	//   ....[92]....
        /*04c4*/ 	.word	0x0500000f


	//   ....[93]....
        /*04c8*/ 	.word	0x0500000f


	//   ....[94]....
        /*04cc*/ 	.word	0x0500000f


	//   ....[95]....
        /*04d0*/ 	.word	0x0500000f


	//   ....[96]....
        /*04d4*/ 	.word	0x0500000f


	//   ....[97]....
        /*04d8*/ 	.word	0x0500000f


	//   ....[98]....
        /*04dc*/ 	.word	0x0500000f


	//   ....[99]....
        /*04e0*/ 	.word	0x0500000f


	//----- nvinfo : EIATTR_COOP_GROUP_INSTR_OFFSETS
	.align		4
.L_173:
        /*04e4*/ 	.byte	0x04, 0x28
        /*04e6*/ 	.short	(.L_175 - .L_174)


	//   ....[0]....
.L_174:
        /*04e8*/ 	.word	0x00000070


	//   ....[1]....
        /*04ec*/ 	.word	0x00000140


	//   ....[2]....
        /*04f0*/ 	.word	0x00000190


	//   ....[3]....
        /*04f4*/ 	.word	0x000003e0


	//   ....[4]....
        /*04f8*/ 	.word	0x00000540


	//   ....[5]....
        /*04fc*/ 	.word	0x00000660


	//   ....[6]....
        /*0500*/ 	.word	0x000007c0


	//   ....[7]....
        /*0504*/ 	.word	0x00000dd0


	//   ....[8]....
        /*0508*/ 	.word	0x00002520


	//   ....[9]....
        /*050c*/ 	.word	0x00002550


	//   ....[10]....
        /*0510*/ 	.word	0x00002570


	//   ....[11]....
        /*0514*/ 	.word	0x00002590


	//   ....[12]....
        /*0518*/ 	.word	0x00004110


	//   ....[13]....
        /*051c*/ 	.word	0x00004170


	//   ....[14]....
        /*0520*/ 	.word	0x00004190


	//   ....[15]....
        /*0524*/ 	.word	0x000041b0


	//   ....[16]....
        /*0528*/ 	.word	0x00005740


	//   ....[17]....
        /*052c*/ 	.word	0x00005770


	//   ....[18]....
        /*0530*/ 	.word	0x00005880


	//   ....[19]....
        /*0534*/ 	.word	0x000058b0


	//   ....[20]....
        /*0538*/ 	.word	0x00007270


	//   ....[21]....
        /*053c*/ 	.word	0x000072a0


	//   ....[22]....
        /*0540*/ 	.word	0x00007430


	//   ....[23]....
        /*0544*/ 	.word	0x00007440


	//   ....[24]....
        /*0548*/ 	.word	0x00007960


	//   ....[25]....
        /*054c*/ 	.word	0x00007980


	//   ....[26]....
        /*0550*/ 	.word	0x00007ac0


	//   ....[27]....
        /*0554*/ 	.word	0x00007ae0


	//   ....[28]....
        /*0558*/ 	.word	0x00007c10


	//   ....[29]....
        /*055c*/ 	.word	0x00007c30


	//   ....[30]....
        /*0560*/ 	.word	0x00007d70


	//   ....[31]....
        /*0564*/ 	.word	0x00007db0


	//   ....[32]....
        /*0568*/ 	.word	0x00008870


	//   ....[33]....
        /*056c*/ 	.word	0x00009260


	//   ....[34]....
        /*0570*/ 	.word	0x00009270


	//   ....[35]....
        /*0574*/ 	.word	0x000092b0


	//   ....[36]....
        /*0578*/ 	.word	0x000092e0


	//   ....[37]....
        /*057c*/ 	.word	0x000093f0


	//   ....[38]....
        /*0580*/ 	.word	0x00009460


	//   ....[39]....
        /*0584*/ 	.word	0x00009490


	//   ....[40]....
        /*0588*/ 	.word	0x00009510


	//   ....[41]....
        /*058c*/ 	.word	0x00009540


	//   ....[42]....
        /*0590*/ 	.word	0x000095c0


	//   ....[43]....
        /*0594*/ 	.word	0x000095f0


	//   ....[44]....
        /*0598*/ 	.word	0x00009670


	//   ....[45]....
        /*059c*/ 	.word	0x000096a0


	//   ....[46]....
        /*05a0*/ 	.word	0x00009700


	//   ....[47]....
        /*05a4*/ 	.word	0x00009710


	//   ....[48]....
        /*05a8*/ 	.word	0x00009780


	//   ....[49]....
        /*05ac*/ 	.word	0x00009df0


	//   ....[50]....
        /*05b0*/ 	.word	0x00009e00


	//   ....[51]....
        /*05b4*/ 	.word	0x00009e40


	//   ....[52]....
        /*05b8*/ 	.word	0x00009ef0


	//   ....[53]....
        /*05bc*/ 	.word	0x00009f80


	//   ....[54]....
        /*05c0*/ 	.word	0x00009f90


	//   ....[55]....
        /*05c4*/ 	.word	0x0000a020


	//   ....[56]....
        /*05c8*/ 	.word	0x0000a030


	//   ....[57]....
        /*05cc*/ 	.word	0x0000a060


	//   ....[58]....
        /*05d0*/ 	.word	0x0000a0c0


	//   ....[59]....
        /*05d4*/ 	.word	0x0000a0f0


	//   ....[60]....
        /*05d8*/ 	.word	0x0000a140


	//   ....[61]....
        /*05dc*/ 	.word	0x0000a180


	//   ....[62]....
        /*05e0*/ 	.word	0x0000a1d0


	//   ....[63]....
        /*05e4*/ 	.word	0x0000a210


	//   ....[64]....
        /*05e8*/ 	.word	0x0000a260


	//   ....[65]....
        /*05ec*/ 	.word	0x0000ca10


	//   ....[66]....
        /*05f0*/ 	.word	0x0000cf70


	//   ....[67]....
        /*05f4*/ 	.word	0x0000d0f0


	//   ....[68]....
        /*05f8*/ 	.word	0x0000d150


	//   ....[69]....
        /*05fc*/ 	.word	0x0000d210


	//   ....[70]....
        /*0600*/ 	.word	0x0000d2c0


	//   ....[71]....
        /*0604*/ 	.word	0x0000d3a0


	//   ....[72]....
        /*0608*/ 	.word	0x0000d440


	//   ....[73]....
        /*060c*/ 	.word	0x0000d540


	//   ....[74]....
        /*0610*/ 	.word	0x0000d640


	//   ....[75]....
        /*0614*/ 	.word	0x0000d6b0


	//   ....[76]....
        /*0618*/ 	.word	0x0000d750


	//   ....[77]....
        /*061c*/ 	.word	0x0000d820


	//   ....[78]....
        /*0620*/ 	.word	0x0000d8c0


	//   ....[79]....
        /*0624*/ 	.word	0x0000d990


	//   ....[80]....
        /*0628*/ 	.word	0x0000da30


	//   ....[81]....
        /*062c*/ 	.word	0x0000dae0


	//   ....[82]....
        /*0630*/ 	.word	0x0000dbd0


	//   ....[83]....
        /*0634*/ 	.word	0x0000dc70


	//   ....[84]....
        /*0638*/ 	.word	0x0000dd30


	//   ....[85]....
        /*063c*/ 	.word	0x0000df90


	//   ....[86]....
        /*0640*/ 	.word	0x0000e080


	//   ....[87]....
        /*0644*/ 	.word	0x0000e140


	//   ....[88]....
        /*0648*/ 	.word	0x0000e200


	//   ....[89]....
        /*064c*/ 	.word	0x0000e2c0


	//   ....[90]....
        /*0650*/ 	.word	0x0000e380


	//   ....[91]....
        /*0654*/ 	.word	0x0000e440


	//   ....[92]....
        /*0658*/ 	.word	0x0000e500


	//   ....[93]....
        /*065c*/ 	.word	0x0000e610


	//   ....[94]....
        /*0660*/ 	.word	0x0000e660


	//   ....[95]....
        /*0664*/ 	.word	0x0000e720


	//   ....[96]....
        /*0668*/ 	.word	0x0000e7d0


	//   ....[97]....
        /*066c*/ 	.word	0x0000e890


	//   ....[98]....
        /*0670*/ 	.word	0x0000e940


	//   ....[99]....
        /*0674*/ 	.word	0x0000ecf0


	//----- nvinfo : EIATTR_REG_RECONFIG
	.align		4
.L_175:
        /*0678*/ 	.byte	0x01, 0x54
	.zero		2


	//----- nvinfo : EIATTR_SYSCALL_OFFSETS
	.align		4
        /*067c*/ 	.byte	0x04, 0x46
        /*067e*/ 	.short	(.L_177 - .L_176)


	//   ....[0]....
.L_176:
        /*0680*/ 	.word	0x00001140


	//   ....[1]....
        /*0684*/ 	.word	0x00008490


	//   ....[2]....
        /*0688*/ 	.word	0x000085d0


	//   ....[3]....
        /*068c*/ 	.word	0x000086c0


	//   ....[4]....
        /*0690*/ 	.word	0x00008e50


	//   ....[5]....
        /*0694*/ 	.word	0x00009a50


	//----- nvinfo : EIATTR_MBARRIER_INSTR_OFFSETS
	.align		4
.L_177:
        /*0698*/ 	.byte	0x04, 0x39
        /*069a*/ 	.short	(.L_179 - .L_178)


	//   ....[0]....
.L_178:
        /*069c*/ 	.word	0x00000280
        /*06a0*/ 	.word	0x000000ff
        /*06a4*/ 	.word	0x00032400
        /*06a8*/ 	.short	0x0100
        /*06aa*/ 	.byte	0x08
	.zero		1


	//   ....[1]....
        /*06ac*/ 	.word	0x00000290
        /*06b0*/ 	.word	0x000000ff
        /*06b4*/ 	.word	0x00032410
        /*06b8*/ 	.short	0x0100
        /*06ba*/ 	.byte	0x08
	.zero		1


	//   ....[2]....
        /*06bc*/ 	.word	0x000002a0
        /*06c0*/ 	.word	0x000000ff
        /*06c4*/ 	.word	0x00032420
        /*06c8*/ 	.short	0x0100
        /*06ca*/ 	.byte	0x08
	.zero		1


	//   ....[3]....
        /*06cc*/ 	.word	0x00000390
        /*06d0*/ 	.word	0x000000ff
        /*06d4*/ 	.word	0x00032430
        /*06d8*/ 	.short	0x0100
        /*06da*/ 	.byte	0x08
	.zero		1


	//   ....[4]....
        /*06dc*/ 	.word	0x000003a0
        /*06e0*/ 	.word	0x000000ff
        /*06e4*/ 	.word	0x00032440
        /*06e8*/ 	.short	0x0100
        /*06ea*/ 	.byte	0x08
	.zero		1


	//   ....[5]....
        /*06ec*/ 	.word	0x000003b0
        /*06f0*/ 	.word	0x000000ff
        /*06f4*/ 	.word	0x00032438
        /*06f8*/ 	.short	0x0100
        /*06fa*/ 	.byte	0x08
	.zero		1


	//   ....[6]....
        /*06fc*/ 	.word	0x000003c0
        /*0700*/ 	.word	0x000000ff
        /*0704*/ 	.word	0x00032448
        /*0708*/ 	.short	0x0100
        /*070a*/ 	.byte	0x08
	.zero		1


	//   ....[7]....
        /*070c*/ 	.word	0x000004f0
        /*0710*/ 	.word	0x000000ff
        /*0714*/ 	.word	0x00032450
        /*0718*/ 	.short	0x0100
        /*071a*/ 	.byte	0x08
	.zero		1


	//   ....[8]....
        /*071c*/ 	.word	0x00000500
        /*0720*/ 	.word	0x000000ff
        /*0724*/ 	.word	0x00032460
        /*0728*/ 	.short	0x0100
        /*072a*/ 	.byte	0x08
	.zero		1


	//   ....[9]....
        /*072c*/ 	.word	0x00000510
        /*0730*/ 	.word	0x000000ff
        /*0734*/ 	.word	0x00032458
        /*0738*/ 	.short	0x0100
        /*073a*/ 	.byte	0x08
	.zero		1


	//   ....[10]....
        /*073c*/ 	.word	0x00000520
        /*0740*/ 	.word	0x000000ff
        /*0744*/ 	.word	0x00032468
        /*0748*/ 	.short	0x0100
        /*074a*/ 	.byte	0x08
	.zero		1


	//   ....[11]....
        /*074c*/ 	.word	0x00000610
        /*0750*/ 	.word	0x000000ff
        /*0754*/ 	.word	0x00032470
        /*0758*/ 	.short	0x0100
        /*075a*/ 	.byte	0x06
	.zero		1


	//   ....[12]....
        /*075c*/ 	.word	0x00000620
        /*0760*/ 	.word	0x000000ff
        /*0764*/ 	.word	0x00032480
        /*0768*/ 	.short	0x0100
        /*076a*/ 	.byte	0x06
	.zero		1


	//   ....[13]....
        /*076c*/ 	.word	0x00000630
        /*0770*/ 	.word	0x000000ff
        /*0774*/ 	.word	0x00032478
        /*0778*/ 	.short	0x0100
        /*077a*/ 	.byte	0x06
	.zero		1


	//   ....[14]....
        /*077c*/ 	.word	0x00000640
        /*0780*/ 	.word	0x000000ff
        /*0784*/ 	.word	0x00032488
        /*0788*/ 	.short	0x0100
        /*078a*/ 	.byte	0x06
	.zero		1


	//   ....[15]....
        /*078c*/ 	.word	0x00000770
        /*0790*/ 	.word	0x000000ff
        /*0794*/ 	.word	0x00032490
        /*0798*/ 	.short	0x0100
        /*079a*/ 	.byte	0x08
	.zero		1


	//   ....[16]....
        /*079c*/ 	.word	0x00000780
        /*07a0*/ 	.word	0x000000ff
        /*07a4*/ 	.word	0x000324a0
        /*07a8*/ 	.short	0x0100
        /*07aa*/ 	.byte	0x08
	.zero		1


	//   ....[17]....
        /*07ac*/ 	.word	0x00000790
        /*07b0*/ 	.word	0x000000ff
        /*07b4*/ 	.word	0x00032498
        /*07b8*/ 	.short	0x0100
        /*07ba*/ 	.byte	0x08
	.zero		1


	//   ....[18]....
        /*07bc*/ 	.word	0x000007a0
        /*07c0*/ 	.word	0x000000ff
        /*07c4*/ 	.word	0x000324a8
        /*07c8*/ 	.short	0x0100
        /*07ca*/ 	.byte	0x08
	.zero		1


	//   ....[19]....
        /*07cc*/ 	.word	0x000008d0
        /*07d0*/ 	.word	0x000000ff
        /*07d4*/ 	.word	0x000324b0
        /*07d8*/ 	.short	0x0100
        /*07da*/ 	.byte	0x08
	.zero		1


	//   ....[20]....
        /*07dc*/ 	.word	0x000008e0
        /*07e0*/ 	.word	0x000000ff
        /*07e4*/ 	.word	0x000324c0
        /*07e8*/ 	.short	0x0100
        /*07ea*/ 	.byte	0x08
	.zero		1


	//   ....[21]....
        /*07ec*/ 	.word	0x000008f0
        /*07f0*/ 	.word	0x000000ff
        /*07f4*/ 	.word	0x000324b8
        /*07f8*/ 	.short	0x0100
        /*07fa*/ 	.byte	0x08
	.zero		1


	//   ....[22]....
        /*07fc*/ 	.word	0x00000900
        /*0800*/ 	.word	0x000000ff
        /*0804*/ 	.word	0x000324c8
        /*0808*/ 	.short	0x0100
        /*080a*/ 	.byte	0x08
	.zero		1


	//   ....[23]....
        /*080c*/ 	.word	0x00001190
        /*0810*/ 	.word	0x000000ff
        /*0814*/ 	.word	0x00032400
        /*0818*/ 	.short	0x010a
        /*081a*/ 	.byte	0x32
	.zero		1


	//   ....[24]....
        /*081c*/ 	.word	0x00001260
        /*0820*/ 	.word	0x000000ff
        /*0824*/ 	.word	0x00032430
        /*0828*/ 	.short	0x010a
        /*082a*/ 	.byte	0x1a
	.zero		1


	//   ....[25]....
        /*082c*/ 	.word	0x000012a0
        /*0830*/ 	.word	0x000000ff
        /*0834*/ 	.word	0x00032430
        /*0838*/ 	.short	0x010a
        /*083a*/ 	.byte	0x1a
	.zero		1


	//   ....[26]....
        /*083c*/ 	.word	0x00001500
        /*0840*/ 	.word	0x000000ff
        /*0844*/ 	.word	0x00032410
        /*0848*/ 	.short	0x010a
        /*084a*/ 	.byte	0x32
	.zero		1


	//   ....[27]....
        /*084c*/ 	.word	0x00001540
        /*0850*/ 	.word	0x000000ff
        /*0854*/ 	.word	0x00032450
        /*0858*/ 	.short	0x010a
        /*085a*/ 	.byte	0x1a
	.zero		1


	//   ....[28]....
        /*085c*/ 	.word	0x00001580
        /*0860*/ 	.word	0x000000ff
        /*0864*/ 	.word	0x00032450
        /*0868*/ 	.short	0x010a
        /*086a*/ 	.byte	0x1a
	.zero		1


	//   ....[29]....
        /*086c*/ 	.word	0x00002920
        /*0870*/ 	.word	0x00000018
        /*0874*/ 	.word	0x00000000
        /*0878*/ 	.short	0x0101
        /*087a*/ 	.byte	0x3f
	.zero		1


	//   ....[30]....
        /*087c*/ 	.word	0x000032f0
        /*0880*/ 	.word	0x000000b8
        /*0884*/ 	.word	0x00000000
        /*0888*/ 	.short	0x0101
        /*088a*/ 	.byte	0x3f
	.zero		1


	//   ....[31]....
        /*088c*/ 	.word	0x00003450
        /*0890*/ 	.word	0x000000ff
        /*0894*/ 	.word	0x00032430
        /*0898*/ 	.short	0x010a
        /*089a*/ 	.byte	0x1c
	.zero		1


	//   ....[32]....
        /*089c*/ 	.word	0x00003490
        /*08a0*/ 	.word	0x000000ff
        /*08a4*/ 	.word	0x00032430
        /*08a8*/ 	.short	0x010a
        /*08aa*/ 	.byte	0x1c
	.zero		1


	//   ....[33]....
        /*08ac*/ 	.word	0x00003610
        /*08b0*/ 	.word	0x000000ff
        /*08b4*/ 	.word	0x00032450
        /*08b8*/ 	.short	0x010a
        /*08ba*/ 	.byte	0x1c
	.zero		1


	//   ....[34]....
        /*08bc*/ 	.word	0x00003650
        /*08c0*/ 	.word	0x000000ff
        /*08c4*/ 	.word	0x00032450
        /*08c8*/ 	.short	0x010a
        /*08ca*/ 	.byte	0x1c
	.zero		1


	//   ....[35]....
        /*08cc*/ 	.word	0x00004360
        /*08d0*/ 	.word	0x00000098
        /*08d4*/ 	.word	0x00000000
        /*08d8*/ 	.short	0x0101
        /*08da*/ 	.byte	0x3f
	.zero		1


	//   ....[36]....
        /*08dc*/ 	.word	0x00005720
        /*08e0*/ 	.word	0x00000014
        /*08e4*/ 	.word	0x00000000
        /*08e8*/ 	.short	0x0101
        /*08ea*/ 	.byte	0x3f
	.zero		1


	//   ....[37]....
        /*08ec*/ 	.word	0x00007940
        /*08f0*/ 	.word	0x000000ce
        /*08f4*/ 	.word	0x00000000
        /*08f8*/ 	.short	0x0101
        /*08fa*/ 	.byte	0x3f
	.zero		1


	//   ....[38]....
        /*08fc*/ 	.word	0x00008aa0
        /*0900*/ 	.word	0x00000000
        /*0904*/ 	.word	0x00032440
        /*0908*/ 	.short	0x010a
        /*090a*/ 	.byte	0x3f
	.zero		1


	//   ....[39]....
        /*090c*/ 	.word	0x00009860
        /*0910*/ 	.word	0x000000ff
        /*0914*/ 	.word	0x00032400
        /*0918*/ 	.short	0x0107
        /*091a*/ 	.byte	0x25
	.zero		1


	//   ....[40]....
        /*091c*/ 	.word	0x000098d0
        /*0920*/ 	.word	0x000000ff
        /*0924*/ 	.word	0x00032400
        /*0928*/ 	.short	0x0101
        /*092a*/ 	.byte	0x25
	.zero		1


	//   ....[41]....
        /*092c*/ 	.word	0x0000a370
        /*0930*/ 	.word	0x000000ff
        /*0934*/ 	.word	0x00032410
        /*0938*/ 	.short	0x0107
        /*093a*/ 	.byte	0x25
	.zero		1


	//   ....[42]....
        /*093c*/ 	.word	0x0000a3d0
        /*0940*/ 	.word	0x000000ff
        /*0944*/ 	.word	0x00032410
        /*0948*/ 	.short	0x0101
        /*094a*/ 	.byte	0x25
	.zero		1


	//   ....[43]....
        /*094c*/ 	.word	0x0000a3f0
        /*0950*/ 	.word	0x000000ff
        /*0954*/ 	.word	0x00032420
        /*0958*/ 	.short	0x010a
        /*095a*/ 	.byte	0x25
	.zero		1


	//   ....[44]....
        /*095c*/ 	.word	0x0000a4c0
        /*0960*/ 	.word	0x00000002
        /*0964*/ 	.word	0x00032460
        /*0968*/ 	.short	0x010a
        /*096a*/ 	.byte	0x3f
	.zero		1


	//   ....[45]....
        /*096c*/ 	.word	0x0000acd0
        /*0970*/ 	.word	0x00000003
        /*0974*/ 	.word	0x00032440
        /*0978*/ 	.short	0x010a
        /*097a*/ 	.byte	0x3f
	.zero		1


	//   ....[46]....
        /*097c*/ 	.word	0x0000af20
        /*0980*/ 	.word	0x00000003
        /*0984*/ 	.word	0x00032460
        /*0988*/ 	.short	0x010a
        /*098a*/ 	.byte	0x3f
	.zero		1


	//   ....[47]....
        /*098c*/ 	.word	0x0000b720
        /*0990*/ 	.word	0x00000004
        /*0994*/ 	.word	0x00032440
        /*0998*/ 	.short	0x010a
        /*099a*/ 	.byte	0x3f
	.zero		1


	//   ....[48]....
        /*099c*/ 	.word	0x0000b950
        /*09a0*/ 	.word	0x00000004
        /*09a4*/ 	.word	0x00032460
        /*09a8*/ 	.short	0x010a
        /*09aa*/ 	.byte	0x3f
	.zero		1


	//   ....[49]....
        /*09ac*/ 	.word	0x0000c0a0
        /*09b0*/ 	.word	0x00000004
        /*09b4*/ 	.word	0x00032440
        /*09b8*/ 	.short	0x010a
        /*09ba*/ 	.byte	0x3f
	.zero		1


	//   ....[50]....
        /*09bc*/ 	.word	0x0000c2f0
        /*09c0*/ 	.word	0x00000004
        /*09c4*/ 	.word	0x00032460
        /*09c8*/ 	.short	0x010a
        /*09ca*/ 	.byte	0x3f
	.zero		1


	//   ....[51]....
        /*09cc*/ 	.word	0x0000c990
        /*09d0*/ 	.word	0x00000000
        /*09d4*/ 	.word	0x00032420
        /*09d8*/ 	.short	0x010a
        /*09da*/ 	.byte	0x3f
	.zero		1


	//   ....[52]....
        /*09dc*/ 	.word	0x0000cb80
        /*09e0*/ 	.word	0x00000006
        /*09e4*/ 	.word	0x00000000
        /*09e8*/ 	.short	0x010a
        /*09ea*/ 	.byte	0x3f
	.zero		1


	//   ....[53]....
        /*09ec*/ 	.word	0x0000cbb0
        /*09f0*/ 	.word	0x00000007
        /*09f4*/ 	.word	0x00000000
        /*09f8*/ 	.short	0x010a
        /*09fa*/ 	.byte	0x3f
	.zero		1


	//   ....[54]....
        /*09fc*/ 	.word	0x0000cc10
        /*0a00*/ 	.word	0x00000004
        /*0a04*/ 	.word	0x00000000
        /*0a08*/ 	.short	0x010a
        /*0a0a*/ 	.byte	0x3f
	.zero		1


	//   ....[55]....
        /*0a0c*/ 	.word	0x0000cc40
        /*0a10*/ 	.word	0x00000003
        /*0a14*/ 	.word	0x00000000
        /*0a18*/ 	.short	0x010a
        /*0a1a*/ 	.byte	0x3f
	.zero		1


	//   ....[56]....
        /*0a1c*/ 	.word	0x0000ccb0
        /*0a20*/ 	.word	0x00000003
        /*0a24*/ 	.word	0x00032400
        /*0a28*/ 	.short	0x010a
        /*0a2a*/ 	.byte	0x3f
	.zero		1


	//   ....[57]....
        /*0a2c*/ 	.word	0x0000cd10
        /*0a30*/ 	.word	0x00000004
        /*0a34*/ 	.word	0x00032430
        /*0a38*/ 	.short	0x010a
        /*0a3a*/ 	.byte	0x3f
	.zero		1


	//   ....[58]....
        /*0a3c*/ 	.word	0x0000cd70
        /*0a40*/ 	.word	0x00000005
        /*0a44*/ 	.word	0x00032410
        /*0a48*/ 	.short	0x010a
        /*0a4a*/ 	.byte	0x3f
	.zero		1


	//   ....[59]....
        /*0a4c*/ 	.word	0x0000cdd0
        /*0a50*/ 	.word	0x00000000
        /*0a54*/ 	.word	0x00032450
        /*0a58*/ 	.short	0x010a
        /*0a5a*/ 	.byte	0x3f
	.zero		1


	//   ....[60]....
        /*0a5c*/ 	.word	0x0000ce30
        /*0a60*/ 	.word	0x00000003
        /*0a64*/ 	.word	0x00032430
        /*0a68*/ 	.short	0x010a
        /*0a6a*/ 	.byte	0x3f
	.zero		1


	//   ....[61]....
        /*0a6c*/ 	.word	0x0000ce90
        /*0a70*/ 	.word	0x00000003
        /*0a74*/ 	.word	0x00032450
        /*0a78*/ 	.short	0x010a
        /*0a7a*/ 	.byte	0x3f
	.zero		1


	//   ....[62]....
        /*0a7c*/ 	.word	0x0000d030
        /*0a80*/ 	.word	0x00000000
        /*0a84*/ 	.word	0x00032440
        /*0a88*/ 	.short	0x010a
        /*0a8a*/ 	.byte	0x3f
	.zero		1


	//   ....[63]....
        /*0a8c*/ 	.word	0x0000e990
        /*0a90*/ 	.word	0x00000003
        /*0a94*/ 	.word	0x00032420
        /*0a98*/ 	.short	0x010a
        /*0a9a*/ 	.byte	0x3f
	.zero		1


	//   ....[64]....
        /*0a9c*/ 	.word	0x0000e9e0
        /*0aa0*/ 	.word	0x00000002
        /*0aa4*/ 	.word	0x00032460
        /*0aa8*/ 	.short	0x010a
        /*0aaa*/ 	.byte	0x3f
	.zero		1


	//   ....[65]....
        /*0aac*/ 	.word	0x0000ea30
        /*0ab0*/ 	.word	0x00000003
        /*0ab4*/ 	.word	0x00032440
        /*0ab8*/ 	.short	0x010a
        /*0aba*/ 	.byte	0x3f
	.zero		1


	//   ....[66]....
        /*0abc*/ 	.word	0x0000ea80
        /*0ac0*/ 	.word	0x00000003
        /*0ac4*/ 	.word	0x00032460
        /*0ac8*/ 	.short	0x010a
        /*0aca*/ 	.byte	0x3f
	.zero		1


	//   ....[67]....
        /*0acc*/ 	.word	0x0000ead0
        /*0ad0*/ 	.word	0x00000004
        /*0ad4*/ 	.word	0x00032440
        /*0ad8*/ 	.short	0x010a
        /*0ada*/ 	.byte	0x3f
	.zero		1


	//   ....[68]....
        /*0adc*/ 	.word	0x0000eb20
        /*0ae0*/ 	.word	0x00000004
        /*0ae4*/ 	.word	0x00032460
        /*0ae8*/ 	.short	0x010a
        /*0aea*/ 	.byte	0x3f
	.zero		1


	//   ....[69]....
        /*0aec*/ 	.word	0x0000eb70
        /*0af0*/ 	.word	0x00000004
        /*0af4*/ 	.word	0x00032440
        /*0af8*/ 	.short	0x010a
        /*0afa*/ 	.byte	0x3f
	.zero		1


	//   ....[70]....
        /*0afc*/ 	.word	0x0000ebc0
        /*0b00*/ 	.word	0x00000004
        /*0b04*/ 	.word	0x00032460
        /*0b08*/ 	.short	0x010a
        /*0b0a*/ 	.byte	0x3f
	.zero		1


	//   ....[71]....
        /*0b0c*/ 	.word	0x0000ec10
        /*0b10*/ 	.word	0x00000000
        /*0b14*/ 	.word	0x00032420
        /*0b18*/ 	.short	0x010a
        /*0b1a*/ 	.byte	0x3f
	.zero		1


	//   ....[72]....
        /*0b1c*/ 	.word	0x0000edb0
        /*0b20*/ 	.word	0x00000006
        /*0b24*/ 	.word	0x00000000
        /*0b28*/ 	.short	0x010a
        /*0b2a*/ 	.byte	0x3f
	.zero		1


	//   ....[73]....
        /*0b2c*/ 	.word	0x0000ee00
        /*0b30*/ 	.word	0x00000007
        /*0b34*/ 	.word	0x00000000
        /*0b38*/ 	.short	0x010a
        /*0b3a*/ 	.byte	0x3f
	.zero		1


	//   ....[74]....
        /*0b3c*/ 	.word	0x0000ee50
        /*0b40*/ 	.word	0x00000004
        /*0b44*/ 	.word	0x00000000
        /*0b48*/ 	.short	0x010a
        /*0b4a*/ 	.byte	0x3f
	.zero		1


	//----- nvinfo : EIATTR_NUM_MBARRIERS
	.align		4
.L_179:
        /*0b4c*/ 	.byte	0x03, 0x38
        /*0b4e*/ 	.short	0x0017


	//----- nvinfo : EIATTR_EXIT_INSTR_OFFSETS
	.align		4
        /*0b50*/ 	.byte	0x04, 0x1c
        /*0b52*/ 	.short	(.L_181 - .L_180)


	//   ....[0]....
.L_180:
        /*0b54*/ 	.word	0x00000a40


	//   ....[1]....
        /*0b58*/ 	.word	0x00007f10


	//   ....[2]....
        /*0b5c*/ 	.word	0x0000cc90


	//----- nvinfo : EIATTR_MAX_THREADS
	.align		4
.L_181:
        /*0b60*/ 	.byte	0x04, 0x05
        /*0b62*/ 	.short	(.L_183 - .L_182)
.L_182:
        /*0b64*/ 	.word	0x00000180
        /*0b68*/ 	.word	0x00000001
        /*0b6c*/ 	.word	0x00000001


	//----- nvinfo : EIATTR_CRS_STACK_SIZE
	.align		4
.L_183:
        /*0b70*/ 	.byte	0x04, 0x1e
        /*0b72*/ 	.short	(.L_185 - .L_184)
.L_184:
        /*0b74*/ 	.word	0x00000000


	//----- nvinfo : EIATTR_CBANK_PARAM_SIZE
	.align		4
.L_185:
        /*0b78*/ 	.byte	0x03, 0x19
        /*0b7a*/ 	.short	0x0b70


	//----- nvinfo : EIATTR_PARAM_CBANK
	.align		4
        /*0b7c*/ 	.byte	0x04, 0x0a
        /*0b7e*/ 	.short	(.L_187 - .L_186)
	.align		4
.L_186:
        /*0b80*/ 	.word	index@(.nv.constant0._ZN7cutlass13device_kernelIN5flash11enable_sm90INS1_16FlashAttnFwdSm90INS1_25CollectiveMainloopFwdSm90ILi2EN4cute5tupleIJNS5_1CILi1EEES8_S8_EEENS6_IJNS7_ILi128EEENS7_ILi96EEENS7_ILi64EEEEEELi256ENS_6half_tEfNS_4arch4Sm90ELb0ELb0ELb0ELb0ELb0ELb0ELb1ELb1ELb0ELb1ELb0ELb0EEENS1_21CollectiveEpilogueFwdINS6_IJSA_NS7_ILi256EEESB_EEES9_SE_SG_Li256ELb0ELb1ELb0ELb0EEENS1_29StaticPersistentTileSchedulerILb0EEEEEEEEEvNT_6ParamsE)
        /*0b84*/ 	.short	0x0210
        /*0b86*/ 	.short	0x0b70


	//----- nvinfo : EIATTR_SW_WAR
	.align		4
.L_187:
        /*0b88*/ 	.byte	0x04, 0x36
        /*0b8a*/ 	.short	(.L_189 - .L_188)
.L_188:
        /*0b8c*/ 	.word	0x00000008
.L_189:


//--------------------- .nv.info._ZN7cutlass13device_kernelIN5flash11enable_sm90INS1_16FlashAttnFwdSm90INS1_25CollectiveMainloopFwdSm90ILi2EN4cute5tupleIJNS5_1CILi1EEES8_S8_EEENS6_IJNS7_ILi128EEENS7_ILi96EEENS7_ILi64EEEEEELi256ENS_6half_tEfNS_4arch4Sm90ELb0ELb0ELb0ELb1ELb0ELb0ELb0ELb1ELb0ELb1ELb0ELb0EEENS1_21CollectiveEpilogueFwdINS6_IJSA_NS7_ILi256EEESB_EEES9_SE_SG_Li256ELb1ELb1ELb0ELb0EEENS1_36VarlenDynamicPersistentTileSchedulerILi128ELi96ELi256ELi128ELb0ELb1ELb1ELb0ELb1ELb1EEEEEEEEEvNT_6ParamsE --------------------------
	.section	.nv.info._ZN7cutlass13device_kernelIN5flash11enable_sm90INS1_16FlashAttnFwdSm90INS1_25CollectiveMainloopFwdSm90ILi2EN4cute5tupleIJNS5_1CILi1EEES8_S8_EEENS6_IJNS7_ILi128EEENS7_ILi96EEENS7_ILi64EEEEEELi256ENS_6half_tEfNS_4arch4Sm90ELb0ELb0ELb0ELb1ELb0ELb0ELb0ELb1ELb0ELb1ELb0ELb0EEENS1_21CollectiveEpilogueFwdINS6_IJSA_NS7_ILi256EEESB_EEES9_SE_SG_Li256ELb1ELb1ELb0ELb0EEENS1_36VarlenDynamicPersistentTileSchedulerILi128ELi96ELi256ELi128ELb0ELb1ELb1ELb0ELb1ELb1EEEEEEEEEvNT_6ParamsE,"",@"SHT_CUDA_INFO"
	.sectionflags	@""
	.align	4


	//----- nvinfo : EIATTR_CUDA_API_VERSION
	.align		4
        /*0000*/ 	.byte	0x04, 0x37
        /*0002*/ 	.short	(.L_191 - .L_190)
.L_190:
        /*0004*/ 	.word	0x00000082


	//----- nvinfo : EIATTR_KPARAM_INFO
	.align		4
.L_191:
        /*0008*/ 	.byte	0x04, 0x17
        /*000a*/ 	.short	(.L_193 - .L_192)
.L_192:
        /*000c*/ 	.word	0x00000000
        /*0010*/ 	.short	0x0000
        /*0012*/ 	.short	0x0070
        /*0014*/ 	.byte	0x00, 0xf0, 0x01, 0x2a


	//----- nvinfo : EIATTR_SPARSE_MMA_MASK
	.align		4
.L_193:
        /*0018*/ 	.byte	0x03, 0x50
        /*001a*/ 	.short	0x0000


	//----- nvinfo : EIATTR_MAXREG_COUNT
	.align		4
        /*001c*/ 	.byte	0x03, 0x1b
        /*001e*/ 	.short	0x00a8


	//----- nvinfo : EIATTR_NUM_BARRIERS
	.align		4
        /*0020*/ 	.byte	0x02, 0x4c
        /*0022*/ 	.byte	0x10
	.zero		1


	//----- nvinfo : EIATTR_EXTERNS
	.align		4
        /*0024*/ 	.byte	0x04, 0x0f
        /*0026*/ 	.short	(.L_195 - .L_194)


	//   ....[0]....
	.align		4
.L_194:
        /*0028*/ 	.word	index@(__assertfail)


	//----- nvinfo : EIATTR_ANNOTATIONS
	.align		4
.L_195:
        /*002c*/ 	.byte	0x04, 0x55
        /*002e*/ 	.short	(.L_197 - .L_196)


	//   ....[0]....
.L_196:
        /* <DEDUP_REMOVED lines=72> */
        /*04a4*/ 	.byte	0xf0, 0xea, 0x00, 0x00, 0x01, 0x00, 0x00, 0x00, 0x30, 0xf5, 0x00, 0x00


	//----- nvinfo : EIATTR_MERCURY_ISA_VERSION
	.align		4
.L_197:
        /*04b0*/ 	.byte	0x03, 0x5f
        /*04b2*/ 	.short	0x0101


	//----- nvinfo : EIATTR_UNUSED_LOAD_BYTE_OFFSET
	.align		4
        /*04b4*/ 	.byte	0x04, 0x44
        /*04b6*/ 	.short	(.L_199 - .L_198)


	//   ....[0]....
.L_198:
        /*04b8*/ 	.word	0x00000a40
        /*04bc*/ 	.word	0x0000fff0


	//   ....[1]....
        /*04c0*/ 	.word	0x00005af0
        /*04c4*/ 	.word	0x0000fff0


	//----- nvinfo : EIATTR_INT_WARP_WIDE_INSTR_OFFSETS
	.align		4
.L_199:
        /*04c8*/ 	.byte	0x04, 0x31
        /*04ca*/ 	.short	(.L_201 - .L_200)


	//   ....[0]....
.L_200:
        /*04cc*/ 	.word	0x00000130


	//   ....[1]....
        /*04d0*/ 	.word	0x00000170


	//   ....[2]....
        /*04d4*/ 	.word	0x000001e0


	//   ....[3]....
        /*04d8*/ 	.word	0x00009910


	//   ....[4]....
        /*04dc*/ 	.word	0x000099a0


	//   ....[5]....
        /*04e0*/ 	.word	0x0000d8c0


	//   ....[6]....
        /*04e4*/ 	.word	0x0000d950


	//----- nvinfo : EIATTR_COOP_GROUP_MASK_REGIDS
	.align		4
.L_201:
        /*04e8*/ 	.byte	0x04, 0x29
        /*04ea*/ 	.short	(.L_203 - .L_202)


	//   ....[0]....
.L_202:
        /*04ec*/ 	.word	0xffffffff


	//   ....[1]....
        /*04f0*/ 	.word	0xffffffff


	//   ....[2]....
        /*04f4*/ 	.word	0xffffffff


	//   ....[3]....
        /*04f8*/ 	.word	0xffffffff


	//   ....[4]....
        /*04fc*/ 	.word	0xffffffff


	//   ....[5]....
        /*0500*/ 	.word	0xffffffff


	//   ....[6]....
        /*0504*/ 	.word	0xffffffff


	//   ....[7]....
        /*0508*/ 	.word	0xffffffff


	//   ....[8]....
        /*050c*/ 	.word	0xffffffff


	//   ....[9]....
        /*0510*/ 	.word	0xffffffff


	//   ....[10]....
        /*0514*/ 	.word	0xffffffff


	//   ....[11]....
        /*0518*/ 	.word	0xffffffff


	//   ....[12]....
        /*051c*/ 	.word	0xffffffff


	//   ....[13]....
        /*0520*/ 	.word	0xffffffff


	//   ....[14]....
        /*0524*/ 	.word	0xffffffff


	//   ....[15]....
        /*0528*/ 	.word	0xffffffff


	//   ....[16]....
        /*052c*/ 	.word	0xffffffff


	//   ....[17]....
        /*0530*/ 	.word	0xffffffff


	//   ....[18]....
        /*0534*/ 	.word	0xffffffff


	//   ....[19]....
        /*0538*/ 	.word	0xffffffff


	//   ....[20]....
        /*053c*/ 	.word	0xffffffff


	//   ....[21]....
        /*0540*/ 	.word	0xffffffff


	//   ....[22]....
        /*0544*/ 	.word	0xffffffff


	//   ....[23]....
        /*0548*/ 	.word	0xffffffff


	//   ....[24]....
        /*054c*/ 	.word	0xffffffff


	//   ....[25]....
        /*0550*/ 	.word	0xffffffff


	//   ....[26]....
        /*0554*/ 	.word	0xffffffff


	//   ....[27]....
        /*0558*/ 	.word	0xffffffff


	//   ....[28]....
        /*055c*/ 	.word	0xffffffff


	//   ....[29]....
        /*0560*/ 	.word	0xffffffff


	//   ....[30]....
        /*0564*/ 	.word	0xffffffff


	//   ....[31]....
        /*0568*/ 	.word	0xffffffff


	//   ....[32]....
        /*056c*/ 	.word	0xffffffff


	//   ....[33]....
        /*0570*/ 	.word	0xffffffff


	//   ....[34]....
        /*0574*/ 	.word	0xffffffff


	//   ....[35]....
        /*0578*/ 	.word	0xffffffff


	//   ....[36]....
        /*057c*/ 	.word	0xffffffff


	//   ....[37]....
        /*0580*/ 	.word	0xffffffff


	//   ....[38]....
        /*0584*/ 	.word	0xffffffff


	//   ....[39]....
        /*0588*/ 	.word	0xffffffff


	//   ....[40]....
        /*058c*/ 	.word	0xffffffff


	//   ....[41]....
        /*0590*/ 	.word	0xffffffff


	//   ....[42]....
        /*0594*/ 	.word	0xffffffff


	//   ....[43]....
        /*0598*/ 	.word	0xffffffff


	//   ....[44]....
        /*059c*/ 	.word	0xffffffff


	//   ....[45]....
        /*05a0*/ 	.word	0xffffffff


	//   ....[46]....
        /*05a4*/ 	.word	0xffffffff


	//   ....[47]....
        /*05a8*/ 	.word	0xffffffff


	//   ....[48]....
        /*05ac*/ 	.word	0xffffffff


	//   ....[49]....
        /*05b0*/ 	.word	0xffffffff


	//   ....[50]....
        /*05b4*/ 	.word	0xffffffff


	//   ....[51]....
        /*05b8*/ 	.word	0xffffffff


	//   ....[52]....
        /*05bc*/ 	.word	0xffffffff


	//   ....[53]....
        /*05c0*/ 	.word	0xffffffff


	//   ....[54]....
        /*05c4*/ 	.word	0xffffffff


	//   ....[55]....
        /*05c8*/ 	.word	0xffffffff


	//   ....[56]....
        /*05cc*/ 	.word	0xffffffff


	//   ....[57]....
        /*05d0*/ 	.word	0xffffffff


	//   ....[58]....
        /*05d4*/ 	.word	0xffffffff


	//   ....[59]....
        /*05d8*/ 	.word	0xffffffff


	//   ....[60]....
        /*05dc*/ 	.word	0xffffffff


	//   ....[61]....
        /*05e0*/ 	.word	0xffffffff


	//   ....[62]....
        /*05e4*/ 	.word	0xffffffff


	//   ....[63]....
        /*05e8*/ 	.word	0xffffffff


	//   ....[64]....
        /*05ec*/ 	.word	0xffffffff


	//   ....[65]....
        /*05f0*/ 	.word	0xffffffff


	//   ....[66]....
        /*05f4*/ 	.word	0xffffffff


	//   ....[67]....
        /*05f8*/ 	.word	0xffffffff


	//   ....[68]....
        /*05fc*/ 	.word	0xffffffff


	//   ....[69]....
        /*0600*/ 	.word	0xffffffff


	//   ....[70]....
        /*0604*/ 	.word	0xffffffff


	//   ....[71]....
        /*0608*/ 	.word	0xffffffff


	//   ....[72]....
        /*060c*/ 	.word	0xffffffff


	//   ....[73]....
        /*0610*/ 	.word	0xffffffff


	//   ....[74]....
        /*0614*/ 	.word	0xffffffff


	//   ....[75]....
        /*0618*/ 	.word	0xffffffff


	//   ....[76]....
        /*061c*/ 	.word	0xffffffff


	//   ....[77]....
        /*0620*/ 	.word	0xffffffff


	//   ....[78]....
        /*0624*/ 	.word	0xffffffff


	//   ....[79]....
        /*0628*/ 	.word	0xffffffff


	//   ....[80]....
        /*062c*/ 	.word	0xffffffff


	//   ....[81]....
        /*0630*/ 	.word	0xffffffff


	//   ....[82]....
        /*0634*/ 	.word	0xffffffff


	//   ....[83]....
        /*0638*/ 	.word	0xffffffff


	//   ....[84]....
        /*063c*/ 	.word	0xffffffff


	//   ....[85]....
        /*0640*/ 	.word	0xffffffff


	//   ....[86]....
        /*0644*/ 	.word	0xffffffff


	//   ....[87]....
        /*0648*/ 	.word	0xffffffff


	//   ....[88]....
        /*064c*/ 	.word	0xffffffff


	//   ....[89]....
        /*0650*/ 	.word	0xffffffff


	//   ....[90]....
        /*0654*/ 	.word	0xffffffff


	//   ....[91]....
        /*0658*/ 	.word	0x0500000f


	//   ....[92]....
        /*065c*/ 	.word	0x0500000f


	//   ....[93]....
        /*0660*/ 	.word	0x0500000f


	//   ....[94]....
        /*0664*/ 	.word	0x0500000f


	//   ....[95]....
        /*0668*/ 	.word	0x0500000f


	//   ....[96]....
        /*066c*/ 	.word	0x0500000f


	//   ....[97]....
        /*0670*/ 	.word	0x0500000f


	//   ....[98]....
        /*0674*/ 	.word	0x0500000f


	//   ....[99]....
        /*0678*/ 	.word	0x0500000f


	//   ....[100]....
        /*067c*/ 	.word	0x0500000f


	//   ....[101]....
        /*0680*/ 	.word	0x0500000f


	//   ....[102]....
        /*0684*/ 	.word	0x0500000f


	//   ....[103]....
        /*0688*/ 	.word	0x0500000f


	//   ....[104]....
        /*068c*/ 	.word	0x0500000f


	//   ....[105]....
        /*0690*/ 	.word	0x0500000f


	//   ....[106]....
        /*0694*/ 	.word	0x0500000f


	//   ....[107]....
        /*0698*/ 	.word	0x0500000f


	//   ....[108]....
        /*069c*/ 	.word	0x0500000f


	//   ....[109]....
        /*06a0*/ 	.word	0x0500000f


	//   ....[110]....
        /*06a4*/ 	.word	0x0500000f


	//   ....[111]....
        /*06a8*/ 	.word	0x0500000f


	//   ....[112]....
        /*06ac*/ 	.word	0x0500000f


	//   ....[113]....
        /*06b0*/ 	.word	0x0500000f


	//   ....[114]....
        /*06b4*/ 	.word	0x0500000f


	//   ....[115]....
        /*06b8*/ 	.word	0x0500000f


	//   ....[116]....
        /*06bc*/ 	.word	0x0500000f


	//   ....[117]....
        /*06c0*/ 	.word	0x0500000f


	//   ....[118]....
        /*06c4*/ 	.word	0x0500000f


	//   ....[119]....
        /*06c8*/ 	.word	0x0500000f


	//   ....[120]....
        /*06cc*/ 	.word	0x0500000f


	//   ....[121]....
        /*06d0*/ 	.word	0x0500000f


	//   ....[122]....
        /*06d4*/ 	.word	0x0500000f


	//   ....[123]....
        /*06d8*/ 	.word	0x0500000f


	//   ....[124]....
        /*06dc*/ 	.word	0x0500000f


	//   ....[125]....
        /*06e0*/ 	.word	0x0500000f


	//----- nvinfo : EIATTR_COOP_GROUP_INSTR_OFFSETS
	.align		4
.L_203:
        /*06e4*/ 	.byte	0x04, 0x28
        /*06e6*/ 	.short	(.L_205 - .L_204)


	//   ....[0]....
.L_204:
        /*06e8*/ 	.word	0x00000070


	//   ....[1]....
        /*06ec*/ 	.word	0x00000140


	//   ....[2]....
        /*06f0*/ 	.word	0x00000190


	//   ....[3]....
        /*06f4*/ 	.word	0x000003c0


	//   ....[4]....
        /*06f8*/ 	.word	0x00000520


	//   ....[5]....
        /*06fc*/ 	.word	0x00000640


	//   ....[6]....
        /*0700*/ 	.word	0x000007a0


	//   ....[7]....
        /*0704*/ 	.word	0x00001640


	//   ....[8]....
        /*0708*/ 	.word	0x00002240


	//   ....[9]....
        /*070c*/ 	.word	0x00002290


	//   ....[10]....
        /*0710*/ 	.word	0x000026e0


	//   ....[11]....
        /*0714*/ 	.word	0x00002760


	//   ....[12]....
        /*0718*/ 	.word	0x000037c0


	//   ....[13]....
        /*071c*/ 	.word	0x000037f0


	//   ....[14]....
        /*0720*/ 	.word	0x00003c50


	//   ....[15]....
        /*0724*/ 	.word	0x00003e20


	//   ....[16]....
        /*0728*/ 	.word	0x00005070


	//   ....[17]....
        /*072c*/ 	.word	0x000050b0


	//   ....[18]....
        /*0730*/ 	.word	0x00005150


	//   ....[19]....
        /*0734*/ 	.word	0x000051a0


	//   ....[20]....
        /*0738*/ 	.word	0x00006bd0


	//   ....[21]....
        /*073c*/ 	.word	0x00006c10


	//   ....[22]....
        /*0740*/ 	.word	0x00006cf0


	//   ....[23]....
        /*0744*/ 	.word	0x00006d20


	//   ....[24]....
        /*0748*/ 	.word	0x00007520


	//   ....[25]....
        /*074c*/ 	.word	0x00007550


	//   ....[26]....
        /*0750*/ 	.word	0x00007690


	//   ....[27]....
        /*0754*/ 	.word	0x000076b0


	//   ....[28]....
        /*0758*/ 	.word	0x000077f0


	//   ....[29]....
        /*075c*/ 	.word	0x00007810


	//   ....[30]....
        /*0760*/ 	.word	0x00007960


	//   ....[31]....
        /*0764*/ 	.word	0x00007980


	//   ....[32]....
        /*0768*/ 	.word	0x000082d0


	//   ....[33]....
        /*076c*/ 	.word	0x00008300


	//   ....[34]....
        /*0770*/ 	.word	0x00008450


	//   ....[35]....
        /*0774*/ 	.word	0x00008470


	//   ....[36]....
        /*0778*/ 	.word	0x000085b0


	//   ....[37]....
        /*077c*/ 	.word	0x000085d0


	//   ....[38]....
        /*0780*/ 	.word	0x00008720


	//   ....[39]....
        /*0784*/ 	.word	0x00008740


	//   ....[40]....
        /*0788*/ 	.word	0x000088f0


	//   ....[41]....
        /*078c*/ 	.word	0x00008ad0


	//   ....[42]....
        /*0790*/ 	.word	0x00008b00


	//   ....[43]....
        /*0794*/ 	.word	0x00008b30


	//   ....[44]....
        /*0798*/ 	.word	0x00008b60


	//   ....[45]....
        /*079c*/ 	.word	0x00008b90


	//   ....[46]....
        /*07a0*/ 	.word	0x00008bc0


	//   ....[47]....
        /*07a4*/ 	.word	0x00008d30


	//   ....[48]....
        /*07a8*/ 	.word	0x00008d60


	//   ....[49]....
        /*07ac*/ 	.word	0x00008d90


	//   ....[50]....
        /*07b0*/ 	.word	0x00008dc0


	//   ....[51]....
        /*07b4*/ 	.word	0x00008df0


	//   ....[52]....
        /*07b8*/ 	.word	0x00008e20


	//   ....[53]....
        /*07bc*/ 	.word	0x00008ec0


	//   ....[54]....
        /*07c0*/ 	.word	0x00008ef0


	//   ....[55]....
        /*07c4*/ 	.word	0x00008f80


	//   ....[56]....
        /*07c8*/ 	.word	0x00009f20


	//   ....[57]....
        /*07cc*/ 	.word	0x0000aa90


	//   ....[58]....
        /*07d0*/ 	.word	0x0000aab0


	//   ....[59]....
        /*07d4*/ 	.word	0x0000ab40


	//   ....[60]....
        /*07d8*/ 	.word	0x0000ab50


	//   ....[61]....
        /*07dc*/ 	.word	0x0000abd0


	//   ....[62]....
        /*07e0*/ 	.word	0x0000abe0


	//   ....[63]....
        /*07e4*/ 	.word	0x0000ac60


	//   ....[64]....
        /*07e8*/ 	.word	0x0000ac70


	//   ....[65]....
        /*07ec*/ 	.word	0x0000acf0


	//   ....[66]....
        /*07f0*/ 	.word	0x0000ad00


	//   ....[67]....
        /*07f4*/ 	.word	0x0000ad80


	//   ....[68]....
        /*07f8*/ 	.word	0x0000ad90


	//   ....[69]....
        /*07fc*/ 	.word	0x0000ae10


	//   ....[70]....
        /*0800*/ 	.word	0x0000ae20


	//   ....[71]....
        /*0804*/ 	.word	0x0000ae30


	//   ....[72]....
        /*0808*/ 	.word	0x0000ae80


	//   ....[73]....
        /*080c*/ 	.word	0x0000db50


	//   ....[74]....
        /*0810*/ 	.word	0x0000db80


	//   ....[75]....
        /*0814*/ 	.word	0x0000dbc0


	//   ....[76]....
        /*0818*/ 	.word	0x0000dbf0


	//   ....[77]....
        /*081c*/ 	.word	0x0000dc20


	//   ....[78]....
        /*0820*/ 	.word	0x0000dc50


	//   ....[79]....
        /*0824*/ 	.word	0x0000dc80


	//   ....[80]....
        /*0828*/ 	.word	0x0000dcb0


	//   ....[81]....
        /*082c*/ 	.word	0x0000de30


	//   ....[82]....
        /*0830*/ 	.word	0x0000de60


	//   ....[83]....
        /*0834*/ 	.word	0x0000de90


	//   ....[84]....
        /*0838*/ 	.word	0x0000dec0


	//   ....[85]....
        /*083c*/ 	.word	0x0000def0


	//   ....[86]....
        /*0840*/ 	.word	0x0000df20


	//   ....[87]....
        /*0844*/ 	.word	0x0000dfe0


	//   ....[88]....
        /*0848*/ 	.word	0x0000e000


	//   ....[89]....
        /*084c*/ 	.word	0x0000e070


	//   ....[90]....
        /*0850*/ 	.word	0x0000e500


	//   ....[91]....
        /*0854*/ 	.word	0x0000e9e0


	//   ....[92]....
        /*0858*/ 	.word	0x0000eb90


	//   ....[93]....
        /*085c*/ 	.word	0x0000ebe0


	//   ....[94]....
        /*0860*/ 	.word	0x0000ec40


	//   ....[95]....
        /*0864*/ 	.word	0x0000ed30


	//   ....[96]....
        /*0868*/ 	.word	0x0000ed90


	//   ....[97]....
        /*086c*/ 	.word	0x0000ee80


	//   ....[98]....
        /*0870*/ 	.word	0x0000eee0


	//   ....[99]....
        /*0874*/ 	.word	0x0000efd0


	//   ....[100]....
        /*0878*/ 	.word	0x0000f030


	//   ....[101]....
        /*087c*/ 	.word	0x0000f120


	//   ....[102]....
        /*0880*/ 	.word	0x0000f180


	//   ....[103]....
        /*0884*/ 	.word	0x0000f270


	//   ....[104]....
        /*0888*/ 	.word	0x0000f2d0


	//   ....[105]....
        /*088c*/ 	.word	0x0000f3a0


	//   ....[106]....
        /*0890*/ 	.word	0x0000f420


	//   ....[107]....
        /*0894*/ 	.word	0x0000f4f0


	//   ....[108]....
        /*0898*/ 	.word	0x0000f820


	//   ....[109]....
        /*089c*/ 	.word	0x0000f8c0


	//   ....[110]....
        /*08a0*/ 	.word	0x0000f9e0


	//   ....[111]....
        /*08a4*/ 	.word	0x0000fa50


	//   ....[112]....
        /*08a8*/ 	.word	0x0000fac0


	//   ....[113]....
        /*08ac*/ 	.word	0x0000fb30


	//   ....[114]....
        /*08b0*/ 	.word	0x0000fba0


	//   ....[115]....
        /*08b4*/ 	.word	0x0000fc20


	//   ....[116]....
        /*08b8*/ 	.word	0x0000fcb0


	//   ....[117]....
        /*08bc*/ 	.word	0x0000fd50


	//   ....[118]....
        /*08c0*/ 	.word	0x0000fdc0


	//   ....[119]....
        /*08c4*/ 	.word	0x0000fe30


	//   ....[120]....
        /*08c8*/ 	.word	0x0000fea0


	//   ....[121]....
        /*08cc*/ 	.word	0x0000ff20


	//   ....[122]....
        /*08d0*/ 	.word	0x0000ff90


	//   ....[123]....
        /*08d4*/ 	.word	0x00010030


	//   ....[124]....
        /*08d8*/ 	.word	0x000100c0


	//   ....[125]....
        /*08dc*/ 	.word	0x000101e0


	//----- nvinfo : EIATTR_REG_RECONFIG
	.align		4
.L_205:
        /*08e0*/ 	.byte	0x01, 0x54
	.zero		2


	//----- nvinfo : EIATTR_SYSCALL_OFFSETS
	.align		4
        /*08e4*/ 	.byte	0x04, 0x46
        /*08e6*/ 	.short	(.L_207 - .L_206)


	//   ....[0]....
.L_206:
        /*08e8*/ 	.word	0x00001820


	//   ....[1]....
        /*08ec*/ 	.word	0x00009b10


	//   ....[2]....
        /*08f0*/ 	.word	0x00009c70


	//   ....[3]....
        /*08f4*/ 	.word	0x00009d70


	//   ....[4]....
        /*08f8*/ 	.word	0x0000a6a0


	//----- nvinfo : EIATTR_MBARRIER_INSTR_OFFSETS
	.align		4
.L_207:
        /*08fc*/ 	.byte	0x04, 0x39
        /*08fe*/ 	.short	(.L_209 - .L_208)


	//   ....[0]....
.L_208:
        /*0900*/ 	.word	0x00000270
        /*0904*/ 	.word	0x000000ff
        /*0908*/ 	.word	0x00022800
        /*090c*/ 	.short	0x0100
        /*090e*/ 	.byte	0x08
	.zero		1


	//   ....[1]....
        /*0910*/ 	.word	0x00000280
        /*0914*/ 	.word	0x000000ff
        /*0918*/ 	.word	0x00022820
        /*091c*/ 	.short	0x0100
        /*091e*/ 	.byte	0x08
	.zero		1


	//   ....[2]....
        /*0920*/ 	.word	0x00000370
        /*0924*/ 	.word	0x000000ff
        /*0928*/ 	.word	0x00022830
        /*092c*/ 	.short	0x0100
        /*092e*/ 	.byte	0x08
	.zero		1


	//   ....[3]....
        /*0930*/ 	.word	0x00000380
        /*0934*/ 	.word	0x000000ff
        /*0938*/ 	.word	0x00022840
        /*093c*/ 	.short	0x0100
        /*093e*/ 	.byte	0x08
	.zero		1


	//   ....[4]....
        /*0940*/ 	.word	0x00000390
        /*0944*/ 	.word	0x000000ff
        /*0948*/ 	.word	0x00022838
        /*094c*/ 	.short	0x0100
        /*094e*/ 	.byte	0x08
	.zero		1


	//   ....[5]....
        /*0950*/ 	.word	0x000003a0
        /*0954*/ 	.word	0x000000ff
        /*0958*/ 	.word	0x00022848
        /*095c*/ 	.short	0x0100
        /*095e*/ 	.byte	0x08
	.zero		1


	//   ....[6]....
        /*0960*/ 	.word	0x000004d0
        /*0964*/ 	.word	0x000000ff
        /*0968*/ 	.word	0x00022850
        /*096c*/ 	.short	0x0100
        /*096e*/ 	.byte	0x08
	.zero		1


	//   ....[7]....
        /*0970*/ 	.word	0x000004e0
        /*0974*/ 	.word	0x000000ff
        /*0978*/ 	.word	0x00022860
        /*097c*/ 	.short	0x0100
        /*097e*/ 	.byte	0x08
	.zero		1


	//   ....[8]....
        /*0980*/ 	.word	0x000004f0
        /*0984*/ 	.word	0x000000ff
        /*0988*/ 	.word	0x00022858
        /*098c*/ 	.short	0x0100
        /*098e*/ 	.byte	0x08
	.zero		1


	//   ....[9]....
        /*0990*/ 	.word	0x00000500
        /*0994*/ 	.word	0x000000ff
        /*0998*/ 	.word	0x00022868
        /*099c*/ 	.short	0x0100
        /*099e*/ 	.byte	0x08
	.zero		1


	//   ....[10]....
        /*09a0*/ 	.word	0x000005f0
        /*09a4*/ 	.word	0x000000ff
        /*09a8*/ 	.word	0x00022870
        /*09ac*/ 	.short	0x0100
        /*09ae*/ 	.byte	0x06
	.zero		1


	//   ....[11]....
        /*09b0*/ 	.word	0x00000600
        /*09b4*/ 	.word	0x000000ff
        /*09b8*/ 	.word	0x00022880
        /*09bc*/ 	.short	0x0100
        /*09be*/ 	.byte	0x06
	.zero		1


	//   ....[12]....
        /*09c0*/ 	.word	0x00000610
        /*09c4*/ 	.word	0x000000ff
        /*09c8*/ 	.word	0x00022878
        /*09cc*/ 	.short	0x0100
        /*09ce*/ 	.byte	0x06
	.zero		1


	//   ....[13]....
        /*09d0*/ 	.word	0x00000620
        /*09d4*/ 	.word	0x000000ff
        /*09d8*/ 	.word	0x00022888
        /*09dc*/ 	.short	0x0100
        /*09de*/ 	.byte	0x06
	.zero		1


	//   ....[14]....
        /*09e0*/ 	.word	0x00000750
        /*09e4*/ 	.word	0x000000ff
        /*09e8*/ 	.word	0x00022890
        /*09ec*/ 	.short	0x0100
        /*09ee*/ 	.byte	0x08
	.zero		1


	//   ....[15]....
        /*09f0*/ 	.word	0x00000760
        /*09f4*/ 	.word	0x000000ff
        /*09f8*/ 	.word	0x000228a0
        /*09fc*/ 	.short	0x0100
        /*09fe*/ 	.byte	0x08
	.zero		1


	//   ....[16]....
        /*0a00*/ 	.word	0x00000770
        /*0a04*/ 	.word	0x000000ff
        /*0a08*/ 	.word	0x00022898
        /*0a0c*/ 	.short	0x0100
        /*0a0e*/ 	.byte	0x08
	.zero		1


	//   ....[17]....
        /*0a10*/ 	.word	0x00000780
        /*0a14*/ 	.word	0x000000ff
        /*0a18*/ 	.word	0x000228a8
        /*0a1c*/ 	.short	0x0100
        /*0a1e*/ 	.byte	0x08
	.zero		1


	//   ....[18]....
        /*0a20*/ 	.word	0x000008b0
        /*0a24*/ 	.word	0x000000ff
        /*0a28*/ 	.word	0x000228b0
        /*0a2c*/ 	.short	0x0100
        /*0a2e*/ 	.byte	0x08
	.zero		1


	//   ....[19]....
        /*0a30*/ 	.word	0x000008c0
        /*0a34*/ 	.word	0x000000ff
        /*0a38*/ 	.word	0x000228c0
        /*0a3c*/ 	.short	0x0100
        /*0a3e*/ 	.byte	0x08
	.zero		1


	//   ....[20]....
        /*0a40*/ 	.word	0x000008d0
        /*0a44*/ 	.word	0x000000ff
        /*0a48*/ 	.word	0x000228b8
        /*0a4c*/ 	.short	0x0100
        /*0a4e*/ 	.byte	0x08
	.zero		1


	//   ....[21]....
        /*0a50*/ 	.word	0x000008e0
        /*0a54*/ 	.word	0x000000ff
        /*0a58*/ 	.word	0x000228c8
        /*0a5c*/ 	.short	0x0100
        /*0a5e*/ 	.byte	0x08
	.zero		1


	//   ....[22]....
        /*0a60*/ 	.word	0x000018d0
        /*0a64*/ 	.word	0x00000007
        /*0a68*/ 	.word	0x00022800
        /*0a6c*/ 	.short	0x010a
        /*0a6e*/ 	.byte	0x3f
	.zero		1


	//   ....[23]....
        /*0a70*/ 	.word	0x000019a0
        /*0a74*/ 	.word	0x00000005
        /*0a78*/ 	.word	0x00022830
        /*0a7c*/ 	.short	0x010a
        /*0a7e*/ 	.byte	0x3f
	.zero		1


	//   ....[24]....
        /*0a80*/ 	.word	0x000019e0
        /*0a84*/ 	.word	0x00000005
        /*0a88*/ 	.word	0x00022830
        /*0a8c*/ 	.short	0x010a
        /*0a8e*/ 	.byte	0x3f
	.zero		1


	//   ....[25]....
        /*0a90*/ 	.word	0x00002b90
        /*0a94*/ 	.word	0x00000004
        /*0a98*/ 	.word	0x00000000
        /*0a9c*/ 	.short	0x0101
        /*0a9e*/ 	.byte	0x3f
	.zero		1


	//   ....[26]....
        /*0aa0*/ 	.word	0x00002fc0
        /*0aa4*/ 	.word	0x00000005
        /*0aa8*/ 	.word	0x00022850
        /*0aac*/ 	.short	0x010a
        /*0aae*/ 	.byte	0x3f
	.zero		1


	//   ....[27]....
        /*0ab0*/ 	.word	0x00003000
        /*0ab4*/ 	.word	0x00000005
        /*0ab8*/ 	.word	0x00022850
        /*0abc*/ 	.short	0x010a
        /*0abe*/ 	.byte	0x3f
	.zero		1


	//   ....[28]....
        /*0ac0*/ 	.word	0x00003300
        /*0ac4*/ 	.word	0x00000005
        /*0ac8*/ 	.word	0x00000000
        /*0acc*/ 	.short	0x0101
        /*0ace*/ 	.byte	0x3f
	.zero		1


	//   ....[29]....
        /*0ad0*/ 	.word	0x00003460
        /*0ad4*/ 	.word	0x000000ff
        /*0ad8*/ 	.word	0x00022830
        /*0adc*/ 	.short	0x010a
        /*0ade*/ 	.byte	0x17
	.zero		1


	//   ....[30]....
        /*0ae0*/ 	.word	0x000034a0
        /*0ae4*/ 	.word	0x000000ff
        /*0ae8*/ 	.word	0x00022830
        /*0aec*/ 	.short	0x010a
        /*0aee*/ 	.byte	0x17
	.zero		1


	//   ....[31]....
        /*0af0*/ 	.word	0x00004380
        /*0af4*/ 	.word	0x0000009a
        /*0af8*/ 	.word	0x00000000
        /*0afc*/ 	.short	0x0101
        /*0afe*/ 	.byte	0x3f
	.zero		1


	//   ....[32]....
        /*0b00*/ 	.word	0x00004d30
        /*0b04*/ 	.word	0x000000ff
        /*0b08*/ 	.word	0x00022850
        /*0b0c*/ 	.short	0x010a
        /*0b0e*/ 	.byte	0x17
	.zero		1


	//   ....[33]....
        /*0b10*/ 	.word	0x00004d70
        /*0b14*/ 	.word	0x000000ff
        /*0b18*/ 	.word	0x00022850
        /*0b1c*/ 	.short	0x010a
        /*0b1e*/ 	.byte	0x17
	.zero		1


	//   ....[34]....
        /*0b20*/ 	.word	0x00005050
        /*0b24*/ 	.word	0x000000ba
        /*0b28*/ 	.word	0x00000000
        /*0b2c*/ 	.short	0x0101
        /*0b2e*/ 	.byte	0x3f
	.zero		1


	//   ....[35]....
        /*0b30*/ 	.word	0x00007540
        /*0b34*/ 	.word	0x00000000
        /*0b38*/ 	.word	0x00000000
        /*0b3c*/ 	.short	0x0101
        /*0b3e*/ 	.byte	0x3f
	.zero		1


	//   ....[36]....
        /*0b40*/ 	.word	0x0000a1a0
        /*0b44*/ 	.word	0x00000000
        /*0b48*/ 	.word	0x00022840
        /*0b4c*/ 	.short	0x010a
        /*0b4e*/ 	.byte	0x3f
	.zero		1


	//   ....[37]....
        /*0b50*/ 	.word	0x0000af40
        /*0b54*/ 	.word	0x00000008
        /*0b58*/ 	.word	0x00022800
        /*0b5c*/ 	.short	0x0107
        /*0b5e*/ 	.byte	0x3f
	.zero		1


	//   ....[38]....
        /*0b60*/ 	.word	0x0000b040
        /*0b64*/ 	.word	0x00000002
        /*0b68*/ 	.word	0x00022800
        /*0b6c*/ 	.short	0x0101
        /*0b6e*/ 	.byte	0x3f
	.zero		1


	//   ....[39]....
        /*0b70*/ 	.word	0x0000b060
        /*0b74*/ 	.word	0x00000002
        /*0b78*/ 	.word	0x00022820
        /*0b7c*/ 	.short	0x010a
        /*0b7e*/ 	.byte	0x3f
	.zero		1


	//   ....[40]....
        /*0b80*/ 	.word	0x0000b170
        /*0b84*/ 	.word	0x00000002
        /*0b88*/ 	.word	0x00022860
        /*0b8c*/ 	.short	0x010a
        /*0b8e*/ 	.byte	0x3f
	.zero		1


	//   ....[41]....
        /*0b90*/ 	.word	0x0000ba80
        /*0b94*/ 	.word	0x00000003
        /*0b98*/ 	.word	0x00022840
        /*0b9c*/ 	.short	0x010a
        /*0b9e*/ 	.byte	0x3f
	.zero		1


	//   ....[42]....
        /*0ba0*/ 	.word	0x0000bce0
        /*0ba4*/ 	.word	0x00000003
        /*0ba8*/ 	.word	0x00022860
        /*0bac*/ 	.short	0x010a
        /*0bae*/ 	.byte	0x3f
	.zero		1


	//   ....[43]....
        /*0bb0*/ 	.word	0x0000c580
        /*0bb4*/ 	.word	0x00000002
        /*0bb8*/ 	.word	0x00022840
        /*0bbc*/ 	.short	0x010a
        /*0bbe*/ 	.byte	0x3f
	.zero		1


	//   ....[44]....
        /*0bc0*/ 	.word	0x0000c7d0
        /*0bc4*/ 	.word	0x00000002
        /*0bc8*/ 	.word	0x00022860
        /*0bcc*/ 	.short	0x010a
        /*0bce*/ 	.byte	0x3f
	.zero		1


	//   ....[45]....
        /*0bd0*/ 	.word	0x0000cfe0
        /*0bd4*/ 	.word	0x00000002
        /*0bd8*/ 	.word	0x00022840
        /*0bdc*/ 	.short	0x010a
        /*0bde*/ 	.byte	0x3f
	.zero		1


	//   ....[46]....
        /*0be0*/ 	.word	0x0000d240
        /*0be4*/ 	.word	0x00000002
        /*0be8*/ 	.word	0x00022860
        /*0bec*/ 	.short	0x010a
        /*0bee*/ 	.byte	0x3f
	.zero		1


	//   ....[47]....
        /*0bf0*/ 	.word	0x0000e480
        /*0bf4*/ 	.word	0x00000000
        /*0bf8*/ 	.word	0x00022820
        /*0bfc*/ 	.short	0x010a
        /*0bfe*/ 	.byte	0x3f
	.zero		1


	//   ....[48]....
        /*0c00*/ 	.word	0x0000e640
        /*0c04*/ 	.word	0x00000006
        /*0c08*/ 	.word	0x00000000
        /*0c0c*/ 	.short	0x010a
        /*0c0e*/ 	.byte	0x3f
	.zero		1


	//   ....[49]....
        /*0c10*/ 	.word	0x0000e6b0
        /*0c14*/ 	.word	0x00000007
        /*0c18*/ 	.word	0x00000000
        /*0c1c*/ 	.short	0x010a
        /*0c1e*/ 	.byte	0x3f
	.zero		1


	//   ....[50]....
        /*0c20*/ 	.word	0x0000e720
        /*0c24*/ 	.word	0x00000004
        /*0c28*/ 	.word	0x00000000
        /*0c2c*/ 	.short	0x010a
        /*0c2e*/ 	.byte	0x3f
	.zero		1


	//   ....[51]....
        /*0c30*/ 	.word	0x0000e750
        /*0c34*/ 	.word	0x00000003
        /*0c38*/ 	.word	0x00000000
        /*0c3c*/ 	.short	0x010a
        /*0c3e*/ 	.byte	0x3f
	.zero		1


	//   ....[52]....
        /*0c40*/ 	.word	0x0000e7b0
        /*0c44*/ 	.word	0x00000007
        /*0c48*/ 	.word	0x00022800
        /*0c4c*/ 	.short	0x010a
        /*0c4e*/ 	.byte	0x3f
	.zero		1


	//   ....[53]....
        /*0c50*/ 	.word	0x0000e800
        /*0c54*/ 	.word	0x00000005
        /*0c58*/ 	.word	0x00022830
        /*0c5c*/ 	.short	0x010a
        /*0c5e*/ 	.byte	0x3f
	.zero		1


	//   ....[54]....
        /*0c60*/ 	.word	0x0000e850
        /*0c64*/ 	.word	0x00000005
        /*0c68*/ 	.word	0x00022850
        /*0c6c*/ 	.short	0x010a
        /*0c6e*/ 	.byte	0x3f
	.zero		1


	//   ....[55]....
        /*0c70*/ 	.word	0x0000e8b0
        /*0c74*/ 	.word	0x00000000
        /*0c78*/ 	.word	0x00022830
        /*0c7c*/ 	.short	0x010a
        /*0c7e*/ 	.byte	0x3f
	.zero		1


	//   ....[56]....
        /*0c80*/ 	.word	0x0000e900
        /*0c84*/ 	.word	0x000000ba
        /*0c88*/ 	.word	0x00022850
        /*0c8c*/ 	.short	0x010a
        /*0c8e*/ 	.byte	0x3f
	.zero		1


	//   ....[57]....
        /*0c90*/ 	.word	0x0000eaa0
        /*0c94*/ 	.word	0x00000000
        /*0c98*/ 	.word	0x00022840
        /*0c9c*/ 	.short	0x010a
        /*0c9e*/ 	.byte	0x3f
	.zero		1


	//   ....[58]....
        /*0ca0*/ 	.word	0x0000f540
        /*0ca4*/ 	.word	0x00000002
        /*0ca8*/ 	.word	0x00022820
        /*0cac*/ 	.short	0x010a
        /*0cae*/ 	.byte	0x3f
	.zero		1


	//   ....[59]....
        /*0cb0*/ 	.word	0x0000f590
        /*0cb4*/ 	.word	0x00000002
        /*0cb8*/ 	.word	0x00022860
        /*0cbc*/ 	.short	0x010a
        /*0cbe*/ 	.byte	0x3f
	.zero		1


	//   ....[60]....
        /*0cc0*/ 	.word	0x0000f5e0
        /*0cc4*/ 	.word	0x00000003
        /*0cc8*/ 	.word	0x00022840
        /*0ccc*/ 	.short	0x010a
        /*0cce*/ 	.byte	0x3f
	.zero		1


	//   ....[61]....
        /*0cd0*/ 	.word	0x0000f630
        /*0cd4*/ 	.word	0x00000003
        /*0cd8*/ 	.word	0x00022860
        /*0cdc*/ 	.short	0x010a
        /*0cde*/ 	.byte	0x3f
	.zero		1


	//   ....[62]....
        /*0ce0*/ 	.word	0x0000f680
        /*0ce4*/ 	.word	0x00000002
        /*0ce8*/ 	.word	0x00022840
        /*0cec*/ 	.short	0x010a
        /*0cee*/ 	.byte	0x3f
	.zero		1


	//   ....[63]....
        /*0cf0*/ 	.word	0x0000f6d0
        /*0cf4*/ 	.word	0x00000002
        /*0cf8*/ 	.word	0x00022860
        /*0cfc*/ 	.short	0x010a
        /*0cfe*/ 	.byte	0x3f
	.zero		1


	//   ....[64]....
        /*0d00*/ 	.word	0x0000f720
        /*0d04*/ 	.word	0x00000002
        /*0d08*/ 	.word	0x00022840
        /*0d0c*/ 	.short	0x010a
        /*0d0e*/ 	.byte	0x3f
	.zero		1


	//   ....[65]....
        /*0d10*/ 	.word	0x0000f770
        /*0d14*/ 	.word	0x00000002
        /*0d18*/ 	.word	0x00022860
        /*0d1c*/ 	.short	0x010a
        /*0d1e*/ 	.byte	0x3f
	.zero		1


	//   ....[66]....
        /*0d20*/ 	.word	0x00010100
        /*0d24*/ 	.word	0x00000000
        /*0d28*/ 	.word	0x00022820
        /*0d2c*/ 	.short	0x010a
        /*0d2e*/ 	.byte	0x3f
	.zero		1


	//   ....[67]....
        /*0d30*/ 	.word	0x000102a0
        /*0d34*/ 	.word	0x00000006
        /*0d38*/ 	.word	0x00000000
        /*0d3c*/ 	.short	0x010a
        /*0d3e*/ 	.byte	0x3f
	.zero		1


	//   ....[68]....
        /*0d40*/ 	.word	0x000102f0
        /*0d44*/ 	.word	0x00000007
        /*0d48*/ 	.word	0x00000000
        /*0d4c*/ 	.short	0x010a
        /*0d4e*/ 	.byte	0x3f
	.zero		1


	//   ....[69]....
        /*0d50*/ 	.word	0x00010340
        /*0d54*/ 	.word	0x00000004
        /*0d58*/ 	.word	0x00000000
        /*0d5c*/ 	.short	0x010a
        /*0d5e*/ 	.byte	0x3f
	.zero		1


	//----- nvinfo : EIATTR_NUM_MBARRIERS
	.align		4
.L_209:
        /*0d60*/ 	.byte	0x03, 0x38
        /*0d62*/ 	.short	0x0016


	//----- nvinfo : EIATTR_EXIT_INSTR_OFFSETS
	.align		4
        /*0d64*/ 	.byte	0x04, 0x1c
        /*0d66*/ 	.short	(.L_211 - .L_210)


	//   ....[0]....
.L_210:
        /*0d68*/ 	.word	0x00000a80


	//   ....[1]....
        /*0d6c*/ 	.word	0x000088b0


	//   ....[2]....
        /*0d70*/ 	.word	0x0000e7a0


	//----- nvinfo : EIATTR_MAX_THREADS
	.align		4
.L_211:
        /*0d74*/ 	.byte	0x04, 0x05
        /*0d76*/ 	.short	(.L_213 - .L_212)
.L_212:
        /*0d78*/ 	.word	0x00000180
        /*0d7c*/ 	.word	0x00000001
        /*0d80*/ 	.word	0x00000001


	//----- nvinfo : EIATTR_CRS_STACK_SIZE
	.align		4
.L_213:
        /*0d84*/ 	.byte	0x04, 0x1e
        /*0d86*/ 	.short	(.L_215 - .L_214)
.L_214:
        /*0d88*/ 	.word	0x00000000


	//----- nvinfo : EIATTR_CBANK_PARAM_SIZE
	.align		4
.L_215:
        /*0d8c*/ 	.byte	0x03, 0x19
        /*0d8e*/ 	.short	0x0af0


	//----- nvinfo : EIATTR_PARAM_CBANK
	.align		4
        /*0d90*/ 	.byte	0x04, 0x0a
        /*0d92*/ 	.short	(.L_217 - .L_216)
	.align		4
.L_216:
        /*0d94*/ 	.word	index@(.nv.constant0._ZN7cutlass13device_kernelIN5flash11enable_sm90INS1_16FlashAttnFwdSm90INS1_25CollectiveMainloopFwdSm90ILi2EN4cute5tupleIJNS5_1CILi1EEES8_S8_EEENS6_IJNS7_ILi128EEENS7_ILi96EEENS7_ILi64EEEEEELi256ENS_6half_tEfNS_4arch4Sm90ELb0ELb0ELb0ELb1ELb0ELb0ELb0ELb1ELb0ELb1ELb0ELb0EEENS1_21CollectiveEpilogueFwdINS6_IJSA_NS7_ILi256EEESB_EEES9_SE_SG_Li256ELb1ELb1ELb0ELb0EEENS1_36VarlenDynamicPersistentTileSchedulerILi128ELi96ELi256ELi128ELb0ELb1ELb1ELb0ELb1ELb1EEEEEEEEEvNT_6ParamsE)
        /*0d98*/ 	.short	0x0210
        /*0d9a*/ 	.short	0x0af0


	//----- nvinfo : EIATTR_SW_WAR
	.align		4
.L_217:
        /*0d9c*/ 	.byte	0x04, 0x36
        /*0d9e*/ 	.short	(.L_219 - .L_218)
.L_218:
        /*0da0*/ 	.word	0x00000008
.L_219:


//--------------------- .nv.info._ZN7cutlass13device_kernelIN5flash11enable_sm90INS1_16FlashAttnFwdSm90INS1_25CollectiveMainloopFwdSm90ILi2EN4cute5tupleIJNS5_1CILi1EEES8_S8_EEENS6_IJNS7_ILi128EEENS7_ILi96EEENS7_ILi64EEEEEELi256ENS_6half_tEfNS_4arch4Sm90ELb0ELb0ELb0ELb1ELb0ELb1ELb0ELb1ELb0ELb1ELb0ELb0EEENS1_21CollectiveEpilogueFwdINS6_IJSA_NS7_ILi256EEESB_EEES9_SE_SG_Li256ELb1ELb1ELb0ELb0EEENS1_36VarlenDynamicPersistentTileSchedulerILi128ELi96ELi256ELi128ELb0ELb1ELb1ELb0ELb1ELb1EEEEEEEEEvNT_6ParamsE --------------------------
	.section	.nv.info._ZN7cutlass13device_kernelIN5flash11enable_sm90INS1_16FlashAttnFwdSm90INS1_25CollectiveMainloopFwdSm90ILi2EN4cute5tupleIJNS5_1CILi1EEES8_S8_EEENS6_IJNS7_ILi128EEENS7_ILi96EEENS7_ILi64EEEEEELi256ENS_6half_tEfNS_4arch4Sm90ELb0ELb0ELb0ELb1ELb0ELb1ELb0ELb1ELb0ELb1ELb0ELb0EEENS1_21CollectiveEpilogueFwdINS6_IJSA_NS7_ILi256EEESB_EEES9_SE_SG_Li256ELb1ELb1ELb0ELb0EEENS1_36VarlenDynamicPersistentTileSchedulerILi128ELi96ELi256ELi128ELb0ELb1ELb1ELb0ELb1ELb1EEEEEEEEEvNT_6ParamsE,"",@"SHT_CUDA_INFO"
	.sectionflags	@""
	.align	4


	//----- nvinfo : EIATTR_CUDA_API_VERSION
	.align		4
        /*0000*/ 	.byte	0x04, 0x37
        /*0002*/ 	.short	(.L_221 - .L_220)
.L_220:
        /*0004*/ 	.word	0x00000082


	//----- nvinfo : EIATTR_KPARAM_INFO
	.align		4
.L_221:
        /*0008*/ 	.byte	0x04, 0x17
        /*000a*/ 	.short	(.L_223 - .L_222)
.L_222:
        /*000c*/ 	.word	0x00000000
        /*0010*/ 	.short	0x0000
        /*0012*/ 	.short	0x0070
        /*0014*/ 	.byte	0x00, 0xf0, 0x01, 0x2a


	//----- nvinfo : EIATTR_SPARSE_MMA_MASK
	.align		4
.L_223:
        /*0018*/ 	.byte	0x03, 0x50
        /*001a*/ 	.short	0x0000


	//----- nvinfo : EIATTR_MAXREG_COUNT
	.align		4
        /*001c*/ 	.byte	0x03, 0x1b
        /*001e*/ 	.short	0x00a8


	//----- nvinfo : EIATTR_NUM_BARRIERS
	.align		4
        /*0020*/ 	.byte	0x02, 0x4c
        /*0022*/ 	.byte	0x10
	.zero		1


	//----- nvinfo : EIATTR_EXTERNS
	.align		4
        /*0024*/ 	.byte	0x04, 0x0f
        /*0026*/ 	.short	(.L_225 - .L_224)


	//   ....[0]....
	.align		4
.L_224:
        /*0028*/ 	.word	index@(__assertfail)


	//----- nvinfo : EIATTR_ANNOTATIONS
	.align		4
.L_225:
        /*002c*/ 	.byte	0x04, 0x55
        /*002e*/ 	.short	(.L_227 - .L_226)


	//   ....[0]....
.L_226:
        /* <DEDUP_REMOVED lines=91> */


	//----- nvinfo : EIATTR_MERCURY_ISA_VERSION
	.align		4
.L_227:
        /*05d0*/ 	.byte	0x03, 0x5f
        /*05d2*/ 	.short	0x0101


	//----- nvinfo : EIATTR_UNUSED_LOAD_BYTE_OFFSET
	.align		4
        /*05d4*/ 	.byte	0x04, 0x44
        /*05d6*/ 	.short	(.L_229 - .L_228)


	//   ....[0]....
.L_228:
        /*05d8*/ 	.word	0x00000ac0
        /*05dc*/ 	.word	0x0000fff0


	//   ....[1]....
        /*05e0*/ 	.word	0x0000c490
        /*05e4*/ 	.word	0x0000fff0


	//----- nvinfo : EIATTR_INT_WARP_WIDE_INSTR_OFFSETS
	.align		4
.L_229:
        /*05e8*/ 	.byte	0x04, 0x31
        /*05ea*/ 	.short	(.L_231 - .L_230)


	//   ....[0]....
.L_230:
        /*05ec*/ 	.word	0x00000180


	//   ....[1]....
        /*05f0*/ 	.word	0x00000220


	//   ....[2]....
        /*05f4*/ 	.word	0x00000290


	//   ....[3]....
        /*05f8*/ 	.word	0x00011850


	//   ....[4]....
        /*05fc*/ 	.word	0x000118e0


	//   ....[5]....
        /*0600*/ 	.word	0x00015880


	//   ....[6]....
        /*0604*/ 	.word	0x00015910


	//----- nvinfo : EIATTR_COOP_GROUP_MASK_REGIDS
	.align		4
.L_231:
        /*0608*/ 	.byte	0x04, 0x29
        /*060a*/ 	.short	(.L_233 - .L_232)


	//   ....[0]....
.L_232:
        /*060c*/ 	.word	0xffffffff


	//   ....[1]....
        /*0610*/ 	.word	0xffffffff


	//   ....[2]....
        /*0614*/ 	.word	0xffffffff


	//   ....[3]....
        /*0618*/ 	.word	0xffffffff


	//   ....[4]....
        /*061c*/ 	.word	0xffffffff


	//   ....[5]....
        /*0620*/ 	.word	0xffffffff


	//   ....[6]....
        /*0624*/ 	.word	0xffffffff


	//   ....[7]....
        /*0628*/ 	.word	0xffffffff


	//   ....[8]....
        /*062c*/ 	.word	0xffffffff


	//   ....[9]....
        /*0630*/ 	.word	0xffffffff


	//   ....[10]....
        /*0634*/ 	.word	0xffffffff


	//   ....[11]....
        /*0638*/ 	.word	0xffffffff


	//   ....[12]....
        /*063c*/ 	.word	0xffffffff


	//   ....[13]....
        /*0640*/ 	.word	0xffffffff


	//   ....[14]....
        /*0644*/ 	.word	0xffffffff


	//   ....[15]....
        /*0648*/ 	.word	0xffffffff


	//   ....[16]....
        /*064c*/ 	.word	0xffffffff


	//   ....[17]....
        /*0650*/ 	.word	0xffffffff


	//   ....[18]....
        /*0654*/ 	.word	0xffffffff


	//   ....[19]....
        /*0658*/ 	.word	0xffffffff


	//   ....[20]....
        /*065c*/ 	.word	0xffffffff


	//   ....[21]....
        /*0660*/ 	.word	0xffffffff


	//   ....[22]....
        /*0664*/ 	.word	0xffffffff


	//   ....[23]....
        /*0668*/ 	.word	0xffffffff


	//   ....[24]....
        /*066c*/ 	.word	0xffffffff


	//   ....[25]....
        /*0670*/ 	.word	0xffffffff


	//   ....[26]....
        /*0674*/ 	.word	0xffffffff


	//   ....[27]....
        /*0678*/ 	.word	0xffffffff


	//   ....[28]....
        /*067c*/ 	.word	0xffffffff


	//   ....[29]....
        /*0680*/ 	.word	0xffffffff


	//   ....[30]....
        /*0684*/ 	.word	0xffffffff


	//   ....[31]....
        /*0688*/ 	.word	0xffffffff


	//   ....[32]....
        /*068c*/ 	.word	0xffffffff


	//   ....[33]....
        /*0690*/ 	.word	0xffffffff


	//   ....[34]....
        /*0694*/ 	.word	0xffffffff


	//   ....[35]....
        /*0698*/ 	.word	0xffffffff


	//   ....[36]....
        /*069c*/ 	.word	0xffffffff


	//   ....[37]....
        /*06a0*/ 	.word	0xffffffff


	//   ....[38]....
        /*06a4*/ 	.word	0xffffffff


	//   ....[39]....
        /*06a8*/ 	.word	0xffffffff


	//   ....[40]....
        /*06ac*/ 	.word	0xffffffff


	//   ....[41]....
        /*06b0*/ 	.word	0xffffffff


	//   ....[42]....
        /*06b4*/ 	.word	0xffffffff


	//   ....[43]....
        /*06b8*/ 	.word	0xffffffff


	//   ....[44]....
        /*06bc*/ 	.word	0xffffffff


	//   ....[45]....
        /*06c0*/ 	.word	0xffffffff


	//   ....[46]....
        /*06c4*/ 	.word	0xffffffff


	//   ....[47]....
        /*06c8*/ 	.word	0xffffffff


	//   ....[48]....
        /*06cc*/ 	.word	0xffffffff


	//   ....[49]....
        /*06d0*/ 	.word	0xffffffff


	//   ....[50]....
        /*06d4*/ 	.word	0xffffffff


	//   ....[51]....
        /*06d8*/ 	.word	0xffffffff


	//   ....[52]....
        /*06dc*/ 	.word	0xffffffff


	//   ....[53]....
        /*06e0*/ 	.word	0xffffffff


	//   ....[54]....
        /*06e4*/ 	.word	0xffffffff


	//   ....[55]....
        /*06e8*/ 	.word	0xffffffff


	//   ....[56]....
        /*06ec*/ 	.word	0xffffffff


	//   ....[57]....
        /*06f0*/ 	.word	0xffffffff


	//   ....[58]....
        /*06f4*/ 	.word	0xffffffff


	//   ....[59]....
        /*06f8*/ 	.word	0xffffffff


	//   ....[60]....
        /*06fc*/ 	.word	0xffffffff


	//   ....[61]....
        /*0700*/ 	.word	0xffffffff


	//   ....[62]....
        /*0704*/ 	.word	0xffffffff


	//   ....[63]....
        /*0708*/ 	.word	0xffffffff


	//   ....[64]....
        /*070c*/ 	.word	0xffffffff


	//   ....[65]....
        /*0710*/ 	.word	0xffffffff


	//   ....[66]....
        /*0714*/ 	.word	0xffffffff


	//   ....[67]....
        /*0718*/ 	.word	0xffffffff


	//   ....[68]....
        /*071c*/ 	.word	0xffffffff


	//   ....[69]....
        /*0720*/ 	.word	0xffffffff


	//   ....[70]....
        /*0724*/ 	.word	0xffffffff


	//   ....[71]....
        /*0728*/ 	.word	0xffffffff


	//   ....[72]....
        /*072c*/ 	.word	0xffffffff


	//   ....[73]....
        /*0730*/ 	.word	0xffffffff


	//   ....[74]....
        /*0734*/ 	.word	0xffffffff


	//   ....[75]....
        /*0738*/ 	.word	0xffffffff


	//   ....[76]....
        /*073c*/ 	.word	0xffffffff


	//   ....[77]....
        /*0740*/ 	.word	0xffffffff


	//   ....[78]....
        /*0744*/ 	.word	0xffffffff


	//   ....[79]....
        /*0748*/ 	.word	0xffffffff


	//   ....[80]....
        /*074c*/ 	.word	0xffffffff


	//   ....[81]....
        /*0750*/ 	.word	0xffffffff


	//   ....[82]....
        /*0754*/ 	.word	0xffffffff


	//   ....[83]....
        /*0758*/ 	.word	0xffffffff


	//   ....[84]....
        /*075c*/ 	.word	0xffffffff


	//   ....[85]....
        /*0760*/ 	.word	0xffffffff


	//   ....[86]....
        /*0764*/ 	.word	0xffffffff


	//   ....[87]....
        /*0768*/ 	.word	0xffffffff


	//   ....[88]....
        /*076c*/ 	.word	0xffffffff


	//   ....[89]....
        /*0770*/ 	.word	0xffffffff


	//   ....[90]....
        /*0774*/ 	.word	0xffffffff


	//   ....[91]....
        /*0778*/ 	.word	0xffffffff


	//   ....[92]....
        /*077c*/ 	.word	0xffffffff


	//   ....[93]....
        /*0780*/ 	.word	0xffffffff


	//   ....[94]....
        /*0784*/ 	.word	0xffffffff


	//   ....[95]....
        /*0788*/ 	.word	0xffffffff


	//   ....[96]....
        /*078c*/ 	.word	0xffffffff


	//   ....[97]....
        /*0790*/ 	.word	0xffffffff


	//   ....[98]....
        /*0794*/ 	.word	0xffffffff


	//   ....[99]....
        /*0798*/ 	.word	0xffffffff


	//   ....[100]....
        /*079c*/ 	.word	0x0500000f


	//   ....[101]....
        /*07a0*/ 	.word	0x0500000f


	//   ....[102]....
        /*07a4*/ 	.word	0x0500000f


	//   ....[103]....
        /*07a8*/ 	.word	0x0500000f


	//   ....[104]....
        /*07ac*/ 	.word	0x0500000f


	//   ....[105]....
        /*07b0*/ 	.word	0x0500000f


	//   ....[106]....
        /*07b4*/ 	.word	0x0500000f


	//   ....[107]....
        /*07b8*/ 	.word	0x0500000f


	//   ....[108]....
        /*07bc*/ 	.word	0x0500000f


	//   ....[109]....
        /*07c0*/ 	.word	0x0500000f


	//   ....[110]....
        /*07c4*/ 	.word	0x0500000f


	//   ....[111]....
        /*07c8*/ 	.word	0x0500000f


	//   ....[112]....
        /*07cc*/ 	.word	0x0500000f


	//   ....[113]....
        /*07d0*/ 	.word	0x0500000f


	//   ....[114]....
        /*07d4*/ 	.word	0x0500000f


	//   ....[115]....
        /*07d8*/ 	.word	0x0500000f


	//   ....[116]....
        /*07dc*/ 	.word	0x0500000f


	//   ....[117]....
        /*07e0*/ 	.word	0x0500000f


	//   ....[118]....
        /*07e4*/ 	.word	0x0500000f


	//   ....[119]....
        /*07e8*/ 	.word	0x0500000f


	//   ....[120]....
        /*07ec*/ 	.word	0x0500000f


	//   ....[121]....
        /*07f0*/ 	.word	0x0500000f


	//   ....[122]....
        /*07f4*/ 	.word	0x0500000f


	//   ....[123]....
        /*07f8*/ 	.word	0x0500000f


	//   ....[124]....
        /*07fc*/ 	.word	0x0500000f


	//   ....[125]....
        /*0800*/ 	.word	0x0500000f


	//   ....[126]....
        /*0804*/ 	.word	0x0500000f


	//   ....[127]....
        /*0808*/ 	.word	0x0500000f


	//   ....[128]....
        /*080c*/ 	.word	0x0500000f


	//   ....[129]....
        /*0810*/ 	.word	0x0500000f


	//   ....[130]....
        /*0814*/ 	.word	0x0500000f


	//   ....[131]....
        /*0818*/ 	.word	0x0500000f


	//   ....[132]....
        /*081c*/ 	.word	0x0500000f


	//   ....[133]....
        /*0820*/ 	.word	0x0500000f


	//   ....[134]....
        /*0824*/ 	.word	0x0500000f


	//   ....[135]....
        /*0828*/ 	.word	0x0500000f


	//   ....[136]....
        /*082c*/ 	.word	0x0500000f


	//   ....[137]....
        /*0830*/ 	.word	0x0500000f


	//   ....[138]....
        /*0834*/ 	.word	0x0500000f


	//   ....[139]....
        /*0838*/ 	.word	0x0500000f


	//   ....[140]....
        /*083c*/ 	.word	0x0500000f


	//   ....[141]....
        /*0840*/ 	.word	0x0500000f


	//   ....[142]....
        /*0844*/ 	.word	0x0500000f


	//   ....[143]....
        /*0848*/ 	.word	0x0500000f


	//   ....[144]....
        /*084c*/ 	.word	0x0500000f


	//   ....[145]....
        /*0850*/ 	.word	0x0500000f


	//   ....[146]....
        /*0854*/ 	.word	0x0500000f


	//   ....[147]....
        /*0858*/ 	.word	0x0500000f


	//   ....[148]....
        /*085c*/ 	.word	0x0500000f


	//   ....[149]....
        /*0860*/ 	.word	0x0500000f


	//   ....[150]....
        /*0864*/ 	.word	0x0500000f


	//   ....[151]....
        /*0868*/ 	.word	0x0500000f


	//   ....[152]....
        /*086c*/ 	.word	0x0500000f


	//----- nvinfo : EIATTR_COOP_GROUP_INSTR_OFFSETS
	.align		4
.L_233:
        /*0870*/ 	.byte	0x04, 0x28
        /*0872*/ 	.short	(.L_235 - .L_234)


	//   ....[0]....
.L_234:
        /*0874*/ 	.word	0x00000060


	//   ....[1]....
        /*0878*/ 	.word	0x00000190


	//   ....[2]....
        /*087c*/ 	.word	0x00000240


	//   ....[3]....
        /*0880*/ 	.word	0x00000400


	//   ....[4]....
        /*0884*/ 	.word	0x00000560


	//   ....[5]....
        /*0888*/ 	.word	0x00000680


	//   ....[6]....
        /*088c*/ 	.word	0x000007e0


	//   ....[7]....
        /*0890*/ 	.word	0x00005a80


	//   ....[8]....
        /*0894*/ 	.word	0x00006020


	//   ....[9]....
        /*0898*/ 	.word	0x00006030


	//   ....[10]....
        /*089c*/ 	.word	0x00006040


	//   ....[11]....
        /*08a0*/ 	.word	0x00006050


	//   ....[12]....
        /*08a4*/ 	.word	0x00007000


	//   ....[13]....
        /*08a8*/ 	.word	0x00007010


	//   ....[14]....
        /*08ac*/ 	.word	0x00007020


	//   ....[15]....
        /*08b0*/ 	.word	0x00007030


	//   ....[16]....
        /*08b4*/ 	.word	0x000089a0


	//   ....[17]....
        /*08b8*/ 	.word	0x000089d0


	//   ....[18]....
        /*08bc*/ 	.word	0x00008df0


	//   ....[19]....
        /*08c0*/ 	.word	0x00008e50


	//   ....[20]....
        /*08c4*/ 	.word	0x0000a050


	//   ....[21]....
        /*08c8*/ 	.word	0x0000a070


	//   ....[22]....
        /*08cc*/ 	.word	0x0000a8b0


	//   ....[23]....
        /*08d0*/ 	.word	0x0000a940


	//   ....[24]....
        /*08d4*/ 	.word	0x0000ba10


	//   ....[25]....
        /*08d8*/ 	.word	0x0000ba70


	//   ....[26]....
        /*08dc*/ 	.word	0x0000bac0


	//   ....[27]....
        /*08e0*/ 	.word	0x0000baf0


	//   ....[28]....
        /*08e4*/ 	.word	0x0000d480


	//   ....[29]....
        /*08e8*/ 	.word	0x0000d4e0


	//   ....[30]....
        /*08ec*/ 	.word	0x0000d520


	//   ....[31]....
        /*08f0*/ 	.word	0x0000d550


	//   ....[32]....
        /*08f4*/ 	.word	0x0000dda0


	//   ....[33]....
        /*08f8*/ 	.word	0x0000dde0


	//   ....[34]....
        /*08fc*/ 	.word	0x0000df50


	//   ....[35]....
        /*0900*/ 	.word	0x0000df70


	//   ....[36]....
        /*0904*/ 	.word	0x0000e0b0


	//   ....[37]....
        /*0908*/ 	.word	0x0000e0d0


	//   ....[38]....
        /*090c*/ 	.word	0x0000e220


	//   ....[39]....
        /*0910*/ 	.word	0x0000e240


	//   ....[40]....
        /*0914*/ 	.word	0x0000eaa0


	//   ....[41]....
        /*0918*/ 	.word	0x0000eab0


	//   ....[42]....
        /*091c*/ 	.word	0x0000ec90


	//   ....[43]....
        /*0920*/ 	.word	0x0000eca0


	//   ....[44]....
        /*0924*/ 	.word	0x0000ee70


	//   ....[45]....
        /*0928*/ 	.word	0x0000ee80


	//   ....[46]....
        /*092c*/ 	.word	0x0000f050


	//   ....[47]....
        /*0930*/ 	.word	0x0000f060


	//   ....[48]....
        /*0934*/ 	.word	0x0000f280


	//   ....[49]....
        /*0938*/ 	.word	0x0000f470


	//   ....[50]....
        /*093c*/ 	.word	0x0000f4a0


	//   ....[51]....
        /*0940*/ 	.word	0x0000f4d0


	//   ....[52]....
        /*0944*/ 	.word	0x0000f500


	//   ....[53]....
        /*0948*/ 	.word	0x0000f530


	//   ....[54]....
        /*094c*/ 	.word	0x0000f560


	//   ....[55]....
        /*0950*/ 	.word	0x0000f6d0


	//   ....[56]....
        /*0954*/ 	.word	0x0000f700


	//   ....[57]....
        /*0958*/ 	.word	0x0000f730


	//   ....[58]....
        /*095c*/ 	.word	0x0000f760


	//   ....[59]....
        /*0960*/ 	.word	0x0000f790


	//   ....[60]....
        /*0964*/ 	.word	0x0000f7c0


	//   ....[61]....
        /*0968*/ 	.word	0x0000f860


	//   ....[62]....
        /*096c*/ 	.word	0x0000f890


	//   ....[63]....
        /*0970*/ 	.word	0x0000f920


	//   ....[64]....
        /*0974*/ 	.word	0x00010470


	//   ....[65]....
        /*0978*/ 	.word	0x00011e60


	//   ....[66]....
        /*097c*/ 	.word	0x00012a20


	//   ....[67]....
        /*0980*/ 	.word	0x00012a30


	//   ....[68]....
        /*0984*/ 	.word	0x00012ad0


	//   ....[69]....
        /*0988*/ 	.word	0x00012ae0


	//   ....[70]....
        /*098c*/ 	.word	0x00012b60


	//   ....[71]....
        /*0990*/ 	.word	0x00012b70


	//   ....[72]....
        /*0994*/ 	.word	0x00012bf0


	//   ....[73]....
        /*0998*/ 	.word	0x00012c00


	//   ....[74]....
        /*099c*/ 	.word	0x00012c80


	//   ....[75]....
        /*09a0*/ 	.word	0x00012c90


	//   ....[76]....
        /*09a4*/ 	.word	0x00012d10


	//   ....[77]....
        /*09a8*/ 	.word	0x00012d20


	//   ....[78]....
        /*09ac*/ 	.word	0x00012da0


	//   ....[79]....
        /*09b0*/ 	.word	0x00012db0


	//   ....[80]....
        /*09b4*/ 	.word	0x00012e00


	//   ....[81]....
        /*09b8*/ 	.word	0x00012e20


	//   ....[82]....
        /*09bc*/ 	.word	0x00015b10


	//   ....[83]....
        /*09c0*/ 	.word	0x00015b70


	//   ....[84]....
        /*09c4*/ 	.word	0x00015ba0


	//   ....[85]....
        /*09c8*/ 	.word	0x00015bd0


	//   ....[86]....
        /*09cc*/ 	.word	0x00015c00


	//   ....[87]....
        /*09d0*/ 	.word	0x00015c30


	//   ....[88]....
        /*09d4*/ 	.word	0x00015c60


	//   ....[89]....
        /*09d8*/ 	.word	0x00015c70


	//   ....[90]....
        /*09dc*/ 	.word	0x00015df0


	//   ....[91]....
        /*09e0*/ 	.word	0x00015e20


	//   ....[92]....
        /*09e4*/ 	.word	0x00015e50


	//   ....[93]....
        /*09e8*/ 	.word	0x00015e80


	//   ....[94]....
        /*09ec*/ 	.word	0x00015eb0


	//   ....[95]....
        /*09f0*/ 	.word	0x00015ee0


	//   ....[96]....
        /*09f4*/ 	.word	0x00015fa0


	//   ....[97]....
        /*09f8*/ 	.word	0x00015fc0


	//   ....[98]....
        /*09fc*/ 	.word	0x00016030


	//   ....[99]....
        /*0a00*/ 	.word	0x000164c0


	//   ....[100]....
        /*0a04*/ 	.word	0x00016900


	//   ....[101]....
        /*0a08*/ 	.word	0x000169a0


	//   ....[102]....
        /*0a0c*/ 	.word	0x00016a30


	//   ....[103]....
        /*0a10*/ 	.word	0x00016a80


	//   ....[104]....
        /*0a14*/ 	.word	0x00016ad0


	//   ....[105]....
        /*0a18*/ 	.word	0x00016bb0


	//   ....[106]....
        /*0a1c*/ 	.word	0x00016c40


	//   ....[107]....
        /*0a20*/ 	.word	0x00016c90


	//   ....[108]....
        /*0a24*/ 	.word	0x00016ce0


	//   ....[109]....
        /*0a28*/ 	.word	0x00016ef0


	//   ....[110]....
        /*0a2c*/ 	.word	0x00016f40


	//   ....[111]....
        /*0a30*/ 	.word	0x00016fd0


	//   ....[112]....
        /*0a34*/ 	.word	0x00017060


	//   ....[113]....
        /*0a38*/ 	.word	0x000170f0


	//   ....[114]....
        /*0a3c*/ 	.word	0x00017180


	//   ....[115]....
        /*0a40*/ 	.word	0x00017210


	//   ....[116]....
        /*0a44*/ 	.word	0x000172a0


	//   ....[117]....
        /*0a48*/ 	.word	0x00017360


	//   ....[118]....
        /*0a4c*/ 	.word	0x00017650


	//   ....[119]....
        /*0a50*/ 	.word	0x00017830


	//   ....[120]....
        /*0a54*/ 	.word	0x00017880


	//   ....[121]....
        /*0a58*/ 	.word	0x000178e0


	//   ....[122]....
        /*0a5c*/ 	.word	0x000179d0


	//   ....[123]....
        /*0a60*/ 	.word	0x00017a30


	//   ....[124]....
        /*0a64*/ 	.word	0x00017b20


	//   ....[125]....
        /*0a68*/ 	.word	0x00017b80


	//   ....[126]....
        /*0a6c*/ 	.word	0x00017c70


	//   ....[127]....
        /*0a70*/ 	.word	0x00017cd0


	//   ....[128]....
        /*0a74*/ 	.word	0x00017dc0


	//   ....[129]....
        /*0a78*/ 	.word	0x00017e20


	//   ....[130]....
        /*0a7c*/ 	.word	0x00017f10


	//   ....[131]....
        /*0a80*/ 	.word	0x00017f70


	//   ....[132]....
        /*0a84*/ 	.word	0x00018050


	//   ....[133]....
        /*0a88*/ 	.word	0x000180b0


	//   ....[134]....
        /*0a8c*/ 	.word	0x00018180


	//   ....[135]....
        /*0a90*/ 	.word	0x000184b0


	//   ....[136]....
        /*0a94*/ 	.word	0x00018550


	//   ....[137]....
        /*0a98*/ 	.word	0x00018670


	//   ....[138]....
        /*0a9c*/ 	.word	0x000186f0


	//   ....[139]....
        /*0aa0*/ 	.word	0x00018770


	//   ....[140]....
        /*0aa4*/ 	.word	0x000187f0


	//   ....[141]....
        /*0aa8*/ 	.word	0x00018870


	//   ....[142]....
        /*0aac*/ 	.word	0x00018900


	//   ....[143]....
        /*0ab0*/ 	.word	0x000189a0


	//   ....[144]....
        /*0ab4*/ 	.word	0x00018a40


	//   ....[145]....
        /*0ab8*/ 	.word	0x00018ac0


	//   ....[146]....
        /*0abc*/ 	.word	0x00018b40


	//   ....[147]....
        /*0ac0*/ 	.word	0x00018bc0


	//   ....[148]....
        /*0ac4*/ 	.word	0x00018c50


	//   ....[149]....
        /*0ac8*/ 	.word	0x00018cd0


	//   ....[150]....
        /*0acc*/ 	.word	0x00018d70


	//   ....[151]....
        /*0ad0*/ 	.word	0x00018e00


	//   ....[152]....
        /*0ad4*/ 	.word	0x00018f30


	//----- nvinfo : EIATTR_REG_RECONFIG
	.align		4
.L_235:
        /*0ad8*/ 	.byte	0x01, 0x54
	.zero		2


	//----- nvinfo : EIATTR_SYSCALL_OFFSETS
	.align		4
        /*0adc*/ 	.byte	0x04, 0x46
        /*0ade*/ 	.short	(.L_237 - .L_236)


	//   ....[0]....
.L_236:
        /*0ae0*/ 	.word	0x000017c0


	//   ....[1]....
        /*0ae4*/ 	.word	0x00001910


	//   ....[2]....
        /*0ae8*/ 	.word	0x00005c20


	//   ....[3]....
        /*0aec*/ 	.word	0x00005f90


	//   ....[4]....
        /*0af0*/ 	.word	0x00011a50


	//   ....[5]....
        /*0af4*/ 	.word	0x00011bb0


	//   ....[6]....
        /*0af8*/ 	.word	0x00011cb0


	//   ....[7]....
        /*0afc*/ 	.word	0x00012620


	//----- nvinfo : EIATTR_MBARRIER_INSTR_OFFSETS
	.align		4
.L_237:
        /*0b00*/ 	.byte	0x04, 0x39
        /*0b02*/ 	.short	(.L_239 - .L_238)


	//   ....[0]....
.L_238:
        /*0b04*/ 	.word	0x000002b0
        /*0b08*/ 	.word	0x000000ff
        /*0b0c*/ 	.word	0x00022800
        /*0b10*/ 	.short	0x0100
        /*0b12*/ 	.byte	0x08
	.zero		1


	//   ....[1]....
        /*0b14*/ 	.word	0x000002c0
        /*0b18*/ 	.word	0x000000ff
        /*0b1c*/ 	.word	0x00022820
        /*0b20*/ 	.short	0x0100
        /*0b22*/ 	.byte	0x08
	.zero		1


	//   ....[2]....
        /*0b24*/ 	.word	0x000003b0
        /*0b28*/ 	.word	0x000000ff
        /*0b2c*/ 	.word	0x00022830
        /*0b30*/ 	.short	0x0100
        /*0b32*/ 	.byte	0x08
	.zero		1


	//   ....[3]....
        /*0b34*/ 	.word	0x000003c0
        /*0b38*/ 	.word	0x000000ff
        /*0b3c*/ 	.word	0x00022840
        /*0b40*/ 	.short	0x0100
        /*0b42*/ 	.byte	0x08
	.zero		1


	//   ....[4]....
        /*0b44*/ 	.word	0x000003d0
        /*0b48*/ 	.word	0x000000ff
        /*0b4c*/ 	.word	0x00022838
        /*0b50*/ 	.short	0x0100
        /*0b52*/ 	.byte	0x08
	.zero		1


	//   ....[5]....
        /*0b54*/ 	.word	0x000003e0
        /*0b58*/ 	.word	0x000000ff
        /*0b5c*/ 	.word	0x00022848
        /*0b60*/ 	.short	0x0100
        /*0b62*/ 	.byte	0x08
	.zero		1


	//   ....[6]....
        /*0b64*/ 	.word	0x00000510
        /*0b68*/ 	.word	0x000000ff
        /*0b6c*/ 	.word	0x00022850
        /*0b70*/ 	.short	0x0100
        /*0b72*/ 	.byte	0x08
	.zero		1


	//   ....[7]....
        /*0b74*/ 	.word	0x00000520
        /*0b78*/ 	.word	0x000000ff
        /*0b7c*/ 	.word	0x00022860
        /*0b80*/ 	.short	0x0100
        /*0b82*/ 	.byte	0x08
	.zero		1


	//   ....[8]....
        /*0b84*/ 	.word	0x00000530
        /*0b88*/ 	.word	0x000000ff
        /*0b8c*/ 	.word	0x00022858
        /*0b90*/ 	.short	0x0100
        /*0b92*/ 	.byte	0x08
	.zero		1


	//   ....[9]....
        /*0b94*/ 	.word	0x00000540
        /*0b98*/ 	.word	0x000000ff
        /*0b9c*/ 	.word	0x00022868
        /*0ba0*/ 	.short	0x0100
        /*0ba2*/ 	.byte	0x08
	.zero		1


	//   ....[10]....
        /*0ba4*/ 	.word	0x00000630
        /*0ba8*/ 	.word	0x000000ff
        /*0bac*/ 	.word	0x00022870
        /*0bb0*/ 	.short	0x0100
        /*0bb2*/ 	.byte	0x06
	.zero		1


	//   ....[11]....
        /*0bb4*/ 	.word	0x00000640
        /*0bb8*/ 	.word	0x000000ff
        /*0bbc*/ 	.word	0x00022880
        /*0bc0*/ 	.short	0x0100
        /*0bc2*/ 	.byte	0x06
	.zero		1


	//   ....[12]....
        /*0bc4*/ 	.word	0x00000650
        /*0bc8*/ 	.word	0x000000ff
        /*0bcc*/ 	.word	0x00022878
        /*0bd0*/ 	.short	0x0100
        /*0bd2*/ 	.byte	0x06
	.zero		1


	//   ....[13]....
        /*0bd4*/ 	.word	0x00000660
        /*0bd8*/ 	.word	0x000000ff
        /*0bdc*/ 	.word	0x00022888
        /*0be0*/ 	.short	0x0100
        /*0be2*/ 	.byte	0x06
	.zero		1


	//   ....[14]....
        /*0be4*/ 	.word	0x00000790
        /*0be8*/ 	.word	0x000000ff
        /*0bec*/ 	.word	0x00022890
        /*0bf0*/ 	.short	0x0100
        /*0bf2*/ 	.byte	0x08
	.zero		1


	//   ....[15]....
        /*0bf4*/ 	.word	0x000007a0
        /*0bf8*/ 	.word	0x000000ff
        /*0bfc*/ 	.word	0x000228a0
        /*0c00*/ 	.short	0x0100
        /*0c02*/ 	.byte	0x08
	.zero		1


	//   ....[16]....
        /*0c04*/ 	.word	0x000007b0
        /*0c08*/ 	.word	0x000000ff
        /*0c0c*/ 	.word	0x00022898
        /*0c10*/ 	.short	0x0100
        /*0c12*/ 	.byte	0x08
	.zero		1


	//   ....[17]....
        /*0c14*/ 	.word	0x000007c0
        /*0c18*/ 	.word	0x000000ff
        /*0c1c*/ 	.word	0x000228a8
        /*0c20*/ 	.short	0x0100
        /*0c22*/ 	.byte	0x08
	.zero		1


	//   ....[18]....
        /*0c24*/ 	.word	0x000008f0
        /*0c28*/ 	.word	0x000000ff
        /*0c2c*/ 	.word	0x000228b0
        /*0c30*/ 	.short	0x0100
        /*0c32*/ 	.byte	0x08
	.zero		1


	//   ....[19]....
        /*0c34*/ 	.word	0x00000900
        /*0c38*/ 	.word	0x000000ff
        /*0c3c*/ 	.word	0x000228c0
        /*0c40*/ 	.short	0x0100
        /*0c42*/ 	.byte	0x08
	.zero		1


	//   ....[20]....
        /*0c44*/ 	.word	0x00000910
        /*0c48*/ 	.word	0x000000ff
        /*0c4c*/ 	.word	0x000228b8
        /*0c50*/ 	.short	0x0100
        /*0c52*/ 	.byte	0x08
	.zero		1


	//   ....[21]....
        /*0c54*/ 	.word	0x00000920
        /*0c58*/ 	.word	0x000000ff
        /*0c5c*/ 	.word	0x000228c8
        /*0c60*/ 	.short	0x0100
        /*0c62*/ 	.byte	0x08
	.zero		1


	//   ....[22]....
        /*0c64*/ 	.word	0x00002b30
        /*0c68*/ 	.word	0x00000061
        /*0c6c*/ 	.word	0x00022890
        /*0c70*/ 	.short	0x010a
        /*0c72*/ 	.byte	0x3f
	.zero		1


	//   ....[23]....
        /*0c74*/ 	.word	0x00003c80
        /*0c78*/ 	.word	0x00000061
        /*0c7c*/ 	.word	0x00022890
        /*0c80*/ 	.short	0x010a
        /*0c82*/ 	.byte	0x3f
	.zero		1


	//   ....[24]....
        /*0c84*/ 	.word	0x00004ca0
        /*0c88*/ 	.word	0x00000061
        /*0c8c*/ 	.word	0x00022890
        /*0c90*/ 	.short	0x010a
        /*0c92*/ 	.byte	0x3f
	.zero		1


	//   ....[25]....
        /*0c94*/ 	.word	0x00004eb0
        /*0c98*/ 	.word	0x0000001c
        /*0c9c*/ 	.word	0x00000000
        /*0ca0*/ 	.short	0x0101
        /*0ca2*/ 	.byte	0x3f
	.zero		1


	//   ....[26]....
        /*0ca4*/ 	.word	0x00004ef0
        /*0ca8*/ 	.word	0x00000061
        /*0cac*/ 	.word	0x000228b0
        /*0cb0*/ 	.short	0x010a
        /*0cb2*/ 	.byte	0x3f
	.zero		1


	//   ....[27]....
        /*0cb4*/ 	.word	0x00005540
        /*0cb8*/ 	.word	0x00000061
        /*0cbc*/ 	.word	0x00000000
        /*0cc0*/ 	.short	0x0101
        /*0cc2*/ 	.byte	0x3f
	.zero		1


	//   ....[28]....
        /*0cc4*/ 	.word	0x00005cb0
        /*0cc8*/ 	.word	0x00000012
        /*0ccc*/ 	.word	0x00022800
        /*0cd0*/ 	.short	0x010a
        /*0cd2*/ 	.byte	0x3f
	.zero		1


	//   ....[29]....
        /*0cd4*/ 	.word	0x00005d00
        /*0cd8*/ 	.word	0x00000012
        /*0cdc*/ 	.word	0x00022800
        /*0ce0*/ 	.short	0x010a
        /*0ce2*/ 	.byte	0x3f
	.zero		1


	//   ....[30]....
        /*0ce4*/ 	.word	0x00006310
        /*0ce8*/ 	.word	0x00000012
        /*0cec*/ 	.word	0x00022800
        /*0cf0*/ 	.short	0x010a
        /*0cf2*/ 	.byte	0x3f
	.zero		1


	//   ....[31]....
        /*0cf4*/ 	.word	0x000071f0
        /*0cf8*/ 	.word	0x00000012
        /*0cfc*/ 	.word	0x00022800
        /*0d00*/ 	.short	0x010a
        /*0d02*/ 	.byte	0x3f
	.zero		1


	//   ....[32]....
        /*0d04*/ 	.word	0x00007ff0
        /*0d08*/ 	.word	0x00000014
        /*0d0c*/ 	.word	0x00022830
        /*0d10*/ 	.short	0x010a
        /*0d12*/ 	.byte	0x3f
	.zero		1


	//   ....[33]....
        /*0d14*/ 	.word	0x00008090
        /*0d18*/ 	.word	0x00000014
        /*0d1c*/ 	.word	0x00022830
        /*0d20*/ 	.short	0x010a
        /*0d22*/ 	.byte	0x3f
	.zero		1


	//   ....[34]....
        /*0d24*/ 	.word	0x000092c0
        /*0d28*/ 	.word	0x0000000e
        /*0d2c*/ 	.word	0x00000000
        /*0d30*/ 	.short	0x0101
        /*0d32*/ 	.byte	0x3f
	.zero		1


	//   ....[35]....
        /*0d34*/ 	.word	0x00009710
        /*0d38*/ 	.word	0x00000014
        /*0d3c*/ 	.word	0x00022850
        /*0d40*/ 	.short	0x010a
        /*0d42*/ 	.byte	0x3f
	.zero		1


	//   ....[36]....
        /*0d44*/ 	.word	0x00009760
        /*0d48*/ 	.word	0x00000014
        /*0d4c*/ 	.word	0x00022850
        /*0d50*/ 	.short	0x010a
        /*0d52*/ 	.byte	0x3f
	.zero		1


	//   ....[37]....
        /*0d54*/ 	.word	0x00009b10
        /*0d58*/ 	.word	0x00000014
        /*0d5c*/ 	.word	0x00000000
        /*0d60*/ 	.short	0x0101
        /*0d62*/ 	.byte	0x3f
	.zero		1


	//   ....[38]....
        /*0d64*/ 	.word	0x00009c20
        /*0d68*/ 	.word	0x00000015
        /*0d6c*/ 	.word	0x00022830
        /*0d70*/ 	.short	0x010a
        /*0d72*/ 	.byte	0x3f
	.zero		1


	//   ....[39]....
        /*0d74*/ 	.word	0x00009c80
        /*0d78*/ 	.word	0x00000015
        /*0d7c*/ 	.word	0x00022830
        /*0d80*/ 	.short	0x010a
        /*0d82*/ 	.byte	0x3f
	.zero		1


	//   ....[40]....
        /*0d84*/ 	.word	0x0000ad80
        /*0d88*/ 	.word	0x0000009a
        /*0d8c*/ 	.word	0x00000000
        /*0d90*/ 	.short	0x0101
        /*0d92*/ 	.byte	0x3f
	.zero		1


	//   ....[41]....
        /*0d94*/ 	.word	0x0000b5f0
        /*0d98*/ 	.word	0x00000015
        /*0d9c*/ 	.word	0x00022850
        /*0da0*/ 	.short	0x010a
        /*0da2*/ 	.byte	0x3f
	.zero		1


	//   ....[42]....
        /*0da4*/ 	.word	0x0000b640
        /*0da8*/ 	.word	0x00000015
        /*0dac*/ 	.word	0x00022850
        /*0db0*/ 	.short	0x010a
        /*0db2*/ 	.byte	0x3f
	.zero		1


	//   ....[43]....
        /*0db4*/ 	.word	0x0000b9e0
        /*0db8*/ 	.word	0x00000015
        /*0dbc*/ 	.word	0x00000000
        /*0dc0*/ 	.short	0x0101
        /*0dc2*/ 	.byte	0x3f
	.zero		1


	//   ....[44]....
        /*0dc4*/ 	.word	0x0000dd90
        /*0dc8*/ 	.word	0x00000000
        /*0dcc*/ 	.word	0x00000000
        /*0dd0*/ 	.short	0x0101
        /*0dd2*/ 	.byte	0x3f
	.zero		1


	//   ....[45]....
        /*0dd4*/ 	.word	0x00010560
        /*0dd8*/ 	.word	0x00000006
        /*0ddc*/ 	.word	0x00022820
        /*0de0*/ 	.short	0x010a
        /*0de2*/ 	.byte	0x3f
	.zero		1


	//   ....[46]....
        /*0de4*/ 	.word	0x00010650
        /*0de8*/ 	.word	0x00000004
        /*0dec*/ 	.word	0x000228a0
        /*0df0*/ 	.short	0x010a
        /*0df2*/ 	.byte	0x3f
	.zero		1


	//   ....[47]....
        /*0df4*/ 	.word	0x000108a0
        /*0df8*/ 	.word	0x00000004
        /*0dfc*/ 	.word	0x000228c0
        /*0e00*/ 	.short	0x010a
        /*0e02*/ 	.byte	0x3f
	.zero		1


	//   ....[48]....
        /*0e04*/ 	.word	0x00010f60
        /*0e08*/ 	.word	0x00000005
        /*0e0c*/ 	.word	0x000228a0
        /*0e10*/ 	.short	0x010a
        /*0e12*/ 	.byte	0x3f
	.zero		1


	//   ....[49]....
        /*0e14*/ 	.word	0x000111a0
        /*0e18*/ 	.word	0x00000005
        /*0e1c*/ 	.word	0x000228c0
        /*0e20*/ 	.short	0x010a
        /*0e22*/ 	.byte	0x3f
	.zero		1


	//   ....[50]....
        /*0e24*/ 	.word	0x00012100
        /*0e28*/ 	.word	0x00000000
        /*0e2c*/ 	.word	0x00022840
        /*0e30*/ 	.short	0x010a
        /*0e32*/ 	.byte	0x3f
	.zero		1


	//   ....[51]....
        /*0e34*/ 	.word	0x00012f00
        /*0e38*/ 	.word	0x00000009
        /*0e3c*/ 	.word	0x00022800
        /*0e40*/ 	.short	0x0107
        /*0e42*/ 	.byte	0x3f
	.zero		1


	//   ....[52]....
        /*0e44*/ 	.word	0x00013000
        /*0e48*/ 	.word	0x00000002
        /*0e4c*/ 	.word	0x00022800
        /*0e50*/ 	.short	0x0101
        /*0e52*/ 	.byte	0x3f
	.zero		1


	//   ....[53]....
        /*0e54*/ 	.word	0x00013020
        /*0e58*/ 	.word	0x00000002
        /*0e5c*/ 	.word	0x00022820
        /*0e60*/ 	.short	0x010a
        /*0e62*/ 	.byte	0x3f
	.zero		1


	//   ....[54]....
        /*0e64*/ 	.word	0x00013130
        /*0e68*/ 	.word	0x00000002
        /*0e6c*/ 	.word	0x00022860
        /*0e70*/ 	.short	0x010a
        /*0e72*/ 	.byte	0x3f
	.zero		1


	//   ....[55]....
        /*0e74*/ 	.word	0x00013a40
        /*0e78*/ 	.word	0x00000002
        /*0e7c*/ 	.word	0x00022840
        /*0e80*/ 	.short	0x010a
        /*0e82*/ 	.byte	0x3f
	.zero		1


	//   ....[56]....
        /*0e84*/ 	.word	0x00013ca0
        /*0e88*/ 	.word	0x00000002
        /*0e8c*/ 	.word	0x00022860
        /*0e90*/ 	.short	0x010a
        /*0e92*/ 	.byte	0x3f
	.zero		1


	//   ....[57]....
        /*0e94*/ 	.word	0x00014540
        /*0e98*/ 	.word	0x00000003
        /*0e9c*/ 	.word	0x00022840
        /*0ea0*/ 	.short	0x010a
        /*0ea2*/ 	.byte	0x3f
	.zero		1


	//   ....[58]....
        /*0ea4*/ 	.word	0x00014790
        /*0ea8*/ 	.word	0x00000003
        /*0eac*/ 	.word	0x00022860
        /*0eb0*/ 	.short	0x010a
        /*0eb2*/ 	.byte	0x3f
	.zero		1


	//   ....[59]....
        /*0eb4*/ 	.word	0x00014fa0
        /*0eb8*/ 	.word	0x00000003
        /*0ebc*/ 	.word	0x00022840
        /*0ec0*/ 	.short	0x010a
        /*0ec2*/ 	.byte	0x3f
	.zero		1


	//   ....[60]....
        /*0ec4*/ 	.word	0x00015200
        /*0ec8*/ 	.word	0x00000003
        /*0ecc*/ 	.word	0x00022860
        /*0ed0*/ 	.short	0x010a
        /*0ed2*/ 	.byte	0x3f
	.zero		1


	//   ....[61]....
        /*0ed4*/ 	.word	0x00016440
        /*0ed8*/ 	.word	0x00000000
        /*0edc*/ 	.word	0x00022820
        /*0ee0*/ 	.short	0x010a
        /*0ee2*/ 	.byte	0x3f
	.zero		1


	//   ....[62]....
        /*0ee4*/ 	.word	0x000165f0
        /*0ee8*/ 	.word	0x00000006
        /*0eec*/ 	.word	0x00000000
        /*0ef0*/ 	.short	0x010a
        /*0ef2*/ 	.byte	0x3f
	.zero		1


	//   ....[63]....
        /*0ef4*/ 	.word	0x00016660
        /*0ef8*/ 	.word	0x00000007
        /*0efc*/ 	.word	0x00000000
        /*0f00*/ 	.short	0x010a
        /*0f02*/ 	.byte	0x3f
	.zero		1


	//   ....[64]....
        /*0f04*/ 	.word	0x000166d0
        /*0f08*/ 	.word	0x00000004
        /*0f0c*/ 	.word	0x00000000
        /*0f10*/ 	.short	0x010a
        /*0f12*/ 	.byte	0x3f
	.zero		1


	//   ....[65]....
        /*0f14*/ 	.word	0x00016700
        /*0f18*/ 	.word	0x00000003
        /*0f1c*/ 	.word	0x00000000
        /*0f20*/ 	.short	0x010a
        /*0f22*/ 	.byte	0x3f
	.zero		1


	//   ....[66]....
        /*0f24*/ 	.word	0x00016760
        /*0f28*/ 	.word	0x00000061
        /*0f2c*/ 	.word	0x00022890
        /*0f30*/ 	.short	0x010a
        /*0f32*/ 	.byte	0x3f
	.zero		1


	//   ....[67]....
        /*0f34*/ 	.word	0x000167b0
        /*0f38*/ 	.word	0x00000061
        /*0f3c*/ 	.word	0x00022890
        /*0f40*/ 	.short	0x010a
        /*0f42*/ 	.byte	0x3f
	.zero		1


	//   ....[68]....
        /*0f44*/ 	.word	0x00016800
        /*0f48*/ 	.word	0x00000061
        /*0f4c*/ 	.word	0x00022890
        /*0f50*/ 	.short	0x010a
        /*0f52*/ 	.byte	0x3f
	.zero		1


	//   ....[69]....
        /*0f54*/ 	.word	0x00016850
        /*0f58*/ 	.word	0x00000061
        /*0f5c*/ 	.word	0x000228b0
        /*0f60*/ 	.short	0x010a
        /*0f62*/ 	.byte	0x3f
	.zero		1


	//   ....[70]....
        /*0f64*/ 	.word	0x00016b00
        /*0f68*/ 	.word	0x00000012
        /*0f6c*/ 	.word	0x00022800
        /*0f70*/ 	.short	0x010a
        /*0f72*/ 	.byte	0x3f
	.zero		1


	//   ....[71]....
        /*0f74*/ 	.word	0x00016d10
        /*0f78*/ 	.word	0x00000012
        /*0f7c*/ 	.word	0x00022800
        /*0f80*/ 	.short	0x010a
        /*0f82*/ 	.byte	0x3f
	.zero		1


	//   ....[72]....
        /*0f84*/ 	.word	0x00016d60
        /*0f88*/ 	.word	0x00000014
        /*0f8c*/ 	.word	0x00022830
        /*0f90*/ 	.short	0x010a
        /*0f92*/ 	.byte	0x3f
	.zero		1


	//   ....[73]....
        /*0f94*/ 	.word	0x00016db0
        /*0f98*/ 	.word	0x00000014
        /*0f9c*/ 	.word	0x00022850
        /*0fa0*/ 	.short	0x010a
        /*0fa2*/ 	.byte	0x3f
	.zero		1


	//   ....[74]....
        /*0fa4*/ 	.word	0x00016e00
        /*0fa8*/ 	.word	0x00000015
        /*0fac*/ 	.word	0x00022830
        /*0fb0*/ 	.short	0x010a
        /*0fb2*/ 	.byte	0x3f
	.zero		1


	//   ....[75]....
        /*0fb4*/ 	.word	0x00016e50
        /*0fb8*/ 	.word	0x00000015
        /*0fbc*/ 	.word	0x00022850
        /*0fc0*/ 	.short	0x010a
        /*0fc2*/ 	.byte	0x3f
	.zero		1


	//   ....[76]....
        /*0fc4*/ 	.word	0x00017430
        /*0fc8*/ 	.word	0x00000005
        /*0fcc*/ 	.word	0x00022820
        /*0fd0*/ 	.short	0x010a
        /*0fd2*/ 	.byte	0x3f
	.zero		1


	//   ....[77]....
        /*0fd4*/ 	.word	0x00017480
        /*0fd8*/ 	.word	0x00000004
        /*0fdc*/ 	.word	0x000228a0
        /*0fe0*/ 	.short	0x010a
        /*0fe2*/ 	.byte	0x3f
	.zero		1


	//   ....[78]....
        /*0fe4*/ 	.word	0x000174d0
        /*0fe8*/ 	.word	0x00000004
        /*0fec*/ 	.word	0x000228c0
        /*0ff0*/ 	.short	0x010a
        /*0ff2*/ 	.byte	0x3f
	.zero		1


	//   ....[79]....
        /*0ff4*/ 	.word	0x00017520
        /*0ff8*/ 	.word	0x00000005
        /*0ffc*/ 	.word	0x000228a0
        /*1000*/ 	.short	0x010a
        /*1002*/ 	.byte	0x3f
	.zero		1


	//   ....[80]....
        /*1004*/ 	.word	0x00017570
        /*1008*/ 	.word	0x00000005
        /*100c*/ 	.word	0x000228c0
        /*1010*/ 	.short	0x010a
        /*1012*/ 	.byte	0x3f
	.zero		1


	//   ....[81]....
        /*1014*/ 	.word	0x00017710
        /*1018*/ 	.word	0x00000000
        /*101c*/ 	.word	0x00022840
        /*1020*/ 	.short	0x010a
        /*1022*/ 	.byte	0x3f
	.zero		1


	//   ....[82]....
        /*1024*/ 	.word	0x000181d0
        /*1028*/ 	.word	0x00000002
        /*102c*/ 	.word	0x00022820
        /*1030*/ 	.short	0x010a
        /*1032*/ 	.byte	0x3f
	.zero		1


	//   ....[83]....
        /*1034*/ 	.word	0x00018220
        /*1038*/ 	.word	0x00000002
        /*103c*/ 	.word	0x00022860
        /*1040*/ 	.short	0x010a
        /*1042*/ 	.byte	0x3f
	.zero		1


	//   ....[84]....
        /*1044*/ 	.word	0x00018270
        /*1048*/ 	.word	0x00000002
        /*104c*/ 	.word	0x00022840
        /*1050*/ 	.short	0x010a
        /*1052*/ 	.byte	0x3f
	.zero		1


	//   ....[85]....
        /*1054*/ 	.word	0x000182c0
        /*1058*/ 	.word	0x00000002
        /*105c*/ 	.word	0x00022860
        /*1060*/ 	.short	0x010a
        /*1062*/ 	.byte	0x3f
	.zero		1


	//   ....[86]....
        /*1064*/ 	.word	0x00018310
        /*1068*/ 	.word	0x00000003
        /*106c*/ 	.word	0x00022840
        /*1070*/ 	.short	0x010a
        /*1072*/ 	.byte	0x3f
	.zero		1


	//   ....[87]....
        /*1074*/ 	.word	0x00018360
        /*1078*/ 	.word	0x00000003
        /*107c*/ 	.word	0x00022860
        /*1080*/ 	.short	0x010a
        /*1082*/ 	.byte	0x3f
	.zero		1


	//   ....[88]....
        /*1084*/ 	.word	0x000183b0
        /*1088*/ 	.word	0x00000003
        /*108c*/ 	.word	0x00022840
        /*1090*/ 	.short	0x010a
        /*1092*/ 	.byte	0x3f
	.zero		1


	//   ....[89]....
        /*1094*/ 	.word	0x00018400
        /*1098*/ 	.word	0x00000003
        /*109c*/ 	.word	0x00022860
        /*10a0*/ 	.short	0x010a
        /*10a2*/ 	.byte	0x3f
	.zero		1


	//   ....[90]....
        /*10a4*/ 	.word	0x00018e50
        /*10a8*/ 	.word	0x00000000
        /*10ac*/ 	.word	0x00022820
        /*10b0*/ 	.short	0x010a
        /*10b2*/ 	.byte	0x3f
	.zero		1


	//   ....[91]....
        /*10b4*/ 	.word	0x00018ff0
        /*10b8*/ 	.word	0x00000006
        /*10bc*/ 	.word	0x00000000
        /*10c0*/ 	.short	0x010a
        /*10c2*/ 	.byte	0x3f
	.zero		1


	//   ....[92]....
        /*10c4*/ 	.word	0x00019040
        /*10c8*/ 	.word	0x00000007
        /*10cc*/ 	.word	0x00000000
        /*10d0*/ 	.short	0x010a
        /*10d2*/ 	.byte	0x3f
	.zero		1


	//   ....[93]....
        /*10d4*/ 	.word	0x00019090
        /*10d8*/ 	.word	0x00000004
        /*10dc*/ 	.word	0x00000000
        /*10e0*/ 	.short	0x010a
        /*10e2*/ 	.byte	0x3f
	.zero		1


	//----- nvinfo : EIATTR_NUM_MBARRIERS
	.align		4
.L_239:
        /*10e4*/ 	.byte	0x03, 0x38
        /*10e6*/ 	.short	0x0016


	//----- nvinfo : EIATTR_EXIT_INSTR_OFFSETS
	.align		4
        /*10e8*/ 	.byte	0x04, 0x1c
        /*10ea*/ 	.short	(.L_241 - .L_240)


	//   ....[0]....
.L_240:
        /*10ec*/ 	.word	0x00016750


	//----- nvinfo : EIATTR_MAX_THREADS
	.align		4
.L_241:
        /*10f0*/ 	.byte	0x04, 0x05
        /*10f2*/ 	.short	(.L_243 - .L_242)
.L_242:
        /*10f4*/ 	.word	0x00000180
        /*10f8*/ 	.word	0x00000001
        /*10fc*/ 	.word	0x00000001


	//----- nvinfo : EIATTR_CRS_STACK_SIZE
	.align		4
.L_243:
        /*1100*/ 	.byte	0x04, 0x1e
        /*1102*/ 	.short	(.L_245 - .L_244)
.L_244:
        /*1104*/ 	.word	0x00000000


	//----- nvinfo : EIATTR_CBANK_PARAM_SIZE
	.align		4
.L_245:
        /*1108*/ 	.byte	0x03, 0x19
        /*110a*/ 	.short	0x0af0


	//----- nvinfo : EIATTR_PARAM_CBANK
	.align		4
        /*110c*/ 	.byte	0x04, 0x0a
        /*110e*/ 	.short	(.L_247 - .L_246)
	.align		4
.L_246:
        /*1110*/ 	.word	index@(.nv.constant0._ZN7cutlass13device_kernelIN5flash11enable_sm90INS1_16FlashAttnFwdSm90INS1_25CollectiveMainloopFwdSm90ILi2EN4cute5tupleIJNS5_1CILi1EEES8_S8_EEENS6_IJNS7_ILi128EEENS7_ILi96EEENS7_ILi64EEEEEELi256ENS_6half_tEfNS_4arch4Sm90ELb0ELb0ELb0ELb1ELb0ELb1ELb0ELb1ELb0ELb1ELb0ELb0EEENS1_21CollectiveEpilogueFwdINS6_IJSA_NS7_ILi256EEESB_EEES9_SE_SG_Li256ELb1ELb1ELb0ELb0EEENS1_36VarlenDynamicPersistentTileSchedulerILi128ELi96ELi256ELi128ELb0ELb1ELb1ELb0ELb1ELb1EEEEEEEEEvNT_6ParamsE)
        /*1114*/ 	.short	0x0210
        /*1116*/ 	.short	0x0af0


	//----- nvinfo : EIATTR_SW_WAR
	.align		4
.L_247:
        /*1118*/ 	.byte	0x04, 0x36
        /*111a*/ 	.short	(.L_249 - .L_248)
.L_248:
        /*111c*/ 	.word	0x00000008
.L_249:


//--------------------- .nv.info._ZN7cutlass13device_kernelIN5flash11enable_sm90INS1_16FlashAttnFwdSm90INS1_25CollectiveMainloopFwdSm90ILi2EN4cute5tupleIJNS5_1CILi1EEES8_S8_EEENS6_IJNS7_ILi128EEENS7_ILi96EEENS7_ILi64EEEEEELi256ENS_6half_tEfNS_4arch4Sm90ELb0ELb0ELb0ELb1ELb0ELb0ELb1ELb1ELb0ELb1ELb0ELb0EEENS1_21CollectiveEpilogueFwdINS6_IJSA_NS7_ILi256EEESB_EEES9_SE_SG_Li256ELb1ELb1ELb0ELb0EEENS1_36VarlenDynamicPersistentTileSchedulerILi128ELi96ELi256ELi128ELb0ELb1ELb1ELb0ELb1ELb1EEEEEEEEEvNT_6ParamsE --------------------------
	.section	.nv.info._ZN7cutlass13device_kernelIN5flash11enable_sm90INS1_16FlashAttnFwdSm90INS1_25CollectiveMainloopFwdSm90ILi2EN4cute5tupleIJNS5_1CILi1EEES8_S8_EEENS6_IJNS7_ILi128EEENS7_ILi96EEENS7_ILi64EEEEEELi256ENS_6half_tEfNS_4arch4Sm90ELb0ELb0ELb0ELb1ELb0ELb0ELb1ELb1ELb0ELb1ELb0ELb0EEENS1_21CollectiveEpilogueFwdINS6_IJSA_NS7_ILi256EEESB_EEES9_SE_SG_Li256ELb1ELb1ELb0ELb0EEENS1_36VarlenDynamicPersistentTileSchedulerILi128ELi96ELi256ELi128ELb0ELb1ELb1ELb0ELb1ELb1EEEEEEEEEvNT_6ParamsE,"",@"SHT_CUDA_INFO"
	.sectionflags	@""
	.align	4


	//----- nvinfo : EIATTR_CUDA_API_VERSION
	.align		4
        /*0000*/ 	.byte	0x04, 0x37
        /*0002*/ 	.short	(.L_251 - .L_250)
.L_250:
        /*0004*/ 	.word	0x00000082


	//----- nvinfo : EIATTR_KPARAM_INFO
	.align		4
.L_251:
        /*0008*/ 	.byte	0x04, 0x17
        /*000a*/ 	.short	(.L_253 - .L_252)
.L_252:
        /*000c*/ 	.word	0x00000000
        /*0010*/ 	.short	0x0000
        /*0012*/ 	.short	0x0070
        /*0014*/ 	.byte	0x00, 0xf0, 0x01, 0x2e


	//----- nvinfo : EIATTR_SPARSE_MMA_MASK
	.align		4
.L_253:
        /*0018*/ 	.byte	0x03, 0x50
        /*001a*/ 	.short	0x0000


	//----- nvinfo : EIATTR_MAXREG_COUNT
	.align		4
        /*001c*/ 	.byte	0x03, 0x1b
        /*001e*/ 	.short	0x00a8


	//----- nvinfo : EIATTR_NUM_BARRIERS
	.align		4
        /*0020*/ 	.byte	0x02, 0x4c
        /*0022*/ 	.byte	0x10
	.zero		1


	//----- nvinfo : EIATTR_EXTERNS
	.align		4
        /*0024*/ 	.byte	0x04, 0x0f
        /*0026*/ 	.short	(.L_255 - .L_254)


	//   ....[0]....
	.align		4
.L_254:
        /*0028*/ 	.word	index@(__assertfail)


	//----- nvinfo : EIATTR_ANNOTATIONS
	.align		4
.L_255:
        /*002c*/ 	.byte	0x04, 0x55
        /*002e*/ 	.short	(.L_257 - .L_256)


	//   ....[0]....
.L_256:
        /* <DEDUP_REMOVED lines=99> */


	//----- nvinfo : EIATTR_MERCURY_ISA_VERSION
	.align		4
.L_257:
        /*0650*/ 	.byte	0x03, 0x5f
        /*0652*/ 	.short	0x0101


	//----- nvinfo : EIATTR_UNUSED_LOAD_BYTE_OFFSET
	.align		4
        /*0654*/ 	.byte	0x04, 0x44
        /*0656*/ 	.short	(.L_259 - .L_258)


	//   ....[0]....
.L_258:
        /*0658*/ 	.word	0x00000a80
        /*065c*/ 	.word	0x0000fff0


	//   ....[1]....
        /*0660*/ 	.word	0x00006a30
        /*0664*/ 	.word	0x0000fff0


	//----- nvinfo : EIATTR_INT_WARP_WIDE_INSTR_OFFSETS
	.align		4
.L_259:
        /*0668*/ 	.byte	0x04, 0x31
        /*066a*/ 	.short	(.L_261 - .L_260)


	//   ....[0]....
.L_260:
        /*066c*/ 	.word	0x00000130


	//   ....[1]....
        /*0670*/ 	.word	0x00000170


	//   ....[2]....
        /*0674*/ 	.word	0x000001e0


	//   ....[3]....
        /*0678*/ 	.word	0x000001f0


	//   ....[4]....
        /*067c*/ 	.word	0x0000a960


	//   ....[5]....
        /*0680*/ 	.word	0x0000a9f0


	//   ....[6]....
        /*0684*/ 	.word	0x0000f600


	//   ....[7]....
        /*0688*/ 	.word	0x0000f690


	//----- nvinfo : EIATTR_COOP_GROUP_MASK_REGIDS
	.align		4
.L_261:
        /*068c*/ 	.byte	0x04, 0x29
        /*068e*/ 	.short	(.L_263 - .L_262)


	//   ....[0]....
.L_262:
        /*0690*/ 	.word	0xffffffff


	//   ....[1]....
        /*0694*/ 	.word	0xffffffff


	//   ....[2]....
        /*0698*/ 	.word	0xffffffff


	//   ....[3]....
        /*069c*/ 	.word	0xffffffff


	//   ....[4]....
        /*06a0*/ 	.word	0xffffffff


	//   ....[5]....
        /*06a4*/ 	.word	0xffffffff


	//   ....[6]....
        /*06a8*/ 	.word	0xffffffff


	//   ....[7]....
        /*06ac*/ 	.word	0xffffffff


	//   ....[8]....
        /*06b0*/ 	.word	0xffffffff


	//   ....[9]....
        /*06b4*/ 	.word	0xffffffff


	//   ....[10]....
        /*06b8*/ 	.word	0xffffffff


	//   ....[11]....
        /*06bc*/ 	.word	0xffffffff


	//   ....[12]....
        /*06c0*/ 	.word	0xffffffff


	//   ....[13]....
        /*06c4*/ 	.word	0xffffffff


	//   ....[14]....
        /*06c8*/ 	.word	0xffffffff


	//   ....[15]....
        /*06cc*/ 	.word	0xffffffff


	//   ....[16]....
        /*06d0*/ 	.word	0xffffffff


	//   ....[17]....
        /*06d4*/ 	.word	0xffffffff


	//   ....[18]....
        /*06d8*/ 	.word	0xffffffff


	//   ....[19]....
        /*06dc*/ 	.word	0xffffffff


	//   ....[20]....
        /*06e0*/ 	.word	0xffffffff


	//   ....[21]....
        /*06e4*/ 	.word	0xffffffff


	//   ....[22]....
        /*06e8*/ 	.word	0xffffffff


	//   ....[23]....
        /*06ec*/ 	.word	0xffffffff


	//   ....[24]....
        /*06f0*/ 	.word	0xffffffff


	//   ....[25]....
        /*06f4*/ 	.word	0xffffffff


	//   ....[26]....
        /*06f8*/ 	.word	0xffffffff


	//   ....[27]....
        /*06fc*/ 	.word	0xffffffff


	//   ....[28]....
        /*0700*/ 	.word	0xffffffff


	//   ....[29]....
        /*0704*/ 	.word	0xffffffff


	//   ....[30]....
        /*0708*/ 	.word	0xffffffff


	//   ....[31]....
        /*070c*/ 	.word	0xffffffff


	//   ....[32]....
        /*0710*/ 	.word	0xffffffff


	//   ....[33]....
        /*0714*/ 	.word	0xffffffff


	//   ....[34]....
        /*0718*/ 	.word	0xffffffff


	//   ....[35]....
        /*071c*/ 	.word	0xffffffff


	//   ....[36]....
        /*0720*/ 	.word	0xffffffff


	//   ....[37]....
        /*0724*/ 	.word	0xffffffff


	//   ....[38]....
        /*0728*/ 	.word	0xffffffff


	//   ....[39]....
        /*072c*/ 	.word	0xffffffff


	//   ....[40]....
        /*0730*/ 	.word	0xffffffff


	//   ....[41]....
        /*0734*/ 	.word	0xffffffff


	//   ....[42]....
        /*0738*/ 	.word	0xffffffff


	//   ....[43]....
        /*073c*/ 	.word	0xffffffff


	//   ....[44]....
        /*0740*/ 	.word	0xffffffff


	//   ....[45]....
        /*0744*/ 	.word	0xffffffff


	//   ....[46]....
        /*0748*/ 	.word	0xffffffff


	//   ....[47]....
        /*074c*/ 	.word	0xffffffff


	//   ....[48]....
        /*0750*/ 	.word	0xffffffff


	//   ....[49]....
        /*0754*/ 	.word	0xffffffff


	//   ....[50]....
        /*0758*/ 	.word	0xffffffff


	//   ....[51]....
        /*075c*/ 	.word	0xffffffff


	//   ....[52]....
        /*0760*/ 	.word	0xffffffff


	//   ....[53]....
        /*0764*/ 	.word	0xffffffff


	//   ....[54]....
        /*0768*/ 	.word	0xffffffff


	//   ....[55]....
        /*076c*/ 	.word	0xffffffff


	//   ....[56]....
        /*0770*/ 	.word	0xffffffff


	//   ....[57]....
        /*0774*/ 	.word	0xffffffff


	//   ....[58]....
        /*0778*/ 	.word	0xffffffff


	//   ....[59]....
        /*077c*/ 	.word	0xffffffff


	//   ....[60]....
        /*0780*/ 	.word	0xffffffff


	//   ....[61]....
        /*0784*/ 	.word	0xffffffff


	//   ....[62]....
        /*0788*/ 	.word	0xffffffff


	//   ....[63]....
        /*078c*/ 	.word	0xffffffff


	//   ....[64]....
        /*0790*/ 	.word	0xffffffff


	//   ....[65]....
        /*0794*/ 	.word	0xffffffff


	//   ....[66]....
        /*0798*/ 	.word	0xffffffff


	//   ....[67]....
        /*079c*/ 	.word	0xffffffff


	//   ....[68]....
        /*07a0*/ 	.word	0xffffffff


	//   ....[69]....
        /*07a4*/ 	.word	0xffffffff


	//   ....[70]....
        /*07a8*/ 	.word	0xffffffff


	//   ....[71]....
        /*07ac*/ 	.word	0xffffffff


	//   ....[72]....
        /*07b0*/ 	.word	0xffffffff


	//   ....[73]....
        /*07b4*/ 	.word	0xffffffff


	//   ....[74]....
        /*07b8*/ 	.word	0xffffffff


	//   ....[75]....
        /*07bc*/ 	.word	0xffffffff


	//   ....[76]....
        /*07c0*/ 	.word	0xffffffff


	//   ....[77]....
        /*07c4*/ 	.word	0xffffffff


	//   ....[78]....
        /*07c8*/ 	.word	0xffffffff


	//   ....[79]....
        /*07cc*/ 	.word	0xffffffff


	//   ....[80]....
        /*07d0*/ 	.word	0xffffffff


	//   ....[81]....
        /*07d4*/ 	.word	0xffffffff


	//   ....[82]....
        /*07d8*/ 	.word	0xffffffff


	//   ....[83]....
        /*07dc*/ 	.word	0xffffffff


	//   ....[84]....
        /*07e0*/ 	.word	0xffffffff


	//   ....[85]....
        /*07e4*/ 	.word	0xffffffff


	//   ....[86]....
        /*07e8*/ 	.word	0xffffffff


	//   ....[87]....
        /*07ec*/ 	.word	0xffffffff


	//   ....[88]....
        /*07f0*/ 	.word	0xffffffff


	//   ....[89]....
        /*07f4*/ 	.word	0xffffffff


	//   ....[90]....
        /*07f8*/ 	.word	0xffffffff


	//   ....[91]....
        /*07fc*/ 	.word	0xffffffff


	//   ....[92]....
        /*0800*/ 	.word	0xffffffff


	//   ....[93]....
        /*0804*/ 	.word	0xffffffff


	//   ....[94]....
        /*0808*/ 	.word	0xffffffff


	//   ....[95]....
        /*080c*/ 	.word	0xffffffff


	//   ....[96]....
        /*0810*/ 	.word	0xffffffff


	//   ....[97]....
        /*0814*/ 	.word	0xffffffff


	//   ....[98]....
        /*0818*/ 	.word	0xffffffff


	//   ....[99]....
        /*081c*/ 	.word	0xffffffff


	//   ....[100]....
        /*0820*/ 	.word	0xffffffff


	//   ....[101]....
        /*0824*/ 	.word	0xffffffff


	//   ....[102]....
        /*0828*/ 	.word	0xffffffff


	//   ....[103]....
        /*082c*/ 	.word	0xffffffff


	//   ....[104]....
        /*0830*/ 	.word	0xffffffff


	//   ....[105]....
        /*0834*/ 	.word	0xffffffff


	//   ....[106]....
        /*0838*/ 	.word	0xffffffff


	//   ....[107]....
        /*083c*/ 	.word	0x0500000f


	//   ....[108]....
        /*0840*/ 	.word	0x0500000f


	//   ....[109]....
        /*0844*/ 	.word	0x0500000f


	//   ....[110]....
        /*0848*/ 	.word	0x0500000f


	//   ....[111]....
        /*084c*/ 	.word	0x0500000f


	//   ....[112]....
        /*0850*/ 	.word	0x0500000f


	//   ....[113]....
        /*0854*/ 	.word	0x0500000f


	//   ....[114]....
        /*0858*/ 	.word	0x0500000f


	//   ....[115]....
        /*085c*/ 	.word	0x0500000f


	//   ....[116]....
        /*0860*/ 	.word	0x0500000f


	//   ....[117]....
        /*0864*/ 	.word	0x0500000f


	//   ....[118]....
        /*0868*/ 	.word	0x0500000f


	//   ....[119]....
        /*086c*/ 	.word	0x0500000f


	//   ....[120]....
        /*0870*/ 	.word	0x0500000f


	//   ....[121]....
        /*0874*/ 	.word	0x0500000f


	//   ....[122]....
        /*0878*/ 	.word	0x0500000f


	//   ....[123]....
        /*087c*/ 	.word	0x0500000f


	//   ....[124]....
        /*0880*/ 	.word	0x0500000f


	//   ....[125]....
        /*0884*/ 	.word	0x0500000f


	//   ....[126]....
        /*0888*/ 	.word	0x0500000f


	//   ....[127]....
        /*088c*/ 	.word	0x0500000f


	//   ....[128]....
        /*0890*/ 	.word	0x0500000f


	//   ....[129]....
        /*0894*/ 	.word	0x0500000f


	//   ....[130]....
        /*0898*/ 	.word	0x0500000f


	//   ....[131]....
        /*089c*/ 	.word	0x0500000f


	//   ....[132]....
        /*08a0*/ 	.word	0x0500000f


	//   ....[133]....
        /*08a4*/ 	.word	0x0500000f


	//   ....[134]....
        /*08a8*/ 	.word	0x0500000f


	//   ....[135]....
        /*08ac*/ 	.word	0x0500000f


	//   ....[136]....
        /*08b0*/ 	.word	0x0500000f


	//   ....[137]....
        /*08b4*/ 	.word	0x0500000f


	//   ....[138]....
        /*08b8*/ 	.word	0x0500000f


	//   ....[139]....
        /*08bc*/ 	.word	0x0500000f


	//   ....[140]....
        /*08c0*/ 	.word	0x0500000f


	//   ....[141]....
        /*08c4*/ 	.word	0x0500000f


	//   ....[142]....
        /*08c8*/ 	.word	0x0500000f


	//   ....[143]....
        /*08cc*/ 	.word	0x0500000f


	//   ....[144]....
        /*08d0*/ 	.word	0x0500000f


	//   ....[145]....
        /*08d4*/ 	.word	0x0500000f


	//   ....[146]....
        /*08d8*/ 	.word	0x0500000f


	//   ....[147]....
        /*08dc*/ 	.word	0x0500000f


	//   ....[148]....
        /*08e0*/ 	.word	0x0500000f


	//   ....[149]....
        /*08e4*/ 	.word	0x0500000f


	//   ....[150]....
        /*08e8*/ 	.word	0x0500000f


	//   ....[151]....
        /*08ec*/ 	.word	0x0500000f


	//   ....[152]....
        /*08f0*/ 	.word	0x0500000f


	//   ....[153]....
        /*08f4*/ 	.word	0x0500000f


	//   ....[154]....
        /*08f8*/ 	.word	0x0500000f


	//   ....[155]....
        /*08fc*/ 	.word	0x0500000f


	//   ....[156]....
        /*0900*/ 	.word	0x0500000f


	//   ....[157]....
        /*0904*/ 	.word	0x0500000f


	//----- nvinfo : EIATTR_COOP_GROUP_INSTR_OFFSETS
	.align		4
.L_263:
        /*0908*/ 	.byte	0x04, 0x28
        /*090a*/ 	.short	(.L_265 - .L_264)


	//   ....[0]....
.L_264:
        /*090c*/ 	.word	0x00000070


	//   ....[1]....
        /*0910*/ 	.word	0x00000140


	//   ....[2]....
        /*0914*/ 	.word	0x00000190


	//   ....[3]....
        /*0918*/ 	.word	0x000003e0


	//   ....[4]....
        /*091c*/ 	.word	0x00000540


	//   ....[5]....
        /*0920*/ 	.word	0x00000660


	//   ....[6]....
        /*0924*/ 	.word	0x000007c0


	//   ....[7]....
        /*0928*/ 	.word	0x000016a0


	//   ....[8]....
        /*092c*/ 	.word	0x00002e70


	//   ....[9]....
        /*0930*/ 	.word	0x00002ee0


	//   ....[10]....
        /*0934*/ 	.word	0x00002f00


	//   ....[11]....
        /*0938*/ 	.word	0x00002f20


	//   ....[12]....
        /*093c*/ 	.word	0x00004900


	//   ....[13]....
        /*0940*/ 	.word	0x00004960


	//   ....[14]....
        /*0944*/ 	.word	0x00004980


	//   ....[15]....
        /*0948*/ 	.word	0x000049a0


	//   ....[16]....
        /*094c*/ 	.word	0x00005f90


	//   ....[17]....
        /*0950*/ 	.word	0x00005fd0


	//   ....[18]....
        /*0954*/ 	.word	0x00006090


	//   ....[19]....
        /*0958*/ 	.word	0x000060e0


	//   ....[20]....
        /*095c*/ 	.word	0x00007ba0


	//   ....[21]....
        /*0960*/ 	.word	0x00007bd0


	//   ....[22]....
        /*0964*/ 	.word	0x00007c80


	//   ....[23]....
        /*0968*/ 	.word	0x00007cb0


	//   ....[24]....
        /*096c*/ 	.word	0x000084b0


	//   ....[25]....
        /*0970*/ 	.word	0x000084e0


	//   ....[26]....
        /*0974*/ 	.word	0x00008620


	//   ....[27]....
        /*0978*/ 	.word	0x00008640


	//   ....[28]....
        /*097c*/ 	.word	0x00008780


	//   ....[29]....
        /*0980*/ 	.word	0x000087a0


	//   ....[30]....
        /*0984*/ 	.word	0x000088f0


	//   ....[31]....
        /*0988*/ 	.word	0x00008910


	//   ....[32]....
        /*098c*/ 	.word	0x000092c0


	//   ....[33]....
        /*0990*/ 	.word	0x000092f0


	//   ....[34]....
        /*0994*/ 	.word	0x00009440


	//   ....[35]....
        /*0998*/ 	.word	0x00009460


	//   ....[36]....
        /*099c*/ 	.word	0x000095a0


	//   ....[37]....
        /*09a0*/ 	.word	0x000095c0


	//   ....[38]....
        /*09a4*/ 	.word	0x00009710


	//   ....[39]....
        /*09a8*/ 	.word	0x00009730


	//   ....[40]....
        /*09ac*/ 	.word	0x000098f0


	//   ....[41]....
        /*09b0*/ 	.word	0x00009ae0


	//   ....[42]....
        /*09b4*/ 	.word	0x00009b10


	//   ....[43]....
        /*09b8*/ 	.word	0x00009b40


	//   ....[44]....
        /*09bc*/ 	.word	0x00009b70


	//   ....[45]....
        /*09c0*/ 	.word	0x00009ba0


	//   ....[46]....
        /*09c4*/ 	.word	0x00009bd0


	//   ....[47]....
        /*09c8*/ 	.word	0x00009d40


	//   ....[48]....
        /*09cc*/ 	.word	0x00009d70


	//   ....[49]....
        /*09d0*/ 	.word	0x00009da0


	//   ....[50]....
        /*09d4*/ 	.word	0x00009dd0


	//   ....[51]....
        /*09d8*/ 	.word	0x00009e00


	//   ....[52]....
        /*09dc*/ 	.word	0x00009e30


	//   ....[53]....
        /*09e0*/ 	.word	0x00009ed0


	//   ....[54]....
        /*09e4*/ 	.word	0x00009f00


	//   ....[55]....
        /*09e8*/ 	.word	0x00009f90


	//   ....[56]....
        /*09ec*/ 	.word	0x0000af70


	//   ....[57]....
        /*09f0*/ 	.word	0x0000bb00


	//   ....[58]....
        /*09f4*/ 	.word	0x0000bb20


	//   ....[59]....
        /*09f8*/ 	.word	0x0000bb50


	//   ....[60]....
        /*09fc*/ 	.word	0x0000bb70


	//   ....[61]....
        /*0a00*/ 	.word	0x0000bc20


	//   ....[62]....
        /*0a04*/ 	.word	0x0000bcb0


	//   ....[63]....
        /*0a08*/ 	.word	0x0000bce0


	//   ....[64]....
        /*0a0c*/ 	.word	0x0000bd60


	//   ....[65]....
        /*0a10*/ 	.word	0x0000bd90


	//   ....[66]....
        /*0a14*/ 	.word	0x0000be10


	//   ....[67]....
        /*0a18*/ 	.word	0x0000be40


	//   ....[68]....
        /*0a1c*/ 	.word	0x0000bec0


	//   ....[69]....
        /*0a20*/ 	.word	0x0000bef0


	//   ....[70]....
        /*0a24*/ 	.word	0x0000bf50


	//   ....[71]....
        /*0a28*/ 	.word	0x0000bf60


	//   ....[72]....
        /*0a2c*/ 	.word	0x0000bfd0


	//   ....[73]....
        /*0a30*/ 	.word	0x0000c6d0


	//   ....[74]....
        /*0a34*/ 	.word	0x0000c730


	//   ....[75]....
        /*0a38*/ 	.word	0x0000c7e0


	//   ....[76]....
        /*0a3c*/ 	.word	0x0000c7f0


	//   ....[77]....
        /*0a40*/ 	.word	0x0000c880


	//   ....[78]....
        /*0a44*/ 	.word	0x0000c890


	//   ....[79]....
        /*0a48*/ 	.word	0x0000c920


	//   ....[80]....
        /*0a4c*/ 	.word	0x0000c930


	//   ....[81]....
        /*0a50*/ 	.word	0x0000c9a0


	//   ....[82]....
        /*0a54*/ 	.word	0x0000c9b0


	//   ....[83]....
        /*0a58*/ 	.word	0x0000ca30


	//   ....[84]....
        /*0a5c*/ 	.word	0x0000ca40


	//   ....[85]....
        /*0a60*/ 	.word	0x0000cac0


	//   ....[86]....
        /*0a64*/ 	.word	0x0000cad0


	//   ....[87]....
        /*0a68*/ 	.word	0x0000cb50


	//   ....[88]....
        /*0a6c*/ 	.word	0x0000cb60


	//   ....[89]....
        /*0a70*/ 	.word	0x0000f890


	//   ....[90]....
        /*0a74*/ 	.word	0x0000f8c0


	//   ....[91]....
        /*0a78*/ 	.word	0x0000f900


	//   ....[92]....
        /*0a7c*/ 	.word	0x0000f930


	//   ....[93]....
        /*0a80*/ 	.word	0x0000f960


	//   ....[94]....
        /*0a84*/ 	.word	0x0000f990


	//   ....[95]....
        /*0a88*/ 	.word	0x0000f9c0


	//   ....[96]....
        /*0a8c*/ 	.word	0x0000f9f0


	//   ....[97]....
        /*0a90*/ 	.word	0x0000fb70


	//   ....[98]....
        /*0a94*/ 	.word	0x0000fba0


	//   ....[99]....
        /*0a98*/ 	.word	0x0000fbd0


	//   ....[100]....
        /*0a9c*/ 	.word	0x0000fc00


	//   ....[101]....
        /*0aa0*/ 	.word	0x0000fc30


	//   ....[102]....
        /*0aa4*/ 	.word	0x0000fc60


	//   ....[103]....
        /*0aa8*/ 	.word	0x0000fd20


	//   ....[104]....
        /*0aac*/ 	.word	0x0000fd40


	//   ....[105]....
        /*0ab0*/ 	.word	0x0000fdb0


	//   ....[106]....
        /*0ab4*/ 	.word	0x00010240


	//   ....[107]....
        /*0ab8*/ 	.word	0x000107a0


	//   ....[108]....
        /*0abc*/ 	.word	0x00010920


	//   ....[109]....
        /*0ac0*/ 	.word	0x00010990


	//   ....[110]....
        /*0ac4*/ 	.word	0x000109f0


	//   ....[111]....
        /*0ac8*/ 	.word	0x00010a50


	//   ....[112]....
        /*0acc*/ 	.word	0x00010b20


	//   ....[113]....
        /*0ad0*/ 	.word	0x00010be0


	//   ....[114]....
        /*0ad4*/ 	.word	0x00010cf0


	//   ....[115]....
        /*0ad8*/ 	.word	0x00010d90


	//   ....[116]....
        /*0adc*/ 	.word	0x00010e60


	//   ....[117]....
        /*0ae0*/ 	.word	0x00010f00


	//   ....[118]....
        /*0ae4*/ 	.word	0x00010fd0


	//   ....[119]....
        /*0ae8*/ 	.word	0x00011070


	//   ....[120]....
        /*0aec*/ 	.word	0x00011140


	//   ....[121]....
        /*0af0*/ 	.word	0x000111e0


	//   ....[122]....
        /*0af4*/ 	.word	0x00011290


	//   ....[123]....
        /*0af8*/ 	.word	0x00011370


	//   ....[124]....
        /*0afc*/ 	.word	0x000115c0


	//   ....[125]....
        /*0b00*/ 	.word	0x00011690


	//   ....[126]....
        /*0b04*/ 	.word	0x00011770


	//   ....[127]....
        /*0b08*/ 	.word	0x000117e0


	//   ....[128]....
        /*0b0c*/ 	.word	0x000118f0


	//   ....[129]....
        /*0b10*/ 	.word	0x000119b0


	//   ....[130]....
        /*0b14*/ 	.word	0x00011a70


	//   ....[131]....
        /*0b18*/ 	.word	0x00011b30


	//   ....[132]....
        /*0b1c*/ 	.word	0x00011bf0


	//   ....[133]....
        /*0b20*/ 	.word	0x00011cb0


	//   ....[134]....
        /*0b24*/ 	.word	0x00011d70


	//   ....[135]....
        /*0b28*/ 	.word	0x00011e20


	//   ....[136]....
        /*0b2c*/ 	.word	0x00011f20


	//   ....[137]....
        /*0b30*/ 	.word	0x00011f70


	//   ....[138]....
        /*0b34*/ 	.word	0x00011fd0


	//   ....[139]....
        /*0b38*/ 	.word	0x000120b0


	//   ....[140]....
        /*0b3c*/ 	.word	0x000123e0


	//   ....[141]....
        /*0b40*/ 	.word	0x00012480


	//   ....[142]....
        /*0b44*/ 	.word	0x000125a0


	//   ....[143]....
        /*0b48*/ 	.word	0x00012620


	//   ....[144]....
        /*0b4c*/ 	.word	0x000126a0


	//   ....[145]....
        /*0b50*/ 	.word	0x00012720


	//   ....[146]....
        /*0b54*/ 	.word	0x000127a0


	//   ....[147]....
        /*0b58*/ 	.word	0x00012830


	//   ....[148]....
        /*0b5c*/ 	.word	0x000128d0


	//   ....[149]....
        /*0b60*/ 	.word	0x00012980


	//   ....[150]....
        /*0b64*/ 	.word	0x00012a00


	//   ....[151]....
        /*0b68*/ 	.word	0x00012a80


	//   ....[152]....
        /*0b6c*/ 	.word	0x00012b00


	//   ....[153]....
        /*0b70*/ 	.word	0x00012b90


	//   ....[154]....
        /*0b74*/ 	.word	0x00012c10


	//   ....[155]....
        /*0b78*/ 	.word	0x00012cb0


	//   ....[156]....
        /*0b7c*/ 	.word	0x00012d40


	//   ....[157]....
        /*0b80*/ 	.word	0x00012e70


	//----- nvinfo : EIATTR_REG_RECONFIG
	.align		4
.L_265:
        /*0b84*/ 	.byte	0x01, 0x54
	.zero		2


	//----- nvinfo : EIATTR_SYSCALL_OFFSETS
	.align		4
        /*0b88*/ 	.byte	0x04, 0x46
        /*0b8a*/ 	.short	(.L_267 - .L_266)


	//   ....[0]....
.L_266:
        /*0b8c*/ 	.word	0x00001810


	//   ....[1]....
        /*0b90*/ 	.word	0x0000ab60


	//   ....[2]....
        /*0b94*/ 	.word	0x0000acc0


	//   ....[3]....
        /*0b98*/ 	.word	0x0000adc0


	//   ....[4]....
        /*0b9c*/ 	.word	0x0000b6d0


	//   ....[5]....
        /*0ba0*/ 	.word	0x0000c2f0


	//----- nvinfo : EIATTR_MBARRIER_INSTR_OFFSETS
	.align		4
.L_267:
        /*0ba4*/ 	.byte	0x04, 0x39
        /*0ba6*/ 	.short	(.L_269 - .L_268)


	//   ....[0]....
.L_268:
        /*0ba8*/ 	.word	0x00000280
        /*0bac*/ 	.word	0x000000ff
        /*0bb0*/ 	.word	0x00032400
        /*0bb4*/ 	.short	0x0100
        /*0bb6*/ 	.byte	0x08
	.zero		1


	//   ....[1]....
        /*0bb8*/ 	.word	0x00000290
        /*0bbc*/ 	.word	0x000000ff
        /*0bc0*/ 	.word	0x00032410
        /*0bc4*/ 	.short	0x0100
        /*0bc6*/ 	.byte	0x08
	.zero		1


	//   ....[2]....
        /*0bc8*/ 	.word	0x000002a0
        /*0bcc*/ 	.word	0x000000ff
        /*0bd0*/ 	.word	0x00032420
        /*0bd4*/ 	.short	0x0100
        /*0bd6*/ 	.byte	0x08
	.zero		1


	//   ....[3]....
        /*0bd8*/ 	.word	0x00000390
        /*0bdc*/ 	.word	0x000000ff
        /*0be0*/ 	.word	0x00032430
        /*0be4*/ 	.short	0x0100
        /*0be6*/ 	.byte	0x08
	.zero		1


	//   ....[4]....
        /*0be8*/ 	.word	0x000003a0
        /*0bec*/ 	.word	0x000000ff
        /*0bf0*/ 	.word	0x00032440
        /*0bf4*/ 	.short	0x0100
        /*0bf6*/ 	.byte	0x08
	.zero		1


	//   ....[5]....
        /*0bf8*/ 	.word	0x000003b0
        /*0bfc*/ 	.word	0x000000ff
        /*0c00*/ 	.word	0x00032438
        /*0c04*/ 	.short	0x0100
        /*0c06*/ 	.byte	0x08
	.zero		1


	//   ....[6]....
        /*0c08*/ 	.word	0x000003c0
        /*0c0c*/ 	.word	0x000000ff
        /*0c10*/ 	.word	0x00032448
        /*0c14*/ 	.short	0x0100
        /*0c16*/ 	.byte	0x08
	.zero		1


	//   ....[7]....
        /*0c18*/ 	.word	0x000004f0
        /*0c1c*/ 	.word	0x000000ff
        /*0c20*/ 	.word	0x00032450
        /*0c24*/ 	.short	0x0100
        /*0c26*/ 	.byte	0x08
	.zero		1


	//   ....[8]....
        /*0c28*/ 	.word	0x00000500
        /*0c2c*/ 	.word	0x000000ff
        /*0c30*/ 	.word	0x00032460
        /*0c34*/ 	.short	0x0100
        /*0c36*/ 	.byte	0x08
	.zero		1


	//   ....[9]....
        /*0c38*/ 	.word	0x00000510
        /*0c3c*/ 	.word	0x000000ff
        /*0c40*/ 	.word	0x00032458
        /*0c44*/ 	.short	0x0100
        /*0c46*/ 	.byte	0x08
	.zero		1


	//   ....[10]....
        /*0c48*/ 	.word	0x00000520
        /*0c4c*/ 	.word	0x000000ff
        /*0c50*/ 	.word	0x00032468
        /*0c54*/ 	.short	0x0100
        /*0c56*/ 	.byte	0x08
	.zero		1


	//   ....[11]....
        /*0c58*/ 	.word	0x00000610
        /*0c5c*/ 	.word	0x000000ff
        /*0c60*/ 	.word	0x00032470
        /*0c64*/ 	.short	0x0100
        /*0c66*/ 	.byte	0x06
	.zero		1


	//   ....[12]....
        /*0c68*/ 	.word	0x00000620
        /*0c6c*/ 	.word	0x000000ff
        /*0c70*/ 	.word	0x00032480
        /*0c74*/ 	.short	0x0100
        /*0c76*/ 	.byte	0x06
	.zero		1


	//   ....[13]....
        /*0c78*/ 	.word	0x00000630
        /*0c7c*/ 	.word	0x000000ff
        /*0c80*/ 	.word	0x00032478
        /*0c84*/ 	.short	0x0100
        /*0c86*/ 	.byte	0x06
	.zero		1


	//   ....[14]....
        /*0c88*/ 	.word	0x00000640
        /*0c8c*/ 	.word	0x000000ff
        /*0c90*/ 	.word	0x00032488
        /*0c94*/ 	.short	0x0100
        /*0c96*/ 	.byte	0x06
	.zero		1


	//   ....[15]....
        /*0c98*/ 	.word	0x00000770
        /*0c9c*/ 	.word	0x000000ff
        /*0ca0*/ 	.word	0x00032490
        /*0ca4*/ 	.short	0x0100
        /*0ca6*/ 	.byte	0x08
	.zero		1


	//   ....[16]....
        /*0ca8*/ 	.word	0x00000780
        /*0cac*/ 	.word	0x000000ff
        /*0cb0*/ 	.word	0x000324a0
        /*0cb4*/ 	.short	0x0100
        /*0cb6*/ 	.byte	0x08
	.zero		1


	//   ....[17]....
        /*0cb8*/ 	.word	0x00000790
        /*0cbc*/ 	.word	0x000000ff
        /*0cc0*/ 	.word	0x00032498
        /*0cc4*/ 	.short	0x0100
        /*0cc6*/ 	.byte	0x08
	.zero		1


	//   ....[18]....
        /*0cc8*/ 	.word	0x000007a0
        /*0ccc*/ 	.word	0x000000ff
        /*0cd0*/ 	.word	0x000324a8
        /*0cd4*/ 	.short	0x0100
        /*0cd6*/ 	.byte	0x08
	.zero		1


	//   ....[19]....
        /*0cd8*/ 	.word	0x000008d0
        /*0cdc*/ 	.word	0x000000ff
        /*0ce0*/ 	.word	0x000324b0
        /*0ce4*/ 	.short	0x0100
        /*0ce6*/ 	.byte	0x08
	.zero		1


	//   ....[20]....
        /*0ce8*/ 	.word	0x000008e0
        /*0cec*/ 	.word	0x000000ff
        /*0cf0*/ 	.word	0x000324c0
        /*0cf4*/ 	.short	0x0100
        /*0cf6*/ 	.byte	0x08
	.zero		1


	//   ....[21]....
        /*0cf8*/ 	.word	0x000008f0
        /*0cfc*/ 	.word	0x000000ff
        /*0d00*/ 	.word	0x000324b8
        /*0d04*/ 	.short	0x0100
        /*0d06*/ 	.byte	0x08
	.zero		1


	//   ....[22]....
        /*0d08*/ 	.word	0x00000900
        /*0d0c*/ 	.word	0x000000ff
        /*0d10*/ 	.word	0x000324c8
        /*0d14*/ 	.short	0x0100
        /*0d16*/ 	.byte	0x08
	.zero		1


	//   ....[23]....
        /*0d18*/ 	.word	0x000018d0
        /*0d1c*/ 	.word	0x00000005
        /*0d20*/ 	.word	0x00032400
        /*0d24*/ 	.short	0x010a
        /*0d26*/ 	.byte	0x3f
	.zero		1


	//   ....[24]....
        /*0d28*/ 	.word	0x000019b0
        /*0d2c*/ 	.word	0x00000003
        /*0d30*/ 	.word	0x00032430
        /*0d34*/ 	.short	0x010a
        /*0d36*/ 	.byte	0x3f
	.zero		1


	//   ....[25]....
        /*0d38*/ 	.word	0x00001a00
        /*0d3c*/ 	.word	0x00000003
        /*0d40*/ 	.word	0x00032430
        /*0d44*/ 	.short	0x010a
        /*0d46*/ 	.byte	0x3f
	.zero		1


	//   ....[26]....
        /*0d48*/ 	.word	0x00001d70
        /*0d4c*/ 	.word	0x00000005
        /*0d50*/ 	.word	0x00032410
        /*0d54*/ 	.short	0x010a
        /*0d56*/ 	.byte	0x3f
	.zero		1


	//   ....[27]....
        /*0d58*/ 	.word	0x00001db0
        /*0d5c*/ 	.word	0x00000003
        /*0d60*/ 	.word	0x00032450
        /*0d64*/ 	.short	0x010a
        /*0d66*/ 	.byte	0x3f
	.zero		1


	//   ....[28]....
        /*0d68*/ 	.word	0x00001df0
        /*0d6c*/ 	.word	0x00000003
        /*0d70*/ 	.word	0x00032450
        /*0d74*/ 	.short	0x010a
        /*0d76*/ 	.byte	0x3f
	.zero		1


	//   ....[29]....
        /*0d78*/ 	.word	0x00003180
        /*0d7c*/ 	.word	0x00000018
        /*0d80*/ 	.word	0x00000000
        /*0d84*/ 	.short	0x0101
        /*0d86*/ 	.byte	0x3f
	.zero		1


	//   ....[30]....
        /*0d88*/ 	.word	0x00003c60
        /*0d8c*/ 	.word	0x00000003
        /*0d90*/ 	.word	0x00000000
        /*0d94*/ 	.short	0x0101
        /*0d96*/ 	.byte	0x3f
	.zero		1


	//   ....[31]....
        /*0d98*/ 	.word	0x00003db0
        /*0d9c*/ 	.word	0x000000ff
        /*0da0*/ 	.word	0x00032430
        /*0da4*/ 	.short	0x010a
        /*0da6*/ 	.byte	0x04
	.zero		1


	//   ....[32]....
        /*0da8*/ 	.word	0x00003df0
        /*0dac*/ 	.word	0x000000ff
        /*0db0*/ 	.word	0x00032430
        /*0db4*/ 	.short	0x010a
        /*0db6*/ 	.byte	0x04
	.zero		1


	//   ....[33]....
        /*0db8*/ 	.word	0x00004000
        /*0dbc*/ 	.word	0x000000ff
        /*0dc0*/ 	.word	0x00032450
        /*0dc4*/ 	.short	0x010a
        /*0dc6*/ 	.byte	0x04
	.zero		1


	//   ....[34]....
        /*0dc8*/ 	.word	0x00004040
        /*0dcc*/ 	.word	0x000000ff
        /*0dd0*/ 	.word	0x00032450
        /*0dd4*/ 	.short	0x010a
        /*0dd6*/ 	.byte	0x04
	.zero		1


	//   ....[35]....
        /*0dd8*/ 	.word	0x00004bf0
        /*0ddc*/ 	.word	0x00000098
        /*0de0*/ 	.word	0x00000000
        /*0de4*/ 	.short	0x0101
        /*0de6*/ 	.byte	0x3f
	.zero		1


	//   ....[36]....
        /*0de8*/ 	.word	0x00005e00
        /*0dec*/ 	.word	0x000000d6
        /*0df0*/ 	.word	0x00000000
        /*0df4*/ 	.short	0x0101
        /*0df6*/ 	.byte	0x3f
	.zero		1


	//   ....[37]....
        /*0df8*/ 	.word	0x000084d0
        /*0dfc*/ 	.word	0x00000000
        /*0e00*/ 	.word	0x00000000
        /*0e04*/ 	.short	0x0101
        /*0e06*/ 	.byte	0x3f
	.zero		1


	//   ....[38]....
        /*0e08*/ 	.word	0x0000b210
        /*0e0c*/ 	.word	0x00000000
        /*0e10*/ 	.word	0x00032440
        /*0e14*/ 	.short	0x010a
        /*0e16*/ 	.byte	0x3f
	.zero		1


	//   ....[39]....
        /*0e18*/ 	.word	0x0000c090
        /*0e1c*/ 	.word	0x00000008
        /*0e20*/ 	.word	0x00032400
        /*0e24*/ 	.short	0x0107
        /*0e26*/ 	.byte	0x3f
	.zero		1


	//   ....[40]....
        /*0e28*/ 	.word	0x0000c130
        /*0e2c*/ 	.word	0x00000002
        /*0e30*/ 	.word	0x00032400
        /*0e34*/ 	.short	0x0101
        /*0e36*/ 	.byte	0x3f
	.zero		1


	//   ....[41]....
        /*0e38*/ 	.word	0x0000cc80
        /*0e3c*/ 	.word	0x00000007
        /*0e40*/ 	.word	0x00032410
        /*0e44*/ 	.short	0x0107
        /*0e46*/ 	.byte	0x3f
	.zero		1


	//   ....[42]....
        /*0e48*/ 	.word	0x0000cd80
        /*0e4c*/ 	.word	0x00000002
        /*0e50*/ 	.word	0x00032410
        /*0e54*/ 	.short	0x0101
        /*0e56*/ 	.byte	0x3f
	.zero		1


	//   ....[43]....
        /*0e58*/ 	.word	0x0000cda0
        /*0e5c*/ 	.word	0x00000002
        /*0e60*/ 	.word	0x00032420
        /*0e64*/ 	.short	0x010a
        /*0e66*/ 	.byte	0x3f
	.zero		1


	//   ....[44]....
        /*0e68*/ 	.word	0x0000ceb0
        /*0e6c*/ 	.word	0x00000002
        /*0e70*/ 	.word	0x00032460
        /*0e74*/ 	.short	0x010a
        /*0e76*/ 	.byte	0x3f
	.zero		1


	//   ....[45]....
        /*0e78*/ 	.word	0x0000d7c0
        /*0e7c*/ 	.word	0x00000003
        /*0e80*/ 	.word	0x00032440
        /*0e84*/ 	.short	0x010a
        /*0e86*/ 	.byte	0x3f
	.zero		1


	//   ....[46]....
        /*0e88*/ 	.word	0x0000da20
        /*0e8c*/ 	.word	0x00000003
        /*0e90*/ 	.word	0x00032460
        /*0e94*/ 	.short	0x010a
        /*0e96*/ 	.byte	0x3f
	.zero		1


	//   ....[47]....
        /*0e98*/ 	.word	0x0000e2c0
        /*0e9c*/ 	.word	0x00000004
        /*0ea0*/ 	.word	0x00032440
        /*0ea4*/ 	.short	0x010a
        /*0ea6*/ 	.byte	0x3f
	.zero		1


	//   ....[48]....
        /*0ea8*/ 	.word	0x0000e510
        /*0eac*/ 	.word	0x00000004
        /*0eb0*/ 	.word	0x00032460
        /*0eb4*/ 	.short	0x010a
        /*0eb6*/ 	.byte	0x3f
	.zero		1


	//   ....[49]....
        /*0eb8*/ 	.word	0x0000ed20
        /*0ebc*/ 	.word	0x00000004
        /*0ec0*/ 	.word	0x00032440
        /*0ec4*/ 	.short	0x010a
        /*0ec6*/ 	.byte	0x3f
	.zero		1


	//   ....[50]....
        /*0ec8*/ 	.word	0x0000ef80
        /*0ecc*/ 	.word	0x00000004
        /*0ed0*/ 	.word	0x00032460
        /*0ed4*/ 	.short	0x010a
        /*0ed6*/ 	.byte	0x3f
	.zero		1


	//   ....[51]....
        /*0ed8*/ 	.word	0x000101c0
        /*0edc*/ 	.word	0x00000000
        /*0ee0*/ 	.word	0x00032420
        /*0ee4*/ 	.short	0x010a
        /*0ee6*/ 	.byte	0x3f
	.zero		1


	//   ....[52]....
        /*0ee8*/ 	.word	0x000103a0
        /*0eec*/ 	.word	0x00000006
        /*0ef0*/ 	.word	0x00000000
        /*0ef4*/ 	.short	0x010a
        /*0ef6*/ 	.byte	0x3f
	.zero		1


	//   ....[53]....
        /*0ef8*/ 	.word	0x00010410
        /*0efc*/ 	.word	0x00000007
        /*0f00*/ 	.word	0x00000000
        /*0f04*/ 	.short	0x010a
        /*0f06*/ 	.byte	0x3f
	.zero		1


	//   ....[54]....
        /*0f08*/ 	.word	0x00010480
        /*0f0c*/ 	.word	0x00000004
        /*0f10*/ 	.word	0x00000000
        /*0f14*/ 	.short	0x010a
        /*0f16*/ 	.byte	0x3f
	.zero		1


	//   ....[55]....
        /*0f18*/ 	.word	0x000104b0
        /*0f1c*/ 	.word	0x00000003
        /*0f20*/ 	.word	0x00000000
        /*0f24*/ 	.short	0x010a
        /*0f26*/ 	.byte	0x3f
	.zero		1


	//   ....[56]....
        /*0f28*/ 	.word	0x00010510
        /*0f2c*/ 	.word	0x00000005
        /*0f30*/ 	.word	0x00032400
        /*0f34*/ 	.short	0x010a
        /*0f36*/ 	.byte	0x3f
	.zero		1


	//   ....[57]....
        /*0f38*/ 	.word	0x00010560
        /*0f3c*/ 	.word	0x00000003
        /*0f40*/ 	.word	0x00032430
        /*0f44*/ 	.short	0x010a
        /*0f46*/ 	.byte	0x3f
	.zero		1


	//   ....[58]....
        /*0f48*/ 	.word	0x000105b0
        /*0f4c*/ 	.word	0x00000005
        /*0f50*/ 	.word	0x00032410
        /*0f54*/ 	.short	0x010a
        /*0f56*/ 	.byte	0x3f
	.zero		1


	//   ....[59]....
        /*0f58*/ 	.word	0x00010600
        /*0f5c*/ 	.word	0x00000003
        /*0f60*/ 	.word	0x00032450
        /*0f64*/ 	.short	0x010a
        /*0f66*/ 	.byte	0x3f
	.zero		1


	//   ....[60]....
        /*0f68*/ 	.word	0x00010660
        /*0f6c*/ 	.word	0x00000099
        /*0f70*/ 	.word	0x00032430
        /*0f74*/ 	.short	0x010a
        /*0f76*/ 	.byte	0x3f
	.zero		1


	//   ....[61]....
        /*0f78*/ 	.word	0x000106c0
        /*0f7c*/ 	.word	0x000000d1
        /*0f80*/ 	.word	0x00032450
        /*0f84*/ 	.short	0x010a
        /*0f86*/ 	.byte	0x3f
	.zero		1


	//   ....[62]....
        /*0f88*/ 	.word	0x00010860
        /*0f8c*/ 	.word	0x00000000
        /*0f90*/ 	.word	0x00032440
        /*0f94*/ 	.short	0x010a
        /*0f96*/ 	.byte	0x3f
	.zero		1


	//   ....[63]....
        /*0f98*/ 	.word	0x00012100
        /*0f9c*/ 	.word	0x00000002
        /*0fa0*/ 	.word	0x00032420
        /*0fa4*/ 	.short	0x010a
        /*0fa6*/ 	.byte	0x3f
	.zero		1


	//   ....[64]....
        /*0fa8*/ 	.word	0x00012150
        /*0fac*/ 	.word	0x00000002
        /*0fb0*/ 	.word	0x00032460
        /*0fb4*/ 	.short	0x010a
        /*0fb6*/ 	.byte	0x3f
	.zero		1


	//   ....[65]....
        /*0fb8*/ 	.word	0x000121a0
        /*0fbc*/ 	.word	0x00000003
        /*0fc0*/ 	.word	0x00032440
        /*0fc4*/ 	.short	0x010a
        /*0fc6*/ 	.byte	0x3f
	.zero		1


	//   ....[66]....
        /*0fc8*/ 	.word	0x000121f0
        /*0fcc*/ 	.word	0x00000003
        /*0fd0*/ 	.word	0x00032460
        /*0fd4*/ 	.short	0x010a
        /*0fd6*/ 	.byte	0x3f
	.zero		1


	//   ....[67]....
        /*0fd8*/ 	.word	0x00012240
        /*0fdc*/ 	.word	0x00000004
        /*0fe0*/ 	.word	0x00032440
        /*0fe4*/ 	.short	0x010a
        /*0fe6*/ 	.byte	0x3f
	.zero		1


	//   ....[68]....
        /*0fe8*/ 	.word	0x00012290
        /*0fec*/ 	.word	0x00000004
        /*0ff0*/ 	.word	0x00032460
        /*0ff4*/ 	.short	0x010a
        /*0ff6*/ 	.byte	0x3f
	.zero		1


	//   ....[69]....
        /*0ff8*/ 	.word	0x000122e0
        /*0ffc*/ 	.word	0x00000004
        /*1000*/ 	.word	0x00032440
        /*1004*/ 	.short	0x010a
        /*1006*/ 	.byte	0x3f
	.zero		1


	//   ....[70]....
        /*1008*/ 	.word	0x00012330
        /*100c*/ 	.word	0x00000004
        /*1010*/ 	.word	0x00032460
        /*1014*/ 	.short	0x010a
        /*1016*/ 	.byte	0x3f
	.zero		1


	//   ....[71]....
        /*1018*/ 	.word	0x00012d90
        /*101c*/ 	.word	0x00000000
        /*1020*/ 	.word	0x00032420
        /*1024*/ 	.short	0x010a
        /*1026*/ 	.byte	0x3f
	.zero		1


	//   ....[72]....
        /*1028*/ 	.word	0x00012f30
        /*102c*/ 	.word	0x00000006
        /*1030*/ 	.word	0x00000000
        /*1034*/ 	.short	0x010a
        /*1036*/ 	.byte	0x3f
	.zero		1


	//   ....[73]....
        /*1038*/ 	.word	0x00012f80
        /*103c*/ 	.word	0x00000007
        /*1040*/ 	.word	0x00000000
        /*1044*/ 	.short	0x010a
        /*1046*/ 	.byte	0x3f
	.zero		1


	//   ....[74]....
        /*1048*/ 	.word	0x00012fd0
        /*104c*/ 	.word	0x00000004
        /*1050*/ 	.word	0x00000000
        /*1054*/ 	.short	0x010a
        /*1056*/ 	.byte	0x3f
	.zero		1


	//----- nvinfo : EIATTR_NUM_MBARRIERS
	.align		4
.L_269:
        /*1058*/ 	.byte	0x03, 0x38
        /*105a*/ 	.short	0x0017


	//----- nvinfo : EIATTR_EXIT_INSTR_OFFSETS
	.align		4
        /*105c*/ 	.byte	0x04, 0x1c
        /*105e*/ 	.short	(.L_271 - .L_270)


	//   ....[0]....
.L_270:
        /*1060*/ 	.word	0x00000ac0


	//   ....[1]....
        /*1064*/ 	.word	0x000098a0


	//   ....[2]....
        /*1068*/ 	.word	0x00010500


	//----- nvinfo : EIATTR_MAX_THREADS
	.align		4
.L_271:
        /*106c*/ 	.byte	0x04, 0x05
        /*106e*/ 	.short	(.L_273 - .L_272)
.L_272:
        /*1070*/ 	.word	0x00000180
        /*1074*/ 	.word	0x00000001
        /*1078*/ 	.word	0x00000001


	//----- nvinfo : EIATTR_CRS_STACK_SIZE
	.align		4
.L_273:
        /*107c*/ 	.byte	0x04, 0x1e
        /*107e*/ 	.short	(.L_275 - .L_274)
.L_274:
        /*1080*/ 	.word	0x00000000


	//----- nvinfo : EIATTR_CBANK_PARAM_SIZE
	.align		4
.L_275:
        /*1084*/ 	.byte	0x03, 0x19
        /*1086*/ 	.short	0x0bf0


	//----- nvinfo : EIATTR_PARAM_CBANK
	.align		4
        /*1088*/ 	.byte	0x04, 0x0a
        /*108a*/ 	.short	(.L_277 - .L_276)
	.align		4
.L_276:
        /*108c*/ 	.word	index@(.nv.constant0._ZN7cutlass13device_kernelIN5flash11enable_sm90INS1_16FlashAttnFwdSm90INS1_25CollectiveMainloopFwdSm90ILi2EN4cute5tupleIJNS5_1CILi1EEES8_S8_EEENS6_IJNS7_ILi128EEENS7_ILi96EEENS7_ILi64EEEEEELi256ENS_6half_tEfNS_4arch4Sm90ELb0ELb0ELb0ELb1ELb0ELb0ELb1ELb1ELb0ELb1ELb0ELb0EEENS1_21CollectiveEpilogueFwdINS6_IJSA_NS7_ILi256EEESB_EEES9_SE_SG_Li256ELb1ELb1ELb0ELb0EEENS1_36VarlenDynamicPersistentTileSchedulerILi128ELi96ELi256ELi128ELb0ELb1ELb1ELb0ELb1ELb1EEEEEEEEEvNT_6ParamsE)
        /*1090*/ 	.short	0x0210
        /*1092*/ 	.short	0x0bf0


	//----- nvinfo : EIATTR_SW_WAR
	.align		4
.L_277:
        /*1094*/ 	.byte	0x04, 0x36
        /*1096*/ 	.short	(.L_279 - .L_278)
.L_278:
        /*1098*/ 	.word	0x00000008
.L_279:


//--------------------- .nv.info._ZN7cutlass13device_kernelIN5flash11enable_sm90INS1_16FlashAttnFwdSm90INS1_25CollectiveMainloopFwdSm90ILi2EN4cute5tupleIJNS5_1CILi1EEES8_S8_EEENS6_IJNS7_ILi128EEENS7_ILi96EEENS7_ILi64EEEEEELi256ENS_6half_tEfNS_4arch4Sm90ELb0ELb0ELb0ELb1ELb0ELb1ELb1ELb1ELb0ELb1ELb0ELb0EEENS1_21CollectiveEpilogueFwdINS6_IJSA_NS7_ILi256EEESB_EEES9_SE_SG_Li256ELb1ELb1ELb0ELb0EEENS1_36VarlenDynamicPersistentTileSchedulerILi128ELi96ELi256ELi128ELb0ELb1ELb1ELb0ELb1ELb1EEEEEEEEEvNT_6ParamsE --------------------------
	.section	.nv.info._ZN7cutlass13device_kernelIN5flash11enable_sm90INS1_16FlashAttnFwdSm90INS1_25CollectiveMainloopFwdSm90ILi2EN4cute5tupleIJNS5_1CILi1EEES8_S8_EEENS6_IJNS7_ILi128EEENS7_ILi96EEENS7_ILi64EEEEEELi256ENS_6half_tEfNS_4arch4Sm90ELb0ELb0ELb0ELb1ELb0ELb1ELb1ELb1ELb0ELb1ELb0ELb0EEENS1_21CollectiveEpilogueFwdINS6_IJSA_NS7_ILi256EEESB_EEES9_SE_SG_Li256ELb1ELb1ELb0ELb0EEENS1_36VarlenDynamicPersistentTileSchedulerILi128ELi96ELi256ELi128ELb0ELb1ELb1ELb0ELb1ELb1EEEEEEEEEvNT_6ParamsE,"",@"SHT_CUDA_INFO"
	.sectionflags	@""
	.align	4


	//----- nvinfo : EIATTR_CUDA_API_VERSION
	.align		4
        /*0000*/ 	.byte	0x04, 0x37
        /*0002*/ 	.short	(.L_281 - .L_280)
.L_280:
        /*0004*/ 	.word	0x00000082


	//----- nvinfo : EIATTR_KPARAM_INFO
	.align		4
.L_281:
        /*0008*/ 	.byte	0x04, 0x17
        /*000a*/ 	.short	(.L_283 - .L_282)
.L_282:
        /*000c*/ 	.word	0x00000000
        /*0010*/ 	.short	0x0000
        /*0012*/ 	.short	0x0070
        /*0014*/ 	.byte	0x00, 0xf0, 0x01, 0x2e


	//----- nvinfo : EIATTR_SPARSE_MMA_MASK
	.align		4
.L_283:
        /*0018*/ 	.byte	0x03, 0x50
        /*001a*/ 	.short	0x0000


	//----- nvinfo : EIATTR_MAXREG_COUNT
	.align		4
        /*001c*/ 	.byte	0x03, 0x1b
        /*001e*/ 	.short	0x00a8


	//----- nvinfo : EIATTR_NUM_BARRIERS
	.align		4
        /*0020*/ 	.byte	0x02, 0x4c
        /*0022*/ 	.byte	0x10
	.zero		1


	//----- nvinfo : EIATTR_EXTERNS
	.align		4
        /*0024*/ 	.byte	0x04, 0x0f
        /*0026*/ 	.short	(.L_285 - .L_284)


	//   ....[0]....
	.align		4
.L_284:
        /*0028*/ 	.word	index@(__assertfail)


	//----- nvinfo : EIATTR_ANNOTATIONS
	.align		4
.L_285:
        /*002c*/ 	.byte	0x04, 0x55
        /*002e*/ 	.short	(.L_287 - .L_286)


	//   ....[0]....
.L_286:
        /* <DEDUP_REMOVED lines=130> */


	//----- nvinfo : EIATTR_MERCURY_ISA_VERSION
	.align		4
.L_287:
        /*0840*/ 	.byte	0x03, 0x5f
        /*0842*/ 	.short	0x0101


	//----- nvinfo : EIATTR_UNUSED_LOAD_BYTE_OFFSET
	.align		4
        /*0844*/ 	.byte	0x04, 0x44
        /*0846*/ 	.short	(.L_289 - .L_288)


	//   ....[0]....
.L_288:
        /*0848*/ 	.word	0x00000ae0
        /*084c*/ 	.word	0x0000fff0


	//   ....[1]....
        /*0850*/ 	.word	0x0000da40
        /*0854*/ 	.word	0x0000fff0


	//----- nvinfo : EIATTR_INT_WARP_WIDE_INSTR_OFFSETS
	.align		4
.L_289:
        /*0858*/ 	.byte	0x04, 0x31
        /*085a*/ 	.short	(.L_291 - .L_290)


	//   ....[0]....
.L_290:
        /*085c*/ 	.word	0x00000180


	//   ....[1]....
        /*0860*/ 	.word	0x000001c0


	//   ....[2]....
        /*0864*/ 	.word	0x00000230


	//   ....[3]....
        /*0868*/ 	.word	0x000002a0


	//   ....[4]....
        /*086c*/ 	.word	0x00012e70


	//   ....[5]....
        /*0870*/ 	.word	0x00012ed0


	//   ....[6]....
        /*0874*/ 	.word	0x00017c20


	//   ....[7]....
        /*0878*/ 	.word	0x00017c80


	//----- nvinfo : EIATTR_COOP_GROUP_MASK_REGIDS
	.align		4
.L_291:
        /*087c*/ 	.byte	0x04, 0x29
        /*087e*/ 	.short	(.L_293 - .L_292)


	//   ....[0]....
.L_292:
        /*0880*/ 	.word	0xffffffff


	//   ....[1]....
        /*0884*/ 	.word	0xffffffff


	//   ....[2]....
        /*0888*/ 	.word	0xffffffff


	//   ....[3]....
        /*088c*/ 	.word	0xffffffff


	//   ....[4]....
        /*0890*/ 	.word	0xffffffff


	//   ....[5]....
        /*0894*/ 	.word	0xffffffff


	//   ....[6]....
        /*0898*/ 	.word	0xffffffff


	//   ....[7]....
        /*089c*/ 	.word	0xffffffff


	//   ....[8]....
        /*08a0*/ 	.word	0xffffffff


	//   ....[9]....
        /*08a4*/ 	.word	0xffffffff


	//   ....[10]....
        /*08a8*/ 	.word	0xffffffff


	//   ....[11]....
        /*08ac*/ 	.word	0xffffffff


	//   ....[12]....
        /*08b0*/ 	.word	0xffffffff


	//   ....[13]....
        /*08b4*/ 	.word	0xffffffff


	//   ....[14]....
        /*08b8*/ 	.word	0xffffffff


	//   ....[15]....
        /*08bc*/ 	.word	0xffffffff


	//   ....[16]....
        /*08c0*/ 	.word	0xffffffff


	//   ....[17]....
        /*08c4*/ 	.word	0xffffffff


	//   ....[18]....
        /*08c8*/ 	.word	0xffffffff


	//   ....[19]....
        /*08cc*/ 	.word	0xffffffff


	//   ....[20]....
        /*08d0*/ 	.word	0xffffffff


	//   ....[21]....
        /*08d4*/ 	.word	0xffffffff


	//   ....[22]....
        /*08d8*/ 	.word	0xffffffff


	//   ....[23]....
        /*08dc*/ 	.word	0xffffffff


	//   ....[24]....
        /*08e0*/ 	.word	0xffffffff


	//   ....[25]....
        /*08e4*/ 	.word	0xffffffff


	//   ....[26]....
        /*08e8*/ 	.word	0xffffffff


	//   ....[27]....
        /*08ec*/ 	.word	0xffffffff


	//   ....[28]....
        /*08f0*/ 	.word	0xffffffff


	//   ....[29]....
        /*08f4*/ 	.word	0xffffffff


	//   ....[30]....
        /*08f8*/ 	.word	0xffffffff


	//   ....[31]....
        /*08fc*/ 	.word	0xffffffff


	//   ....[32]....
        /*0900*/ 	.word	0xffffffff


	//   ....[33]....
        /*0904*/ 	.word	0xffffffff


	//   ....[34]....
        /*0908*/ 	.word	0xffffffff


	//   ....[35]....
        /*090c*/ 	.word	0xffffffff


	//   ....[36]....
        /*0910*/ 	.word	0xffffffff


	//   ....[37]....
        /*0914*/ 	.word	0xffffffff


	//   ....[38]....
        /*0918*/ 	.word	0xffffffff


	//   ....[39]....
        /*091c*/ 	.word	0xffffffff


	//   ....[40]....
        /*0920*/ 	.word	0xffffffff


	//   ....[41]....
        /*0924*/ 	.word	0xffffffff


	//   ....[42]....
        /*0928*/ 	.word	0xffffffff


	//   ....[43]....
        /*092c*/ 	.word	0xffffffff


	//   ....[44]....
        /*0930*/ 	.word	0xffffffff


	//   ....[45]....
        /*0934*/ 	.word	0xffffffff


	//   ....[46]....
        /*0938*/ 	.word	0xffffffff


	//   ....[47]....
        /*093c*/ 	.word	0xffffffff


	//   ....[48]....
        /*0940*/ 	.word	0xffffffff


	//   ....[49]....
        /*0944*/ 	.word	0xffffffff


	//   ....[50]....
        /*0948*/ 	.word	0xffffffff


	//   ....[51]....
        /*094c*/ 	.word	0xffffffff


	//   ....[52]....
        /*0950*/ 	.word	0xffffffff


	//   ....[53]....
        /*0954*/ 	.word	0xffffffff


	//   ....[54]....
        /*0958*/ 	.word	0xffffffff


	//   ....[55]....
        /*095c*/ 	.word	0xffffffff


	//   ....[56]....
        /*0960*/ 	.word	0xffffffff


	//   ....[57]....
        /*0964*/ 	.word	0xffffffff


	//   ....[58]....
        /*0968*/ 	.word	0xffffffff


	//   ....[59]....
        /*096c*/ 	.word	0xffffffff


	//   ....[60]....
        /*0970*/ 	.word	0xffffffff


	//   ....[61]....
        /*0974*/ 	.word	0xffffffff


	//   ....[62]....
        /*0978*/ 	.word	0xffffffff


	//   ....[63]....
        /*097c*/ 	.word	0xffffffff


	//   ....[64]....
        /*0980*/ 	.word	0xffffffff


	//   ....[65]....
        /*0984*/ 	.word	0xffffffff


	//   ....[66]....
        /*0988*/ 	.word	0xffffffff


	//   ....[67]....
        /*098c*/ 	.word	0xffffffff


	//   ....[68]....
        /*0990*/ 	.word	0xffffffff


	//   ....[69]....
        /*0994*/ 	.word	0xffffffff


	//   ....[70]....
        /*0998*/ 	.word	0xffffffff


	//   ....[71]....
        /*099c*/ 	.word	0xffffffff


	//   ....[72]....
        /*09a0*/ 	.word	0xffffffff


	//   ....[73]....
        /*09a4*/ 	.word	0xffffffff


	//   ....[74]....
        /*09a8*/ 	.word	0xffffffff


	//   ....[75]....
        /*09ac*/ 	.word	0xffffffff


	//   ....[76]....
        /*09b0*/ 	.word	0xffffffff


	//   ....[77]....
        /*09b4*/ 	.word	0xffffffff


	//   ....[78]....
        /*09b8*/ 	.word	0xffffffff


	//   ....[79]....
        /*09bc*/ 	.word	0xffffffff


	//   ....[80]....
        /*09c0*/ 	.word	0xffffffff


	//   ....[81]....
        /*09c4*/ 	.word	0xffffffff


	//   ....[82]....
        /*09c8*/ 	.word	0xffffffff


	//   ....[83]....
        /*09cc*/ 	.word	0xffffffff


	//   ....[84]....
        /*09d0*/ 	.word	0xffffffff


	//   ....[85]....
        /*09d4*/ 	.word	0xffffffff


	//   ....[86]....
        /*09d8*/ 	.word	0xffffffff


	//   ....[87]....
        /*09dc*/ 	.word	0xffffffff


	//   ....[88]....
        /*09e0*/ 	.word	0xffffffff


	//   ....[89]....
        /*09e4*/ 	.word	0xffffffff


	//   ....[90]....
        /*09e8*/ 	.word	0xffffffff


	//   ....[91]....
        /*09ec*/ 	.word	0xffffffff


	//   ....[92]....
        /*09f0*/ 	.word	0xffffffff


	//   ....[93]....
        /*09f4*/ 	.word	0xffffffff


	//   ....[94]....
        /*09f8*/ 	.word	0xffffffff


	//   ....[95]....
        /*09fc*/ 	.word	0xffffffff


	//   ....[96]....
        /*0a00*/ 	.word	0xffffffff


	//   ....[97]....
        /*0a04*/ 	.word	0xffffffff


	//   ....[98]....
        /*0a08*/ 	.word	0xffffffff


	//   ....[99]....
        /*0a0c*/ 	.word	0xffffffff


	//   ....[100]....
        /*0a10*/ 	.word	0xffffffff


	//   ....[101]....
        /*0a14*/ 	.word	0xffffffff


	//   ....[102]....
        /*0a18*/ 	.word	0xffffffff


	//   ....[103]....
        /*0a1c*/ 	.word	0xffffffff


	//   ....[104]....
        /*0a20*/ 	.word	0xffffffff


	//   ....[105]....
        /*0a24*/ 	.word	0xffffffff


	//   ....[106]....
        /*0a28*/ 	.word	0xffffffff


	//   ....[107]....
        /*0a2c*/ 	.word	0xffffffff


	//   ....[108]....
        /*0a30*/ 	.word	0xffffffff


	//   ....[109]....
        /*0a34*/ 	.word	0xffffffff


	//   ....[110]....
        /*0a38*/ 	.word	0xffffffff


	//   ....[111]....
        /*0a3c*/ 	.word	0xffffffff


	//   ....[112]....
        /*0a40*/ 	.word	0xffffffff


	//   ....[113]....
        /*0a44*/ 	.word	0xffffffff


	//   ....[114]....
        /*0a48*/ 	.word	0xffffffff


	//   ....[115]....
        /*0a4c*/ 	.word	0xffffffff


	//   ....[116]....
        /*0a50*/ 	.word	0x0500000f


	//   ....[117]....
        /*0a54*/ 	.word	0x0500000f


	//   ....[118]....
        /*0a58*/ 	.word	0x0500000f


	//   ....[119]....
        /*0a5c*/ 	.word	0x0500000f


	//   ....[120]....
        /*0a60*/ 	.word	0x0500000f


	//   ....[121]....
        /*0a64*/ 	.word	0x0500000f


	//   ....[122]....
        /*0a68*/ 	.word	0x0500000f


	//   ....[123]....
        /*0a6c*/ 	.word	0x0500000f


	//   ....[124]....
        /*0a70*/ 	.word	0x0500000f


	//   ....[125]....
        /*0a74*/ 	.word	0x0500000f


	//   ....[126]....
        /*0a78*/ 	.word	0x0500000f


	//   ....[127]....
        /*0a7c*/ 	.word	0x0500000f


	//   ....[128]....
        /*0a80*/ 	.word	0x0500000f


	//   ....[129]....
        /*0a84*/ 	.word	0x0500000f


	//   ....[130]....
        /*0a88*/ 	.word	0x0500000f


	//   ....[131]....
        /*0a8c*/ 	.word	0x0500000f


	//   ....[132]....
        /*0a90*/ 	.word	0x0500000f


	//   ....[133]....
        /*0a94*/ 	.word	0x0500000f


	//   ....[134]....
        /*0a98*/ 	.word	0x0500000f


	//   ....[135]....
        /*0a9c*/ 	.word	0x0500000f


	//   ....[136]....
        /*0aa0*/ 	.word	0x0500000f


	//   ....[137]....
        /*0aa4*/ 	.word	0x0500000f


	//   ....[138]....
        /*0aa8*/ 	.word	0x0500000f


	//   ....[139]....
        /*0aac*/ 	.word	0x0500000f


	//   ....[140]....
        /*0ab0*/ 	.word	0x0500000f


	//   ....[141]....
        /*0ab4*/ 	.word	0x0500000f


	//   ....[142]....
        /*0ab8*/ 	.word	0x0500000f


	//   ....[143]....
        /*0abc*/ 	.word	0x0500000f


	//   ....[144]....
        /*0ac0*/ 	.word	0x0500000f


	//   ....[145]....
        /*0ac4*/ 	.word	0x0500000f


	//   ....[146]....
        /*0ac8*/ 	.word	0x0500000f


	//   ....[147]....
        /*0acc*/ 	.word	0x0500000f


	//   ....[148]....
        /*0ad0*/ 	.word	0x0500000f


	//   ....[149]....
        /*0ad4*/ 	.word	0x0500000f


	//   ....[150]....
        /*0ad8*/ 	.word	0x0500000f


	//   ....[151]....
        /*0adc*/ 	.word	0x0500000f


	//   ....[152]....
        /*0ae0*/ 	.word	0x0500000f


	//   ....[153]....
        /*0ae4*/ 	.word	0x0500000f


	//   ....[154]....
        /*0ae8*/ 	.word	0x0500000f


	//   ....[155]....
        /*0aec*/ 	.word	0x0500000f


	//   ....[156]....
        /*0af0*/ 	.word	0x0500000f


	//   ....[157]....
        /*0af4*/ 	.word	0x0500000f


	//   ....[158]....
        /*0af8*/ 	.word	0x0500000f


	//   ....[159]....
        /*0afc*/ 	.word	0x0500000f


	//   ....[160]....
        /*0b00*/ 	.word	0x0500000f


	//   ....[161]....
        /*0b04*/ 	.word	0x0500000f


	//   ....[162]....
        /*0b08*/ 	.word	0x0500000f


	//   ....[163]....
        /*0b0c*/ 	.word	0x0500000f


	//   ....[164]....
        /*0b10*/ 	.word	0x0500000f


	//   ....[165]....
        /*0b14*/ 	.word	0x0500000f


	//   ....[166]....
        /*0b18*/ 	.word	0x0500000f


	//   ....[167]....
        /*0b1c*/ 	.word	0x0500000f


	//   ....[168]....
        /*0b20*/ 	.word	0x0500000f


	//   ....[169]....
        /*0b24*/ 	.word	0x0500000f


	//   ....[170]....
        /*0b28*/ 	.word	0x0500000f


	//   ....[171]....
        /*0b2c*/ 	.word	0x0500000f


	//   ....[172]....
        /*0b30*/ 	.word	0x0500000f


	//   ....[173]....
        /*0b34*/ 	.word	0x0500000f


	//   ....[174]....
        /*0b38*/ 	.word	0x0500000f


	//   ....[175]....
        /*0b3c*/ 	.word	0x0500000f


	//   ....[176]....
        /*0b40*/ 	.word	0x0500000f


	//   ....[177]....
        /*0b44*/ 	.word	0x0500000f


	//   ....[178]....
        /*0b48*/ 	.word	0x0500000f


	//   ....[179]....
        /*0b4c*/ 	.word	0x0500000f


	//   ....[180]....
        /*0b50*/ 	.word	0x0500000f


	//   ....[181]....
        /*0b54*/ 	.word	0x0500000f


	//   ....[182]....
        /*0b58*/ 	.word	0x0500000f


	//   ....[183]....
        /*0b5c*/ 	.word	0x0500000f


	//   ....[184]....
        /*0b60*/ 	.word	0x0500000f


	//----- nvinfo : EIATTR_COOP_GROUP_INSTR_OFFSETS
	.align		4
.L_293:
        /*0b64*/ 	.byte	0x04, 0x28
        /*0b66*/ 	.short	(.L_295 - .L_294)


	//   ....[0]....
.L_294:
        /*0b68*/ 	.word	0x00000060


	//   ....[1]....
        /*0b6c*/ 	.word	0x00000190


	//   ....[2]....
        /*0b70*/ 	.word	0x00000250


	//   ....[3]....
        /*0b74*/ 	.word	0x00000420


	//   ....[4]....
        /*0b78*/ 	.word	0x00000580


	//   ....[5]....
        /*0b7c*/ 	.word	0x000006a0


	//   ....[6]....
        /*0b80*/ 	.word	0x00000800


	//   ....[7]....
        /*0b84*/ 	.word	0x00005a80


	//   ....[8]....
        /*0b88*/ 	.word	0x00005ff0


	//   ....[9]....
        /*0b8c*/ 	.word	0x00006000


	//   ....[10]....
        /*0b90*/ 	.word	0x00006010


	//   ....[11]....
        /*0b94*/ 	.word	0x00006020


	//   ....[12]....
        /*0b98*/ 	.word	0x00006fd0


	//   ....[13]....
        /*0b9c*/ 	.word	0x00006fe0


	//   ....[14]....
        /*0ba0*/ 	.word	0x00006ff0


	//   ....[15]....
        /*0ba4*/ 	.word	0x00007000


	//   ....[16]....
        /*0ba8*/ 	.word	0x000098c0


	//   ....[17]....
        /*0bac*/ 	.word	0x00009950


	//   ....[18]....
        /*0bb0*/ 	.word	0x00009970


	//   ....[19]....
        /*0bb4*/ 	.word	0x00009990


	//   ....[20]....
        /*0bb8*/ 	.word	0x0000b710


	//   ....[21]....
        /*0bbc*/ 	.word	0x0000b730


	//   ....[22]....
        /*0bc0*/ 	.word	0x0000b9e0


	//   ....[23]....
        /*0bc4*/ 	.word	0x0000ba00


	//   ....[24]....
        /*0bc8*/ 	.word	0x0000cfc0


	//   ....[25]....
        /*0bcc*/ 	.word	0x0000d020


	//   ....[26]....
        /*0bd0*/ 	.word	0x0000d060


	//   ....[27]....
        /*0bd4*/ 	.word	0x0000d0a0


	//   ....[28]....
        /*0bd8*/ 	.word	0x0000e9f0


	//   ....[29]....
        /*0bdc*/ 	.word	0x0000ea30


	//   ....[30]....
        /*0be0*/ 	.word	0x0000ea70


	//   ....[31]....
        /*0be4*/ 	.word	0x0000eab0


	//   ....[32]....
        /*0be8*/ 	.word	0x0000f380


	//   ....[33]....
        /*0bec*/ 	.word	0x0000f3c0


	//   ....[34]....
        /*0bf0*/ 	.word	0x0000f540


	//   ....[35]....
        /*0bf4*/ 	.word	0x0000f560


	//   ....[36]....
        /*0bf8*/ 	.word	0x0000f6a0


	//   ....[37]....
        /*0bfc*/ 	.word	0x0000f6c0


	//   ....[38]....
        /*0c00*/ 	.word	0x0000f800


	//   ....[39]....
        /*0c04*/ 	.word	0x0000f810


	//   ....[40]....
        /*0c08*/ 	.word	0x00010070


	//   ....[41]....
        /*0c0c*/ 	.word	0x00010080


	//   ....[42]....
        /*0c10*/ 	.word	0x00010260


	//   ....[43]....
        /*0c14*/ 	.word	0x00010270


	//   ....[44]....
        /*0c18*/ 	.word	0x00010440


	//   ....[45]....
        /*0c1c*/ 	.word	0x00010450


	//   ....[46]....
        /*0c20*/ 	.word	0x00010620


	//   ....[47]....
        /*0c24*/ 	.word	0x00010630


	//   ....[48]....
        /*0c28*/ 	.word	0x00010850


	//   ....[49]....
        /*0c2c*/ 	.word	0x00010a40


	//   ....[50]....
        /*0c30*/ 	.word	0x00010a70


	//   ....[51]....
        /*0c34*/ 	.word	0x00010aa0


	//   ....[52]....
        /*0c38*/ 	.word	0x00010ad0


	//   ....[53]....
        /*0c3c*/ 	.word	0x00010b00


	//   ....[54]....
        /*0c40*/ 	.word	0x00010b30


	//   ....[55]....
        /*0c44*/ 	.word	0x00010ca0


	//   ....[56]....
        /*0c48*/ 	.word	0x00010cd0


	//   ....[57]....
        /*0c4c*/ 	.word	0x00010d00


	//   ....[58]....
        /*0c50*/ 	.word	0x00010d30


	//   ....[59]....
        /*0c54*/ 	.word	0x00010d60


	//   ....[60]....
        /*0c58*/ 	.word	0x00010d90


	//   ....[61]....
        /*0c5c*/ 	.word	0x00010e30


	//   ....[62]....
        /*0c60*/ 	.word	0x00010e60


	//   ....[63]....
        /*0c64*/ 	.word	0x00010ef0


	//   ....[64]....
        /*0c68*/ 	.word	0x00011a90


	//   ....[65]....
        /*0c6c*/ 	.word	0x00013480


	//   ....[66]....
        /*0c70*/ 	.word	0x00014010


	//   ....[67]....
        /*0c74*/ 	.word	0x00014030


	//   ....[68]....
        /*0c78*/ 	.word	0x00014060


	//   ....[69]....
        /*0c7c*/ 	.word	0x00014080


	//   ....[70]....
        /*0c80*/ 	.word	0x00014130


	//   ....[71]....
        /*0c84*/ 	.word	0x000141c0


	//   ....[72]....
        /*0c88*/ 	.word	0x000141f0


	//   ....[73]....
        /*0c8c*/ 	.word	0x00014270


	//   ....[74]....
        /*0c90*/ 	.word	0x000142a0


	//   ....[75]....
        /*0c94*/ 	.word	0x00014320


	//   ....[76]....
        /*0c98*/ 	.word	0x00014350


	//   ....[77]....
        /*0c9c*/ 	.word	0x000143d0


	//   ....[78]....
        /*0ca0*/ 	.word	0x00014400


	//   ....[79]....
        /*0ca4*/ 	.word	0x00014460


	//   ....[80]....
        /*0ca8*/ 	.word	0x00014470


	//   ....[81]....
        /*0cac*/ 	.word	0x000144e0


	//   ....[82]....
        /*0cb0*/ 	.word	0x00014c00


	//   ....[83]....
        /*0cb4*/ 	.word	0x00014c20


	//   ....[84]....
        /*0cb8*/ 	.word	0x00014c40


	//   ....[85]....
        /*0cbc*/ 	.word	0x00014cf0


	//   ....[86]....
        /*0cc0*/ 	.word	0x00014db0


	//   ....[87]....
        /*0cc4*/ 	.word	0x00014dc0


	//   ....[88]....
        /*0cc8*/ 	.word	0x00014e80


	//   ....[89]....
        /*0ccc*/ 	.word	0x00014e90


	//   ....[90]....
        /*0cd0*/ 	.word	0x00014f30


	//   ....[91]....
        /*0cd4*/ 	.word	0x00014f40


	//   ....[92]....
        /*0cd8*/ 	.word	0x00014ff0


	//   ....[93]....
        /*0cdc*/ 	.word	0x00015000


	//   ....[94]....
        /*0ce0*/ 	.word	0x000150b0


	//   ....[95]....
        /*0ce4*/ 	.word	0x000150c0


	//   ....[96]....
        /*0ce8*/ 	.word	0x00015130


	//   ....[97]....
        /*0cec*/ 	.word	0x00015180


	//   ....[98]....
        /*0cf0*/ 	.word	0x00017eb0


	//   ....[99]....
        /*0cf4*/ 	.word	0x00017ee0


	//   ....[100]....
        /*0cf8*/ 	.word	0x00017f20


	//   ....[101]....
        /*0cfc*/ 	.word	0x00017f50


	//   ....[102]....
        /*0d00*/ 	.word	0x00017f80


	//   ....[103]....
        /*0d04*/ 	.word	0x00017fb0


	//   ....[104]....
        /*0d08*/ 	.word	0x00017fe0


	//   ....[105]....
        /*0d0c*/ 	.word	0x00018010


	//   ....[106]....
        /*0d10*/ 	.word	0x00018190


	//   ....[107]....
        /*0d14*/ 	.word	0x000181c0


	//   ....[108]....
        /*0d18*/ 	.word	0x000181f0


	//   ....[109]....
        /*0d1c*/ 	.word	0x00018220


	//   ....[110]....
        /*0d20*/ 	.word	0x00018250


	//   ....[111]....
        /*0d24*/ 	.word	0x00018280


	//   ....[112]....
        /*0d28*/ 	.word	0x00018340


	//   ....[113]....
        /*0d2c*/ 	.word	0x00018360


	//   ....[114]....
        /*0d30*/ 	.word	0x000183d0


	//   ....[115]....
        /*0d34*/ 	.word	0x00018860


	//   ....[116]....
        /*0d38*/ 	.word	0x00018ca0


	//   ....[117]....
        /*0d3c*/ 	.word	0x00018d40


	//   ....[118]....
        /*0d40*/ 	.word	0x00018dd0


	//   ....[119]....
        /*0d44*/ 	.word	0x00018e20


	//   ....[120]....
        /*0d48*/ 	.word	0x00018e70


	//   ....[121]....
        /*0d4c*/ 	.word	0x00018f50


	//   ....[122]....
        /*0d50*/ 	.word	0x00018fe0


	//   ....[123]....
        /*0d54*/ 	.word	0x00019030


	//   ....[124]....
        /*0d58*/ 	.word	0x00019080


	//   ....[125]....
        /*0d5c*/ 	.word	0x000192e0


	//   ....[126]....
        /*0d60*/ 	.word	0x00019330


	//   ....[127]....
        /*0d64*/ 	.word	0x000193c0


	//   ....[128]....
        /*0d68*/ 	.word	0x00019450


	//   ....[129]....
        /*0d6c*/ 	.word	0x000194e0


	//   ....[130]....
        /*0d70*/ 	.word	0x00019570


	//   ....[131]....
        /*0d74*/ 	.word	0x00019600


	//   ....[132]....
        /*0d78*/ 	.word	0x00019690


	//   ....[133]....
        /*0d7c*/ 	.word	0x00019750


	//   ....[134]....
        /*0d80*/ 	.word	0x00019a40


	//   ....[135]....
        /*0d84*/ 	.word	0x00019bc0


	//   ....[136]....
        /*0d88*/ 	.word	0x00019c30


	//   ....[137]....
        /*0d8c*/ 	.word	0x00019c90


	//   ....[138]....
        /*0d90*/ 	.word	0x00019cf0


	//   ....[139]....
        /*0d94*/ 	.word	0x00019dc0


	//   ....[140]....
        /*0d98*/ 	.word	0x00019e80


	//   ....[141]....
        /*0d9c*/ 	.word	0x00019f90


	//   ....[142]....
        /*0da0*/ 	.word	0x0001a030


	//   ....[143]....
        /*0da4*/ 	.word	0x0001a100


	//   ....[144]....
        /*0da8*/ 	.word	0x0001a1a0


	//   ....[145]....
        /*0dac*/ 	.word	0x0001a270


	//   ....[146]....
        /*0db0*/ 	.word	0x0001a310


	//   ....[147]....
        /*0db4*/ 	.word	0x0001a3e0


	//   ....[148]....
        /*0db8*/ 	.word	0x0001a480


	//   ....[149]....
        /*0dbc*/ 	.word	0x0001a530


	//   ....[150]....
        /*0dc0*/ 	.word	0x0001a610


	//   ....[151]....
        /*0dc4*/ 	.word	0x0001a860


	//   ....[152]....
        /*0dc8*/ 	.word	0x0001a930


	//   ....[153]....
        /*0dcc*/ 	.word	0x0001aa00


	//   ....[154]....
        /*0dd0*/ 	.word	0x0001aa70


	//   ....[155]....
        /*0dd4*/ 	.word	0x0001ab80


	//   ....[156]....
        /*0dd8*/ 	.word	0x0001ac70


	//   ....[157]....
        /*0ddc*/ 	.word	0x0001ad00


	//   ....[158]....
        /*0de0*/ 	.word	0x0001adf0


	//   ....[159]....
        /*0de4*/ 	.word	0x0001ae80


	//   ....[160]....
        /*0de8*/ 	.word	0x0001af70


	//   ....[161]....
        /*0dec*/ 	.word	0x0001b000


	//   ....[162]....
        /*0df0*/ 	.word	0x0001b0e0


	//   ....[163]....
        /*0df4*/ 	.word	0x0001b210


	//   ....[164]....
        /*0df8*/ 	.word	0x0001b260


	//   ....[165]....
        /*0dfc*/ 	.word	0x0001b2c0


	//   ....[166]....
        /*0e00*/ 	.word	0x0001b360


	//   ....[167]....
        /*0e04*/ 	.word	0x0001b700


	//   ....[168]....
        /*0e08*/ 	.word	0x0001b7a0


	//   ....[169]....
        /*0e0c*/ 	.word	0x0001b8c0


	//   ....[170]....
        /*0e10*/ 	.word	0x0001b940


	//   ....[171]....
        /*0e14*/ 	.word	0x0001b9c0


	//   ....[172]....
        /*0e18*/ 	.word	0x0001ba40


	//   ....[173]....
        /*0e1c*/ 	.word	0x0001bac0


	//   ....[174]....
        /*0e20*/ 	.word	0x0001bb50


	//   ....[175]....
        /*0e24*/ 	.word	0x0001bbf0


	//   ....[176]....
        /*0e28*/ 	.word	0x0001bca0


	//   ....[177]....
        /*0e2c*/ 	.word	0x0001bd20


	//   ....[178]....
        /*0e30*/ 	.word	0x0001bda0


	//   ....[179]....
        /*0e34*/ 	.word	0x0001be20


	//   ....[180]....
        /*0e38*/ 	.word	0x0001beb0


	//   ....[181]....
        /*0e3c*/ 	.word	0x0001bf30


	//   ....[182]....
        /*0e40*/ 	.word	0x0001bfd0


	//   ....[183]....
        /*0e44*/ 	.word	0x0001c060


	//   ....[184]....
        /*0e48*/ 	.word	0x0001c190


	//----- nvinfo : EIATTR_REG_RECONFIG
	.align		4
.L_295:
        /*0e4c*/ 	.byte	0x01, 0x54
	.zero		2


	//----- nvinfo : EIATTR_SYSCALL_OFFSETS
	.align		4
        /*0e50*/ 	.byte	0x04, 0x46
        /*0e52*/ 	.short	(.L_297 - .L_296)


	//   ....[0]....
.L_296:
        /*0e54*/ 	.word	0x000017e0


	//   ....[1]....
        /*0e58*/ 	.word	0x00001930


	//   ....[2]....
        /*0e5c*/ 	.word	0x00005bf0


	//   ....[3]....
        /*0e60*/ 	.word	0x00005f60


	//   ....[4]....
        /*0e64*/ 	.word	0x00013070


	//   ....[5]....
        /*0e68*/ 	.word	0x000131d0


	//   ....[6]....
        /*0e6c*/ 	.word	0x000132d0


	//   ....[7]....
        /*0e70*/ 	.word	0x00013be0


	//   ....[8]....
        /*0e74*/ 	.word	0x00014800


	//----- nvinfo : EIATTR_MBARRIER_INSTR_OFFSETS
	.align		4
.L_297:
        /*0e78*/ 	.byte	0x04, 0x39
        /*0e7a*/ 	.short	(.L_299 - .L_298)


	//   ....[0]....
.L_298:
        /*0e7c*/ 	.word	0x000002c0
        /*0e80*/ 	.word	0x000000ff
        /*0e84*/ 	.word	0x00032400
        /*0e88*/ 	.short	0x0100
        /*0e8a*/ 	.byte	0x08
	.zero		1


	//   ....[1]....
        /*0e8c*/ 	.word	0x000002d0
        /*0e90*/ 	.word	0x000000ff
        /*0e94*/ 	.word	0x00032410
        /*0e98*/ 	.short	0x0100
        /*0e9a*/ 	.byte	0x08
	.zero		1


	//   ....[2]....
        /*0e9c*/ 	.word	0x000002e0
        /*0ea0*/ 	.word	0x000000ff
        /*0ea4*/ 	.word	0x00032420
        /*0ea8*/ 	.short	0x0100
        /*0eaa*/ 	.byte	0x08
	.zero		1


	//   ....[3]....
        /*0eac*/ 	.word	0x000003d0
        /*0eb0*/ 	.word	0x000000ff
        /*0eb4*/ 	.word	0x00032430
        /*0eb8*/ 	.short	0x0100
        /*0eba*/ 	.byte	0x08
	.zero		1


	//   ....[4]....
        /*0ebc*/ 	.word	0x000003e0
        /*0ec0*/ 	.word	0x000000ff
        /*0ec4*/ 	.word	0x00032440
        /*0ec8*/ 	.short	0x0100
        /*0eca*/ 	.byte	0x08
	.zero		1


	//   ....[5]....
        /*0ecc*/ 	.word	0x000003f0
        /*0ed0*/ 	.word	0x000000ff
        /*0ed4*/ 	.word	0x00032438
        /*0ed8*/ 	.short	0x0100
        /*0eda*/ 	.byte	0x08
	.zero		1


	//   ....[6]....
        /*0edc*/ 	.word	0x00000400
        /*0ee0*/ 	.word	0x000000ff
        /*0ee4*/ 	.word	0x00032448
        /*0ee8*/ 	.short	0x0100
        /*0eea*/ 	.byte	0x08
	.zero		1


	//   ....[7]....
        /*0eec*/ 	.word	0x00000530
        /*0ef0*/ 	.word	0x000000ff
        /*0ef4*/ 	.word	0x00032450
        /*0ef8*/ 	.short	0x0100
        /*0efa*/ 	.byte	0x08
	.zero		1


	//   ....[8]....
        /*0efc*/ 	.word	0x00000540
        /*0f00*/ 	.word	0x000000ff
        /*0f04*/ 	.word	0x00032460
        /*0f08*/ 	.short	0x0100
        /*0f0a*/ 	.byte	0x08
	.zero		1


	//   ....[9]....
        /*0f0c*/ 	.word	0x00000550
        /*0f10*/ 	.word	0x000000ff
        /*0f14*/ 	.word	0x00032458
        /*0f18*/ 	.short	0x0100
        /*0f1a*/ 	.byte	0x08
	.zero		1


	//   ....[10]....
        /*0f1c*/ 	.word	0x00000560
        /*0f20*/ 	.word	0x000000ff
        /*0f24*/ 	.word	0x00032468
        /*0f28*/ 	.short	0x0100
        /*0f2a*/ 	.byte	0x08
	.zero		1


	//   ....[11]....
        /*0f2c*/ 	.word	0x00000650
        /*0f30*/ 	.word	0x000000ff
        /*0f34*/ 	.word	0x00032470
        /*0f38*/ 	.short	0x0100
        /*0f3a*/ 	.byte	0x06
	.zero		1


	//   ....[12]....
        /*0f3c*/ 	.word	0x00000660
        /*0f40*/ 	.word	0x000000ff
        /*0f44*/ 	.word	0x00032480
        /*0f48*/ 	.short	0x0100
        /*0f4a*/ 	.byte	0x06
	.zero		1


	//   ....[13]....
        /*0f4c*/ 	.word	0x00000670
        /*0f50*/ 	.word	0x000000ff
        /*0f54*/ 	.word	0x00032478
        /*0f58*/ 	.short	0x0100
        /*0f5a*/ 	.byte	0x06
	.zero		1


	//   ....[14]....
        /*0f5c*/ 	.word	0x00000680
        /*0f60*/ 	.word	0x000000ff
        /*0f64*/ 	.word	0x00032488
        /*0f68*/ 	.short	0x0100
        /*0f6a*/ 	.byte	0x06
	.zero		1


	//   ....[15]....
        /*0f6c*/ 	.word	0x000007b0
        /*0f70*/ 	.word	0x000000ff
        /*0f74*/ 	.word	0x00032490
        /*0f78*/ 	.short	0x0100
        /*0f7a*/ 	.byte	0x08
	.zero		1


	//   ....[16]....
        /*0f7c*/ 	.word	0x000007c0
        /*0f80*/ 	.word	0x000000ff
        /*0f84*/ 	.word	0x000324a0
        /*0f88*/ 	.short	0x0100
        /*0f8a*/ 	.byte	0x08
	.zero		1


	//   ....[17]....
        /*0f8c*/ 	.word	0x000007d0
        /*0f90*/ 	.word	0x000000ff
        /*0f94*/ 	.word	0x00032498
        /*0f98*/ 	.short	0x0100
        /*0f9a*/ 	.byte	0x08
	.zero		1


	//   ....[18]....
        /*0f9c*/ 	.word	0x000007e0
        /*0fa0*/ 	.word	0x000000ff
        /*0fa4*/ 	.word	0x000324a8
        /*0fa8*/ 	.short	0x0100
        /*0faa*/ 	.byte	0x08
	.zero		1


	//   ....[19]....
        /*0fac*/ 	.word	0x00000910
        /*0fb0*/ 	.word	0x000000ff
        /*0fb4*/ 	.word	0x000324b0
        /*0fb8*/ 	.short	0x0100
        /*0fba*/ 	.byte	0x08
	.zero		1


	//   ....[20]....
        /*0fbc*/ 	.word	0x00000920
        /*0fc0*/ 	.word	0x000000ff
        /*0fc4*/ 	.word	0x000324c0
        /*0fc8*/ 	.short	0x0100
        /*0fca*/ 	.byte	0x08
	.zero		1


	//   ....[21]....
        /*0fcc*/ 	.word	0x00000930
        /*0fd0*/ 	.word	0x000000ff
        /*0fd4*/ 	.word	0x000324b8
        /*0fd8*/ 	.short	0x0100
        /*0fda*/ 	.byte	0x08
	.zero		1


	//   ....[22]....
        /*0fdc*/ 	.word	0x00000940
        /*0fe0*/ 	.word	0x000000ff
        /*0fe4*/ 	.word	0x000324c8
        /*0fe8*/ 	.short	0x0100
        /*0fea*/ 	.byte	0x08
	.zero		1


	//   ....[23]....
        /*0fec*/ 	.word	0x00002b30
        /*0ff0*/ 	.word	0x0000005e
        /*0ff4*/ 	.word	0x00032490
        /*0ff8*/ 	.short	0x010a
        /*0ffa*/ 	.byte	0x3f
	.zero		1


	//   ....[24]....
        /*0ffc*/ 	.word	0x00003c80
        /*1000*/ 	.word	0x0000005e
        /*1004*/ 	.word	0x00032490
        /*1008*/ 	.short	0x010a
        /*100a*/ 	.byte	0x3f
	.zero		1


	//   ....[25]....
        /*100c*/ 	.word	0x00004c80
        /*1010*/ 	.word	0x0000005e
        /*1014*/ 	.word	0x00032490
        /*1018*/ 	.short	0x010a
        /*101a*/ 	.byte	0x3f
	.zero		1


	//   ....[26]....
        /*101c*/ 	.word	0x00004e90
        /*1020*/ 	.word	0x00000028
        /*1024*/ 	.word	0x00000000
        /*1028*/ 	.short	0x0101
        /*102a*/ 	.byte	0x3f
	.zero		1


	//   ....[27]....
        /*102c*/ 	.word	0x00004ed0
        /*1030*/ 	.word	0x0000005e
        /*1034*/ 	.word	0x000324b0
        /*1038*/ 	.short	0x010a
        /*103a*/ 	.byte	0x3f
	.zero		1


	//   ....[28]....
        /*103c*/ 	.word	0x00005530
        /*1040*/ 	.word	0x0000005e
        /*1044*/ 	.word	0x00000000
        /*1048*/ 	.short	0x0101
        /*104a*/ 	.byte	0x3f
	.zero		1


	//   ....[29]....
        /*104c*/ 	.word	0x00005c80
        /*1050*/ 	.word	0x00000012
        /*1054*/ 	.word	0x00032400
        /*1058*/ 	.short	0x010a
        /*105a*/ 	.byte	0x3f
	.zero		1


	//   ....[30]....
        /*105c*/ 	.word	0x00005cd0
        /*1060*/ 	.word	0x00000012
        /*1064*/ 	.word	0x00032400
        /*1068*/ 	.short	0x010a
        /*106a*/ 	.byte	0x3f
	.zero		1


	//   ....[31]....
        /*106c*/ 	.word	0x000062e0
        /*1070*/ 	.word	0x00000012
        /*1074*/ 	.word	0x00032400
        /*1078*/ 	.short	0x010a
        /*107a*/ 	.byte	0x3f
	.zero		1


	//   ....[32]....
        /*107c*/ 	.word	0x000071c0
        /*1080*/ 	.word	0x00000012
        /*1084*/ 	.word	0x00032400
        /*1088*/ 	.short	0x010a
        /*108a*/ 	.byte	0x3f
	.zero		1


	//   ....[33]....
        /*108c*/ 	.word	0x00007fc0
        /*1090*/ 	.word	0x00000004
        /*1094*/ 	.word	0x00032430
        /*1098*/ 	.short	0x010a
        /*109a*/ 	.byte	0x3f
	.zero		1


	//   ....[34]....
        /*109c*/ 	.word	0x00008030
        /*10a0*/ 	.word	0x00000004
        /*10a4*/ 	.word	0x00032430
        /*10a8*/ 	.short	0x010a
        /*10aa*/ 	.byte	0x3f
	.zero		1


	//   ....[35]....
        /*10ac*/ 	.word	0x00008420
        /*10b0*/ 	.word	0x00000012
        /*10b4*/ 	.word	0x00032410
        /*10b8*/ 	.short	0x010a
        /*10ba*/ 	.byte	0x3f
	.zero		1


	//   ....[36]....
        /*10bc*/ 	.word	0x00008470
        /*10c0*/ 	.word	0x00000004
        /*10c4*/ 	.word	0x00032450
        /*10c8*/ 	.short	0x010a
        /*10ca*/ 	.byte	0x3f
	.zero		1


	//   ....[37]....
        /*10cc*/ 	.word	0x000084f0
        /*10d0*/ 	.word	0x00000004
        /*10d4*/ 	.word	0x00032450
        /*10d8*/ 	.short	0x010a
        /*10da*/ 	.byte	0x3f
	.zero		1


	//   ....[38]....
        /*10dc*/ 	.word	0x00009b90
        /*10e0*/ 	.word	0x00000018
        /*10e4*/ 	.word	0x00000000
        /*10e8*/ 	.short	0x0101
        /*10ea*/ 	.byte	0x3f
	.zero		1


	//   ....[39]....
        /*10ec*/ 	.word	0x0000a7b0
        /*10f0*/ 	.word	0x00000004
        /*10f4*/ 	.word	0x00000000
        /*10f8*/ 	.short	0x0101
        /*10fa*/ 	.byte	0x3f
	.zero		1


	//   ....[40]....
        /*10fc*/ 	.word	0x0000a8c0
        /*1100*/ 	.word	0x00000005
        /*1104*/ 	.word	0x00032430
        /*1108*/ 	.short	0x010a
        /*110a*/ 	.byte	0x3f
	.zero		1


	//   ....[41]....
        /*110c*/ 	.word	0x0000a920
        /*1110*/ 	.word	0x00000005
        /*1114*/ 	.word	0x00032430
        /*1118*/ 	.short	0x010a
        /*111a*/ 	.byte	0x3f
	.zero		1


	//   ....[42]....
        /*111c*/ 	.word	0x0000abd0
        /*1120*/ 	.word	0x00000005
        /*1124*/ 	.word	0x00032450
        /*1128*/ 	.short	0x010a
        /*112a*/ 	.byte	0x3f
	.zero		1


	//   ....[43]....
        /*112c*/ 	.word	0x0000ac20
        /*1130*/ 	.word	0x00000005
        /*1134*/ 	.word	0x00032450
        /*1138*/ 	.short	0x010a
        /*113a*/ 	.byte	0x3f
	.zero		1


	//   ....[44]....
        /*113c*/ 	.word	0x0000c470
        /*1140*/ 	.word	0x00000007
        /*1144*/ 	.word	0x00000000
        /*1148*/ 	.short	0x0101
        /*114a*/ 	.byte	0x3f
	.zero		1


	//   ....[45]....
        /*114c*/ 	.word	0x0000cf90
        /*1150*/ 	.word	0x00000005
        /*1154*/ 	.word	0x00000000
        /*1158*/ 	.short	0x0101
        /*115a*/ 	.byte	0x3f
	.zero		1


	//   ....[46]....
        /*115c*/ 	.word	0x0000f370
        /*1160*/ 	.word	0x00000000
        /*1164*/ 	.word	0x00000000
        /*1168*/ 	.short	0x0101
        /*116a*/ 	.byte	0x3f
	.zero		1


	//   ....[47]....
        /*116c*/ 	.word	0x00011b80
        /*1170*/ 	.word	0x00000005
        /*1174*/ 	.word	0x00032420
        /*1178*/ 	.short	0x010a
        /*117a*/ 	.byte	0x3f
	.zero		1


	//   ....[48]....
        /*117c*/ 	.word	0x00011c70
        /*1180*/ 	.word	0x00000003
        /*1184*/ 	.word	0x000324a0
        /*1188*/ 	.short	0x010a
        /*118a*/ 	.byte	0x3f
	.zero		1


	//   ....[49]....
        /*118c*/ 	.word	0x00011ec0
        /*1190*/ 	.word	0x00000003
        /*1194*/ 	.word	0x000324c0
        /*1198*/ 	.short	0x010a
        /*119a*/ 	.byte	0x3f
	.zero		1


	//   ....[50]....
        /*119c*/ 	.word	0x00012580
        /*11a0*/ 	.word	0x00000004
        /*11a4*/ 	.word	0x000324a0
        /*11a8*/ 	.short	0x010a
        /*11aa*/ 	.byte	0x3f
	.zero		1


	//   ....[51]....
        /*11ac*/ 	.word	0x000127c0
        /*11b0*/ 	.word	0x00000004
        /*11b4*/ 	.word	0x000324c0
        /*11b8*/ 	.short	0x010a
        /*11ba*/ 	.byte	0x3f
	.zero		1


	//   ....[52]....
        /*11bc*/ 	.word	0x00013720
        /*11c0*/ 	.word	0x00000000
        /*11c4*/ 	.word	0x00032440
        /*11c8*/ 	.short	0x010a
        /*11ca*/ 	.byte	0x3f
	.zero		1


	//   ....[53]....
        /*11cc*/ 	.word	0x000145a0
        /*11d0*/ 	.word	0x00000008
        /*11d4*/ 	.word	0x00032400
        /*11d8*/ 	.short	0x0107
        /*11da*/ 	.byte	0x3f
	.zero		1


	//   ....[54]....
        /*11dc*/ 	.word	0x00014640
        /*11e0*/ 	.word	0x00000002
        /*11e4*/ 	.word	0x00032400
        /*11e8*/ 	.short	0x0101
        /*11ea*/ 	.byte	0x3f
	.zero		1


	//   ....[55]....
        /*11ec*/ 	.word	0x000152a0
        /*11f0*/ 	.word	0x00000008
        /*11f4*/ 	.word	0x00032410
        /*11f8*/ 	.short	0x0107
        /*11fa*/ 	.byte	0x3f
	.zero		1


	//   ....[56]....
        /*11fc*/ 	.word	0x000153a0
        /*1200*/ 	.word	0x00000002
        /*1204*/ 	.word	0x00032410
        /*1208*/ 	.short	0x0101
        /*120a*/ 	.byte	0x3f
	.zero		1


	//   ....[57]....
        /*120c*/ 	.word	0x000153c0
        /*1210*/ 	.word	0x00000002
        /*1214*/ 	.word	0x00032420
        /*1218*/ 	.short	0x010a
        /*121a*/ 	.byte	0x3f
	.zero		1


	//   ....[58]....
        /*121c*/ 	.word	0x000154d0
        /*1220*/ 	.word	0x00000002
        /*1224*/ 	.word	0x00032460
        /*1228*/ 	.short	0x010a
        /*122a*/ 	.byte	0x3f
	.zero		1


	//   ....[59]....
        /*122c*/ 	.word	0x00015de0
        /*1230*/ 	.word	0x00000002
        /*1234*/ 	.word	0x00032440
        /*1238*/ 	.short	0x010a
        /*123a*/ 	.byte	0x3f
	.zero		1


	//   ....[60]....
        /*123c*/ 	.word	0x00016040
        /*1240*/ 	.word	0x00000002
        /*1244*/ 	.word	0x00032460
        /*1248*/ 	.short	0x010a
        /*124a*/ 	.byte	0x3f
	.zero		1


	//   ....[61]....
        /*124c*/ 	.word	0x000168e0
        /*1250*/ 	.word	0x00000003
        /*1254*/ 	.word	0x00032440
        /*1258*/ 	.short	0x010a
        /*125a*/ 	.byte	0x3f
	.zero		1


	//   ....[62]....
        /*125c*/ 	.word	0x00016b30
        /*1260*/ 	.word	0x00000003
        /*1264*/ 	.word	0x00032460
        /*1268*/ 	.short	0x010a
        /*126a*/ 	.byte	0x3f
	.zero		1


	//   ....[63]....
        /*126c*/ 	.word	0x00017340
        /*1270*/ 	.word	0x00000003
        /*1274*/ 	.word	0x00032440
        /*1278*/ 	.short	0x010a
        /*127a*/ 	.byte	0x3f
	.zero		1


	//   ....[64]....
        /*127c*/ 	.word	0x000175a0
        /*1280*/ 	.word	0x00000003
        /*1284*/ 	.word	0x00032460
        /*1288*/ 	.short	0x010a
        /*128a*/ 	.byte	0x3f
	.zero		1


	//   ....[65]....
        /*128c*/ 	.word	0x000187e0
        /*1290*/ 	.word	0x00000000
        /*1294*/ 	.word	0x00032420
        /*1298*/ 	.short	0x010a
        /*129a*/ 	.byte	0x3f
	.zero		1


	//   ....[66]....
        /*129c*/ 	.word	0x00018990
        /*12a0*/ 	.word	0x00000006
        /*12a4*/ 	.word	0x00000000
        /*12a8*/ 	.short	0x010a
        /*12aa*/ 	.byte	0x3f
	.zero		1


	//   ....[67]....
        /*12ac*/ 	.word	0x00018a00
        /*12b0*/ 	.word	0x00000007
        /*12b4*/ 	.word	0x00000000
        /*12b8*/ 	.short	0x010a
        /*12ba*/ 	.byte	0x3f
	.zero		1


	//   ....[68]....
        /*12bc*/ 	.word	0x00018a70
        /*12c0*/ 	.word	0x00000004
        /*12c4*/ 	.word	0x00000000
        /*12c8*/ 	.short	0x010a
        /*12ca*/ 	.byte	0x3f
	.zero		1


	//   ....[69]....
        /*12cc*/ 	.word	0x00018aa0
        /*12d0*/ 	.word	0x00000003
        /*12d4*/ 	.word	0x00000000
        /*12d8*/ 	.short	0x010a
        /*12da*/ 	.byte	0x3f
	.zero		1


	//   ....[70]....
        /*12dc*/ 	.word	0x00018b00
        /*12e0*/ 	.word	0x0000005e
        /*12e4*/ 	.word	0x00032490
        /*12e8*/ 	.short	0x010a
        /*12ea*/ 	.byte	0x3f
	.zero		1


	//   ....[71]....
        /*12ec*/ 	.word	0x00018b50
        /*12f0*/ 	.word	0x0000005e
        /*12f4*/ 	.word	0x00032490
        /*12f8*/ 	.short	0x010a
        /*12fa*/ 	.byte	0x3f
	.zero		1


	//   ....[72]....
        /*12fc*/ 	.word	0x00018ba0
        /*1300*/ 	.word	0x0000005e
        /*1304*/ 	.word	0x00032490
        /*1308*/ 	.short	0x010a
        /*130a*/ 	.byte	0x3f
	.zero		1


	//   ....[73]....
        /*130c*/ 	.word	0x00018bf0
        /*1310*/ 	.word	0x0000005e
        /*1314*/ 	.word	0x000324b0
        /*1318*/ 	.short	0x010a
        /*131a*/ 	.byte	0x3f
	.zero		1


	//   ....[74]....
        /*131c*/ 	.word	0x00018ea0
        /*1320*/ 	.word	0x00000012
        /*1324*/ 	.word	0x00032400
        /*1328*/ 	.short	0x010a
        /*132a*/ 	.byte	0x3f
	.zero		1


	//   ....[75]....
        /*132c*/ 	.word	0x000190b0
        /*1330*/ 	.word	0x00000012
        /*1334*/ 	.word	0x00032400
        /*1338*/ 	.short	0x010a
        /*133a*/ 	.byte	0x3f
	.zero		1


	//   ....[76]....
        /*133c*/ 	.word	0x00019100
        /*1340*/ 	.word	0x00000004
        /*1344*/ 	.word	0x00032430
        /*1348*/ 	.short	0x010a
        /*134a*/ 	.byte	0x3f
	.zero		1


	//   ....[77]....
        /*134c*/ 	.word	0x00019150
        /*1350*/ 	.word	0x00000012
        /*1354*/ 	.word	0x00032410
        /*1358*/ 	.short	0x010a
        /*135a*/ 	.byte	0x3f
	.zero		1


	//   ....[78]....
        /*135c*/ 	.word	0x000191a0
        /*1360*/ 	.word	0x00000004
        /*1364*/ 	.word	0x00032450
        /*1368*/ 	.short	0x010a
        /*136a*/ 	.byte	0x3f
	.zero		1


	//   ....[79]....
        /*136c*/ 	.word	0x000191f0
        /*1370*/ 	.word	0x00000005
        /*1374*/ 	.word	0x00032430
        /*1378*/ 	.short	0x010a
        /*137a*/ 	.byte	0x3f
	.zero		1


	//   ....[80]....
        /*137c*/ 	.word	0x00019240
        /*1380*/ 	.word	0x00000005
        /*1384*/ 	.word	0x00032450
        /*1388*/ 	.short	0x010a
        /*138a*/ 	.byte	0x3f
	.zero		1


	//   ....[81]....
        /*138c*/ 	.word	0x00019820
        /*1390*/ 	.word	0x00000004
        /*1394*/ 	.word	0x00032420
        /*1398*/ 	.short	0x010a
        /*139a*/ 	.byte	0x3f
	.zero		1


	//   ....[82]....
        /*139c*/ 	.word	0x00019870
        /*13a0*/ 	.word	0x00000003
        /*13a4*/ 	.word	0x000324a0
        /*13a8*/ 	.short	0x010a
        /*13aa*/ 	.byte	0x3f
	.zero		1


	//   ....[83]....
        /*13ac*/ 	.word	0x000198c0
        /*13b0*/ 	.word	0x00000003
        /*13b4*/ 	.word	0x000324c0
        /*13b8*/ 	.short	0x010a
        /*13ba*/ 	.byte	0x3f
	.zero		1


	//   ....[84]....
        /*13bc*/ 	.word	0x00019910
        /*13c0*/ 	.word	0x00000004
        /*13c4*/ 	.word	0x000324a0
        /*13c8*/ 	.short	0x010a
        /*13ca*/ 	.byte	0x3f
	.zero		1


	//   ....[85]....
        /*13cc*/ 	.word	0x00019960
        /*13d0*/ 	.word	0x00000004
        /*13d4*/ 	.word	0x000324c0
        /*13d8*/ 	.short	0x010a
        /*13da*/ 	.byte	0x3f
	.zero		1


	//   ....[86]....
        /*13dc*/ 	.word	0x00019b00
        /*13e0*/ 	.word	0x00000000
        /*13e4*/ 	.word	0x00032440
        /*13e8*/ 	.short	0x010a
        /*13ea*/ 	.byte	0x3f
	.zero		1


	//   ....[87]....
        /*13ec*/ 	.word	0x0001b420
        /*13f0*/ 	.word	0x00000002
        /*13f4*/ 	.word	0x00032420
        /*13f8*/ 	.short	0x010a
        /*13fa*/ 	.byte	0x3f
	.zero		1


	//   ....[88]....
        /*13fc*/ 	.word	0x0001b470
        /*1400*/ 	.word	0x00000002
        /*1404*/ 	.word	0x00032460
        /*1408*/ 	.short	0x010a
        /*140a*/ 	.byte	0x3f
	.zero		1


	//   ....[89]....
        /*140c*/ 	.word	0x0001b4c0
        /*1410*/ 	.word	0x00000002
        /*1414*/ 	.word	0x00032440
        /*1418*/ 	.short	0x010a
        /*141a*/ 	.byte	0x3f
	.zero		1


	//   ....[90]....
        /*141c*/ 	.word	0x0001b510
        /*1420*/ 	.word	0x00000002
        /*1424*/ 	.word	0x00032460
        /*1428*/ 	.short	0x010a
        /*142a*/ 	.byte	0x3f
	.zero		1


	//   ....[91]....
        /*142c*/ 	.word	0x0001b560
        /*1430*/ 	.word	0x00000003
        /*1434*/ 	.word	0x00032440
        /*1438*/ 	.short	0x010a
        /*143a*/ 	.byte	0x3f
	.zero		1


	//   ....[92]....
        /*143c*/ 	.word	0x0001b5b0
        /*1440*/ 	.word	0x00000003
        /*1444*/ 	.word	0x00032460
        /*1448*/ 	.short	0x010a
        /*144a*/ 	.byte	0x3f
	.zero		1


	//   ....[93]....
        /*144c*/ 	.word	0x0001b600
        /*1450*/ 	.word	0x00000003
        /*1454*/ 	.word	0x00032440
        /*1458*/ 	.short	0x010a
        /*145a*/ 	.byte	0x3f
	.zero		1


	//   ....[94]....
        /*145c*/ 	.word	0x0001b650
        /*1460*/ 	.word	0x00000003
        /*1464*/ 	.word	0x00032460
        /*1468*/ 	.short	0x010a
        /*146a*/ 	.byte	0x3f
	.zero		1


	//   ....[95]....
        /*146c*/ 	.word	0x0001c0b0
        /*1470*/ 	.word	0x00000000
        /*1474*/ 	.word	0x00032420
        /*1478*/ 	.short	0x010a
        /*147a*/ 	.byte	0x3f
	.zero		1


	//   ....[96]....
        /*147c*/ 	.word	0x0001c250
        /*1480*/ 	.word	0x00000006
        /*1484*/ 	.word	0x00000000
        /*1488*/ 	.short	0x010a
        /*148a*/ 	.byte	0x3f
	.zero		1


	//   ....[97]....
        /*148c*/ 	.word	0x0001c2a0
        /*1490*/ 	.word	0x00000007
        /*1494*/ 	.word	0x00000000
        /*1498*/ 	.short	0x010a
        /*149a*/ 	.byte	0x3f
	.zero		1


	//   ....[98]....
        /*149c*/ 	.word	0x0001c2f0
        /*14a0*/ 	.word	0x00000004
        /*14a4*/ 	.word	0x00000000
        /*14a8*/ 	.short	0x010a
        /*14aa*/ 	.byte	0x3f
	.zero		1


	//----- nvinfo : EIATTR_NUM_MBARRIERS
	.align		4
.L_299:
        /*14ac*/ 	.byte	0x03, 0x38
        /*14ae*/ 	.short	0x0017


	//----- nvinfo : EIATTR_EXIT_INSTR_OFFSETS
	.align		4
        /*14b0*/ 	.byte	0x04, 0x1c
        /*14b2*/ 	.short	(.L_301 - .L_300)


	//   ....[0]....
.L_300:
        /*14b4*/ 	.word	0x00018af0


	//----- nvinfo : EIATTR_MAX_THREADS
	.align		4
.L_301:
        /*14b8*/ 	.byte	0x04, 0x05
        /*14ba*/ 	.short	(.L_303 - .L_302)
.L_302:
        /*14bc*/ 	.word	0x00000180
        /*14c0*/ 	.word	0x00000001
        /*14c4*/ 	.word	0x00000001


	//----- nvinfo : EIATTR_CRS_STACK_SIZE
	.align		4
.L_303:
        /*14c8*/ 	.byte	0x04, 0x1e
        /*14ca*/ 	.short	(.L_305 - .L_304)
.L_304:
        /*14cc*/ 	.word	0x00000000


	//----- nvinfo : EIATTR_CBANK_PARAM_SIZE
	.align		4
.L_305:
        /*14d0*/ 	.byte	0x03, 0x19
        /*14d2*/ 	.short	0x0bf0


	//----- nvinfo : EIATTR_PARAM_CBANK
	.align		4
        /*14d4*/ 	.byte	0x04, 0x0a
        /*14d6*/ 	.short	(.L_307 - .L_306)
	.align		4
.L_306:
        /*14d8*/ 	.word	index@(.nv.constant0._ZN7cutlass13device_kernelIN5flash11enable_sm90INS1_16FlashAttnFwdSm90INS1_25CollectiveMainloopFwdSm90ILi2EN4cute5tupleIJNS5_1CILi1EEES8_S8_EEENS6_IJNS7_ILi128EEENS7_ILi96EEENS7_ILi64EEEEEELi256ENS_6half_tEfNS_4arch4Sm90ELb0ELb0ELb0ELb1ELb0ELb1ELb1ELb1ELb0ELb1ELb0ELb0EEENS1_21CollectiveEpilogueFwdINS6_IJSA_NS7_ILi256EEESB_EEES9_SE_SG_Li256ELb1ELb1ELb0ELb0EEENS1_36VarlenDynamicPersistentTileSchedulerILi128ELi96ELi256ELi128ELb0ELb1ELb1ELb0ELb1ELb1EEEEEEEEEvNT_6ParamsE)
        /*14dc*/ 	.short	0x0210
        /*14de*/ 	.short	0x0bf0


	//----- nvinfo : EIATTR_SW_WAR
	.align		4
.L_307:
        /*14e0*/ 	.byte	0x04, 0x36
        /*14e2*/ 	.short	(.L_309 - .L_308)
.L_308:
        /*14e4*/ 	.word	0x00000008
.L_309:


//--------------------- .nv.info._ZN7cutlass13device_kernelIN5flash11enable_sm90INS1_16FlashAttnFwdSm90INS1_25CollectiveMainloopFwdSm90ILi2EN4cute5tupleIJNS5_1CILi1EEES8_S8_EEENS6_IJNS7_ILi128EEENS7_ILi96EEENS7_ILi64EEEEEELi256ENS_6half_tEfNS_4arch4Sm90ELb0ELb1ELb0ELb0ELb0ELb0ELb0ELb1ELb0ELb1ELb0ELb0EEENS1_21CollectiveEpilogueFwdINS6_IJSA_NS7_ILi256EEESB_EEES9_SE_SG_Li256ELb0ELb1ELb0ELb0EEENS1_30DynamicPersistentTileSchedulerILi256ELi128ELb0ELb1ELb1EEEEEEEEEvNT_6ParamsE --------------------------
	.section	.nv.info._ZN7cutlass13device_kernelIN5flash11enable_sm90INS1_16FlashAttnFwdSm90INS1_25CollectiveMainloopFwdSm90ILi2EN4cute5tupleIJNS5_1CILi1EEES8_S8_EEENS6_IJNS7_ILi128EEENS7_ILi96EEENS7_ILi64EEEEEELi256ENS_6half_tEfNS_4arch4Sm90ELb0ELb1ELb0ELb0ELb0ELb0ELb0ELb1ELb0ELb1ELb0ELb0EEENS1_21CollectiveEpilogueFwdINS6_IJSA_NS7_ILi256EEESB_EEES9_SE_SG_Li256ELb0ELb1ELb0ELb0EEENS1_30DynamicPersistentTileSchedulerILi256ELi128ELb0ELb1ELb1EEEEEEEEEvNT_6ParamsE,"",@"SHT_CUDA_INFO"
	.sectionflags	@""
	.align	4


	//----- nvinfo : EIATTR_CUDA_API_VERSION
	.align		4
        /*0000*/ 	.byte	0x04, 0x37
        /*0002*/ 	.short	(.L_311 - .L_310)
.L_310:
        /*0004*/ 	.word	0x00000082


	//----- nvinfo : EIATTR_KPARAM_INFO
	.align		4
.L_311:
        /*0008*/ 	.byte	0x04, 0x17
        /*000a*/ 	.short	(.L_313 - .L_312)
.L_312:
        /*000c*/ 	.word	0x00000000
        /*0010*/ 	.short	0x0000
        /*0012*/ 	.short	0x0070
        /*0014*/ 	.byte	0x00, 0xf0, 0x01, 0x2a


	//----- nvinfo : EIATTR_SPARSE_MMA_MASK
	.align		4
.L_313:
        /*0018*/ 	.byte	0x03, 0x50
        /*001a*/ 	.short	0x0000


	//----- nvinfo : EIATTR_MAXREG_COUNT
	.align		4
        /*001c*/ 	.byte	0x03, 0x1b
        /*001e*/ 	.short	0x00a8


	//----- nvinfo : EIATTR_NUM_BARRIERS
	.align		4
        /*0020*/ 	.byte	0x02, 0x4c
        /*0022*/ 	.byte	0x10
	.zero		1


	//----- nvinfo : EIATTR_EXTERNS
	.align		4
        /*0024*/ 	.byte	0x04, 0x0f
        /*0026*/ 	.short	(.L_315 - .L_314)


	//   ....[0]....
	.align		4
.L_314:
        /*0028*/ 	.word	index@(__assertfail)


	//----- nvinfo : EIATTR_ANNOTATIONS
	.align		4
.L_315:
        /*002c*/ 	.byte	0x04, 0x55
        /*002e*/ 	.short	(.L_317 - .L_316)


	//   ....[0]....
.L_316:
        /* <DEDUP_REMOVED lines=20> */


	//----- nvinfo : EIATTR_MERCURY_ISA_VERSION
	.align		4
.L_317:
        /*0160*/ 	.byte	0x03, 0x5f
        /*0162*/ 	.short	0x0101


	//----- nvinfo : EIATTR_INT_WARP_WIDE_INSTR_OFFSETS
	.align		4
        /*0164*/ 	.byte	0x04, 0x31
        /*0166*/ 	.short	(.L_319 - .L_318)


	//   ....[0]....
.L_318:
        /*0168*/ 	.word	0x00000130


	//   ....[1]....
        /*016c*/ 	.word	0x00000170


	//   ....[2]....
        /*0170*/ 	.word	0x000001e0


	//   ....[3]....
        /*0174*/ 	.word	0x000105d0


	//   ....[4]....
        /*0178*/ 	.word	0x00010660


	//   ....[5]....
        /*017c*/ 	.word	0x00013f80


	//   ....[6]....
        /*0180*/ 	.word	0x00014010


	//----- nvinfo : EIATTR_COOP_GROUP_MASK_REGIDS
	.align		4
.L_319:
        /*0184*/ 	.byte	0x04, 0x29
        /*0186*/ 	.short	(.L_321 - .L_320)


	//   ....[0]....
.L_320:
        /*0188*/ 	.word	0xffffffff


	//   ....[1]....
        /*018c*/ 	.word	0xffffffff


	//   ....[2]....
        /*0190*/ 	.word	0xffffffff


	//   ....[3]....
        /*0194*/ 	.word	0xffffffff


	//   ....[4]....
        /*0198*/ 	.word	0xffffffff


	//   ....[5]....
        /*019c*/ 	.word	0xffffffff


	//   ....[6]....
        /*01a0*/ 	.word	0xffffffff


	//   ....[7]....
        /*01a4*/ 	.word	0xffffffff


	//   ....[8]....
        /*01a8*/ 	.word	0xffffffff


	//   ....[9]....
        /*01ac*/ 	.word	0xffffffff


	//   ....[10]....
        /*01b0*/ 	.word	0xffffffff


	//   ....[11]....
        /*01b4*/ 	.word	0xffffffff


	//   ....[12]....
        /*01b8*/ 	.word	0xffffffff


	//   ....[13]....
        /*01bc*/ 	.word	0xffffffff


	//   ....[14]....
        /*01c0*/ 	.word	0xffffffff


	//   ....[15]....
        /*01c4*/ 	.word	0xffffffff


	//   ....[16]....
        /*01c8*/ 	.word	0xffffffff


	//   ....[17]....
        /*01cc*/ 	.word	0xffffffff


	//   ....[18]....
        /*01d0*/ 	.word	0xffffffff


	//   ....[19]....
        /*01d4*/ 	.word	0xffffffff


	//   ....[20]....
        /*01d8*/ 	.word	0xffffffff


	//   ....[21]....
        /*01dc*/ 	.word	0xffffffff


	//   ....[22]....
        /*01e0*/ 	.word	0xffffffff


	//   ....[23]....
        /*01e4*/ 	.word	0xffffffff


	//   ....[24]....
        /*01e8*/ 	.word	0xffffffff


	//   ....[25]....
        /*01ec*/ 	.word	0xffffffff


	//   ....[26]....
        /*01f0*/ 	.word	0xffffffff


	//   ....[27]....
        /*01f4*/ 	.word	0xffffffff


	//   ....[28]....
        /*01f8*/ 	.word	0xffffffff


	//   ....[29]....
        /*01fc*/ 	.word	0xffffffff


	//   ....[30]....
        /*0200*/ 	.word	0xffffffff


	//   ....[31]....
        /*0204*/ 	.word	0xffffffff


	//   ....[32]....
        /*0208*/ 	.word	0xffffffff


	//   ....[33]....
        /*020c*/ 	.word	0xffffffff


	//   ....[34]....
        /*0210*/ 	.word	0xffffffff


	//   ....[35]....
        /*0214*/ 	.word	0xffffffff


	//   ....[36]....
        /*0218*/ 	.word	0xffffffff


	//   ....[37]....
        /*021c*/ 	.word	0xffffffff


	//   ....[38]....
        /*0220*/ 	.word	0xffffffff


	//   ....[39]....
        /*0224*/ 	.word	0xffffffff


	//   ....[40]....
        /*0228*/ 	.word	0xffffffff


	//   ....[41]....
        /*022c*/ 	.word	0xffffffff


	//   ....[42]....
        /*0230*/ 	.word	0xffffffff


	//   ....[43]....
        /*0234*/ 	.word	0xffffffff


	//   ....[44]....
        /*0238*/ 	.word	0xffffffff


	//   ....[45]....
        /*023c*/ 	.word	0xffffffff


	//   ....[46]....
        /*0240*/ 	.word	0xffffffff


	//   ....[47]....
        /*0244*/ 	.word	0xffffffff


	//   ....[48]....
        /*0248*/ 	.word	0xffffffff


	//   ....[49]....
        /*024c*/ 	.word	0xffffffff


	//   ....[50]....
        /*0250*/ 	.word	0xffffffff


	//   ....[51]....
        /*0254*/ 	.word	0xffffffff


	//   ....[52]....
        /*0258*/ 	.word	0xffffffff


	//   ....[53]....
        /*025c*/ 	.word	0xffffffff


	//   ....[54]....
        /*0260*/ 	.word	0xffffffff


	//   ....[55]....
        /*0264*/ 	.word	0xffffffff


	//   ....[56]....
        /*0268*/ 	.word	0xffffffff


	//   ....[57]....
        /*026c*/ 	.word	0xffffffff


	//   ....[58]....
        /*0270*/ 	.word	0xffffffff


	//   ....[59]....
        /*0274*/ 	.word	0xffffffff


	//   ....[60]....
        /*0278*/ 	.word	0xffffffff


	//   ....[61]....
        /*027c*/ 	.word	0xffffffff


	//   ....[62]....
        /*0280*/ 	.word	0xffffffff


	//   ....[63]....
        /*0284*/ 	.word	0xffffffff


	//   ....[64]....
        /*0288*/ 	.word	0xffffffff


	//   ....[65]....
        /*028c*/ 	.word	0xffffffff


	//   ....[66]....
        /*0290*/ 	.word	0xffffffff


	//   ....[67]....
        /*0294*/ 	.word	0xffffffff


	//   ....[68]....
        /*0298*/ 	.word	0xffffffff


	//   ....[69]....
        /*029c*/ 	.word	0xffffffff


	//   ....[70]....
        /*02a0*/ 	.word	0xffffffff


	//   ....[71]....
        /*02a4*/ 	.word	0xffffffff


	//   ....[72]....
        /*02a8*/ 	.word	0xffffffff


	//   ....[73]....
        /*02ac*/ 	.word	0xffffffff


	//   ....[74]....
        /*02b0*/ 	.word	0x0500000f


	//   ....[75]....
        /*02b4*/ 	.word	0x0500000f


	//   ....[76]....
        /*02b8*/ 	.word	0x0500000f


	//   ....[77]....
        /*02bc*/ 	.word	0x0500000f


	//   ....[78]....
        /*02c0*/ 	.word	0x0500000f


	//   ....[79]....
        /*02c4*/ 	.word	0x0500000f


	//   ....[80]....
        /*02c8*/ 	.word	0x0500000f


	//   ....[81]....
        /*02cc*/ 	.word	0x0500000f


	//   ....[82]....
        /*02d0*/ 	.word	0x0500000f


	//   ....[83]....
        /*02d4*/ 	.word	0x0500000f


	//   ....[84]....
        /*02d8*/ 	.word	0x0500000f


	//   ....[85]....
        /*02dc*/ 	.word	0x0500000f


	//   ....[86]....
        /*02e0*/ 	.word	0x0500000f


	//   ....[87]....
        /*02e4*/ 	.word	0x0500000f


	//   ....[88]....
        /*02e8*/ 	.word	0x0500000f


	//   ....[89]....
        /*02ec*/ 	.word	0x0500000f


	//   ....[90]....
        /*02f0*/ 	.word	0x0500000f


	//   ....[91]....
        /*02f4*/ 	.word	0x0500000f


	//   ....[92]....
        /*02f8*/ 	.word	0x0500000f


	//----- nvinfo : EIATTR_COOP_GROUP_INSTR_OFFSETS
	.align		4
.L_321:
        /*02fc*/ 	.byte	0x04, 0x28
        /*02fe*/ 	.short	(.L_323 - .L_322)


	//   ....[0]....
.L_322:
        /*0300*/ 	.word	0x00000070


	//   ....[1]....
        /*0304*/ 	.word	0x00000140


	//   ....[2]....
        /*0308*/ 	.word	0x00000190


	//   ....[3]....
        /*030c*/ 	.word	0x000003c0


	//   ....[4]....
        /*0310*/ 	.word	0x00000520


	//   ....[5]....
        /*0314*/ 	.word	0x00000640


	//   ....[6]....
        /*0318*/ 	.word	0x000007a0


	//   ....[7]....
        /*031c*/ 	.word	0x00001a30


	//   ....[8]....
        /*0320*/ 	.word	0x000020b0


	//   ....[9]....
        /*0324*/ 	.word	0x00002b00


	//   ....[10]....
        /*0328*/ 	.word	0x00003130


	//   ....[11]....
        /*032c*/ 	.word	0x00003240


	//   ....[12]....
        /*0330*/ 	.word	0x00003820


	//   ....[13]....
        /*0334*/ 	.word	0x000038b0


	//   ....[14]....
        /*0338*/ 	.word	0x00004990


	//   ....[15]....
        /*033c*/ 	.word	0x000054b0


	//   ....[16]....
        /*0340*/ 	.word	0x00005a40


	//   ....[17]....
        /*0344*/ 	.word	0x00005b60


	//   ....[18]....
        /*0348*/ 	.word	0x000061b0


	//   ....[19]....
        /*034c*/ 	.word	0x00006230


	//   ....[20]....
        /*0350*/ 	.word	0x00007df0


	//   ....[21]....
        /*0354*/ 	.word	0x00007e10


	//   ....[22]....
        /*0358*/ 	.word	0x00008340


	//   ....[23]....
        /*035c*/ 	.word	0x00008510


	//   ....[24]....
        /*0360*/ 	.word	0x00009a90


	//   ....[25]....
        /*0364*/ 	.word	0x00009cf0


	//   ....[26]....
        /*0368*/ 	.word	0x0000aac0


	//   ....[27]....
        /*036c*/ 	.word	0x0000abe0


	//   ....[28]....
        /*0370*/ 	.word	0x0000b420


	//   ....[29]....
        /*0374*/ 	.word	0x0000b5f0


	//   ....[30]....
        /*0378*/ 	.word	0x0000c720


	//   ....[31]....
        /*037c*/ 	.word	0x0000c7a0


	//   ....[32]....
        /*0380*/ 	.word	0x0000c810


	//   ....[33]....
        /*0384*/ 	.word	0x0000c840


	//   ....[34]....
        /*0388*/ 	.word	0x0000e1f0


	//   ....[35]....
        /*038c*/ 	.word	0x0000e220


	//   ....[36]....
        /*0390*/ 	.word	0x0000e2c0


	//   ....[37]....
        /*0394*/ 	.word	0x0000e2f0


	//   ....[38]....
        /*0398*/ 	.word	0x0000e950


	//   ....[39]....
        /*039c*/ 	.word	0x0000e990


	//   ....[40]....
        /*03a0*/ 	.word	0x0000ead0


	//   ....[41]....
        /*03a4*/ 	.word	0x0000eaf0


	//   ....[42]....
        /*03a8*/ 	.word	0x0000ec30


	//   ....[43]....
        /*03ac*/ 	.word	0x0000ec50


	//   ....[44]....
        /*03b0*/ 	.word	0x0000eda0


	//   ....[45]....
        /*03b4*/ 	.word	0x0000edc0


	//   ....[46]....
        /*03b8*/ 	.word	0x0000f4e0


	//   ....[47]....
        /*03bc*/ 	.word	0x0000f500


	//   ....[48]....
        /*03c0*/ 	.word	0x0000f640


	//   ....[49]....
        /*03c4*/ 	.word	0x0000f660


	//   ....[50]....
        /*03c8*/ 	.word	0x0000f7a0


	//   ....[51]....
        /*03cc*/ 	.word	0x0000f7c0


	//   ....[52]....
        /*03d0*/ 	.word	0x0000f910


	//   ....[53]....
        /*03d4*/ 	.word	0x0000f930


	//   ....[54]....
        /*03d8*/ 	.word	0x0000fb30


	//   ....[55]....
        /*03dc*/ 	.word	0x00010bd0


	//   ....[56]....
        /*03e0*/ 	.word	0x00011510


	//   ....[57]....
        /*03e4*/ 	.word	0x00011520


	//   ....[58]....
        /*03e8*/ 	.word	0x00011530


	//   ....[59]....
        /*03ec*/ 	.word	0x00011570


	//   ....[60]....
        /*03f0*/ 	.word	0x000115d0


	//   ....[61]....
        /*03f4*/ 	.word	0x00011670


	//   ....[62]....
        /*03f8*/ 	.word	0x00011680


	//   ....[63]....
        /*03fc*/ 	.word	0x000116f0


	//   ....[64]....
        /*0400*/ 	.word	0x00011700


	//   ....[65]....
        /*0404*/ 	.word	0x00011770


	//   ....[66]....
        /*0408*/ 	.word	0x00011780


	//   ....[67]....
        /*040c*/ 	.word	0x000117f0


	//   ....[68]....
        /*0410*/ 	.word	0x00011800


	//   ....[69]....
        /*0414*/ 	.word	0x00011870


	//   ....[70]....
        /*0418*/ 	.word	0x00011880


	//   ....[71]....
        /*041c*/ 	.word	0x00011890


	//   ....[72]....
        /*0420*/ 	.word	0x00014160


	//   ....[73]....
        /*0424*/ 	.word	0x00014350


	//   ....[74]....
        /*0428*/ 	.word	0x00014950


	//   ....[75]....
        /*042c*/ 	.word	0x00014ad0


	//   ....[76]....
        /*0430*/ 	.word	0x00014b30


	//   ....[77]....
        /*0434*/ 	.word	0x00014bc0


	//   ....[78]....
        /*0438*/ 	.word	0x00014cb0


	//   ....[79]....
        /*043c*/ 	.word	0x00014d30


	//   ....[80]....
        /*0440*/ 	.word	0x00014e10


	//   ....[81]....
        /*0444*/ 	.word	0x00014e90


	//   ....[82]....
        /*0448*/ 	.word	0x00014f70


	//   ....[83]....
        /*044c*/ 	.word	0x00014fd0


	//   ....[84]....
        /*0450*/ 	.word	0x000150b0


	//   ....[85]....
        /*0454*/ 	.word	0x00015110


	//   ....[86]....
        /*0458*/ 	.word	0x000151f0


	//   ....[87]....
        /*045c*/ 	.word	0x00015250


	//   ....[88]....
        /*0460*/ 	.word	0x00015320


	//   ....[89]....
        /*0464*/ 	.word	0x00015380


	//   ....[90]....
        /*0468*/ 	.word	0x00015440


	//   ....[91]....
        /*046c*/ 	.word	0x00015750


	//   ....[92]....
        /*0470*/ 	.word	0x00015870


	//----- nvinfo : EIATTR_REG_RECONFIG
	.align		4
.L_323:
        /*0474*/ 	.byte	0x01, 0x54
	.zero		2


	//----- nvinfo : EIATTR_SYSCALL_OFFSETS
	.align		4
        /*0478*/ 	.byte	0x04, 0x46
        /*047a*/ 	.short	(.L_325 - .L_324)


	//   ....[0]....
.L_324:
        /*047c*/ 	.word	0x00001c10


	//   ....[1]....
        /*0480*/ 	.word	0x000107d0


	//   ....[2]....
        /*0484*/ 	.word	0x00010920


	//   ....[3]....
        /*0488*/ 	.word	0x00010a10


	//   ....[4]....
        /*048c*/ 	.word	0x00011150


	//----- nvinfo : EIATTR_MBARRIER_INSTR_OFFSETS
	.align		4
.L_325:
        /*0490*/ 	.byte	0x04, 0x39
        /*0492*/ 	.short	(.L_327 - .L_326)


	//   ....[0]....
.L_326:
        /*0494*/ 	.word	0x00000270
        /*0498*/ 	.word	0x000000ff
        /*049c*/ 	.word	0x00022800
        /*04a0*/ 	.short	0x0100
        /*04a2*/ 	.byte	0x08
	.zero		1


	//   ....[1]....
        /*04a4*/ 	.word	0x00000280
        /*04a8*/ 	.word	0x000000ff
        /*04ac*/ 	.word	0x00022820
        /*04b0*/ 	.short	0x0100
        /*04b2*/ 	.byte	0x08
	.zero		1


	//   ....[2]....
        /*04b4*/ 	.word	0x00000370
        /*04b8*/ 	.word	0x000000ff
        /*04bc*/ 	.word	0x00022830
        /*04c0*/ 	.short	0x0100
        /*04c2*/ 	.byte	0x08
	.zero		1


	//   ....[3]....
        /*04c4*/ 	.word	0x00000380
        /*04c8*/ 	.word	0x000000ff
        /*04cc*/ 	.word	0x00022840
        /*04d0*/ 	.short	0x0100
        /*04d2*/ 	.byte	0x08
	.zero		1


	//   ....[4]....
        /*04d4*/ 	.word	0x00000390
        /*04d8*/ 	.word	0x000000ff
        /*04dc*/ 	.word	0x00022838
        /*04e0*/ 	.short	0x0100
        /*04e2*/ 	.byte	0x08
	.zero		1


	//   ....[5]....
        /*04e4*/ 	.word	0x000003a0
        /*04e8*/ 	.word	0x000000ff
        /*04ec*/ 	.word	0x00022848
        /*04f0*/ 	.short	0x0100
        /*04f2*/ 	.byte	0x08
	.zero		1


	//   ....[6]....
        /*04f4*/ 	.word	0x000004d0
        /*04f8*/ 	.word	0x000000ff
        /*04fc*/ 	.word	0x00022850
        /*0500*/ 	.short	0x0100
        /*0502*/ 	.byte	0x08
	.zero		1


	//   ....[7]....
        /*0504*/ 	.word	0x000004e0
        /*0508*/ 	.word	0x000000ff
        /*050c*/ 	.word	0x00022860
        /*0510*/ 	.short	0x0100
        /*0512*/ 	.byte	0x08
	.zero		1


	//   ....[8]....
        /*0514*/ 	.word	0x000004f0
        /*0518*/ 	.word	0x000000ff
        /*051c*/ 	.word	0x00022858
        /*0520*/ 	.short	0x0100
        /*0522*/ 	.byte	0x08
	.zero		1


	//   ....[9]....
        /*0524*/ 	.word	0x00000500
        /*0528*/ 	.word	0x000000ff
        /*052c*/ 	.word	0x00022868
        /*0530*/ 	.short	0x0100
        /*0532*/ 	.byte	0x08
	.zero		1


	//   ....[10]....
        /*0534*/ 	.word	0x000005f0
        /*0538*/ 	.word	0x000000ff
        /*053c*/ 	.word	0x00022870
        /*0540*/ 	.short	0x0100
        /*0542*/ 	.byte	0x06
	.zero		1


	//   ....[11]....
        /*0544*/ 	.word	0x00000600
        /*0548*/ 	.word	0x000000ff
        /*054c*/ 	.word	0x00022880
        /*0550*/ 	.short	0x0100
        /*0552*/ 	.byte	0x06
	.zero		1


	//   ....[12]....
        /*0554*/ 	.word	0x00000610
        /*0558*/ 	.word	0x000000ff
        /*055c*/ 	.word	0x00022878
        /*0560*/ 	.short	0x0100
        /*0562*/ 	.byte	0x06
	.zero		1


	//   ....[13]....
        /*0564*/ 	.word	0x00000620
        /*0568*/ 	.word	0x000000ff
        /*056c*/ 	.word	0x00022888
        /*0570*/ 	.short	0x0100
        /*0572*/ 	.byte	0x06
	.zero		1


	//   ....[14]....
        /*0574*/ 	.word	0x00000750
        /*0578*/ 	.word	0x000000ff
        /*057c*/ 	.word	0x00022890
        /*0580*/ 	.short	0x0100
        /*0582*/ 	.byte	0x08
	.zero		1


	//   ....[15]....
        /*0584*/ 	.word	0x00000760
        /*0588*/ 	.word	0x000000ff
        /*058c*/ 	.word	0x000228a0
        /*0590*/ 	.short	0x0100
        /*0592*/ 	.byte	0x08
	.zero		1


	//   ....[16]....
        /*0594*/ 	.word	0x00000770
        /*0598*/ 	.word	0x000000ff
        /*059c*/ 	.word	0x00022898
        /*05a0*/ 	.short	0x0100
        /*05a2*/ 	.byte	0x08
	.zero		1


	//   ....[17]....
        /*05a4*/ 	.word	0x00000780
        /*05a8*/ 	.word	0x000000ff
        /*05ac*/ 	.word	0x000228a8
        /*05b0*/ 	.short	0x0100
        /*05b2*/ 	.byte	0x08
	.zero		1


	//   ....[18]....
        /*05b4*/ 	.word	0x000008b0
        /*05b8*/ 	.word	0x000000ff
        /*05bc*/ 	.word	0x000228b0
        /*05c0*/ 	.short	0x0100
        /*05c2*/ 	.byte	0x08
	.zero		1


	//   ....[19]....
        /*05c4*/ 	.word	0x000008c0
        /*05c8*/ 	.word	0x000000ff
        /*05cc*/ 	.word	0x000228c0
        /*05d0*/ 	.short	0x0100
        /*05d2*/ 	.byte	0x08
	.zero		1


	//   ....[20]....
        /*05d4*/ 	.word	0x000008d0
        /*05d8*/ 	.word	0x000000ff
        /*05dc*/ 	.word	0x000228b8
        /*05e0*/ 	.short	0x0100
        /*05e2*/ 	.byte	0x08
	.zero		1


	//   ....[21]....
        /*05e4*/ 	.word	0x000008e0
        /*05e8*/ 	.word	0x000000ff
        /*05ec*/ 	.word	0x000228c8
        /*05f0*/ 	.short	0x0100
        /*05f2*/ 	.byte	0x08
	.zero		1


	//   ....[22]....
        /*05f4*/ 	.word	0x00001cc0
        /*05f8*/ 	.word	0x00000005
        /*05fc*/ 	.word	0x00022800
        /*0600*/ 	.short	0x010a
        /*0602*/ 	.byte	0x3f
	.zero		1


	//   ....[23]....
        /*0604*/ 	.word	0x00001d90
        /*0608*/ 	.word	0x000000ff
        /*060c*/ 	.word	0x00022830
        /*0610*/ 	.short	0x010a
        /*0612*/ 	.byte	0x16
	.zero		1


	//   ....[24]....
        /*0614*/ 	.word	0x00001dd0
        /*0618*/ 	.word	0x000000ff
        /*061c*/ 	.word	0x00022830
        /*0620*/ 	.short	0x010a
        /*0622*/ 	.byte	0x16
	.zero		1


	//   ....[25]....
        /*0624*/ 	.word	0x000021f0
        /*0628*/ 	.word	0x00000000
        /*062c*/ 	.word	0x00000000
        /*0630*/ 	.short	0x0101
        /*0632*/ 	.byte	0x3f
	.zero		1


	//   ....[26]....
        /*0634*/ 	.word	0x000040e0
        /*0638*/ 	.word	0x000000ff
        /*063c*/ 	.word	0x00022850
        /*0640*/ 	.short	0x010a
        /*0642*/ 	.byte	0x16
	.zero		1


	//   ....[27]....
        /*0644*/ 	.word	0x00004120
        /*0648*/ 	.word	0x000000ff
        /*064c*/ 	.word	0x00022850
        /*0650*/ 	.short	0x010a
        /*0652*/ 	.byte	0x16
	.zero		1


	//   ....[28]....
        /*0654*/ 	.word	0x000044b0
        /*0658*/ 	.word	0x00000005
        /*065c*/ 	.word	0x00000000
        /*0660*/ 	.short	0x0101
        /*0662*/ 	.byte	0x3f
	.zero		1


	//   ....[29]....
        /*0664*/ 	.word	0x00004790
        /*0668*/ 	.word	0x000000ff
        /*066c*/ 	.word	0x00022830
        /*0670*/ 	.short	0x010a
        /*0672*/ 	.byte	0x1b
	.zero		1


	//   ....[30]....
        /*0674*/ 	.word	0x000047d0
        /*0678*/ 	.word	0x000000ff
        /*067c*/ 	.word	0x00022830
        /*0680*/ 	.short	0x010a
        /*0682*/ 	.byte	0x1b
	.zero		1


	//   ....[31]....
        /*0684*/ 	.word	0x00004ad0
        /*0688*/ 	.word	0x0000000a
        /*068c*/ 	.word	0x00000000
        /*0690*/ 	.short	0x0101
        /*0692*/ 	.byte	0x3f
	.zero		1


	//   ....[32]....
        /*0694*/ 	.word	0x00007330
        /*0698*/ 	.word	0x000000ff
        /*069c*/ 	.word	0x00022850
        /*06a0*/ 	.short	0x010a
        /*06a2*/ 	.byte	0x1b
	.zero		1


	//   ....[33]....
        /*06a4*/ 	.word	0x00007370
        /*06a8*/ 	.word	0x000000ff
        /*06ac*/ 	.word	0x00022850
        /*06b0*/ 	.short	0x010a
        /*06b2*/ 	.byte	0x1b
	.zero		1


	//   ....[34]....
        /*06b4*/ 	.word	0x00007670
        /*06b8*/ 	.word	0x0000000c
        /*06bc*/ 	.word	0x00000000
        /*06c0*/ 	.short	0x0101
        /*06c2*/ 	.byte	0x3f
	.zero		1


	//   ....[35]....
        /*06c4*/ 	.word	0x00007a80
        /*06c8*/ 	.word	0x000000ff
        /*06cc*/ 	.word	0x00022830
        /*06d0*/ 	.short	0x010a
        /*06d2*/ 	.byte	0x18
	.zero		1


	//   ....[36]....
        /*06d4*/ 	.word	0x00007ac0
        /*06d8*/ 	.word	0x000000ff
        /*06dc*/ 	.word	0x00022830
        /*06e0*/ 	.short	0x010a
        /*06e2*/ 	.byte	0x18
	.zero		1


	//   ....[37]....
        /*06e4*/ 	.word	0x00008840
        /*06e8*/ 	.word	0x0000009a
        /*06ec*/ 	.word	0x00000000
        /*06f0*/ 	.short	0x0101
        /*06f2*/ 	.byte	0x3f
	.zero		1


	//   ....[38]....
        /*06f4*/ 	.word	0x00009360
        /*06f8*/ 	.word	0x000000ff
        /*06fc*/ 	.word	0x00022850
        /*0700*/ 	.short	0x010a
        /*0702*/ 	.byte	0x18
	.zero		1


	//   ....[39]....
        /*0704*/ 	.word	0x000093a0
        /*0708*/ 	.word	0x000000ff
        /*070c*/ 	.word	0x00022850
        /*0710*/ 	.short	0x010a
        /*0712*/ 	.byte	0x18
	.zero		1


	//   ....[40]....
        /*0714*/ 	.word	0x00009690
        /*0718*/ 	.word	0x000000b2
        /*071c*/ 	.word	0x00000000
        /*0720*/ 	.short	0x0101
        /*0722*/ 	.byte	0x3f
	.zero		1


	//   ....[41]....
        /*0724*/ 	.word	0x00009820
        /*0728*/ 	.word	0x000000ff
        /*072c*/ 	.word	0x00022830
        /*0730*/ 	.short	0x010a
        /*0732*/ 	.byte	0x1b
	.zero		1


	//   ....[42]....
        /*0734*/ 	.word	0x00009860
        /*0738*/ 	.word	0x000000ff
        /*073c*/ 	.word	0x00022830
        /*0740*/ 	.short	0x010a
        /*0742*/ 	.byte	0x1b
	.zero		1


	//   ....[43]....
        /*0744*/ 	.word	0x00009b50
        /*0748*/ 	.word	0x00000002
        /*074c*/ 	.word	0x00000000
        /*0750*/ 	.short	0x0101
        /*0752*/ 	.byte	0x3f
	.zero		1


	//   ....[44]....
        /*0754*/ 	.word	0x0000c3b0
        /*0758*/ 	.word	0x000000ff
        /*075c*/ 	.word	0x00022850
        /*0760*/ 	.short	0x010a
        /*0762*/ 	.byte	0x1b
	.zero		1


	//   ....[45]....
        /*0764*/ 	.word	0x0000c3f0
        /*0768*/ 	.word	0x000000ff
        /*076c*/ 	.word	0x00022850
        /*0770*/ 	.short	0x010a
        /*0772*/ 	.byte	0x1b
	.zero		1


	//   ....[46]....
        /*0774*/ 	.word	0x0000c6e0
        /*0778*/ 	.word	0x00000008
        /*077c*/ 	.word	0x00000000
        /*0780*/ 	.short	0x0101
        /*0782*/ 	.byte	0x3f
	.zero		1


	//   ....[47]....
        /*0784*/ 	.word	0x0000e980
        /*0788*/ 	.word	0x000000b0
        /*078c*/ 	.word	0x00000000
        /*0790*/ 	.short	0x0101
        /*0792*/ 	.byte	0x3f
	.zero		1


	//   ....[48]....
        /*0794*/ 	.word	0x00010e30
        /*0798*/ 	.word	0x00000003
        /*079c*/ 	.word	0x00022840
        /*07a0*/ 	.short	0x010a
        /*07a2*/ 	.byte	0x3f
	.zero		1


	//   ....[49]....
        /*07a4*/ 	.word	0x000119a0
        /*07a8*/ 	.word	0x00000012
        /*07ac*/ 	.word	0x00022800
        /*07b0*/ 	.short	0x0107
        /*07b2*/ 	.byte	0x3f
	.zero		1


	//   ....[50]....
        /*07b4*/ 	.word	0x00011a90
        /*07b8*/ 	.word	0x00000012
        /*07bc*/ 	.word	0x00022800
        /*07c0*/ 	.short	0x0101
        /*07c2*/ 	.byte	0x3f
	.zero		1


	//   ....[51]....
        /*07c4*/ 	.word	0x00011ab0
        /*07c8*/ 	.word	0x00000012
        /*07cc*/ 	.word	0x00022820
        /*07d0*/ 	.short	0x010a
        /*07d2*/ 	.byte	0x3f
	.zero		1


	//   ....[52]....
        /*07d4*/ 	.word	0x00011b80
        /*07d8*/ 	.word	0x00000000
        /*07dc*/ 	.word	0x00022860
        /*07e0*/ 	.short	0x010a
        /*07e2*/ 	.byte	0x3f
	.zero		1


	//   ....[53]....
        /*07e4*/ 	.word	0x000123a0
        /*07e8*/ 	.word	0x00000004
        /*07ec*/ 	.word	0x00022840
        /*07f0*/ 	.short	0x010a
        /*07f2*/ 	.byte	0x3f
	.zero		1


	//   ....[54]....
        /*07f4*/ 	.word	0x000125c0
        /*07f8*/ 	.word	0x00000004
        /*07fc*/ 	.word	0x00022860
        /*0800*/ 	.short	0x010a
        /*0802*/ 	.byte	0x3f
	.zero		1


	//   ....[55]....
        /*0804*/ 	.word	0x00012db0
        /*0808*/ 	.word	0x00000004
        /*080c*/ 	.word	0x00022840
        /*0810*/ 	.short	0x010a
        /*0812*/ 	.byte	0x3f
	.zero		1


	//   ....[56]....
        /*0814*/ 	.word	0x00012fd0
        /*0818*/ 	.word	0x00000004
        /*081c*/ 	.word	0x00022860
        /*0820*/ 	.short	0x010a
        /*0822*/ 	.byte	0x3f
	.zero		1


	//   ....[57]....
        /*0824*/ 	.word	0x00013750
        /*0828*/ 	.word	0x00000004
        /*082c*/ 	.word	0x00022840
        /*0830*/ 	.short	0x010a
        /*0832*/ 	.byte	0x3f
	.zero		1


	//   ....[58]....
        /*0834*/ 	.word	0x00013970
        /*0838*/ 	.word	0x00000004
        /*083c*/ 	.word	0x00022860
        /*0840*/ 	.short	0x010a
        /*0842*/ 	.byte	0x3f
	.zero		1


	//   ....[59]....
        /*0844*/ 	.word	0x000142d0
        /*0848*/ 	.word	0x00000000
        /*084c*/ 	.word	0x00022820
        /*0850*/ 	.short	0x010a
        /*0852*/ 	.byte	0x3f
	.zero		1


	//   ....[60]....
        /*0854*/ 	.word	0x000144c0
        /*0858*/ 	.word	0x00000006
        /*085c*/ 	.word	0x00000000
        /*0860*/ 	.short	0x010a
        /*0862*/ 	.byte	0x3f
	.zero		1


	//   ....[61]....
        /*0864*/ 	.word	0x000144f0
        /*0868*/ 	.word	0x00000007
        /*086c*/ 	.word	0x00000000
        /*0870*/ 	.short	0x010a
        /*0872*/ 	.byte	0x3f
	.zero		1


	//   ....[62]....
        /*0874*/ 	.word	0x00014550
        /*0878*/ 	.word	0x00000004
        /*087c*/ 	.word	0x00000000
        /*0880*/ 	.short	0x010a
        /*0882*/ 	.byte	0x3f
	.zero		1


	//   ....[63]....
        /*0884*/ 	.word	0x00014580
        /*0888*/ 	.word	0x00000003
        /*088c*/ 	.word	0x00000000
        /*0890*/ 	.short	0x010a
        /*0892*/ 	.byte	0x3f
	.zero		1


	//   ....[64]....
        /*0894*/ 	.word	0x000145e0
        /*0898*/ 	.word	0x00000005
        /*089c*/ 	.word	0x00022800
        /*08a0*/ 	.short	0x010a
        /*08a2*/ 	.byte	0x3f
	.zero		1


	//   ....[65]....
        /*08a4*/ 	.word	0x00014640
        /*08a8*/ 	.word	0x00000003
        /*08ac*/ 	.word	0x00022830
        /*08b0*/ 	.short	0x010a
        /*08b2*/ 	.byte	0x3f
	.zero		1


	//   ....[66]....
        /*08b4*/ 	.word	0x000146a0
        /*08b8*/ 	.word	0x0000000b
        /*08bc*/ 	.word	0x00022850
        /*08c0*/ 	.short	0x010a
        /*08c2*/ 	.byte	0x3f
	.zero		1


	//   ....[67]....
        /*08c4*/ 	.word	0x00014700
        /*08c8*/ 	.word	0x00000004
        /*08cc*/ 	.word	0x00022830
        /*08d0*/ 	.short	0x010a
        /*08d2*/ 	.byte	0x3f
	.zero		1


	//   ....[68]....
        /*08d4*/ 	.word	0x00014750
        /*08d8*/ 	.word	0x0000000c
        /*08dc*/ 	.word	0x00022850
        /*08e0*/ 	.short	0x010a
        /*08e2*/ 	.byte	0x3f
	.zero		1


	//   ....[69]....
        /*08e4*/ 	.word	0x000147b0
        /*08e8*/ 	.word	0x00000002
        /*08ec*/ 	.word	0x00022830
        /*08f0*/ 	.short	0x010a
        /*08f2*/ 	.byte	0x3f
	.zero		1


	//   ....[70]....
        /*08f4*/ 	.word	0x00014800
        /*08f8*/ 	.word	0x000000b2
        /*08fc*/ 	.word	0x00022850
        /*0900*/ 	.short	0x010a
        /*0902*/ 	.byte	0x3f
	.zero		1


	//   ....[71]....
        /*0904*/ 	.word	0x00014860
        /*0908*/ 	.word	0x00000002
        /*090c*/ 	.word	0x00022830
        /*0910*/ 	.short	0x010a
        /*0912*/ 	.byte	0x3f
	.zero		1


	//   ....[72]....
        /*0914*/ 	.word	0x000148b0
        /*0918*/ 	.word	0x00000008
        /*091c*/ 	.word	0x00022850
        /*0920*/ 	.short	0x010a
        /*0922*/ 	.byte	0x3f
	.zero		1


	//   ....[73]....
        /*0924*/ 	.word	0x00014a00
        /*0928*/ 	.word	0x00000003
        /*092c*/ 	.word	0x00022840
        /*0930*/ 	.short	0x010a
        /*0932*/ 	.byte	0x3f
	.zero		1


	//   ....[74]....
        /*0934*/ 	.word	0x00015470
        /*0938*/ 	.word	0x00000012
        /*093c*/ 	.word	0x00022820
        /*0940*/ 	.short	0x010a
        /*0942*/ 	.byte	0x3f
	.zero		1


	//   ....[75]....
        /*0944*/ 	.word	0x000154c0
        /*0948*/ 	.word	0x00000000
        /*094c*/ 	.word	0x00022860
        /*0950*/ 	.short	0x010a
        /*0952*/ 	.byte	0x3f
	.zero		1


	//   ....[76]....
        /*0954*/ 	.word	0x00015510
        /*0958*/ 	.word	0x00000004
        /*095c*/ 	.word	0x00022840
        /*0960*/ 	.short	0x010a
        /*0962*/ 	.byte	0x3f
	.zero		1


	//   ....[77]....
        /*0964*/ 	.word	0x00015560
        /*0968*/ 	.word	0x00000004
        /*096c*/ 	.word	0x00022860
        /*0970*/ 	.short	0x010a
        /*0972*/ 	.byte	0x3f
	.zero		1


	//   ....[78]....
        /*0974*/ 	.word	0x000155b0
        /*0978*/ 	.word	0x00000004
        /*097c*/ 	.word	0x00022840
        /*0980*/ 	.short	0x010a
        /*0982*/ 	.byte	0x3f
	.zero		1


	//   ....[79]....
        /*0984*/ 	.word	0x00015600
        /*0988*/ 	.word	0x00000004
        /*098c*/ 	.word	0x00022860
        /*0990*/ 	.short	0x010a
        /*0992*/ 	.byte	0x3f
	.zero		1


	//   ....[80]....
        /*0994*/ 	.word	0x00015650
        /*0998*/ 	.word	0x00000004
        /*099c*/ 	.word	0x00022840
        /*09a0*/ 	.short	0x010a
        /*09a2*/ 	.byte	0x3f
	.zero		1


	//   ....[81]....
        /*09a4*/ 	.word	0x000156a0
        /*09a8*/ 	.word	0x00000004
        /*09ac*/ 	.word	0x00022860
        /*09b0*/ 	.short	0x010a
        /*09b2*/ 	.byte	0x3f
	.zero		1


	//   ....[82]....
        /*09b4*/ 	.word	0x00015790
        /*09b8*/ 	.word	0x00000000
        /*09bc*/ 	.word	0x00022820
        /*09c0*/ 	.short	0x010a
        /*09c2*/ 	.byte	0x3f
	.zero		1


	//   ....[83]....
        /*09c4*/ 	.word	0x00015930
        /*09c8*/ 	.word	0x00000006
        /*09cc*/ 	.word	0x00000000
        /*09d0*/ 	.short	0x010a
        /*09d2*/ 	.byte	0x3f
	.zero		1


	//   ....[84]....
        /*09d4*/ 	.word	0x00015980
        /*09d8*/ 	.word	0x00000007
        /*09dc*/ 	.word	0x00000000
        /*09e0*/ 	.short	0x010a
        /*09e2*/ 	.byte	0x3f
	.zero		1


	//   ....[85]....
        /*09e4*/ 	.word	0x000159d0
        /*09e8*/ 	.word	0x00000004
        /*09ec*/ 	.word	0x00000000
        /*09f0*/ 	.short	0x010a
        /*09f2*/ 	.byte	0x3f
	.zero		1


	//----- nvinfo : EIATTR_NUM_MBARRIERS
	.align		4
.L_327:
        /*09f4*/ 	.byte	0x03, 0x38
        /*09f6*/ 	.short	0x0016


	//----- nvinfo : EIATTR_EXIT_INSTR_OFFSETS
	.align		4
        /*09f8*/ 	.byte	0x04, 0x1c
        /*09fa*/ 	.short	(.L_329 - .L_328)


	//   ....[0]....
.L_328:
        /*09fc*/ 	.word	0x00000a40


	//   ....[1]....
        /*0a00*/ 	.word	0x0000fab0


	//   ....[2]....
        /*0a04*/ 	.word	0x000145d0


	//----- nvinfo : EIATTR_MAX_THREADS
	.align		4
.L_329:
        /*0a08*/ 	.byte	0x04, 0x05
        /*0a0a*/ 	.short	(.L_331 - .L_330)
.L_330:
        /*0a0c*/ 	.word	0x00000180
        /*0a10*/ 	.word	0x00000001
        /*0a14*/ 	.word	0x00000001


	//----- nvinfo : EIATTR_CRS_STACK_SIZE
	.align		4
.L_331:
        /*0a18*/ 	.byte	0x04, 0x1e
        /*0a1a*/ 	.short	(.L_333 - .L_332)
.L_332:
        /*0a1c*/ 	.word	0x00000000


	//----- nvinfo : EIATTR_CBANK_PARAM_SIZE
	.align		4
.L_333:
        /*0a20*/ 	.byte	0x03, 0x19
        /*0a22*/ 	.short	0x0af0


	//----- nvinfo : EIATTR_PARAM_CBANK
	.align		4
        /*0a24*/ 	.byte	0x04, 0x0a
        /*0a26*/ 	.short	(.L_335 - .L_334)
	.align		4
.L_334:
        /*0a28*/ 	.word	index@(.nv.constant0._ZN7cutlass13device_kernelIN5flash11enable_sm90INS1_16FlashAttnFwdSm90INS1_25CollectiveMainloopFwdSm90ILi2EN4cute5tupleIJNS5_1CILi1EEES8_S8_EEENS6_IJNS7_ILi128EEENS7_ILi96EEENS7_ILi64EEEEEELi256ENS_6half_tEfNS_4arch4Sm90ELb0ELb1ELb0ELb0ELb0ELb0ELb0ELb1ELb0ELb1ELb0ELb0EEENS1_21CollectiveEpilogueFwdINS6_IJSA_NS7_ILi256EEESB_EEES9_SE_SG_Li256ELb0ELb1ELb0ELb0EEENS1_30DynamicPersistentTileSchedulerILi256ELi128ELb0ELb1ELb1EEEEEEEEEvNT_6ParamsE)
        /*0a2c*/ 	.short	0x0210
        /*0a2e*/ 	.short	0x0af0


	//----- nvinfo : EIATTR_SW_WAR
	.align		4
.L_335:
        /*0a30*/ 	.byte	0x04, 0x36
        /*0a32*/ 	.short	(.L_337 - .L_336)
.L_336:
        /*0a34*/ 	.word	0x00000008
.L_337:


//--------------------- .nv.info._ZN7cutlass13device_kernelIN5flash11enable_sm90INS1_16FlashAttnFwdSm90INS1_25CollectiveMainloopFwdSm90ILi2EN4cute5tupleIJNS5_1CILi1EEES8_S8_EEENS6_IJNS7_ILi128EEENS7_ILi96EEENS7_ILi64EEEEEELi256ENS_6half_tEfNS_4arch4Sm90ELb0ELb1ELb0ELb0ELb0ELb0ELb1ELb1ELb0ELb1ELb0ELb0EEENS1_21CollectiveEpilogueFwdINS6_IJSA_NS7_ILi256EEESB_EEES9_SE_SG_Li256ELb0ELb1ELb0ELb0EEENS1_30DynamicPersistentTileSchedulerILi256ELi128ELb0ELb1ELb1EEEEEEEEEvNT_6ParamsE --------------------------
	.section	.nv.info._ZN7cutlass13device_kernelIN5flash11enable_sm90INS1_16FlashAttnFwdSm90INS1_25CollectiveMainloopFwdSm90ILi2EN4cute5tupleIJNS5_1CILi1EEES8_S8_EEENS6_IJNS7_ILi128EEENS7_ILi96EEENS7_ILi64EEEEEELi256ENS_6half_tEfNS_4arch4Sm90ELb0ELb1ELb0ELb0ELb0ELb0ELb1ELb1ELb0ELb1ELb0ELb0EEENS1_21CollectiveEpilogueFwdINS6_IJSA_NS7_ILi256EEESB_EEES9_SE_SG_Li256ELb0ELb1ELb0ELb0EEENS1_30DynamicPersistentTileSchedulerILi256ELi128ELb0ELb1ELb1EEEEEEEEEvNT_6ParamsE,"",@"SHT_CUDA_INFO"
	.sectionflags	@""
	.align	4


	//----- nvinfo : EIATTR_CUDA_API_VERSION
	.align		4
        /*0000*/ 	.byte	0x04, 0x37
        /*0002*/ 	.short	(.L_339 - .L_338)
.L_338:
        /*0004*/ 	.word	0x00000082


	//----- nvinfo : EIATTR_KPARAM_INFO
	.align		4
.L_339:
        /*0008*/ 	.byte	0x04, 0x17
        /*000a*/ 	.short	(.L_341 - .L_340)
.L_340:
        /*000c*/ 	.word	0x00000000
        /*0010*/ 	.short	0x0000
        /*0012*/ 	.short	0x0070
        /*0014*/ 	.byte	0x00, 0xf0, 0x01, 0x2e


	//----- nvinfo : EIATTR_SPARSE_MMA_MASK
	.align		4
.L_341:
        /*0018*/ 	.byte	0x03, 0x50
        /*001a*/ 	.short	0x0000


	//----- nvinfo : EIATTR_MAXREG_COUNT
	.align		4
        /*001c*/ 	.byte	0x03, 0x1b
        /*001e*/ 	.short	0x00a8


	//----- nvinfo : EIATTR_NUM_BARRIERS
	.align		4
        /*0020*/ 	.byte	0x02, 0x4c
        /*0022*/ 	.byte	0x10
	.zero		1


	//----- nvinfo : EIATTR_EXTERNS
	.align		4
        /*0024*/ 	.byte	0x04, 0x0f
        /*0026*/ 	.short	(.L_343 - .L_342)


	//   ....[0]....
	.align		4
.L_342:
        /*0028*/ 	.word	index@(__assertfail)


	//----- nvinfo : EIATTR_ANNOTATIONS
	.align		4
.L_343:
        /*002c*/ 	.byte	0x04, 0x55
        /*002e*/ 	.short	(.L_345 - .L_344)


	//   ....[0]....
.L_344:
        /* <DEDUP_REMOVED lines=48> */


	//----- nvinfo : EIATTR_MERCURY_ISA_VERSION
	.align		4
.L_345:
        /*0320*/ 	.byte	0x03, 0x5f
        /*0322*/ 	.short	0x0101


	//----- nvinfo : EIATTR_INT_WARP_WIDE_INSTR_OFFSETS
	.align		4
        /*0324*/ 	.byte	0x04, 0x31
        /*0326*/ 	.short	(.L_347 - .L_346)


	//   ....[0]....
.L_346:
        /*0328*/ 	.word	0x00000170


	//   ....[1]....
        /*032c*/ 	.word	0x000001b0


	//   ....[2]....
        /*0330*/ 	.word	0x00000220


	//   ....[3]....
        /*0334*/ 	.word	0x00000230


	//   ....[4]....
        /*0338*/ 	.word	0x00022170


	//   ....[5]....
        /*033c*/ 	.word	0x00022200


	//   ....[6]....
        /*0340*/ 	.word	0x00026800


	//   ....[7]....
        /*0344*/ 	.word	0x00026890


	//----- nvinfo : EIATTR_COOP_GROUP_MASK_REGIDS
	.align		4
.L_347:
        /*0348*/ 	.byte	0x04, 0x29
        /*034a*/ 	.short	(.L_349 - .L_348)


	//   ....[0]....
.L_348:
        /*034c*/ 	.word	0xffffffff


	//   ....[1]....
        /*0350*/ 	.word	0xffffffff


	//   ....[2]....
        /*0354*/ 	.word	0xffffffff


	//   ....[3]....
        /*0358*/ 	.word	0xffffffff


	//   ....[4]....
        /*035c*/ 	.word	0xffffffff


	//   ....[5]....
        /*0360*/ 	.word	0xffffffff


	//   ....[6]....
        /*0364*/ 	.word	0xffffffff


	//   ....[7]....
        /*0368*/ 	.word	0xffffffff


	//   ....[8]....
        /*036c*/ 	.word	0xffffffff


	//   ....[9]....
        /*0370*/ 	.word	0xffffffff


	//   ....[10]....
        /*0374*/ 	.word	0xffffffff


	//   ....[11]....
        /*0378*/ 	.word	0xffffffff


	//   ....[12]....
        /*037c*/ 	.word	0xffffffff


	//   ....[13]....
        /*0380*/ 	.word	0xffffffff


	//   ....[14]....
        /*0384*/ 	.word	0xffffffff


	//   ....[15]....
        /*0388*/ 	.word	0xffffffff


	//   ....[16]....
        /*038c*/ 	.word	0xffffffff


	//   ....[17]....
        /*0390*/ 	.word	0xffffffff


	//   ....[18]....
        /*0394*/ 	.word	0xffffffff


	//   ....[19]....
        /*0398*/ 	.word	0xffffffff


	//   ....[20]....
        /*039c*/ 	.word	0xffffffff


	//   ....[21]....
        /*03a0*/ 	.word	0xffffffff


	//   ....[22]....
        /*03a4*/ 	.word	0xffffffff


	//   ....[23]....
        /*03a8*/ 	.word	0xffffffff


	//   ....[24]....
        /*03ac*/ 	.word	0xffffffff


	//   ....[25]....
        /*03b0*/ 	.word	0xffffffff


	//   ....[26]....
        /*03b4*/ 	.word	0xffffffff


	//   ....[27]....
        /*03b8*/ 	.word	0xffffffff


	//   ....[28]....
        /*03bc*/ 	.word	0xffffffff


	//   ....[29]....
        /*03c0*/ 	.word	0xffffffff


	//   ....[30]....
        /*03c4*/ 	.word	0xffffffff


	//   ....[31]....
        /*03c8*/ 	.word	0xffffffff


	//   ....[32]....
        /*03cc*/ 	.word	0xffffffff


	//   ....[33]....
        /*03d0*/ 	.word	0xffffffff


	//   ....[34]....
        /*03d4*/ 	.word	0xffffffff


	//   ....[35]....
        /*03d8*/ 	.word	0xffffffff


	//   ....[36]....
        /*03dc*/ 	.word	0xffffffff


	//   ....[37]....
        /*03e0*/ 	.word	0xffffffff


	//   ....[38]....
        /*03e4*/ 	.word	0xffffffff


	//   ....[39]....
        /*03e8*/ 	.word	0xffffffff


	//   ....[40]....
        /*03ec*/ 	.word	0xffffffff


	//   ....[41]....
        /*03f0*/ 	.word	0xffffffff


	//   ....[42]....
        /*03f4*/ 	.word	0xffffffff


	//   ....[43]....
        /*03f8*/ 	.word	0xffffffff


	//   ....[44]....
        /*03fc*/ 	.word	0xffffffff


	//   ....[45]....
        /*0400*/ 	.word	0xffffffff


	//   ....[46]....
        /*0404*/ 	.word	0xffffffff


	//   ....[47]....
        /*0408*/ 	.word	0xffffffff


	//   ....[48]....
        /*040c*/ 	.word	0xffffffff


	//   ....[49]....
        /*0410*/ 	.word	0xffffffff


	//   ....[50]....
        /*0414*/ 	.word	0xffffffff


	//   ....[51]....
        /*0418*/ 	.word	0xffffffff


	//   ....[52]....
        /*041c*/ 	.word	0xffffffff


	//   ....[53]....
        /*0420*/ 	.word	0xffffffff


	//   ....[54]....
        /*0424*/ 	.word	0xffffffff


	//   ....[55]....
        /*0428*/ 	.word	0xffffffff


	//   ....[56]....
        /*042c*/ 	.word	0xffffffff


	//   ....[57]....
        /*0430*/ 	.word	0xffffffff


	//   ....[58]....
        /*0434*/ 	.word	0xffffffff


	//   ....[59]....
        /*0438*/ 	.word	0xffffffff


	//   ....[60]....
        /*043c*/ 	.word	0xffffffff


	//   ....[61]....
        /*0440*/ 	.word	0xffffffff


	//   ....[62]....
        /*0444*/ 	.word	0xffffffff


	//   ....[63]....
        /*0448*/ 	.word	0xffffffff


	//   ....[64]....
        /*044c*/ 	.word	0xffffffff


	//   ....[65]....
        /*0450*/ 	.word	0xffffffff


	//   ....[66]....
        /*0454*/ 	.word	0xffffffff


	//   ....[67]....
        /*0458*/ 	.word	0xffffffff


	//   ....[68]....
        /*045c*/ 	.word	0xffffffff


	//   ....[69]....
        /*0460*/ 	.word	0xffffffff


	//   ....[70]....
        /*0464*/ 	.word	0xffffffff


	//   ....[71]....
        /*0468*/ 	.word	0xffffffff


	//   ....[72]....
        /*046c*/ 	.word	0xffffffff


	//   ....[73]....
        /*0470*/ 	.word	0xffffffff


	//   ....[74]....
        /*0474*/ 	.word	0xffffffff


	//   ....[75]....
        /*0478*/ 	.word	0xffffffff


	//   ....[76]....
        /*047c*/ 	.word	0xffffffff


	//   ....[77]....
        /*0480*/ 	.word	0xffffffff


	//   ....[78]....
        /*0484*/ 	.word	0xffffffff


	//   ....[79]....
        /*0488*/ 	.word	0xffffffff


	//   ....[80]....
        /*048c*/ 	.word	0xffffffff


	//   ....[81]....
        /*0490*/ 	.word	0xffffffff


	//   ....[82]....
        /*0494*/ 	.word	0xffffffff


	//   ....[83]....
        /*0498*/ 	.word	0xffffffff


	//   ....[84]....
        /*049c*/ 	.word	0x0500000f


	//   ....[85]....
        /*04a0*/ 	.word	0x0500000f


	//   ....[86]....
        /*04a4*/ 	.word	0x0500000f


	//   ....[87]....
        /*04a8*/ 	.word	0x0500000f


	//   ....[88]....
        /*04ac*/ 	.word	0x0500000f


	//   ....[89]....
        /*04b0*/ 	.word	0x0500000f


	//   ....[90]....
        /*04b4*/ 	.word	0x0500000f


	//   ....[91]....
        /*04b8*/ 	.word	0x0500000f


	//   ....[92]....
        /*04bc*/ 	.word	0x0500000f


	//   ....[93]....
        /*04c0*/ 	.word	0x0500000f


	//   ....[94]....
        /*04c4*/ 	.word	0x0500000f


	//   ....[95]....
        /*04c8*/ 	.word	0x0500000f


	//   ....[96]....
        /*04cc*/ 	.word	0x0500000f


	//   ....[97]....
        /*04d0*/ 	.word	0x0500000f


	//   ....[98]....
        /*04d4*/ 	.word	0x0500000f


	//   ....[99]....
        /*04d8*/ 	.word	0x0500000f


	//   ....[100]....
        /*04dc*/ 	.word	0x0500000f


	//   ....[101]....
        /*04e0*/ 	.word	0x0500000f


	//   ....[102]....
        /*04e4*/ 	.word	0x0500000f


	//   ....[103]....
        /*04e8*/ 	.word	0x0500000f


	//   ....[104]....
        /*04ec*/ 	.word	0x0500000f


	//   ....[105]....
        /*04f0*/ 	.word	0x0500000f


	//   ....[106]....
        /*04f4*/ 	.word	0x0500000f


	//   ....[107]....
        /*04f8*/ 	.word	0x0500000f


	//   ....[108]....
        /*04fc*/ 	.word	0x0500000f


	//   ....[109]....
        /*0500*/ 	.word	0x0500000f


	//   ....[110]....
        /*0504*/ 	.word	0x0500000f


	//   ....[111]....
        /*0508*/ 	.word	0x0500000f


	//   ....[112]....
        /*050c*/ 	.word	0x0500000f


	//   ....[113]....
        /*0510*/ 	.word	0x0500000f


	//   ....[114]....
        /*0514*/ 	.word	0x0500000f


	//   ....[115]....
        /*0518*/ 	.word	0x0500000f


	//   ....[116]....
        /*051c*/ 	.word	0x0500000f


	//   ....[117]....
        /*0520*/ 	.word	0x0500000f


	//   ....[118]....
        /*0524*/ 	.word	0x0500000f


	//   ....[119]....
        /*0528*/ 	.word	0xffffffff


	//   ....[120]....
        /*052c*/ 	.word	0xffffffff


	//   ....[121]....
        /*0530*/ 	.word	0xffffffff


	//   ....[122]....
        /*0534*/ 	.word	0xffffffff


	//   ....[123]....
        /*0538*/ 	.word	0xffffffff


	//   ....[124]....
        /*053c*/ 	.word	0xffffffff


	//----- nvinfo : EIATTR_COOP_GROUP_INSTR_OFFSETS
	.align		4
.L_349:
        /*0540*/ 	.byte	0x04, 0x28
        /*0542*/ 	.short	(.L_351 - .L_350)


	//   ....[0]....
.L_350:
        /*0544*/ 	.word	0x000000b0


	//   ....[1]....
        /*0548*/ 	.word	0x00000180


	//   ....[2]....
        /*054c*/ 	.word	0x000001d0


	//   ....[3]....
        /*0550*/ 	.word	0x00000420


	//   ....[4]....
        /*0554*/ 	.word	0x00000580


	//   ....[5]....
        /*0558*/ 	.word	0x000006a0


	//   ....[6]....
        /*055c*/ 	.word	0x00000800


	//   ....[7]....
        /*0560*/ 	.word	0x00002010


	//   ....[8]....
        /*0564*/ 	.word	0x000041e0


	//   ....[9]....
        /*0568*/ 	.word	0x00004450


	//   ....[10]....
        /*056c*/ 	.word	0x00005ab0


	//   ....[11]....
        /*0570*/ 	.word	0x00005b30


	//   ....[12]....
        /*0574*/ 	.word	0x00005ec0


	//   ....[13]....
        /*0578*/ 	.word	0x00005ee0


	//   ....[14]....
        /*057c*/ 	.word	0x0000ad60


	//   ....[15]....
        /*0580*/ 	.word	0x0000adf0


	//   ....[16]....
        /*0584*/ 	.word	0x0000aeb0


	//   ....[17]....
        /*0588*/ 	.word	0x0000af00


	//   ....[18]....
        /*058c*/ 	.word	0x000145b0


	//   ....[19]....
        /*0590*/ 	.word	0x000147d0


	//   ....[20]....
        /*0594*/ 	.word	0x00015800


	//   ....[21]....
        /*0598*/ 	.word	0x000158d0


	//   ....[22]....
        /*059c*/ 	.word	0x00015a50


	//   ....[23]....
        /*05a0*/ 	.word	0x00015ac0


	//   ....[24]....
        /*05a4*/ 	.word	0x0001de30


	//   ....[25]....
        /*05a8*/ 	.word	0x0001de50


	//   ....[26]....
        /*05ac*/ 	.word	0x0001deb0


	//   ....[27]....
        /*05b0*/ 	.word	0x0001def0


	//   ....[28]....
        /*05b4*/ 	.word	0x0001fb00


	//   ....[29]....
        /*05b8*/ 	.word	0x0001fb10


	//   ....[30]....
        /*05bc*/ 	.word	0x0001fc20


	//   ....[31]....
        /*05c0*/ 	.word	0x0001fc50


	//   ....[32]....
        /*05c4*/ 	.word	0x000204c0


	//   ....[33]....
        /*05c8*/ 	.word	0x000204d0


	//   ....[34]....
        /*05cc*/ 	.word	0x00020620


	//   ....[35]....
        /*05d0*/ 	.word	0x00020640


	//   ....[36]....
        /*05d4*/ 	.word	0x00020780


	//   ....[37]....
        /*05d8*/ 	.word	0x000207a0


	//   ....[38]....
        /*05dc*/ 	.word	0x000208f0


	//   ....[39]....
        /*05e0*/ 	.word	0x00020910


	//   ....[40]....
        /*05e4*/ 	.word	0x00021020


	//   ....[41]....
        /*05e8*/ 	.word	0x00021040


	//   ....[42]....
        /*05ec*/ 	.word	0x00021180


	//   ....[43]....
        /*05f0*/ 	.word	0x000211a0


	//   ....[44]....
        /*05f4*/ 	.word	0x000212e0


	//   ....[45]....
        /*05f8*/ 	.word	0x00021300


	//   ....[46]....
        /*05fc*/ 	.word	0x00021450


	//   ....[47]....
        /*0600*/ 	.word	0x00021470


	//   ....[48]....
        /*0604*/ 	.word	0x00021670


	//   ....[49]....
        /*0608*/ 	.word	0x00022780


	//   ....[50]....
        /*060c*/ 	.word	0x000230f0


	//   ....[51]....
        /*0610*/ 	.word	0x00023120


	//   ....[52]....
        /*0614*/ 	.word	0x00023150


	//   ....[53]....
        /*0618*/ 	.word	0x00023170


	//   ....[54]....
        /*061c*/ 	.word	0x00023240


	//   ....[55]....
        /*0620*/ 	.word	0x000232a0


	//   ....[56]....
        /*0624*/ 	.word	0x000232b0


	//   ....[57]....
        /*0628*/ 	.word	0x00023350


	//   ....[58]....
        /*062c*/ 	.word	0x00023380


	//   ....[59]....
        /*0630*/ 	.word	0x00023400


	//   ....[60]....
        /*0634*/ 	.word	0x00023430


	//   ....[61]....
        /*0638*/ 	.word	0x000234b0


	//   ....[62]....
        /*063c*/ 	.word	0x000234e0


	//   ....[63]....
        /*0640*/ 	.word	0x00023500


	//   ....[64]....
        /*0644*/ 	.word	0x00023550


	//   ....[65]....
        /*0648*/ 	.word	0x00023560


	//   ....[66]....
        /*064c*/ 	.word	0x00023c90


	//   ....[67]....
        /*0650*/ 	.word	0x00023cb0


	//   ....[68]....
        /*0654*/ 	.word	0x00023cf0


	//   ....[69]....
        /*0658*/ 	.word	0x00023d90


	//   ....[70]....
        /*065c*/ 	.word	0x00023e20


	//   ....[71]....
        /*0660*/ 	.word	0x00023e30


	//   ....[72]....
        /*0664*/ 	.word	0x00023ec0


	//   ....[73]....
        /*0668*/ 	.word	0x00023ed0


	//   ....[74]....
        /*066c*/ 	.word	0x00023f40


	//   ....[75]....
        /*0670*/ 	.word	0x00023f50


	//   ....[76]....
        /*0674*/ 	.word	0x00023fd0


	//   ....[77]....
        /*0678*/ 	.word	0x00023fe0


	//   ....[78]....
        /*067c*/ 	.word	0x00024060


	//   ....[79]....
        /*0680*/ 	.word	0x00024070


	//   ....[80]....
        /*0684*/ 	.word	0x000240f0


	//   ....[81]....
        /*0688*/ 	.word	0x00024100


	//   ....[82]....
        /*068c*/ 	.word	0x000269f0


	//   ....[83]....
        /*0690*/ 	.word	0x00026be0


	//   ....[84]....
        /*0694*/ 	.word	0x00027160


	//   ....[85]....
        /*0698*/ 	.word	0x000272c0


	//   ....[86]....
        /*069c*/ 	.word	0x00027320


	//   ....[87]....
        /*06a0*/ 	.word	0x000273b0


	//   ....[88]....
        /*06a4*/ 	.word	0x00027450


	//   ....[89]....
        /*06a8*/ 	.word	0x00027520


	//   ....[90]....
        /*06ac*/ 	.word	0x00027620


	//   ....[91]....
        /*06b0*/ 	.word	0x00027680


	//   ....[92]....
        /*06b4*/ 	.word	0x00027720


	//   ....[93]....
        /*06b8*/ 	.word	0x000277f0


	//   ....[94]....
        /*06bc*/ 	.word	0x00027890


	//   ....[95]....
        /*06c0*/ 	.word	0x00027960


	//   ....[96]....
        /*06c4*/ 	.word	0x00027a00


	//   ....[97]....
        /*06c8*/ 	.word	0x00027ad0


	//   ....[98]....
        /*06cc*/ 	.word	0x00027b70


	//   ....[99]....
        /*06d0*/ 	.word	0x00027c20


	//   ....[100]....
        /*06d4*/ 	.word	0x00027cc0


	//   ....[101]....
        /*06d8*/ 	.word	0x00027da0


	//   ....[102]....
        /*06dc*/ 	.word	0x00027e60


	//   ....[103]....
        /*06e0*/ 	.word	0x00028090


	//   ....[104]....
        /*06e4*/ 	.word	0x00028110


	//   ....[105]....
        /*06e8*/ 	.word	0x00028250


	//   ....[106]....
        /*06ec*/ 	.word	0x00028300


	//   ....[107]....
        /*06f0*/ 	.word	0x000283d0


	//   ....[108]....
        /*06f4*/ 	.word	0x00028480


	//   ....[109]....
        /*06f8*/ 	.word	0x00028550


	//   ....[110]....
        /*06fc*/ 	.word	0x00028600


	//   ....[111]....
        /*0700*/ 	.word	0x00028700


	//   ....[112]....
        /*0704*/ 	.word	0x00028750


	//   ....[113]....
        /*0708*/ 	.word	0x00028830


	//   ....[114]....
        /*070c*/ 	.word	0x000288e0


	//   ....[115]....
        /*0710*/ 	.word	0x000289b0


	//   ....[116]....
        /*0714*/ 	.word	0x00028a60


	//   ....[117]....
        /*0718*/ 	.word	0x00028d80


	//   ....[118]....
        /*071c*/ 	.word	0x00028ea0


	//   ....[119]....
        /*0720*/ 	.word	0x0002b3d0


	//   ....[120]....
        /*0724*/ 	.word	0x0002b670


	//   ....[121]....
        /*0728*/ 	.word	0x0002c940


	//   ....[122]....
        /*072c*/ 	.word	0x0002c980


	//   ....[123]....
        /*0730*/ 	.word	0x0002c9f0


	//   ....[124]....
        /*0734*/ 	.word	0x0002ca10


	//----- nvinfo : EIATTR_REG_RECONFIG
	.align		4
.L_351:
        /*0738*/ 	.byte	0x01, 0x54
	.zero		2


	//----- nvinfo : EIATTR_SYSCALL_OFFSETS
	.align		4
        /*073c*/ 	.byte	0x04, 0x46
        /*073e*/ 	.short	(.L_353 - .L_352)


	//   ....[0]....
.L_352:
        /*0740*/ 	.word	0x00002580


	//   ....[1]....
        /*0744*/ 	.word	0x00022370


	//   ....[2]....
        /*0748*/ 	.word	0x000224c0


	//   ....[3]....
        /*074c*/ 	.word	0x000225b0


	//   ....[4]....
        /*0750*/ 	.word	0x00022d50


	//   ....[5]....
        /*0754*/ 	.word	0x000238b0


	//----- nvinfo : EIATTR_MBARRIER_INSTR_OFFSETS
	.align		4
.L_353:
        /*0758*/ 	.byte	0x04, 0x39
        /*075a*/ 	.short	(.L_355 - .L_354)


	//   ....[0]....
.L_354:
        /*075c*/ 	.word	0x000002c0
        /*0760*/ 	.word	0x000000ff
        /*0764*/ 	.word	0x00032400
        /*0768*/ 	.short	0x0100
        /*076a*/ 	.byte	0x08
	.zero		1


	//   ....[1]....
        /*076c*/ 	.word	0x000002d0
        /*0770*/ 	.word	0x000000ff
        /*0774*/ 	.word	0x00032410
        /*0778*/ 	.short	0x0100
        /*077a*/ 	.byte	0x08
	.zero		1


	//   ....[2]....
        /*077c*/ 	.word	0x000002e0
        /*0780*/ 	.word	0x000000ff
        /*0784*/ 	.word	0x00032420
        /*0788*/ 	.short	0x0100
        /*078a*/ 	.byte	0x08
	.zero		1


	//   ....[3]....
        /*078c*/ 	.word	0x000003d0
        /*0790*/ 	.word	0x000000ff
        /*0794*/ 	.word	0x00032430
        /*0798*/ 	.short	0x0100
        /*079a*/ 	.byte	0x08
	.zero		1


	//   ....[4]....
        /*079c*/ 	.word	0x000003e0
        /*07a0*/ 	.word	0x000000ff
        /*07a4*/ 	.word	0x00032440
        /*07a8*/ 	.short	0x0100
        /*07aa*/ 	.byte	0x08
	.zero		1


	//   ....[5]....
        /*07ac*/ 	.word	0x000003f0
        /*07b0*/ 	.word	0x000000ff
        /*07b4*/ 	.word	0x00032438
        /*07b8*/ 	.short	0x0100
        /*07ba*/ 	.byte	0x08
	.zero		1


	//   ....[6]....
        /*07bc*/ 	.word	0x00000400
        /*07c0*/ 	.word	0x000000ff
        /*07c4*/ 	.word	0x00032448
        /*07c8*/ 	.short	0x0100
        /*07ca*/ 	.byte	0x08
	.zero		1


	//   ....[7]....
        /*07cc*/ 	.word	0x00000530
        /*07d0*/ 	.word	0x000000ff
        /*07d4*/ 	.word	0x00032450
        /*07d8*/ 	.short	0x0100
        /*07da*/ 	.byte	0x08
	.zero		1


	//   ....[8]....
        /*07dc*/ 	.word	0x00000540
        /*07e0*/ 	.word	0x000000ff
        /*07e4*/ 	.word	0x00032460
        /*07e8*/ 	.short	0x0100
        /*07ea*/ 	.byte	0x08
	.zero		1


	//   ....[9]....
        /*07ec*/ 	.word	0x00000550
        /*07f0*/ 	.word	0x000000ff
        /*07f4*/ 	.word	0x00032458
        /*07f8*/ 	.short	0x0100
        /*07fa*/ 	.byte	0x08
	.zero		1


	//   ....[10]....
        /*07fc*/ 	.word	0x00000560
        /*0800*/ 	.word	0x000000ff
        /*0804*/ 	.word	0x00032468
        /*0808*/ 	.short	0x0100
        /*080a*/ 	.byte	0x08
	.zero		1


	//   ....[11]....
        /*080c*/ 	.word	0x00000650
        /*0810*/ 	.word	0x000000ff
        /*0814*/ 	.word	0x00032470
        /*0818*/ 	.short	0x0100
        /*081a*/ 	.byte	0x06
	.zero		1


	//   ....[12]....
        /*081c*/ 	.word	0x00000660
        /*0820*/ 	.word	0x000000ff
        /*0824*/ 	.word	0x00032480
        /*0828*/ 	.short	0x0100
        /*082a*/ 	.byte	0x06
	.zero		1


	//   ....[13]....
        /*082c*/ 	.word	0x00000670
        /*0830*/ 	.word	0x000000ff
        /*0834*/ 	.word	0x00032478
        /*0838*/ 	.short	0x0100
        /*083a*/ 	.byte	0x06
	.zero		1


	//   ....[14]....
        /*083c*/ 	.word	0x00000680
        /*0840*/ 	.word	0x000000ff
        /*0844*/ 	.word	0x00032488
        /*0848*/ 	.short	0x0100
        /*084a*/ 	.byte	0x06
	.zero		1


	//   ....[15]....
        /*084c*/ 	.word	0x000007b0
        /*0850*/ 	.word	0x000000ff
        /*0854*/ 	.word	0x00032490
        /*0858*/ 	.short	0x0100
        /*085a*/ 	.byte	0x08
	.zero		1


	//   ....[16]....
        /*085c*/ 	.word	0x000007c0
        /*0860*/ 	.word	0x000000ff
        /*0864*/ 	.word	0x000324a0
        /*0868*/ 	.short	0x0100
        /*086a*/ 	.byte	0x08
	.zero		1


	//   ....[17]....
        /*086c*/ 	.word	0x000007d0
        /*0870*/ 	.word	0x000000ff
        /*0874*/ 	.word	0x00032498
        /*0878*/ 	.short	0x0100
        /*087a*/ 	.byte	0x08
	.zero		1


	//   ....[18]....
        /*087c*/ 	.word	0x000007e0
        /*0880*/ 	.word	0x000000ff
        /*0884*/ 	.word	0x000324a8
        /*0888*/ 	.short	0x0100
        /*088a*/ 	.byte	0x08
	.zero		1


	//   ....[19]....
        /*088c*/ 	.word	0x00000910
        /*0890*/ 	.word	0x000000ff
        /*0894*/ 	.word	0x000324b0
        /*0898*/ 	.short	0x0100
        /*089a*/ 	.byte	0x08
	.zero		1


	//   ....[20]....
        /*089c*/ 	.word	0x00000920
        /*08a0*/ 	.word	0x000000ff
        /*08a4*/ 	.word	0x000324c0
        /*08a8*/ 	.short	0x0100
        /*08aa*/ 	.byte	0x08
	.zero		1


	//   ....[21]....
        /*08ac*/ 	.word	0x00000930
        /*08b0*/ 	.word	0x000000ff
        /*08b4*/ 	.word	0x000324b8
        /*08b8*/ 	.short	0x0100
        /*08ba*/ 	.byte	0x08
	.zero		1


	//   ....[22]....
        /*08bc*/ 	.word	0x00000940
        /*08c0*/ 	.word	0x000000ff
        /*08c4*/ 	.word	0x000324c8
        /*08c8*/ 	.short	0x0100
        /*08ca*/ 	.byte	0x08
	.zero		1


	//   ....[23]....
        /*08cc*/ 	.word	0x000027d0
        /*08d0*/ 	.word	0x000000ff
        /*08d4*/ 	.word	0x00032400
        /*08d8*/ 	.short	0x010a
        /*08da*/ 	.byte	0x2c
	.zero		1


	//   ....[24]....
        /*08dc*/ 	.word	0x00002c30
        /*08e0*/ 	.word	0x0000000c
        /*08e4*/ 	.word	0x00000000
        /*08e8*/ 	.short	0x010a
        /*08ea*/ 	.byte	0x3f
	.zero		1


	//   ....[25]....
        /*08ec*/ 	.word	0x00002c90
        /*08f0*/ 	.word	0x0000000c
        /*08f4*/ 	.word	0x00000000
        /*08f8*/ 	.short	0x010a
        /*08fa*/ 	.byte	0x3f
	.zero		1


	//   ....[26]....
        /*08fc*/ 	.word	0x00003040
        /*0900*/ 	.word	0x000000ff
        /*0904*/ 	.word	0x00032410
        /*0908*/ 	.short	0x010a
        /*090a*/ 	.byte	0x2c
	.zero		1


	//   ....[27]....
        /*090c*/ 	.word	0x00003140
        /*0910*/ 	.word	0x00000008
        /*0914*/ 	.word	0x00000000
        /*0918*/ 	.short	0x010a
        /*091a*/ 	.byte	0x3f
	.zero		1


	//   ....[28]....
        /*091c*/ 	.word	0x000031a0
        /*0920*/ 	.word	0x00000008
        /*0924*/ 	.word	0x00000000
        /*0928*/ 	.short	0x010a
        /*092a*/ 	.byte	0x3f
	.zero		1


	//   ....[29]....
        /*092c*/ 	.word	0x00003e90
        /*0930*/ 	.word	0x00000008
        /*0934*/ 	.word	0x00000000
        /*0938*/ 	.short	0x0101
        /*093a*/ 	.byte	0x3f
	.zero		1


	//   ....[30]....
        /*093c*/ 	.word	0x00009120
        /*0940*/ 	.word	0x0000000d
        /*0944*/ 	.word	0x00000000
        /*0948*/ 	.short	0x0101
        /*094a*/ 	.byte	0x3f
	.zero		1


	//   ....[31]....
        /*094c*/ 	.word	0x00009850
        /*0950*/ 	.word	0x00000003
        /*0954*/ 	.word	0x00000000
        /*0958*/ 	.short	0x010a
        /*095a*/ 	.byte	0x3f
	.zero		1


	//   ....[32]....
        /*095c*/ 	.word	0x00009950
        /*0960*/ 	.word	0x00000000
        /*0964*/ 	.word	0x00000000
        /*0968*/ 	.short	0x010a
        /*096a*/ 	.byte	0x3f
	.zero		1


	//   ....[33]....
        /*096c*/ 	.word	0x00009d80
        /*0970*/ 	.word	0x00000003
        /*0974*/ 	.word	0x00000000
        /*0978*/ 	.short	0x010a
        /*097a*/ 	.byte	0x3f
	.zero		1


	//   ....[34]....
        /*097c*/ 	.word	0x00009e30
        /*0980*/ 	.word	0x00000004
        /*0984*/ 	.word	0x00000000
        /*0988*/ 	.short	0x010a
        /*098a*/ 	.byte	0x3f
	.zero		1


	//   ....[35]....
        /*098c*/ 	.word	0x0000aaf0
        /*0990*/ 	.word	0x00000003
        /*0994*/ 	.word	0x00000000
        /*0998*/ 	.short	0x0101
        /*099a*/ 	.byte	0x3f
	.zero		1


	//   ....[36]....
        /*099c*/ 	.word	0x00012dd0
        /*09a0*/ 	.word	0x00000000
        /*09a4*/ 	.word	0x00000000
        /*09a8*/ 	.short	0x0101
        /*09aa*/ 	.byte	0x3f
	.zero		1


	//   ....[37]....
        /*09ac*/ 	.word	0x00012fd0
        /*09b0*/ 	.word	0x00000005
        /*09b4*/ 	.word	0x00000000
        /*09b8*/ 	.short	0x010a
        /*09ba*/ 	.byte	0x3f
	.zero		1


	//   ....[38]....
        /*09bc*/ 	.word	0x000130d0
        /*09c0*/ 	.word	0x00000000
        /*09c4*/ 	.word	0x00000000
        /*09c8*/ 	.short	0x010a
        /*09ca*/ 	.byte	0x3f
	.zero		1


	//   ....[39]....
        /*09cc*/ 	.word	0x00013500
        /*09d0*/ 	.word	0x00000005
        /*09d4*/ 	.word	0x00000000
        /*09d8*/ 	.short	0x010a
        /*09da*/ 	.byte	0x3f
	.zero		1


	//   ....[40]....
        /*09dc*/ 	.word	0x000135b0
        /*09e0*/ 	.word	0x00000004
        /*09e4*/ 	.word	0x00000000
        /*09e8*/ 	.short	0x010a
        /*09ea*/ 	.byte	0x3f
	.zero		1


	//   ....[41]....
        /*09ec*/ 	.word	0x00014270
        /*09f0*/ 	.word	0x00000004
        /*09f4*/ 	.word	0x00000000
        /*09f8*/ 	.short	0x0101
        /*09fa*/ 	.byte	0x3f
	.zero		1


	//   ....[42]....
        /*09fc*/ 	.word	0x0001d9c0
        /*0a00*/ 	.word	0x00000000
        /*0a04*/ 	.word	0x00000000
        /*0a08*/ 	.short	0x0101
        /*0a0a*/ 	.byte	0x3f
	.zero		1


	//   ....[43]....
        /*0a0c*/ 	.word	0x000204e0
        /*0a10*/ 	.word	0x000000ff
        /*0a14*/ 	.word	0x00000000
        /*0a18*/ 	.short	0x0101
        /*0a1a*/ 	.byte	0x05
	.zero		1


	//   ....[44]....
        /*0a1c*/ 	.word	0x000229c0
        /*0a20*/ 	.word	0x00000000
        /*0a24*/ 	.word	0x00032440
        /*0a28*/ 	.short	0x010a
        /*0a2a*/ 	.byte	0x3f
	.zero		1


	//   ....[45]....
        /*0a2c*/ 	.word	0x00023680
        /*0a30*/ 	.word	0x00000011
        /*0a34*/ 	.word	0x00032400
        /*0a38*/ 	.short	0x0107
        /*0a3a*/ 	.byte	0x3f
	.zero		1


	//   ....[46]....
        /*0a3c*/ 	.word	0x00023720
        /*0a40*/ 	.word	0x00000011
        /*0a44*/ 	.word	0x00032400
        /*0a48*/ 	.short	0x0101
        /*0a4a*/ 	.byte	0x3f
	.zero		1


	//   ....[47]....
        /*0a4c*/ 	.word	0x00024200
        /*0a50*/ 	.word	0x00000011
        /*0a54*/ 	.word	0x00032410
        /*0a58*/ 	.short	0x0107
        /*0a5a*/ 	.byte	0x3f
	.zero		1


	//   ....[48]....
        /*0a5c*/ 	.word	0x00024300
        /*0a60*/ 	.word	0x00000011
        /*0a64*/ 	.word	0x00032410
        /*0a68*/ 	.short	0x0101
        /*0a6a*/ 	.byte	0x3f
	.zero		1


	//   ....[49]....
        /*0a6c*/ 	.word	0x00024320
        /*0a70*/ 	.word	0x00000011
        /*0a74*/ 	.word	0x00032420
        /*0a78*/ 	.short	0x010a
        /*0a7a*/ 	.byte	0x3f
	.zero		1


	//   ....[50]....
        /*0a7c*/ 	.word	0x00024400
        /*0a80*/ 	.word	0x00000002
        /*0a84*/ 	.word	0x00032460
        /*0a88*/ 	.short	0x010a
        /*0a8a*/ 	.byte	0x3f
	.zero		1


	//   ....[51]....
        /*0a8c*/ 	.word	0x00024c20
        /*0a90*/ 	.word	0x00000003
        /*0a94*/ 	.word	0x00032440
        /*0a98*/ 	.short	0x010a
        /*0a9a*/ 	.byte	0x3f
	.zero		1


	//   ....[52]....
        /*0a9c*/ 	.word	0x00024e40
        /*0aa0*/ 	.word	0x00000003
        /*0aa4*/ 	.word	0x00032460
        /*0aa8*/ 	.short	0x010a
        /*0aaa*/ 	.byte	0x3f
	.zero		1


	//   ....[53]....
        /*0aac*/ 	.word	0x00025630
        /*0ab0*/ 	.word	0x00000004
        /*0ab4*/ 	.word	0x00032440
        /*0ab8*/ 	.short	0x010a
        /*0aba*/ 	.byte	0x3f
	.zero		1


	//   ....[54]....
        /*0abc*/ 	.word	0x00025850
        /*0ac0*/ 	.word	0x00000004
        /*0ac4*/ 	.word	0x00032460
        /*0ac8*/ 	.short	0x010a
        /*0aca*/ 	.byte	0x3f
	.zero		1


	//   ....[55]....
        /*0acc*/ 	.word	0x00025fd0
        /*0ad0*/ 	.word	0x00000004
        /*0ad4*/ 	.word	0x00032440
        /*0ad8*/ 	.short	0x010a
        /*0ada*/ 	.byte	0x3f
	.zero		1


	//   ....[56]....
        /*0adc*/ 	.word	0x000261f0
        /*0ae0*/ 	.word	0x00000004
        /*0ae4*/ 	.word	0x00032460
        /*0ae8*/ 	.short	0x010a
        /*0aea*/ 	.byte	0x3f
	.zero		1


	//   ....[57]....
        /*0aec*/ 	.word	0x00026b60
        /*0af0*/ 	.word	0x00000000
        /*0af4*/ 	.word	0x00032420
        /*0af8*/ 	.short	0x010a
        /*0afa*/ 	.byte	0x3f
	.zero		1


	//   ....[58]....
        /*0afc*/ 	.word	0x00026d30
        /*0b00*/ 	.word	0x00000006
        /*0b04*/ 	.word	0x00000000
        /*0b08*/ 	.short	0x010a
        /*0b0a*/ 	.byte	0x3f
	.zero		1


	//   ....[59]....
        /*0b0c*/ 	.word	0x00026d80
        /*0b10*/ 	.word	0x00000003
        /*0b14*/ 	.word	0x00000000
        /*0b18*/ 	.short	0x010a
        /*0b1a*/ 	.byte	0x3f
	.zero		1


	//   ....[60]....
        /*0b1c*/ 	.word	0x00026de0
        /*0b20*/ 	.word	0x00000012
        /*0b24*/ 	.word	0x00000000
        /*0b28*/ 	.short	0x010a
        /*0b2a*/ 	.byte	0x3f
	.zero		1


	//   ....[61]....
        /*0b2c*/ 	.word	0x00026e10
        /*0b30*/ 	.word	0x00000003
        /*0b34*/ 	.word	0x00000000
        /*0b38*/ 	.short	0x010a
        /*0b3a*/ 	.byte	0x3f
	.zero		1


	//   ....[62]....
        /*0b3c*/ 	.word	0x00026e80
        /*0b40*/ 	.word	0x00000009
        /*0b44*/ 	.word	0x00032400
        /*0b48*/ 	.short	0x010a
        /*0b4a*/ 	.byte	0x3f
	.zero		1


	//   ....[63]....
        /*0b4c*/ 	.word	0x00026ed0
        /*0b50*/ 	.word	0x0000000c
        /*0b54*/ 	.word	0x00000000
        /*0b58*/ 	.short	0x010a
        /*0b5a*/ 	.byte	0x3f
	.zero		1


	//   ....[64]....
        /*0b5c*/ 	.word	0x00026f30
        /*0b60*/ 	.word	0x00000009
        /*0b64*/ 	.word	0x00032410
        /*0b68*/ 	.short	0x010a
        /*0b6a*/ 	.byte	0x3f
	.zero		1


	//   ....[65]....
        /*0b6c*/ 	.word	0x00026f80
        /*0b70*/ 	.word	0x00000008
        /*0b74*/ 	.word	0x00000000
        /*0b78*/ 	.short	0x010a
        /*0b7a*/ 	.byte	0x3f
	.zero		1


	//   ....[66]....
        /*0b7c*/ 	.word	0x00026fd0
        /*0b80*/ 	.word	0x00000000
        /*0b84*/ 	.word	0x00000000
        /*0b88*/ 	.short	0x010a
        /*0b8a*/ 	.byte	0x3f
	.zero		1


	//   ....[67]....
        /*0b8c*/ 	.word	0x00027020
        /*0b90*/ 	.word	0x00000004
        /*0b94*/ 	.word	0x00000000
        /*0b98*/ 	.short	0x010a
        /*0b9a*/ 	.byte	0x3f
	.zero		1


	//   ....[68]....
        /*0b9c*/ 	.word	0x00027070
        /*0ba0*/ 	.word	0x00000000
        /*0ba4*/ 	.word	0x00000000
        /*0ba8*/ 	.short	0x010a
        /*0baa*/ 	.byte	0x3f
	.zero		1


	//   ....[69]....
        /*0bac*/ 	.word	0x000270c0
        /*0bb0*/ 	.word	0x00000004
        /*0bb4*/ 	.word	0x00000000
        /*0bb8*/ 	.short	0x010a
        /*0bba*/ 	.byte	0x3f
	.zero		1


	//   ....[70]....
        /*0bbc*/ 	.word	0x00027210
        /*0bc0*/ 	.word	0x00000000
        /*0bc4*/ 	.word	0x00032440
        /*0bc8*/ 	.short	0x010a
        /*0bca*/ 	.byte	0x3f
	.zero		1


	//   ....[71]....
        /*0bcc*/ 	.word	0x00028aa0
        /*0bd0*/ 	.word	0x00000011
        /*0bd4*/ 	.word	0x00032420
        /*0bd8*/ 	.short	0x010a
        /*0bda*/ 	.byte	0x3f
	.zero		1


	//   ....[72]....
        /*0bdc*/ 	.word	0x00028af0
        /*0be0*/ 	.word	0x00000002
        /*0be4*/ 	.word	0x00032460
        /*0be8*/ 	.short	0x010a
        /*0bea*/ 	.byte	0x3f
	.zero		1


	//   ....[73]....
        /*0bec*/ 	.word	0x00028b40
        /*0bf0*/ 	.word	0x00000003
        /*0bf4*/ 	.word	0x00032440
        /*0bf8*/ 	.short	0x010a
        /*0bfa*/ 	.byte	0x3f
	.zero		1


	//   ....[74]....
        /*0bfc*/ 	.word	0x00028b90
        /*0c00*/ 	.word	0x00000003
        /*0c04*/ 	.word	0x00032460
        /*0c08*/ 	.short	0x010a
        /*0c0a*/ 	.byte	0x3f
	.zero		1


	//   ....[75]....
        /*0c0c*/ 	.word	0x00028be0
        /*0c10*/ 	.word	0x00000004
        /*0c14*/ 	.word	0x00032440
        /*0c18*/ 	.short	0x010a
        /*0c1a*/ 	.byte	0x3f
	.zero		1


	//   ....[76]....
        /*0c1c*/ 	.word	0x00028c30
        /*0c20*/ 	.word	0x00000004
        /*0c24*/ 	.word	0x00032460
        /*0c28*/ 	.short	0x010a
        /*0c2a*/ 	.byte	0x3f
	.zero		1


	//   ....[77]....
        /*0c2c*/ 	.word	0x00028c80
        /*0c30*/ 	.word	0x00000004
        /*0c34*/ 	.word	0x00032440
        /*0c38*/ 	.short	0x010a
        /*0c3a*/ 	.byte	0x3f
	.zero		1


	//   ....[78]....
        /*0c3c*/ 	.word	0x00028cd0
        /*0c40*/ 	.word	0x00000004
        /*0c44*/ 	.word	0x00032460
        /*0c48*/ 	.short	0x010a
        /*0c4a*/ 	.byte	0x3f
	.zero		1


	//   ....[79]....
        /*0c4c*/ 	.word	0x00028dc0
        /*0c50*/ 	.word	0x00000000
        /*0c54*/ 	.word	0x00032420
        /*0c58*/ 	.short	0x010a
        /*0c5a*/ 	.byte	0x3f
	.zero		1


	//   ....[80]....
        /*0c5c*/ 	.word	0x00028f60
        /*0c60*/ 	.word	0x00000006
        /*0c64*/ 	.word	0x00000000
        /*0c68*/ 	.short	0x010a
        /*0c6a*/ 	.byte	0x3f
	.zero		1


	//   ....[81]....
        /*0c6c*/ 	.word	0x00028fb0
        /*0c70*/ 	.word	0x00000003
        /*0c74*/ 	.word	0x00000000
        /*0c78*/ 	.short	0x010a
        /*0c7a*/ 	.byte	0x3f
	.zero		1


	//   ....[82]....
        /*0c7c*/ 	.word	0x00029000
        /*0c80*/ 	.word	0x00000012
        /*0c84*/ 	.word	0x00000000
        /*0c88*/ 	.short	0x010a
        /*0c8a*/ 	.byte	0x3f
	.zero		1


	//   ....[83]....
        /*0c8c*/ 	.word	0x000293b0
        /*0c90*/ 	.word	0x0000000c
        /*0c94*/ 	.word	0x00000000
        /*0c98*/ 	.short	0x010a
        /*0c9a*/ 	.byte	0x3f
	.zero		1


	//   ....[84]....
        /*0c9c*/ 	.word	0x000294f0
        /*0ca0*/ 	.word	0x00000002
        /*0ca4*/ 	.word	0x00000000
        /*0ca8*/ 	.short	0x010a
        /*0caa*/ 	.byte	0x3f
	.zero		1


	//   ....[85]....
        /*0cac*/ 	.word	0x00029b50
        /*0cb0*/ 	.word	0x0000000b
        /*0cb4*/ 	.word	0x00000000
        /*0cb8*/ 	.short	0x010a
        /*0cba*/ 	.byte	0x3f
	.zero		1


	//   ....[86]....
        /*0cbc*/ 	.word	0x00029c90
        /*0cc0*/ 	.word	0x00000008
        /*0cc4*/ 	.word	0x00000000
        /*0cc8*/ 	.short	0x010a
        /*0cca*/ 	.byte	0x3f
	.zero		1


	//   ....[87]....
        /*0ccc*/ 	.word	0x0002af00
        /*0cd0*/ 	.word	0x00000002
        /*0cd4*/ 	.word	0x00000000
        /*0cd8*/ 	.short	0x0101
        /*0cda*/ 	.byte	0x3f
	.zero		1


	//   ....[88]....
        /*0cdc*/ 	.word	0x00044650
        /*0ce0*/ 	.word	0x00000004
        /*0ce4*/ 	.word	0x00000000
        /*0ce8*/ 	.short	0x0101
        /*0cea*/ 	.byte	0x3f
	.zero		1


	//   ....[89]....
        /*0cec*/ 	.word	0x00044690
        /*0cf0*/ 	.word	0x00000002
        /*0cf4*/ 	.word	0x00000000
        /*0cf8*/ 	.short	0x010a
        /*0cfa*/ 	.byte	0x3f
	.zero		1


	//   ....[90]....
        /*0cfc*/ 	.word	0x000446e0
        /*0d00*/ 	.word	0x00000008
        /*0d04*/ 	.word	0x00000000
        /*0d08*/ 	.short	0x010a
        /*0d0a*/ 	.byte	0x3f
	.zero		1


	//----- nvinfo : EIATTR_NUM_MBARRIERS
	.align		4
.L_355:
        /*0d0c*/ 	.byte	0x03, 0x38
        /*0d0e*/ 	.short	0x0017


	//----- nvinfo : EIATTR_EXIT_INSTR_OFFSETS
	.align		4
        /*0d10*/ 	.byte	0x04, 0x1c
        /*0d12*/ 	.short	(.L_357 - .L_356)


	//   ....[0]....
.L_356:
        /*0d14*/ 	.word	0x00000b50


	//   ....[1]....
        /*0d18*/ 	.word	0x000215f0


	//   ....[2]....
        /*0d1c*/ 	.word	0x00026e60


	//----- nvinfo : EIATTR_MAX_THREADS
	.align		4
.L_357:
        /*0d20*/ 	.byte	0x04, 0x05
        /*0d22*/ 	.short	(.L_359 - .L_358)
.L_358:
        /*0d24*/ 	.word	0x00000180
        /*0d28*/ 	.word	0x00000001
        /*0d2c*/ 	.word	0x00000001


	//----- nvinfo : EIATTR_CRS_STACK_SIZE
	.align		4
.L_359:
        /*0d30*/ 	.byte	0x04, 0x1e
        /*0d32*/ 	.short	(.L_361 - .L_360)
.L_360:
        /*0d34*/ 	.word	0x00000000


	//----- nvinfo : EIATTR_CBANK_PARAM_SIZE
	.align		4
.L_361:
        /*0d38*/ 	.byte	0x03, 0x19
        /*0d3a*/ 	.short	0x0bf0


	//----- nvinfo : EIATTR_PARAM_CBANK
	.align		4
        /*0d3c*/ 	.byte	0x04, 0x0a
        /*0d3e*/ 	.short	(.L_363 - .L_362)
	.align		4
.L_362:
        /*0d40*/ 	.word	index@(.nv.constant0._ZN7cutlass13device_kernelIN5flash11enable_sm90INS1_16FlashAttnFwdSm90INS1_25CollectiveMainloopFwdSm90ILi2EN4cute5tupleIJNS5_1CILi1EEES8_S8_EEENS6_IJNS7_ILi128EEENS7_ILi96EEENS7_ILi64EEEEEELi256ENS_6half_tEfNS_4arch4Sm90ELb0ELb1ELb0ELb0ELb0ELb0ELb1ELb1ELb0ELb1ELb0ELb0EEENS1_21CollectiveEpilogueFwdINS6_IJSA_NS7_ILi256EEESB_EEES9_SE_SG_Li256ELb0ELb1ELb0ELb0EEENS1_30DynamicPersistentTileSchedulerILi256ELi128ELb0ELb1ELb1EEEEEEEEEvNT_6ParamsE)
        /*0d44*/ 	.short	0x0210
        /*0d46*/ 	.short	0x0bf0


	//----- nvinfo : EIATTR_SW_WAR
	.align		4
.L_363:
        /*0d48*/ 	.byte	0x04, 0x36
        /*0d4a*/ 	.short	(.L_365 - .L_364)
.L_364:
        /*0d4c*/ 	.word	0x00000008
.L_365:


//--------------------- .nv.info._ZN7cutlass13device_kernelIN5flash11enable_sm90INS1_16FlashAttnFwdSm90INS1_25CollectiveMainloopFwdSm90ILi2EN4cute5tupleIJNS5_1CILi1EEES8_S8_EEENS6_IJNS7_ILi128EEENS7_ILi96EEENS7_ILi64EEEEEELi256ENS_6half_tEfNS_4arch4Sm90ELb0ELb1ELb0ELb1ELb0ELb0ELb0ELb1ELb0ELb1ELb0ELb0EEENS1_21CollectiveEpilogueFwdINS6_IJSA_NS7_ILi256EEESB_EEES9_SE_SG_Li256ELb1ELb1ELb0ELb0EEENS1_36VarlenDynamicPersistentTileSchedulerILi128ELi96ELi256ELi128ELb0ELb1ELb1ELb1ELb0ELb1EEEEEEEEEvNT_6ParamsE --------------------------
	.section	.nv.info._ZN7cutlass13device_kernelIN5flash11enable_sm90INS1_16FlashAttnFwdSm90INS1_25CollectiveMainloopFwdSm90ILi2EN4cute5tupleIJNS5_1CILi1EEES8_S8_EEENS6_IJNS7_ILi128EEENS7_ILi96EEENS7_ILi64EEEEEELi256ENS_6half_tEfNS_4arch4Sm90ELb0ELb1ELb0ELb1ELb0ELb0ELb0ELb1ELb0ELb1ELb0ELb0EEENS1_21CollectiveEpilogueFwdINS6_IJSA_NS7_ILi256EEESB_EEES9_SE_SG_Li256ELb1ELb1ELb0ELb0EEENS1_36VarlenDynamicPersistentTileSchedulerILi128ELi96ELi256ELi128ELb0ELb1ELb1ELb1ELb0ELb1EEEEEEEEEvNT_6ParamsE,"",@"SHT_CUDA_INFO"
	.sectionflags	@""
	.align	4


	//----- nvinfo : EIATTR_CUDA_API_VERSION
	.align		4
        /*0000*/ 	.byte	0x04, 0x37
        /*0002*/ 	.short	(.L_367 - .L_366)
.L_366:
        /*0004*/ 	.word	0x00000082


	//----- nvinfo : EIATTR_KPARAM_INFO
	.align		4
.L_367:
        /*0008*/ 	.byte	0x04, 0x17
        /*000a*/ 	.short	(.L_369 - .L_368)
.L_368:
        /*000c*/ 	.word	0x00000000
        /*0010*/ 	.short	0x0000
        /*0012*/ 	.short	0x0070
        /*0014*/ 	.byte	0x00, 0xf0, 0x01, 0x2a


	//----- nvinfo : EIATTR_SPARSE_MMA_MASK
	.align		4
.L_369:
        /*0018*/ 	.byte	0x03, 0x50
        /*001a*/ 	.short	0x0000


	//----- nvinfo : EIATTR_MAXREG_COUNT
	.align		4
        /*001c*/ 	.byte	0x03, 0x1b
        /*001e*/ 	.short	0x00a8


	//----- nvinfo : EIATTR_NUM_BARRIERS
	.align		4
        /*0020*/ 	.byte	0x02, 0x4c
        /*0022*/ 	.byte	0x10
	.zero		1


	//----- nvinfo : EIATTR_EXTERNS
	.align		4
        /*0024*/ 	.byte	0x04, 0x0f
        /*0026*/ 	.short	(.L_371 - .L_370)


	//   ....[0]....
	.align		4
.L_370:
        /*0028*/ 	.word	index@(__assertfail)


	//----- nvinfo : EIATTR_ANNOTATIONS
	.align		4
.L_371:
        /*002c*/ 	.byte	0x04, 0x55
        /*002e*/ 	.short	(.L_373 - .L_372)


	//   ....[0]....
.L_372:
        /* <DEDUP_REMOVED lines=57> */


	//----- nvinfo : EIATTR_MERCURY_ISA_VERSION
	.align		4
.L_373:
        /*03b0*/ 	.byte	0x03, 0x5f
        /*03b2*/ 	.short	0x0101


	//----- nvinfo : EIATTR_UNUSED_LOAD_BYTE_OFFSET
	.align		4
        /*03b4*/ 	.byte	0x04, 0x44
        /*03b6*/ 	.short	(.L_375 - .L_374)


	//   ....[0]....
.L_374:
        /*03b8*/ 	.word	0x00000a40
        /*03bc*/ 	.word	0x0000fff0


	//   ....[1]....
        /*03c0*/ 	.word	0x0000d180
        /*03c4*/ 	.word	0x0000fff0


	//----- nvinfo : EIATTR_INT_WARP_WIDE_INSTR_OFFSETS
	.align		4
.L_375:
        /*03c8*/ 	.byte	0x04, 0x31
        /*03ca*/ 	.short	(.L_377 - .L_376)


	//   ....[0]....
.L_376:
        /*03cc*/ 	.word	0x00000130


	//   ....[1]....
        /*03d0*/ 	.word	0x00000170


	//   ....[2]....
        /*03d4*/ 	.word	0x000001e0


	//   ....[3]....
        /*03d8*/ 	.word	0x00011510


	//   ....[4]....
        /*03dc*/ 	.word	0x000115a0


	//   ....[5]....
        /*03e0*/ 	.word	0x00015310


	//   ....[6]....
        /*03e4*/ 	.word	0x000153a0


	//----- nvinfo : EIATTR_COOP_GROUP_MASK_REGIDS
	.align		4
.L_377:
        /*03e8*/ 	.byte	0x04, 0x29
        /*03ea*/ 	.short	(.L_379 - .L_378)


	//   ....[0]....
.L_378:
        /*03ec*/ 	.word	0xffffffff


	//   ....[1]....
        /*03f0*/ 	.word	0xffffffff


	//   ....[2]....
        /*03f4*/ 	.word	0xffffffff


	//   ....[3]....
        /*03f8*/ 	.word	0xffffffff


	//   ....[4]....
        /*03fc*/ 	.word	0xffffffff


	//   ....[5]....
        /*0400*/ 	.word	0xffffffff


	//   ....[6]....
        /*0404*/ 	.word	0xffffffff


	//   ....[7]....
        /*0408*/ 	.word	0xffffffff


	//   ....[8]....
        /*040c*/ 	.word	0xffffffff


	//   ....[9]....
        /*0410*/ 	.word	0xffffffff


	//   ....[10]....
        /*0414*/ 	.word	0xffffffff


	//   ....[11]....
        /*0418*/ 	.word	0xffffffff


	//   ....[12]....
        /*041c*/ 	.word	0xffffffff


	//   ....[13]....
        /*0420*/ 	.word	0xffffffff


	//   ....[14]....
        /*0424*/ 	.word	0xffffffff


	//   ....[15]....
        /*0428*/ 	.word	0xffffffff


	//   ....[16]....
        /*042c*/ 	.word	0xffffffff


	//   ....[17]....
        /*0430*/ 	.word	0xffffffff


	//   ....[18]....
        /*0434*/ 	.word	0xffffffff


	//   ....[19]....
        /*0438*/ 	.word	0xffffffff


	//   ....[20]....
        /*043c*/ 	.word	0xffffffff


	//   ....[21]....
        /*0440*/ 	.word	0xffffffff


	//   ....[22]....
        /*0444*/ 	.word	0xffffffff


	//   ....[23]....
        /*0448*/ 	.word	0xffffffff


	//   ....[24]....
        /*044c*/ 	.word	0xffffffff


	//   ....[25]....
        /*0450*/ 	.word	0xffffffff


	//   ....[26]....
        /*0454*/ 	.word	0xffffffff


	//   ....[27]....
        /*0458*/ 	.word	0xffffffff


	//   ....[28]....
        /*045c*/ 	.word	0xffffffff


	//   ....[29]....
        /*0460*/ 	.word	0xffffffff


	//   ....[30]....
        /*0464*/ 	.word	0xffffffff


	//   ....[31]....
        /*0468*/ 	.word	0xffffffff


	//   ....[32]....
        /*046c*/ 	.word	0xffffffff


	//   ....[33]....
        /*0470*/ 	.word	0xffffffff


	//   ....[34]....
        /*0474*/ 	.word	0xffffffff


	//   ....[35]....
        /*0478*/ 	.word	0xffffffff


	//   ....[36]....
        /*047c*/ 	.word	0xffffffff


	//   ....[37]....
        /*0480*/ 	.word	0xffffffff


	//   ....[38]....
        /*0484*/ 	.word	0xffffffff


	//   ....[39]....
        /*0488*/ 	.word	0xffffffff


	//   ....[40]....
        /*048c*/ 	.word	0xffffffff


	//   ....[41]....
        /*0490*/ 	.word	0xffffffff


	//   ....[42]....
        /*0494*/ 	.word	0xffffffff


	//   ....[43]....
        /*0498*/ 	.word	0xffffffff


	//   ....[44]....
        /*049c*/ 	.word	0xffffffff


	//   ....[45]....
        /*04a0*/ 	.word	0xffffffff


	//   ....[46]....
        /*04a4*/ 	.word	0xffffffff


	//   ....[47]....
        /*04a8*/ 	.word	0xffffffff


	//   ....[48]....
        /*04ac*/ 	.word	0xffffffff


	//   ....[49]....
        /*04b0*/ 	.word	0xffffffff


	//   ....[50]....
        /*04b4*/ 	.word	0xffffffff


	//   ....[51]....
        /*04b8*/ 	.word	0xffffffff


	//   ....[52]....
        /*04bc*/ 	.word	0xffffffff


	//   ....[53]....
        /*04c0*/ 	.word	0xffffffff


	//   ....[54]....
        /*04c4*/ 	.word	0xffffffff


	//   ....[55]....
        /*04c8*/ 	.word	0xffffffff


	//   ....[56]....
        /*04cc*/ 	.word	0xffffffff


	//   ....[57]....
        /*04d0*/ 	.word	0xffffffff


	//   ....[58]....
        /*04d4*/ 	.word	0xffffffff


	//   ....[59]....
        /*04d8*/ 	.word	0xffffffff


	//   ....[60]....
        /*04dc*/ 	.word	0xffffffff


	//   ....[61]....
        /*04e0*/ 	.word	0xffffffff


	//   ....[62]....
        /*04e4*/ 	.word	0xffffffff


	//   ....[63]....
        /*04e8*/ 	.word	0xffffffff


	//   ....[64]....
        /*04ec*/ 	.word	0xffffffff


	//   ....[65]....
        /*04f0*/ 	.word	0xffffffff


	//   ....[66]....
        /*04f4*/ 	.word	0xffffffff


	//   ....[67]....
        /*04f8*/ 	.word	0xffffffff


	//   ....[68]....
        /*04fc*/ 	.word	0xffffffff


	//   ....[69]....
        /*0500*/ 	.word	0xffffffff


	//   ....[70]....
        /*0504*/ 	.word	0xffffffff


	//   ....[71]....
        /*0508*/ 	.word	0xffffffff


	//   ....[72]....
        /*050c*/ 	.word	0xffffffff


	//   ....[73]....
        /*0510*/ 	.word	0xffffffff


	//   ....[74]....
        /*0514*/ 	.word	0xffffffff


	//   ....[75]....
        /*0518*/ 	.word	0xffffffff


	//   ....[76]....
        /*051c*/ 	.word	0xffffffff


	//   ....[77]....
        /*0520*/ 	.word	0xffffffff


	//   ....[78]....
        /*0524*/ 	.word	0xffffffff


	//   ....[79]....
        /*0528*/ 	.word	0xffffffff


	//   ....[80]....
        /*052c*/ 	.word	0xffffffff


	//   ....[81]....
        /*0530*/ 	.word	0xffffffff


	//   ....[82]....
        /*0534*/ 	.word	0xffffffff


	//   ....[83]....
        /*0538*/ 	.word	0xffffffff


	//   ....[84]....
        /*053c*/ 	.word	0xffffffff


	//   ....[85]....
        /*0540*/ 	.word	0xffffffff


	//   ....[86]....
        /*0544*/ 	.word	0xffffffff


	//   ....[87]....
        /*0548*/ 	.word	0xffffffff


	//   ....[88]....
        /*054c*/ 	.word	0xffffffff


	//   ....[89]....
        /*0550*/ 	.word	0xffffffff


	//   ....[90]....
        /*0554*/ 	.word	0xffffffff


	//   ....[91]....
        /*0558*/ 	.word	0xffffffff


	//   ....[92]....
        /*055c*/ 	.word	0xffffffff


	//   ....[93]....
        /*0560*/ 	.word	0xffffffff


	//   ....[94]....
        /*0564*/ 	.word	0xffffffff


	//   ....[95]....
        /*0568*/ 	.word	0xffffffff


	//   ....[96]....
        /*056c*/ 	.word	0xffffffff


	//   ....[97]....
        /*0570*/ 	.word	0xffffffff


	//   ....[98]....
        /*0574*/ 	.word	0xffffffff


	//   ....[99]....
        /*0578*/ 	.word	0xffffffff


	//   ....[100]....
        /*057c*/ 	.word	0xffffffff


	//   ....[101]....
        /*0580*/ 	.word	0xffffffff


	//   ....[102]....
        /*0584*/ 	.word	0xffffffff


	//   ....[103]....
        /*0588*/ 	.word	0xffffffff


	//   ....[104]....
        /*058c*/ 	.word	0xffffffff


	//   ....[105]....
        /*0590*/ 	.word	0x0500000f


	//   ....[106]....
        /*0594*/ 	.word	0x0500000f


	//   ....[107]....
        /*0598*/ 	.word	0x0500000f


	//   ....[108]....
        /*059c*/ 	.word	0x0500000f


	//   ....[109]....
        /*05a0*/ 	.word	0x0500000f


	//   ....[110]....
        /*05a4*/ 	.word	0x0500000f


	//   ....[111]....
        /*05a8*/ 	.word	0x0500000f


	//   ....[112]....
        /*05ac*/ 	.word	0x0500000f


	//   ....[113]....
        /*05b0*/ 	.word	0x0500000f


	//   ....[114]....
        /*05b4*/ 	.word	0x0500000f


	//   ....[115]....
        /*05b8*/ 	.word	0x0500000f


	//   ....[116]....
        /*05bc*/ 	.word	0x0500000f


	//   ....[117]....
        /*05c0*/ 	.word	0x0500000f


	//   ....[118]....
        /*05c4*/ 	.word	0x0500000f


	//   ....[119]....
        /*05c8*/ 	.word	0x0500000f


	//   ....[120]....
        /*05cc*/ 	.word	0x0500000f


	//   ....[121]....
        /*05d0*/ 	.word	0x0500000f


	//   ....[122]....
        /*05d4*/ 	.word	0x0500000f


	//   ....[123]....
        /*05d8*/ 	.word	0x0500000f


	//   ....[124]....
        /*05dc*/ 	.word	0x0500000f


	//   ....[125]....
        /*05e0*/ 	.word	0x0500000f


	//   ....[126]....
        /*05e4*/ 	.word	0x0500000f


	//   ....[127]....
        /*05e8*/ 	.word	0x0500000f


	//   ....[128]....
        /*05ec*/ 	.word	0x0500000f


	//   ....[129]....
        /*05f0*/ 	.word	0x0500000f


	//   ....[130]....
        /*05f4*/ 	.word	0x0500000f


	//   ....[131]....
        /*05f8*/ 	.word	0x0500000f


	//   ....[132]....
        /*05fc*/ 	.word	0x0500000f


	//   ....[133]....
        /*0600*/ 	.word	0x0500000f


	//   ....[134]....
        /*0604*/ 	.word	0x0500000f


	//   ....[135]....
        /*0608*/ 	.word	0x0500000f


	//   ....[136]....
        /*060c*/ 	.word	0x0500000f


	//   ....[137]....
        /*0610*/ 	.word	0x0500000f


	//   ....[138]....
        /*0614*/ 	.word	0x0500000f


	//   ....[139]....
        /*0618*/ 	.word	0x0500000f


	//----- nvinfo : EIATTR_COOP_GROUP_INSTR_OFFSETS
	.align		4
.L_379:
        /*061c*/ 	.byte	0x04, 0x28
        /*061e*/ 	.short	(.L_381 - .L_380)


	//   ....[0]....
.L_380:
        /*0620*/ 	.word	0x00000070


	//   ....[1]....
        /*0624*/ 	.word	0x00000140


	//   ....[2]....
        /*0628*/ 	.word	0x00000190


	//   ....[3]....
        /*062c*/ 	.word	0x000003c0


	//   ....[4]....
        /*0630*/ 	.word	0x00000520


	//   ....[5]....
        /*0634*/ 	.word	0x00000640


	//   ....[6]....
        /*0638*/ 	.word	0x000007a0


	//   ....[7]....
        /*063c*/ 	.word	0x00001b50


	//   ....[8]....
        /*0640*/ 	.word	0x00002180


	//   ....[9]....
        /*0644*/ 	.word	0x00002c20


	//   ....[10]....
        /*0648*/ 	.word	0x000031e0


	//   ....[11]....
        /*064c*/ 	.word	0x000032e0


	//   ....[12]....
        /*0650*/ 	.word	0x00003890


	//   ....[13]....
        /*0654*/ 	.word	0x00003950


	//   ....[14]....
        /*0658*/ 	.word	0x00004a80


	//   ....[15]....
        /*065c*/ 	.word	0x00004d90


	//   ....[16]....
        /*0660*/ 	.word	0x00005b60


	//   ....[17]....
        /*0664*/ 	.word	0x00005c80


	//   ....[18]....
        /*0668*/ 	.word	0x000062e0


	//   ....[19]....
        /*066c*/ 	.word	0x00006350


	//   ....[20]....
        /*0670*/ 	.word	0x00007f10


	//   ....[21]....
        /*0674*/ 	.word	0x00007f30


	//   ....[22]....
        /*0678*/ 	.word	0x00008460


	//   ....[23]....
        /*067c*/ 	.word	0x00008630


	//   ....[24]....
        /*0680*/ 	.word	0x00009ba0


	//   ....[25]....
        /*0684*/ 	.word	0x00009e00


	//   ....[26]....
        /*0688*/ 	.word	0x0000aaa0


	//   ....[27]....
        /*068c*/ 	.word	0x0000abc0


	//   ....[28]....
        /*0690*/ 	.word	0x0000b400


	//   ....[29]....
        /*0694*/ 	.word	0x0000b5d0


	//   ....[30]....
        /*0698*/ 	.word	0x0000c700


	//   ....[31]....
        /*069c*/ 	.word	0x0000c780


	//   ....[32]....
        /*06a0*/ 	.word	0x0000c7e0


	//   ....[33]....
        /*06a4*/ 	.word	0x0000c810


	//   ....[34]....
        /*06a8*/ 	.word	0x0000e210


	//   ....[35]....
        /*06ac*/ 	.word	0x0000e250


	//   ....[36]....
        /*06b0*/ 	.word	0x0000e290


	//   ....[37]....
        /*06b4*/ 	.word	0x0000e2c0


	//   ....[38]....
        /*06b8*/ 	.word	0x0000eb60


	//   ....[39]....
        /*06bc*/ 	.word	0x0000eba0


	//   ....[40]....
        /*06c0*/ 	.word	0x0000ece0


	//   ....[41]....
        /*06c4*/ 	.word	0x0000ed00


	//   ....[42]....
        /*06c8*/ 	.word	0x0000ee40


	//   ....[43]....
        /*06cc*/ 	.word	0x0000ee60


	//   ....[44]....
        /*06d0*/ 	.word	0x0000efb0


	//   ....[45]....
        /*06d4*/ 	.word	0x0000efd0


	//   ....[46]....
        /*06d8*/ 	.word	0x0000f920


	//   ....[47]....
        /*06dc*/ 	.word	0x0000f940


	//   ....[48]....
        /*06e0*/ 	.word	0x0000fa80


	//   ....[49]....
        /*06e4*/ 	.word	0x0000faa0


	//   ....[50]....
        /*06e8*/ 	.word	0x0000fbe0


	//   ....[51]....
        /*06ec*/ 	.word	0x0000fc00


	//   ....[52]....
        /*06f0*/ 	.word	0x0000fd50


	//   ....[53]....
        /*06f4*/ 	.word	0x0000fd70


	//   ....[54]....
        /*06f8*/ 	.word	0x0000ff50


	//   ....[55]....
        /*06fc*/ 	.word	0x00010130


	//   ....[56]....
        /*0700*/ 	.word	0x00010160


	//   ....[57]....
        /*0704*/ 	.word	0x00010190


	//   ....[58]....
        /*0708*/ 	.word	0x000101c0


	//   ....[59]....
        /*070c*/ 	.word	0x000101f0


	//   ....[60]....
        /*0710*/ 	.word	0x00010220


	//   ....[61]....
        /*0714*/ 	.word	0x00010390


	//   ....[62]....
        /*0718*/ 	.word	0x000103c0


	//   ....[63]....
        /*071c*/ 	.word	0x000103f0


	//   ....[64]....
        /*0720*/ 	.word	0x00010420


	//   ....[65]....
        /*0724*/ 	.word	0x00010450


	//   ....[66]....
        /*0728*/ 	.word	0x00010480


	//   ....[67]....
        /*072c*/ 	.word	0x00010520


	//   ....[68]....
        /*0730*/ 	.word	0x00010580


	//   ....[69]....
        /*0734*/ 	.word	0x00010610


	//   ....[70]....
        /*0738*/ 	.word	0x00011ad0


	//   ....[71]....
        /*073c*/ 	.word	0x000125f0


	//   ....[72]....
        /*0740*/ 	.word	0x00012610


	//   ....[73]....
        /*0744*/ 	.word	0x000126c0


	//   ....[74]....
        /*0748*/ 	.word	0x000126d0


	//   ....[75]....
        /*074c*/ 	.word	0x00012750


	//   ....[76]....
        /*0750*/ 	.word	0x00012760


	//   ....[77]....
        /*0754*/ 	.word	0x000127e0


	//   ....[78]....
        /*0758*/ 	.word	0x000127f0


	//   ....[79]....
        /*075c*/ 	.word	0x00012870


	//   ....[80]....
        /*0760*/ 	.word	0x00012880


	//   ....[81]....
        /*0764*/ 	.word	0x00012900


	//   ....[82]....
        /*0768*/ 	.word	0x00012910


	//   ....[83]....
        /*076c*/ 	.word	0x00012990


	//   ....[84]....
        /*0770*/ 	.word	0x000129a0


	//   ....[85]....
        /*0774*/ 	.word	0x000129b0


	//   ....[86]....
        /*0778*/ 	.word	0x00012a00


	//   ....[87]....
        /*077c*/ 	.word	0x000155a0


	//   ....[88]....
        /*0780*/ 	.word	0x00015600


	//   ....[89]....
        /*0784*/ 	.word	0x00015630


	//   ....[90]....
        /*0788*/ 	.word	0x00015640


	//   ....[91]....
        /*078c*/ 	.word	0x00015670


	//   ....[92]....
        /*0790*/ 	.word	0x000156a0


	//   ....[93]....
        /*0794*/ 	.word	0x000156d0


	//   ....[94]....
        /*0798*/ 	.word	0x00015700


	//   ....[95]....
        /*079c*/ 	.word	0x00015880


	//   ....[96]....
        /*07a0*/ 	.word	0x000158b0


	//   ....[97]....
        /*07a4*/ 	.word	0x000158e0


	//   ....[98]....
        /*07a8*/ 	.word	0x00015910


	//   ....[99]....
        /*07ac*/ 	.word	0x00015940


	//   ....[100]....
        /*07b0*/ 	.word	0x00015970


	//   ....[101]....
        /*07b4*/ 	.word	0x00015a30


	//   ....[102]....
        /*07b8*/ 	.word	0x00015a50


	//   ....[103]....
        /*07bc*/ 	.word	0x00015ac0


	//   ....[104]....
        /*07c0*/ 	.word	0x00016180


	//   ....[105]....
        /*07c4*/ 	.word	0x000167c0


	//   ....[106]....
        /*07c8*/ 	.word	0x00016980


	//   ....[107]....
        /*07cc*/ 	.word	0x000169d0


	//   ....[108]....
        /*07d0*/ 	.word	0x00016a30


	//   ....[109]....
        /*07d4*/ 	.word	0x00016b20


	//   ....[110]....
        /*07d8*/ 	.word	0x00016b80


	//   ....[111]....
        /*07dc*/ 	.word	0x00016c70


	//   ....[112]....
        /*07e0*/ 	.word	0x00016cd0


	//   ....[113]....
        /*07e4*/ 	.word	0x00016dc0


	//   ....[114]....
        /*07e8*/ 	.word	0x00016e20


	//   ....[115]....
        /*07ec*/ 	.word	0x00016f10


	//   ....[116]....
        /*07f0*/ 	.word	0x00016f70


	//   ....[117]....
        /*07f4*/ 	.word	0x00017060


	//   ....[118]....
        /*07f8*/ 	.word	0x000170c0


	//   ....[119]....
        /*07fc*/ 	.word	0x00017190


	//   ....[120]....
        /*0800*/ 	.word	0x00017210


	//   ....[121]....
        /*0804*/ 	.word	0x000172e0


	//   ....[122]....
        /*0808*/ 	.word	0x00017610


	//   ....[123]....
        /*080c*/ 	.word	0x000176b0


	//   ....[124]....
        /*0810*/ 	.word	0x000177d0


	//   ....[125]....
        /*0814*/ 	.word	0x00017840


	//   ....[126]....
        /*0818*/ 	.word	0x000178b0


	//   ....[127]....
        /*081c*/ 	.word	0x00017920


	//   ....[128]....
        /*0820*/ 	.word	0x00017990


	//   ....[129]....
        /*0824*/ 	.word	0x00017a10


	//   ....[130]....
        /*0828*/ 	.word	0x00017aa0


	//   ....[131]....
        /*082c*/ 	.word	0x00017b30


	//   ....[132]....
        /*0830*/ 	.word	0x00017ba0


	//   ....[133]....
        /*0834*/ 	.word	0x00017c10


	//   ....[134]....
        /*0838*/ 	.word	0x00017c80


	//   ....[135]....
        /*083c*/ 	.word	0x00017d00


	//   ....[136]....
        /*0840*/ 	.word	0x00017d70


	//   ....[137]....
        /*0844*/ 	.word	0x00017e10


	//   ....[138]....
        /*0848*/ 	.word	0x00017ea0


	//   ....[139]....
        /*084c*/ 	.word	0x00017fd0


	//----- nvinfo : EIATTR_REG_RECONFIG
	.align		4
.L_381:
        /*0850*/ 	.byte	0x01, 0x54
	.zero		2


	//----- nvinfo : EIATTR_SYSCALL_OFFSETS
	.align		4
        /*0854*/ 	.byte	0x04, 0x46
        /*0856*/ 	.short	(.L_383 - .L_382)


	//   ....[0]....
.L_382:
        /*0858*/ 	.word	0x00001d30


	//   ....[1]....
        /*085c*/ 	.word	0x00011710


	//   ....[2]....
        /*0860*/ 	.word	0x00011860


	//   ....[3]....
        /*0864*/ 	.word	0x00011950


	//   ....[4]....
        /*0868*/ 	.word	0x000121c0


	//----- nvinfo : EIATTR_MBARRIER_INSTR_OFFSETS
	.align		4
.L_383:
        /*086c*/ 	.byte	0x04, 0x39
        /*086e*/ 	.short	(.L_385 - .L_384)


	//   ....[0]....
.L_384:
        /*0870*/ 	.word	0x00000270
        /*0874*/ 	.word	0x000000ff
        /*0878*/ 	.word	0x00022800
        /*087c*/ 	.short	0x0100
        /*087e*/ 	.byte	0x08
	.zero		1


	//   ....[1]....
        /*0880*/ 	.word	0x00000280
        /*0884*/ 	.word	0x000000ff
        /*0888*/ 	.word	0x00022820
        /*088c*/ 	.short	0x0100
        /*088e*/ 	.byte	0x08
	.zero		1


	//   ....[2]....
        /*0890*/ 	.word	0x00000370
        /*0894*/ 	.word	0x000000ff
        /*0898*/ 	.word	0x00022830
        /*089c*/ 	.short	0x0100
        /*089e*/ 	.byte	0x08
	.zero		1


	//   ....[3]....
        /*08a0*/ 	.word	0x00000380
        /*08a4*/ 	.word	0x000000ff
        /*08a8*/ 	.word	0x00022840
        /*08ac*/ 	.short	0x0100
        /*08ae*/ 	.byte	0x08
	.zero		1


	//   ....[4]....
        /*08b0*/ 	.word	0x00000390
        /*08b4*/ 	.word	0x000000ff
        /*08b8*/ 	.word	0x00022838
        /*08bc*/ 	.short	0x0100
        /*08be*/ 	.byte	0x08
	.zero		1


	//   ....[5]....
        /*08c0*/ 	.word	0x000003a0
        /*08c4*/ 	.word	0x000000ff
        /*08c8*/ 	.word	0x00022848
        /*08cc*/ 	.short	0x0100
        /*08ce*/ 	.byte	0x08
	.zero		1


	//   ....[6]....
        /*08d0*/ 	.word	0x000004d0
        /*08d4*/ 	.word	0x000000ff
        /*08d8*/ 	.word	0x00022850
        /*08dc*/ 	.short	0x0100
        /*08de*/ 	.byte	0x08
	.zero		1


	//   ....[7]....
        /*08e0*/ 	.word	0x000004e0
        /*08e4*/ 	.word	0x000000ff
        /*08e8*/ 	.word	0x00022860
        /*08ec*/ 	.short	0x0100
        /*08ee*/ 	.byte	0x08
	.zero		1


	//   ....[8]....
        /*08f0*/ 	.word	0x000004f0
        /*08f4*/ 	.word	0x000000ff
        /*08f8*/ 	.word	0x00022858
        /*08fc*/ 	.short	0x0100
        /*08fe*/ 	.byte	0x08
	.zero		1


	//   ....[9]....
        /*0900*/ 	.word	0x00000500
        /*0904*/ 	.word	0x000000ff
        /*0908*/ 	.word	0x00022868
        /*090c*/ 	.short	0x0100
        /*090e*/ 	.byte	0x08
	.zero		1


	//   ....[10]....
        /*0910*/ 	.word	0x000005f0
        /*0914*/ 	.word	0x000000ff
        /*0918*/ 	.word	0x00022870
        /*091c*/ 	.short	0x0100
        /*091e*/ 	.byte	0x06
	.zero		1


	//   ....[11]....
        /*0920*/ 	.word	0x00000600
        /*0924*/ 	.word	0x000000ff
        /*0928*/ 	.word	0x00022880
        /*092c*/ 	.short	0x0100
        /*092e*/ 	.byte	0x06
	.zero		1


	//   ....[12]....
        /*0930*/ 	.word	0x00000610
        /*0934*/ 	.word	0x000000ff
        /*0938*/ 	.word	0x00022878
        /*093c*/ 	.short	0x0100
        /*093e*/ 	.byte	0x06
	.zero		1


	//   ....[13]....
        /*0940*/ 	.word	0x00000620
        /*0944*/ 	.word	0x000000ff
        /*0948*/ 	.word	0x00022888
        /*094c*/ 	.short	0x0100
        /*094e*/ 	.byte	0x06
	.zero		1


	//   ....[14]....
        /*0950*/ 	.word	0x00000750
        /*0954*/ 	.word	0x000000ff
        /*0958*/ 	.word	0x00022890
        /*095c*/ 	.short	0x0100
        /*095e*/ 	.byte	0x08
	.zero		1


	//   ....[15]....
        /*0960*/ 	.word	0x00000760
        /*0964*/ 	.word	0x000000ff
        /*0968*/ 	.word	0x000228a0
        /*096c*/ 	.short	0x0100
        /*096e*/ 	.byte	0x08
	.zero		1


	//   ....[16]....
        /*0970*/ 	.word	0x00000770
        /*0974*/ 	.word	0x000000ff
        /*0978*/ 	.word	0x00022898
        /*097c*/ 	.short	0x0100
        /*097e*/ 	.byte	0x08
	.zero		1


	//   ....[17]....
        /*0980*/ 	.word	0x00000780
        /*0984*/ 	.word	0x000000ff
        /*0988*/ 	.word	0x000228a8
        /*098c*/ 	.short	0x0100
        /*098e*/ 	.byte	0x08
	.zero		1


	//   ....[18]....
        /*0990*/ 	.word	0x000008b0
        /*0994*/ 	.word	0x000000ff
        /*0998*/ 	.word	0x000228b0
        /*099c*/ 	.short	0x0100
        /*099e*/ 	.byte	0x08
	.zero		1


	//   ....[19]....
        /*09a0*/ 	.word	0x000008c0
        /*09a4*/ 	.word	0x000000ff
        /*09a8*/ 	.word	0x000228c0
        /*09ac*/ 	.short	0x0100
        /*09ae*/ 	.byte	0x08
	.zero		1


	//   ....[20]....
        /*09b0*/ 	.word	0x000008d0
        /*09b4*/ 	.word	0x000000ff
        /*09b8*/ 	.word	0x000228b8
        /*09bc*/ 	.short	0x0100
        /*09be*/ 	.byte	0x08
	.zero		1


	//   ....[21]....
        /*09c0*/ 	.word	0x000008e0
        /*09c4*/ 	.word	0x000000ff
        /*09c8*/ 	.word	0x000228c8
        /*09cc*/ 	.short	0x0100
        /*09ce*/ 	.byte	0x08
	.zero		1


	//   ....[22]....
        /*09d0*/ 	.word	0x00001de0
        /*09d4*/ 	.word	0x00000008
        /*09d8*/ 	.word	0x00022800
        /*09dc*/ 	.short	0x010a
        /*09de*/ 	.byte	0x3f
	.zero		1


	//   ....[23]....
        /*09e0*/ 	.word	0x00001eb0
        /*09e4*/ 	.word	0x00000005
        /*09e8*/ 	.word	0x00022830
        /*09ec*/ 	.short	0x010a
        /*09ee*/ 	.byte	0x3f
	.zero		1


	//   ....[24]....
        /*09f0*/ 	.word	0x00001ef0
        /*09f4*/ 	.word	0x00000005
        /*09f8*/ 	.word	0x00022830
        /*09fc*/ 	.short	0x010a
        /*09fe*/ 	.byte	0x3f
	.zero		1


	//   ....[25]....
        /*0a00*/ 	.word	0x00002380
        /*0a04*/ 	.word	0x00000000
        /*0a08*/ 	.word	0x00000000
        /*0a0c*/ 	.short	0x0101
        /*0a0e*/ 	.byte	0x3f
	.zero		1


	//   ....[26]....
        /*0a10*/ 	.word	0x00004200
        /*0a14*/ 	.word	0x00000005
        /*0a18*/ 	.word	0x00022850
        /*0a1c*/ 	.short	0x010a
        /*0a1e*/ 	.byte	0x3f
	.zero		1


	//   ....[27]....
        /*0a20*/ 	.word	0x00004240
        /*0a24*/ 	.word	0x00000005
        /*0a28*/ 	.word	0x00022850
        /*0a2c*/ 	.short	0x010a
        /*0a2e*/ 	.byte	0x3f
	.zero		1


	//   ....[28]....
        /*0a30*/ 	.word	0x000045c0
        /*0a34*/ 	.word	0x00000005
        /*0a38*/ 	.word	0x00000000
        /*0a3c*/ 	.short	0x0101
        /*0a3e*/ 	.byte	0x3f
	.zero		1


	//   ....[29]....
        /*0a40*/ 	.word	0x000048a0
        /*0a44*/ 	.word	0x000000ff
        /*0a48*/ 	.word	0x00022830
        /*0a4c*/ 	.short	0x010a
        /*0a4e*/ 	.byte	0x1b
	.zero		1


	//   ....[30]....
        /*0a50*/ 	.word	0x000048e0
        /*0a54*/ 	.word	0x000000ff
        /*0a58*/ 	.word	0x00022830
        /*0a5c*/ 	.short	0x010a
        /*0a5e*/ 	.byte	0x1b
	.zero		1


	//   ....[31]....
        /*0a60*/ 	.word	0x00004bd0
        /*0a64*/ 	.word	0x00000008
        /*0a68*/ 	.word	0x00000000
        /*0a6c*/ 	.short	0x0101
        /*0a6e*/ 	.byte	0x3f
	.zero		1


	//   ....[32]....
        /*0a70*/ 	.word	0x00007450
        /*0a74*/ 	.word	0x000000ff
        /*0a78*/ 	.word	0x00022850
        /*0a7c*/ 	.short	0x010a
        /*0a7e*/ 	.byte	0x1b
	.zero		1


	//   ....[33]....
        /*0a80*/ 	.word	0x00007490
        /*0a84*/ 	.word	0x000000ff
        /*0a88*/ 	.word	0x00022850
        /*0a8c*/ 	.short	0x010a
        /*0a8e*/ 	.byte	0x1b
	.zero		1


	//   ....[34]....
        /*0a90*/ 	.word	0x00007790
        /*0a94*/ 	.word	0x0000000b
        /*0a98*/ 	.word	0x00000000
        /*0a9c*/ 	.short	0x0101
        /*0a9e*/ 	.byte	0x3f
	.zero		1


	//   ....[35]....
        /*0aa0*/ 	.word	0x00007ba0
        /*0aa4*/ 	.word	0x000000ff
        /*0aa8*/ 	.word	0x00022830
        /*0aac*/ 	.short	0x010a
        /*0aae*/ 	.byte	0x18
	.zero		1


	//   ....[36]....
        /*0ab0*/ 	.word	0x00007be0
        /*0ab4*/ 	.word	0x000000ff
        /*0ab8*/ 	.word	0x00022830
        /*0abc*/ 	.short	0x010a
        /*0abe*/ 	.byte	0x18
	.zero		1


	//   ....[37]....
        /*0ac0*/ 	.word	0x00008960
        /*0ac4*/ 	.word	0x0000009a
        /*0ac8*/ 	.word	0x00000000
        /*0acc*/ 	.short	0x0101
        /*0ace*/ 	.byte	0x3f
	.zero		1


	//   ....[38]....
        /*0ad0*/ 	.word	0x00009480
        /*0ad4*/ 	.word	0x000000ff
        /*0ad8*/ 	.word	0x00022850
        /*0adc*/ 	.short	0x010a
        /*0ade*/ 	.byte	0x18
	.zero		1


	//   ....[39]....
        /*0ae0*/ 	.word	0x000094c0
        /*0ae4*/ 	.word	0x000000ff
        /*0ae8*/ 	.word	0x00022850
        /*0aec*/ 	.short	0x010a
        /*0aee*/ 	.byte	0x18
	.zero		1


	//   ....[40]....
        /*0af0*/ 	.word	0x000097b0
        /*0af4*/ 	.word	0x000000b2
        /*0af8*/ 	.word	0x00000000
        /*0afc*/ 	.short	0x0101
        /*0afe*/ 	.byte	0x3f
	.zero		1


	//   ....[41]....
        /*0b00*/ 	.word	0x00009930
        /*0b04*/ 	.word	0x000000ff
        /*0b08*/ 	.word	0x00022830
        /*0b0c*/ 	.short	0x010a
        /*0b0e*/ 	.byte	0x1a
	.zero		1


	//   ....[42]....
        /*0b10*/ 	.word	0x00009970
        /*0b14*/ 	.word	0x000000ff
        /*0b18*/ 	.word	0x00022830
        /*0b1c*/ 	.short	0x010a
        /*0b1e*/ 	.byte	0x1a
	.zero		1


	//   ....[43]....
        /*0b20*/ 	.word	0x00009c60
        /*0b24*/ 	.word	0x00000002
        /*0b28*/ 	.word	0x00000000
        /*0b2c*/ 	.short	0x0101
        /*0b2e*/ 	.byte	0x3f
	.zero		1


	//   ....[44]....
        /*0b30*/ 	.word	0x0000c390
        /*0b34*/ 	.word	0x000000ff
        /*0b38*/ 	.word	0x00022850
        /*0b3c*/ 	.short	0x010a
        /*0b3e*/ 	.byte	0x1a
	.zero		1


	//   ....[45]....
        /*0b40*/ 	.word	0x0000c3d0
        /*0b44*/ 	.word	0x000000ff
        /*0b48*/ 	.word	0x00022850
        /*0b4c*/ 	.short	0x010a
        /*0b4e*/ 	.byte	0x1a
	.zero		1


	//   ....[46]....
        /*0b50*/ 	.word	0x0000c6c0
        /*0b54*/ 	.word	0x00000008
        /*0b58*/ 	.word	0x00000000
        /*0b5c*/ 	.short	0x0101
        /*0b5e*/ 	.byte	0x3f
	.zero		1


	//   ....[47]....
        /*0b60*/ 	.word	0x0000eb90
        /*0b64*/ 	.word	0x00000002
        /*0b68*/ 	.word	0x00000000
        /*0b6c*/ 	.short	0x0101
        /*0b6e*/ 	.byte	0x3f
	.zero		1


	//   ....[48]....
        /*0b70*/ 	.word	0x00011d60
        /*0b74*/ 	.word	0x00000000
        /*0b78*/ 	.word	0x00022840
        /*0b7c*/ 	.short	0x010a
        /*0b7e*/ 	.byte	0x3f
	.zero		1


	//   ....[49]....
        /*0b80*/ 	.word	0x00012ac0
        /*0b84*/ 	.word	0x00000008
        /*0b88*/ 	.word	0x00022800
        /*0b8c*/ 	.short	0x0107
        /*0b8e*/ 	.byte	0x3f
	.zero		1


	//   ....[50]....
        /*0b90*/ 	.word	0x00012bc0
        /*0b94*/ 	.word	0x00000002
        /*0b98*/ 	.word	0x00022800
        /*0b9c*/ 	.short	0x0101
        /*0b9e*/ 	.byte	0x3f
	.zero		1


	//   ....[51]....
        /*0ba0*/ 	.word	0x00012be0
        /*0ba4*/ 	.word	0x00000002
        /*0ba8*/ 	.word	0x00022820
        /*0bac*/ 	.short	0x010a
        /*0bae*/ 	.byte	0x3f
	.zero		1


	//   ....[52]....
        /*0bb0*/ 	.word	0x00012cf0
        /*0bb4*/ 	.word	0x00000002
        /*0bb8*/ 	.word	0x00022860
        /*0bbc*/ 	.short	0x010a
        /*0bbe*/ 	.byte	0x3f
	.zero		1


	//   ....[53]....
        /*0bc0*/ 	.word	0x000135b0
        /*0bc4*/ 	.word	0x00000003
        /*0bc8*/ 	.word	0x00022840
        /*0bcc*/ 	.short	0x010a
        /*0bce*/ 	.byte	0x3f
	.zero		1


	//   ....[54]....
        /*0bd0*/ 	.word	0x00013800
        /*0bd4*/ 	.word	0x00000003
        /*0bd8*/ 	.word	0x00022860
        /*0bdc*/ 	.short	0x010a
        /*0bde*/ 	.byte	0x3f
	.zero		1


	//   ....[55]....
        /*0be0*/ 	.word	0x00014060
        /*0be4*/ 	.word	0x00000002
        /*0be8*/ 	.word	0x00022840
        /*0bec*/ 	.short	0x010a
        /*0bee*/ 	.byte	0x3f
	.zero		1


	//   ....[56]....
        /*0bf0*/ 	.word	0x000142a0
        /*0bf4*/ 	.word	0x00000002
        /*0bf8*/ 	.word	0x00022860
        /*0bfc*/ 	.short	0x010a
        /*0bfe*/ 	.byte	0x3f
	.zero		1


	//   ....[57]....
        /*0c00*/ 	.word	0x00014a70
        /*0c04*/ 	.word	0x00000003
        /*0c08*/ 	.word	0x00022840
        /*0c0c*/ 	.short	0x010a
        /*0c0e*/ 	.byte	0x3f
	.zero		1


	//   ....[58]....
        /*0c10*/ 	.word	0x00014cc0
        /*0c14*/ 	.word	0x00000003
        /*0c18*/ 	.word	0x00022860
        /*0c1c*/ 	.short	0x010a
        /*0c1e*/ 	.byte	0x3f
	.zero		1


	//   ....[59]....
        /*0c20*/ 	.word	0x00016100
        /*0c24*/ 	.word	0x00000000
        /*0c28*/ 	.word	0x00022820
        /*0c2c*/ 	.short	0x010a
        /*0c2e*/ 	.byte	0x3f
	.zero		1


	//   ....[60]....
        /*0c30*/ 	.word	0x000162c0
        /*0c34*/ 	.word	0x00000006
        /*0c38*/ 	.word	0x00000000
        /*0c3c*/ 	.short	0x010a
        /*0c3e*/ 	.byte	0x3f
	.zero		1


	//   ....[61]....
        /*0c40*/ 	.word	0x00016330
        /*0c44*/ 	.word	0x00000007
        /*0c48*/ 	.word	0x00000000
        /*0c4c*/ 	.short	0x010a
        /*0c4e*/ 	.byte	0x3f
	.zero		1


	//   ....[62]....
        /*0c50*/ 	.word	0x000163a0
        /*0c54*/ 	.word	0x00000004
        /*0c58*/ 	.word	0x00000000
        /*0c5c*/ 	.short	0x010a
        /*0c5e*/ 	.byte	0x3f
	.zero		1


	//   ....[63]....
        /*0c60*/ 	.word	0x000163d0
        /*0c64*/ 	.word	0x00000003
        /*0c68*/ 	.word	0x00000000
        /*0c6c*/ 	.short	0x010a
        /*0c6e*/ 	.byte	0x3f
	.zero		1


	//   ....[64]....
        /*0c70*/ 	.word	0x00016430
        /*0c74*/ 	.word	0x00000008
        /*0c78*/ 	.word	0x00022800
        /*0c7c*/ 	.short	0x010a
        /*0c7e*/ 	.byte	0x3f
	.zero		1


	//   ....[65]....
        /*0c80*/ 	.word	0x00016480
        /*0c84*/ 	.word	0x00000005
        /*0c88*/ 	.word	0x00022830
        /*0c8c*/ 	.short	0x010a
        /*0c8e*/ 	.byte	0x3f
	.zero		1


	//   ....[66]....
        /*0c90*/ 	.word	0x000164d0
        /*0c94*/ 	.word	0x00000005
        /*0c98*/ 	.word	0x00022850
        /*0c9c*/ 	.short	0x010a
        /*0c9e*/ 	.byte	0x3f
	.zero		1


	//   ....[67]....
        /*0ca0*/ 	.word	0x00016530
        /*0ca4*/ 	.word	0x00000009
        /*0ca8*/ 	.word	0x00022830
        /*0cac*/ 	.short	0x010a
        /*0cae*/ 	.byte	0x3f
	.zero		1


	//   ....[68]....
        /*0cb0*/ 	.word	0x00016580
        /*0cb4*/ 	.word	0x0000000b
        /*0cb8*/ 	.word	0x00022850
        /*0cbc*/ 	.short	0x010a
        /*0cbe*/ 	.byte	0x3f
	.zero		1


	//   ....[69]....
        /*0cc0*/ 	.word	0x000165e0
        /*0cc4*/ 	.word	0x00000002
        /*0cc8*/ 	.word	0x00022830
        /*0ccc*/ 	.short	0x010a
        /*0cce*/ 	.byte	0x3f
	.zero		1


	//   ....[70]....
        /*0cd0*/ 	.word	0x00016630
        /*0cd4*/ 	.word	0x000000b2
        /*0cd8*/ 	.word	0x00022850
        /*0cdc*/ 	.short	0x010a
        /*0cde*/ 	.byte	0x3f
	.zero		1


	//   ....[71]....
        /*0ce0*/ 	.word	0x00016690
        /*0ce4*/ 	.word	0x00000002
        /*0ce8*/ 	.word	0x00022830
        /*0cec*/ 	.short	0x010a
        /*0cee*/ 	.byte	0x3f
	.zero		1


	//   ....[72]....
        /*0cf0*/ 	.word	0x000166e0
        /*0cf4*/ 	.word	0x00000008
        /*0cf8*/ 	.word	0x00022850
        /*0cfc*/ 	.short	0x010a
        /*0cfe*/ 	.byte	0x3f
	.zero		1


	//   ....[73]....
        /*0d00*/ 	.word	0x00016880
        /*0d04*/ 	.word	0x00000000
        /*0d08*/ 	.word	0x00022840
        /*0d0c*/ 	.short	0x010a
        /*0d0e*/ 	.byte	0x3f
	.zero		1


	//   ....[74]....
        /*0d10*/ 	.word	0x00017330
        /*0d14*/ 	.word	0x00000002
        /*0d18*/ 	.word	0x00022820
        /*0d1c*/ 	.short	0x010a
        /*0d1e*/ 	.byte	0x3f
	.zero		1


	//   ....[75]....
        /*0d20*/ 	.word	0x00017380
        /*0d24*/ 	.word	0x00000002
        /*0d28*/ 	.word	0x00022860
        /*0d2c*/ 	.short	0x010a
        /*0d2e*/ 	.byte	0x3f
	.zero		1


	//   ....[76]....
        /*0d30*/ 	.word	0x000173d0
        /*0d34*/ 	.word	0x00000003
        /*0d38*/ 	.word	0x00022840
        /*0d3c*/ 	.short	0x010a
        /*0d3e*/ 	.byte	0x3f
	.zero		1


	//   ....[77]....
        /*0d40*/ 	.word	0x00017420
        /*0d44*/ 	.word	0x00000003
        /*0d48*/ 	.word	0x00022860
        /*0d4c*/ 	.short	0x010a
        /*0d4e*/ 	.byte	0x3f
	.zero		1


	//   ....[78]....
        /*0d50*/ 	.word	0x00017470
        /*0d54*/ 	.word	0x00000002
        /*0d58*/ 	.word	0x00022840
        /*0d5c*/ 	.short	0x010a
        /*0d5e*/ 	.byte	0x3f
	.zero		1


	//   ....[79]....
        /*0d60*/ 	.word	0x000174c0
        /*0d64*/ 	.word	0x00000002
        /*0d68*/ 	.word	0x00022860
        /*0d6c*/ 	.short	0x010a
        /*0d6e*/ 	.byte	0x3f
	.zero		1


	//   ....[80]....
        /*0d70*/ 	.word	0x00017510
        /*0d74*/ 	.word	0x00000003
        /*0d78*/ 	.word	0x00022840
        /*0d7c*/ 	.short	0x010a
        /*0d7e*/ 	.byte	0x3f
	.zero		1


	//   ....[81]....
        /*0d80*/ 	.word	0x00017560
        /*0d84*/ 	.word	0x00000003
        /*0d88*/ 	.word	0x00022860
        /*0d8c*/ 	.short	0x010a
        /*0d8e*/ 	.byte	0x3f
	.zero		1


	//   ....[82]....
        /*0d90*/ 	.word	0x00017ef0
        /*0d94*/ 	.word	0x00000000
        /*0d98*/ 	.word	0x00022820
        /*0d9c*/ 	.short	0x010a
        /*0d9e*/ 	.byte	0x3f
	.zero		1


	//   ....[83]....
        /*0da0*/ 	.word	0x00018090
        /*0da4*/ 	.word	0x00000006
        /*0da8*/ 	.word	0x00000000
        /*0dac*/ 	.short	0x010a
        /*0dae*/ 	.byte	0x3f
	.zero		1


	//   ....[84]....
        /*0db0*/ 	.word	0x000180e0
        /*0db4*/ 	.word	0x00000007
        /*0db8*/ 	.word	0x00000000
        /*0dbc*/ 	.short	0x010a
        /*0dbe*/ 	.byte	0x3f
	.zero		1


	//   ....[85]....
        /*0dc0*/ 	.word	0x00018130
        /*0dc4*/ 	.word	0x00000004
        /*0dc8*/ 	.word	0x00000000
        /*0dcc*/ 	.short	0x010a
        /*0dce*/ 	.byte	0x3f
	.zero		1


	//----- nvinfo : EIATTR_NUM_MBARRIERS
	.align		4
.L_385:
        /*0dd0*/ 	.byte	0x03, 0x38
        /*0dd2*/ 	.short	0x0016


	//----- nvinfo : EIATTR_EXIT_INSTR_OFFSETS
	.align		4
        /*0dd4*/ 	.byte	0x04, 0x1c
        /*0dd6*/ 	.short	(.L_387 - .L_386)


	//   ....[0]....
.L_386:
        /*0dd8*/ 	.word	0x00000a80


	//   ....[1]....
        /*0ddc*/ 	.word	0x0000fef0


	//   ....[2]....
        /*0de0*/ 	.word	0x00016420


	//----- nvinfo : EIATTR_MAX_THREADS
	.align		4
.L_387:
        /*0de4*/ 	.byte	0x04, 0x05
        /*0de6*/ 	.short	(.L_389 - .L_388)
.L_388:
        /*0de8*/ 	.word	0x00000180
        /*0dec*/ 	.word	0x00000001
        /*0df0*/ 	.word	0x00000001


	//----- nvinfo : EIATTR_CRS_STACK_SIZE
	.align		4
.L_389:
        /*0df4*/ 	.byte	0x04, 0x1e
        /*0df6*/ 	.short	(.L_391 - .L_390)
.L_390:
        /*0df8*/ 	.word	0x00000000


	//----- nvinfo : EIATTR_CBANK_PARAM_SIZE
	.align		4
.L_391:
        /*0dfc*/ 	.byte	0x03, 0x19
        /*0dfe*/ 	.short	0x0af0


	//----- nvinfo : EIATTR_PARAM_CBANK
	.align		4
        /*0e00*/ 	.byte	0x04, 0x0a
        /*0e02*/ 	.short	(.L_393 - .L_392)
	.align		4
.L_392:
        /*0e04*/ 	.word	index@(.nv.constant0._ZN7cutlass13device_kernelIN5flash11enable_sm90INS1_16FlashAttnFwdSm90INS1_25CollectiveMainloopFwdSm90ILi2EN4cute5tupleIJNS5_1CILi1EEES8_S8_EEENS6_IJNS7_ILi128EEENS7_ILi96EEENS7_ILi64EEEEEELi256ENS_6half_tEfNS_4arch4Sm90ELb0ELb1ELb0ELb1ELb0ELb0ELb0ELb1ELb0ELb1ELb0ELb0EEENS1_21CollectiveEpilogueFwdINS6_IJSA_NS7_ILi256EEESB_EEES9_SE_SG_Li256ELb1ELb1ELb0ELb0EEENS1_36VarlenDynamicPersistentTileSchedulerILi128ELi96ELi256ELi128ELb0ELb1ELb1ELb1ELb0ELb1EEEEEEEEEvNT_6ParamsE)
        /*0e08*/ 	.short	0x0210
        /*0e0a*/ 	.short	0x0af0


	//----- nvinfo : EIATTR_SW_WAR
	.align		4
.L_393:
        /*0e0c*/ 	.byte	0x04, 0x36
        /*0e0e*/ 	.short	(.L_395 - .L_394)
.L_394:
        /*0e10*/ 	.word	0x00000008
.L_395:


//--------------------- .nv.info._ZN7cutlass13device_kernelIN5flash11enable_sm90INS1_16FlashAttnFwdSm90INS1_25CollectiveMainloopFwdSm90ILi2EN4cute5tupleIJNS5_1CILi1EEES8_S8_EEENS6_IJNS7_ILi128EEENS7_ILi96EEENS7_ILi64EEEEEELi256ENS_6half_tEfNS_4arch4Sm90ELb0ELb1ELb0ELb1ELb0ELb1ELb0ELb1ELb0ELb1ELb0ELb0EEENS1_21CollectiveEpilogueFwdINS6_IJSA_NS7_ILi256EEESB_EEES9_SE_SG_Li256ELb1ELb1ELb0ELb0EEENS1_36VarlenDynamicPersistentTileSchedulerILi128ELi96ELi256ELi128ELb0ELb1ELb1ELb1ELb0ELb1EEEEEEEEEvNT_6ParamsE --------------------------
	.section	.nv.info._ZN7cutlass13device_kernelIN5flash11enable_sm90INS1_16FlashAttnFwdSm90INS1_25CollectiveMainloopFwdSm90ILi2EN4cute5tupleIJNS5_1CILi1EEES8_S8_EEENS6_IJNS7_ILi128EEENS7_ILi96EEENS7_ILi64EEEEEELi256ENS_6half_tEfNS_4arch4Sm90ELb0ELb1ELb0ELb1ELb0ELb1ELb0ELb1ELb0ELb1ELb0ELb0EEENS1_21CollectiveEpilogueFwdINS6_IJSA_NS7_ILi256EEESB_EEES9_SE_SG_Li256ELb1ELb1ELb0ELb0EEENS1_36VarlenDynamicPersistentTileSchedulerILi128ELi96ELi256ELi128ELb0ELb1ELb1ELb1ELb0ELb1EEEEEEEEEvNT_6ParamsE,"",@"SHT_CUDA_INFO"
	.sectionflags	@""
	.align	4


	//----- nvinfo : EIATTR_CUDA_API_VERSION
	.align		4
        /*0000*/ 	.byte	0x04, 0x37
        /*0002*/ 	.short	(.L_397 - .L_396)
.L_396:
        /*0004*/ 	.word	0x00000082


	//----- nvinfo : EIATTR_KPARAM_INFO
	.align		4
.L_397:
        /*0008*/ 	.byte	0x04, 0x17
        /*000a*/ 	.short	(.L_399 - .L_398)
.L_398:
        /*000c*/ 	.word	0x00000000
        /*0010*/ 	.short	0x0000
        /*0012*/ 	.short	0x0070
        /*0014*/ 	.byte	0x00, 0xf0, 0x01, 0x2a


	//----- nvinfo : EIATTR_SPARSE_MMA_MASK
	.align		4
.L_399:
        /*0018*/ 	.byte	0x03, 0x50
        /*001a*/ 	.short	0x0000


	//----- nvinfo : EIATTR_MAXREG_COUNT
	.align		4
        /*001c*/ 	.byte	0x03, 0x1b
        /*001e*/ 	.short	0x00a8


	//----- nvinfo : EIATTR_NUM_BARRIERS
	.align		4
        /*0020*/ 	.byte	0x02, 0x4c
        /*0022*/ 	.byte	0x10
	.zero		1


	//----- nvinfo : EIATTR_EXTERNS
	.align		4
        /*0024*/ 	.byte	0x04, 0x0f
        /*0026*/ 	.short	(.L_401 - .L_400)


	//   ....[0]....
	.align		4
.L_400:
        /*0028*/ 	.word	index@(__assertfail)


	//----- nvinfo : EIATTR_ANNOTATIONS
	.align		4
.L_401:
        /*002c*/ 	.byte	0x04, 0x55
        /*002e*/ 	.short	(.L_403 - .L_402)


	//   ....[0]....
.L_402:
        /* <DEDUP_REMOVED lines=79> */


	//----- nvinfo : EIATTR_MERCURY_ISA_VERSION
	.align		4
.L_403:
        /*0510*/ 	.byte	0x03, 0x5f
        /*0512*/ 	.short	0x0101


	//----- nvinfo : EIATTR_UNUSED_LOAD_BYTE_OFFSET
	.align		4
        /*0514*/ 	.byte	0x04, 0x44
        /*0516*/ 	.short	(.L_405 - .L_404)


	//   ....[0]....
.L_404:
        /*0518*/ 	.word	0x00000ac0
        /*051c*/ 	.word	0x0000fff0


	//   ....[1]....
        /*0520*/ 	.word	0x00014c90
        /*0524*/ 	.word	0x0000fff0


	//----- nvinfo : EIATTR_INT_WARP_WIDE_INSTR_OFFSETS
	.align		4
.L_405:
        /*0528*/ 	.byte	0x04, 0x31
        /*052a*/ 	.short	(.L_407 - .L_406)


	//   ....[0]....
.L_406:
        /*052c*/ 	.word	0x00000180


	//   ....[1]....
        /*0530*/ 	.word	0x00000220


	//   ....[2]....
        /*0534*/ 	.word	0x00000290


	//   ....[3]....
        /*0538*/ 	.word	0x0001aaa0


	//   ....[4]....
        /*053c*/ 	.word	0x0001ab30


	//   ....[5]....
        /*0540*/ 	.word	0x0001e8a0


	//   ....[6]....
        /*0544*/ 	.word	0x0001e930


	//----- nvinfo : EIATTR_COOP_GROUP_MASK_REGIDS
	.align		4
.L_407:
        /*0548*/ 	.byte	0x04, 0x29
        /*054a*/ 	.short	(.L_409 - .L_408)


	//   ....[0]....
.L_408:
        /*054c*/ 	.word	0xffffffff


	//   ....[1]....
        /*0550*/ 	.word	0xffffffff


	//   ....[2]....
        /*0554*/ 	.word	0xffffffff


	//   ....[3]....
        /*0558*/ 	.word	0xffffffff


	//   ....[4]....
        /*055c*/ 	.word	0xffffffff


	//   ....[5]....
        /*0560*/ 	.word	0xffffffff


	//   ....[6]....
        /*0564*/ 	.word	0xffffffff


	//   ....[7]....
        /*0568*/ 	.word	0xffffffff


	//   ....[8]....
        /*056c*/ 	.word	0xffffffff


	//   ....[9]....
        /*0570*/ 	.word	0xffffffff


	//   ....[10]....
        /*0574*/ 	.word	0xffffffff


	//   ....[11]....
        /*0578*/ 	.word	0xffffffff


	//   ....[12]....
        /*057c*/ 	.word	0xffffffff


	//   ....[13]....
        /*0580*/ 	.word	0xffffffff


	//   ....[14]....
        /*0584*/ 	.word	0xffffffff


	//   ....[15]....
        /*0588*/ 	.word	0xffffffff


	//   ....[16]....
        /*058c*/ 	.word	0xffffffff


	//   ....[17]....
        /*0590*/ 	.word	0xffffffff


	//   ....[18]....
        /*0594*/ 	.word	0xffffffff


	//   ....[19]....
        /*0598*/ 	.word	0xffffffff


	//   ....[20]....
        /*059c*/ 	.word	0xffffffff


	//   ....[21]....
        /*05a0*/ 	.word	0xffffffff


	//   ....[22]....
        /*05a4*/ 	.word	0xffffffff


	//   ....[23]....
        /*05a8*/ 	.word	0xffffffff


	//   ....[24]....
        /*05ac*/ 	.word	0xffffffff


	//   ....[25]....
        /*05b0*/ 	.word	0xffffffff


	//   ....[26]....
        /*05b4*/ 	.word	0xffffffff


	//   ....[27]....
        /*05b8*/ 	.word	0xffffffff


	//   ....[28]....
        /*05bc*/ 	.word	0xffffffff


	//   ....[29]....
        /*05c0*/ 	.word	0xffffffff


	//   ....[30]....
        /*05c4*/ 	.word	0xffffffff


	//   ....[31]....
        /*05c8*/ 	.word	0xffffffff


	//   ....[32]....
        /*05cc*/ 	.word	0xffffffff


	//   ....[33]....
        /*05d0*/ 	.word	0xffffffff


	//   ....[34]....
        /*05d4*/ 	.word	0xffffffff


	//   ....[35]....
        /*05d8*/ 	.word	0xffffffff


	//   ....[36]....
        /*05dc*/ 	.word	0xffffffff


	//   ....[37]....
        /*05e0*/ 	.word	0xffffffff


	//   ....[38]....
        /*05e4*/ 	.word	0xffffffff


	//   ....[39]....
        /*05e8*/ 	.word	0xffffffff


	//   ....[40]....
        /*05ec*/ 	.word	0xffffffff


	//   ....[41]....
        /*05f0*/ 	.word	0xffffffff


	//   ....[42]....
        /*05f4*/ 	.word	0xffffffff


	//   ....[43]....
        /*05f8*/ 	.word	0xffffffff


	//   ....[44]....
        /*05fc*/ 	.word	0xffffffff


	//   ....[45]....
        /*0600*/ 	.word	0xffffffff


	//   ....[46]....
        /*0604*/ 	.word	0xffffffff


	//   ....[47]....
        /*0608*/ 	.word	0xffffffff


	//   ....[48]....
        /*060c*/ 	.word	0xffffffff


	//   ....[49]....
        /*0610*/ 	.word	0xffffffff


	//   ....[50]....
        /*0614*/ 	.word	0xffffffff


	//   ....[51]....
        /*0618*/ 	.word	0xffffffff


	//   ....[52]....
        /*061c*/ 	.word	0xffffffff


	//   ....[53]....
        /*0620*/ 	.word	0xffffffff


	//   ....[54]....
        /*0624*/ 	.word	0xffffffff


	//   ....[55]....
        /*0628*/ 	.word	0xffffffff


	//   ....[56]....
        /*062c*/ 	.word	0xffffffff


	//   ....[57]....
        /*0630*/ 	.word	0xffffffff


	//   ....[58]....
        /*0634*/ 	.word	0xffffffff


	//   ....[59]....
        /*0638*/ 	.word	0xffffffff


	//   ....[60]....
        /*063c*/ 	.word	0xffffffff


	//   ....[61]....
        /*0640*/ 	.word	0xffffffff


	//   ....[62]....
        /*0644*/ 	.word	0xffffffff


	//   ....[63]....
        /*0648*/ 	.word	0xffffffff


	//   ....[64]....
        /*064c*/ 	.word	0xffffffff


	//   ....[65]....
        /*0650*/ 	.word	0xffffffff


	//   ....[66]....
        /*0654*/ 	.word	0xffffffff


	//   ....[67]....
        /*0658*/ 	.word	0xffffffff


	//   ....[68]....
        /*065c*/ 	.word	0xffffffff


	//   ....[69]....
        /*0660*/ 	.word	0xffffffff


	//   ....[70]....
        /*0664*/ 	.word	0xffffffff


	//   ....[71]....
        /*0668*/ 	.word	0xffffffff


	//   ....[72]....
        /*066c*/ 	.word	0xffffffff


	//   ....[73]....
        /*0670*/ 	.word	0xffffffff


	//   ....[74]....
        /*0674*/ 	.word	0xffffffff


	//   ....[75]....
        /*0678*/ 	.word	0xffffffff


	//   ....[76]....
        /*067c*/ 	.word	0xffffffff


	//   ....[77]....
        /*0680*/ 	.word	0xffffffff


	//   ....[78]....
        /*0684*/ 	.word	0xffffffff


	//   ....[79]....
        /*0688*/ 	.word	0xffffffff


	//   ....[80]....
        /*068c*/ 	.word	0xffffffff


	//   ....[81]....
        /*0690*/ 	.word	0xffffffff


	//   ....[82]....
        /*0694*/ 	.word	0xffffffff


	//   ....[83]....
        /*0698*/ 	.word	0xffffffff


	//   ....[84]....
        /*069c*/ 	.word	0xffffffff


	//   ....[85]....
        /*06a0*/ 	.word	0xffffffff


	//   ....[86]....
        /*06a4*/ 	.word	0xffffffff


	//   ....[87]....
        /*06a8*/ 	.word	0xffffffff


	//   ....[88]....
        /*06ac*/ 	.word	0xffffffff


	//   ....[89]....
        /*06b0*/ 	.word	0xffffffff


	//   ....[90]....
        /*06b4*/ 	.word	0xffffffff


	//   ....[91]....
        /*06b8*/ 	.word	0xffffffff


	//   ....[92]....
        /*06bc*/ 	.word	0xffffffff


	//   ....[93]....
        /*06c0*/ 	.word	0xffffffff


	//   ....[94]....
        /*06c4*/ 	.word	0xffffffff


	//   ....[95]....
        /*06c8*/ 	.word	0xffffffff


	//   ....[96]....
        /*06cc*/ 	.word	0xffffffff


	//   ....[97]....
        /*06d0*/ 	.word	0xffffffff


	//   ....[98]....
        /*06d4*/ 	.word	0xffffffff


	//   ....[99]....
        /*06d8*/ 	.word	0xffffffff


	//   ....[100]....
        /*06dc*/ 	.word	0xffffffff


	//   ....[101]....
        /*06e0*/ 	.word	0xffffffff


	//   ....[102]....
        /*06e4*/ 	.word	0xffffffff


	//   ....[103]....
        /*06e8*/ 	.word	0xffffffff


	//   ....[104]....
        /*06ec*/ 	.word	0xffffffff


	//   ....[105]....
        /*06f0*/ 	.word	0xffffffff


	//   ....[106]....
        /*06f4*/ 	.word	0xffffffff


	//   ....[107]....
        /*06f8*/ 	.word	0xffffffff


	//   ....[108]....
        /*06fc*/ 	.word	0xffffffff


	//   ....[109]....
        /*0700*/ 	.word	0xffffffff


	//   ....[110]....
        /*0704*/ 	.word	0xffffffff


	//   ....[111]....
        /*0708*/ 	.word	0xffffffff


	//   ....[112]....
        /*070c*/ 	.word	0xffffffff


	//   ....[113]....
        /*0710*/ 	.word	0xffffffff


	//   ....[114]....
        /*0714*/ 	.word	0xffffffff


	//   ....[115]....
        /*0718*/ 	.word	0xffffffff


	//   ....[116]....
        /*071c*/ 	.word	0xffffffff


	//   ....[117]....
        /*0720*/ 	.word	0xffffffff


	//   ....[118]....
        /*0724*/ 	.word	0xffffffff


	//   ....[119]....
        /*0728*/ 	.word	0xffffffff


	//   ....[120]....
        /*072c*/ 	.word	0xffffffff


	//   ....[121]....
        /*0730*/ 	.word	0xffffffff


	//   ....[122]....
        /*0734*/ 	.word	0x0500000f


	//   ....[123]....
        /*0738*/ 	.word	0x0500000f


	//   ....[124]....
        /*073c*/ 	.word	0x0500000f


	//   ....[125]....
        /*0740*/ 	.word	0x0500000f


	//   ....[126]....
        /*0744*/ 	.word	0x0500000f


	//   ....[127]....
        /*0748*/ 	.word	0x0500000f


	//   ....[128]....
        /*074c*/ 	.word	0x0500000f


	//   ....[129]....
        /*0750*/ 	.word	0x0500000f


	//   ....[130]....
        /*0754*/ 	.word	0x0500000f


	//   ....[131]....
        /*0758*/ 	.word	0x0500000f


	//   ....[132]....
        /*075c*/ 	.word	0x0500000f


	//   ....[133]....
        /*0760*/ 	.word	0x0500000f


	//   ....[134]....
        /*0764*/ 	.word	0x0500000f


	//   ....[135]....
        /*0768*/ 	.word	0x0500000f


	//   ....[136]....
        /*076c*/ 	.word	0x0500000f


	//   ....[137]....
        /*0770*/ 	.word	0x0500000f


	//   ....[138]....
        /*0774*/ 	.word	0x0500000f


	//   ....[139]....
        /*0778*/ 	.word	0x0500000f


	//   ....[140]....
        /*077c*/ 	.word	0x0500000f


	//   ....[141]....
        /*0780*/ 	.word	0x0500000f


	//   ....[142]....
        /*0784*/ 	.word	0x0500000f


	//   ....[143]....
        /*0788*/ 	.word	0x0500000f


	//   ....[144]....
        /*078c*/ 	.word	0x0500000f


	//   ....[145]....
        /*0790*/ 	.word	0x0500000f


	//   ....[146]....
        /*0794*/ 	.word	0x0500000f


	//   ....[147]....
        /*0798*/ 	.word	0x0500000f


	//   ....[148]....
        /*079c*/ 	.word	0x0500000f


	//   ....[149]....
        /*07a0*/ 	.word	0x0500000f


	//   ....[150]....
        /*07a4*/ 	.word	0x0500000f


	//   ....[151]....
        /*07a8*/ 	.word	0x0500000f


	//   ....[152]....
        /*07ac*/ 	.word	0x0500000f


	//   ....[153]....
        /*07b0*/ 	.word	0x0500000f


	//   ....[154]....
        /*07b4*/ 	.word	0x0500000f


	//   ....[155]....
        /*07b8*/ 	.word	0x0500000f


	//   ....[156]....
        /*07bc*/ 	.word	0x0500000f


	//   ....[157]....
        /*07c0*/ 	.word	0x0500000f


	//   ....[158]....
        /*07c4*/ 	.word	0x0500000f


	//   ....[159]....
        /*07c8*/ 	.word	0x0500000f


	//   ....[160]....
        /*07cc*/ 	.word	0x0500000f


	//   ....[161]....
        /*07d0*/ 	.word	0x0500000f


	//   ....[162]....
        /*07d4*/ 	.word	0x0500000f


	//   ....[163]....
        /*07d8*/ 	.word	0x0500000f


	//   ....[164]....
        /*07dc*/ 	.word	0x0500000f


	//   ....[165]....
        /*07e0*/ 	.word	0x0500000f


	//   ....[166]....
        /*07e4*/ 	.word	0x0500000f


	//   ....[167]....
        /*07e8*/ 	.word	0x0500000f


	//   ....[168]....
        /*07ec*/ 	.word	0x0500000f


	//   ....[169]....
        /*07f0*/ 	.word	0x0500000f


	//   ....[170]....
        /*07f4*/ 	.word	0x0500000f


	//   ....[171]....
        /*07f8*/ 	.word	0x0500000f


	//   ....[172]....
        /*07fc*/ 	.word	0x0500000f


	//   ....[173]....
        /*0800*/ 	.word	0x0500000f


	//   ....[174]....
        /*0804*/ 	.word	0x0500000f


	//   ....[175]....
        /*0808*/ 	.word	0x0500000f


	//   ....[176]....
        /*080c*/ 	.word	0x0500000f


	//   ....[177]....
        /*0810*/ 	.word	0x0500000f


	//   ....[178]....
        /*0814*/ 	.word	0x0500000f


	//   ....[179]....
        /*0818*/ 	.word	0x0500000f


	//   ....[180]....
        /*081c*/ 	.word	0x0500000f


	//   ....[181]....
        /*0820*/ 	.word	0x0500000f


	//   ....[182]....
        /*0824*/ 	.word	0x0500000f


	//----- nvinfo : EIATTR_COOP_GROUP_INSTR_OFFSETS
	.align		4
.L_409:
        /*0828*/ 	.byte	0x04, 0x28
        /*082a*/ 	.short	(.L_411 - .L_410)


	//   ....[0]....
.L_410:
        /*082c*/ 	.word	0x00000060


	//   ....[1]....
        /*0830*/ 	.word	0x00000190


	//   ....[2]....
        /*0834*/ 	.word	0x00000240


	//   ....[3]....
        /*0838*/ 	.word	0x00000400


	//   ....[4]....
        /*083c*/ 	.word	0x00000560


	//   ....[5]....
        /*0840*/ 	.word	0x00000680


	//   ....[6]....
        /*0844*/ 	.word	0x000007e0


	//   ....[7]....
        /*0848*/ 	.word	0x000062d0


	//   ....[8]....
        /*084c*/ 	.word	0x000069f0


	//   ....[9]....
        /*0850*/ 	.word	0x00006a00


	//   ....[10]....
        /*0854*/ 	.word	0x00006a10


	//   ....[11]....
        /*0858*/ 	.word	0x00006a20


	//   ....[12]....
        /*085c*/ 	.word	0x00006d10


	//   ....[13]....
        /*0860*/ 	.word	0x00006d20


	//   ....[14]....
        /*0864*/ 	.word	0x00006d30


	//   ....[15]....
        /*0868*/ 	.word	0x00006d40


	//   ....[16]....
        /*086c*/ 	.word	0x00007f30


	//   ....[17]....
        /*0870*/ 	.word	0x00007f50


	//   ....[18]....
        /*0874*/ 	.word	0x00007f60


	//   ....[19]....
        /*0878*/ 	.word	0x00007f70


	//   ....[20]....
        /*087c*/ 	.word	0x00008050


	//   ....[21]....
        /*0880*/ 	.word	0x00008060


	//   ....[22]....
        /*0884*/ 	.word	0x00008100


	//   ....[23]....
        /*0888*/ 	.word	0x00008130


	//   ....[24]....
        /*088c*/ 	.word	0x00009640


	//   ....[25]....
        /*0890*/ 	.word	0x0000a040


	//   ....[26]....
        /*0894*/ 	.word	0x0000a650


	//   ....[27]....
        /*0898*/ 	.word	0x0000a760


	//   ....[28]....
        /*089c*/ 	.word	0x0000ac20


	//   ....[29]....
        /*08a0*/ 	.word	0x0000ad10


	//   ....[30]....
        /*08a4*/ 	.word	0x0000c0c0


	//   ....[31]....
        /*08a8*/ 	.word	0x0000cb80


	//   ....[32]....
        /*08ac*/ 	.word	0x0000d120


	//   ....[33]....
        /*08b0*/ 	.word	0x0000d280


	//   ....[34]....
        /*08b4*/ 	.word	0x0000dc10


	//   ....[35]....
        /*08b8*/ 	.word	0x0000dde0


	//   ....[36]....
        /*08bc*/ 	.word	0x0000f6a0


	//   ....[37]....
        /*08c0*/ 	.word	0x0000f6c0


	//   ....[38]....
        /*08c4*/ 	.word	0x00010020


	//   ....[39]....
        /*08c8*/ 	.word	0x000100c0


	//   ....[40]....
        /*08cc*/ 	.word	0x00011350


	//   ....[41]....
        /*08d0*/ 	.word	0x00011f20


	//   ....[42]....
        /*08d4*/ 	.word	0x000124c0


	//   ....[43]....
        /*08d8*/ 	.word	0x000125e0


	//   ....[44]....
        /*08dc*/ 	.word	0x00013170


	//   ....[45]....
        /*08e0*/ 	.word	0x00013280


	//   ....[46]....
        /*08e4*/ 	.word	0x00014210


	//   ....[47]....
        /*08e8*/ 	.word	0x00014270


	//   ....[48]....
        /*08ec*/ 	.word	0x000142d0


	//   ....[49]....
        /*08f0*/ 	.word	0x00014320


	//   ....[50]....
        /*08f4*/ 	.word	0x00015c90


	//   ....[51]....
        /*08f8*/ 	.word	0x00015cd0


	//   ....[52]....
        /*08fc*/ 	.word	0x00015d00


	//   ....[53]....
        /*0900*/ 	.word	0x00015d30


	//   ....[54]....
        /*0904*/ 	.word	0x000166b0


	//   ....[55]....
        /*0908*/ 	.word	0x000166d0


	//   ....[56]....
        /*090c*/ 	.word	0x00016820


	//   ....[57]....
        /*0910*/ 	.word	0x00016840


	//   ....[58]....
        /*0914*/ 	.word	0x00016980


	//   ....[59]....
        /*0918*/ 	.word	0x000169a0


	//   ....[60]....
        /*091c*/ 	.word	0x00016ae0


	//   ....[61]....
        /*0920*/ 	.word	0x00016af0


	//   ....[62]....
        /*0924*/ 	.word	0x00017350


	//   ....[63]....
        /*0928*/ 	.word	0x00017360


	//   ....[64]....
        /*092c*/ 	.word	0x00017540


	//   ....[65]....
        /*0930*/ 	.word	0x00017550


	//   ....[66]....
        /*0934*/ 	.word	0x00017720


	//   ....[67]....
        /*0938*/ 	.word	0x00017730


	//   ....[68]....
        /*093c*/ 	.word	0x00017900


	//   ....[69]....
        /*0940*/ 	.word	0x00017910


	//   ....[70]....
        /*0944*/ 	.word	0x00017b40


	//   ....[71]....
        /*0948*/ 	.word	0x00017d10


	//   ....[72]....
        /*094c*/ 	.word	0x00017d40


	//   ....[73]....
        /*0950*/ 	.word	0x00017d70


	//   ....[74]....
        /*0954*/ 	.word	0x00017da0


	//   ....[75]....
        /*0958*/ 	.word	0x00017dd0


	//   ....[76]....
        /*095c*/ 	.word	0x00017e00


	//   ....[77]....
        /*0960*/ 	.word	0x00017f70


	//   ....[78]....
        /*0964*/ 	.word	0x00017fa0


	//   ....[79]....
        /*0968*/ 	.word	0x00017fd0


	//   ....[80]....
        /*096c*/ 	.word	0x00018000


	//   ....[81]....
        /*0970*/ 	.word	0x00018030


	//   ....[82]....
        /*0974*/ 	.word	0x00018060


	//   ....[83]....
        /*0978*/ 	.word	0x00018100


	//   ....[84]....
        /*097c*/ 	.word	0x00018160


	//   ....[85]....
        /*0980*/ 	.word	0x000181f0


	//   ....[86]....
        /*0984*/ 	.word	0x000192a0


	//   ....[87]....
        /*0988*/ 	.word	0x0001b060


	//   ....[88]....
        /*098c*/ 	.word	0x0001bb90


	//   ....[89]....
        /*0990*/ 	.word	0x0001bbb0


	//   ....[90]....
        /*0994*/ 	.word	0x0001bc60


	//   ....[91]....
        /*0998*/ 	.word	0x0001bc70


	//   ....[92]....
        /*099c*/ 	.word	0x0001bcf0


	//   ....[93]....
        /*09a0*/ 	.word	0x0001bd00


	//   ....[94]....
        /*09a4*/ 	.word	0x0001bd80


	//   ....[95]....
        /*09a8*/ 	.word	0x0001bd90


	//   ....[96]....
        /*09ac*/ 	.word	0x0001be10


	//   ....[97]....
        /*09b0*/ 	.word	0x0001be20


	//   ....[98]....
        /*09b4*/ 	.word	0x0001bea0


	//   ....[99]....
        /*09b8*/ 	.word	0x0001beb0


	//   ....[100]....
        /*09bc*/ 	.word	0x0001bf30


	//   ....[101]....
        /*09c0*/ 	.word	0x0001bf40


	//   ....[102]....
        /*09c4*/ 	.word	0x0001bf90


	//   ....[103]....
        /*09c8*/ 	.word	0x0001bfb0


	//   ....[104]....
        /*09cc*/ 	.word	0x0001eb30


	//   ....[105]....
        /*09d0*/ 	.word	0x0001eb90


	//   ....[106]....
        /*09d4*/ 	.word	0x0001ebc0


	//   ....[107]....
        /*09d8*/ 	.word	0x0001ebf0


	//   ....[108]....
        /*09dc*/ 	.word	0x0001ec20


	//   ....[109]....
        /*09e0*/ 	.word	0x0001ec50


	//   ....[110]....
        /*09e4*/ 	.word	0x0001ec80


	//   ....[111]....
        /*09e8*/ 	.word	0x0001ec90


	//   ....[112]....
        /*09ec*/ 	.word	0x0001ee10


	//   ....[113]....
        /*09f0*/ 	.word	0x0001ee40


	//   ....[114]....
        /*09f4*/ 	.word	0x0001ee70


	//   ....[115]....
        /*09f8*/ 	.word	0x0001eea0


	//   ....[116]....
        /*09fc*/ 	.word	0x0001eed0


	//   ....[117]....
        /*0a00*/ 	.word	0x0001ef00


	//   ....[118]....
        /*0a04*/ 	.word	0x0001efc0


	//   ....[119]....
        /*0a08*/ 	.word	0x0001efe0


	//   ....[120]....
        /*0a0c*/ 	.word	0x0001f050


	//   ....[121]....
        /*0a10*/ 	.word	0x0001f720


	//   ....[122]....
        /*0a14*/ 	.word	0x0001fbb0


	//   ....[123]....
        /*0a18*/ 	.word	0x0001fc50


	//   ....[124]....
        /*0a1c*/ 	.word	0x0001fce0


	//   ....[125]....
        /*0a20*/ 	.word	0x0001fd30


	//   ....[126]....
        /*0a24*/ 	.word	0x0001fd80


	//   ....[127]....
        /*0a28*/ 	.word	0x0001fe10


	//   ....[128]....
        /*0a2c*/ 	.word	0x0001fea0


	//   ....[129]....
        /*0a30*/ 	.word	0x0001fef0


	//   ....[130]....
        /*0a34*/ 	.word	0x0001ff40


	//   ....[131]....
        /*0a38*/ 	.word	0x00020030


	//   ....[132]....
        /*0a3c*/ 	.word	0x000200e0


	//   ....[133]....
        /*0a40*/ 	.word	0x00020160


	//   ....[134]....
        /*0a44*/ 	.word	0x000201e0


	//   ....[135]....
        /*0a48*/ 	.word	0x00020280


	//   ....[136]....
        /*0a4c*/ 	.word	0x00020340


	//   ....[137]....
        /*0a50*/ 	.word	0x00020390


	//   ....[138]....
        /*0a54*/ 	.word	0x000204a0


	//   ....[139]....
        /*0a58*/ 	.word	0x00020850


	//   ....[140]....
        /*0a5c*/ 	.word	0x000208a0


	//   ....[141]....
        /*0a60*/ 	.word	0x00020930


	//   ....[142]....
        /*0a64*/ 	.word	0x000209c0


	//   ....[143]....
        /*0a68*/ 	.word	0x00020a50


	//   ....[144]....
        /*0a6c*/ 	.word	0x00020ae0


	//   ....[145]....
        /*0a70*/ 	.word	0x00020b70


	//   ....[146]....
        /*0a74*/ 	.word	0x00020c00


	//   ....[147]....
        /*0a78*/ 	.word	0x00020cc0


	//   ....[148]....
        /*0a7c*/ 	.word	0x00020fb0


	//   ....[149]....
        /*0a80*/ 	.word	0x00021170


	//   ....[150]....
        /*0a84*/ 	.word	0x000211c0


	//   ....[151]....
        /*0a88*/ 	.word	0x00021220


	//   ....[152]....
        /*0a8c*/ 	.word	0x00021310


	//   ....[153]....
        /*0a90*/ 	.word	0x00021370


	//   ....[154]....
        /*0a94*/ 	.word	0x00021460


	//   ....[155]....
        /*0a98*/ 	.word	0x000214c0


	//   ....[156]....
        /*0a9c*/ 	.word	0x000215b0


	//   ....[157]....
        /*0aa0*/ 	.word	0x00021610


	//   ....[158]....
        /*0aa4*/ 	.word	0x00021700


	//   ....[159]....
        /*0aa8*/ 	.word	0x00021760


	//   ....[160]....
        /*0aac*/ 	.word	0x00021850


	//   ....[161]....
        /*0ab0*/ 	.word	0x000218b0


	//   ....[162]....
        /*0ab4*/ 	.word	0x00021980


	//   ....[163]....
        /*0ab8*/ 	.word	0x00021a00


	//   ....[164]....
        /*0abc*/ 	.word	0x00021ad0


	//   ....[165]....
        /*0ac0*/ 	.word	0x00021e00


	//   ....[166]....
        /*0ac4*/ 	.word	0x00021ea0


	//   ....[167]....
        /*0ac8*/ 	.word	0x00021fc0


	//   ....[168]....
        /*0acc*/ 	.word	0x00022030


	//   ....[169]....
        /*0ad0*/ 	.word	0x000220b0


	//   ....[170]....
        /*0ad4*/ 	.word	0x00022130


	//   ....[171]....
        /*0ad8*/ 	.word	0x000221b0


	//   ....[172]....
        /*0adc*/ 	.word	0x00022240


	//   ....[173]....
        /*0ae0*/ 	.word	0x000222e0


	//   ....[174]....
        /*0ae4*/ 	.word	0x00022380


	//   ....[175]....
        /*0ae8*/ 	.word	0x000223f0


	//   ....[176]....
        /*0aec*/ 	.word	0x00022460


	//   ....[177]....
        /*0af0*/ 	.word	0x000224d0


	//   ....[178]....
        /*0af4*/ 	.word	0x00022550


	//   ....[179]....
        /*0af8*/ 	.word	0x000225d0


	//   ....[180]....
        /*0afc*/ 	.word	0x00022670


	//   ....[181]....
        /*0b00*/ 	.word	0x00022700


	//   ....[182]....
        /*0b04*/ 	.word	0x00022830


	//----- nvinfo : EIATTR_REG_RECONFIG
	.align		4
.L_411:
        /*0b08*/ 	.byte	0x01, 0x54
	.zero		2


	//----- nvinfo : EIATTR_SYSCALL_OFFSETS
	.align		4
        /*0b0c*/ 	.byte	0x04, 0x46
        /*0b0e*/ 	.short	(.L_413 - .L_412)


	//   ....[0]....
.L_412:
        /*0b10*/ 	.word	0x00001b90


	//   ....[1]....
        /*0b14*/ 	.word	0x00001ce0


	//   ....[2]....
        /*0b18*/ 	.word	0x00006470


	//   ....[3]....
        /*0b1c*/ 	.word	0x00006780


	//   ....[4]....
        /*0b20*/ 	.word	0x0001aca0


	//   ....[5]....
        /*0b24*/ 	.word	0x0001adf0


	//   ....[6]....
        /*0b28*/ 	.word	0x0001aee0


	//   ....[7]....
        /*0b2c*/ 	.word	0x0001b750


	//----- nvinfo : EIATTR_MBARRIER_INSTR_OFFSETS
	.align		4
.L_413:
        /*0b30*/ 	.byte	0x04, 0x39
        /*0b32*/ 	.short	(.L_415 - .L_414)


	//   ....[0]....
.L_414:
        /*0b34*/ 	.word	0x000002b0
        /*0b38*/ 	.word	0x000000ff
        /*0b3c*/ 	.word	0x00022800
        /*0b40*/ 	.short	0x0100
        /*0b42*/ 	.byte	0x08
	.zero		1


	//   ....[1]....
        /*0b44*/ 	.word	0x000002c0
        /*0b48*/ 	.word	0x000000ff
        /*0b4c*/ 	.word	0x00022820
        /*0b50*/ 	.short	0x0100
        /*0b52*/ 	.byte	0x08
	.zero		1


	//   ....[2]....
        /*0b54*/ 	.word	0x000003b0
        /*0b58*/ 	.word	0x000000ff
        /*0b5c*/ 	.word	0x00022830
        /*0b60*/ 	.short	0x0100
        /*0b62*/ 	.byte	0x08
	.zero		1


	//   ....[3]....
        /*0b64*/ 	.word	0x000003c0
        /*0b68*/ 	.word	0x000000ff
        /*0b6c*/ 	.word	0x00022840
        /*0b70*/ 	.short	0x0100
        /*0b72*/ 	.byte	0x08
	.zero		1


	//   ....[4]....
        /*0b74*/ 	.word	0x000003d0
        /*0b78*/ 	.word	0x000000ff
        /*0b7c*/ 	.word	0x00022838
        /*0b80*/ 	.short	0x0100
        /*0b82*/ 	.byte	0x08
	.zero		1


	//   ....[5]....
        /*0b84*/ 	.word	0x000003e0
        /*0b88*/ 	.word	0x000000ff
        /*0b8c*/ 	.word	0x00022848
        /*0b90*/ 	.short	0x0100
        /*0b92*/ 	.byte	0x08
	.zero		1


	//   ....[6]....
        /*0b94*/ 	.word	0x00000510
        /*0b98*/ 	.word	0x000000ff
        /*0b9c*/ 	.word	0x00022850
        /*0ba0*/ 	.short	0x0100
        /*0ba2*/ 	.byte	0x08
	.zero		1


	//   ....[7]....
        /*0ba4*/ 	.word	0x00000520
        /*0ba8*/ 	.word	0x000000ff
        /*0bac*/ 	.word	0x00022860
        /*0bb0*/ 	.short	0x0100
        /*0bb2*/ 	.byte	0x08
	.zero		1


	//   ....[8]....
        /*0bb4*/ 	.word	0x00000530
        /*0bb8*/ 	.word	0x000000ff
        /*0bbc*/ 	.word	0x00022858
        /*0bc0*/ 	.short	0x0100
        /*0bc2*/ 	.byte	0x08
	.zero		1


	//   ....[9]....
        /*0bc4*/ 	.word	0x00000540
        /*0bc8*/ 	.word	0x000000ff
        /*0bcc*/ 	.word	0x00022868
        /*0bd0*/ 	.short	0x0100
        /*0bd2*/ 	.byte	0x08
	.zero		1


	//   ....[10]....
        /*0bd4*/ 	.word	0x00000630
        /*0bd8*/ 	.word	0x000000ff
        /*0bdc*/ 	.word	0x00022870
        /*0be0*/ 	.short	0x0100
        /*0be2*/ 	.byte	0x06
	.zero		1


	//   ....[11]....
        /*0be4*/ 	.word	0x00000640
        /*0be8*/ 	.word	0x000000ff
        /*0bec*/ 	.word	0x00022880
        /*0bf0*/ 	.short	0x0100
        /*0bf2*/ 	.byte	0x06
	.zero		1


	//   ....[12]....
        /*0bf4*/ 	.word	0x00000650
        /*0bf8*/ 	.word	0x000000ff
        /*0bfc*/ 	.word	0x00022878
        /*0c00*/ 	.short	0x0100
        /*0c02*/ 	.byte	0x06
	.zero		1


	//   ....[13]....
        /*0c04*/ 	.word	0x00000660
        /*0c08*/ 	.word	0x000000ff
        /*0c0c*/ 	.word	0x00022888
        /*0c10*/ 	.short	0x0100
        /*0c12*/ 	.byte	0x06
	.zero		1


	//   ....[14]....
        /*0c14*/ 	.word	0x00000790
        /*0c18*/ 	.word	0x000000ff
        /*0c1c*/ 	.word	0x00022890
        /*0c20*/ 	.short	0x0100
        /*0c22*/ 	.byte	0x08
	.zero		1


	//   ....[15]....
        /*0c24*/ 	.word	0x000007a0
        /*0c28*/ 	.word	0x000000ff
        /*0c2c*/ 	.word	0x000228a0
        /*0c30*/ 	.short	0x0100
        /*0c32*/ 	.byte	0x08
	.zero		1


	//   ....[16]....
        /*0c34*/ 	.word	0x000007b0
        /*0c38*/ 	.word	0x000000ff
        /*0c3c*/ 	.word	0x00022898
        /*0c40*/ 	.short	0x0100
        /*0c42*/ 	.byte	0x08
	.zero		1


	//   ....[17]....
        /*0c44*/ 	.word	0x000007c0
        /*0c48*/ 	.word	0x000000ff
        /*0c4c*/ 	.word	0x000228a8
        /*0c50*/ 	.short	0x0100
        /*0c52*/ 	.byte	0x08
	.zero		1


	//   ....[18]....
        /*0c54*/ 	.word	0x000008f0
        /*0c58*/ 	.word	0x000000ff
        /*0c5c*/ 	.word	0x000228b0
        /*0c60*/ 	.short	0x0100
        /*0c62*/ 	.byte	0x08
	.zero		1


	//   ....[19]....
        /*0c64*/ 	.word	0x00000900
        /*0c68*/ 	.word	0x000000ff
        /*0c6c*/ 	.word	0x000228c0
        /*0c70*/ 	.short	0x0100
        /*0c72*/ 	.byte	0x08
	.zero		1


	//   ....[20]....
        /*0c74*/ 	.word	0x00000910
        /*0c78*/ 	.word	0x000000ff
        /*0c7c*/ 	.word	0x000228b8
        /*0c80*/ 	.short	0x0100
        /*0c82*/ 	.byte	0x08
	.zero		1


	//   ....[21]....
        /*0c84*/ 	.word	0x00000920
        /*0c88*/ 	.word	0x000000ff
        /*0c8c*/ 	.word	0x000228c8
        /*0c90*/ 	.short	0x0100
        /*0c92*/ 	.byte	0x08
	.zero		1


	//   ....[22]....
        /*0c94*/ 	.word	0x00002f30
        /*0c98*/ 	.word	0x00000062
        /*0c9c*/ 	.word	0x00022890
        /*0ca0*/ 	.short	0x010a
        /*0ca2*/ 	.byte	0x3f
	.zero		1


	//   ....[23]....
        /*0ca4*/ 	.word	0x00004080
        /*0ca8*/ 	.word	0x00000062
        /*0cac*/ 	.word	0x00022890
        /*0cb0*/ 	.short	0x010a
        /*0cb2*/ 	.byte	0x3f
	.zero		1


	//   ....[24]....
        /*0cb4*/ 	.word	0x00005090
        /*0cb8*/ 	.word	0x00000062
        /*0cbc*/ 	.word	0x00022890
        /*0cc0*/ 	.short	0x010a
        /*0cc2*/ 	.byte	0x3f
	.zero		1


	//   ....[25]....
        /*0cc4*/ 	.word	0x000052a0
        /*0cc8*/ 	.word	0x00000020
        /*0ccc*/ 	.word	0x00000000
        /*0cd0*/ 	.short	0x0101
        /*0cd2*/ 	.byte	0x3f
	.zero		1


	//   ....[26]....
        /*0cd4*/ 	.word	0x000052e0
        /*0cd8*/ 	.word	0x00000062
        /*0cdc*/ 	.word	0x000228b0
        /*0ce0*/ 	.short	0x010a
        /*0ce2*/ 	.byte	0x3f
	.zero		1


	//   ....[27]....
        /*0ce4*/ 	.word	0x00005930
        /*0ce8*/ 	.word	0x00000062
        /*0cec*/ 	.word	0x00000000
        /*0cf0*/ 	.short	0x0101
        /*0cf2*/ 	.byte	0x3f
	.zero		1


	//   ....[28]....
        /*0cf4*/ 	.word	0x00006500
        /*0cf8*/ 	.word	0x00000010
        /*0cfc*/ 	.word	0x00022800
        /*0d00*/ 	.short	0x010a
        /*0d02*/ 	.byte	0x3f
	.zero		1


	//   ....[29]....
        /*0d04*/ 	.word	0x00006550
        /*0d08*/ 	.word	0x00000010
        /*0d0c*/ 	.word	0x00022800
        /*0d10*/ 	.short	0x010a
        /*0d12*/ 	.byte	0x3f
	.zero		1


	//   ....[30]....
        /*0d14*/ 	.word	0x00006f80
        /*0d18*/ 	.word	0x00000010
        /*0d1c*/ 	.word	0x00022800
        /*0d20*/ 	.short	0x010a
        /*0d22*/ 	.byte	0x3f
	.zero		1


	//   ....[31]....
        /*0d24*/ 	.word	0x00008380
        /*0d28*/ 	.word	0x00000010
        /*0d2c*/ 	.word	0x00022800
        /*0d30*/ 	.short	0x010a
        /*0d32*/ 	.byte	0x3f
	.zero		1


	//   ....[32]....
        /*0d34*/ 	.word	0x000091b0
        /*0d38*/ 	.word	0x00000006
        /*0d3c*/ 	.word	0x00022830
        /*0d40*/ 	.short	0x010a
        /*0d42*/ 	.byte	0x3f
	.zero		1


	//   ....[33]....
        /*0d44*/ 	.word	0x00009250
        /*0d48*/ 	.word	0x00000006
        /*0d4c*/ 	.word	0x00022830
        /*0d50*/ 	.short	0x010a
        /*0d52*/ 	.byte	0x3f
	.zero		1


	//   ....[34]....
        /*0d54*/ 	.word	0x00009780
        /*0d58*/ 	.word	0x00000000
        /*0d5c*/ 	.word	0x00000000
        /*0d60*/ 	.short	0x0101
        /*0d62*/ 	.byte	0x3f
	.zero		1


	//   ....[35]....
        /*0d64*/ 	.word	0x0000b5f0
        /*0d68*/ 	.word	0x00000006
        /*0d6c*/ 	.word	0x00022850
        /*0d70*/ 	.short	0x010a
        /*0d72*/ 	.byte	0x3f
	.zero		1


	//   ....[36]....
        /*0d74*/ 	.word	0x0000b640
        /*0d78*/ 	.word	0x00000006
        /*0d7c*/ 	.word	0x00022850
        /*0d80*/ 	.short	0x010a
        /*0d82*/ 	.byte	0x3f
	.zero		1


	//   ....[37]....
        /*0d84*/ 	.word	0x0000ba10
        /*0d88*/ 	.word	0x00000006
        /*0d8c*/ 	.word	0x00000000
        /*0d90*/ 	.short	0x0101
        /*0d92*/ 	.byte	0x3f
	.zero		1


	//   ....[38]....
        /*0d94*/ 	.word	0x0000bd40
        /*0d98*/ 	.word	0x000000c9
        /*0d9c*/ 	.word	0x00022830
        /*0da0*/ 	.short	0x010a
        /*0da2*/ 	.byte	0x3f
	.zero		1


	//   ....[39]....
        /*0da4*/ 	.word	0x0000bda0
        /*0da8*/ 	.word	0x000000c9
        /*0dac*/ 	.word	0x00022830
        /*0db0*/ 	.short	0x010a
        /*0db2*/ 	.byte	0x3f
	.zero		1


	//   ....[40]....
        /*0db4*/ 	.word	0x0000c110
        /*0db8*/ 	.word	0x0000000a
        /*0dbc*/ 	.word	0x00000000
        /*0dc0*/ 	.short	0x0101
        /*0dc2*/ 	.byte	0x3f
	.zero		1


	//   ....[41]....
        /*0dc4*/ 	.word	0x0000ea30
        /*0dc8*/ 	.word	0x000000c9
        /*0dcc*/ 	.word	0x00022850
        /*0dd0*/ 	.short	0x010a
        /*0dd2*/ 	.byte	0x3f
	.zero		1


	//   ....[42]....
        /*0dd4*/ 	.word	0x0000ea80
        /*0dd8*/ 	.word	0x000000c9
        /*0ddc*/ 	.word	0x00022850
        /*0de0*/ 	.short	0x010a
        /*0de2*/ 	.byte	0x3f
	.zero		1


	//   ....[43]....
        /*0de4*/ 	.word	0x0000ee40
        /*0de8*/ 	.word	0x000000c9
        /*0dec*/ 	.word	0x00000000
        /*0df0*/ 	.short	0x0101
        /*0df2*/ 	.byte	0x3f
	.zero		1


	//   ....[44]....
        /*0df4*/ 	.word	0x0000f240
        /*0df8*/ 	.word	0x00000006
        /*0dfc*/ 	.word	0x00022830
        /*0e00*/ 	.short	0x010a
        /*0e02*/ 	.byte	0x3f
	.zero		1


	//   ....[45]....
        /*0e04*/ 	.word	0x0000f2a0
        /*0e08*/ 	.word	0x00000006
        /*0e0c*/ 	.word	0x00022830
        /*0e10*/ 	.short	0x010a
        /*0e12*/ 	.byte	0x3f
	.zero		1


	//   ....[46]....
        /*0e14*/ 	.word	0x00010a20
        /*0e18*/ 	.word	0x0000009a
        /*0e1c*/ 	.word	0x00000000
        /*0e20*/ 	.short	0x0101
        /*0e22*/ 	.byte	0x3f
	.zero		1


	//   ....[47]....
        /*0e24*/ 	.word	0x00010c10
        /*0e28*/ 	.word	0x00000006
        /*0e2c*/ 	.word	0x00022850
        /*0e30*/ 	.short	0x010a
        /*0e32*/ 	.byte	0x3f
	.zero		1


	//   ....[48]....
        /*0e34*/ 	.word	0x00010c60
        /*0e38*/ 	.word	0x00000006
        /*0e3c*/ 	.word	0x00022850
        /*0e40*/ 	.short	0x010a
        /*0e42*/ 	.byte	0x3f
	.zero		1


	//   ....[49]....
        /*0e44*/ 	.word	0x00011000
        /*0e48*/ 	.word	0x00000006
        /*0e4c*/ 	.word	0x00000000
        /*0e50*/ 	.short	0x0101
        /*0e52*/ 	.byte	0x3f
	.zero		1


	//   ....[50]....
        /*0e54*/ 	.word	0x00011110
        /*0e58*/ 	.word	0x000000c9
        /*0e5c*/ 	.word	0x00022830
        /*0e60*/ 	.short	0x010a
        /*0e62*/ 	.byte	0x3f
	.zero		1


	//   ....[51]....
        /*0e64*/ 	.word	0x00011170
        /*0e68*/ 	.word	0x000000c9
        /*0e6c*/ 	.word	0x00022830
        /*0e70*/ 	.short	0x010a
        /*0e72*/ 	.byte	0x3f
	.zero		1


	//   ....[52]....
        /*0e74*/ 	.word	0x000114b0
        /*0e78*/ 	.word	0x00000000
        /*0e7c*/ 	.word	0x00000000
        /*0e80*/ 	.short	0x0101
        /*0e82*/ 	.byte	0x3f
	.zero		1


	//   ....[53]....
        /*0e84*/ 	.word	0x00013dd0
        /*0e88*/ 	.word	0x000000c9
        /*0e8c*/ 	.word	0x00022850
        /*0e90*/ 	.short	0x010a
        /*0e92*/ 	.byte	0x3f
	.zero		1


	//   ....[54]....
        /*0e94*/ 	.word	0x00013e20
        /*0e98*/ 	.word	0x000000c9
        /*0e9c*/ 	.word	0x00022850
        /*0ea0*/ 	.short	0x010a
        /*0ea2*/ 	.byte	0x3f
	.zero		1


	//   ....[55]....
        /*0ea4*/ 	.word	0x000141e0
        /*0ea8*/ 	.word	0x000000c9
        /*0eac*/ 	.word	0x00000000
        /*0eb0*/ 	.short	0x0101
        /*0eb2*/ 	.byte	0x3f
	.zero		1


	//   ....[56]....
        /*0eb4*/ 	.word	0x000166c0
        /*0eb8*/ 	.word	0x00000000
        /*0ebc*/ 	.word	0x00000000
        /*0ec0*/ 	.short	0x0101
        /*0ec2*/ 	.byte	0x3f
	.zero		1


	//   ....[57]....
        /*0ec4*/ 	.word	0x00019390
        /*0ec8*/ 	.word	0x00000007
        /*0ecc*/ 	.word	0x00022820
        /*0ed0*/ 	.short	0x010a
        /*0ed2*/ 	.byte	0x3f
	.zero		1


	//   ....[58]....
        /*0ed4*/ 	.word	0x00019470
        /*0ed8*/ 	.word	0x00000006
        /*0edc*/ 	.word	0x000228a0
        /*0ee0*/ 	.short	0x010a
        /*0ee2*/ 	.byte	0x3f
	.zero		1


	//   ....[59]....
        /*0ee4*/ 	.word	0x000196c0
        /*0ee8*/ 	.word	0x00000006
        /*0eec*/ 	.word	0x000228c0
        /*0ef0*/ 	.short	0x010a
        /*0ef2*/ 	.byte	0x3f
	.zero		1


	//   ....[60]....
        /*0ef4*/ 	.word	0x00019d80
        /*0ef8*/ 	.word	0x00000005
        /*0efc*/ 	.word	0x000228a0
        /*0f00*/ 	.short	0x010a
        /*0f02*/ 	.byte	0x3f
	.zero		1


	//   ....[61]....
        /*0f04*/ 	.word	0x00019fc0
        /*0f08*/ 	.word	0x00000005
        /*0f0c*/ 	.word	0x000228c0
        /*0f10*/ 	.short	0x010a
        /*0f12*/ 	.byte	0x3f
	.zero		1


	//   ....[62]....
        /*0f14*/ 	.word	0x0001b2f0
        /*0f18*/ 	.word	0x00000000
        /*0f1c*/ 	.word	0x00022840
        /*0f20*/ 	.short	0x010a
        /*0f22*/ 	.byte	0x3f
	.zero		1


	//   ....[63]....
        /*0f24*/ 	.word	0x0001c060
        /*0f28*/ 	.word	0x00000008
        /*0f2c*/ 	.word	0x00022800
        /*0f30*/ 	.short	0x0107
        /*0f32*/ 	.byte	0x3f
	.zero		1


	//   ....[64]....
        /*0f34*/ 	.word	0x0001c160
        /*0f38*/ 	.word	0x00000002
        /*0f3c*/ 	.word	0x00022800
        /*0f40*/ 	.short	0x0101
        /*0f42*/ 	.byte	0x3f
	.zero		1


	//   ....[65]....
        /*0f44*/ 	.word	0x0001c180
        /*0f48*/ 	.word	0x00000002
        /*0f4c*/ 	.word	0x00022820
        /*0f50*/ 	.short	0x010a
        /*0f52*/ 	.byte	0x3f
	.zero		1


	//   ....[66]....
        /*0f54*/ 	.word	0x0001c280
        /*0f58*/ 	.word	0x00000002
        /*0f5c*/ 	.word	0x00022860
        /*0f60*/ 	.short	0x010a
        /*0f62*/ 	.byte	0x3f
	.zero		1


	//   ....[67]....
        /*0f64*/ 	.word	0x0001cb40
        /*0f68*/ 	.word	0x00000002
        /*0f6c*/ 	.word	0x00022840
        /*0f70*/ 	.short	0x010a
        /*0f72*/ 	.byte	0x3f
	.zero		1


	//   ....[68]....
        /*0f74*/ 	.word	0x0001cd90
        /*0f78*/ 	.word	0x00000002
        /*0f7c*/ 	.word	0x00022860
        /*0f80*/ 	.short	0x010a
        /*0f82*/ 	.byte	0x3f
	.zero		1


	//   ....[69]....
        /*0f84*/ 	.word	0x0001d5f0
        /*0f88*/ 	.word	0x00000003
        /*0f8c*/ 	.word	0x00022840
        /*0f90*/ 	.short	0x010a
        /*0f92*/ 	.byte	0x3f
	.zero		1


	//   ....[70]....
        /*0f94*/ 	.word	0x0001d830
        /*0f98*/ 	.word	0x00000003
        /*0f9c*/ 	.word	0x00022860
        /*0fa0*/ 	.short	0x010a
        /*0fa2*/ 	.byte	0x3f
	.zero		1


	//   ....[71]....
        /*0fa4*/ 	.word	0x0001e000
        /*0fa8*/ 	.word	0x00000003
        /*0fac*/ 	.word	0x00022840
        /*0fb0*/ 	.short	0x010a
        /*0fb2*/ 	.byte	0x3f
	.zero		1


	//   ....[72]....
        /*0fb4*/ 	.word	0x0001e250
        /*0fb8*/ 	.word	0x00000003
        /*0fbc*/ 	.word	0x00022860
        /*0fc0*/ 	.short	0x010a
        /*0fc2*/ 	.byte	0x3f
	.zero		1


	//   ....[73]....
        /*0fc4*/ 	.word	0x0001f6a0
        /*0fc8*/ 	.word	0x00000000
        /*0fcc*/ 	.word	0x00022820
        /*0fd0*/ 	.short	0x010a
        /*0fd2*/ 	.byte	0x3f
	.zero		1


	//   ....[74]....
        /*0fd4*/ 	.word	0x0001f850
        /*0fd8*/ 	.word	0x00000006
        /*0fdc*/ 	.word	0x00000000
        /*0fe0*/ 	.short	0x010a
        /*0fe2*/ 	.byte	0x3f
	.zero		1


	//   ....[75]....
        /*0fe4*/ 	.word	0x0001f8c0
        /*0fe8*/ 	.word	0x00000007
        /*0fec*/ 	.word	0x00000000
        /*0ff0*/ 	.short	0x010a
        /*0ff2*/ 	.byte	0x3f
	.zero		1


	//   ....[76]....
        /*0ff4*/ 	.word	0x0001f930
        /*0ff8*/ 	.word	0x00000004
        /*0ffc*/ 	.word	0x00000000
        /*1000*/ 	.short	0x010a
        /*1002*/ 	.byte	0x3f
	.zero		1


	//   ....[77]....
        /*1004*/ 	.word	0x0001f960
        /*1008*/ 	.word	0x00000003
        /*100c*/ 	.word	0x00000000
        /*1010*/ 	.short	0x010a
        /*1012*/ 	.byte	0x3f
	.zero		1


	//   ....[78]....
        /*1014*/ 	.word	0x0001f9c0
        /*1018*/ 	.word	0x00000062
        /*101c*/ 	.word	0x00022890
        /*1020*/ 	.short	0x010a
        /*1022*/ 	.byte	0x3f
	.zero		1


	//   ....[79]....
        /*1024*/ 	.word	0x0001fa10
        /*1028*/ 	.word	0x00000062
        /*102c*/ 	.word	0x00022890
        /*1030*/ 	.short	0x010a
        /*1032*/ 	.byte	0x3f
	.zero		1


	//   ....[80]....
        /*1034*/ 	.word	0x0001fa60
        /*1038*/ 	.word	0x00000062
        /*103c*/ 	.word	0x00022890
        /*1040*/ 	.short	0x010a
        /*1042*/ 	.byte	0x3f
	.zero		1


	//   ....[81]....
        /*1044*/ 	.word	0x0001fab0
        /*1048*/ 	.word	0x00000062
        /*104c*/ 	.word	0x000228b0
        /*1050*/ 	.short	0x010a
        /*1052*/ 	.byte	0x3f
	.zero		1


	//   ....[82]....
        /*1054*/ 	.word	0x0001ff70
        /*1058*/ 	.word	0x00000010
        /*105c*/ 	.word	0x00022800
        /*1060*/ 	.short	0x010a
        /*1062*/ 	.byte	0x3f
	.zero		1


	//   ....[83]....
        /*1064*/ 	.word	0x00020530
        /*1068*/ 	.word	0x00000010
        /*106c*/ 	.word	0x00022800
        /*1070*/ 	.short	0x010a
        /*1072*/ 	.byte	0x3f
	.zero		1


	//   ....[84]....
        /*1074*/ 	.word	0x00020580
        /*1078*/ 	.word	0x00000006
        /*107c*/ 	.word	0x00022830
        /*1080*/ 	.short	0x010a
        /*1082*/ 	.byte	0x3f
	.zero		1


	//   ....[85]....
        /*1084*/ 	.word	0x000205d0
        /*1088*/ 	.word	0x00000006
        /*108c*/ 	.word	0x00022850
        /*1090*/ 	.short	0x010a
        /*1092*/ 	.byte	0x3f
	.zero		1


	//   ....[86]....
        /*1094*/ 	.word	0x00020620
        /*1098*/ 	.word	0x000000c9
        /*109c*/ 	.word	0x00022830
        /*10a0*/ 	.short	0x010a
        /*10a2*/ 	.byte	0x3f
	.zero		1


	//   ....[87]....
        /*10a4*/ 	.word	0x00020670
        /*10a8*/ 	.word	0x000000c9
        /*10ac*/ 	.word	0x00022850
        /*10b0*/ 	.short	0x010a
        /*10b2*/ 	.byte	0x3f
	.zero		1


	//   ....[88]....
        /*10b4*/ 	.word	0x000206c0
        /*10b8*/ 	.word	0x00000006
        /*10bc*/ 	.word	0x00022830
        /*10c0*/ 	.short	0x010a
        /*10c2*/ 	.byte	0x3f
	.zero		1


	//   ....[89]....
        /*10c4*/ 	.word	0x00020710
        /*10c8*/ 	.word	0x00000006
        /*10cc*/ 	.word	0x00022850
        /*10d0*/ 	.short	0x010a
        /*10d2*/ 	.byte	0x3f
	.zero		1


	//   ....[90]....
        /*10d4*/ 	.word	0x00020760
        /*10d8*/ 	.word	0x000000c9
        /*10dc*/ 	.word	0x00022830
        /*10e0*/ 	.short	0x010a
        /*10e2*/ 	.byte	0x3f
	.zero		1


	//   ....[91]....
        /*10e4*/ 	.word	0x000207b0
        /*10e8*/ 	.word	0x000000c9
        /*10ec*/ 	.word	0x00022850
        /*10f0*/ 	.short	0x010a
        /*10f2*/ 	.byte	0x3f
	.zero		1


	//   ....[92]....
        /*10f4*/ 	.word	0x00020d90
        /*10f8*/ 	.word	0x00000006
        /*10fc*/ 	.word	0x00022820
        /*1100*/ 	.short	0x010a
        /*1102*/ 	.byte	0x3f
	.zero		1


	//   ....[93]....
        /*1104*/ 	.word	0x00020de0
        /*1108*/ 	.word	0x00000006
        /*110c*/ 	.word	0x000228a0
        /*1110*/ 	.short	0x010a
        /*1112*/ 	.byte	0x3f
	.zero		1


	//   ....[94]....
        /*1114*/ 	.word	0x00020e30
        /*1118*/ 	.word	0x00000006
        /*111c*/ 	.word	0x000228c0
        /*1120*/ 	.short	0x010a
        /*1122*/ 	.byte	0x3f
	.zero		1


	//   ....[95]....
        /*1124*/ 	.word	0x00020e80
        /*1128*/ 	.word	0x00000005
        /*112c*/ 	.word	0x000228a0
        /*1130*/ 	.short	0x010a
        /*1132*/ 	.byte	0x3f
	.zero		1


	//   ....[96]....
        /*1134*/ 	.word	0x00020ed0
        /*1138*/ 	.word	0x00000005
        /*113c*/ 	.word	0x000228c0
        /*1140*/ 	.short	0x010a
        /*1142*/ 	.byte	0x3f
	.zero		1


	//   ....[97]....
        /*1144*/ 	.word	0x00021070
        /*1148*/ 	.word	0x00000000
        /*114c*/ 	.word	0x00022840
        /*1150*/ 	.short	0x010a
        /*1152*/ 	.byte	0x3f
	.zero		1


	//   ....[98]....
        /*1154*/ 	.word	0x00021b20
        /*1158*/ 	.word	0x00000002
        /*115c*/ 	.word	0x00022820
        /*1160*/ 	.short	0x010a
        /*1162*/ 	.byte	0x3f
	.zero		1


	//   ....[99]....
        /*1164*/ 	.word	0x00021b70
        /*1168*/ 	.word	0x00000002
        /*116c*/ 	.word	0x00022860
        /*1170*/ 	.short	0x010a
        /*1172*/ 	.byte	0x3f
	.zero		1


	//   ....[100]....
        /*1174*/ 	.word	0x00021bc0
        /*1178*/ 	.word	0x00000002
        /*117c*/ 	.word	0x00022840
        /*1180*/ 	.short	0x010a
        /*1182*/ 	.byte	0x3f
	.zero		1


	//   ....[101]....
        /*1184*/ 	.word	0x00021c10
        /*1188*/ 	.word	0x00000002
        /*118c*/ 	.word	0x00022860
        /*1190*/ 	.short	0x010a
        /*1192*/ 	.byte	0x3f
	.zero		1


	//   ....[102]....
        /*1194*/ 	.word	0x00021c60
        /*1198*/ 	.word	0x00000003
        /*119c*/ 	.word	0x00022840
        /*11a0*/ 	.short	0x010a
        /*11a2*/ 	.byte	0x3f
	.zero		1


	//   ....[103]....
        /*11a4*/ 	.word	0x00021cb0
        /*11a8*/ 	.word	0x00000003
        /*11ac*/ 	.word	0x00022860
        /*11b0*/ 	.short	0x010a
        /*11b2*/ 	.byte	0x3f
	.zero		1


	//   ....[104]....
        /*11b4*/ 	.word	0x00021d00
        /*11b8*/ 	.word	0x00000003
        /*11bc*/ 	.word	0x00022840
        /*11c0*/ 	.short	0x010a
        /*11c2*/ 	.byte	0x3f
	.zero		1


	//   ....[105]....
        /*11c4*/ 	.word	0x00021d50
        /*11c8*/ 	.word	0x00000003
        /*11cc*/ 	.word	0x00022860
        /*11d0*/ 	.short	0x010a
        /*11d2*/ 	.byte	0x3f
	.zero		1


	//   ....[106]....
        /*11d4*/ 	.word	0x00022750
        /*11d8*/ 	.word	0x00000000
        /*11dc*/ 	.word	0x00022820
        /*11e0*/ 	.short	0x010a
        /*11e2*/ 	.byte	0x3f
	.zero		1


	//   ....[107]....
        /*11e4*/ 	.word	0x000228f0
        /*11e8*/ 	.word	0x00000006
        /*11ec*/ 	.word	0x00000000
        /*11f0*/ 	.short	0x010a
        /*11f2*/ 	.byte	0x3f
	.zero		1


	//   ....[108]....
        /*11f4*/ 	.word	0x00022940
        /*11f8*/ 	.word	0x00000007
        /*11fc*/ 	.word	0x00000000
        /*1200*/ 	.short	0x010a
        /*1202*/ 	.byte	0x3f
	.zero		1


	//   ....[109]....
        /*1204*/ 	.word	0x00022990
        /*1208*/ 	.word	0x00000004
        /*120c*/ 	.word	0x00000000
        /*1210*/ 	.short	0x010a
        /*1212*/ 	.byte	0x3f
	.zero		1


	//----- nvinfo : EIATTR_NUM_MBARRIERS
	.align		4
.L_415:
        /*1214*/ 	.byte	0x03, 0x38
        /*1216*/ 	.short	0x0016


	//----- nvinfo : EIATTR_EXIT_INSTR_OFFSETS
	.align		4
        /*1218*/ 	.byte	0x04, 0x1c
        /*121a*/ 	.short	(.L_417 - .L_416)


	//   ....[0]....
.L_416:
        /*121c*/ 	.word	0x0001f9b0


	//----- nvinfo : EIATTR_MAX_THREADS
	.align		4
.L_417:
        /*1220*/ 	.byte	0x04, 0x05
        /*1222*/ 	.short	(.L_419 - .L_418)
.L_418:
        /*1224*/ 	.word	0x00000180
        /*1228*/ 	.word	0x00000001
        /*122c*/ 	.word	0x00000001


	//----- nvinfo : EIATTR_CRS_STACK_SIZE
	.align		4
.L_419:
        /*1230*/ 	.byte	0x04, 0x1e
        /*1232*/ 	.short	(.L_421 - .L_420)
.L_420:
        /*1234*/ 	.word	0x00000000


	//----- nvinfo : EIATTR_CBANK_PARAM_SIZE
	.align		4
.L_421:
        /*1238*/ 	.byte	0x03, 0x19
        /*123a*/ 	.short	0x0af0


	//----- nvinfo : EIATTR_PARAM_CBANK
	.align		4
        /*123c*/ 	.byte	0x04, 0x0a
        /*123e*/ 	.short	(.L_423 - .L_422)
	.align		4
.L_422:
        /*1240*/ 	.word	index@(.nv.constant0._ZN7cutlass13device_kernelIN5flash11enable_sm90INS1_16FlashAttnFwdSm90INS1_25CollectiveMainloopFwdSm90ILi2EN4cute5tupleIJNS5_1CILi1EEES8_S8_EEENS6_IJNS7_ILi128EEENS7_ILi96EEENS7_ILi64EEEEEELi256ENS_6half_tEfNS_4arch4Sm90ELb0ELb1ELb0ELb1ELb0ELb1ELb0ELb1ELb0ELb1ELb0ELb0EEENS1_21CollectiveEpilogueFwdINS6_IJSA_NS7_ILi256EEESB_EEES9_SE_SG_Li256ELb1ELb1ELb0ELb0EEENS1_36VarlenDynamicPersistentTileSchedulerILi128ELi96ELi256ELi128ELb0ELb1ELb1ELb1ELb0ELb1EEEEEEEEEvNT_6ParamsE)
        /*1244*/ 	.short	0x0210
        /*1246*/ 	.short	0x0af0


	//----- nvinfo : EIATTR_SW_WAR
	.align		4
.L_423:
        /*1248*/ 	.byte	0x04, 0x36
        /*124a*/ 	.short	(.L_425 - .L_424)
.L_424:
        /*124c*/ 	.word	0x00000008
.L_425:


//--------------------- .nv.info._ZN7cutlass13device_kernelIN5flash11enable_sm90INS1_16FlashAttnFwdSm90INS1_25CollectiveMainloopFwdSm90ILi2EN4cute5tupleIJNS5_1CILi1EEES8_S8_EEENS6_IJNS7_ILi128EEENS7_ILi96EEENS7_ILi64EEEEEELi256ENS_6half_tEfNS_4arch4Sm90ELb0ELb1ELb0ELb1ELb0ELb0ELb1ELb1ELb0ELb1ELb0ELb0EEENS1_21CollectiveEpilogueFwdINS6_IJSA_NS7_ILi256EEESB_EEES9_SE_SG_Li256ELb1ELb1ELb0ELb0EEENS1_36VarlenDynamicPersistentTileSchedulerILi128ELi96ELi256ELi128ELb0ELb1ELb1ELb1ELb0ELb1EEEEEEEEEvNT_6ParamsE --------------------------
	.section	.nv.info._ZN7cutlass13device_kernelIN5flash11enable_sm90INS1_16FlashAttnFwdSm90INS1_25CollectiveMainloopFwdSm90ILi2EN4cute5tupleIJNS5_1CILi1EEES8_S8_EEENS6_IJNS7_ILi128EEENS7_ILi96EEENS7_ILi64EEEEEELi256ENS_6half_tEfNS_4arch4Sm90ELb0ELb1ELb0ELb1ELb0ELb0ELb1ELb1ELb0ELb1ELb0ELb0EEENS1_21CollectiveEpilogueFwdINS6_IJSA_NS7_ILi256EEESB_EEES9_SE_SG_Li256ELb1ELb1ELb0ELb0EEENS1_36VarlenDynamicPersistentTileSchedulerILi128ELi96ELi256ELi128ELb0ELb1ELb1ELb1ELb0ELb1EEEEEEEEEvNT_6ParamsE,"",@"SHT_CUDA_INFO"
	.sectionflags	@""
	.align	4


	//----- nvinfo : EIATTR_CUDA_API_VERSION
	.align		4
        /*0000*/ 	.byte	0x04, 0x37
        /*0002*/ 	.short	(.L_427 - .L_426)
.L_426:
        /*0004*/ 	.word	0x00000082


	//----- nvinfo : EIATTR_KPARAM_INFO
	.align		4
.L_427:
        /*0008*/ 	.byte	0x04, 0x17
        /*000a*/ 	.short	(.L_429 - .L_428)
.L_428:
        /*000c*/ 	.word	0x00000000
        /*0010*/ 	.short	0x0000
        /*0012*/ 	.short	0x0070
        /*0014*/ 	.byte	0x00, 0xf0, 0x01, 0x2e


	//----- nvinfo : EIATTR_SPARSE_MMA_MASK
	.align		4
.L_429:
        /*0018*/ 	.byte	0x03, 0x50
        /*001a*/ 	.short	0x0000


	//----- nvinfo : EIATTR_MAXREG_COUNT
	.align		4
        /*001c*/ 	.byte	0x03, 0x1b
        /*001e*/ 	.short	0x00a8


	//----- nvinfo : EIATTR_NUM_BARRIERS
	.align		4
        /*0020*/ 	.byte	0x02, 0x4c
        /*0022*/ 	.byte	0x10
	.zero		1


	//----- nvinfo : EIATTR_EXTERNS
	.align		4
        /*0024*/ 	.byte	0x04, 0x0f
        /*0026*/ 	.short	(.L_431 - .L_430)


	//   ....[0]....
	.align		4
.L_430:
        /*0028*/ 	.word	index@(__assertfail)


	//----- nvinfo : EIATTR_ANNOTATIONS
	.align		4
.L_431:
        /*002c*/ 	.byte	0x04, 0x55
        /*002e*/ 	.short	(.L_433 - .L_432)


	//   ....[0]....
.L_432:
        /* <DEDUP_REMOVED lines=87> */


	//----- nvinfo : EIATTR_MERCURY_ISA_VERSION
	.align		4
.L_433:
        /*0590*/ 	.byte	0x03, 0x5f
        /*0592*/ 	.short	0x0101


	//----- nvinfo : EIATTR_UNUSED_LOAD_BYTE_OFFSET
	.align		4
        /*0594*/ 	.byte	0x04, 0x44
        /*0596*/ 	.short	(.L_435 - .L_434)


	//   ....[0]....
.L_434:
        /*0598*/ 	.word	0x00000b60
        /*059c*/ 	.word	0x0000fff0


	//   ....[1]....
        /*05a0*/ 	.word	0x0001f040
        /*05a4*/ 	.word	0x0000fff0


	//----- nvinfo : EIATTR_INT_WARP_WIDE_INSTR_OFFSETS
	.align		4
.L_435:
        /*05a8*/ 	.byte	0x04, 0x31
        /*05aa*/ 	.short	(.L_437 - .L_436)


	//   ....[0]....
.L_436:
        /*05ac*/ 	.word	0x00000170


	//   ....[1]....
        /*05b0*/ 	.word	0x000001b0


	//   ....[2]....
        /*05b4*/ 	.word	0x00000220


	//   ....[3]....
        /*05b8*/ 	.word	0x00000230


	//   ....[4]....
        /*05bc*/ 	.word	0x00023230


	//   ....[5]....
        /*05c0*/ 	.word	0x000232c0


	//   ....[6]....
        /*05c4*/ 	.word	0x00027d50


	//   ....[7]....
        /*05c8*/ 	.word	0x00027de0


	//----- nvinfo : EIATTR_COOP_GROUP_MASK_REGIDS
	.align		4
.L_437:
        /*05cc*/ 	.byte	0x04, 0x29
        /*05ce*/ 	.short	(.L_439 - .L_438)


	//   ....[0]....
.L_438:
        /*05d0*/ 	.word	0xffffffff


	//   ....[1]....
        /*05d4*/ 	.word	0xffffffff


	//   ....[2]....
        /*05d8*/ 	.word	0xffffffff


	//   ....[3]....
        /*05dc*/ 	.word	0xffffffff


	//   ....[4]....
        /*05e0*/ 	.word	0xffffffff


	//   ....[5]....
        /*05e4*/ 	.word	0xffffffff


	//   ....[6]....
        /*05e8*/ 	.word	0xffffffff


	//   ....[7]....
        /*05ec*/ 	.word	0xffffffff


	//   ....[8]....
        /*05f0*/ 	.word	0xffffffff


	//   ....[9]....
        /*05f4*/ 	.word	0xffffffff


	//   ....[10]....
        /*05f8*/ 	.word	0xffffffff


	//   ....[11]....
        /*05fc*/ 	.word	0xffffffff


	//   ....[12]....
        /*0600*/ 	.word	0xffffffff


	//   ....[13]....
        /*0604*/ 	.word	0xffffffff


	//   ....[14]....
        /*0608*/ 	.word	0xffffffff


	//   ....[15]....
        /*060c*/ 	.word	0xffffffff


	//   ....[16]....
        /*0610*/ 	.word	0xffffffff


	//   ....[17]....
        /*0614*/ 	.word	0xffffffff


	//   ....[18]....
        /*0618*/ 	.word	0xffffffff


	//   ....[19]....
        /*061c*/ 	.word	0xffffffff


	//   ....[20]....
        /*0620*/ 	.word	0xffffffff


	//   ....[21]....
        /*0624*/ 	.word	0xffffffff


	//   ....[22]....
        /*0628*/ 	.word	0xffffffff


	//   ....[23]....
        /*062c*/ 	.word	0xffffffff


	//   ....[24]....
        /*0630*/ 	.word	0xffffffff


	//   ....[25]....
        /*0634*/ 	.word	0xffffffff


	//   ....[26]....
        /*0638*/ 	.word	0xffffffff


	//   ....[27]....
        /*063c*/ 	.word	0xffffffff


	//   ....[28]....
        /*0640*/ 	.word	0xffffffff


	//   ....[29]....
        /*0644*/ 	.word	0xffffffff


	//   ....[30]....
        /*0648*/ 	.word	0xffffffff


	//   ....[31]....
        /*064c*/ 	.word	0xffffffff


	//   ....[32]....
        /*0650*/ 	.word	0xffffffff


	//   ....[33]....
        /*0654*/ 	.word	0xffffffff


	//   ....[34]....
        /*0658*/ 	.word	0xffffffff


	//   ....[35]....
        /*065c*/ 	.word	0xffffffff


	//   ....[36]....
        /*0660*/ 	.word	0xffffffff


	//   ....[37]....
        /*0664*/ 	.word	0xffffffff


	//   ....[38]....
        /*0668*/ 	.word	0xffffffff


	//   ....[39]....
        /*066c*/ 	.word	0xffffffff


	//   ....[40]....
        /*0670*/ 	.word	0xffffffff


	//   ....[41]....
        /*0674*/ 	.word	0xffffffff


	//   ....[42]....
        /*0678*/ 	.word	0xffffffff


	//   ....[43]....
        /*067c*/ 	.word	0xffffffff


	//   ....[44]....
        /*0680*/ 	.word	0xffffffff


	//   ....[45]....
        /*0684*/ 	.word	0xffffffff


	//   ....[46]....
        /*0688*/ 	.word	0xffffffff


	//   ....[47]....
        /*068c*/ 	.word	0xffffffff


	//   ....[48]....
        /*0690*/ 	.word	0xffffffff


	//   ....[49]....
        /*0694*/ 	.word	0xffffffff


	//   ....[50]....
        /*0698*/ 	.word	0xffffffff


	//   ....[51]....
        /*069c*/ 	.word	0xffffffff


	//   ....[52]....
        /*06a0*/ 	.word	0xffffffff


	//   ....[53]....
        /*06a4*/ 	.word	0xffffffff


	//   ....[54]....
        /*06a8*/ 	.word	0xffffffff


	//   ....[55]....
        /*06ac*/ 	.word	0xffffffff


	//   ....[56]....
        /*06b0*/ 	.word	0xffffffff


	//   ....[57]....
        /*06b4*/ 	.word	0xffffffff


	//   ....[58]....
        /*06b8*/ 	.word	0xffffffff


	//   ....[59]....
        /*06bc*/ 	.word	0xffffffff


	//   ....[60]....
        /*06c0*/ 	.word	0xffffffff


	//   ....[61]....
        /*06c4*/ 	.word	0xffffffff


	//   ....[62]....
        /*06c8*/ 	.word	0xffffffff


	//   ....[63]....
        /*06cc*/ 	.word	0xffffffff


	//   ....[64]....
        /*06d0*/ 	.word	0xffffffff


	//   ....[65]....
        /*06d4*/ 	.word	0xffffffff


	//   ....[66]....
        /*06d8*/ 	.word	0xffffffff


	//   ....[67]....
        /*06dc*/ 	.word	0xffffffff


	//   ....[68]....
        /*06e0*/ 	.word	0xffffffff


	//   ....[69]....
        /*06e4*/ 	.word	0xffffffff


	//   ....[70]....
        /*06e8*/ 	.word	0xffffffff


	//   ....[71]....
        /*06ec*/ 	.word	0xffffffff


	//   ....[72]....
        /*06f0*/ 	.word	0xffffffff


	//   ....[73]....
        /*06f4*/ 	.word	0xffffffff


	//   ....[74]....
        /*06f8*/ 	.word	0xffffffff


	//   ....[75]....
        /*06fc*/ 	.word	0xffffffff


	//   ....[76]....
        /*0700*/ 	.word	0xffffffff


	//   ....[77]....
        /*0704*/ 	.word	0xffffffff


	//   ....[78]....
        /*0708*/ 	.word	0xffffffff


	//   ....[79]....
        /*070c*/ 	.word	0xffffffff


	//   ....[80]....
        /*0710*/ 	.word	0xffffffff


	//   ....[81]....
        /*0714*/ 	.word	0xffffffff


	//   ....[82]....
        /*0718*/ 	.word	0xffffffff


	//   ....[83]....
        /*071c*/ 	.word	0xffffffff


	//   ....[84]....
        /*0720*/ 	.word	0xffffffff


	//   ....[85]....
        /*0724*/ 	.word	0xffffffff


	//   ....[86]....
        /*0728*/ 	.word	0xffffffff


	//   ....[87]....
        /*072c*/ 	.word	0xffffffff


	//   ....[88]....
        /*0730*/ 	.word	0xffffffff


	//   ....[89]....
        /*0734*/ 	.word	0xffffffff


	//   ....[90]....
        /*0738*/ 	.word	0xffffffff


	//   ....[91]....
        /*073c*/ 	.word	0xffffffff


	//   ....[92]....
        /*0740*/ 	.word	0xffffffff


	//   ....[93]....
        /*0744*/ 	.word	0xffffffff


	//   ....[94]....
        /*0748*/ 	.word	0xffffffff


	//   ....[95]....
        /*074c*/ 	.word	0xffffffff


	//   ....[96]....
        /*0750*/ 	.word	0xffffffff


	//   ....[97]....
        /*0754*/ 	.word	0xffffffff


	//   ....[98]....
        /*0758*/ 	.word	0xffffffff


	//   ....[99]....
        /*075c*/ 	.word	0xffffffff


	//   ....[100]....
        /*0760*/ 	.word	0xffffffff


	//   ....[101]....
        /*0764*/ 	.word	0xffffffff


	//   ....[102]....
        /*0768*/ 	.word	0xffffffff


	//   ....[103]....
        /*076c*/ 	.word	0xffffffff


	//   ....[104]....
        /*0770*/ 	.word	0xffffffff


	//   ....[105]....
        /*0774*/ 	.word	0xffffffff


	//   ....[106]....
        /*0778*/ 	.word	0xffffffff


	//   ....[107]....
        /*077c*/ 	.word	0xffffffff


	//   ....[108]....
        /*0780*/ 	.word	0xffffffff


	//   ....[109]....
        /*0784*/ 	.word	0xffffffff


	//   ....[110]....
        /*0788*/ 	.word	0xffffffff


	//   ....[111]....
        /*078c*/ 	.word	0xffffffff


	//   ....[112]....
        /*0790*/ 	.word	0xffffffff


	//   ....[113]....
        /*0794*/ 	.word	0xffffffff


	//   ....[114]....
        /*0798*/ 	.word	0xffffffff


	//   ....[115]....
        /*079c*/ 	.word	0x0500000f


	//   ....[116]....
        /*07a0*/ 	.word	0x0500000f


	//   ....[117]....
        /*07a4*/ 	.word	0x0500000f


	//   ....[118]....
        /*07a8*/ 	.word	0x0500000f


	//   ....[119]....
        /*07ac*/ 	.word	0x0500000f


	//   ....[120]....
        /*07b0*/ 	.word	0x0500000f


	//   ....[121]....
        /*07b4*/ 	.word	0x0500000f


	//   ....[122]....
        /*07b8*/ 	.word	0x0500000f


	//   ....[123]....
        /*07bc*/ 	.word	0x0500000f


	//   ....[124]....
        /*07c0*/ 	.word	0x0500000f


	//   ....[125]....
        /*07c4*/ 	.word	0x0500000f


	//   ....[126]....
        /*07c8*/ 	.word	0x0500000f


	//   ....[127]....
        /*07cc*/ 	.word	0x0500000f


	//   ....[128]....
        /*07d0*/ 	.word	0x0500000f


	//   ....[129]....
        /*07d4*/ 	.word	0x0500000f


	//   ....[130]....
        /*07d8*/ 	.word	0x0500000f


	//   ....[131]....
        /*07dc*/ 	.word	0x0500000f


	//   ....[132]....
        /*07e0*/ 	.word	0x0500000f


	//   ....[133]....
        /*07e4*/ 	.word	0x0500000f


	//   ....[134]....
        /*07e8*/ 	.word	0x0500000f


	//   ....[135]....
        /*07ec*/ 	.word	0x0500000f


	//   ....[136]....
        /*07f0*/ 	.word	0x0500000f


	//   ....[137]....
        /*07f4*/ 	.word	0x0500000f


	//   ....[138]....
        /*07f8*/ 	.word	0x0500000f


	//   ....[139]....
        /*07fc*/ 	.word	0x0500000f


	//   ....[140]....
        /*0800*/ 	.word	0x0500000f


	//   ....[141]....
        /*0804*/ 	.word	0x0500000f


	//   ....[142]....
        /*0808*/ 	.word	0x0500000f


	//   ....[143]....
        /*080c*/ 	.word	0x0500000f


	//   ....[144]....
        /*0810*/ 	.word	0x0500000f


	//   ....[145]....
        /*0814*/ 	.word	0x0500000f


	//   ....[146]....
        /*0818*/ 	.word	0x0500000f


	//   ....[147]....
        /*081c*/ 	.word	0x0500000f


	//   ....[148]....
        /*0820*/ 	.word	0x0500000f


	//   ....[149]....
        /*0824*/ 	.word	0x0500000f


	//   ....[150]....
        /*0828*/ 	.word	0x0500000f


	//   ....[151]....
        /*082c*/ 	.word	0x0500000f


	//   ....[152]....
        /*0830*/ 	.word	0x0500000f


	//   ....[153]....
        /*0834*/ 	.word	0x0500000f


	//   ....[154]....
        /*0838*/ 	.word	0x0500000f


	//   ....[155]....
        /*083c*/ 	.word	0x0500000f


	//   ....[156]....
        /*0840*/ 	.word	0x0500000f


	//   ....[157]....
        /*0844*/ 	.word	0x0500000f


	//   ....[158]....
        /*0848*/ 	.word	0x0500000f


	//   ....[159]....
        /*084c*/ 	.word	0x0500000f


	//   ....[160]....
        /*0850*/ 	.word	0x0500000f


	//   ....[161]....
        /*0854*/ 	.word	0x0500000f


	//   ....[162]....
        /*0858*/ 	.word	0x0500000f


	//   ....[163]....
        /*085c*/ 	.word	0x0500000f


	//   ....[164]....
        /*0860*/ 	.word	0x0500000f


	//   ....[165]....
        /*0864*/ 	.word	0x0500000f


	//   ....[166]....
        /*0868*/ 	.word	0xffffffff


	//   ....[167]....
        /*086c*/ 	.word	0xffffffff


	//   ....[168]....
        /*0870*/ 	.word	0xffffffff


	//   ....[169]....
        /*0874*/ 	.word	0xffffffff


	//   ....[170]....
        /*0878*/ 	.word	0xffffffff


	//   ....[171]....
        /*087c*/ 	.word	0xffffffff


	//----- nvinfo : EIATTR_COOP_GROUP_INSTR_OFFSETS
	.align		4
.L_439:
        /*0880*/ 	.byte	0x04, 0x28
        /*0882*/ 	.short	(.L_441 - .L_440)


	//   ....[0]....
.L_440:
        /*0884*/ 	.word	0x000000b0


	//   ....[1]....
        /*0888*/ 	.word	0x00000180


	//   ....[2]....
        /*088c*/ 	.word	0x000001d0


	//   ....[3]....
        /*0890*/ 	.word	0x00000420


	//   ....[4]....
        /*0894*/ 	.word	0x00000580


	//   ....[5]....
        /*0898*/ 	.word	0x000006a0


	//   ....[6]....
        /*089c*/ 	.word	0x00000800


	//   ....[7]....
        /*08a0*/ 	.word	0x00002290


	//   ....[8]....
        /*08a4*/ 	.word	0x00004480


	//   ....[9]....
        /*08a8*/ 	.word	0x000046e0


	//   ....[10]....
        /*08ac*/ 	.word	0x00005dc0


	//   ....[11]....
        /*08b0*/ 	.word	0x00005e40


	//   ....[12]....
        /*08b4*/ 	.word	0x00006110


	//   ....[13]....
        /*08b8*/ 	.word	0x00006310


	//   ....[14]....
        /*08bc*/ 	.word	0x0000aff0


	//   ....[15]....
        /*08c0*/ 	.word	0x0000b080


	//   ....[16]....
        /*08c4*/ 	.word	0x0000b140


	//   ....[17]....
        /*08c8*/ 	.word	0x0000b190


	//   ....[18]....
        /*08cc*/ 	.word	0x00014840


	//   ....[19]....
        /*08d0*/ 	.word	0x00014a60


	//   ....[20]....
        /*08d4*/ 	.word	0x00015a90


	//   ....[21]....
        /*08d8*/ 	.word	0x00015b60


	//   ....[22]....
        /*08dc*/ 	.word	0x00015ce0


	//   ....[23]....
        /*08e0*/ 	.word	0x00015d40


	//   ....[24]....
        /*08e4*/ 	.word	0x0001e0c0


	//   ....[25]....
        /*08e8*/ 	.word	0x0001e0e0


	//   ....[26]....
        /*08ec*/ 	.word	0x0001e140


	//   ....[27]....
        /*08f0*/ 	.word	0x0001e180


	//   ....[28]....
        /*08f4*/ 	.word	0x0001fe80


	//   ....[29]....
        /*08f8*/ 	.word	0x0001fea0


	//   ....[30]....
        /*08fc*/ 	.word	0x0001fef0


	//   ....[31]....
        /*0900*/ 	.word	0x0001ff10


	//   ....[32]....
        /*0904*/ 	.word	0x00020860


	//   ....[33]....
        /*0908*/ 	.word	0x00020880


	//   ....[34]....
        /*090c*/ 	.word	0x000209d0


	//   ....[35]....
        /*0910*/ 	.word	0x000209f0


	//   ....[36]....
        /*0914*/ 	.word	0x00020b30


	//   ....[37]....
        /*0918*/ 	.word	0x00020b50


	//   ....[38]....
        /*091c*/ 	.word	0x00020ca0


	//   ....[39]....
        /*0920*/ 	.word	0x00020cc0


	//   ....[40]....
        /*0924*/ 	.word	0x00021600


	//   ....[41]....
        /*0928*/ 	.word	0x00021620


	//   ....[42]....
        /*092c*/ 	.word	0x00021760


	//   ....[43]....
        /*0930*/ 	.word	0x00021780


	//   ....[44]....
        /*0934*/ 	.word	0x000218c0


	//   ....[45]....
        /*0938*/ 	.word	0x000218e0


	//   ....[46]....
        /*093c*/ 	.word	0x00021a30


	//   ....[47]....
        /*0940*/ 	.word	0x00021a50


	//   ....[48]....
        /*0944*/ 	.word	0x00021c30


	//   ....[49]....
        /*0948*/ 	.word	0x00021e10


	//   ....[50]....
        /*094c*/ 	.word	0x00021e40


	//   ....[51]....
        /*0950*/ 	.word	0x00021e70


	//   ....[52]....
        /*0954*/ 	.word	0x00021ea0


	//   ....[53]....
        /*0958*/ 	.word	0x00021ed0


	//   ....[54]....
        /*095c*/ 	.word	0x00021f00


	//   ....[55]....
        /*0960*/ 	.word	0x00022070


	//   ....[56]....
        /*0964*/ 	.word	0x000220a0


	//   ....[57]....
        /*0968*/ 	.word	0x000220d0


	//   ....[58]....
        /*096c*/ 	.word	0x00022100


	//   ....[59]....
        /*0970*/ 	.word	0x00022130


	//   ....[60]....
        /*0974*/ 	.word	0x00022160


	//   ....[61]....
        /*0978*/ 	.word	0x00022200


	//   ....[62]....
        /*097c*/ 	.word	0x00022260


	//   ....[63]....
        /*0980*/ 	.word	0x000222f0


	//   ....[64]....
        /*0984*/ 	.word	0x000237f0


	//   ....[65]....
        /*0988*/ 	.word	0x00024350


	//   ....[66]....
        /*098c*/ 	.word	0x00024370


	//   ....[67]....
        /*0990*/ 	.word	0x00024390


	//   ....[68]....
        /*0994*/ 	.word	0x000243c0


	//   ....[69]....
        /*0998*/ 	.word	0x00024490


	//   ....[70]....
        /*099c*/ 	.word	0x00024520


	//   ....[71]....
        /*09a0*/ 	.word	0x00024550


	//   ....[72]....
        /*09a4*/ 	.word	0x000245d0


	//   ....[73]....
        /*09a8*/ 	.word	0x00024600


	//   ....[74]....
        /*09ac*/ 	.word	0x00024680


	//   ....[75]....
        /*09b0*/ 	.word	0x000246b0


	//   ....[76]....
        /*09b4*/ 	.word	0x00024730


	//   ....[77]....
        /*09b8*/ 	.word	0x00024760


	//   ....[78]....
        /*09bc*/ 	.word	0x00024780


	//   ....[79]....
        /*09c0*/ 	.word	0x000247d0


	//   ....[80]....
        /*09c4*/ 	.word	0x000247e0


	//   ....[81]....
        /*09c8*/ 	.word	0x00024f70


	//   ....[82]....
        /*09cc*/ 	.word	0x00024fb0


	//   ....[83]....
        /*09d0*/ 	.word	0x00024fd0


	//   ....[84]....
        /*09d4*/ 	.word	0x00025070


	//   ....[85]....
        /*09d8*/ 	.word	0x00025100


	//   ....[86]....
        /*09dc*/ 	.word	0x00025110


	//   ....[87]....
        /*09e0*/ 	.word	0x000251a0


	//   ....[88]....
        /*09e4*/ 	.word	0x000251b0


	//   ....[89]....
        /*09e8*/ 	.word	0x00025220


	//   ....[90]....
        /*09ec*/ 	.word	0x00025230


	//   ....[91]....
        /*09f0*/ 	.word	0x000252b0


	//   ....[92]....
        /*09f4*/ 	.word	0x000252c0


	//   ....[93]....
        /*09f8*/ 	.word	0x00025340


	//   ....[94]....
        /*09fc*/ 	.word	0x00025350


	//   ....[95]....
        /*0a00*/ 	.word	0x00025360


	//   ....[96]....
        /*0a04*/ 	.word	0x000253a0


	//   ....[97]....
        /*0a08*/ 	.word	0x00027fe0


	//   ....[98]....
        /*0a0c*/ 	.word	0x00028040


	//   ....[99]....
        /*0a10*/ 	.word	0x00028070


	//   ....[100]....
        /*0a14*/ 	.word	0x00028080


	//   ....[101]....
        /*0a18*/ 	.word	0x000280b0


	//   ....[102]....
        /*0a1c*/ 	.word	0x000280e0


	//   ....[103]....
        /*0a20*/ 	.word	0x00028110


	//   ....[104]....
        /*0a24*/ 	.word	0x00028140


	//   ....[105]....
        /*0a28*/ 	.word	0x000282c0


	//   ....[106]....
        /*0a2c*/ 	.word	0x000282f0


	//   ....[107]....
        /*0a30*/ 	.word	0x00028320


	//   ....[108]....
        /*0a34*/ 	.word	0x00028350


	//   ....[109]....
        /*0a38*/ 	.word	0x00028380


	//   ....[110]....
        /*0a3c*/ 	.word	0x000283b0


	//   ....[111]....
        /*0a40*/ 	.word	0x00028470


	//   ....[112]....
        /*0a44*/ 	.word	0x00028490


	//   ....[113]....
        /*0a48*/ 	.word	0x00028500


	//   ....[114]....
        /*0a4c*/ 	.word	0x00028bd0


	//   ....[115]....
        /*0a50*/ 	.word	0x000291b0


	//   ....[116]....
        /*0a54*/ 	.word	0x00029340


	//   ....[117]....
        /*0a58*/ 	.word	0x000293a0


	//   ....[118]....
        /*0a5c*/ 	.word	0x00029400


	//   ....[119]....
        /*0a60*/ 	.word	0x00029460


	//   ....[120]....
        /*0a64*/ 	.word	0x00029500


	//   ....[121]....
        /*0a68*/ 	.word	0x000295f0


	//   ....[122]....
        /*0a6c*/ 	.word	0x00029720


	//   ....[123]....
        /*0a70*/ 	.word	0x000297c0


	//   ....[124]....
        /*0a74*/ 	.word	0x00029890


	//   ....[125]....
        /*0a78*/ 	.word	0x00029930


	//   ....[126]....
        /*0a7c*/ 	.word	0x00029a00


	//   ....[127]....
        /*0a80*/ 	.word	0x00029aa0


	//   ....[128]....
        /*0a84*/ 	.word	0x00029b70


	//   ....[129]....
        /*0a88*/ 	.word	0x00029c10


	//   ....[130]....
        /*0a8c*/ 	.word	0x00029cc0


	//   ....[131]....
        /*0a90*/ 	.word	0x00029d60


	//   ....[132]....
        /*0a94*/ 	.word	0x0002a000


	//   ....[133]....
        /*0a98*/ 	.word	0x0002a0b0


	//   ....[134]....
        /*0a9c*/ 	.word	0x0002a1b0


	//   ....[135]....
        /*0aa0*/ 	.word	0x0002a2a0


	//   ....[136]....
        /*0aa4*/ 	.word	0x0002a360


	//   ....[137]....
        /*0aa8*/ 	.word	0x0002a420


	//   ....[138]....
        /*0aac*/ 	.word	0x0002a4e0


	//   ....[139]....
        /*0ab0*/ 	.word	0x0002a5a0


	//   ....[140]....
        /*0ab4*/ 	.word	0x0002a660


	//   ....[141]....
        /*0ab8*/ 	.word	0x0002a720


	//   ....[142]....
        /*0abc*/ 	.word	0x0002a7e0


	//   ....[143]....
        /*0ac0*/ 	.word	0x0002a890


	//   ....[144]....
        /*0ac4*/ 	.word	0x0002a990


	//   ....[145]....
        /*0ac8*/ 	.word	0x0002a9e0


	//   ....[146]....
        /*0acc*/ 	.word	0x0002aa40


	//   ....[147]....
        /*0ad0*/ 	.word	0x0002ab20


	//   ....[148]....
        /*0ad4*/ 	.word	0x0002ae50


	//   ....[149]....
        /*0ad8*/ 	.word	0x0002aef0


	//   ....[150]....
        /*0adc*/ 	.word	0x0002b010


	//   ....[151]....
        /*0ae0*/ 	.word	0x0002b080


	//   ....[152]....
        /*0ae4*/ 	.word	0x0002b100


	//   ....[153]....
        /*0ae8*/ 	.word	0x0002b180


	//   ....[154]....
        /*0aec*/ 	.word	0x0002b200


	//   ....[155]....
        /*0af0*/ 	.word	0x0002b290


	//   ....[156]....
        /*0af4*/ 	.word	0x0002b330


	//   ....[157]....
        /*0af8*/ 	.word	0x0002b3d0


	//   ....[158]....
        /*0afc*/ 	.word	0x0002b440


	//   ....[159]....
        /*0b00*/ 	.word	0x0002b4b0


	//   ....[160]....
        /*0b04*/ 	.word	0x0002b520


	//   ....[161]....
        /*0b08*/ 	.word	0x0002b5a0


	//   ....[162]....
        /*0b0c*/ 	.word	0x0002b620


	//   ....[163]....
        /*0b10*/ 	.word	0x0002b6c0


	//   ....[164]....
        /*0b14*/ 	.word	0x0002b750


	//   ....[165]....
        /*0b18*/ 	.word	0x0002b880


	//   ....[166]....
        /*0b1c*/ 	.word	0x0002ddb0


	//   ....[167]....
        /*0b20*/ 	.word	0x0002e050


	//   ....[168]....
        /*0b24*/ 	.word	0x0002f320


	//   ....[169]....
        /*0b28*/ 	.word	0x0002f360


	//   ....[170]....
        /*0b2c*/ 	.word	0x0002f3d0


	//   ....[171]....
        /*0b30*/ 	.word	0x0002f3f0


	//----- nvinfo : EIATTR_REG_RECONFIG
	.align		4
.L_441:
        /*0b34*/ 	.byte	0x01, 0x54
	.zero		2


	//----- nvinfo : EIATTR_SYSCALL_OFFSETS
	.align		4
        /*0b38*/ 	.byte	0x04, 0x46
        /*0b3a*/ 	.short	(.L_443 - .L_442)


	//   ....[0]....
.L_442:
        /*0b3c*/ 	.word	0x00002800


	//   ....[1]....
        /*0b40*/ 	.word	0x00023430


	//   ....[2]....
        /*0b44*/ 	.word	0x00023580


	//   ....[3]....
        /*0b48*/ 	.word	0x00023670


	//   ....[4]....
        /*0b4c*/ 	.word	0x00023f20


	//   ....[5]....
        /*0b50*/ 	.word	0x00024b70


	//----- nvinfo : EIATTR_MBARRIER_INSTR_OFFSETS
	.align		4
.L_443:
        /*0b54*/ 	.byte	0x04, 0x39
        /*0b56*/ 	.short	(.L_445 - .L_444)


	//   ....[0]....
.L_444:
        /*0b58*/ 	.word	0x000002c0
        /*0b5c*/ 	.word	0x000000ff
        /*0b60*/ 	.word	0x00032400
        /*0b64*/ 	.short	0x0100
        /*0b66*/ 	.byte	0x08
	.zero		1


	//   ....[1]....
        /*0b68*/ 	.word	0x000002d0
        /*0b6c*/ 	.word	0x000000ff
        /*0b70*/ 	.word	0x00032410
        /*0b74*/ 	.short	0x0100
        /*0b76*/ 	.byte	0x08
	.zero		1


	//   ....[2]....
        /*0b78*/ 	.word	0x000002e0
        /*0b7c*/ 	.word	0x000000ff
        /*0b80*/ 	.word	0x00032420
        /*0b84*/ 	.short	0x0100
        /*0b86*/ 	.byte	0x08
	.zero		1


	//   ....[3]....
        /*0b88*/ 	.word	0x000003d0
        /*0b8c*/ 	.word	0x000000ff
        /*0b90*/ 	.word	0x00032430
        /*0b94*/ 	.short	0x0100
        /*0b96*/ 	.byte	0x08
	.zero		1


	//   ....[4]....
        /*0b98*/ 	.word	0x000003e0
        /*0b9c*/ 	.word	0x000000ff
        /*0ba0*/ 	.word	0x00032440
        /*0ba4*/ 	.short	0x0100
        /*0ba6*/ 	.byte	0x08
	.zero		1


	//   ....[5]....
        /*0ba8*/ 	.word	0x000003f0
        /*0bac*/ 	.word	0x000000ff
        /*0bb0*/ 	.word	0x00032438
        /*0bb4*/ 	.short	0x0100
        /*0bb6*/ 	.byte	0x08
	.zero		1


	//   ....[6]....
        /*0bb8*/ 	.word	0x00000400
        /*0bbc*/ 	.word	0x000000ff
        /*0bc0*/ 	.word	0x00032448
        /*0bc4*/ 	.short	0x0100
        /*0bc6*/ 	.byte	0x08
	.zero		1


	//   ....[7]....
        /*0bc8*/ 	.word	0x00000530
        /*0bcc*/ 	.word	0x000000ff
        /*0bd0*/ 	.word	0x00032450
        /*0bd4*/ 	.short	0x0100
        /*0bd6*/ 	.byte	0x08
	.zero		1


	//   ....[8]....
        /*0bd8*/ 	.word	0x00000540
        /*0bdc*/ 	.word	0x000000ff
        /*0be0*/ 	.word	0x00032460
        /*0be4*/ 	.short	0x0100
        /*0be6*/ 	.byte	0x08
	.zero		1


	//   ....[9]....
        /*0be8*/ 	.word	0x00000550
        /*0bec*/ 	.word	0x000000ff
        /*0bf0*/ 	.word	0x00032458
        /*0bf4*/ 	.short	0x0100
        /*0bf6*/ 	.byte	0x08
	.zero		1


	//   ....[10]....
        /*0bf8*/ 	.word	0x00000560
        /*0bfc*/ 	.word	0x000000ff
        /*0c00*/ 	.word	0x00032468
        /*0c04*/ 	.short	0x0100
        /*0c06*/ 	.byte	0x08
	.zero		1


	//   ....[11]....
        /*0c08*/ 	.word	0x00000650
        /*0c0c*/ 	.word	0x000000ff
        /*0c10*/ 	.word	0x00032470
        /*0c14*/ 	.short	0x0100
        /*0c16*/ 	.byte	0x06
	.zero		1


	//   ....[12]....
        /*0c18*/ 	.word	0x00000660
        /*0c1c*/ 	.word	0x000000ff
        /*0c20*/ 	.word	0x00032480
        /*0c24*/ 	.short	0x0100
        /*0c26*/ 	.byte	0x06
	.zero		1


	//   ....[13]....
        /*0c28*/ 	.word	0x00000670
        /*0c2c*/ 	.word	0x000000ff
        /*0c30*/ 	.word	0x00032478
        /*0c34*/ 	.short	0x0100
        /*0c36*/ 	.byte	0x06
	.zero		1


	//   ....[14]....
        /*0c38*/ 	.word	0x00000680
        /*0c3c*/ 	.word	0x000000ff
        /*0c40*/ 	.word	0x00032488
        /*0c44*/ 	.short	0x0100
        /*0c46*/ 	.byte	0x06
	.zero		1


	//   ....[15]....
        /*0c48*/ 	.word	0x000007b0
        /*0c4c*/ 	.word	0x000000ff
        /*0c50*/ 	.word	0x00032490
        /*0c54*/ 	.short	0x0100
        /*0c56*/ 	.byte	0x08
	.zero		1


	//   ....[16]....
        /*0c58*/ 	.word	0x000007c0
        /*0c5c*/ 	.word	0x000000ff
        /*0c60*/ 	.word	0x000324a0
        /*0c64*/ 	.short	0x0100
        /*0c66*/ 	.byte	0x08
	.zero		1


	//   ....[17]....
        /*0c68*/ 	.word	0x000007d0
        /*0c6c*/ 	.word	0x000000ff
        /*0c70*/ 	.word	0x00032498
        /*0c74*/ 	.short	0x0100
        /*0c76*/ 	.byte	0x08
	.zero		1


	//   ....[18]....
        /*0c78*/ 	.word	0x000007e0
        /*0c7c*/ 	.word	0x000000ff
        /*0c80*/ 	.word	0x000324a8
        /*0c84*/ 	.short	0x0100
        /*0c86*/ 	.byte	0x08
	.zero		1


	//   ....[19]....
        /*0c88*/ 	.word	0x00000910
        /*0c8c*/ 	.word	0x000000ff
        /*0c90*/ 	.word	0x000324b0
        /*0c94*/ 	.short	0x0100
        /*0c96*/ 	.byte	0x08
	.zero		1


	//   ....[20]....
        /*0c98*/ 	.word	0x00000920
        /*0c9c*/ 	.word	0x000000ff
        /*0ca0*/ 	.word	0x000324c0
        /*0ca4*/ 	.short	0x0100
        /*0ca6*/ 	.byte	0x08
	.zero		1


	//   ....[21]....
        /*0ca8*/ 	.word	0x00000930
        /*0cac*/ 	.word	0x000000ff
        /*0cb0*/ 	.word	0x000324b8
        /*0cb4*/ 	.short	0x0100
        /*0cb6*/ 	.byte	0x08
	.zero		1


	//   ....[22]....
        /*0cb8*/ 	.word	0x00000940
        /*0cbc*/ 	.word	0x000000ff
        /*0cc0*/ 	.word	0x000324c8
        /*0cc4*/ 	.short	0x0100
        /*0cc6*/ 	.byte	0x08
	.zero		1


	//   ....[23]....
        /*0cc8*/ 	.word	0x00002a50
        /*0ccc*/ 	.word	0x000000ff
        /*0cd0*/ 	.word	0x00032400
        /*0cd4*/ 	.short	0x010a
        /*0cd6*/ 	.byte	0x2e
	.zero		1


	//   ....[24]....
        /*0cd8*/ 	.word	0x00002ec0
        /*0cdc*/ 	.word	0x00000018
        /*0ce0*/ 	.word	0x00000000
        /*0ce4*/ 	.short	0x010a
        /*0ce6*/ 	.byte	0x3f
	.zero		1


	//   ....[25]....
        /*0ce8*/ 	.word	0x00002f20
        /*0cec*/ 	.word	0x00000018
        /*0cf0*/ 	.word	0x00000000
        /*0cf4*/ 	.short	0x010a
        /*0cf6*/ 	.byte	0x3f
	.zero		1


	//   ....[26]....
        /*0cf8*/ 	.word	0x000032d0
        /*0cfc*/ 	.word	0x000000ff
        /*0d00*/ 	.word	0x00032410
        /*0d04*/ 	.short	0x010a
        /*0d06*/ 	.byte	0x2e
	.zero		1


	//   ....[27]....
        /*0d08*/ 	.word	0x000033d0
        /*0d0c*/ 	.word	0x00000008
        /*0d10*/ 	.word	0x00000000
        /*0d14*/ 	.short	0x010a
        /*0d16*/ 	.byte	0x3f
	.zero		1


	//   ....[28]....
        /*0d18*/ 	.word	0x00003430
        /*0d1c*/ 	.word	0x00000008
        /*0d20*/ 	.word	0x00000000
        /*0d24*/ 	.short	0x010a
        /*0d26*/ 	.byte	0x3f
	.zero		1


	//   ....[29]....
        /*0d28*/ 	.word	0x00004120
        /*0d2c*/ 	.word	0x00000008
        /*0d30*/ 	.word	0x00000000
        /*0d34*/ 	.short	0x0101
        /*0d36*/ 	.byte	0x3f
	.zero		1


	//   ....[30]....
        /*0d38*/ 	.word	0x000093b0
        /*0d3c*/ 	.word	0x00000013
        /*0d40*/ 	.word	0x00000000
        /*0d44*/ 	.short	0x0101
        /*0d46*/ 	.byte	0x3f
	.zero		1


	//   ....[31]....
        /*0d48*/ 	.word	0x00009ae0
        /*0d4c*/ 	.word	0x00000003
        /*0d50*/ 	.word	0x00000000
        /*0d54*/ 	.short	0x010a
        /*0d56*/ 	.byte	0x3f
	.zero		1


	//   ....[32]....
        /*0d58*/ 	.word	0x00009be0
        /*0d5c*/ 	.word	0x00000000
        /*0d60*/ 	.word	0x00000000
        /*0d64*/ 	.short	0x010a
        /*0d66*/ 	.byte	0x3f
	.zero		1


	//   ....[33]....
        /*0d68*/ 	.word	0x0000a010
        /*0d6c*/ 	.word	0x00000003
        /*0d70*/ 	.word	0x00000000
        /*0d74*/ 	.short	0x010a
        /*0d76*/ 	.byte	0x3f
	.zero		1


	//   ....[34]....
        /*0d78*/ 	.word	0x0000a0c0
        /*0d7c*/ 	.word	0x00000004
        /*0d80*/ 	.word	0x00000000
        /*0d84*/ 	.short	0x010a
        /*0d86*/ 	.byte	0x3f
	.zero		1


	//   ....[35]....
        /*0d88*/ 	.word	0x0000ad80
        /*0d8c*/ 	.word	0x00000003
        /*0d90*/ 	.word	0x00000000
        /*0d94*/ 	.short	0x0101
        /*0d96*/ 	.byte	0x3f
	.zero		1


	//   ....[36]....
        /*0d98*/ 	.word	0x00013060
        /*0d9c*/ 	.word	0x00000000
        /*0da0*/ 	.word	0x00000000
        /*0da4*/ 	.short	0x0101
        /*0da6*/ 	.byte	0x3f
	.zero		1


	//   ....[37]....
        /*0da8*/ 	.word	0x00013260
        /*0dac*/ 	.word	0x00000005
        /*0db0*/ 	.word	0x00000000
        /*0db4*/ 	.short	0x010a
        /*0db6*/ 	.byte	0x3f
	.zero		1


	//   ....[38]....
        /*0db8*/ 	.word	0x00013360
        /*0dbc*/ 	.word	0x00000000
        /*0dc0*/ 	.word	0x00000000
        /*0dc4*/ 	.short	0x010a
        /*0dc6*/ 	.byte	0x3f
	.zero		1


	//   ....[39]....
        /*0dc8*/ 	.word	0x00013790
        /*0dcc*/ 	.word	0x00000005
        /*0dd0*/ 	.word	0x00000000
        /*0dd4*/ 	.short	0x010a
        /*0dd6*/ 	.byte	0x3f
	.zero		1


	//   ....[40]....
        /*0dd8*/ 	.word	0x00013840
        /*0ddc*/ 	.word	0x00000004
        /*0de0*/ 	.word	0x00000000
        /*0de4*/ 	.short	0x010a
        /*0de6*/ 	.byte	0x3f
	.zero		1


	//   ....[41]....
        /*0de8*/ 	.word	0x00014500
        /*0dec*/ 	.word	0x00000004
        /*0df0*/ 	.word	0x00000000
        /*0df4*/ 	.short	0x0101
        /*0df6*/ 	.byte	0x3f
	.zero		1


	//   ....[42]....
        /*0df8*/ 	.word	0x0001dc50
        /*0dfc*/ 	.word	0x00000000
        /*0e00*/ 	.word	0x00000000
        /*0e04*/ 	.short	0x0101
        /*0e06*/ 	.byte	0x3f
	.zero		1


	//   ....[43]....
        /*0e08*/ 	.word	0x00020890
        /*0e0c*/ 	.word	0x000000ff
        /*0e10*/ 	.word	0x00000000
        /*0e14*/ 	.short	0x0101
        /*0e16*/ 	.byte	0x04
	.zero		1


	//   ....[44]....
        /*0e18*/ 	.word	0x00023a80
        /*0e1c*/ 	.word	0x00000000
        /*0e20*/ 	.word	0x00032440
        /*0e24*/ 	.short	0x010a
        /*0e26*/ 	.byte	0x3f
	.zero		1


	//   ....[45]....
        /*0e28*/ 	.word	0x00024910
        /*0e2c*/ 	.word	0x00000008
        /*0e30*/ 	.word	0x00032400
        /*0e34*/ 	.short	0x0107
        /*0e36*/ 	.byte	0x3f
	.zero		1


	//   ....[46]....
        /*0e38*/ 	.word	0x000249b0
        /*0e3c*/ 	.word	0x00000002
        /*0e40*/ 	.word	0x00032400
        /*0e44*/ 	.short	0x0101
        /*0e46*/ 	.byte	0x3f
	.zero		1


	//   ....[47]....
        /*0e48*/ 	.word	0x00025500
        /*0e4c*/ 	.word	0x00000008
        /*0e50*/ 	.word	0x00032410
        /*0e54*/ 	.short	0x0107
        /*0e56*/ 	.byte	0x3f
	.zero		1


	//   ....[48]....
        /*0e58*/ 	.word	0x00025600
        /*0e5c*/ 	.word	0x00000002
        /*0e60*/ 	.word	0x00032410
        /*0e64*/ 	.short	0x0101
        /*0e66*/ 	.byte	0x3f
	.zero		1


	//   ....[49]....
        /*0e68*/ 	.word	0x00025620
        /*0e6c*/ 	.word	0x00000002
        /*0e70*/ 	.word	0x00032420
        /*0e74*/ 	.short	0x010a
        /*0e76*/ 	.byte	0x3f
	.zero		1


	//   ....[50]....
        /*0e78*/ 	.word	0x00025730
        /*0e7c*/ 	.word	0x00000002
        /*0e80*/ 	.word	0x00032460
        /*0e84*/ 	.short	0x010a
        /*0e86*/ 	.byte	0x3f
	.zero		1


	//   ....[51]....
        /*0e88*/ 	.word	0x00025ff0
        /*0e8c*/ 	.word	0x00000003
        /*0e90*/ 	.word	0x00032440
        /*0e94*/ 	.short	0x010a
        /*0e96*/ 	.byte	0x3f
	.zero		1


	//   ....[52]....
        /*0e98*/ 	.word	0x00026240
        /*0e9c*/ 	.word	0x00000003
        /*0ea0*/ 	.word	0x00032460
        /*0ea4*/ 	.short	0x010a
        /*0ea6*/ 	.byte	0x3f
	.zero		1


	//   ....[53]....
        /*0ea8*/ 	.word	0x00026aa0
        /*0eac*/ 	.word	0x00000002
        /*0eb0*/ 	.word	0x00032440
        /*0eb4*/ 	.short	0x010a
        /*0eb6*/ 	.byte	0x3f
	.zero		1


	//   ....[54]....
        /*0eb8*/ 	.word	0x00026ce0
        /*0ebc*/ 	.word	0x00000002
        /*0ec0*/ 	.word	0x00032460
        /*0ec4*/ 	.short	0x010a
        /*0ec6*/ 	.byte	0x3f
	.zero		1


	//   ....[55]....
        /*0ec8*/ 	.word	0x000274b0
        /*0ecc*/ 	.word	0x00000003
        /*0ed0*/ 	.word	0x00032440
        /*0ed4*/ 	.short	0x010a
        /*0ed6*/ 	.byte	0x3f
	.zero		1


	//   ....[56]....
        /*0ed8*/ 	.word	0x00027700
        /*0edc*/ 	.word	0x00000003
        /*0ee0*/ 	.word	0x00032460
        /*0ee4*/ 	.short	0x010a
        /*0ee6*/ 	.byte	0x3f
	.zero		1


	//   ....[57]....
        /*0ee8*/ 	.word	0x00028b50
        /*0eec*/ 	.word	0x00000000
        /*0ef0*/ 	.word	0x00032420
        /*0ef4*/ 	.short	0x010a
        /*0ef6*/ 	.byte	0x3f
	.zero		1


	//   ....[58]....
        /*0ef8*/ 	.word	0x00028d10
        /*0efc*/ 	.word	0x00000006
        /*0f00*/ 	.word	0x00000000
        /*0f04*/ 	.short	0x010a
        /*0f06*/ 	.byte	0x3f
	.zero		1


	//   ....[59]....
        /*0f08*/ 	.word	0x00028d80
        /*0f0c*/ 	.word	0x00000007
        /*0f10*/ 	.word	0x00000000
        /*0f14*/ 	.short	0x010a
        /*0f16*/ 	.byte	0x3f
	.zero		1


	//   ....[60]....
        /*0f18*/ 	.word	0x00028df0
        /*0f1c*/ 	.word	0x00000004
        /*0f20*/ 	.word	0x00000000
        /*0f24*/ 	.short	0x010a
        /*0f26*/ 	.byte	0x3f
	.zero		1


	//   ....[61]....
        /*0f28*/ 	.word	0x00028e20
        /*0f2c*/ 	.word	0x00000003
        /*0f30*/ 	.word	0x00000000
        /*0f34*/ 	.short	0x010a
        /*0f36*/ 	.byte	0x3f
	.zero		1


	//   ....[62]....
        /*0f38*/ 	.word	0x00028e90
        /*0f3c*/ 	.word	0x00000009
        /*0f40*/ 	.word	0x00032400
        /*0f44*/ 	.short	0x010a
        /*0f46*/ 	.byte	0x3f
	.zero		1


	//   ....[63]....
        /*0f48*/ 	.word	0x00028ee0
        /*0f4c*/ 	.word	0x00000018
        /*0f50*/ 	.word	0x00000000
        /*0f54*/ 	.short	0x010a
        /*0f56*/ 	.byte	0x3f
	.zero		1


	//   ....[64]....
        /*0f58*/ 	.word	0x00028f40
        /*0f5c*/ 	.word	0x00000009
        /*0f60*/ 	.word	0x00032410
        /*0f64*/ 	.short	0x010a
        /*0f66*/ 	.byte	0x3f
	.zero		1


	//   ....[65]....
        /*0f68*/ 	.word	0x00028f90
        /*0f6c*/ 	.word	0x00000008
        /*0f70*/ 	.word	0x00000000
        /*0f74*/ 	.short	0x010a
        /*0f76*/ 	.byte	0x3f
	.zero		1


	//   ....[66]....
        /*0f78*/ 	.word	0x00028fe0
        /*0f7c*/ 	.word	0x00000000
        /*0f80*/ 	.word	0x00000000
        /*0f84*/ 	.short	0x010a
        /*0f86*/ 	.byte	0x3f
	.zero		1


	//   ....[67]....
        /*0f88*/ 	.word	0x00029030
        /*0f8c*/ 	.word	0x00000004
        /*0f90*/ 	.word	0x00000000
        /*0f94*/ 	.short	0x010a
        /*0f96*/ 	.byte	0x3f
	.zero		1


	//   ....[68]....
        /*0f98*/ 	.word	0x00029080
        /*0f9c*/ 	.word	0x00000000
        /*0fa0*/ 	.word	0x00000000
        /*0fa4*/ 	.short	0x010a
        /*0fa6*/ 	.byte	0x3f
	.zero		1


	//   ....[69]....
        /*0fa8*/ 	.word	0x000290d0
        /*0fac*/ 	.word	0x00000004
        /*0fb0*/ 	.word	0x00000000
        /*0fb4*/ 	.short	0x010a
        /*0fb6*/ 	.byte	0x3f
	.zero		1


	//   ....[70]....
        /*0fb8*/ 	.word	0x00029270
        /*0fbc*/ 	.word	0x00000000
        /*0fc0*/ 	.word	0x00032440
        /*0fc4*/ 	.short	0x010a
        /*0fc6*/ 	.byte	0x3f
	.zero		1


	//   ....[71]....
        /*0fc8*/ 	.word	0x0002ab70
        /*0fcc*/ 	.word	0x00000002
        /*0fd0*/ 	.word	0x00032420
        /*0fd4*/ 	.short	0x010a
        /*0fd6*/ 	.byte	0x3f
	.zero		1


	//   ....[72]....
        /*0fd8*/ 	.word	0x0002abc0
        /*0fdc*/ 	.word	0x00000002
        /*0fe0*/ 	.word	0x00032460
        /*0fe4*/ 	.short	0x010a
        /*0fe6*/ 	.byte	0x3f
	.zero		1


	//   ....[73]....
        /*0fe8*/ 	.word	0x0002ac10
        /*0fec*/ 	.word	0x00000003
        /*0ff0*/ 	.word	0x00032440
        /*0ff4*/ 	.short	0x010a
        /*0ff6*/ 	.byte	0x3f
	.zero		1


	//   ....[74]....
        /*0ff8*/ 	.word	0x0002ac60
        /*0ffc*/ 	.word	0x00000003
        /*1000*/ 	.word	0x00032460
        /*1004*/ 	.short	0x010a
        /*1006*/ 	.byte	0x3f
	.zero		1


	//   ....[75]....
        /*1008*/ 	.word	0x0002acb0
        /*100c*/ 	.word	0x00000002
        /*1010*/ 	.word	0x00032440
        /*1014*/ 	.short	0x010a
        /*1016*/ 	.byte	0x3f
	.zero		1


	//   ....[76]....
        /*1018*/ 	.word	0x0002ad00
        /*101c*/ 	.word	0x00000002
        /*1020*/ 	.word	0x00032460
        /*1024*/ 	.short	0x010a
        /*1026*/ 	.byte	0x3f
	.zero		1


	//   ....[77]....
        /*1028*/ 	.word	0x0002ad50
        /*102c*/ 	.word	0x00000003
        /*1030*/ 	.word	0x00032440
        /*1034*/ 	.short	0x010a
        /*1036*/ 	.byte	0x3f
	.zero		1


	//   ....[78]....
        /*1038*/ 	.word	0x0002ada0
        /*103c*/ 	.word	0x00000003
        /*1040*/ 	.word	0x00032460
        /*1044*/ 	.short	0x010a
        /*1046*/ 	.byte	0x3f
	.zero		1


	//   ....[79]....
        /*1048*/ 	.word	0x0002b7a0
        /*104c*/ 	.word	0x00000000
        /*1050*/ 	.word	0x00032420
        /*1054*/ 	.short	0x010a
        /*1056*/ 	.byte	0x3f
	.zero		1


	//   ....[80]....
        /*1058*/ 	.word	0x0002b940
        /*105c*/ 	.word	0x00000006
        /*1060*/ 	.word	0x00000000
        /*1064*/ 	.short	0x010a
        /*1066*/ 	.byte	0x3f
	.zero		1


	//   ....[81]....
        /*1068*/ 	.word	0x0002b990
        /*106c*/ 	.word	0x00000007
        /*1070*/ 	.word	0x00000000
        /*1074*/ 	.short	0x010a
        /*1076*/ 	.byte	0x3f
	.zero		1


	//   ....[82]....
        /*1078*/ 	.word	0x0002b9e0
        /*107c*/ 	.word	0x00000004
        /*1080*/ 	.word	0x00000000
        /*1084*/ 	.short	0x010a
        /*1086*/ 	.byte	0x3f
	.zero		1


	//   ....[83]....
        /*1088*/ 	.word	0x0002bd90
        /*108c*/ 	.word	0x0000000c
        /*1090*/ 	.word	0x00000000
        /*1094*/ 	.short	0x010a
        /*1096*/ 	.byte	0x3f
	.zero		1


	//   ....[84]....
        /*1098*/ 	.word	0x0002bed0
        /*109c*/ 	.word	0x00000002
        /*10a0*/ 	.word	0x00000000
        /*10a4*/ 	.short	0x010a
        /*10a6*/ 	.byte	0x3f
	.zero		1


	//   ....[85]....
        /*10a8*/ 	.word	0x0002c530
        /*10ac*/ 	.word	0x0000000b
        /*10b0*/ 	.word	0x00000000
        /*10b4*/ 	.short	0x010a
        /*10b6*/ 	.byte	0x3f
	.zero		1


	//   ....[86]....
        /*10b8*/ 	.word	0x0002c670
        /*10bc*/ 	.word	0x00000008
        /*10c0*/ 	.word	0x00000000
        /*10c4*/ 	.short	0x010a
        /*10c6*/ 	.byte	0x3f
	.zero		1


	//   ....[87]....
        /*10c8*/ 	.word	0x0002d8e0
        /*10cc*/ 	.word	0x00000002
        /*10d0*/ 	.word	0x00000000
        /*10d4*/ 	.short	0x0101
        /*10d6*/ 	.byte	0x3f
	.zero		1


	//   ....[88]....
        /*10d8*/ 	.word	0x00047030
        /*10dc*/ 	.word	0x00000004
        /*10e0*/ 	.word	0x00000000
        /*10e4*/ 	.short	0x0101
        /*10e6*/ 	.byte	0x3f
	.zero		1


	//   ....[89]....
        /*10e8*/ 	.word	0x00047060
        /*10ec*/ 	.word	0x00000002
        /*10f0*/ 	.word	0x00000000
        /*10f4*/ 	.short	0x010a
        /*10f6*/ 	.byte	0x3f
	.zero		1


	//   ....[90]....
        /*10f8*/ 	.word	0x000470b0
        /*10fc*/ 	.word	0x00000008
        /*1100*/ 	.word	0x00000000
        /*1104*/ 	.short	0x010a
        /*1106*/ 	.byte	0x3f
	.zero		1


	//----- nvinfo : EIATTR_NUM_MBARRIERS
	.align		4
.L_445:
        /*1108*/ 	.byte	0x03, 0x38
        /*110a*/ 	.short	0x0017


	//----- nvinfo : EIATTR_EXIT_INSTR_OFFSETS
	.align		4
        /*110c*/ 	.byte	0x04, 0x1c
        /*110e*/ 	.short	(.L_447 - .L_446)


	//   ....[0]....
.L_446:
        /*1110*/ 	.word	0x00000b90


	//   ....[1]....
        /*1114*/ 	.word	0x00021bd0


	//   ....[2]....
        /*1118*/ 	.word	0x00028e70


	//----- nvinfo : EIATTR_MAX_THREADS
	.align		4
.L_447:
        /*111c*/ 	.byte	0x04, 0x05
        /*111e*/ 	.short	(.L_449 - .L_448)
.L_448:
        /*1120*/ 	.word	0x00000180
        /*1124*/ 	.word	0x00000001
        /*1128*/ 	.word	0x00000001


	//----- nvinfo : EIATTR_CRS_STACK_SIZE
	.align		4
.L_449:
        /*112c*/ 	.byte	0x04, 0x1e
        /*112e*/ 	.short	(.L_451 - .L_450)
.L_450:
        /*1130*/ 	.word	0x00000000


	//----- nvinfo : EIATTR_CBANK_PARAM_SIZE
	.align		4
.L_451:
        /*1134*/ 	.byte	0x03, 0x19
        /*1136*/ 	.short	0x0bf0


	//----- nvinfo : EIATTR_PARAM_CBANK
	.align		4
        /*1138*/ 	.byte	0x04, 0x0a
        /*113a*/ 	.short	(.L_453 - .L_452)
	.align		4
.L_452:
        /*113c*/ 	.word	index@(.nv.constant0._ZN7cutlass13device_kernelIN5flash11enable_sm90INS1_16FlashAttnFwdSm90INS1_25CollectiveMainloopFwdSm90ILi2EN4cute5tupleIJNS5_1CILi1EEES8_S8_EEENS6_IJNS7_ILi128EEENS7_ILi96EEENS7_ILi64EEEEEELi256ENS_6half_tEfNS_4arch4Sm90ELb0ELb1ELb0ELb1ELb0ELb0ELb1ELb1ELb0ELb1ELb0ELb0EEENS1_21CollectiveEpilogueFwdINS6_IJSA_NS7_ILi256EEESB_EEES9_SE_SG_Li256ELb1ELb1ELb0ELb0EEENS1_36VarlenDynamicPersistentTileSchedulerILi128ELi96ELi256ELi128ELb0ELb1ELb1ELb1ELb0ELb1EEEEEEEEEvNT_6ParamsE)
        /*1140*/ 	.short	0x0210
        /*1142*/ 	.short	0x0bf0


	//----- nvinfo : EIATTR_SW_WAR
	.align		4
.L_453:
        /*1144*/ 	.byte	0x04, 0x36
        /*1146*/ 	.short	(.L_455 - .L_454)
.L_454:
        /*1148*/ 	.word	0x00000008
.L_455:


//--------------------- .nv.info._ZN7cutlass13device_kernelIN5flash11enable_sm90INS1_16FlashAttnFwdSm90INS1_25CollectiveMainloopFwdSm90ILi2EN4cute5tupleIJNS5_1CILi1EEES8_S8_EEENS6_IJNS7_ILi128EEENS7_ILi96EEENS7_ILi64EEEEEELi256ENS_6half_tEfNS_4arch4Sm90ELb0ELb1ELb0ELb1ELb0ELb1ELb1ELb1ELb0ELb1ELb0ELb0EEENS1_21CollectiveEpilogueFwdINS6_IJSA_NS7_ILi256EEESB_EEES9_SE_SG_Li256ELb1ELb1ELb0ELb0EEENS1_36VarlenDynamicPersistentTileSchedulerILi128ELi96ELi256ELi128ELb0ELb1ELb1ELb1ELb0ELb1EEEEEEEEEvNT_6ParamsE --------------------------
	.section	.nv.info._ZN7cutlass13device_kernelIN5flash11enable_sm90INS1_16FlashAttnFwdSm90INS1_25CollectiveMainloopFwdSm90ILi2EN4cute5tupleIJNS5_1CILi1EEES8_S8_EEENS6_IJNS7_ILi128EEENS7_ILi96EEENS7_ILi64EEEEEELi256ENS_6half_tEfNS_4arch4Sm90ELb0ELb1ELb0ELb1ELb0ELb1ELb1ELb1ELb0ELb1ELb0ELb0EEENS1_21CollectiveEpilogueFwdINS6_IJSA_NS7_ILi256EEESB_EEES9_SE_SG_Li256ELb1ELb1ELb0ELb0EEENS1_36VarlenDynamicPersistentTileSchedulerILi128ELi96ELi256ELi128ELb0ELb1ELb1ELb1ELb0ELb1EEEEEEEEEvNT_6ParamsE,"",@"SHT_CUDA_INFO"
	.sectionflags	@""
	.align	4


	//----- nvinfo : EIATTR_CUDA_API_VERSION
	.align		4
        /*0000*/ 	.byte	0x04, 0x37
        /*0002*/ 	.short	(.L_457 - .L_456)
.L_456:
        /*0004*/ 	.word	0x00000082


	//----- nvinfo : EIATTR_KPARAM_INFO
	.align		4
.L_457:
        /*0008*/ 	.byte	0x04, 0x17
        /*000a*/ 	.short	(.L_459 - .L_458)
.L_458:
        /*000c*/ 	.word	0x00000000
        /*0010*/ 	.short	0x0000
        /*0012*/ 	.short	0x0070
        /*0014*/ 	.byte	0x00, 0xf0, 0x01, 0x2e


	//----- nvinfo : EIATTR_SPARSE_MMA_MASK
	.align		4
.L_459:
        /*0018*/ 	.byte	0x03, 0x50
        /*001a*/ 	.short	0x0000


	//----- nvinfo : EIATTR_MAXREG_COUNT
	.align		4
        /*001c*/ 	.byte	0x03, 0x1b
        /*001e*/ 	.short	0x00a8


	//----- nvinfo : EIATTR_NUM_BARRIERS
	.align		4
        /*0020*/ 	.byte	0x02, 0x4c
        /*0022*/ 	.byte	0x10
	.zero		1


	//----- nvinfo : EIATTR_EXTERNS
	.align		4
        /*0024*/ 	.byte	0x04, 0x0f
        /*0026*/ 	.short	(.L_461 - .L_460)


	//   ....[0]....
	.align		4
.L_460:
        /*0028*/ 	.word	index@(__assertfail)


	//----- nvinfo : EIATTR_ANNOTATIONS
	.align		4
.L_461:
        /*002c*/ 	.byte	0x04, 0x55
        /*002e*/ 	.short	(.L_463 - .L_462)


	//   ....[0]....
.L_462:
        /* <DEDUP_REMOVED lines=100> */


	//----- nvinfo : EIATTR_MERCURY_ISA_VERSION
	.align		4
.L_463:
        /*0660*/ 	.byte	0x03, 0x5f
        /*0662*/ 	.short	0x0101


	//----- nvinfo : EIATTR_UNUSED_LOAD_BYTE_OFFSET
	.align		4
        /*0664*/ 	.byte	0x04, 0x44
        /*0666*/ 	.short	(.L_465 - .L_464)


	//   ....[0]....
.L_464:
        /*0668*/ 	.word	0x00000be0
        /*066c*/ 	.word	0x0000fff0


	//   ....[1]....
        /*0670*/ 	.word	0x0002a7d0
        /*0674*/ 	.word	0x0000fff0


	//----- nvinfo : EIATTR_INT_WARP_WIDE_INSTR_OFFSETS
	.align		4
.L_465:
        /*0678*/ 	.byte	0x04, 0x31
        /*067a*/ 	.short	(.L_467 - .L_466)


	//   ....[0]....
.L_466:
        /*067c*/ 	.word	0x000001e0


	//   ....[1]....
        /*0680*/ 	.word	0x00000220


	//   ....[2]....
        /*0684*/ 	.word	0x00000290


	//   ....[3]....
        /*0688*/ 	.word	0x000002a0


	//   ....[4]....
        /*068c*/ 	.word	0x00030650


	//   ....[5]....
        /*0690*/ 	.word	0x000306e0


	//   ....[6]....
        /*0694*/ 	.word	0x000352a0


	//   ....[7]....
        /*0698*/ 	.word	0x00035330


	//----- nvinfo : EIATTR_COOP_GROUP_MASK_REGIDS
	.align		4
.L_467:
        /*069c*/ 	.byte	0x04, 0x29
        /*069e*/ 	.short	(.L_469 - .L_468)


	//   ....[0]....
.L_468:
        /*06a0*/ 	.word	0xffffffff


	//   ....[1]....
        /*06a4*/ 	.word	0xffffffff


	//   ....[2]....
        /*06a8*/ 	.word	0xffffffff


	//   ....[3]....
        /*06ac*/ 	.word	0xffffffff


	//   ....[4]....
        /*06b0*/ 	.word	0xffffffff


	//   ....[5]....
        /*06b4*/ 	.word	0xffffffff


	//   ....[6]....
        /*06b8*/ 	.word	0xffffffff


	//   ....[7]....
        /*06bc*/ 	.word	0xffffffff


	//   ....[8]....
        /*06c0*/ 	.word	0xffffffff


	//   ....[9]....
        /*06c4*/ 	.word	0xffffffff


	//   ....[10]....
        /*06c8*/ 	.word	0xffffffff


	//   ....[11]....
        /*06cc*/ 	.word	0xffffffff


	//   ....[12]....
        /*06d0*/ 	.word	0xffffffff


	//   ....[13]....
        /*06d4*/ 	.word	0xffffffff


	//   ....[14]....
        /*06d8*/ 	.word	0xffffffff


	//   ....[15]....
        /*06dc*/ 	.word	0xffffffff


	//   ....[16]....
        /*06e0*/ 	.word	0xffffffff


	//   ....[17]....
        /*06e4*/ 	.word	0xffffffff


	//   ....[18]....
        /*06e8*/ 	.word	0xffffffff


	//   ....[19]....
        /*06ec*/ 	.word	0xffffffff


	//   ....[20]....
        /*06f0*/ 	.word	0xffffffff


	//   ....[21]....
        /*06f4*/ 	.word	0xffffffff


	//   ....[22]....
        /*06f8*/ 	.word	0xffffffff


	//   ....[23]....
        /*06fc*/ 	.word	0xffffffff


	//   ....[24]....
        /*0700*/ 	.word	0xffffffff


	//   ....[25]....
        /*0704*/ 	.word	0xffffffff


	//   ....[26]....
        /*0708*/ 	.word	0xffffffff


	//   ....[27]....
        /*070c*/ 	.word	0xffffffff


	//   ....[28]....
        /*0710*/ 	.word	0xffffffff


	//   ....[29]....
        /*0714*/ 	.word	0xffffffff


	//   ....[30]....
        /*0718*/ 	.word	0xffffffff


	//   ....[31]....
        /*071c*/ 	.word	0xffffffff


	//   ....[32]....
        /*0720*/ 	.word	0xffffffff


	//   ....[33]....
        /*0724*/ 	.word	0xffffffff


	//   ....[34]....
        /*0728*/ 	.word	0xffffffff


	//   ....[35]....
        /*072c*/ 	.word	0xffffffff


	//   ....[36]....
        /*0730*/ 	.word	0xffffffff


	//   ....[37]....
        /*0734*/ 	.word	0xffffffff


	//   ....[38]....
        /*0738*/ 	.word	0xffffffff


	//   ....[39]....
        /*073c*/ 	.word	0xffffffff


	//   ....[40]....
        /*0740*/ 	.word	0xffffffff


	//   ....[41]....
        /*0744*/ 	.word	0xffffffff


	//   ....[42]....
        /*0748*/ 	.word	0xffffffff


	//   ....[43]....
        /*074c*/ 	.word	0xffffffff


	//   ....[44]....
        /*0750*/ 	.word	0xffffffff


	//   ....[45]....
        /*0754*/ 	.word	0xffffffff


	//   ....[46]....
        /*0758*/ 	.word	0xffffffff


	//   ....[47]....
        /*075c*/ 	.word	0xffffffff


	//   ....[48]....
        /*0760*/ 	.word	0xffffffff


	//   ....[49]....
        /*0764*/ 	.word	0xffffffff


	//   ....[50]....
        /*0768*/ 	.word	0xffffffff


	//   ....[51]....
        /*076c*/ 	.word	0xffffffff


	//   ....[52]....
        /*0770*/ 	.word	0xffffffff


	//   ....[53]....
        /*0774*/ 	.word	0xffffffff


	//   ....[54]....
        /*0778*/ 	.word	0xffffffff


	//   ....[55]....
        /*077c*/ 	.word	0xffffffff


	//   ....[56]....
        /*0780*/ 	.word	0xffffffff


	//   ....[57]....
        /*0784*/ 	.word	0xffffffff


	//   ....[58]....
        /*0788*/ 	.word	0xffffffff


	//   ....[59]....
        /*078c*/ 	.word	0xffffffff


	//   ....[60]....
        /*0790*/ 	.word	0xffffffff


	//   ....[61]....
        /*0794*/ 	.word	0xffffffff


	//   ....[62]....
        /*0798*/ 	.word	0xffffffff


	//   ....[63]....
        /*079c*/ 	.word	0xffffffff


	//   ....[64]....
        /*07a0*/ 	.word	0xffffffff


	//   ....[65]....
        /*07a4*/ 	.word	0xffffffff


	//   ....[66]....
        /*07a8*/ 	.word	0xffffffff


	//   ....[67]....
        /*07ac*/ 	.word	0xffffffff


	//   ....[68]....
        /*07b0*/ 	.word	0xffffffff


	//   ....[69]....
        /*07b4*/ 	.word	0xffffffff


	//   ....[70]....
        /*07b8*/ 	.word	0xffffffff


	//   ....[71]....
        /*07bc*/ 	.word	0xffffffff


	//   ....[72]....
        /*07c0*/ 	.word	0xffffffff


	//   ....[73]....
        /*07c4*/ 	.word	0xffffffff


	//   ....[74]....
        /*07c8*/ 	.word	0xffffffff


	//   ....[75]....
        /*07cc*/ 	.word	0xffffffff


	//   ....[76]....
        /*07d0*/ 	.word	0xffffffff


	//   ....[77]....
        /*07d4*/ 	.word	0xffffffff


	//   ....[78]....
        /*07d8*/ 	.word	0xffffffff


	//   ....[79]....
        /*07dc*/ 	.word	0xffffffff


	//   ....[80]....
        /*07e0*/ 	.word	0xffffffff


	//   ....[81]....
        /*07e4*/ 	.word	0xffffffff


	//   ....[82]....
        /*07e8*/ 	.word	0xffffffff


	//   ....[83]....
        /*07ec*/ 	.word	0xffffffff


	//   ....[84]....
        /*07f0*/ 	.word	0xffffffff


	//   ....[85]....
        /*07f4*/ 	.word	0xffffffff


	//   ....[86]....
        /*07f8*/ 	.word	0xffffffff


	//   ....[87]....
        /*07fc*/ 	.word	0xffffffff


	//   ....[88]....
        /*0800*/ 	.word	0xffffffff


	//   ....[89]....
        /*0804*/ 	.word	0xffffffff


	//   ....[90]....
        /*0808*/ 	.word	0xffffffff


	//   ....[91]....
        /*080c*/ 	.word	0xffffffff


	//   ....[92]....
        /*0810*/ 	.word	0xffffffff


	//   ....[93]....
        /*0814*/ 	.word	0xffffffff


	//   ....[94]....
        /*0818*/ 	.word	0xffffffff


	//   ....[95]....
        /*081c*/ 	.word	0xffffffff


	//   ....[96]....
        /*0820*/ 	.word	0xffffffff


	//   ....[97]....
        /*0824*/ 	.word	0xffffffff


	//   ....[98]....
        /*0828*/ 	.word	0xffffffff


	//   ....[99]....
        /*082c*/ 	.word	0xffffffff


	//   ....[100]....
        /*0830*/ 	.word	0xffffffff


	//   ....[101]....
        /*0834*/ 	.word	0xffffffff


	//   ....[102]....
        /*0838*/ 	.word	0xffffffff


	//   ....[103]....
        /*083c*/ 	.word	0xffffffff


	//   ....[104]....
        /*0840*/ 	.word	0xffffffff


	//   ....[105]....
        /*0844*/ 	.word	0xffffffff


	//   ....[106]....
        /*0848*/ 	.word	0xffffffff


	//   ....[107]....
        /*084c*/ 	.word	0xffffffff


	//   ....[108]....
        /*0850*/ 	.word	0xffffffff


	//   ....[109]....
        /*0854*/ 	.word	0xffffffff


	//   ....[110]....
        /*0858*/ 	.word	0xffffffff


	//   ....[111]....
        /*085c*/ 	.word	0xffffffff


	//   ....[112]....
        /*0860*/ 	.word	0xffffffff


	//   ....[113]....
        /*0864*/ 	.word	0xffffffff


	//   ....[114]....
        /*0868*/ 	.word	0xffffffff


	//   ....[115]....
        /*086c*/ 	.word	0xffffffff


	//   ....[116]....
        /*0870*/ 	.word	0xffffffff


	//   ....[117]....
        /*0874*/ 	.word	0xffffffff


	//   ....[118]....
        /*0878*/ 	.word	0xffffffff


	//   ....[119]....
        /*087c*/ 	.word	0xffffffff


	//   ....[120]....
        /*0880*/ 	.word	0xffffffff


	//   ....[121]....
        /*0884*/ 	.word	0xffffffff


	//   ....[122]....
        /*0888*/ 	.word	0xffffffff


	//   ....[123]....
        /*088c*/ 	.word	0xffffffff


	//   ....[124]....
        /*0890*/ 	.word	0xffffffff


	//   ....[125]....
        /*0894*/ 	.word	0xffffffff


	//   ....[126]....
        /*0898*/ 	.word	0xffffffff


	//   ....[127]....
        /*089c*/ 	.word	0xffffffff


	//   ....[128]....
        /*08a0*/ 	.word	0xffffffff


	//   ....[129]....
        /*08a4*/ 	.word	0xffffffff


	//   ....[130]....
        /*08a8*/ 	.word	0xffffffff


	//   ....[131]....
        /*08ac*/ 	.word	0xffffffff


	//   ....[132]....
        /*08b0*/ 	.word	0x0500000f


	//   ....[133]....
        /*08b4*/ 	.word	0x0500000f


	//   ....[134]....
        /*08b8*/ 	.word	0x0500000f


	//   ....[135]....
        /*08bc*/ 	.word	0x0500000f


	//   ....[136]....
        /*08c0*/ 	.word	0x0500000f


	//   ....[137]....
        /*08c4*/ 	.word	0x0500000f


	//   ....[138]....
        /*08c8*/ 	.word	0x0500000f


	//   ....[139]....
        /*08cc*/ 	.word	0x0500000f


	//   ....[140]....
        /*08d0*/ 	.word	0x0500000f


	//   ....[141]....
        /*08d4*/ 	.word	0x0500000f


	//   ....[142]....
        /*08d8*/ 	.word	0x0500000f


	//   ....[143]....
        /*08dc*/ 	.word	0x0500000f


	//   ....[144]....
        /*08e0*/ 	.word	0x0500000f


	//   ....[145]....
        /*08e4*/ 	.word	0x0500000f


	//   ....[146]....
        /*08e8*/ 	.word	0x0500000f


	//   ....[147]....
        /*08ec*/ 	.word	0x0500000f


	//   ....[148]....
        /*08f0*/ 	.word	0x0500000f


	//   ....[149]....
        /*08f4*/ 	.word	0x0500000f


	//   ....[150]....
        /*08f8*/ 	.word	0x0500000f


	//   ....[151]....
        /*08fc*/ 	.word	0x0500000f


	//   ....[152]....
        /*0900*/ 	.word	0x0500000f


	//   ....[153]....
        /*0904*/ 	.word	0x0500000f


	//   ....[154]....
        /*0908*/ 	.word	0x0500000f


	//   ....[155]....
        /*090c*/ 	.word	0x0500000f


	//   ....[156]....
        /*0910*/ 	.word	0x0500000f


	//   ....[157]....
        /*0914*/ 	.word	0x0500000f


	//   ....[158]....
        /*0918*/ 	.word	0x0500000f


	//   ....[159]....
        /*091c*/ 	.word	0x0500000f


	//   ....[160]....
        /*0920*/ 	.word	0x0500000f


	//   ....[161]....
        /*0924*/ 	.word	0x0500000f


	//   ....[162]....
        /*0928*/ 	.word	0x0500000f


	//   ....[163]....
        /*092c*/ 	.word	0x0500000f


	//   ....[164]....
        /*0930*/ 	.word	0x0500000f


	//   ....[165]....
        /*0934*/ 	.word	0x0500000f


	//   ....[166]....
        /*0938*/ 	.word	0x0500000f


	//   ....[167]....
        /*093c*/ 	.word	0x0500000f


	//   ....[168]....
        /*0940*/ 	.word	0x0500000f


	//   ....[169]....
        /*0944*/ 	.word	0x0500000f


	//   ....[170]....
        /*0948*/ 	.word	0x0500000f


	//   ....[171]....
        /*094c*/ 	.word	0x0500000f


	//   ....[172]....
        /*0950*/ 	.word	0x0500000f


	//   ....[173]....
        /*0954*/ 	.word	0x0500000f


	//   ....[174]....
        /*0958*/ 	.word	0x0500000f


	//   ....[175]....
        /*095c*/ 	.word	0x0500000f


	//   ....[176]....
        /*0960*/ 	.word	0x0500000f


	//   ....[177]....
        /*0964*/ 	.word	0x0500000f


	//   ....[178]....
        /*0968*/ 	.word	0x0500000f


	//   ....[179]....
        /*096c*/ 	.word	0x0500000f


	//   ....[180]....
        /*0970*/ 	.word	0x0500000f


	//   ....[181]....
        /*0974*/ 	.word	0x0500000f


	//   ....[182]....
        /*0978*/ 	.word	0x0500000f


	//   ....[183]....
        /*097c*/ 	.word	0x0500000f


	//   ....[184]....
        /*0980*/ 	.word	0x0500000f


	//   ....[185]....
        /*0984*/ 	.word	0x0500000f


	//   ....[186]....
        /*0988*/ 	.word	0x0500000f


	//   ....[187]....
        /*098c*/ 	.word	0x0500000f


	//   ....[188]....
        /*0990*/ 	.word	0x0500000f


	//   ....[189]....
        /*0994*/ 	.word	0x0500000f


	//   ....[190]....
        /*0998*/ 	.word	0x0500000f


	//   ....[191]....
        /*099c*/ 	.word	0x0500000f


	//   ....[192]....
        /*09a0*/ 	.word	0x0500000f


	//   ....[193]....
        /*09a4*/ 	.word	0x0500000f


	//   ....[194]....
        /*09a8*/ 	.word	0x0500000f


	//   ....[195]....
        /*09ac*/ 	.word	0x0500000f


	//   ....[196]....
        /*09b0*/ 	.word	0x0500000f


	//   ....[197]....
        /*09b4*/ 	.word	0x0500000f


	//   ....[198]....
        /*09b8*/ 	.word	0x0500000f


	//   ....[199]....
        /*09bc*/ 	.word	0x0500000f


	//   ....[200]....
        /*09c0*/ 	.word	0x0500000f


	//   ....[201]....
        /*09c4*/ 	.word	0x0500000f


	//   ....[202]....
        /*09c8*/ 	.word	0x0500000f


	//   ....[203]....
        /*09cc*/ 	.word	0x0500000f


	//   ....[204]....
        /*09d0*/ 	.word	0x0500000f


	//   ....[205]....
        /*09d4*/ 	.word	0x0500000f


	//   ....[206]....
        /*09d8*/ 	.word	0x0500000f


	//   ....[207]....
        /*09dc*/ 	.word	0x0500000f


	//   ....[208]....
        /*09e0*/ 	.word	0x0500000f


	//   ....[209]....
        /*09e4*/ 	.word	0xffffffff


	//   ....[210]....
        /*09e8*/ 	.word	0xffffffff


	//   ....[211]....
        /*09ec*/ 	.word	0xffffffff


	//   ....[212]....
        /*09f0*/ 	.word	0xffffffff


	//   ....[213]....
        /*09f4*/ 	.word	0xffffffff


	//   ....[214]....
        /*09f8*/ 	.word	0xffffffff


	//----- nvinfo : EIATTR_COOP_GROUP_INSTR_OFFSETS
	.align		4
.L_469:
        /*09fc*/ 	.byte	0x04, 0x28
        /*09fe*/ 	.short	(.L_471 - .L_470)


	//   ....[0]....
.L_470:
        /*0a00*/ 	.word	0x000000c0


	//   ....[1]....
        /*0a04*/ 	.word	0x000001f0


	//   ....[2]....
        /*0a08*/ 	.word	0x00000240


	//   ....[3]....
        /*0a0c*/ 	.word	0x00000490


	//   ....[4]....
        /*0a10*/ 	.word	0x000005f0


	//   ....[5]....
        /*0a14*/ 	.word	0x00000710


	//   ....[6]....
        /*0a18*/ 	.word	0x00000870


	//   ....[7]....
        /*0a1c*/ 	.word	0x00006730


	//   ....[8]....
        /*0a20*/ 	.word	0x000073c0


	//   ....[9]....
        /*0a24*/ 	.word	0x000073d0


	//   ....[10]....
        /*0a28*/ 	.word	0x000073e0


	//   ....[11]....
        /*0a2c*/ 	.word	0x000073f0


	//   ....[12]....
        /*0a30*/ 	.word	0x000076e0


	//   ....[13]....
        /*0a34*/ 	.word	0x000076f0


	//   ....[14]....
        /*0a38*/ 	.word	0x00007700


	//   ....[15]....
        /*0a3c*/ 	.word	0x00007710


	//   ....[16]....
        /*0a40*/ 	.word	0x00008890


	//   ....[17]....
        /*0a44*/ 	.word	0x000088b0


	//   ....[18]....
        /*0a48*/ 	.word	0x000088c0


	//   ....[19]....
        /*0a4c*/ 	.word	0x000088d0


	//   ....[20]....
        /*0a50*/ 	.word	0x000089c0


	//   ....[21]....
        /*0a54*/ 	.word	0x000089e0


	//   ....[22]....
        /*0a58*/ 	.word	0x000089f0


	//   ....[23]....
        /*0a5c*/ 	.word	0x00008a00


	//   ....[24]....
        /*0a60*/ 	.word	0x0000b7a0


	//   ....[25]....
        /*0a64*/ 	.word	0x0000b9b0


	//   ....[26]....
        /*0a68*/ 	.word	0x0000c9a0


	//   ....[27]....
        /*0a6c*/ 	.word	0x0000ca40


	//   ....[28]....
        /*0a70*/ 	.word	0x0000cbb0


	//   ....[29]....
        /*0a74*/ 	.word	0x0000cc20


	//   ....[30]....
        /*0a78*/ 	.word	0x000165f0


	//   ....[31]....
        /*0a7c*/ 	.word	0x00016680


	//   ....[32]....
        /*0a80*/ 	.word	0x00016700


	//   ....[33]....
        /*0a84*/ 	.word	0x00016750


	//   ....[34]....
        /*0a88*/ 	.word	0x0001fe20


	//   ....[35]....
        /*0a8c*/ 	.word	0x00020030


	//   ....[36]....
        /*0a90*/ 	.word	0x00021020


	//   ....[37]....
        /*0a94*/ 	.word	0x000210c0


	//   ....[38]....
        /*0a98*/ 	.word	0x00021230


	//   ....[39]....
        /*0a9c*/ 	.word	0x00021250


	//   ....[40]....
        /*0aa0*/ 	.word	0x00029830


	//   ....[41]....
        /*0aa4*/ 	.word	0x00029850


	//   ....[42]....
        /*0aa8*/ 	.word	0x000298b0


	//   ....[43]....
        /*0aac*/ 	.word	0x000298f0


	//   ....[44]....
        /*0ab0*/ 	.word	0x0002b940


	//   ....[45]....
        /*0ab4*/ 	.word	0x0002b970


	//   ....[46]....
        /*0ab8*/ 	.word	0x0002b9c0


	//   ....[47]....
        /*0abc*/ 	.word	0x0002b9e0


	//   ....[48]....
        /*0ac0*/ 	.word	0x0002c2c0


	//   ....[49]....
        /*0ac4*/ 	.word	0x0002c320


	//   ....[50]....
        /*0ac8*/ 	.word	0x0002c460


	//   ....[51]....
        /*0acc*/ 	.word	0x0002c480


	//   ....[52]....
        /*0ad0*/ 	.word	0x0002c5c0


	//   ....[53]....
        /*0ad4*/ 	.word	0x0002c5e0


	//   ....[54]....
        /*0ad8*/ 	.word	0x0002c730


	//   ....[55]....
        /*0adc*/ 	.word	0x0002c750


	//   ....[56]....
        /*0ae0*/ 	.word	0x0002cf80


	//   ....[57]....
        /*0ae4*/ 	.word	0x0002cf90


	//   ....[58]....
        /*0ae8*/ 	.word	0x0002d130


	//   ....[59]....
        /*0aec*/ 	.word	0x0002d140


	//   ....[60]....
        /*0af0*/ 	.word	0x0002d2d0


	//   ....[61]....
        /*0af4*/ 	.word	0x0002d2e0


	//   ....[62]....
        /*0af8*/ 	.word	0x0002d470


	//   ....[63]....
        /*0afc*/ 	.word	0x0002d480


	//   ....[64]....
        /*0b00*/ 	.word	0x0002d670


	//   ....[65]....
        /*0b04*/ 	.word	0x0002d850


	//   ....[66]....
        /*0b08*/ 	.word	0x0002d880


	//   ....[67]....
        /*0b0c*/ 	.word	0x0002d8b0


	//   ....[68]....
        /*0b10*/ 	.word	0x0002d8e0


	//   ....[69]....
        /*0b14*/ 	.word	0x0002d910


	//   ....[70]....
        /*0b18*/ 	.word	0x0002d940


	//   ....[71]....
        /*0b1c*/ 	.word	0x0002dab0


	//   ....[72]....
        /*0b20*/ 	.word	0x0002dae0


	//   ....[73]....
        /*0b24*/ 	.word	0x0002db10


	//   ....[74]....
        /*0b28*/ 	.word	0x0002db40


	//   ....[75]....
        /*0b2c*/ 	.word	0x0002db70


	//   ....[76]....
        /*0b30*/ 	.word	0x0002dba0


	//   ....[77]....
        /*0b34*/ 	.word	0x0002dc40


	//   ....[78]....
        /*0b38*/ 	.word	0x0002dca0


	//   ....[79]....
        /*0b3c*/ 	.word	0x0002dd30


	//   ....[80]....
        /*0b40*/ 	.word	0x0002ee40


	//   ....[81]....
        /*0b44*/ 	.word	0x00030c10


	//   ....[82]....
        /*0b48*/ 	.word	0x00031770


	//   ....[83]....
        /*0b4c*/ 	.word	0x00031780


	//   ....[84]....
        /*0b50*/ 	.word	0x000317a0


	//   ....[85]....
        /*0b54*/ 	.word	0x000317c0


	//   ....[86]....
        /*0b58*/ 	.word	0x000318b0


	//   ....[87]....
        /*0b5c*/ 	.word	0x00031940


	//   ....[88]....
        /*0b60*/ 	.word	0x00031970


	//   ....[89]....
        /*0b64*/ 	.word	0x000319f0


	//   ....[90]....
        /*0b68*/ 	.word	0x00031a20


	//   ....[91]....
        /*0b6c*/ 	.word	0x00031aa0


	//   ....[92]....
        /*0b70*/ 	.word	0x00031ad0


	//   ....[93]....
        /*0b74*/ 	.word	0x00031b50


	//   ....[94]....
        /*0b78*/ 	.word	0x00031b80


	//   ....[95]....
        /*0b7c*/ 	.word	0x00031be0


	//   ....[96]....
        /*0b80*/ 	.word	0x00031bf0


	//   ....[97]....
        /*0b84*/ 	.word	0x00031c60


	//   ....[98]....
        /*0b88*/ 	.word	0x00032380


	//   ....[99]....
        /*0b8c*/ 	.word	0x000323d0


	//   ....[100]....
        /*0b90*/ 	.word	0x00032490


	//   ....[101]....
        /*0b94*/ 	.word	0x000324a0


	//   ....[102]....
        /*0b98*/ 	.word	0x00032560


	//   ....[103]....
        /*0b9c*/ 	.word	0x00032570


	//   ....[104]....
        /*0ba0*/ 	.word	0x00032630


	//   ....[105]....
        /*0ba4*/ 	.word	0x00032640


	//   ....[106]....
        /*0ba8*/ 	.word	0x000326e0


	//   ....[107]....
        /*0bac*/ 	.word	0x000326f0


	//   ....[108]....
        /*0bb0*/ 	.word	0x000327a0


	//   ....[109]....
        /*0bb4*/ 	.word	0x000327b0


	//   ....[110]....
        /*0bb8*/ 	.word	0x00032860


	//   ....[111]....
        /*0bbc*/ 	.word	0x00032870


	//   ....[112]....
        /*0bc0*/ 	.word	0x00032880


	//   ....[113]....
        /*0bc4*/ 	.word	0x000328f0


	//   ....[114]....
        /*0bc8*/ 	.word	0x00035530


	//   ....[115]....
        /*0bcc*/ 	.word	0x00035590


	//   ....[116]....
        /*0bd0*/ 	.word	0x000355c0


	//   ....[117]....
        /*0bd4*/ 	.word	0x000355d0


	//   ....[118]....
        /*0bd8*/ 	.word	0x00035600


	//   ....[119]....
        /*0bdc*/ 	.word	0x00035630


	//   ....[120]....
        /*0be0*/ 	.word	0x00035660


	//   ....[121]....
        /*0be4*/ 	.word	0x00035690


	//   ....[122]....
        /*0be8*/ 	.word	0x00035810


	//   ....[123]....
        /*0bec*/ 	.word	0x00035840


	//   ....[124]....
        /*0bf0*/ 	.word	0x00035870


	//   ....[125]....
        /*0bf4*/ 	.word	0x000358a0


	//   ....[126]....
        /*0bf8*/ 	.word	0x000358d0


	//   ....[127]....
        /*0bfc*/ 	.word	0x00035900


	//   ....[128]....
        /*0c00*/ 	.word	0x000359c0


	//   ....[129]....
        /*0c04*/ 	.word	0x000359e0


	//   ....[130]....
        /*0c08*/ 	.word	0x00035a50


	//   ....[131]....
        /*0c0c*/ 	.word	0x00036120


	//   ....[132]....
        /*0c10*/ 	.word	0x00036560


	//   ....[133]....
        /*0c14*/ 	.word	0x00036600


	//   ....[134]....
        /*0c18*/ 	.word	0x00036690


	//   ....[135]....
        /*0c1c*/ 	.word	0x000366e0


	//   ....[136]....
        /*0c20*/ 	.word	0x00036730


	//   ....[137]....
        /*0c24*/ 	.word	0x000367c0


	//   ....[138]....
        /*0c28*/ 	.word	0x00036850


	//   ....[139]....
        /*0c2c*/ 	.word	0x000368a0


	//   ....[140]....
        /*0c30*/ 	.word	0x000368f0


	//   ....[141]....
        /*0c34*/ 	.word	0x000369e0


	//   ....[142]....
        /*0c38*/ 	.word	0x00036a90


	//   ....[143]....
        /*0c3c*/ 	.word	0x00036b10


	//   ....[144]....
        /*0c40*/ 	.word	0x00036b90


	//   ....[145]....
        /*0c44*/ 	.word	0x00036c30


	//   ....[146]....
        /*0c48*/ 	.word	0x00036c80


	//   ....[147]....
        /*0c4c*/ 	.word	0x00036cd0


	//   ....[148]....
        /*0c50*/ 	.word	0x00036d40


	//   ....[149]....
        /*0c54*/ 	.word	0x00037180


	//   ....[150]....
        /*0c58*/ 	.word	0x000371d0


	//   ....[151]....
        /*0c5c*/ 	.word	0x00037260


	//   ....[152]....
        /*0c60*/ 	.word	0x000372f0


	//   ....[153]....
        /*0c64*/ 	.word	0x00037380


	//   ....[154]....
        /*0c68*/ 	.word	0x00037410


	//   ....[155]....
        /*0c6c*/ 	.word	0x000374a0


	//   ....[156]....
        /*0c70*/ 	.word	0x00037530


	//   ....[157]....
        /*0c74*/ 	.word	0x000375f0


	//   ....[158]....
        /*0c78*/ 	.word	0x000378e0


	//   ....[159]....
        /*0c7c*/ 	.word	0x00037a70


	//   ....[160]....
        /*0c80*/ 	.word	0x00037ad0


	//   ....[161]....
        /*0c84*/ 	.word	0x00037b30


	//   ....[162]....
        /*0c88*/ 	.word	0x00037b90


	//   ....[163]....
        /*0c8c*/ 	.word	0x00037c30


	//   ....[164]....
        /*0c90*/ 	.word	0x00037d20


	//   ....[165]....
        /*0c94*/ 	.word	0x00037e50


	//   ....[166]....
        /*0c98*/ 	.word	0x00037ef0


	//   ....[167]....
        /*0c9c*/ 	.word	0x00037fc0


	//   ....[168]....
        /*0ca0*/ 	.word	0x00038060


	//   ....[169]....
        /*0ca4*/ 	.word	0x00038130


	//   ....[170]....
        /*0ca8*/ 	.word	0x000381d0


	//   ....[171]....
        /*0cac*/ 	.word	0x000382a0


	//   ....[172]....
        /*0cb0*/ 	.word	0x00038340


	//   ....[173]....
        /*0cb4*/ 	.word	0x000383f0


	//   ....[174]....
        /*0cb8*/ 	.word	0x000384d0


	//   ....[175]....
        /*0cbc*/ 	.word	0x00038730


	//   ....[176]....
        /*0cc0*/ 	.word	0x000387e0


	//   ....[177]....
        /*0cc4*/ 	.word	0x000388e0


	//   ....[178]....
        /*0cc8*/ 	.word	0x000389d0


	//   ....[179]....
        /*0ccc*/ 	.word	0x00038a60


	//   ....[180]....
        /*0cd0*/ 	.word	0x00038b50


	//   ....[181]....
        /*0cd4*/ 	.word	0x00038be0


	//   ....[182]....
        /*0cd8*/ 	.word	0x00038cd0


	//   ....[183]....
        /*0cdc*/ 	.word	0x00038d60


	//   ....[184]....
        /*0ce0*/ 	.word	0x00038e50


	//   ....[185]....
        /*0ce4*/ 	.word	0x00038ee0


	//   ....[186]....
        /*0ce8*/ 	.word	0x00038fc0


	//   ....[187]....
        /*0cec*/ 	.word	0x000390f0


	//   ....[188]....
        /*0cf0*/ 	.word	0x00039140


	//   ....[189]....
        /*0cf4*/ 	.word	0x000391a0


	//   ....[190]....
        /*0cf8*/ 	.word	0x00039240


	//   ....[191]....
        /*0cfc*/ 	.word	0x000395e0


	//   ....[192]....
        /*0d00*/ 	.word	0x00039680


	//   ....[193]....
        /*0d04*/ 	.word	0x000397a0


	//   ....[194]....
        /*0d08*/ 	.word	0x00039820


	//   ....[195]....
        /*0d0c*/ 	.word	0x000398a0


	//   ....[196]....
        /*0d10*/ 	.word	0x00039920


	//   ....[197]....
        /*0d14*/ 	.word	0x000399a0


	//   ....[198]....
        /*0d18*/ 	.word	0x00039a30


	//   ....[199]....
        /*0d1c*/ 	.word	0x00039ad0


	//   ....[200]....
        /*0d20*/ 	.word	0x00039b80


	//   ....[201]....
        /*0d24*/ 	.word	0x00039c00


	//   ....[202]....
        /*0d28*/ 	.word	0x00039c80


	//   ....[203]....
        /*0d2c*/ 	.word	0x00039d00


	//   ....[204]....
        /*0d30*/ 	.word	0x00039d90


	//   ....[205]....
        /*0d34*/ 	.word	0x00039e10


	//   ....[206]....
        /*0d38*/ 	.word	0x00039eb0


	//   ....[207]....
        /*0d3c*/ 	.word	0x00039f40


	//   ....[208]....
        /*0d40*/ 	.word	0x0003a070


	//   ....[209]....
        /*0d44*/ 	.word	0x0003bc00


	//   ....[210]....
        /*0d48*/ 	.word	0x0003bdf0


	//   ....[211]....
        /*0d4c*/ 	.word	0x0003cfb0


	//   ....[212]....
        /*0d50*/ 	.word	0x0003cfe0


	//   ....[213]....
        /*0d54*/ 	.word	0x0003d000


	//   ....[214]....
        /*0d58*/ 	.word	0x0003d010


	//----- nvinfo : EIATTR_REG_RECONFIG
	.align		4
.L_471:
        /*0d5c*/ 	.byte	0x01, 0x54
	.zero		2


	//----- nvinfo : EIATTR_SYSCALL_OFFSETS
	.align		4
        /*0d60*/ 	.byte	0x04, 0x46
        /*0d62*/ 	.short	(.L_473 - .L_472)


	//   ....[0]....
.L_472:
        /*0d64*/ 	.word	0x00001d20


	//   ....[1]....
        /*0d68*/ 	.word	0x00001e70


	//   ....[2]....
        /*0d6c*/ 	.word	0x00006be0


	//   ....[3]....
        /*0d70*/ 	.word	0x00007160


	//   ....[4]....
        /*0d74*/ 	.word	0x00030850


	//   ....[5]....
        /*0d78*/ 	.word	0x000309a0


	//   ....[6]....
        /*0d7c*/ 	.word	0x00030a90


	//   ....[7]....
        /*0d80*/ 	.word	0x00031340


	//   ....[8]....
        /*0d84*/ 	.word	0x00031f90


	//----- nvinfo : EIATTR_MBARRIER_INSTR_OFFSETS
	.align		4
.L_473:
        /*0d88*/ 	.byte	0x04, 0x39
        /*0d8a*/ 	.short	(.L_475 - .L_474)


	//   ....[0]....
.L_474:
        /*0d8c*/ 	.word	0x00000330
        /*0d90*/ 	.word	0x000000ff
        /*0d94*/ 	.word	0x00032400
        /*0d98*/ 	.short	0x0100
        /*0d9a*/ 	.byte	0x08
	.zero		1


	//   ....[1]....
        /*0d9c*/ 	.word	0x00000340
        /*0da0*/ 	.word	0x000000ff
        /*0da4*/ 	.word	0x00032410
        /*0da8*/ 	.short	0x0100
        /*0daa*/ 	.byte	0x08
	.zero		1


	//   ....[2]....
        /*0dac*/ 	.word	0x00000350
        /*0db0*/ 	.word	0x000000ff
        /*0db4*/ 	.word	0x00032420
        /*0db8*/ 	.short	0x0100
        /*0dba*/ 	.byte	0x08
	.zero		1


	//   ....[3]....
        /*0dbc*/ 	.word	0x00000440
        /*0dc0*/ 	.word	0x000000ff
        /*0dc4*/ 	.word	0x00032430
        /*0dc8*/ 	.short	0x0100
        /*0dca*/ 	.byte	0x08
	.zero		1


	//   ....[4]....
        /*0dcc*/ 	.word	0x00000450
        /*0dd0*/ 	.word	0x000000ff
        /*0dd4*/ 	.word	0x00032440
        /*0dd8*/ 	.short	0x0100
        /*0dda*/ 	.byte	0x08
	.zero		1


	//   ....[5]....
        /*0ddc*/ 	.word	0x00000460
        /*0de0*/ 	.word	0x000000ff
        /*0de4*/ 	.word	0x00032438
        /*0de8*/ 	.short	0x0100
        /*0dea*/ 	.byte	0x08
	.zero		1


	//   ....[6]....
        /*0dec*/ 	.word	0x00000470
        /*0df0*/ 	.word	0x000000ff
        /*0df4*/ 	.word	0x00032448
        /*0df8*/ 	.short	0x0100
        /*0dfa*/ 	.byte	0x08
	.zero		1


	//   ....[7]....
        /*0dfc*/ 	.word	0x000005a0
        /*0e00*/ 	.word	0x000000ff
        /*0e04*/ 	.word	0x00032450
        /*0e08*/ 	.short	0x0100
        /*0e0a*/ 	.byte	0x08
	.zero		1


	//   ....[8]....
        /*0e0c*/ 	.word	0x000005b0
        /*0e10*/ 	.word	0x000000ff
        /*0e14*/ 	.word	0x00032460
        /*0e18*/ 	.short	0x0100
        /*0e1a*/ 	.byte	0x08
	.zero		1


	//   ....[9]....
        /*0e1c*/ 	.word	0x000005c0
        /*0e20*/ 	.word	0x000000ff
        /*0e24*/ 	.word	0x00032458
        /*0e28*/ 	.short	0x0100
        /*0e2a*/ 	.byte	0x08
	.zero		1


	//   ....[10]....
        /*0e2c*/ 	.word	0x000005d0
        /*0e30*/ 	.word	0x000000ff
        /*0e34*/ 	.word	0x00032468
        /*0e38*/ 	.short	0x0100
        /*0e3a*/ 	.byte	0x08
	.zero		1


	//   ....[11]....
        /*0e3c*/ 	.word	0x000006c0
        /*0e40*/ 	.word	0x000000ff
        /*0e44*/ 	.word	0x00032470
        /*0e48*/ 	.short	0x0100
        /*0e4a*/ 	.byte	0x06
	.zero		1


	//   ....[12]....
        /*0e4c*/ 	.word	0x000006d0
        /*0e50*/ 	.word	0x000000ff
        /*0e54*/ 	.word	0x00032480
        /*0e58*/ 	.short	0x0100
        /*0e5a*/ 	.byte	0x06
	.zero		1


	//   ....[13]....
        /*0e5c*/ 	.word	0x000006e0
        /*0e60*/ 	.word	0x000000ff
        /*0e64*/ 	.word	0x00032478
        /*0e68*/ 	.short	0x0100
        /*0e6a*/ 	.byte	0x06
	.zero		1


	//   ....[14]....
        /*0e6c*/ 	.word	0x000006f0
        /*0e70*/ 	.word	0x000000ff
        /*0e74*/ 	.word	0x00032488
        /*0e78*/ 	.short	0x0100
        /*0e7a*/ 	.byte	0x06
	.zero		1


	//   ....[15]....
        /*0e7c*/ 	.word	0x00000820
        /*0e80*/ 	.word	0x000000ff
        /*0e84*/ 	.word	0x00032490
        /*0e88*/ 	.short	0x0100
        /*0e8a*/ 	.byte	0x08
	.zero		1


	//   ....[16]....
        /*0e8c*/ 	.word	0x00000830
        /*0e90*/ 	.word	0x000000ff
        /*0e94*/ 	.word	0x000324a0
        /*0e98*/ 	.short	0x0100
        /*0e9a*/ 	.byte	0x08
	.zero		1


	//   ....[17]....
        /*0e9c*/ 	.word	0x00000840
        /*0ea0*/ 	.word	0x000000ff
        /*0ea4*/ 	.word	0x00032498
        /*0ea8*/ 	.short	0x0100
        /*0eaa*/ 	.byte	0x08
	.zero		1


	//   ....[18]....
        /*0eac*/ 	.word	0x00000850
        /*0eb0*/ 	.word	0x000000ff
        /*0eb4*/ 	.word	0x000324a8
        /*0eb8*/ 	.short	0x0100
        /*0eba*/ 	.byte	0x08
	.zero		1


	//   ....[19]....
        /*0ebc*/ 	.word	0x00000980
        /*0ec0*/ 	.word	0x000000ff
        /*0ec4*/ 	.word	0x000324b0
        /*0ec8*/ 	.short	0x0100
        /*0eca*/ 	.byte	0x08
	.zero		1


	//   ....[20]....
        /*0ecc*/ 	.word	0x00000990
        /*0ed0*/ 	.word	0x000000ff
        /*0ed4*/ 	.word	0x000324c0
        /*0ed8*/ 	.short	0x0100
        /*0eda*/ 	.byte	0x08
	.zero		1


	//   ....[21]....
        /*0edc*/ 	.word	0x000009a0
        /*0ee0*/ 	.word	0x000000ff
        /*0ee4*/ 	.word	0x000324b8
        /*0ee8*/ 	.short	0x0100
        /*0eea*/ 	.byte	0x08
	.zero		1


	//   ....[22]....
        /*0eec*/ 	.word	0x000009b0
        /*0ef0*/ 	.word	0x000000ff
        /*0ef4*/ 	.word	0x000324c8
        /*0ef8*/ 	.short	0x0100
        /*0efa*/ 	.byte	0x08
	.zero		1


	//   ....[23]....
        /*0efc*/ 	.word	0x00002fb0
        /*0f00*/ 	.word	0x00000058
        /*0f04*/ 	.word	0x00032490
        /*0f08*/ 	.short	0x010a
        /*0f0a*/ 	.byte	0x3f
	.zero		1


	//   ....[24]....
        /*0f0c*/ 	.word	0x00004290
        /*0f10*/ 	.word	0x00000058
        /*0f14*/ 	.word	0x00032490
        /*0f18*/ 	.short	0x010a
        /*0f1a*/ 	.byte	0x3f
	.zero		1


	//   ....[25]....
        /*0f1c*/ 	.word	0x000052b0
        /*0f20*/ 	.word	0x00000058
        /*0f24*/ 	.word	0x00032490
        /*0f28*/ 	.short	0x010a
        /*0f2a*/ 	.byte	0x3f
	.zero		1


	//   ....[26]....
        /*0f2c*/ 	.word	0x000054c0
        /*0f30*/ 	.word	0x0000000c
        /*0f34*/ 	.word	0x00000000
        /*0f38*/ 	.short	0x0101
        /*0f3a*/ 	.byte	0x3f
	.zero		1


	//   ....[27]....
        /*0f3c*/ 	.word	0x00005500
        /*0f40*/ 	.word	0x00000058
        /*0f44*/ 	.word	0x000324b0
        /*0f48*/ 	.short	0x010a
        /*0f4a*/ 	.byte	0x3f
	.zero		1


	//   ....[28]....
        /*0f4c*/ 	.word	0x00005b50
        /*0f50*/ 	.word	0x00000058
        /*0f54*/ 	.word	0x00000000
        /*0f58*/ 	.short	0x0101
        /*0f5a*/ 	.byte	0x3f
	.zero		1


	//   ....[29]....
        /*0f5c*/ 	.word	0x00006ee0
        /*0f60*/ 	.word	0x00000090
        /*0f64*/ 	.word	0x00032400
        /*0f68*/ 	.short	0x010a
        /*0f6a*/ 	.byte	0x3f
	.zero		1


	//   ....[30]....
        /*0f6c*/ 	.word	0x00006f30
        /*0f70*/ 	.word	0x00000090
        /*0f74*/ 	.word	0x00032400
        /*0f78*/ 	.short	0x010a
        /*0f7a*/ 	.byte	0x3f
	.zero		1


	//   ....[31]....
        /*0f7c*/ 	.word	0x00007930
        /*0f80*/ 	.word	0x00000090
        /*0f84*/ 	.word	0x00032400
        /*0f88*/ 	.short	0x010a
        /*0f8a*/ 	.byte	0x3f
	.zero		1


	//   ....[32]....
        /*0f8c*/ 	.word	0x00008d10
        /*0f90*/ 	.word	0x00000090
        /*0f94*/ 	.word	0x00032400
        /*0f98*/ 	.short	0x010a
        /*0f9a*/ 	.byte	0x3f
	.zero		1


	//   ....[33]....
        /*0f9c*/ 	.word	0x0000a260
        /*0fa0*/ 	.word	0x00000005
        /*0fa4*/ 	.word	0x00000000
        /*0fa8*/ 	.short	0x010a
        /*0faa*/ 	.byte	0x3f
	.zero		1


	//   ....[34]....
        /*0fac*/ 	.word	0x0000a360
        /*0fb0*/ 	.word	0x00000002
        /*0fb4*/ 	.word	0x00000000
        /*0fb8*/ 	.short	0x010a
        /*0fba*/ 	.byte	0x3f
	.zero		1


	//   ....[35]....
        /*0fbc*/ 	.word	0x0000a790
        /*0fc0*/ 	.word	0x00000005
        /*0fc4*/ 	.word	0x00000000
        /*0fc8*/ 	.short	0x010a
        /*0fca*/ 	.byte	0x3f
	.zero		1


	//   ....[36]....
        /*0fcc*/ 	.word	0x0000a840
        /*0fd0*/ 	.word	0x00000004
        /*0fd4*/ 	.word	0x00000000
        /*0fd8*/ 	.short	0x010a
        /*0fda*/ 	.byte	0x3f
	.zero		1


	//   ....[37]....
        /*0fdc*/ 	.word	0x0000b520
        /*0fe0*/ 	.word	0x00000004
        /*0fe4*/ 	.word	0x00000000
        /*0fe8*/ 	.short	0x0101
        /*0fea*/ 	.byte	0x3f
	.zero		1


	//   ....[38]....
        /*0fec*/ 	.word	0x00014bd0
        /*0ff0*/ 	.word	0x00000002
        /*0ff4*/ 	.word	0x00000000
        /*0ff8*/ 	.short	0x0101
        /*0ffa*/ 	.byte	0x3f
	.zero		1


	//   ....[39]....
        /*0ffc*/ 	.word	0x00015080
        /*1000*/ 	.word	0x00000007
        /*1004*/ 	.word	0x00000000
        /*1008*/ 	.short	0x010a
        /*100a*/ 	.byte	0x3f
	.zero		1


	//   ....[40]....
        /*100c*/ 	.word	0x00015180
        /*1010*/ 	.word	0x00000000
        /*1014*/ 	.word	0x00000000
        /*1018*/ 	.short	0x010a
        /*101a*/ 	.byte	0x3f
	.zero		1


	//   ....[41]....
        /*101c*/ 	.word	0x000155b0
        /*1020*/ 	.word	0x00000007
        /*1024*/ 	.word	0x00000000
        /*1028*/ 	.short	0x010a
        /*102a*/ 	.byte	0x3f
	.zero		1


	//   ....[42]....
        /*102c*/ 	.word	0x00015660
        /*1030*/ 	.word	0x00000006
        /*1034*/ 	.word	0x00000000
        /*1038*/ 	.short	0x010a
        /*103a*/ 	.byte	0x3f
	.zero		1


	//   ....[43]....
        /*103c*/ 	.word	0x00016340
        /*1040*/ 	.word	0x00000006
        /*1044*/ 	.word	0x00000000
        /*1048*/ 	.short	0x0101
        /*104a*/ 	.byte	0x3f
	.zero		1


	//   ....[44]....
        /*104c*/ 	.word	0x0001e6c0
        /*1050*/ 	.word	0x00000000
        /*1054*/ 	.word	0x00000000
        /*1058*/ 	.short	0x0101
        /*105a*/ 	.byte	0x3f
	.zero		1


	//   ....[45]....
        /*105c*/ 	.word	0x0001e8d0
        /*1060*/ 	.word	0x00000005
        /*1064*/ 	.word	0x00000000
        /*1068*/ 	.short	0x010a
        /*106a*/ 	.byte	0x3f
	.zero		1


	//   ....[46]....
        /*106c*/ 	.word	0x0001e9d0
        /*1070*/ 	.word	0x00000006
        /*1074*/ 	.word	0x00000000
        /*1078*/ 	.short	0x010a
        /*107a*/ 	.byte	0x3f
	.zero		1


	//   ....[47]....
        /*107c*/ 	.word	0x0001ee00
        /*1080*/ 	.word	0x00000005
        /*1084*/ 	.word	0x00000000
        /*1088*/ 	.short	0x010a
        /*108a*/ 	.byte	0x3f
	.zero		1


	//   ....[48]....
        /*108c*/ 	.word	0x0001eeb0
        /*1090*/ 	.word	0x00000006
        /*1094*/ 	.word	0x00000000
        /*1098*/ 	.short	0x010a
        /*109a*/ 	.byte	0x3f
	.zero		1


	//   ....[49]....
        /*109c*/ 	.word	0x0001fba0
        /*10a0*/ 	.word	0x00000005
        /*10a4*/ 	.word	0x00000000
        /*10a8*/ 	.short	0x0101
        /*10aa*/ 	.byte	0x3f
	.zero		1


	//   ....[50]....
        /*10ac*/ 	.word	0x000293c0
        /*10b0*/ 	.word	0x00000004
        /*10b4*/ 	.word	0x00000000
        /*10b8*/ 	.short	0x0101
        /*10ba*/ 	.byte	0x3f
	.zero		1


	//   ....[51]....
        /*10bc*/ 	.word	0x0002c300
        /*10c0*/ 	.word	0x00000000
        /*10c4*/ 	.word	0x00000000
        /*10c8*/ 	.short	0x0101
        /*10ca*/ 	.byte	0x3f
	.zero		1


	//   ....[52]....
        /*10cc*/ 	.word	0x0002ef30
        /*10d0*/ 	.word	0x00000006
        /*10d4*/ 	.word	0x00032420
        /*10d8*/ 	.short	0x010a
        /*10da*/ 	.byte	0x3f
	.zero		1


	//   ....[53]....
        /*10dc*/ 	.word	0x0002f020
        /*10e0*/ 	.word	0x00000004
        /*10e4*/ 	.word	0x000324a0
        /*10e8*/ 	.short	0x010a
        /*10ea*/ 	.byte	0x3f
	.zero		1


	//   ....[54]....
        /*10ec*/ 	.word	0x0002f270
        /*10f0*/ 	.word	0x00000004
        /*10f4*/ 	.word	0x000324c0
        /*10f8*/ 	.short	0x010a
        /*10fa*/ 	.byte	0x3f
	.zero		1


	//   ....[55]....
        /*10fc*/ 	.word	0x0002f930
        /*1100*/ 	.word	0x00000005
        /*1104*/ 	.word	0x000324a0
        /*1108*/ 	.short	0x010a
        /*110a*/ 	.byte	0x3f
	.zero		1


	//   ....[56]....
        /*110c*/ 	.word	0x0002fb70
        /*1110*/ 	.word	0x00000005
        /*1114*/ 	.word	0x000324c0
        /*1118*/ 	.short	0x010a
        /*111a*/ 	.byte	0x3f
	.zero		1


	//   ....[57]....
        /*111c*/ 	.word	0x00030ea0
        /*1120*/ 	.word	0x00000000
        /*1124*/ 	.word	0x00032440
        /*1128*/ 	.short	0x010a
        /*112a*/ 	.byte	0x3f
	.zero		1


	//   ....[58]....
        /*112c*/ 	.word	0x00031d30
        /*1130*/ 	.word	0x00000008
        /*1134*/ 	.word	0x00032400
        /*1138*/ 	.short	0x0107
        /*113a*/ 	.byte	0x3f
	.zero		1


	//   ....[59]....
        /*113c*/ 	.word	0x00031dd0
        /*1140*/ 	.word	0x00000002
        /*1144*/ 	.word	0x00032400
        /*1148*/ 	.short	0x0101
        /*114a*/ 	.byte	0x3f
	.zero		1


	//   ....[60]....
        /*114c*/ 	.word	0x00032a50
        /*1150*/ 	.word	0x00000008
        /*1154*/ 	.word	0x00032410
        /*1158*/ 	.short	0x0107
        /*115a*/ 	.byte	0x3f
	.zero		1


	//   ....[61]....
        /*115c*/ 	.word	0x00032b50
        /*1160*/ 	.word	0x00000002
        /*1164*/ 	.word	0x00032410
        /*1168*/ 	.short	0x0101
        /*116a*/ 	.byte	0x3f
	.zero		1


	//   ....[62]....
        /*116c*/ 	.word	0x00032b70
        /*1170*/ 	.word	0x00000002
        /*1174*/ 	.word	0x00032420
        /*1178*/ 	.short	0x010a
        /*117a*/ 	.byte	0x3f
	.zero		1


	//   ....[63]....
        /*117c*/ 	.word	0x00032c80
        /*1180*/ 	.word	0x00000002
        /*1184*/ 	.word	0x00032460
        /*1188*/ 	.short	0x010a
        /*118a*/ 	.byte	0x3f
	.zero		1


	//   ....[64]....
        /*118c*/ 	.word	0x00033540
        /*1190*/ 	.word	0x00000002
        /*1194*/ 	.word	0x00032440
        /*1198*/ 	.short	0x010a
        /*119a*/ 	.byte	0x3f
	.zero		1


	//   ....[65]....
        /*119c*/ 	.word	0x00033790
        /*11a0*/ 	.word	0x00000002
        /*11a4*/ 	.word	0x00032460
        /*11a8*/ 	.short	0x010a
        /*11aa*/ 	.byte	0x3f
	.zero		1


	//   ....[66]....
        /*11ac*/ 	.word	0x00033ff0
        /*11b0*/ 	.word	0x00000003
        /*11b4*/ 	.word	0x00032440
        /*11b8*/ 	.short	0x010a
        /*11ba*/ 	.byte	0x3f
	.zero		1


	//   ....[67]....
        /*11bc*/ 	.word	0x00034230
        /*11c0*/ 	.word	0x00000003
        /*11c4*/ 	.word	0x00032460
        /*11c8*/ 	.short	0x010a
        /*11ca*/ 	.byte	0x3f
	.zero		1


	//   ....[68]....
        /*11cc*/ 	.word	0x00034a00
        /*11d0*/ 	.word	0x00000003
        /*11d4*/ 	.word	0x00032440
        /*11d8*/ 	.short	0x010a
        /*11da*/ 	.byte	0x3f
	.zero		1


	//   ....[69]....
        /*11dc*/ 	.word	0x00034c50
        /*11e0*/ 	.word	0x00000003
        /*11e4*/ 	.word	0x00032460
        /*11e8*/ 	.short	0x010a
        /*11ea*/ 	.byte	0x3f
	.zero		1


	//   ....[70]....
        /*11ec*/ 	.word	0x000360a0
        /*11f0*/ 	.word	0x00000000
        /*11f4*/ 	.word	0x00032420
        /*11f8*/ 	.short	0x010a
        /*11fa*/ 	.byte	0x3f
	.zero		1


	//   ....[71]....
        /*11fc*/ 	.word	0x00036250
        /*1200*/ 	.word	0x00000006
        /*1204*/ 	.word	0x00000000
        /*1208*/ 	.short	0x010a
        /*120a*/ 	.byte	0x3f
	.zero		1


	//   ....[72]....
        /*120c*/ 	.word	0x000362c0
        /*1210*/ 	.word	0x00000007
        /*1214*/ 	.word	0x00000000
        /*1218*/ 	.short	0x010a
        /*121a*/ 	.byte	0x3f
	.zero		1


	//   ....[73]....
        /*121c*/ 	.word	0x00036330
        /*1220*/ 	.word	0x00000004
        /*1224*/ 	.word	0x00000000
        /*1228*/ 	.short	0x010a
        /*122a*/ 	.byte	0x3f
	.zero		1


	//   ....[74]....
        /*122c*/ 	.word	0x00036360
        /*1230*/ 	.word	0x00000003
        /*1234*/ 	.word	0x00000000
        /*1238*/ 	.short	0x010a
        /*123a*/ 	.byte	0x3f
	.zero		1


	//   ....[75]....
        /*123c*/ 	.word	0x000363c0
        /*1240*/ 	.word	0x00000058
        /*1244*/ 	.word	0x00032490
        /*1248*/ 	.short	0x010a
        /*124a*/ 	.byte	0x3f
	.zero		1


	//   ....[76]....
        /*124c*/ 	.word	0x00036410
        /*1250*/ 	.word	0x00000058
        /*1254*/ 	.word	0x00032490
        /*1258*/ 	.short	0x010a
        /*125a*/ 	.byte	0x3f
	.zero		1


	//   ....[77]....
        /*125c*/ 	.word	0x00036460
        /*1260*/ 	.word	0x00000058
        /*1264*/ 	.word	0x00032490
        /*1268*/ 	.short	0x010a
        /*126a*/ 	.byte	0x3f
	.zero		1


	//   ....[78]....
        /*126c*/ 	.word	0x000364b0
        /*1270*/ 	.word	0x00000058
        /*1274*/ 	.word	0x000324b0
        /*1278*/ 	.short	0x010a
        /*127a*/ 	.byte	0x3f
	.zero		1


	//   ....[79]....
        /*127c*/ 	.word	0x00036920
        /*1280*/ 	.word	0x00000090
        /*1284*/ 	.word	0x00032400
        /*1288*/ 	.short	0x010a
        /*128a*/ 	.byte	0x3f
	.zero		1


	//   ....[80]....
        /*128c*/ 	.word	0x00036f00
        /*1290*/ 	.word	0x00000090
        /*1294*/ 	.word	0x00032400
        /*1298*/ 	.short	0x010a
        /*129a*/ 	.byte	0x3f
	.zero		1


	//   ....[81]....
        /*129c*/ 	.word	0x00036f50
        /*12a0*/ 	.word	0x00000002
        /*12a4*/ 	.word	0x00000000
        /*12a8*/ 	.short	0x010a
        /*12aa*/ 	.byte	0x3f
	.zero		1


	//   ....[82]....
        /*12ac*/ 	.word	0x00036fa0
        /*12b0*/ 	.word	0x00000004
        /*12b4*/ 	.word	0x00000000
        /*12b8*/ 	.short	0x010a
        /*12ba*/ 	.byte	0x3f
	.zero		1


	//   ....[83]....
        /*12bc*/ 	.word	0x00036ff0
        /*12c0*/ 	.word	0x00000000
        /*12c4*/ 	.word	0x00000000
        /*12c8*/ 	.short	0x010a
        /*12ca*/ 	.byte	0x3f
	.zero		1


	//   ....[84]....
        /*12cc*/ 	.word	0x00037040
        /*12d0*/ 	.word	0x00000006
        /*12d4*/ 	.word	0x00000000
        /*12d8*/ 	.short	0x010a
        /*12da*/ 	.byte	0x3f
	.zero		1


	//   ....[85]....
        /*12dc*/ 	.word	0x00037090
        /*12e0*/ 	.word	0x00000006
        /*12e4*/ 	.word	0x00000000
        /*12e8*/ 	.short	0x010a
        /*12ea*/ 	.byte	0x3f
	.zero		1


	//   ....[86]....
        /*12ec*/ 	.word	0x000370e0
        /*12f0*/ 	.word	0x00000006
        /*12f4*/ 	.word	0x00000000
        /*12f8*/ 	.short	0x010a
        /*12fa*/ 	.byte	0x3f
	.zero		1


	//   ....[87]....
        /*12fc*/ 	.word	0x000376c0
        /*1300*/ 	.word	0x00000005
        /*1304*/ 	.word	0x00032420
        /*1308*/ 	.short	0x010a
        /*130a*/ 	.byte	0x3f
	.zero		1


	//   ....[88]....
        /*130c*/ 	.word	0x00037710
        /*1310*/ 	.word	0x00000004
        /*1314*/ 	.word	0x000324a0
        /*1318*/ 	.short	0x010a
        /*131a*/ 	.byte	0x3f
	.zero		1


	//   ....[89]....
        /*131c*/ 	.word	0x00037760
        /*1320*/ 	.word	0x00000004
        /*1324*/ 	.word	0x000324c0
        /*1328*/ 	.short	0x010a
        /*132a*/ 	.byte	0x3f
	.zero		1


	//   ....[90]....
        /*132c*/ 	.word	0x000377b0
        /*1330*/ 	.word	0x00000005
        /*1334*/ 	.word	0x000324a0
        /*1338*/ 	.short	0x010a
        /*133a*/ 	.byte	0x3f
	.zero		1


	//   ....[91]....
        /*133c*/ 	.word	0x00037800
        /*1340*/ 	.word	0x00000005
        /*1344*/ 	.word	0x000324c0
        /*1348*/ 	.short	0x010a
        /*134a*/ 	.byte	0x3f
	.zero		1


	//   ....[92]....
        /*134c*/ 	.word	0x000379a0
        /*1350*/ 	.word	0x00000000
        /*1354*/ 	.word	0x00032440
        /*1358*/ 	.short	0x010a
        /*135a*/ 	.byte	0x3f
	.zero		1


	//   ....[93]....
        /*135c*/ 	.word	0x00039300
        /*1360*/ 	.word	0x00000002
        /*1364*/ 	.word	0x00032420
        /*1368*/ 	.short	0x010a
        /*136a*/ 	.byte	0x3f
	.zero		1


	//   ....[94]....
        /*136c*/ 	.word	0x00039350
        /*1370*/ 	.word	0x00000002
        /*1374*/ 	.word	0x00032460
        /*1378*/ 	.short	0x010a
        /*137a*/ 	.byte	0x3f
	.zero		1


	//   ....[95]....
        /*137c*/ 	.word	0x000393a0
        /*1380*/ 	.word	0x00000002
        /*1384*/ 	.word	0x00032440
        /*1388*/ 	.short	0x010a
        /*138a*/ 	.byte	0x3f
	.zero		1


	//   ....[96]....
        /*138c*/ 	.word	0x000393f0
        /*1390*/ 	.word	0x00000002
        /*1394*/ 	.word	0x00032460
        /*1398*/ 	.short	0x010a
        /*139a*/ 	.byte	0x3f
	.zero		1


	//   ....[97]....
        /*139c*/ 	.word	0x00039440
        /*13a0*/ 	.word	0x00000003
        /*13a4*/ 	.word	0x00032440
        /*13a8*/ 	.short	0x010a
        /*13aa*/ 	.byte	0x3f
	.zero		1


	//   ....[98]....
        /*13ac*/ 	.word	0x00039490
        /*13b0*/ 	.word	0x00000003
        /*13b4*/ 	.word	0x00032460
        /*13b8*/ 	.short	0x010a
        /*13ba*/ 	.byte	0x3f
	.zero		1


	//   ....[99]....
        /*13bc*/ 	.word	0x000394e0
        /*13c0*/ 	.word	0x00000003
        /*13c4*/ 	.word	0x00032440
        /*13c8*/ 	.short	0x010a
        /*13ca*/ 	.byte	0x3f
	.zero		1


	//   ....[100]....
        /*13cc*/ 	.word	0x00039530
        /*13d0*/ 	.word	0x00000003
        /*13d4*/ 	.word	0x00032460
        /*13d8*/ 	.short	0x010a
        /*13da*/ 	.byte	0x3f
	.zero		1


	//   ....[101]....
        /*13dc*/ 	.word	0x00039f90
        /*13e0*/ 	.word	0x00000000
        /*13e4*/ 	.word	0x00032420
        /*13e8*/ 	.short	0x010a
        /*13ea*/ 	.byte	0x3f
	.zero		1


	//   ....[102]....
        /*13ec*/ 	.word	0x0003a130
        /*13f0*/ 	.word	0x00000006
        /*13f4*/ 	.word	0x00000000
        /*13f8*/ 	.short	0x010a
        /*13fa*/ 	.byte	0x3f
	.zero		1


	//   ....[103]....
        /*13fc*/ 	.word	0x0003a180
        /*1400*/ 	.word	0x00000007
        /*1404*/ 	.word	0x00000000
        /*1408*/ 	.short	0x010a
        /*140a*/ 	.byte	0x3f
	.zero		1


	//   ....[104]....
        /*140c*/ 	.word	0x0003a1d0
        /*1410*/ 	.word	0x00000004
        /*1414*/ 	.word	0x00000000
        /*1418*/ 	.short	0x010a
        /*141a*/ 	.byte	0x3f
	.zero		1


	//   ....[105]....
        /*141c*/ 	.word	0x0003a370
        /*1420*/ 	.word	0x0000000a
        /*1424*/ 	.word	0x00000000
        /*1428*/ 	.short	0x010a
        /*142a*/ 	.byte	0x3f
	.zero		1


	//   ....[106]....
        /*142c*/ 	.word	0x0003a470
        /*1430*/ 	.word	0x00000008
        /*1434*/ 	.word	0x00000000
        /*1438*/ 	.short	0x010a
        /*143a*/ 	.byte	0x3f
	.zero		1


	//   ....[107]....
        /*143c*/ 	.word	0x0003a890
        /*1440*/ 	.word	0x00000004
        /*1444*/ 	.word	0x00032410
        /*1448*/ 	.short	0x010a
        /*144a*/ 	.byte	0x3f
	.zero		1


	//   ....[108]....
        /*144c*/ 	.word	0x0003a9b0
        /*1450*/ 	.word	0x0000000a
        /*1454*/ 	.word	0x00000000
        /*1458*/ 	.short	0x010a
        /*145a*/ 	.byte	0x3f
	.zero		1


	//   ....[109]....
        /*145c*/ 	.word	0x0003aab0
        /*1460*/ 	.word	0x00000008
        /*1464*/ 	.word	0x00000000
        /*1468*/ 	.short	0x010a
        /*146a*/ 	.byte	0x3f
	.zero		1


	//   ....[110]....
        /*146c*/ 	.word	0x0003b840
        /*1470*/ 	.word	0x0000000b
        /*1474*/ 	.word	0x00000000
        /*1478*/ 	.short	0x0101
        /*147a*/ 	.byte	0x3f
	.zero		1


	//   ....[111]....
        /*147c*/ 	.word	0x00045780
        /*1480*/ 	.word	0x00000000
        /*1484*/ 	.word	0x00000000
        /*1488*/ 	.short	0x0101
        /*148a*/ 	.byte	0x3f
	.zero		1


	//   ....[112]....
        /*148c*/ 	.word	0x000457b0
        /*1490*/ 	.word	0x00000008
        /*1494*/ 	.word	0x00000000
        /*1498*/ 	.short	0x010a
        /*149a*/ 	.byte	0x3f
	.zero		1


	//   ....[113]....
        /*149c*/ 	.word	0x00045800
        /*14a0*/ 	.word	0x00000004
        /*14a4*/ 	.word	0x00032410
        /*14a8*/ 	.short	0x010a
        /*14aa*/ 	.byte	0x3f
	.zero		1


	//   ....[114]....
        /*14ac*/ 	.word	0x00045850
        /*14b0*/ 	.word	0x00000008
        /*14b4*/ 	.word	0x00000000
        /*14b8*/ 	.short	0x010a
        /*14ba*/ 	.byte	0x3f
	.zero		1


	//----- nvinfo : EIATTR_NUM_MBARRIERS
	.align		4
.L_475:
        /*14bc*/ 	.byte	0x03, 0x38
        /*14be*/ 	.short	0x0017


	//----- nvinfo : EIATTR_EXIT_INSTR_OFFSETS
	.align		4
        /*14c0*/ 	.byte	0x04, 0x1c
        /*14c2*/ 	.short	(.L_477 - .L_476)


	//   ....[0]....
.L_476:
        /*14c4*/ 	.word	0x000363b0


	//----- nvinfo : EIATTR_MAX_THREADS
	.align		4
.L_477:
        /*14c8*/ 	.byte	0x04, 0x05
        /*14ca*/ 	.short	(.L_479 - .L_478)
.L_478:
        /*14cc*/ 	.word	0x00000180
        /*14d0*/ 	.word	0x00000001
        /*14d4*/ 	.word	0x00000001


	//----- nvinfo : EIATTR_CRS_STACK_SIZE
	.align		4
.L_479:
        /*14d8*/ 	.byte	0x04, 0x1e
        /*14da*/ 	.short	(.L_481 - .L_480)
.L_480:
        /*14dc*/ 	.word	0x00000000


	//----- nvinfo : EIATTR_CBANK_PARAM_SIZE
	.align		4
.L_481:
        /*14e0*/ 	.byte	0x03, 0x19
        /*14e2*/ 	.short	0x0bf0


	//----- nvinfo : EIATTR_PARAM_CBANK
	.align		4
        /*14e4*/ 	.byte	0x04, 0x0a
        /*14e6*/ 	.short	(.L_483 - .L_482)
	.align		4
.L_482:
        /*14e8*/ 	.word	index@(.nv.constant0._ZN7cutlass13device_kernelIN5flash11enable_sm90INS1_16FlashAttnFwdSm90INS1_25CollectiveMainloopFwdSm90ILi2EN4cute5tupleIJNS5_1CILi1EEES8_S8_EEENS6_IJNS7_ILi128EEENS7_ILi96EEENS7_ILi64EEEEEELi256ENS_6half_tEfNS_4arch4Sm90ELb0ELb1ELb0ELb1ELb0ELb1ELb1ELb1ELb0ELb1ELb0ELb0EEENS1_21CollectiveEpilogueFwdINS6_IJSA_NS7_ILi256EEESB_EEES9_SE_SG_Li256ELb1ELb1ELb0ELb0EEENS1_36VarlenDynamicPersistentTileSchedulerILi128ELi96ELi256ELi128ELb0ELb1ELb1ELb1ELb0ELb1EEEEEEEEEvNT_6ParamsE)
        /*14ec*/ 	.short	0x0210
        /*14ee*/ 	.short	0x0bf0


	//----- nvinfo : EIATTR_SW_WAR
	.align		4
.L_483:
        /*14f0*/ 	.byte	0x04, 0x36
        /*14f2*/ 	.short	(.L_485 - .L_484)
.L_484:
        /*14f4*/ 	.word	0x00000008
.L_485:


//--------------------- .nv.info._ZN7cutlass13device_kernelIN5flash11enable_sm90INS1_16FlashAttnFwdSm90INS1_25CollectiveMainloopFwdSm90ILi2EN4cute5tupleIJNS5_1CILi1EEES8_S8_EEENS6_IJNS7_ILi128EEENS7_ILi96EEENS7_ILi64EEEEEELi256ENS_6half_tEfNS_4arch4Sm90ELb1ELb0ELb0ELb0ELb0ELb0ELb0ELb1ELb0ELb1ELb0ELb0EEENS1_21CollectiveEpilogueFwdINS6_IJSA_NS7_ILi256EEESB_EEES9_SE_SG_Li256ELb0ELb1ELb0ELb0EEENS1_30DynamicPersistentTileSchedulerILi256ELi128ELb0ELb1ELb1EEEEEEEEEvNT_6ParamsE --------------------------
	.section	.nv.info._ZN7cutlass13device_kernelIN5flash11enable_sm90INS1_16FlashAttnFwdSm90INS1_25CollectiveMainloopFwdSm90ILi2EN4cute5tupleIJNS5_1CILi1EEES8_S8_EEENS6_IJNS7_ILi128EEENS7_ILi96EEENS7_ILi64EEEEEELi256ENS_6half_tEfNS_4arch4Sm90ELb1ELb0ELb0ELb0ELb0ELb0ELb0ELb1ELb0ELb1ELb0ELb0EEENS1_21CollectiveEpilogueFwdINS6_IJSA_NS7_ILi256EEESB_EEES9_SE_SG_Li256ELb0ELb1ELb0ELb0EEENS1_30DynamicPersistentTileSchedulerILi256ELi128ELb0ELb1ELb1EEEEEEEEEvNT_6ParamsE,"",@"SHT_CUDA_INFO"
	.sectionflags	@""
	.align	4


	//----- nvinfo : EIATTR_CUDA_API_VERSION
	.align		4
        /*0000*/ 	.byte	0x04, 0x37
        /*0002*/ 	.short	(.L_487 - .L_486)
.L_486:
        /*0004*/ 	.word	0x00000082


	//----- nvinfo : EIATTR_KPARAM_INFO
	.align		4
.L_487:
        /*0008*/ 	.byte	0x04, 0x17
        /*000a*/ 	.short	(.L_489 - .L_488)
.L_488:
        /*000c*/ 	.word	0x00000000
        /*0010*/ 	.short	0x0000
        /*0012*/ 	.short	0x0070
        /*0014*/ 	.byte	0x00, 0xf0, 0x01, 0x2a


	//----- nvinfo : EIATTR_SPARSE_MMA_MASK
	.align		4
.L_489:
        /*0018*/ 	.byte	0x03, 0x50
        /*001a*/ 	.short	0x0000


	//----- nvinfo : EIATTR_MAXREG_COUNT
	.align		4
        /*001c*/ 	.byte	0x03, 0x1b
        /*001e*/ 	.short	0x00a8


	//----- nvinfo : EIATTR_NUM_BARRIERS
	.align		4
        /*0020*/ 	.byte	0x02, 0x4c
        /*0022*/ 	.byte	0x10
	.zero		1


	//----- nvinfo : EIATTR_EXTERNS
	.align		4
        /*0024*/ 	.byte	0x04, 0x0f
        /*0026*/ 	.short	(.L_491 - .L_490)


	//   ....[0]....
	.align		4
.L_490:
        /*0028*/ 	.word	index@(__assertfail)


	//----- nvinfo : EIATTR_ANNOTATIONS
	.align		4
.L_491:
        /*002c*/ 	.byte	0x04, 0x55
        /*002e*/ 	.short	(.L_493 - .L_492)


	//   ....[0]....
.L_492:
        /* <DEDUP_REMOVED lines=24> */


	//----- nvinfo : EIATTR_MERCURY_ISA_VERSION
	.align		4
.L_493:
        /*01a0*/ 	.byte	0x03, 0x5f
        /*01a2*/ 	.short	0x0101


	//----- nvinfo : EIATTR_INT_WARP_WIDE_INSTR_OFFSETS
	.align		4
        /*01a4*/ 	.byte	0x04, 0x31
        /*01a6*/ 	.short	(.L_495 - .L_494)


	//   ....[0]....
.L_494:
        /*01a8*/ 	.word	0x00000130


	//   ....[1]....
        /*01ac*/ 	.word	0x00000170


	//   ....[2]....
        /*01b0*/ 	.word	0x000001e0


	//   ....[3]....
        /*01b4*/ 	.word	0x0000b3e0


	//   ....[4]....
        /*01b8*/ 	.word	0x0000b470


	//   ....[5]....
        /*01bc*/ 	.word	0x0000edb0


	//   ....[6]....
        /*01c0*/ 	.word	0x0000ee40


	//----- nvinfo : EIATTR_COOP_GROUP_MASK_REGIDS
	.align		4
.L_495:
        /*01c4*/ 	.byte	0x04, 0x29
        /*01c6*/ 	.short	(.L_497 - .L_496)


	//   ....[0]....
.L_496:
        /*01c8*/ 	.word	0xffffffff


	//   ....[1]....
        /*01cc*/ 	.word	0xffffffff


	//   ....[2]....
        /*01d0*/ 	.word	0xffffffff


	//   ....[3]....
        /*01d4*/ 	.word	0xffffffff


	//   ....[4]....
        /*01d8*/ 	.word	0xffffffff


	//   ....[5]....
        /*01dc*/ 	.word	0xffffffff


	//   ....[6]....
        /*01e0*/ 	.word	0xffffffff


	//   ....[7]....
        /*01e4*/ 	.word	0xffffffff


	//   ....[8]....
        /*01e8*/ 	.word	0xffffffff


	//   ....[9]....
        /*01ec*/ 	.word	0xffffffff


	//   ....[10]....
        /*01f0*/ 	.word	0xffffffff


	//   ....[11]....
        /*01f4*/ 	.word	0xffffffff


	//   ....[12]....
        /*01f8*/ 	.word	0xffffffff


	//   ....[13]....
        /*01fc*/ 	.word	0xffffffff


	//   ....[14]....
        /*0200*/ 	.word	0xffffffff


	//   ....[15]....
        /*0204*/ 	.word	0xffffffff


	//   ....[16]....
        /*0208*/ 	.word	0xffffffff


	//   ....[17]....
        /*020c*/ 	.word	0xffffffff


	//   ....[18]....
        /*0210*/ 	.word	0xffffffff


	//   ....[19]....
        /*0214*/ 	.word	0xffffffff


	//   ....[20]....
        /*0218*/ 	.word	0xffffffff


	//   ....[21]....
        /*021c*/ 	.word	0xffffffff


	//   ....[22]....
        /*0220*/ 	.word	0xffffffff


	//   ....[23]....
        /*0224*/ 	.word	0xffffffff


	//   ....[24]....
        /*0228*/ 	.word	0xffffffff


	//   ....[25]....
        /*022c*/ 	.word	0xffffffff


	//   ....[26]....
        /*0230*/ 	.word	0xffffffff


	//   ....[27]....
        /*0234*/ 	.word	0xffffffff


	//   ....[28]....
        /*0238*/ 	.word	0xffffffff


	//   ....[29]....
        /*023c*/ 	.word	0xffffffff


	//   ....[30]....
        /*0240*/ 	.word	0xffffffff


	//   ....[31]....
        /*0244*/ 	.word	0xffffffff


	//   ....[32]....
        /*0248*/ 	.word	0xffffffff


	//   ....[33]....
        /*024c*/ 	.word	0xffffffff


	//   ....[34]....
        /*0250*/ 	.word	0xffffffff


	//   ....[35]....
        /*0254*/ 	.word	0xffffffff


	//   ....[36]....
        /*0258*/ 	.word	0xffffffff


	//   ....[37]....
        /*025c*/ 	.word	0xffffffff


	//   ....[38]....
        /*0260*/ 	.word	0xffffffff


	//   ....[39]....
        /*0264*/ 	.word	0xffffffff


	//   ....[40]....
        /*0268*/ 	.word	0xffffffff


	//   ....[41]....
        /*026c*/ 	.word	0xffffffff


	//   ....[42]....
        /*0270*/ 	.word	0xffffffff


	//   ....[43]....
        /*0274*/ 	.word	0xffffffff


	//   ....[44]....
        /*0278*/ 	.word	0xffffffff


	//   ....[45]....
        /*027c*/ 	.word	0xffffffff


	//   ....[46]....
        /*0280*/ 	.word	0xffffffff


	//   ....[47]....
        /*0284*/ 	.word	0xffffffff


	//   ....[48]....
        /*0288*/ 	.word	0xffffffff


	//   ....[49]....
        /*028c*/ 	.word	0xffffffff


	//   ....[50]....
        /*0290*/ 	.word	0xffffffff


	//   ....[51]....
        /*0294*/ 	.word	0xffffffff


	//   ....[52]....
        /*0298*/ 	.word	0xffffffff


	//   ....[53]....
        /*029c*/ 	.word	0xffffffff


	//   ....[54]....
        /*02a0*/ 	.word	0xffffffff


	//   ....[55]....
        /*02a4*/ 	.word	0xffffffff


	//   ....[56]....
        /*02a8*/ 	.word	0xffffffff


	//   ....[57]....
        /*02ac*/ 	.word	0xffffffff


	//   ....[58]....
        /*02b0*/ 	.word	0xffffffff


	//   ....[59]....
        /*02b4*/ 	.word	0xffffffff


	//   ....[60]....
        /*02b8*/ 	.word	0xffffffff


	//   ....[61]....
        /*02bc*/ 	.word	0xffffffff


	//   ....[62]....
        /*02c0*/ 	.word	0xffffffff


	//   ....[63]....
        /*02c4*/ 	.word	0xffffffff


	//   ....[64]....
        /*02c8*/ 	.word	0xffffffff


	//   ....[65]....
        /*02cc*/ 	.word	0xffffffff


	//   ....[66]....
        /*02d0*/ 	.word	0xffffffff


	//   ....[67]....
        /*02d4*/ 	.word	0xffffffff


	//   ....[68]....
        /*02d8*/ 	.word	0x0500000f


	//   ....[69]....
        /*02dc*/ 	.word	0x0500000f


	//   ....[70]....
        /*02e0*/ 	.word	0x0500000f


	//   ....[71]....
        /*02e4*/ 	.word	0x0500000f


	//   ....[72]....
        /*02e8*/ 	.word	0x0500000f


	//   ....[73]....
        /*02ec*/ 	.word	0x0500000f


	//   ....[74]....
        /*02f0*/ 	.word	0x0500000f


	//   ....[75]....
        /*02f4*/ 	.word	0x0500000f


	//   ....[76]....
        /*02f8*/ 	.word	0x0500000f


	//   ....[77]....
        /*02fc*/ 	.word	0x0500000f


	//   ....[78]....
        /*0300*/ 	.word	0x0500000f


	//   ....[79]....
        /*0304*/ 	.word	0x0500000f


	//   ....[80]....
        /*0308*/ 	.word	0x0500000f


	//   ....[81]....
        /*030c*/ 	.word	0x0500000f


	//   ....[82]....
        /*0310*/ 	.word	0x0500000f


	//   ....[83]....
        /*0314*/ 	.word	0x0500000f


	//   ....[84]....
        /*0318*/ 	.word	0x0500000f


	//   ....[85]....
        /*031c*/ 	.word	0x0500000f


	//   ....[86]....
        /*0320*/ 	.word	0x0500000f


	//----- nvinfo : EIATTR_COOP_GROUP_INSTR_OFFSETS
	.align		4
.L_497:
        /*0324*/ 	.byte	0x04, 0x28
        /*0326*/ 	.short	(.L_499 - .L_498)


	//   ....[0]....
.L_498:
        /*0328*/ 	.word	0x00000070


	//   ....[1]....
        /*032c*/ 	.word	0x00000140


	//   ....[2]....
        /*0330*/ 	.word	0x00000190


	//   ....[3]....
        /*0334*/ 	.word	0x000003c0


	//   ....[4]....
        /*0338*/ 	.word	0x00000520


	//   ....[5]....
        /*033c*/ 	.word	0x00000640


	//   ....[6]....
        /*0340*/ 	.word	0x000007a0


	//   ....[7]....
        /*0344*/ 	.word	0x000016b0


	//   ....[8]....
        /*0348*/ 	.word	0x00001c90


	//   ....[9]....
        /*034c*/ 	.word	0x00001ca0


	//   ....[10]....
        /*0350*/ 	.word	0x000022a0


	//   ....[11]....
        /*0354*/ 	.word	0x000023a0


	//   ....[12]....
        /*0358*/ 	.word	0x00002990


	//   ....[13]....
        /*035c*/ 	.word	0x000029f0


	//   ....[14]....
        /*0360*/ 	.word	0x00003980


	//   ....[15]....
        /*0364*/ 	.word	0x000039a0


	//   ....[16]....
        /*0368*/ 	.word	0x00003f60


	//   ....[17]....
        /*036c*/ 	.word	0x00004020


	//   ....[18]....
        /*0370*/ 	.word	0x00004600


	//   ....[19]....
        /*0374*/ 	.word	0x00004680


	//   ....[20]....
        /*0378*/ 	.word	0x00005fe0


	//   ....[21]....
        /*037c*/ 	.word	0x00006000


	//   ....[22]....
        /*0380*/ 	.word	0x00006660


	//   ....[23]....
        /*0384*/ 	.word	0x00006830


	//   ....[24]....
        /*0388*/ 	.word	0x000078c0


	//   ....[25]....
        /*038c*/ 	.word	0x00007940


	//   ....[26]....
        /*0390*/ 	.word	0x000079a0


	//   ....[27]....
        /*0394*/ 	.word	0x000079d0


	//   ....[28]....
        /*0398*/ 	.word	0x00009220


	//   ....[29]....
        /*039c*/ 	.word	0x000092b0


	//   ....[30]....
        /*03a0*/ 	.word	0x000092e0


	//   ....[31]....
        /*03a4*/ 	.word	0x00009310


	//   ....[32]....
        /*03a8*/ 	.word	0x00009b00


	//   ....[33]....
        /*03ac*/ 	.word	0x00009b20


	//   ....[34]....
        /*03b0*/ 	.word	0x00009c70


	//   ....[35]....
        /*03b4*/ 	.word	0x00009c90


	//   ....[36]....
        /*03b8*/ 	.word	0x00009dd0


	//   ....[37]....
        /*03bc*/ 	.word	0x00009df0


	//   ....[38]....
        /*03c0*/ 	.word	0x00009f40


	//   ....[39]....
        /*03c4*/ 	.word	0x00009f60


	//   ....[40]....
        /*03c8*/ 	.word	0x0000a660


	//   ....[41]....
        /*03cc*/ 	.word	0x0000a690


	//   ....[42]....
        /*03d0*/ 	.word	0x0000a7e0


	//   ....[43]....
        /*03d4*/ 	.word	0x0000a800


	//   ....[44]....
        /*03d8*/ 	.word	0x0000a940


	//   ....[45]....
        /*03dc*/ 	.word	0x0000a960


	//   ....[46]....
        /*03e0*/ 	.word	0x0000aab0


	//   ....[47]....
        /*03e4*/ 	.word	0x0000aad0


	//   ....[48]....
        /*03e8*/ 	.word	0x0000acb0


	//   ....[49]....
        /*03ec*/ 	.word	0x0000b9d0


	//   ....[50]....
        /*03f0*/ 	.word	0x0000c340


	//   ....[51]....
        /*03f4*/ 	.word	0x0000c380


	//   ....[52]....
        /*03f8*/ 	.word	0x0000c3b0


	//   ....[53]....
        /*03fc*/ 	.word	0x0000c3f0


	//   ....[54]....
        /*0400*/ 	.word	0x0000c490


	//   ....[55]....
        /*0404*/ 	.word	0x0000c4a0


	//   ....[56]....
        /*0408*/ 	.word	0x0000c510


	//   ....[57]....
        /*040c*/ 	.word	0x0000c520


	//   ....[58]....
        /*0410*/ 	.word	0x0000c590


	//   ....[59]....
        /*0414*/ 	.word	0x0000c5a0


	//   ....[60]....
        /*0418*/ 	.word	0x0000c610


	//   ....[61]....
        /*041c*/ 	.word	0x0000c620


	//   ....[62]....
        /*0420*/ 	.word	0x0000c690


	//   ....[63]....
        /*0424*/ 	.word	0x0000c6a0


	//   ....[64]....
        /*0428*/ 	.word	0x0000c6b0


	//   ....[65]....
        /*042c*/ 	.word	0x0000c6f0


	//   ....[66]....
        /*0430*/ 	.word	0x0000efa0


	//   ....[67]....
        /*0434*/ 	.word	0x0000f190


	//   ....[68]....
        /*0438*/ 	.word	0x0000f6c0


	//   ....[69]....
        /*043c*/ 	.word	0x0000f840


	//   ....[70]....
        /*0440*/ 	.word	0x0000f8a0


	//   ....[71]....
        /*0444*/ 	.word	0x0000f930


	//   ....[72]....
        /*0448*/ 	.word	0x0000fa30


	//   ....[73]....
        /*044c*/ 	.word	0x0000fab0


	//   ....[74]....
        /*0450*/ 	.word	0x0000fb80


	//   ....[75]....
        /*0454*/ 	.word	0x0000fc10


	//   ....[76]....
        /*0458*/ 	.word	0x0000fcf0


	//   ....[77]....
        /*045c*/ 	.word	0x0000fd50


	//   ....[78]....
        /*0460*/ 	.word	0x0000fe30


	//   ....[79]....
        /*0464*/ 	.word	0x0000fe90


	//   ....[80]....
        /*0468*/ 	.word	0x0000ff70


	//   ....[81]....
        /*046c*/ 	.word	0x0000ffd0


	//   ....[82]....
        /*0470*/ 	.word	0x000100a0


	//   ....[83]....
        /*0474*/ 	.word	0x00010100


	//   ....[84]....
        /*0478*/ 	.word	0x000101c0


	//   ....[85]....
        /*047c*/ 	.word	0x000104e0


	//   ....[86]....
        /*0480*/ 	.word	0x00010600


	//----- nvinfo : EIATTR_REG_RECONFIG
	.align		4
.L_499:
        /*0484*/ 	.byte	0x01, 0x54
	.zero		2


	//----- nvinfo : EIATTR_SYSCALL_OFFSETS
	.align		4
        /*0488*/ 	.byte	0x04, 0x46
        /*048a*/ 	.short	(.L_501 - .L_500)


	//   ....[0]....
.L_500:
        /*048c*/ 	.word	0x00001890


	//   ....[1]....
        /*0490*/ 	.word	0x0000b5e0


	//   ....[2]....
        /*0494*/ 	.word	0x0000b730


	//   ....[3]....
        /*0498*/ 	.word	0x0000b820


	//   ....[4]....
        /*049c*/ 	.word	0x0000bf50


	//----- nvinfo : EIATTR_MBARRIER_INSTR_OFFSETS
	.align		4
.L_501:
        /*04a0*/ 	.byte	0x04, 0x39
        /*04a2*/ 	.short	(.L_503 - .L_502)


	//   ....[0]....
.L_502:
        /*04a4*/ 	.word	0x00000270
        /*04a8*/ 	.word	0x000000ff
        /*04ac*/ 	.word	0x00022800
        /*04b0*/ 	.short	0x0100
        /*04b2*/ 	.byte	0x08
	.zero		1


	//   ....[1]....
        /*04b4*/ 	.word	0x00000280
        /*04b8*/ 	.word	0x000000ff
        /*04bc*/ 	.word	0x00022820
        /*04c0*/ 	.short	0x0100
        /*04c2*/ 	.byte	0x08
	.zero		1


	//   ....[2]....
        /*04c4*/ 	.word	0x00000370
        /*04c8*/ 	.word	0x000000ff
        /*04cc*/ 	.word	0x00022830
        /*04d0*/ 	.short	0x0100
        /*04d2*/ 	.byte	0x08
	.zero		1


	//   ....[3]....
        /*04d4*/ 	.word	0x00000380
        /*04d8*/ 	.word	0x000000ff
        /*04dc*/ 	.word	0x00022840
        /*04e0*/ 	.short	0x0100
        /*04e2*/ 	.byte	0x08
	.zero		1


	//   ....[4]....
        /*04e4*/ 	.word	0x00000390
        /*04e8*/ 	.word	0x000000ff
        /*04ec*/ 	.word	0x00022838
        /*04f0*/ 	.short	0x0100
        /*04f2*/ 	.byte	0x08
	.zero		1


	//   ....[5]....
        /*04f4*/ 	.word	0x000003a0
        /*04f8*/ 	.word	0x000000ff
        /*04fc*/ 	.word	0x00022848
        /*0500*/ 	.short	0x0100
        /*0502*/ 	.byte	0x08
	.zero		1


	//   ....[6]....
        /*0504*/ 	.word	0x000004d0
        /*0508*/ 	.word	0x000000ff
        /*050c*/ 	.word	0x00022850
        /*0510*/ 	.short	0x0100
        /*0512*/ 	.byte	0x08
	.zero		1


	//   ....[7]....
        /*0514*/ 	.word	0x000004e0
        /*0518*/ 	.word	0x000000ff
        /*051c*/ 	.word	0x00022860
        /*0520*/ 	.short	0x0100
        /*0522*/ 	.byte	0x08
	.zero		1


	//   ....[8]....
        /*0524*/ 	.word	0x000004f0
        /*0528*/ 	.word	0x000000ff
        /*052c*/ 	.word	0x00022858
        /*0530*/ 	.short	0x0100
        /*0532*/ 	.byte	0x08
	.zero		1


	//   ....[9]....
        /*0534*/ 	.word	0x00000500
        /*0538*/ 	.word	0x000000ff
        /*053c*/ 	.word	0x00022868
        /*0540*/ 	.short	0x0100
        /*0542*/ 	.byte	0x08
	.zero		1


	//   ....[10]....
        /*0544*/ 	.word	0x000005f0
        /*0548*/ 	.word	0x000000ff
        /*054c*/ 	.word	0x00022870
        /*0550*/ 	.short	0x0100
        /*0552*/ 	.byte	0x06
	.zero		1


	//   ....[11]....
        /*0554*/ 	.word	0x00000600
        /*0558*/ 	.word	0x000000ff
        /*055c*/ 	.word	0x00022880
        /*0560*/ 	.short	0x0100
        /*0562*/ 	.byte	0x06
	.zero		1


	//   ....[12]....
        /*0564*/ 	.word	0x00000610
        /*0568*/ 	.word	0x000000ff
        /*056c*/ 	.word	0x00022878
        /*0570*/ 	.short	0x0100
        /*0572*/ 	.byte	0x06
	.zero		1


	//   ....[13]....
        /*0574*/ 	.word	0x00000620
        /*0578*/ 	.word	0x000000ff
        /*057c*/ 	.word	0x00022888
        /*0580*/ 	.short	0x0100
        /*0582*/ 	.byte	0x06
	.zero		1


	//   ....[14]....
        /*0584*/ 	.word	0x00000750
        /*0588*/ 	.word	0x000000ff
        /*058c*/ 	.word	0x00022890
        /*0590*/ 	.short	0x0100
        /*0592*/ 	.byte	0x08
	.zero		1


	//   ....[15]....
        /*0594*/ 	.word	0x00000760
        /*0598*/ 	.word	0x000000ff
        /*059c*/ 	.word	0x000228a0
        /*05a0*/ 	.short	0x0100
        /*05a2*/ 	.byte	0x08
	.zero		1


	//   ....[16]....
        /*05a4*/ 	.word	0x00000770
        /*05a8*/ 	.word	0x000000ff
        /*05ac*/ 	.word	0x00022898
        /*05b0*/ 	.short	0x0100
        /*05b2*/ 	.byte	0x08
	.zero		1


	//   ....[17]....
        /*05b4*/ 	.word	0x00000780
        /*05b8*/ 	.word	0x000000ff
        /*05bc*/ 	.word	0x000228a8
        /*05c0*/ 	.short	0x0100
        /*05c2*/ 	.byte	0x08
	.zero		1


	//   ....[18]....
        /*05c4*/ 	.word	0x000008b0
        /*05c8*/ 	.word	0x000000ff
        /*05cc*/ 	.word	0x000228b0
        /*05d0*/ 	.short	0x0100
        /*05d2*/ 	.byte	0x08
	.zero		1


	//   ....[19]....
        /*05d4*/ 	.word	0x000008c0
        /*05d8*/ 	.word	0x000000ff
        /*05dc*/ 	.word	0x000228c0
        /*05e0*/ 	.short	0x0100
        /*05e2*/ 	.byte	0x08
	.zero		1


	//   ....[20]....
        /*05e4*/ 	.word	0x000008d0
        /*05e8*/ 	.word	0x000000ff
        /*05ec*/ 	.word	0x000228b8
        /*05f0*/ 	.short	0x0100
        /*05f2*/ 	.byte	0x08
	.zero		1


	//   ....[21]....
        /*05f4*/ 	.word	0x000008e0
        /*05f8*/ 	.word	0x000000ff
        /*05fc*/ 	.word	0x000228c8
        /*0600*/ 	.short	0x0100
        /*0602*/ 	.byte	0x08
	.zero		1


	//   ....[22]....
        /*0604*/ 	.word	0x00001940
        /*0608*/ 	.word	0x00000007
        /*060c*/ 	.word	0x00022800
        /*0610*/ 	.short	0x010a
        /*0612*/ 	.byte	0x3f
	.zero		1


	//   ....[23]....
        /*0614*/ 	.word	0x00001a10
        /*0618*/ 	.word	0x00000006
        /*061c*/ 	.word	0x00022830
        /*0620*/ 	.short	0x010a
        /*0622*/ 	.byte	0x3f
	.zero		1


	//   ....[24]....
        /*0624*/ 	.word	0x00001a50
        /*0628*/ 	.word	0x00000006
        /*062c*/ 	.word	0x00022830
        /*0630*/ 	.short	0x010a
        /*0632*/ 	.byte	0x3f
	.zero		1


	//   ....[25]....
        /*0634*/ 	.word	0x00002e40
        /*0638*/ 	.word	0x00000004
        /*063c*/ 	.word	0x00000000
        /*0640*/ 	.short	0x0101
        /*0642*/ 	.byte	0x3f
	.zero		1


	//   ....[26]....
        /*0644*/ 	.word	0x000032a0
        /*0648*/ 	.word	0x00000006
        /*064c*/ 	.word	0x00022850
        /*0650*/ 	.short	0x010a
        /*0652*/ 	.byte	0x3f
	.zero		1


	//   ....[27]....
        /*0654*/ 	.word	0x000032e0
        /*0658*/ 	.word	0x00000006
        /*065c*/ 	.word	0x00022850
        /*0660*/ 	.short	0x010a
        /*0662*/ 	.byte	0x3f
	.zero		1


	//   ....[28]....
        /*0664*/ 	.word	0x000036b0
        /*0668*/ 	.word	0x00000006
        /*066c*/ 	.word	0x00000000
        /*0670*/ 	.short	0x0101
        /*0672*/ 	.byte	0x3f
	.zero		1


	//   ....[29]....
        /*0674*/ 	.word	0x000037e0
        /*0678*/ 	.word	0x000000ff
        /*067c*/ 	.word	0x00022830
        /*0680*/ 	.short	0x010a
        /*0682*/ 	.byte	0x1a
	.zero		1


	//   ....[30]....
        /*0684*/ 	.word	0x00003820
        /*0688*/ 	.word	0x000000ff
        /*068c*/ 	.word	0x00022830
        /*0690*/ 	.short	0x010a
        /*0692*/ 	.byte	0x1a
	.zero		1


	//   ....[31]....
        /*0694*/ 	.word	0x00004be0
        /*0698*/ 	.word	0x00000004
        /*069c*/ 	.word	0x00000000
        /*06a0*/ 	.short	0x0101
        /*06a2*/ 	.byte	0x3f
	.zero		1


	//   ....[32]....
        /*06a4*/ 	.word	0x00005800
        /*06a8*/ 	.word	0x000000ff
        /*06ac*/ 	.word	0x00022850
        /*06b0*/ 	.short	0x010a
        /*06b2*/ 	.byte	0x1a
	.zero		1


	//   ....[33]....
        /*06b4*/ 	.word	0x00005840
        /*06b8*/ 	.word	0x000000ff
        /*06bc*/ 	.word	0x00022850
        /*06c0*/ 	.short	0x010a
        /*06c2*/ 	.byte	0x1a
	.zero		1


	//   ....[34]....
        /*06c4*/ 	.word	0x00005b50
        /*06c8*/ 	.word	0x000000b1
        /*06cc*/ 	.word	0x00000000
        /*06d0*/ 	.short	0x0101
        /*06d2*/ 	.byte	0x3f
	.zero		1


	//   ....[35]....
        /*06d4*/ 	.word	0x00005c90
        /*06d8*/ 	.word	0x000000ff
        /*06dc*/ 	.word	0x00022830
        /*06e0*/ 	.short	0x010a
        /*06e2*/ 	.byte	0x18
	.zero		1


	//   ....[36]....
        /*06e4*/ 	.word	0x00005cd0
        /*06e8*/ 	.word	0x000000ff
        /*06ec*/ 	.word	0x00022830
        /*06f0*/ 	.short	0x010a
        /*06f2*/ 	.byte	0x18
	.zero		1


	//   ....[37]....
        /*06f4*/ 	.word	0x00006ab0
        /*06f8*/ 	.word	0x0000009a
        /*06fc*/ 	.word	0x00000000
        /*0700*/ 	.short	0x0101
        /*0702*/ 	.byte	0x3f
	.zero		1


	//   ....[38]....
        /*0704*/ 	.word	0x00007560
        /*0708*/ 	.word	0x000000ff
        /*070c*/ 	.word	0x00022850
        /*0710*/ 	.short	0x010a
        /*0712*/ 	.byte	0x18
	.zero		1


	//   ....[39]....
        /*0714*/ 	.word	0x000075a0
        /*0718*/ 	.word	0x000000ff
        /*071c*/ 	.word	0x00022850
        /*0720*/ 	.short	0x010a
        /*0722*/ 	.byte	0x18
	.zero		1


	//   ....[40]....
        /*0724*/ 	.word	0x000078a0
        /*0728*/ 	.word	0x000000b7
        /*072c*/ 	.word	0x00000000
        /*0730*/ 	.short	0x0101
        /*0732*/ 	.byte	0x3f
	.zero		1


	//   ....[41]....
        /*0734*/ 	.word	0x00009af0
        /*0738*/ 	.word	0x000000cb
        /*073c*/ 	.word	0x00000000
        /*0740*/ 	.short	0x0101
        /*0742*/ 	.byte	0x3f
	.zero		1


	//   ....[42]....
        /*0744*/ 	.word	0x0000bc30
        /*0748*/ 	.word	0x00000003
        /*074c*/ 	.word	0x00022840
        /*0750*/ 	.short	0x010a
        /*0752*/ 	.byte	0x3f
	.zero		1


	//   ....[43]....
        /*0754*/ 	.word	0x0000c7d0
        /*0758*/ 	.word	0x00000011
        /*075c*/ 	.word	0x00022800
        /*0760*/ 	.short	0x0107
        /*0762*/ 	.byte	0x3f
	.zero		1


	//   ....[44]....
        /*0764*/ 	.word	0x0000c8c0
        /*0768*/ 	.word	0x00000011
        /*076c*/ 	.word	0x00022800
        /*0770*/ 	.short	0x0101
        /*0772*/ 	.byte	0x3f
	.zero		1


	//   ....[45]....
        /*0774*/ 	.word	0x0000c8e0
        /*0778*/ 	.word	0x00000011
        /*077c*/ 	.word	0x00022820
        /*0780*/ 	.short	0x010a
        /*0782*/ 	.byte	0x3f
	.zero		1


	//   ....[46]....
        /*0784*/ 	.word	0x0000c9c0
        /*0788*/ 	.word	0x00000002
        /*078c*/ 	.word	0x00022860
        /*0790*/ 	.short	0x010a
        /*0792*/ 	.byte	0x3f
	.zero		1


	//   ....[47]....
        /*0794*/ 	.word	0x0000d1e0
        /*0798*/ 	.word	0x00000003
        /*079c*/ 	.word	0x00022840
        /*07a0*/ 	.short	0x010a
        /*07a2*/ 	.byte	0x3f
	.zero		1


	//   ....[48]....
        /*07a4*/ 	.word	0x0000d400
        /*07a8*/ 	.word	0x00000003
        /*07ac*/ 	.word	0x00022860
        /*07b0*/ 	.short	0x010a
        /*07b2*/ 	.byte	0x3f
	.zero		1


	//   ....[49]....
        /*07b4*/ 	.word	0x0000dbe0
        /*07b8*/ 	.word	0x00000004
        /*07bc*/ 	.word	0x00022840
        /*07c0*/ 	.short	0x010a
        /*07c2*/ 	.byte	0x3f
	.zero		1


	//   ....[50]....
        /*07c4*/ 	.word	0x0000de00
        /*07c8*/ 	.word	0x00000004
        /*07cc*/ 	.word	0x00022860
        /*07d0*/ 	.short	0x010a
        /*07d2*/ 	.byte	0x3f
	.zero		1


	//   ....[51]....
        /*07d4*/ 	.word	0x0000e580
        /*07d8*/ 	.word	0x00000004
        /*07dc*/ 	.word	0x00022840
        /*07e0*/ 	.short	0x010a
        /*07e2*/ 	.byte	0x3f
	.zero		1


	//   ....[52]....
        /*07e4*/ 	.word	0x0000e7a0
        /*07e8*/ 	.word	0x00000004
        /*07ec*/ 	.word	0x00022860
        /*07f0*/ 	.short	0x010a
        /*07f2*/ 	.byte	0x3f
	.zero		1


	//   ....[53]....
        /*07f4*/ 	.word	0x0000f110
        /*07f8*/ 	.word	0x00000000
        /*07fc*/ 	.word	0x00022820
        /*0800*/ 	.short	0x010a
        /*0802*/ 	.byte	0x3f
	.zero		1


	//   ....[54]....
        /*0804*/ 	.word	0x0000f2e0
        /*0808*/ 	.word	0x00000006
        /*080c*/ 	.word	0x00000000
        /*0810*/ 	.short	0x010a
        /*0812*/ 	.byte	0x3f
	.zero		1


	//   ....[55]....
        /*0814*/ 	.word	0x0000f330
        /*0818*/ 	.word	0x00000003
        /*081c*/ 	.word	0x00000000
        /*0820*/ 	.short	0x010a
        /*0822*/ 	.byte	0x3f
	.zero		1


	//   ....[56]....
        /*0824*/ 	.word	0x0000f390
        /*0828*/ 	.word	0x00000012
        /*082c*/ 	.word	0x00000000
        /*0830*/ 	.short	0x010a
        /*0832*/ 	.byte	0x3f
	.zero		1


	//   ....[57]....
        /*0834*/ 	.word	0x0000f3c0
        /*0838*/ 	.word	0x00000003
        /*083c*/ 	.word	0x00000000
        /*0840*/ 	.short	0x010a
        /*0842*/ 	.byte	0x3f
	.zero		1


	//   ....[58]....
        /*0844*/ 	.word	0x0000f420
        /*0848*/ 	.word	0x00000007
        /*084c*/ 	.word	0x00022800
        /*0850*/ 	.short	0x010a
        /*0852*/ 	.byte	0x3f
	.zero		1


	//   ....[59]....
        /*0854*/ 	.word	0x0000f470
        /*0858*/ 	.word	0x00000006
        /*085c*/ 	.word	0x00022830
        /*0860*/ 	.short	0x010a
        /*0862*/ 	.byte	0x3f
	.zero		1


	//   ....[60]....
        /*0864*/ 	.word	0x0000f4c0
        /*0868*/ 	.word	0x00000006
        /*086c*/ 	.word	0x00022850
        /*0870*/ 	.short	0x010a
        /*0872*/ 	.byte	0x3f
	.zero		1


	//   ....[61]....
        /*0874*/ 	.word	0x0000f520
        /*0878*/ 	.word	0x00000003
        /*087c*/ 	.word	0x00022830
        /*0880*/ 	.short	0x010a
        /*0882*/ 	.byte	0x3f
	.zero		1


	//   ....[62]....
        /*0884*/ 	.word	0x0000f570
        /*0888*/ 	.word	0x000000b1
        /*088c*/ 	.word	0x00022850
        /*0890*/ 	.short	0x010a
        /*0892*/ 	.byte	0x3f
	.zero		1


	//   ....[63]....
        /*0894*/ 	.word	0x0000f5d0
        /*0898*/ 	.word	0x00000003
        /*089c*/ 	.word	0x00022830
        /*08a0*/ 	.short	0x010a
        /*08a2*/ 	.byte	0x3f
	.zero		1


	//   ....[64]....
        /*08a4*/ 	.word	0x0000f620
        /*08a8*/ 	.word	0x000000b7
        /*08ac*/ 	.word	0x00022850
        /*08b0*/ 	.short	0x010a
        /*08b2*/ 	.byte	0x3f
	.zero		1


	//   ....[65]....
        /*08b4*/ 	.word	0x0000f770
        /*08b8*/ 	.word	0x00000003
        /*08bc*/ 	.word	0x00022840
        /*08c0*/ 	.short	0x010a
        /*08c2*/ 	.byte	0x3f
	.zero		1


	//   ....[66]....
        /*08c4*/ 	.word	0x00010200
        /*08c8*/ 	.word	0x00000011
        /*08cc*/ 	.word	0x00022820
        /*08d0*/ 	.short	0x010a
        /*08d2*/ 	.byte	0x3f
	.zero		1


	//   ....[67]....
        /*08d4*/ 	.word	0x00010250
        /*08d8*/ 	.word	0x00000002
        /*08dc*/ 	.word	0x00022860
        /*08e0*/ 	.short	0x010a
        /*08e2*/ 	.byte	0x3f
	.zero		1


	//   ....[68]....
        /*08e4*/ 	.word	0x000102a0
        /*08e8*/ 	.word	0x00000003
        /*08ec*/ 	.word	0x00022840
        /*08f0*/ 	.short	0x010a
        /*08f2*/ 	.byte	0x3f
	.zero		1


	//   ....[69]....
        /*08f4*/ 	.word	0x000102f0
        /*08f8*/ 	.word	0x00000003
        /*08fc*/ 	.word	0x00022860
        /*0900*/ 	.short	0x010a
        /*0902*/ 	.byte	0x3f
	.zero		1


	//   ....[70]....
        /*0904*/ 	.word	0x00010340
        /*0908*/ 	.word	0x00000004
        /*090c*/ 	.word	0x00022840
        /*0910*/ 	.short	0x010a
        /*0912*/ 	.byte	0x3f
	.zero		1


	//   ....[71]....
        /*0914*/ 	.word	0x00010390
        /*0918*/ 	.word	0x00000004
        /*091c*/ 	.word	0x00022860
        /*0920*/ 	.short	0x010a
        /*0922*/ 	.byte	0x3f
	.zero		1


	//   ....[72]....
        /*0924*/ 	.word	0x000103e0
        /*0928*/ 	.word	0x00000004
        /*092c*/ 	.word	0x00022840
        /*0930*/ 	.short	0x010a
        /*0932*/ 	.byte	0x3f
	.zero		1


	//   ....[73]....
        /*0934*/ 	.word	0x00010430
        /*0938*/ 	.word	0x00000004
        /*093c*/ 	.word	0x00022860
        /*0940*/ 	.short	0x010a
        /*0942*/ 	.byte	0x3f
	.zero		1


	//   ....[74]....
        /*0944*/ 	.word	0x00010520
        /*0948*/ 	.word	0x00000000
        /*094c*/ 	.word	0x00022820
        /*0950*/ 	.short	0x010a
        /*0952*/ 	.byte	0x3f
	.zero		1


	//   ....[75]....
        /*0954*/ 	.word	0x000106c0
        /*0958*/ 	.word	0x00000006
        /*095c*/ 	.word	0x00000000
        /*0960*/ 	.short	0x010a
        /*0962*/ 	.byte	0x3f
	.zero		1


	//   ....[76]....
        /*0964*/ 	.word	0x00010710
        /*0968*/ 	.word	0x00000003
        /*096c*/ 	.word	0x00000000
        /*0970*/ 	.short	0x010a
        /*0972*/ 	.byte	0x3f
	.zero		1


	//   ....[77]....
        /*0974*/ 	.word	0x00010760
        /*0978*/ 	.word	0x00000012
        /*097c*/ 	.word	0x00000000
        /*0980*/ 	.short	0x010a
        /*0982*/ 	.byte	0x3f
	.zero		1


	//----- nvinfo : EIATTR_NUM_MBARRIERS
	.align		4
.L_503:
        /*0984*/ 	.byte	0x03, 0x38
        /*0986*/ 	.short	0x0016


	//----- nvinfo : EIATTR_EXIT_INSTR_OFFSETS
	.align		4
        /*0988*/ 	.byte	0x04, 0x1c
        /*098a*/ 	.short	(.L_505 - .L_504)


	//   ....[0]....
.L_504:
        /*098c*/ 	.word	0x00000a40


	//   ....[1]....
        /*0990*/ 	.word	0x0000ac50


	//   ....[2]....
        /*0994*/ 	.word	0x0000f410


	//----- nvinfo : EIATTR_MAX_THREADS
	.align		4
.L_505:
        /*0998*/ 	.byte	0x04, 0x05
        /*099a*/ 	.short	(.L_507 - .L_506)
.L_506:
        /*099c*/ 	.word	0x00000180
        /*09a0*/ 	.word	0x00000001
        /*09a4*/ 	.word	0x00000001


	//----- nvinfo : EIATTR_CRS_STACK_SIZE
	.align		4
.L_507:
        /*09a8*/ 	.byte	0x04, 0x1e
        /*09aa*/ 	.short	(.L_509 - .L_508)
.L_508:
        /*09ac*/ 	.word	0x00000000


	//----- nvinfo : EIATTR_CBANK_PARAM_SIZE
	.align		4
.L_509:
        /*09b0*/ 	.byte	0x03, 0x19
        /*09b2*/ 	.short	0x0af0


	//----- nvinfo : EIATTR_PARAM_CBANK
	.align		4
        /*09b4*/ 	.byte	0x04, 0x0a
        /*09b6*/ 	.short	(.L_511 - .L_510)
	.align		4
.L_510:
        /*09b8*/ 	.word	index@(.nv.constant0._ZN7cutlass13device_kernelIN5flash11enable_sm90INS1_16FlashAttnFwdSm90INS1_25CollectiveMainloopFwdSm90ILi2EN4cute5tupleIJNS5_1CILi1EEES8_S8_EEENS6_IJNS7_ILi128EEENS7_ILi96EEENS7_ILi64EEEEEELi256ENS_6half_tEfNS_4arch4Sm90ELb1ELb0ELb0ELb0ELb0ELb0ELb0ELb1ELb0ELb1ELb0ELb0EEENS1_21CollectiveEpilogueFwdINS6_IJSA_NS7_ILi256EEESB_EEES9_SE_SG_Li256ELb0ELb1ELb0ELb0EEENS1_30DynamicPersistentTileSchedulerILi256ELi128ELb0ELb1ELb1EEEEEEEEEvNT_6ParamsE)
        /*09bc*/ 	.short	0x0210
        /*09be*/ 	.short	0x0af0


	//----- nvinfo : EIATTR_SW_WAR
	.align		4
.L_511:
        /*09c0*/ 	.byte	0x04, 0x36
        /*09c2*/ 	.short	(.L_513 - .L_512)
.L_512:
        /*09c4*/ 	.word	0x00000008
.L_513:


//--------------------- .nv.info._ZN7cutlass13device_kernelIN5flash11enable_sm90INS1_16FlashAttnFwdSm90INS1_25CollectiveMainloopFwdSm90ILi2EN4cute5tupleIJNS5_1CILi1EEES8_S8_EEENS6_IJNS7_ILi128EEENS7_ILi96EEENS7_ILi64EEEEEELi256ENS_6half_tEfNS_4arch4Sm90ELb1ELb0ELb0ELb0ELb0ELb0ELb1ELb1ELb0ELb1ELb0ELb0EEENS1_21CollectiveEpilogueFwdINS6_IJSA_NS7_ILi256EEESB_EEES9_SE_SG_Li256ELb0ELb1ELb0ELb0EEENS1_30DynamicPersistentTileSchedulerILi256ELi128ELb0ELb1ELb1EEEEEEEEEvNT_6ParamsE --------------------------
	.section	.nv.info._ZN7cutlass13device_kernelIN5flash11enable_sm90INS1_16FlashAttnFwdSm90INS1_25CollectiveMainloopFwdSm90ILi2EN4cute5tupleIJNS5_1CILi1EEES8_S8_EEENS6_IJNS7_ILi128EEENS7_ILi96EEENS7_ILi64EEEEEELi256ENS_6half_tEfNS_4arch4Sm90ELb1ELb0ELb0ELb0ELb0ELb0ELb1ELb1ELb0ELb1ELb0ELb0EEENS1_21CollectiveEpilogueFwdINS6_IJSA_NS7_ILi256EEESB_EEES9_SE_SG_Li256ELb0ELb1ELb0ELb0EEENS1_30DynamicPersistentTileSchedulerILi256ELi128ELb0ELb1ELb1EEEEEEEEEvNT_6ParamsE,"",@"SHT_CUDA_INFO"
	.sectionflags	@""
	.align	4


	//----- nvinfo : EIATTR_CUDA_API_VERSION
	.align		4
        /*0000*/ 	.byte	0x04, 0x37
        /*0002*/ 	.short	(.L_515 - .L_514)
.L_514:
        /*0004*/ 	.word	0x00000082


	//----- nvinfo : EIATTR_KPARAM_INFO
	.align		4
.L_515:
        /*0008*/ 	.byte	0x04, 0x17
        /*000a*/ 	.short	(.L_517 - .L_516)
.L_516:
        /*000c*/ 	.word	0x00000000
        /*0010*/ 	.short	0x0000
        /*0012*/ 	.short	0x0070
        /*0014*/ 	.byte	0x00, 0xf0, 0x01, 0x2e


	//----- nvinfo : EIATTR_SPARSE_MMA_MASK
	.align		4
.L_517:
        /*0018*/ 	.byte	0x03, 0x50
        /*001a*/ 	.short	0x0000


	//----- nvinfo : EIATTR_MAXREG_COUNT
	.align		4
        /*001c*/ 	.byte	0x03, 0x1b
        /*001e*/ 	.short	0x00a8


	//----- nvinfo : EIATTR_NUM_BARRIERS
	.align		4
        /*0020*/ 	.byte	0x02, 0x4c
        /*0022*/ 	.byte	0x10
	.zero		1


	//----- nvinfo : EIATTR_EXTERNS
	.align		4
        /*0024*/ 	.byte	0x04, 0x0f
        /*0026*/ 	.short	(.L_519 - .L_518)


	//   ....[0]....
	.align		4
.L_518:
        /*0028*/ 	.word	index@(__assertfail)


	//----- nvinfo : EIATTR_ANNOTATIONS
	.align		4
.L_519:
        /*002c*/ 	.byte	0x04, 0x55
        /*002e*/ 	.short	(.L_521 - .L_520)


	//   ....[0]....
.L_520:
        /* <DEDUP_REMOVED lines=42> */


	//----- nvinfo : EIATTR_MERCURY_ISA_VERSION
	.align		4
.L_521:
        /*02b8*/ 	.byte	0x03, 0x5f
        /*02ba*/ 	.short	0x0101


	//----- nvinfo : EIATTR_INT_WARP_WIDE_INSTR_OFFSETS
	.align		4
        /*02bc*/ 	.byte	0x04, 0x31
        /*02be*/ 	.short	(.L_523 - .L_522)


	//   ....[0]....
.L_522:
        /*02c0*/ 	.word	0x00000130


	//   ....[1]....
        /*02c4*/ 	.word	0x00000170


	//   ....[2]....
        /*02c8*/ 	.word	0x000001e0


	//   ....[3]....
        /*02cc*/ 	.word	0x000001f0


	//   ....[4]....
        /*02d0*/ 	.word	0x0000cab0


	//   ....[5]....
        /*02d4*/ 	.word	0x0000cb40


	//   ....[6]....
        /*02d8*/ 	.word	0x000110d0


	//   ....[7]....
        /*02dc*/ 	.word	0x00011160


	//----- nvinfo : EIATTR_COOP_GROUP_MASK_REGIDS
	.align		4
.L_523:
        /*02e0*/ 	.byte	0x04, 0x29
        /*02e2*/ 	.short	(.L_525 - .L_524)


	//   ....[0]....
.L_524:
        /*02e4*/ 	.word	0xffffffff


	//   ....[1]....
        /*02e8*/ 	.word	0xffffffff


	//   ....[2]....
        /*02ec*/ 	.word	0xffffffff


	//   ....[3]....
        /*02f0*/ 	.word	0xffffffff


	//   ....[4]....
        /*02f4*/ 	.word	0xffffffff


	//   ....[5]....
        /*02f8*/ 	.word	0xffffffff


	//   ....[6]....
        /*02fc*/ 	.word	0xffffffff


	//   ....[7]....
        /*0300*/ 	.word	0xffffffff


	//   ....[8]....
        /*0304*/ 	.word	0xffffffff


	//   ....[9]....
        /*0308*/ 	.word	0xffffffff


	//   ....[10]....
        /*030c*/ 	.word	0xffffffff


	//   ....[11]....
        /*0310*/ 	.word	0xffffffff


	//   ....[12]....
        /*0314*/ 	.word	0xffffffff


	//   ....[13]....
        /*0318*/ 	.word	0xffffffff


	//   ....[14]....
        /*031c*/ 	.word	0xffffffff


	//   ....[15]....
        /*0320*/ 	.word	0xffffffff


	//   ....[16]....
        /*0324*/ 	.word	0xffffffff


	//   ....[17]....
        /*0328*/ 	.word	0xffffffff


	//   ....[18]....
        /*032c*/ 	.word	0xffffffff


	//   ....[19]....
        /*0330*/ 	.word	0xffffffff


	//   ....[20]....
        /*0334*/ 	.word	0xffffffff


	//   ....[21]....
        /*0338*/ 	.word	0xffffffff


	//   ....[22]....
        /*033c*/ 	.word	0xffffffff


	//   ....[23]....
        /*0340*/ 	.word	0xffffffff


	//   ....[24]....
        /*0344*/ 	.word	0xffffffff


	//   ....[25]....
        /*0348*/ 	.word	0xffffffff


	//   ....[26]....
        /*034c*/ 	.word	0xffffffff


	//   ....[27]....
        /*0350*/ 	.word	0xffffffff


	//   ....[28]....
        /*0354*/ 	.word	0xffffffff


	//   ....[29]....
        /*0358*/ 	.word	0xffffffff


	//   ....[30]....
        /*035c*/ 	.word	0xffffffff


	//   ....[31]....
        /*0360*/ 	.word	0xffffffff


	//   ....[32]....
        /*0364*/ 	.word	0xffffffff


	//   ....[33]....
        /*0368*/ 	.word	0xffffffff


	//   ....[34]....
        /*036c*/ 	.word	0xffffffff


	//   ....[35]....
        /*0370*/ 	.word	0xffffffff


	//   ....[36]....
        /*0374*/ 	.word	0xffffffff


	//   ....[37]....
        /*0378*/ 	.word	0xffffffff


	//   ....[38]....
        /*037c*/ 	.word	0xffffffff


	//   ....[39]....
        /*0380*/ 	.word	0xffffffff


	//   ....[40]....
        /*0384*/ 	.word	0xffffffff


	//   ....[41]....
        /*0388*/ 	.word	0xffffffff


	//   ....[42]....
        /*038c*/ 	.word	0xffffffff


	//   ....[43]....
        /*0390*/ 	.word	0xffffffff


	//   ....[44]....
        /*0394*/ 	.word	0xffffffff


	//   ....[45]....
        /*0398*/ 	.word	0xffffffff


	//   ....[46]....
        /*039c*/ 	.word	0xffffffff


	//   ....[47]....
        /*03a0*/ 	.word	0xffffffff


	//   ....[48]....
        /*03a4*/ 	.word	0xffffffff


	//   ....[49]....
        /*03a8*/ 	.word	0xffffffff


	//   ....[50]....
        /*03ac*/ 	.word	0xffffffff


	//   ....[51]....
        /*03b0*/ 	.word	0xffffffff


	//   ....[52]....
        /*03b4*/ 	.word	0xffffffff


	//   ....[53]....
        /*03b8*/ 	.word	0xffffffff


	//   ....[54]....
        /*03bc*/ 	.word	0xffffffff


	//   ....[55]....
        /*03c0*/ 	.word	0xffffffff


	//   ....[56]....
        /*03c4*/ 	.word	0xffffffff


	//   ....[57]....
        /*03c8*/ 	.word	0xffffffff


	//   ....[58]....
        /*03cc*/ 	.word	0xffffffff


	//   ....[59]....
        /*03d0*/ 	.word	0xffffffff


	//   ....[60]....
        /*03d4*/ 	.word	0xffffffff


	//   ....[61]....
        /*03d8*/ 	.word	0xffffffff


	//   ....[62]....
        /*03dc*/ 	.word	0xffffffff


	//   ....[63]....
        /*03e0*/ 	.word	0xffffffff


	//   ....[64]....
        /*03e4*/ 	.word	0xffffffff


	//   ....[65]....
        /*03e8*/ 	.word	0xffffffff


	//   ....[66]....
        /*03ec*/ 	.word	0xffffffff


	//   ....[67]....
        /*03f0*/ 	.word	0xffffffff


	//   ....[68]....
        /*03f4*/ 	.word	0xffffffff


	//   ....[69]....
        /*03f8*/ 	.word	0xffffffff


	//   ....[70]....
        /*03fc*/ 	.word	0xffffffff


	//   ....[71]....
        /*0400*/ 	.word	0xffffffff


	//   ....[72]....
        /*0404*/ 	.word	0xffffffff


	//   ....[73]....
        /*0408*/ 	.word	0xffffffff


	//   ....[74]....
        /*040c*/ 	.word	0xffffffff


	//   ....[75]....
        /*0410*/ 	.word	0xffffffff


	//   ....[76]....
        /*0414*/ 	.word	0xffffffff


	//   ....[77]....
        /*0418*/ 	.word	0xffffffff


	//   ....[78]....
        /*041c*/ 	.word	0xffffffff


	//   ....[79]....
        /*0420*/ 	.word	0xffffffff


	//   ....[80]....
        /*0424*/ 	.word	0xffffffff


	//   ....[81]....
        /*0428*/ 	.word	0xffffffff


	//   ....[82]....
        /*042c*/ 	.word	0xffffffff


	//   ....[83]....
        /*0430*/ 	.word	0xffffffff


	//   ....[84]....
        /*0434*/ 	.word	0x0500000f


	//   ....[85]....
        /*0438*/ 	.word	0x0500000f


	//   ....[86]....
        /*043c*/ 	.word	0x0500000f


	//   ....[87]....
        /*0440*/ 	.word	0x0500000f


	//   ....[88]....
        /*0444*/ 	.word	0x0500000f


	//   ....[89]....
        /*0448*/ 	.word	0x0500000f


	//   ....[90]....
        /*044c*/ 	.word	0x0500000f


	//   ....[91]....
        /*0450*/ 	.word	0x0500000f


	//   ....[92]....
        /*0454*/ 	.word	0x0500000f


	//   ....[93]....
        /*0458*/ 	.word	0x0500000f


	//   ....[94]....
        /*045c*/ 	.word	0x0500000f


	//   ....[95]....
        /*0460*/ 	.word	0x0500000f


	//   ....[96]....
        /*0464*/ 	.word	0x0500000f


	//   ....[97]....
        /*0468*/ 	.word	0x0500000f


	//   ....[98]....
        /*046c*/ 	.word	0x0500000f


	//   ....[99]....
        /*0470*/ 	.word	0x0500000f


	//   ....[100]....
        /*0474*/ 	.word	0x0500000f


	//   ....[101]....
        /*0478*/ 	.word	0x0500000f


	//   ....[102]....
        /*047c*/ 	.word	0x0500000f


	//   ....[103]....
        /*0480*/ 	.word	0x0500000f


	//   ....[104]....
        /*0484*/ 	.word	0x0500000f


	//   ....[105]....
        /*0488*/ 	.word	0x0500000f


	//   ....[106]....
        /*048c*/ 	.word	0x0500000f


	//   ....[107]....
        /*0490*/ 	.word	0x0500000f


	//   ....[108]....
        /*0494*/ 	.word	0x0500000f


	//   ....[109]....
        /*0498*/ 	.word	0x0500000f


	//   ....[110]....
        /*049c*/ 	.word	0x0500000f


	//   ....[111]....
        /*04a0*/ 	.word	0x0500000f


	//   ....[112]....
        /*04a4*/ 	.word	0x0500000f


	//   ....[113]....
        /*04a8*/ 	.word	0x0500000f


	//   ....[114]....
        /*04ac*/ 	.word	0x0500000f


	//   ....[115]....
        /*04b0*/ 	.word	0x0500000f


	//   ....[116]....
        /*04b4*/ 	.word	0x0500000f


	//   ....[117]....
        /*04b8*/ 	.word	0x0500000f


	//   ....[118]....
        /*04bc*/ 	.word	0x0500000f


	//----- nvinfo : EIATTR_COOP_GROUP_INSTR_OFFSETS
	.align		4
.L_525:
        /*04c0*/ 	.byte	0x04, 0x28
        /*04c2*/ 	.short	(.L_527 - .L_526)


	//   ....[0]....
.L_526:
        /*04c4*/ 	.word	0x00000070


	//   ....[1]....
        /*04c8*/ 	.word	0x00000140


	//   ....[2]....
        /*04cc*/ 	.word	0x00000190


	//   ....[3]....
        /*04d0*/ 	.word	0x000003e0


	//   ....[4]....
        /*04d4*/ 	.word	0x00000540


	//   ....[5]....
        /*04d8*/ 	.word	0x00000660


	//   ....[6]....
        /*04dc*/ 	.word	0x000007c0


	//   ....[7]....
        /*04e0*/ 	.word	0x00001750


	//   ....[8]....
        /*04e4*/ 	.word	0x00002950


	//   ....[9]....
        /*04e8*/ 	.word	0x00002970


	//   ....[10]....
        /*04ec*/ 	.word	0x000032c0


	//   ....[11]....
        /*04f0*/ 	.word	0x000032e0


	//   ....[12]....
        /*04f4*/ 	.word	0x00003300


	//   ....[13]....
        /*04f8*/ 	.word	0x00003320


	//   ....[14]....
        /*04fc*/ 	.word	0x00004790


	//   ....[15]....
        /*0500*/ 	.word	0x000047c0


	//   ....[16]....
        /*0504*/ 	.word	0x000054e0


	//   ....[17]....
        /*0508*/ 	.word	0x00005500


	//   ....[18]....
        /*050c*/ 	.word	0x00005520


	//   ....[19]....
        /*0510*/ 	.word	0x00005540


	//   ....[20]....
        /*0514*/ 	.word	0x00007820


	//   ....[21]....
        /*0518*/ 	.word	0x00007880


	//   ....[22]....
        /*051c*/ 	.word	0x000078a0


	//   ....[23]....
        /*0520*/ 	.word	0x000078c0


	//   ....[24]....
        /*0524*/ 	.word	0x00008eb0


	//   ....[25]....
        /*0528*/ 	.word	0x00008ef0


	//   ....[26]....
        /*052c*/ 	.word	0x00008fa0


	//   ....[27]....
        /*0530*/ 	.word	0x00009000


	//   ....[28]....
        /*0534*/ 	.word	0x0000aa90


	//   ....[29]....
        /*0538*/ 	.word	0x0000ab10


	//   ....[30]....
        /*053c*/ 	.word	0x0000ab50


	//   ....[31]....
        /*0540*/ 	.word	0x0000ab80


	//   ....[32]....
        /*0544*/ 	.word	0x0000b100


	//   ....[33]....
        /*0548*/ 	.word	0x0000b140


	//   ....[34]....
        /*054c*/ 	.word	0x0000b2a0


	//   ....[35]....
        /*0550*/ 	.word	0x0000b2c0


	//   ....[36]....
        /*0554*/ 	.word	0x0000b400


	//   ....[37]....
        /*0558*/ 	.word	0x0000b420


	//   ....[38]....
        /*055c*/ 	.word	0x0000b570


	//   ....[39]....
        /*0560*/ 	.word	0x0000b590


	//   ....[40]....
        /*0564*/ 	.word	0x0000bcf0


	//   ....[41]....
        /*0568*/ 	.word	0x0000bd20


	//   ....[42]....
        /*056c*/ 	.word	0x0000be70


	//   ....[43]....
        /*0570*/ 	.word	0x0000be90


	//   ....[44]....
        /*0574*/ 	.word	0x0000bfd0


	//   ....[45]....
        /*0578*/ 	.word	0x0000bff0


	//   ....[46]....
        /*057c*/ 	.word	0x0000c140


	//   ....[47]....
        /*0580*/ 	.word	0x0000c160


	//   ....[48]....
        /*0584*/ 	.word	0x0000c360


	//   ....[49]....
        /*0588*/ 	.word	0x0000d0b0


	//   ....[50]....
        /*058c*/ 	.word	0x0000da10


	//   ....[51]....
        /*0590*/ 	.word	0x0000da40


	//   ....[52]....
        /*0594*/ 	.word	0x0000da60


	//   ....[53]....
        /*0598*/ 	.word	0x0000da90


	//   ....[54]....
        /*059c*/ 	.word	0x0000db60


	//   ....[55]....
        /*05a0*/ 	.word	0x0000dbc0


	//   ....[56]....
        /*05a4*/ 	.word	0x0000dbd0


	//   ....[57]....
        /*05a8*/ 	.word	0x0000dc70


	//   ....[58]....
        /*05ac*/ 	.word	0x0000dca0


	//   ....[59]....
        /*05b0*/ 	.word	0x0000dd20


	//   ....[60]....
        /*05b4*/ 	.word	0x0000dd50


	//   ....[61]....
        /*05b8*/ 	.word	0x0000ddd0


	//   ....[62]....
        /*05bc*/ 	.word	0x0000de00


	//   ....[63]....
        /*05c0*/ 	.word	0x0000de20


	//   ....[64]....
        /*05c4*/ 	.word	0x0000de70


	//   ....[65]....
        /*05c8*/ 	.word	0x0000de80


	//   ....[66]....
        /*05cc*/ 	.word	0x0000e5b0


	//   ....[67]....
        /*05d0*/ 	.word	0x0000e5c0


	//   ....[68]....
        /*05d4*/ 	.word	0x0000e600


	//   ....[69]....
        /*05d8*/ 	.word	0x0000e6b0


	//   ....[70]....
        /*05dc*/ 	.word	0x0000e740


	//   ....[71]....
        /*05e0*/ 	.word	0x0000e750


	//   ....[72]....
        /*05e4*/ 	.word	0x0000e7e0


	//   ....[73]....
        /*05e8*/ 	.word	0x0000e7f0


	//   ....[74]....
        /*05ec*/ 	.word	0x0000e860


	//   ....[75]....
        /*05f0*/ 	.word	0x0000e870


	//   ....[76]....
        /*05f4*/ 	.word	0x0000e8f0


	//   ....[77]....
        /*05f8*/ 	.word	0x0000e900


	//   ....[78]....
        /*05fc*/ 	.word	0x0000e980


	//   ....[79]....
        /*0600*/ 	.word	0x0000e990


	//   ....[80]....
        /*0604*/ 	.word	0x0000ea10


	//   ....[81]....
        /*0608*/ 	.word	0x0000ea20


	//   ....[82]....
        /*060c*/ 	.word	0x000112b0


	//   ....[83]....
        /*0610*/ 	.word	0x000114a0


	//   ....[84]....
        /*0614*/ 	.word	0x00011a60


	//   ....[85]....
        /*0618*/ 	.word	0x00011bc0


	//   ....[86]....
        /*061c*/ 	.word	0x00011c30


	//   ....[87]....
        /*0620*/ 	.word	0x00011cc0


	//   ....[88]....
        /*0624*/ 	.word	0x00011d60


	//   ....[89]....
        /*0628*/ 	.word	0x00011e30


	//   ....[90]....
        /*062c*/ 	.word	0x00011f30


	//   ....[91]....
        /*0630*/ 	.word	0x00011f90


	//   ....[92]....
        /*0634*/ 	.word	0x00012030


	//   ....[93]....
        /*0638*/ 	.word	0x00012100


	//   ....[94]....
        /*063c*/ 	.word	0x000121a0


	//   ....[95]....
        /*0640*/ 	.word	0x00012270


	//   ....[96]....
        /*0644*/ 	.word	0x00012310


	//   ....[97]....
        /*0648*/ 	.word	0x000123e0


	//   ....[98]....
        /*064c*/ 	.word	0x00012480


	//   ....[99]....
        /*0650*/ 	.word	0x00012530


	//   ....[100]....
        /*0654*/ 	.word	0x000125d0


	//   ....[101]....
        /*0658*/ 	.word	0x000126b0


	//   ....[102]....
        /*065c*/ 	.word	0x00012770


	//   ....[103]....
        /*0660*/ 	.word	0x000129d0


	//   ....[104]....
        /*0664*/ 	.word	0x00012a40


	//   ....[105]....
        /*0668*/ 	.word	0x00012b50


	//   ....[106]....
        /*066c*/ 	.word	0x00012c10


	//   ....[107]....
        /*0670*/ 	.word	0x00012cd0


	//   ....[108]....
        /*0674*/ 	.word	0x00012d90


	//   ....[109]....
        /*0678*/ 	.word	0x00012e50


	//   ....[110]....
        /*067c*/ 	.word	0x00012f10


	//   ....[111]....
        /*0680*/ 	.word	0x00013020


	//   ....[112]....
        /*0684*/ 	.word	0x00013070


	//   ....[113]....
        /*0688*/ 	.word	0x00013130


	//   ....[114]....
        /*068c*/ 	.word	0x000131e0


	//   ....[115]....
        /*0690*/ 	.word	0x000132a0


	//   ....[116]....
        /*0694*/ 	.word	0x00013350


	//   ....[117]....
        /*0698*/ 	.word	0x00013670


	//   ....[118]....
        /*069c*/ 	.word	0x00013790


	//----- nvinfo : EIATTR_REG_RECONFIG
	.align		4
.L_527:
        /*06a0*/ 	.byte	0x01, 0x54
	.zero		2


	//----- nvinfo : EIATTR_SYSCALL_OFFSETS
	.align		4
        /*06a4*/ 	.byte	0x04, 0x46
        /*06a6*/ 	.short	(.L_529 - .L_528)


	//   ....[0]....
.L_528:
        /*06a8*/ 	.word	0x000019b0


	//   ....[1]....
        /*06ac*/ 	.word	0x0000ccb0


	//   ....[2]....
        /*06b0*/ 	.word	0x0000ce00


	//   ....[3]....
        /*06b4*/ 	.word	0x0000cef0


	//   ....[4]....
        /*06b8*/ 	.word	0x0000d650


	//   ....[5]....
        /*06bc*/ 	.word	0x0000e1d0


	//----- nvinfo : EIATTR_MBARRIER_INSTR_OFFSETS
	.align		4
.L_529:
        /*06c0*/ 	.byte	0x04, 0x39
        /*06c2*/ 	.short	(.L_531 - .L_530)


	//   ....[0]....
.L_530:
        /*06c4*/ 	.word	0x00000280
        /*06c8*/ 	.word	0x000000ff
        /*06cc*/ 	.word	0x00032400
        /*06d0*/ 	.short	0x0100
        /*06d2*/ 	.byte	0x08
	.zero		1


	//   ....[1]....
        /*06d4*/ 	.word	0x00000290
        /*06d8*/ 	.word	0x000000ff
        /*06dc*/ 	.word	0x00032410
        /*06e0*/ 	.short	0x0100
        /*06e2*/ 	.byte	0x08
	.zero		1


	//   ....[2]....
        /*06e4*/ 	.word	0x000002a0
        /*06e8*/ 	.word	0x000000ff
        /*06ec*/ 	.word	0x00032420
        /*06f0*/ 	.short	0x0100
        /*06f2*/ 	.byte	0x08
	.zero		1


	//   ....[3]....
        /*06f4*/ 	.word	0x00000390
        /*06f8*/ 	.word	0x000000ff
        /*06fc*/ 	.word	0x00032430
        /*0700*/ 	.short	0x0100
        /*0702*/ 	.byte	0x08
	.zero		1


	//   ....[4]....
        /*0704*/ 	.word	0x000003a0
        /*0708*/ 	.word	0x000000ff
        /*070c*/ 	.word	0x00032440
        /*0710*/ 	.short	0x0100
        /*0712*/ 	.byte	0x08
	.zero		1


	//   ....[5]....
        /*0714*/ 	.word	0x000003b0
        /*0718*/ 	.word	0x000000ff
        /*071c*/ 	.word	0x00032438
        /*0720*/ 	.short	0x0100
        /*0722*/ 	.byte	0x08
	.zero		1


	//   ....[6]....
        /*0724*/ 	.word	0x000003c0
        /*0728*/ 	.word	0x000000ff
        /*072c*/ 	.word	0x00032448
        /*0730*/ 	.short	0x0100
        /*0732*/ 	.byte	0x08
	.zero		1


	//   ....[7]....
        /*0734*/ 	.word	0x000004f0
        /*0738*/ 	.word	0x000000ff
        /*073c*/ 	.word	0x00032450
        /*0740*/ 	.short	0x0100
        /*0742*/ 	.byte	0x08
	.zero		1


	//   ....[8]....
        /*0744*/ 	.word	0x00000500
        /*0748*/ 	.word	0x000000ff
        /*074c*/ 	.word	0x00032460
        /*0750*/ 	.short	0x0100
        /*0752*/ 	.byte	0x08
	.zero		1


	//   ....[9]....
        /*0754*/ 	.word	0x00000510
        /*0758*/ 	.word	0x000000ff
        /*075c*/ 	.word	0x00032458
        /*0760*/ 	.short	0x0100
        /*0762*/ 	.byte	0x08
	.zero		1


	//   ....[10]....
        /*0764*/ 	.word	0x00000520
        /*0768*/ 	.word	0x000000ff
        /*076c*/ 	.word	0x00032468
        /*0770*/ 	.short	0x0100
        /*0772*/ 	.byte	0x08
	.zero		1


	//   ....[11]....
        /*0774*/ 	.word	0x00000610
        /*0778*/ 	.word	0x000000ff
        /*077c*/ 	.word	0x00032470
        /*0780*/ 	.short	0x0100
        /*0782*/ 	.byte	0x06
	.zero		1


	//   ....[12]....
        /*0784*/ 	.word	0x00000620
        /*0788*/ 	.word	0x000000ff
        /*078c*/ 	.word	0x00032480
        /*0790*/ 	.short	0x0100
        /*0792*/ 	.byte	0x06
	.zero		1


	//   ....[13]....
        /*0794*/ 	.word	0x00000630
        /*0798*/ 	.word	0x000000ff
        /*079c*/ 	.word	0x00032478
        /*07a0*/ 	.short	0x0100
        /*07a2*/ 	.byte	0x06
	.zero		1


	//   ....[14]....
        /*07a4*/ 	.word	0x00000640
        /*07a8*/ 	.word	0x000000ff
        /*07ac*/ 	.word	0x00032488
        /*07b0*/ 	.short	0x0100
        /*07b2*/ 	.byte	0x06
	.zero		1


	//   ....[15]....
        /*07b4*/ 	.word	0x00000770
        /*07b8*/ 	.word	0x000000ff
        /*07bc*/ 	.word	0x00032490
        /*07c0*/ 	.short	0x0100
        /*07c2*/ 	.byte	0x08
	.zero		1


	//   ....[16]....
        /*07c4*/ 	.word	0x00000780
        /*07c8*/ 	.word	0x000000ff
        /*07cc*/ 	.word	0x000324a0
        /*07d0*/ 	.short	0x0100
        /*07d2*/ 	.byte	0x08
	.zero		1


	//   ....[17]....
        /*07d4*/ 	.word	0x00000790
        /*07d8*/ 	.word	0x000000ff
        /*07dc*/ 	.word	0x00032498
        /*07e0*/ 	.short	0x0100
        /*07e2*/ 	.byte	0x08
	.zero		1


	//   ....[18]....
        /*07e4*/ 	.word	0x000007a0
        /*07e8*/ 	.word	0x000000ff
        /*07ec*/ 	.word	0x000324a8
        /*07f0*/ 	.short	0x0100
        /*07f2*/ 	.byte	0x08
	.zero		1


	//   ....[19]....
        /*07f4*/ 	.word	0x000008d0
        /*07f8*/ 	.word	0x000000ff
        /*07fc*/ 	.word	0x000324b0
        /*0800*/ 	.short	0x0100
        /*0802*/ 	.byte	0x08
	.zero		1


	//   ....[20]....
        /*0804*/ 	.word	0x000008e0
        /*0808*/ 	.word	0x000000ff
        /*080c*/ 	.word	0x000324c0
        /*0810*/ 	.short	0x0100
        /*0812*/ 	.byte	0x08
	.zero		1


	//   ....[21]....
        /*0814*/ 	.word	0x000008f0
        /*0818*/ 	.word	0x000000ff
        /*081c*/ 	.word	0x000324b8
        /*0820*/ 	.short	0x0100
        /*0822*/ 	.byte	0x08
	.zero		1


	//   ....[22]....
        /*0824*/ 	.word	0x00000900
        /*0828*/ 	.word	0x000000ff
        /*082c*/ 	.word	0x000324c8
        /*0830*/ 	.short	0x0100
        /*0832*/ 	.byte	0x08
	.zero		1


	//   ....[23]....
        /*0834*/ 	.word	0x00001a70
        /*0838*/ 	.word	0x00000005
        /*083c*/ 	.word	0x00032400
        /*0840*/ 	.short	0x010a
        /*0842*/ 	.byte	0x3f
	.zero		1


	//   ....[24]....
        /*0844*/ 	.word	0x00001b50
        /*0848*/ 	.word	0x00000000
        /*084c*/ 	.word	0x00032430
        /*0850*/ 	.short	0x010a
        /*0852*/ 	.byte	0x3f
	.zero		1


	//   ....[25]....
        /*0854*/ 	.word	0x00001b90
        /*0858*/ 	.word	0x00000000
        /*085c*/ 	.word	0x00032430
        /*0860*/ 	.short	0x010a
        /*0862*/ 	.byte	0x3f
	.zero		1


	//   ....[26]....
        /*0864*/ 	.word	0x00001e90
        /*0868*/ 	.word	0x00000005
        /*086c*/ 	.word	0x00032410
        /*0870*/ 	.short	0x010a
        /*0872*/ 	.byte	0x3f
	.zero		1


	//   ....[27]....
        /*0874*/ 	.word	0x00001ed0
        /*0878*/ 	.word	0x00000000
        /*087c*/ 	.word	0x00032450
        /*0880*/ 	.short	0x010a
        /*0882*/ 	.byte	0x3f
	.zero		1


	//   ....[28]....
        /*0884*/ 	.word	0x00001f10
        /*0888*/ 	.word	0x00000000
        /*088c*/ 	.word	0x00032450
        /*0890*/ 	.short	0x010a
        /*0892*/ 	.byte	0x3f
	.zero		1


	//   ....[29]....
        /*0894*/ 	.word	0x00003530
        /*0898*/ 	.word	0x00000018
        /*089c*/ 	.word	0x00000000
        /*08a0*/ 	.short	0x0101
        /*08a2*/ 	.byte	0x3f
	.zero		1


	//   ....[30]....
        /*08a4*/ 	.word	0x00004050
        /*08a8*/ 	.word	0x00000000
        /*08ac*/ 	.word	0x00000000
        /*08b0*/ 	.short	0x0101
        /*08b2*/ 	.byte	0x3f
	.zero		1


	//   ....[31]....
        /*08b4*/ 	.word	0x00004240
        /*08b8*/ 	.word	0x000000ff
        /*08bc*/ 	.word	0x00032430
        /*08c0*/ 	.short	0x010a
        /*08c2*/ 	.byte	0x04
	.zero		1


	//   ....[32]....
        /*08c4*/ 	.word	0x00004280
        /*08c8*/ 	.word	0x000000ff
        /*08cc*/ 	.word	0x00032430
        /*08d0*/ 	.short	0x010a
        /*08d2*/ 	.byte	0x04
	.zero		1


	//   ....[33]....
        /*08d4*/ 	.word	0x00004490
        /*08d8*/ 	.word	0x000000ff
        /*08dc*/ 	.word	0x00032450
        /*08e0*/ 	.short	0x010a
        /*08e2*/ 	.byte	0x04
	.zero		1


	//   ....[34]....
        /*08e4*/ 	.word	0x000044d0
        /*08e8*/ 	.word	0x000000ff
        /*08ec*/ 	.word	0x00032450
        /*08f0*/ 	.short	0x010a
        /*08f2*/ 	.byte	0x04
	.zero		1


	//   ....[35]....
        /*08f4*/ 	.word	0x000057a0
        /*08f8*/ 	.word	0x00000098
        /*08fc*/ 	.word	0x00000000
        /*0900*/ 	.short	0x0101
        /*0902*/ 	.byte	0x3f
	.zero		1


	//   ....[36]....
        /*0904*/ 	.word	0x00006b80
        /*0908*/ 	.word	0x000000d3
        /*090c*/ 	.word	0x00000000
        /*0910*/ 	.short	0x0101
        /*0912*/ 	.byte	0x3f
	.zero		1


	//   ....[37]....
        /*0914*/ 	.word	0x00006cb0
        /*0918*/ 	.word	0x000000ff
        /*091c*/ 	.word	0x00032430
        /*0920*/ 	.short	0x010a
        /*0922*/ 	.byte	0x04
	.zero		1


	//   ....[38]....
        /*0924*/ 	.word	0x00006cf0
        /*0928*/ 	.word	0x000000ff
        /*092c*/ 	.word	0x00032430
        /*0930*/ 	.short	0x010a
        /*0932*/ 	.byte	0x04
	.zero		1


	//   ....[39]....
        /*0934*/ 	.word	0x00006f00
        /*0938*/ 	.word	0x000000ff
        /*093c*/ 	.word	0x00032450
        /*0940*/ 	.short	0x010a
        /*0942*/ 	.byte	0x04
	.zero		1


	//   ....[40]....
        /*0944*/ 	.word	0x00006f40
        /*0948*/ 	.word	0x000000ff
        /*094c*/ 	.word	0x00032450
        /*0950*/ 	.short	0x010a
        /*0952*/ 	.byte	0x04
	.zero		1


	//   ....[41]....
        /*0954*/ 	.word	0x00007af0
        /*0958*/ 	.word	0x00000098
        /*095c*/ 	.word	0x00000000
        /*0960*/ 	.short	0x0101
        /*0962*/ 	.byte	0x3f
	.zero		1


	//   ....[42]....
        /*0964*/ 	.word	0x00008e80
        /*0968*/ 	.word	0x000000d5
        /*096c*/ 	.word	0x00000000
        /*0970*/ 	.short	0x0101
        /*0972*/ 	.byte	0x3f
	.zero		1


	//   ....[43]....
        /*0974*/ 	.word	0x0000b150
        /*0978*/ 	.word	0x000000c2
        /*097c*/ 	.word	0x00000000
        /*0980*/ 	.short	0x0101
        /*0982*/ 	.byte	0x3f
	.zero		1


	//   ....[44]....
        /*0984*/ 	.word	0x0000d2e0
        /*0988*/ 	.word	0x00000000
        /*098c*/ 	.word	0x00032440
        /*0990*/ 	.short	0x010a
        /*0992*/ 	.byte	0x3f
	.zero		1


	//   ....[45]....
        /*0994*/ 	.word	0x0000dfa0
        /*0998*/ 	.word	0x00000011
        /*099c*/ 	.word	0x00032400
        /*09a0*/ 	.short	0x0107
        /*09a2*/ 	.byte	0x3f
	.zero		1


	//   ....[46]....
        /*09a4*/ 	.word	0x0000e040
        /*09a8*/ 	.word	0x00000011
        /*09ac*/ 	.word	0x00032400
        /*09b0*/ 	.short	0x0101
        /*09b2*/ 	.byte	0x3f
	.zero		1


	//   ....[47]....
        /*09b4*/ 	.word	0x0000eb20
        /*09b8*/ 	.word	0x00000011
        /*09bc*/ 	.word	0x00032410
        /*09c0*/ 	.short	0x0107
        /*09c2*/ 	.byte	0x3f
	.zero		1


	//   ....[48]....
        /*09c4*/ 	.word	0x0000ec20
        /*09c8*/ 	.word	0x00000011
        /*09cc*/ 	.word	0x00032410
        /*09d0*/ 	.short	0x0101
        /*09d2*/ 	.byte	0x3f
	.zero		1


	//   ....[49]....
        /*09d4*/ 	.word	0x0000ec40
        /*09d8*/ 	.word	0x00000011
        /*09dc*/ 	.word	0x00032420
        /*09e0*/ 	.short	0x010a
        /*09e2*/ 	.byte	0x3f
	.zero		1


	//   ....[50]....
        /*09e4*/ 	.word	0x0000ed10
        /*09e8*/ 	.word	0x00000002
        /*09ec*/ 	.word	0x00032460
        /*09f0*/ 	.short	0x010a
        /*09f2*/ 	.byte	0x3f
	.zero		1


	//   ....[51]....
        /*09f4*/ 	.word	0x0000f520
        /*09f8*/ 	.word	0x00000003
        /*09fc*/ 	.word	0x00032440
        /*0a00*/ 	.short	0x010a
        /*0a02*/ 	.byte	0x3f
	.zero		1


	//   ....[52]....
        /*0a04*/ 	.word	0x0000f740
        /*0a08*/ 	.word	0x00000003
        /*0a0c*/ 	.word	0x00032460
        /*0a10*/ 	.short	0x010a
        /*0a12*/ 	.byte	0x3f
	.zero		1


	//   ....[53]....
        /*0a14*/ 	.word	0x0000ff10
        /*0a18*/ 	.word	0x00000004
        /*0a1c*/ 	.word	0x00032440
        /*0a20*/ 	.short	0x010a
        /*0a22*/ 	.byte	0x3f
	.zero		1


	//   ....[54]....
        /*0a24*/ 	.word	0x00010130
        /*0a28*/ 	.word	0x00000004
        /*0a2c*/ 	.word	0x00032460
        /*0a30*/ 	.short	0x010a
        /*0a32*/ 	.byte	0x3f
	.zero		1


	//   ....[55]....
        /*0a34*/ 	.word	0x000108a0
        /*0a38*/ 	.word	0x00000004
        /*0a3c*/ 	.word	0x00032440
        /*0a40*/ 	.short	0x010a
        /*0a42*/ 	.byte	0x3f
	.zero		1


	//   ....[56]....
        /*0a44*/ 	.word	0x00010ac0
        /*0a48*/ 	.word	0x00000004
        /*0a4c*/ 	.word	0x00032460
        /*0a50*/ 	.short	0x010a
        /*0a52*/ 	.byte	0x3f
	.zero		1


	//   ....[57]....
        /*0a54*/ 	.word	0x00011420
        /*0a58*/ 	.word	0x00000000
        /*0a5c*/ 	.word	0x00032420
        /*0a60*/ 	.short	0x010a
        /*0a62*/ 	.byte	0x3f
	.zero		1


	//   ....[58]....
        /*0a64*/ 	.word	0x00011630
        /*0a68*/ 	.word	0x00000006
        /*0a6c*/ 	.word	0x00000000
        /*0a70*/ 	.short	0x010a
        /*0a72*/ 	.byte	0x3f
	.zero		1


	//   ....[59]....
        /*0a74*/ 	.word	0x00011660
        /*0a78*/ 	.word	0x00000007
        /*0a7c*/ 	.word	0x00000000
        /*0a80*/ 	.short	0x010a
        /*0a82*/ 	.byte	0x3f
	.zero		1


	//   ....[60]....
        /*0a84*/ 	.word	0x000116c0
        /*0a88*/ 	.word	0x00000004
        /*0a8c*/ 	.word	0x00000000
        /*0a90*/ 	.short	0x010a
        /*0a92*/ 	.byte	0x3f
	.zero		1


	//   ....[61]....
        /*0a94*/ 	.word	0x000116f0
        /*0a98*/ 	.word	0x00000003
        /*0a9c*/ 	.word	0x00000000
        /*0aa0*/ 	.short	0x010a
        /*0aa2*/ 	.byte	0x3f
	.zero		1


	//   ....[62]....
        /*0aa4*/ 	.word	0x00011750
        /*0aa8*/ 	.word	0x00000005
        /*0aac*/ 	.word	0x00032400
        /*0ab0*/ 	.short	0x010a
        /*0ab2*/ 	.byte	0x3f
	.zero		1


	//   ....[63]....
        /*0ab4*/ 	.word	0x000117a0
        /*0ab8*/ 	.word	0x00000000
        /*0abc*/ 	.word	0x00032430
        /*0ac0*/ 	.short	0x010a
        /*0ac2*/ 	.byte	0x3f
	.zero		1


	//   ....[64]....
        /*0ac4*/ 	.word	0x000117f0
        /*0ac8*/ 	.word	0x00000005
        /*0acc*/ 	.word	0x00032410
        /*0ad0*/ 	.short	0x010a
        /*0ad2*/ 	.byte	0x3f
	.zero		1


	//   ....[65]....
        /*0ad4*/ 	.word	0x00011840
        /*0ad8*/ 	.word	0x00000000
        /*0adc*/ 	.word	0x00032450
        /*0ae0*/ 	.short	0x010a
        /*0ae2*/ 	.byte	0x3f
	.zero		1


	//   ....[66]....
        /*0ae4*/ 	.word	0x000118a0
        /*0ae8*/ 	.word	0x00000014
        /*0aec*/ 	.word	0x00032430
        /*0af0*/ 	.short	0x010a
        /*0af2*/ 	.byte	0x3f
	.zero		1


	//   ....[67]....
        /*0af4*/ 	.word	0x00011900
        /*0af8*/ 	.word	0x00000014
        /*0afc*/ 	.word	0x00032450
        /*0b00*/ 	.short	0x010a
        /*0b02*/ 	.byte	0x3f
	.zero		1


	//   ....[68]....
        /*0b04*/ 	.word	0x00011960
        /*0b08*/ 	.word	0x00000014
        /*0b0c*/ 	.word	0x00032430
        /*0b10*/ 	.short	0x010a
        /*0b12*/ 	.byte	0x3f
	.zero		1


	//   ....[69]....
        /*0b14*/ 	.word	0x000119c0
        /*0b18*/ 	.word	0x00000014
        /*0b1c*/ 	.word	0x00032450
        /*0b20*/ 	.short	0x010a
        /*0b22*/ 	.byte	0x3f
	.zero		1


	//   ....[70]....
        /*0b24*/ 	.word	0x00011b10
        /*0b28*/ 	.word	0x00000000
        /*0b2c*/ 	.word	0x00032440
        /*0b30*/ 	.short	0x010a
        /*0b32*/ 	.byte	0x3f
	.zero		1


	//   ....[71]....
        /*0b34*/ 	.word	0x00013390
        /*0b38*/ 	.word	0x00000011
        /*0b3c*/ 	.word	0x00032420
        /*0b40*/ 	.short	0x010a
        /*0b42*/ 	.byte	0x3f
	.zero		1


	//   ....[72]....
        /*0b44*/ 	.word	0x000133e0
        /*0b48*/ 	.word	0x00000002
        /*0b4c*/ 	.word	0x00032460
        /*0b50*/ 	.short	0x010a
        /*0b52*/ 	.byte	0x3f
	.zero		1


	//   ....[73]....
        /*0b54*/ 	.word	0x00013430
        /*0b58*/ 	.word	0x00000003
        /*0b5c*/ 	.word	0x00032440
        /*0b60*/ 	.short	0x010a
        /*0b62*/ 	.byte	0x3f
	.zero		1


	//   ....[74]....
        /*0b64*/ 	.word	0x00013480
        /*0b68*/ 	.word	0x00000003
        /*0b6c*/ 	.word	0x00032460
        /*0b70*/ 	.short	0x010a
        /*0b72*/ 	.byte	0x3f
	.zero		1


	//   ....[75]....
        /*0b74*/ 	.word	0x000134d0
        /*0b78*/ 	.word	0x00000004
        /*0b7c*/ 	.word	0x00032440
        /*0b80*/ 	.short	0x010a
        /*0b82*/ 	.byte	0x3f
	.zero		1


	//   ....[76]....
        /*0b84*/ 	.word	0x00013520
        /*0b88*/ 	.word	0x00000004
        /*0b8c*/ 	.word	0x00032460
        /*0b90*/ 	.short	0x010a
        /*0b92*/ 	.byte	0x3f
	.zero		1


	//   ....[77]....
        /*0b94*/ 	.word	0x00013570
        /*0b98*/ 	.word	0x00000004
        /*0b9c*/ 	.word	0x00032440
        /*0ba0*/ 	.short	0x010a
        /*0ba2*/ 	.byte	0x3f
	.zero		1


	//   ....[78]....
        /*0ba4*/ 	.word	0x000135c0
        /*0ba8*/ 	.word	0x00000004
        /*0bac*/ 	.word	0x00032460
        /*0bb0*/ 	.short	0x010a
        /*0bb2*/ 	.byte	0x3f
	.zero		1


	//   ....[79]....
        /*0bb4*/ 	.word	0x000136b0
        /*0bb8*/ 	.word	0x00000000
        /*0bbc*/ 	.word	0x00032420
        /*0bc0*/ 	.short	0x010a
        /*0bc2*/ 	.byte	0x3f
	.zero		1


	//   ....[80]....
        /*0bc4*/ 	.word	0x00013850
        /*0bc8*/ 	.word	0x00000006
        /*0bcc*/ 	.word	0x00000000
        /*0bd0*/ 	.short	0x010a
        /*0bd2*/ 	.byte	0x3f
	.zero		1


	//   ....[81]....
        /*0bd4*/ 	.word	0x000138a0
        /*0bd8*/ 	.word	0x00000007
        /*0bdc*/ 	.word	0x00000000
        /*0be0*/ 	.short	0x010a
        /*0be2*/ 	.byte	0x3f
	.zero		1


	//   ....[82]....
        /*0be4*/ 	.word	0x000138f0
        /*0be8*/ 	.word	0x00000004
        /*0bec*/ 	.word	0x00000000
        /*0bf0*/ 	.short	0x010a
        /*0bf2*/ 	.byte	0x3f
	.zero		1


	//----- nvinfo : EIATTR_NUM_MBARRIERS
	.align		4
.L_531:
        /*0bf4*/ 	.byte	0x03, 0x38
        /*0bf6*/ 	.short	0x0017


	//----- nvinfo : EIATTR_EXIT_INSTR_OFFSETS
	.align		4
        /*0bf8*/ 	.byte	0x04, 0x1c
        /*0bfa*/ 	.short	(.L_533 - .L_532)


	//   ....[0]....
.L_532:
        /*0bfc*/ 	.word	0x00000a80


	//   ....[1]....
        /*0c00*/ 	.word	0x0000c2e0


	//   ....[2]....
        /*0c04*/ 	.word	0x00011740


	//----- nvinfo : EIATTR_MAX_THREADS
	.align		4
.L_533:
        /*0c08*/ 	.byte	0x04, 0x05
        /*0c0a*/ 	.short	(.L_535 - .L_534)
.L_534:
        /*0c0c*/ 	.word	0x00000180
        /*0c10*/ 	.word	0x00000001
        /*0c14*/ 	.word	0x00000001


	//----- nvinfo : EIATTR_CRS_STACK_SIZE
	.align		4
.L_535:
        /*0c18*/ 	.byte	0x04, 0x1e
        /*0c1a*/ 	.short	(.L_537 - .L_536)
.L_536:
        /*0c1c*/ 	.word	0x00000000


	//----- nvinfo : EIATTR_CBANK_PARAM_SIZE
	.align		4
.L_537:
        /*0c20*/ 	.byte	0x03, 0x19
        /*0c22*/ 	.short	0x0bf0


	//----- nvinfo : EIATTR_PARAM_CBANK
	.align		4
        /*0c24*/ 	.byte	0x04, 0x0a
        /*0c26*/ 	.short	(.L_539 - .L_538)
	.align		4
.L_538:
        /*0c28*/ 	.word	index@(.nv.constant0._ZN7cutlass13device_kernelIN5flash11enable_sm90INS1_16FlashAttnFwdSm90INS1_25CollectiveMainloopFwdSm90ILi2EN4cute5tupleIJNS5_1CILi1EEES8_S8_EEENS6_IJNS7_ILi128EEENS7_ILi96EEENS7_ILi64EEEEEELi256ENS_6half_tEfNS_4arch4Sm90ELb1ELb0ELb0ELb0ELb0ELb0ELb1ELb1ELb0ELb1ELb0ELb0EEENS1_21CollectiveEpilogueFwdINS6_IJSA_NS7_ILi256EEESB_EEES9_SE_SG_Li256ELb0ELb1ELb0ELb0EEENS1_30DynamicPersistentTileSchedulerILi256ELi128ELb0ELb1ELb1EEEEEEEEEvNT_6ParamsE)
        /*0c2c*/ 	.short	0x0210
        /*0c2e*/ 	.short	0x0bf0


	//----- nvinfo : EIATTR_SW_WAR
	.align		4
.L_539:
        /*0c30*/ 	.byte	0x04, 0x36
        /*0c32*/ 	.short	(.L_541 - .L_540)
.L_540:
        /*0c34*/ 	.word	0x00000008
.L_541:


//--------------------- .nv.info._ZN7cutlass13device_kernelIN5flash11enable_sm90INS1_16FlashAttnFwdSm90INS1_25CollectiveMainloopFwdSm90ILi2EN4cute5tupleIJNS5_1CILi1EEES8_S8_EEENS6_IJNS7_ILi128EEENS7_ILi96EEENS7_ILi64EEEEEELi256ENS_6half_tEfNS_4arch4Sm90ELb1ELb0ELb0ELb1ELb0ELb0ELb0ELb1ELb0ELb1ELb0ELb0EEENS1_21CollectiveEpilogueFwdINS6_IJSA_NS7_ILi256EEESB_EEES9_SE_SG_Li256ELb1ELb1ELb0ELb0EEENS1_36VarlenDynamicPersistentTileSchedulerILi128ELi96ELi256ELi128ELb0ELb1ELb1ELb1ELb1ELb1EEEEEEEEEvNT_6ParamsE --------------------------
	.section	.nv.info._ZN7cutlass13device_kernelIN5flash11enable_sm90INS1_16FlashAttnFwdSm90INS1_25CollectiveMainloopFwdSm90ILi2EN4cute5tupleIJNS5_1CILi1EEES8_S8_EEENS6_IJNS7_ILi128EEENS7_ILi96EEENS7_ILi64EEEEEELi256ENS_6half_tEfNS_4arch4Sm90ELb1ELb0ELb0ELb1ELb0ELb0ELb0ELb1ELb0ELb1ELb0ELb0EEENS1_21CollectiveEpilogueFwdINS6_IJSA_NS7_ILi256EEESB_EEES9_SE_SG_Li256ELb1ELb1ELb0ELb0EEENS1_36VarlenDynamicPersistentTileSchedulerILi128ELi96ELi256ELi128ELb0ELb1ELb1ELb1ELb1ELb1EEEEEEEEEvNT_6ParamsE,"",@"SHT_CUDA_INFO"
	.sectionflags	@""
	.align	4


	//----- nvinfo : EIATTR_CUDA_API_VERSION
	.align		4
        /*0000*/ 	.byte	0x04, 0x37
        /*0002*/ 	.short	(.L_543 - .L_542)
.L_542:
        /*0004*/ 	.word	0x00000082


	//----- nvinfo : EIATTR_KPARAM_INFO
	.align		4
.L_543:
        /*0008*/ 	.byte	0x04, 0x17
        /*000a*/ 	.short	(.L_545 - .L_544)
.L_544:
        /*000c*/ 	.word	0x00000000
        /*0010*/ 	.short	0x0000
        /*0012*/ 	.short	0x0070
        /*0014*/ 	.byte	0x00, 0xf0, 0x01, 0x2a


	//----- nvinfo : EIATTR_SPARSE_MMA_MASK
	.align		4
.L_545:
        /*0018*/ 	.byte	0x03, 0x50
        /*001a*/ 	.short	0x0000


	//----- nvinfo : EIATTR_MAXREG_COUNT
	.align		4
        /*001c*/ 	.byte	0x03, 0x1b
        /*001e*/ 	.short	0x00a8


	//----- nvinfo : EIATTR_NUM_BARRIERS
	.align		4
        /*0020*/ 	.byte	0x02, 0x4c
        /*0022*/ 	.byte	0x10
	.zero		1


	//----- nvinfo : EIATTR_EXTERNS
	.align		4
        /*0024*/ 	.byte	0x04, 0x0f
        /*0026*/ 	.short	(.L_547 - .L_546)


	//   ....[0]....
	.align		4
.L_546:
        /*0028*/ 	.word	index@(__assertfail)


	//----- nvinfo : EIATTR_ANNOTATIONS
	.align		4
.L_547:
        /*002c*/ 	.byte	0x04, 0x55
        /*002e*/ 	.short	(.L_549 - .L_548)


	//   ....[0]....
.L_548:
        /* <DEDUP_REMOVED lines=71> */


	//----- nvinfo : EIATTR_MERCURY_ISA_VERSION
	.align		4
.L_549:
        /*0490*/ 	.byte	0x03, 0x5f
        /*0492*/ 	.short	0x0101


	//----- nvinfo : EIATTR_UNUSED_LOAD_BYTE_OFFSET
	.align		4
        /*0494*/ 	.byte	0x04, 0x44
        /*0496*/ 	.short	(.L_551 - .L_550)


	//   ....[0]....
.L_550:
        /*0498*/ 	.word	0x00000a40
        /*049c*/ 	.word	0x0000fff0


	//   ....[1]....
        /*04a0*/ 	.word	0x000084e0
        /*04a4*/ 	.word	0x0000fff0


	//----- nvinfo : EIATTR_INT_WARP_WIDE_INSTR_OFFSETS
	.align		4
.L_551:
        /*04a8*/ 	.byte	0x04, 0x31
        /*04aa*/ 	.short	(.L_553 - .L_552)


	//   ....[0]....
.L_552:
        /*04ac*/ 	.word	0x00000130


	//   ....[1]....
        /*04b0*/ 	.word	0x00000170


	//   ....[2]....
        /*04b4*/ 	.word	0x000001e0


	//   ....[3]....
        /*04b8*/ 	.word	0x0000c580


	//   ....[4]....
        /*04bc*/ 	.word	0x0000c610


	//   ....[5]....
        /*04c0*/ 	.word	0x00010540


	//   ....[6]....
        /*04c4*/ 	.word	0x000105d0


	//----- nvinfo : EIATTR_COOP_GROUP_MASK_REGIDS
	.align		4
.L_553:
        /*04c8*/ 	.byte	0x04, 0x29
        /*04ca*/ 	.short	(.L_555 - .L_554)


	//   ....[0]....
.L_554:
        /*04cc*/ 	.word	0xffffffff


	//   ....[1]....
        /*04d0*/ 	.word	0xffffffff


	//   ....[2]....
        /*04d4*/ 	.word	0xffffffff


	//   ....[3]....
        /*04d8*/ 	.word	0xffffffff


	//   ....[4]....
        /*04dc*/ 	.word	0xffffffff


	//   ....[5]....
        /*04e0*/ 	.word	0xffffffff


	//   ....[6]....
        /*04e4*/ 	.word	0xffffffff


	//   ....[7]....
        /*04e8*/ 	.word	0xffffffff


	//   ....[8]....
        /*04ec*/ 	.word	0xffffffff


	//   ....[9]....
        /*04f0*/ 	.word	0xffffffff


	//   ....[10]....
        /*04f4*/ 	.word	0xffffffff


	//   ....[11]....
        /*04f8*/ 	.word	0xffffffff


	//   ....[12]....
        /*04fc*/ 	.word	0xffffffff


	//   ....[13]....
        /*0500*/ 	.word	0xffffffff


	//   ....[14]....
        /*0504*/ 	.word	0xffffffff


	//   ....[15]....
        /*0508*/ 	.word	0xffffffff


	//   ....[16]....
        /*050c*/ 	.word	0xffffffff


	//   ....[17]....
        /*0510*/ 	.word	0xffffffff


	//   ....[18]....
        /*0514*/ 	.word	0xffffffff


	//   ....[19]....
        /*0518*/ 	.word	0xffffffff


	//   ....[20]....
        /*051c*/ 	.word	0xffffffff


	//   ....[21]....
        /*0520*/ 	.word	0xffffffff


	//   ....[22]....
        /*0524*/ 	.word	0xffffffff


	//   ....[23]....
        /*0528*/ 	.word	0xffffffff


	//   ....[24]....
        /*052c*/ 	.word	0xffffffff


	//   ....[25]....
        /*0530*/ 	.word	0xffffffff


	//   ....[26]....
        /*0534*/ 	.word	0xffffffff


	//   ....[27]....
        /*0538*/ 	.word	0xffffffff


	//   ....[28]....
        /*053c*/ 	.word	0xffffffff


	//   ....[29]....
        /*0540*/ 	.word	0xffffffff


	//   ....[30]....
        /*0544*/ 	.word	0xffffffff


	//   ....[31]....
        /*0548*/ 	.word	0xffffffff


	//   ....[32]....
        /*054c*/ 	.word	0xffffffff


	//   ....[33]....
        /*0550*/ 	.word	0xffffffff


	//   ....[34]....
        /*0554*/ 	.word	0xffffffff


	//   ....[35]....
        /*0558*/ 	.word	0xffffffff


	//   ....[36]....
        /*055c*/ 	.word	0xffffffff


	//   ....[37]....
        /*0560*/ 	.word	0xffffffff


	//   ....[38]....
        /*0564*/ 	.word	0xffffffff


	//   ....[39]....
        /*0568*/ 	.word	0xffffffff


	//   ....[40]....
        /*056c*/ 	.word	0xffffffff


	//   ....[41]....
        /*0570*/ 	.word	0xffffffff


	//   ....[42]....
        /*0574*/ 	.word	0xffffffff


	//   ....[43]....
        /*0578*/ 	.word	0xffffffff


	//   ....[44]....
        /*057c*/ 	.word	0xffffffff


	//   ....[45]....
        /*0580*/ 	.word	0xffffffff


	//   ....[46]....
        /*0584*/ 	.word	0xffffffff


	//   ....[47]....
        /*0588*/ 	.word	0xffffffff


	//   ....[48]....
        /*058c*/ 	.word	0xffffffff


	//   ....[49]....
        /*0590*/ 	.word	0xffffffff


	//   ....[50]....
        /*0594*/ 	.word	0xffffffff


	//   ....[51]....
        /*0598*/ 	.word	0xffffffff


	//   ....[52]....
        /*059c*/ 	.word	0xffffffff


	//   ....[53]....
        /*05a0*/ 	.word	0xffffffff


	//   ....[54]....
        /*05a4*/ 	.word	0xffffffff


	//   ....[55]....
        /*05a8*/ 	.word	0xffffffff


	//   ....[56]....
        /*05ac*/ 	.word	0xffffffff


	//   ....[57]....
        /*05b0*/ 	.word	0xffffffff


	//   ....[58]....
        /*05b4*/ 	.word	0xffffffff


	//   ....[59]....
        /*05b8*/ 	.word	0xffffffff


	//   ....[60]....
        /*05bc*/ 	.word	0xffffffff


	//   ....[61]....
        /*05c0*/ 	.word	0xffffffff


	//   ....[62]....
        /*05c4*/ 	.word	0xffffffff


	//   ....[63]....
        /*05c8*/ 	.word	0xffffffff


	//   ....[64]....
        /*05cc*/ 	.word	0xffffffff


	//   ....[65]....
        /*05d0*/ 	.word	0xffffffff


	//   ....[66]....
        /*05d4*/ 	.word	0xffffffff


	//   ....[67]....
        /*05d8*/ 	.word	0xffffffff


	//   ....[68]....
        /*05dc*/ 	.word	0xffffffff


	//   ....[69]....
        /*05e0*/ 	.word	0xffffffff


	//   ....[70]....
        /*05e4*/ 	.word	0xffffffff


	//   ....[71]....
        /*05e8*/ 	.word	0xffffffff


	//   ....[72]....
        /*05ec*/ 	.word	0xffffffff


	//   ....[73]....
        /*05f0*/ 	.word	0xffffffff


	//   ....[74]....
        /*05f4*/ 	.word	0xffffffff


	//   ....[75]....
        /*05f8*/ 	.word	0xffffffff


	//   ....[76]....
        /*05fc*/ 	.word	0xffffffff


	//   ....[77]....
        /*0600*/ 	.word	0xffffffff


	//   ....[78]....
        /*0604*/ 	.word	0xffffffff


	//   ....[79]....
        /*0608*/ 	.word	0xffffffff


	//   ....[80]....
        /*060c*/ 	.word	0xffffffff


	//   ....[81]....
        /*0610*/ 	.word	0xffffffff


	//   ....[82]....
        /*0614*/ 	.word	0xffffffff


	//   ....[83]....
        /*0618*/ 	.word	0xffffffff


	//   ....[84]....
        /*061c*/ 	.word	0xffffffff


	//   ....[85]....
        /*0620*/ 	.word	0xffffffff


	//   ....[86]....
        /*0624*/ 	.word	0xffffffff


	//   ....[87]....
        /*0628*/ 	.word	0xffffffff


	//   ....[88]....
        /*062c*/ 	.word	0xffffffff


	//   ....[89]....
        /*0630*/ 	.word	0xffffffff


	//   ....[90]....
        /*0634*/ 	.word	0xffffffff


	//   ....[91]....
        /*0638*/ 	.word	0xffffffff


	//   ....[92]....
        /*063c*/ 	.word	0xffffffff


	//   ....[93]....
        /*0640*/ 	.word	0xffffffff


	//   ....[94]....
        /*0644*/ 	.word	0xffffffff


	//   ....[95]....
        /*0648*/ 	.word	0xffffffff


	//   ....[96]....
        /*064c*/ 	.word	0xffffffff


	//   ....[97]....
        /*0650*/ 	.word	0xffffffff


	//   ....[98]....
        /*0654*/ 	.word	0xffffffff


	//   ....[99]....
        /*0658*/ 	.word	0x0500000f


	//   ....[100]....
        /*065c*/ 	.word	0x0500000f


	//   ....[101]....
        /*0660*/ 	.word	0x0500000f


	//   ....[102]....
        /*0664*/ 	.word	0x0500000f


	//   ....[103]....
        /*0668*/ 	.word	0x0500000f


	//   ....[104]....
        /*066c*/ 	.word	0x0500000f


	//   ....[105]....
        /*0670*/ 	.word	0x0500000f


	//   ....[106]....
        /*0674*/ 	.word	0x0500000f


	//   ....[107]....
        /*0678*/ 	.word	0x0500000f


	//   ....[108]....
        /*067c*/ 	.word	0x0500000f


	//   ....[109]....
        /*0680*/ 	.word	0x0500000f


	//   ....[110]....
        /*0684*/ 	.word	0x0500000f


	//   ....[111]....
        /*0688*/ 	.word	0x0500000f


	//   ....[112]....
        /*068c*/ 	.word	0x0500000f


	//   ....[113]....
        /*0690*/ 	.word	0x0500000f


	//   ....[114]....
        /*0694*/ 	.word	0x0500000f


	//   ....[115]....
        /*0698*/ 	.word	0x0500000f


	//   ....[116]....
        /*069c*/ 	.word	0x0500000f


	//   ....[117]....
        /*06a0*/ 	.word	0x0500000f


	//   ....[118]....
        /*06a4*/ 	.word	0x0500000f


	//   ....[119]....
        /*06a8*/ 	.word	0x0500000f


	//   ....[120]....
        /*06ac*/ 	.word	0x0500000f


	//   ....[121]....
        /*06b0*/ 	.word	0x0500000f


	//   ....[122]....
        /*06b4*/ 	.word	0x0500000f


	//   ....[123]....
        /*06b8*/ 	.word	0x0500000f


	//   ....[124]....
        /*06bc*/ 	.word	0x0500000f


	//   ....[125]....
        /*06c0*/ 	.word	0x0500000f


	//   ....[126]....
        /*06c4*/ 	.word	0x0500000f


	//   ....[127]....
        /*06c8*/ 	.word	0x0500000f


	//   ....[128]....
        /*06cc*/ 	.word	0x0500000f


	//   ....[129]....
        /*06d0*/ 	.word	0x0500000f


	//   ....[130]....
        /*06d4*/ 	.word	0x0500000f


	//   ....[131]....
        /*06d8*/ 	.word	0x0500000f


	//   ....[132]....
        /*06dc*/ 	.word	0x0500000f


	//   ....[133]....
        /*06e0*/ 	.word	0x0500000f


	//----- nvinfo : EIATTR_COOP_GROUP_INSTR_OFFSETS
	.align		4
.L_555:
        /*06e4*/ 	.byte	0x04, 0x28
        /*06e6*/ 	.short	(.L_557 - .L_556)


	//   ....[0]....
.L_556:
        /*06e8*/ 	.word	0x00000070


	//   ....[1]....
        /*06ec*/ 	.word	0x00000140


	//   ....[2]....
        /*06f0*/ 	.word	0x00000190


	//   ....[3]....
        /*06f4*/ 	.word	0x000003c0


	//   ....[4]....
        /*06f8*/ 	.word	0x00000520


	//   ....[5]....
        /*06fc*/ 	.word	0x00000640


	//   ....[6]....
        /*0700*/ 	.word	0x000007a0


	//   ....[7]....
        /*0704*/ 	.word	0x000018a0


	//   ....[8]....
        /*0708*/ 	.word	0x00001ea0


	//   ....[9]....
        /*070c*/ 	.word	0x00001ec0


	//   ....[10]....
        /*0710*/ 	.word	0x00002460


	//   ....[11]....
        /*0714*/ 	.word	0x00002560


	//   ....[12]....
        /*0718*/ 	.word	0x00002b50


	//   ....[13]....
        /*071c*/ 	.word	0x00002bb0


	//   ....[14]....
        /*0720*/ 	.word	0x00003b50


	//   ....[15]....
        /*0724*/ 	.word	0x00003b70


	//   ....[16]....
        /*0728*/ 	.word	0x00004100


	//   ....[17]....
        /*072c*/ 	.word	0x000041c0


	//   ....[18]....
        /*0730*/ 	.word	0x000047a0


	//   ....[19]....
        /*0734*/ 	.word	0x00004820


	//   ....[20]....
        /*0738*/ 	.word	0x00006180


	//   ....[21]....
        /*073c*/ 	.word	0x000061a0


	//   ....[22]....
        /*0740*/ 	.word	0x00006800


	//   ....[23]....
        /*0744*/ 	.word	0x000069d0


	//   ....[24]....
        /*0748*/ 	.word	0x00007a60


	//   ....[25]....
        /*074c*/ 	.word	0x00007ae0


	//   ....[26]....
        /*0750*/ 	.word	0x00007b40


	//   ....[27]....
        /*0754*/ 	.word	0x00007b70


	//   ....[28]....
        /*0758*/ 	.word	0x00009570


	//   ....[29]....
        /*075c*/ 	.word	0x000095a0


	//   ....[30]....
        /*0760*/ 	.word	0x000095d0


	//   ....[31]....
        /*0764*/ 	.word	0x00009610


	//   ....[32]....
        /*0768*/ 	.word	0x00009ed0


	//   ....[33]....
        /*076c*/ 	.word	0x00009ef0


	//   ....[34]....
        /*0770*/ 	.word	0x0000a040


	//   ....[35]....
        /*0774*/ 	.word	0x0000a060


	//   ....[36]....
        /*0778*/ 	.word	0x0000a1a0


	//   ....[37]....
        /*077c*/ 	.word	0x0000a1c0


	//   ....[38]....
        /*0780*/ 	.word	0x0000a310


	//   ....[39]....
        /*0784*/ 	.word	0x0000a330


	//   ....[40]....
        /*0788*/ 	.word	0x0000ac50


	//   ....[41]....
        /*078c*/ 	.word	0x0000ac80


	//   ....[42]....
        /*0790*/ 	.word	0x0000add0


	//   ....[43]....
        /*0794*/ 	.word	0x0000adf0


	//   ....[44]....
        /*0798*/ 	.word	0x0000af30


	//   ....[45]....
        /*079c*/ 	.word	0x0000af50


	//   ....[46]....
        /*07a0*/ 	.word	0x0000b0a0


	//   ....[47]....
        /*07a4*/ 	.word	0x0000b0c0


	//   ....[48]....
        /*07a8*/ 	.word	0x0000b280


	//   ....[49]....
        /*07ac*/ 	.word	0x0000b450


	//   ....[50]....
        /*07b0*/ 	.word	0x0000b480


	//   ....[51]....
        /*07b4*/ 	.word	0x0000b4b0


	//   ....[52]....
        /*07b8*/ 	.word	0x0000b4e0


	//   ....[53]....
        /*07bc*/ 	.word	0x0000b510


	//   ....[54]....
        /*07c0*/ 	.word	0x0000b540


	//   ....[55]....
        /*07c4*/ 	.word	0x0000b6b0


	//   ....[56]....
        /*07c8*/ 	.word	0x0000b6e0


	//   ....[57]....
        /*07cc*/ 	.word	0x0000b710


	//   ....[58]....
        /*07d0*/ 	.word	0x0000b740


	//   ....[59]....
        /*07d4*/ 	.word	0x0000b770


	//   ....[60]....
        /*07d8*/ 	.word	0x0000b7a0


	//   ....[61]....
        /*07dc*/ 	.word	0x0000b840


	//   ....[62]....
        /*07e0*/ 	.word	0x0000b8a0


	//   ....[63]....
        /*07e4*/ 	.word	0x0000b930


	//   ....[64]....
        /*07e8*/ 	.word	0x0000cb80


	//   ....[65]....
        /*07ec*/ 	.word	0x0000d6e0


	//   ....[66]....
        /*07f0*/ 	.word	0x0000d700


	//   ....[67]....
        /*07f4*/ 	.word	0x0000d7a0


	//   ....[68]....
        /*07f8*/ 	.word	0x0000d7c0


	//   ....[69]....
        /*07fc*/ 	.word	0x0000d840


	//   ....[70]....
        /*0800*/ 	.word	0x0000d860


	//   ....[71]....
        /*0804*/ 	.word	0x0000d8e0


	//   ....[72]....
        /*0808*/ 	.word	0x0000d900


	//   ....[73]....
        /*080c*/ 	.word	0x0000d980


	//   ....[74]....
        /*0810*/ 	.word	0x0000d9a0


	//   ....[75]....
        /*0814*/ 	.word	0x0000da20


	//   ....[76]....
        /*0818*/ 	.word	0x0000da40


	//   ....[77]....
        /*081c*/ 	.word	0x0000dac0


	//   ....[78]....
        /*0820*/ 	.word	0x0000dae0


	//   ....[79]....
        /*0824*/ 	.word	0x0000daf0


	//   ....[80]....
        /*0828*/ 	.word	0x0000db00


	//   ....[81]....
        /*082c*/ 	.word	0x000107d0


	//   ....[82]....
        /*0830*/ 	.word	0x00010830


	//   ....[83]....
        /*0834*/ 	.word	0x00010860


	//   ....[84]....
        /*0838*/ 	.word	0x00010870


	//   ....[85]....
        /*083c*/ 	.word	0x000108a0


	//   ....[86]....
        /*0840*/ 	.word	0x000108d0


	//   ....[87]....
        /*0844*/ 	.word	0x00010900


	//   ....[88]....
        /*0848*/ 	.word	0x00010930


	//   ....[89]....
        /*084c*/ 	.word	0x00010ab0


	//   ....[90]....
        /*0850*/ 	.word	0x00010ae0


	//   ....[91]....
        /*0854*/ 	.word	0x00010b10


	//   ....[92]....
        /*0858*/ 	.word	0x00010b40


	//   ....[93]....
        /*085c*/ 	.word	0x00010b70


	//   ....[94]....
        /*0860*/ 	.word	0x00010ba0


	//   ....[95]....
        /*0864*/ 	.word	0x00010c60


	//   ....[96]....
        /*0868*/ 	.word	0x00010c80


	//   ....[97]....
        /*086c*/ 	.word	0x00010cf0


	//   ....[98]....
        /*0870*/ 	.word	0x000113b0


	//   ....[99]....
        /*0874*/ 	.word	0x00011940


	//   ....[100]....
        /*0878*/ 	.word	0x00011af0


	//   ....[101]....
        /*087c*/ 	.word	0x00011b40


	//   ....[102]....
        /*0880*/ 	.word	0x00011ba0


	//   ....[103]....
        /*0884*/ 	.word	0x00011ca0


	//   ....[104]....
        /*0888*/ 	.word	0x00011d00


	//   ....[105]....
        /*088c*/ 	.word	0x00011e00


	//   ....[106]....
        /*0890*/ 	.word	0x00011e60


	//   ....[107]....
        /*0894*/ 	.word	0x00011f60


	//   ....[108]....
        /*0898*/ 	.word	0x00011fc0


	//   ....[109]....
        /*089c*/ 	.word	0x000120c0


	//   ....[110]....
        /*08a0*/ 	.word	0x00012120


	//   ....[111]....
        /*08a4*/ 	.word	0x00012220


	//   ....[112]....
        /*08a8*/ 	.word	0x00012280


	//   ....[113]....
        /*08ac*/ 	.word	0x00012370


	//   ....[114]....
        /*08b0*/ 	.word	0x000123d0


	//   ....[115]....
        /*08b4*/ 	.word	0x00012470


	//   ....[116]....
        /*08b8*/ 	.word	0x000127e0


	//   ....[117]....
        /*08bc*/ 	.word	0x00012880


	//   ....[118]....
        /*08c0*/ 	.word	0x000129a0


	//   ....[119]....
        /*08c4*/ 	.word	0x00012a10


	//   ....[120]....
        /*08c8*/ 	.word	0x00012a80


	//   ....[121]....
        /*08cc*/ 	.word	0x00012af0


	//   ....[122]....
        /*08d0*/ 	.word	0x00012b60


	//   ....[123]....
        /*08d4*/ 	.word	0x00012be0


	//   ....[124]....
        /*08d8*/ 	.word	0x00012c70


	//   ....[125]....
        /*08dc*/ 	.word	0x00012d00


	//   ....[126]....
        /*08e0*/ 	.word	0x00012d70


	//   ....[127]....
        /*08e4*/ 	.word	0x00012de0


	//   ....[128]....
        /*08e8*/ 	.word	0x00012e50


	//   ....[129]....
        /*08ec*/ 	.word	0x00012ed0


	//   ....[130]....
        /*08f0*/ 	.word	0x00012f40


	//   ....[131]....
        /*08f4*/ 	.word	0x00012fe0


	//   ....[132]....
        /*08f8*/ 	.word	0x00013070


	//   ....[133]....
        /*08fc*/ 	.word	0x000131a0


	//----- nvinfo : EIATTR_REG_RECONFIG
	.align		4
.L_557:
        /*0900*/ 	.byte	0x01, 0x54
	.zero		2


	//----- nvinfo : EIATTR_SYSCALL_OFFSETS
	.align		4
        /*0904*/ 	.byte	0x04, 0x46
        /*0906*/ 	.short	(.L_559 - .L_558)


	//   ....[0]....
.L_558:
        /*0908*/ 	.word	0x00001a80


	//   ....[1]....
        /*090c*/ 	.word	0x0000c780


	//   ....[2]....
        /*0910*/ 	.word	0x0000c8e0


	//   ....[3]....
        /*0914*/ 	.word	0x0000c9e0


	//   ....[4]....
        /*0918*/ 	.word	0x0000d310


	//----- nvinfo : EIATTR_MBARRIER_INSTR_OFFSETS
	.align		4
.L_559:
        /*091c*/ 	.byte	0x04, 0x39
        /*091e*/ 	.short	(.L_561 - .L_560)


	//   ....[0]....
.L_560:
        /*0920*/ 	.word	0x00000270
        /*0924*/ 	.word	0x000000ff
        /*0928*/ 	.word	0x00022800
        /*092c*/ 	.short	0x0100
        /*092e*/ 	.byte	0x08
	.zero		1


	//   ....[1]....
        /*0930*/ 	.word	0x00000280
        /*0934*/ 	.word	0x000000ff
        /*0938*/ 	.word	0x00022820
        /*093c*/ 	.short	0x0100
        /*093e*/ 	.byte	0x08
	.zero		1


	//   ....[2]....
        /*0940*/ 	.word	0x00000370
        /*0944*/ 	.word	0x000000ff
        /*0948*/ 	.word	0x00022830
        /*094c*/ 	.short	0x0100
        /*094e*/ 	.byte	0x08
	.zero		1


	//   ....[3]....
        /*0950*/ 	.word	0x00000380
        /*0954*/ 	.word	0x000000ff
        /*0958*/ 	.word	0x00022840
        /*095c*/ 	.short	0x0100
        /*095e*/ 	.byte	0x08
	.zero		1


	//   ....[4]....
        /*0960*/ 	.word	0x00000390
        /*0964*/ 	.word	0x000000ff
        /*0968*/ 	.word	0x00022838
        /*096c*/ 	.short	0x0100
        /*096e*/ 	.byte	0x08
	.zero		1


	//   ....[5]....
        /*0970*/ 	.word	0x000003a0
        /*0974*/ 	.word	0x000000ff
        /*0978*/ 	.word	0x00022848
        /*097c*/ 	.short	0x0100
        /*097e*/ 	.byte	0x08
	.zero		1


	//   ....[6]....
        /*0980*/ 	.word	0x000004d0
        /*0984*/ 	.word	0x000000ff
        /*0988*/ 	.word	0x00022850
        /*098c*/ 	.short	0x0100
        /*098e*/ 	.byte	0x08
	.zero		1


	//   ....[7]....
        /*0990*/ 	.word	0x000004e0
        /*0994*/ 	.word	0x000000ff
        /*0998*/ 	.word	0x00022860
        /*099c*/ 	.short	0x0100
        /*099e*/ 	.byte	0x08
	.zero		1


	//   ....[8]....
        /*09a0*/ 	.word	0x000004f0
        /*09a4*/ 	.word	0x000000ff
        /*09a8*/ 	.word	0x00022858
        /*09ac*/ 	.short	0x0100
        /*09ae*/ 	.byte	0x08
	.zero		1


	//   ....[9]....
        /*09b0*/ 	.word	0x00000500
        /*09b4*/ 	.word	0x000000ff
        /*09b8*/ 	.word	0x00022868
        /*09bc*/ 	.short	0x0100
        /*09be*/ 	.byte	0x08
	.zero		1


	//   ....[10]....
        /*09c0*/ 	.word	0x000005f0
        /*09c4*/ 	.word	0x000000ff
        /*09c8*/ 	.word	0x00022870
        /*09cc*/ 	.short	0x0100
        /*09ce*/ 	.byte	0x06
	.zero		1


	//   ....[11]....
        /*09d0*/ 	.word	0x00000600
        /*09d4*/ 	.word	0x000000ff
        /*09d8*/ 	.word	0x00022880
        /*09dc*/ 	.short	0x0100
        /*09de*/ 	.byte	0x06
	.zero		1


	//   ....[12]....
        /*09e0*/ 	.word	0x00000610
        /*09e4*/ 	.word	0x000000ff
        /*09e8*/ 	.word	0x00022878
        /*09ec*/ 	.short	0x0100
        /*09ee*/ 	.byte	0x06
	.zero		1


	//   ....[13]....
        /*09f0*/ 	.word	0x00000620
        /*09f4*/ 	.word	0x000000ff
        /*09f8*/ 	.word	0x00022888
        /*09fc*/ 	.short	0x0100
        /*09fe*/ 	.byte	0x06
	.zero		1


	//   ....[14]....
        /*0a00*/ 	.word	0x00000750
        /*0a04*/ 	.word	0x000000ff
        /*0a08*/ 	.word	0x00022890
        /*0a0c*/ 	.short	0x0100
        /*0a0e*/ 	.byte	0x08
	.zero		1


	//   ....[15]....
        /*0a10*/ 	.word	0x00000760
        /*0a14*/ 	.word	0x000000ff
        /*0a18*/ 	.word	0x000228a0
        /*0a1c*/ 	.short	0x0100
        /*0a1e*/ 	.byte	0x08
	.zero		1


	//   ....[16]....
        /*0a20*/ 	.word	0x00000770
        /*0a24*/ 	.word	0x000000ff
        /*0a28*/ 	.word	0x00022898
        /*0a2c*/ 	.short	0x0100
        /*0a2e*/ 	.byte	0x08
	.zero		1


	//   ....[17]....
        /*0a30*/ 	.word	0x00000780
        /*0a34*/ 	.word	0x000000ff
        /*0a38*/ 	.word	0x000228a8
        /*0a3c*/ 	.short	0x0100
        /*0a3e*/ 	.byte	0x08
	.zero		1


	//   ....[18]....
        /*0a40*/ 	.word	0x000008b0
        /*0a44*/ 	.word	0x000000ff
        /*0a48*/ 	.word	0x000228b0
        /*0a4c*/ 	.short	0x0100
        /*0a4e*/ 	.byte	0x08
	.zero		1


	//   ....[19]....
        /*0a50*/ 	.word	0x000008c0
        /*0a54*/ 	.word	0x000000ff
        /*0a58*/ 	.word	0x000228c0
        /*0a5c*/ 	.short	0x0100
        /*0a5e*/ 	.byte	0x08
	.zero		1


	//   ....[20]....
        /*0a60*/ 	.word	0x000008d0
        /*0a64*/ 	.word	0x000000ff
        /*0a68*/ 	.word	0x000228b8
        /*0a6c*/ 	.short	0x0100
        /*0a6e*/ 	.byte	0x08
	.zero		1


	//   ....[21]....
        /*0a70*/ 	.word	0x000008e0
        /*0a74*/ 	.word	0x000000ff
        /*0a78*/ 	.word	0x000228c8
        /*0a7c*/ 	.short	0x0100
        /*0a7e*/ 	.byte	0x08
	.zero		1


	//   ....[22]....
        /*0a80*/ 	.word	0x00001b30
        /*0a84*/ 	.word	0x00000007
        /*0a88*/ 	.word	0x00022800
        /*0a8c*/ 	.short	0x010a
        /*0a8e*/ 	.byte	0x3f
	.zero		1


	//   ....[23]....
        /*0a90*/ 	.word	0x00001c00
        /*0a94*/ 	.word	0x00000006
        /*0a98*/ 	.word	0x00022830
        /*0a9c*/ 	.short	0x010a
        /*0a9e*/ 	.byte	0x3f
	.zero		1


	//   ....[24]....
        /*0aa0*/ 	.word	0x00001c40
        /*0aa4*/ 	.word	0x00000006
        /*0aa8*/ 	.word	0x00022830
        /*0aac*/ 	.short	0x010a
        /*0aae*/ 	.byte	0x3f
	.zero		1


	//   ....[25]....
        /*0ab0*/ 	.word	0x00003000
        /*0ab4*/ 	.word	0x00000000
        /*0ab8*/ 	.word	0x00000000
        /*0abc*/ 	.short	0x0101
        /*0abe*/ 	.byte	0x3f
	.zero		1


	//   ....[26]....
        /*0ac0*/ 	.word	0x00003460
        /*0ac4*/ 	.word	0x00000006
        /*0ac8*/ 	.word	0x00022850
        /*0acc*/ 	.short	0x010a
        /*0ace*/ 	.byte	0x3f
	.zero		1


	//   ....[27]....
        /*0ad0*/ 	.word	0x000034a0
        /*0ad4*/ 	.word	0x00000006
        /*0ad8*/ 	.word	0x00022850
        /*0adc*/ 	.short	0x010a
        /*0ade*/ 	.byte	0x3f
	.zero		1


	//   ....[28]....
        /*0ae0*/ 	.word	0x00003860
        /*0ae4*/ 	.word	0x00000006
        /*0ae8*/ 	.word	0x00000000
        /*0aec*/ 	.short	0x0101
        /*0aee*/ 	.byte	0x3f
	.zero		1


	//   ....[29]....
        /*0af0*/ 	.word	0x00003980
        /*0af4*/ 	.word	0x000000ff
        /*0af8*/ 	.word	0x00022830
        /*0afc*/ 	.short	0x010a
        /*0afe*/ 	.byte	0x19
	.zero		1


	//   ....[30]....
        /*0b00*/ 	.word	0x000039c0
        /*0b04*/ 	.word	0x000000ff
        /*0b08*/ 	.word	0x00022830
        /*0b0c*/ 	.short	0x010a
        /*0b0e*/ 	.byte	0x19
	.zero		1


	//   ....[31]....
        /*0b10*/ 	.word	0x00004d80
        /*0b14*/ 	.word	0x00000000
        /*0b18*/ 	.word	0x00000000
        /*0b1c*/ 	.short	0x0101
        /*0b1e*/ 	.byte	0x3f
	.zero		1


	//   ....[32]....
        /*0b20*/ 	.word	0x000059a0
        /*0b24*/ 	.word	0x000000ff
        /*0b28*/ 	.word	0x00022850
        /*0b2c*/ 	.short	0x010a
        /*0b2e*/ 	.byte	0x19
	.zero		1


	//   ....[33]....
        /*0b30*/ 	.word	0x000059e0
        /*0b34*/ 	.word	0x000000ff
        /*0b38*/ 	.word	0x00022850
        /*0b3c*/ 	.short	0x010a
        /*0b3e*/ 	.byte	0x19
	.zero		1


	//   ....[34]....
        /*0b40*/ 	.word	0x00005cf0
        /*0b44*/ 	.word	0x000000b1
        /*0b48*/ 	.word	0x00000000
        /*0b4c*/ 	.short	0x0101
        /*0b4e*/ 	.byte	0x3f
	.zero		1


	//   ....[35]....
        /*0b50*/ 	.word	0x00005e30
        /*0b54*/ 	.word	0x000000ff
        /*0b58*/ 	.word	0x00022830
        /*0b5c*/ 	.short	0x010a
        /*0b5e*/ 	.byte	0x18
	.zero		1


	//   ....[36]....
        /*0b60*/ 	.word	0x00005e70
        /*0b64*/ 	.word	0x000000ff
        /*0b68*/ 	.word	0x00022830
        /*0b6c*/ 	.short	0x010a
        /*0b6e*/ 	.byte	0x18
	.zero		1


	//   ....[37]....
        /*0b70*/ 	.word	0x00006c50
        /*0b74*/ 	.word	0x0000009a
        /*0b78*/ 	.word	0x00000000
        /*0b7c*/ 	.short	0x0101
        /*0b7e*/ 	.byte	0x3f
	.zero		1


	//   ....[38]....
        /*0b80*/ 	.word	0x00007700
        /*0b84*/ 	.word	0x000000ff
        /*0b88*/ 	.word	0x00022850
        /*0b8c*/ 	.short	0x010a
        /*0b8e*/ 	.byte	0x18
	.zero		1


	//   ....[39]....
        /*0b90*/ 	.word	0x00007740
        /*0b94*/ 	.word	0x000000ff
        /*0b98*/ 	.word	0x00022850
        /*0b9c*/ 	.short	0x010a
        /*0b9e*/ 	.byte	0x18
	.zero		1


	//   ....[40]....
        /*0ba0*/ 	.word	0x00007a40
        /*0ba4*/ 	.word	0x000000b7
        /*0ba8*/ 	.word	0x00000000
        /*0bac*/ 	.short	0x0101
        /*0bae*/ 	.byte	0x3f
	.zero		1


	//   ....[41]....
        /*0bb0*/ 	.word	0x00009ec0
        /*0bb4*/ 	.word	0x00000097
        /*0bb8*/ 	.word	0x00000000
        /*0bbc*/ 	.short	0x0101
        /*0bbe*/ 	.byte	0x3f
	.zero		1


	//   ....[42]....
        /*0bc0*/ 	.word	0x0000ce10
        /*0bc4*/ 	.word	0x00000000
        /*0bc8*/ 	.word	0x00022840
        /*0bcc*/ 	.short	0x010a
        /*0bce*/ 	.byte	0x3f
	.zero		1


	//   ....[43]....
        /*0bd0*/ 	.word	0x0000dc10
        /*0bd4*/ 	.word	0x00000008
        /*0bd8*/ 	.word	0x00022800
        /*0bdc*/ 	.short	0x0107
        /*0bde*/ 	.byte	0x3f
	.zero		1


	//   ....[44]....
        /*0be0*/ 	.word	0x0000dd10
        /*0be4*/ 	.word	0x00000002
        /*0be8*/ 	.word	0x00022800
        /*0bec*/ 	.short	0x0101
        /*0bee*/ 	.byte	0x3f
	.zero		1


	//   ....[45]....
        /*0bf0*/ 	.word	0x0000dd30
        /*0bf4*/ 	.word	0x00000002
        /*0bf8*/ 	.word	0x00022820
        /*0bfc*/ 	.short	0x010a
        /*0bfe*/ 	.byte	0x3f
	.zero		1


	//   ....[46]....
        /*0c00*/ 	.word	0x0000de40
        /*0c04*/ 	.word	0x00000002
        /*0c08*/ 	.word	0x00022860
        /*0c0c*/ 	.short	0x010a
        /*0c0e*/ 	.byte	0x3f
	.zero		1


	//   ....[47]....
        /*0c10*/ 	.word	0x0000e720
        /*0c14*/ 	.word	0x00000003
        /*0c18*/ 	.word	0x00022840
        /*0c1c*/ 	.short	0x010a
        /*0c1e*/ 	.byte	0x3f
	.zero		1


	//   ....[48]....
        /*0c20*/ 	.word	0x0000e980
        /*0c24*/ 	.word	0x00000003
        /*0c28*/ 	.word	0x00022860
        /*0c2c*/ 	.short	0x010a
        /*0c2e*/ 	.byte	0x3f
	.zero		1


	//   ....[49]....
        /*0c30*/ 	.word	0x0000f200
        /*0c34*/ 	.word	0x00000004
        /*0c38*/ 	.word	0x00022840
        /*0c3c*/ 	.short	0x010a
        /*0c3e*/ 	.byte	0x3f
	.zero		1


	//   ....[50]....
        /*0c40*/ 	.word	0x0000f450
        /*0c44*/ 	.word	0x00000004
        /*0c48*/ 	.word	0x00022860
        /*0c4c*/ 	.short	0x010a
        /*0c4e*/ 	.byte	0x3f
	.zero		1


	//   ....[51]....
        /*0c50*/ 	.word	0x0000fc60
        /*0c54*/ 	.word	0x00000004
        /*0c58*/ 	.word	0x00022840
        /*0c5c*/ 	.short	0x010a
        /*0c5e*/ 	.byte	0x3f
	.zero		1


	//   ....[52]....
        /*0c60*/ 	.word	0x0000fec0
        /*0c64*/ 	.word	0x00000004
        /*0c68*/ 	.word	0x00022860
        /*0c6c*/ 	.short	0x010a
        /*0c6e*/ 	.byte	0x3f
	.zero		1


	//   ....[53]....
        /*0c70*/ 	.word	0x00011330
        /*0c74*/ 	.word	0x00000000
        /*0c78*/ 	.word	0x00022820
        /*0c7c*/ 	.short	0x010a
        /*0c7e*/ 	.byte	0x3f
	.zero		1


	//   ....[54]....
        /*0c80*/ 	.word	0x000114f0
        /*0c84*/ 	.word	0x00000006
        /*0c88*/ 	.word	0x00000000
        /*0c8c*/ 	.short	0x010a
        /*0c8e*/ 	.byte	0x3f
	.zero		1


	//   ....[55]....
        /*0c90*/ 	.word	0x00011560
        /*0c94*/ 	.word	0x00000007
        /*0c98*/ 	.word	0x00000000
        /*0c9c*/ 	.short	0x010a
        /*0c9e*/ 	.byte	0x3f
	.zero		1


	//   ....[56]....
        /*0ca0*/ 	.word	0x000115d0
        /*0ca4*/ 	.word	0x00000004
        /*0ca8*/ 	.word	0x00000000
        /*0cac*/ 	.short	0x010a
        /*0cae*/ 	.byte	0x3f
	.zero		1


	//   ....[57]....
        /*0cb0*/ 	.word	0x00011600
        /*0cb4*/ 	.word	0x00000003
        /*0cb8*/ 	.word	0x00000000
        /*0cbc*/ 	.short	0x010a
        /*0cbe*/ 	.byte	0x3f
	.zero		1


	//   ....[58]....
        /*0cc0*/ 	.word	0x00011660
        /*0cc4*/ 	.word	0x00000007
        /*0cc8*/ 	.word	0x00022800
        /*0ccc*/ 	.short	0x010a
        /*0cce*/ 	.byte	0x3f
	.zero		1


	//   ....[59]....
        /*0cd0*/ 	.word	0x000116b0
        /*0cd4*/ 	.word	0x00000006
        /*0cd8*/ 	.word	0x00022830
        /*0cdc*/ 	.short	0x010a
        /*0cde*/ 	.byte	0x3f
	.zero		1


	//   ....[60]....
        /*0ce0*/ 	.word	0x00011700
        /*0ce4*/ 	.word	0x00000006
        /*0ce8*/ 	.word	0x00022850
        /*0cec*/ 	.short	0x010a
        /*0cee*/ 	.byte	0x3f
	.zero		1


	//   ....[61]....
        /*0cf0*/ 	.word	0x00011760
        /*0cf4*/ 	.word	0x00000005
        /*0cf8*/ 	.word	0x00022830
        /*0cfc*/ 	.short	0x010a
        /*0cfe*/ 	.byte	0x3f
	.zero		1


	//   ....[62]....
        /*0d00*/ 	.word	0x000117b0
        /*0d04*/ 	.word	0x000000b1
        /*0d08*/ 	.word	0x00022850
        /*0d0c*/ 	.short	0x010a
        /*0d0e*/ 	.byte	0x3f
	.zero		1


	//   ....[63]....
        /*0d10*/ 	.word	0x00011810
        /*0d14*/ 	.word	0x00000005
        /*0d18*/ 	.word	0x00022830
        /*0d1c*/ 	.short	0x010a
        /*0d1e*/ 	.byte	0x3f
	.zero		1


	//   ....[64]....
        /*0d20*/ 	.word	0x00011860
        /*0d24*/ 	.word	0x000000b7
        /*0d28*/ 	.word	0x00022850
        /*0d2c*/ 	.short	0x010a
        /*0d2e*/ 	.byte	0x3f
	.zero		1


	//   ....[65]....
        /*0d30*/ 	.word	0x00011a00
        /*0d34*/ 	.word	0x00000000
        /*0d38*/ 	.word	0x00022840
        /*0d3c*/ 	.short	0x010a
        /*0d3e*/ 	.byte	0x3f
	.zero		1


	//   ....[66]....
        /*0d40*/ 	.word	0x00012500
        /*0d44*/ 	.word	0x00000002
        /*0d48*/ 	.word	0x00022820
        /*0d4c*/ 	.short	0x010a
        /*0d4e*/ 	.byte	0x3f
	.zero		1


	//   ....[67]....
        /*0d50*/ 	.word	0x00012550
        /*0d54*/ 	.word	0x00000002
        /*0d58*/ 	.word	0x00022860
        /*0d5c*/ 	.short	0x010a
        /*0d5e*/ 	.byte	0x3f
	.zero		1


	//   ....[68]....
        /*0d60*/ 	.word	0x000125a0
        /*0d64*/ 	.word	0x00000003
        /*0d68*/ 	.word	0x00022840
        /*0d6c*/ 	.short	0x010a
        /*0d6e*/ 	.byte	0x3f
	.zero		1


	//   ....[69]....
        /*0d70*/ 	.word	0x000125f0
        /*0d74*/ 	.word	0x00000003
        /*0d78*/ 	.word	0x00022860
        /*0d7c*/ 	.short	0x010a
        /*0d7e*/ 	.byte	0x3f
	.zero		1


	//   ....[70]....
        /*0d80*/ 	.word	0x00012640
        /*0d84*/ 	.word	0x00000004
        /*0d88*/ 	.word	0x00022840
        /*0d8c*/ 	.short	0x010a
        /*0d8e*/ 	.byte	0x3f
	.zero		1


	//   ....[71]....
        /*0d90*/ 	.word	0x00012690
        /*0d94*/ 	.word	0x00000004
        /*0d98*/ 	.word	0x00022860
        /*0d9c*/ 	.short	0x010a
        /*0d9e*/ 	.byte	0x3f
	.zero		1


	//   ....[72]....
        /*0da0*/ 	.word	0x000126e0
        /*0da4*/ 	.word	0x00000004
        /*0da8*/ 	.word	0x00022840
        /*0dac*/ 	.short	0x010a
        /*0dae*/ 	.byte	0x3f
	.zero		1


	//   ....[73]....
        /*0db0*/ 	.word	0x00012730
        /*0db4*/ 	.word	0x00000004
        /*0db8*/ 	.word	0x00022860
        /*0dbc*/ 	.short	0x010a
        /*0dbe*/ 	.byte	0x3f
	.zero		1


	//   ....[74]....
        /*0dc0*/ 	.word	0x000130c0
        /*0dc4*/ 	.word	0x00000000
        /*0dc8*/ 	.word	0x00022820
        /*0dcc*/ 	.short	0x010a
        /*0dce*/ 	.byte	0x3f
	.zero		1


	//   ....[75]....
        /*0dd0*/ 	.word	0x00013260
        /*0dd4*/ 	.word	0x00000006
        /*0dd8*/ 	.word	0x00000000
        /*0ddc*/ 	.short	0x010a
        /*0dde*/ 	.byte	0x3f
	.zero		1


	//   ....[76]....
        /*0de0*/ 	.word	0x000132b0
        /*0de4*/ 	.word	0x00000007
        /*0de8*/ 	.word	0x00000000
        /*0dec*/ 	.short	0x010a
        /*0dee*/ 	.byte	0x3f
	.zero		1


	//   ....[77]....
        /*0df0*/ 	.word	0x00013300
        /*0df4*/ 	.word	0x00000004
        /*0df8*/ 	.word	0x00000000
        /*0dfc*/ 	.short	0x010a
        /*0dfe*/ 	.byte	0x3f
	.zero		1


	//----- nvinfo : EIATTR_NUM_MBARRIERS
	.align		4
.L_561:
        /*0e00*/ 	.byte	0x03, 0x38
        /*0e02*/ 	.short	0x0016


	//----- nvinfo : EIATTR_EXIT_INSTR_OFFSETS
	.align		4
        /*0e04*/ 	.byte	0x04, 0x1c
        /*0e06*/ 	.short	(.L_563 - .L_562)


	//   ....[0]....
.L_562:
        /*0e08*/ 	.word	0x00000a80


	//   ....[1]....
        /*0e0c*/ 	.word	0x0000b230


	//   ....[2]....
        /*0e10*/ 	.word	0x00011650


	//----- nvinfo : EIATTR_MAX_THREADS
	.align		4
.L_563:
        /*0e14*/ 	.byte	0x04, 0x05
        /*0e16*/ 	.short	(.L_565 - .L_564)
.L_564:
        /*0e18*/ 	.word	0x00000180
        /*0e1c*/ 	.word	0x00000001
        /*0e20*/ 	.word	0x00000001


	//----- nvinfo : EIATTR_CRS_STACK_SIZE
	.align		4
.L_565:
        /*0e24*/ 	.byte	0x04, 0x1e
        /*0e26*/ 	.short	(.L_567 - .L_566)
.L_566:
        /*0e28*/ 	.word	0x00000000


	//----- nvinfo : EIATTR_CBANK_PARAM_SIZE
	.align		4
.L_567:
        /*0e2c*/ 	.byte	0x03, 0x19
        /*0e2e*/ 	.short	0x0af0


	//----- nvinfo : EIATTR_PARAM_CBANK
	.align		4
        /*0e30*/ 	.byte	0x04, 0x0a
        /*0e32*/ 	.short	(.L_569 - .L_568)
	.align		4
.L_568:
        /*0e34*/ 	.word	index@(.nv.constant0._ZN7cutlass13device_kernelIN5flash11enable_sm90INS1_16FlashAttnFwdSm90INS1_25CollectiveMainloopFwdSm90ILi2EN4cute5tupleIJNS5_1CILi1EEES8_S8_EEENS6_IJNS7_ILi128EEENS7_ILi96EEENS7_ILi64EEEEEELi256ENS_6half_tEfNS_4arch4Sm90ELb1ELb0ELb0ELb1ELb0ELb0ELb0ELb1ELb0ELb1ELb0ELb0EEENS1_21CollectiveEpilogueFwdINS6_IJSA_NS7_ILi256EEESB_EEES9_SE_SG_Li256ELb1ELb1ELb0ELb0EEENS1_36VarlenDynamicPersistentTileSchedulerILi128ELi96ELi256ELi128ELb0ELb1ELb1ELb1ELb1ELb1EEEEEEEEEvNT_6ParamsE)
        /*0e38*/ 	.short	0x0210
        /*0e3a*/ 	.short	0x0af0


	//----- nvinfo : EIATTR_SW_WAR
	.align		4
.L_569:
        /*0e3c*/ 	.byte	0x04, 0x36
        /*0e3e*/ 	.short	(.L_571 - .L_570)
.L_570:
        /*0e40*/ 	.word	0x00000008
.L_571:


//--------------------- .nv.info._ZN7cutlass13device_kernelIN5flash11enable_sm90INS1_16FlashAttnFwdSm90INS1_25CollectiveMainloopFwdSm90ILi2EN4cute5tupleIJNS5_1CILi1EEES8_S8_EEENS6_IJNS7_ILi128EEENS7_ILi96EEENS7_ILi64EEEEEELi256ENS_6half_tEfNS_4arch4Sm90ELb1ELb0ELb0ELb1ELb0ELb1ELb0ELb1ELb0ELb1ELb0ELb0EEENS1_21CollectiveEpilogueFwdINS6_IJSA_NS7_ILi256EEESB_EEES9_SE_SG_Li256ELb1ELb1ELb0ELb0EEENS1_36VarlenDynamicPersistentTileSchedulerILi128ELi96ELi256ELi128ELb0ELb1ELb1ELb1ELb1ELb1EEEEEEEEEvNT_6ParamsE --------------------------
	.section	.nv.info._ZN7cutlass13device_kernelIN5flash11enable_sm90INS1_16FlashAttnFwdSm90INS1_25CollectiveMainloopFwdSm90ILi2EN4cute5tupleIJNS5_1CILi1EEES8_S8_EEENS6_IJNS7_ILi128EEENS7_ILi96EEENS7_ILi64EEEEEELi256ENS_6half_tEfNS_4arch4Sm90ELb1ELb0ELb0ELb1ELb0ELb1ELb0ELb1ELb0ELb1ELb0ELb0EEENS1_21CollectiveEpilogueFwdINS6_IJSA_NS7_ILi256EEESB_EEES9_SE_SG_Li256ELb1ELb1ELb0ELb0EEENS1_36VarlenDynamicPersistentTileSchedulerILi128ELi96ELi256ELi128ELb0ELb1ELb1ELb1ELb1ELb1EEEEEEEEEvNT_6ParamsE,"",@"SHT_CUDA_INFO"
	.sectionflags	@""
	.align	4


	//----- nvinfo : EIATTR_CUDA_API_VERSION
	.align		4
        /*0000*/ 	.byte	0x04, 0x37
        /*0002*/ 	.short	(.L_573 - .L_572)
.L_572:
        /*0004*/ 	.word	0x00000082


	//----- nvinfo : EIATTR_KPARAM_INFO
	.align		4
.L_573:
        /*0008*/ 	.byte	0x04, 0x17
        /*000a*/ 	.short	(.L_575 - .L_574)
.L_574:
        /*000c*/ 	.word	0x00000000
        /*0010*/ 	.short	0x0000
        /*0012*/ 	.short	0x0070
        /*0014*/ 	.byte	0x00, 0xf0, 0x01, 0x2a


	//----- nvinfo : EIATTR_SPARSE_MMA_MASK
	.align		4
.L_575:
        /*0018*/ 	.byte	0x03, 0x50
        /*001a*/ 	.short	0x0000


	//----- nvinfo : EIATTR_MAXREG_COUNT
	.align		4
        /*001c*/ 	.byte	0x03, 0x1b
        /*001e*/ 	.short	0x00a8


	//----- nvinfo : EIATTR_NUM_BARRIERS
	.align		4
        /*0020*/ 	.byte	0x02, 0x4c
        /*0022*/ 	.byte	0x10
	.zero		1


	//----- nvinfo : EIATTR_EXTERNS
	.align		4
        /*0024*/ 	.byte	0x04, 0x0f
        /*0026*/ 	.short	(.L_577 - .L_576)


	//   ....[0]....
	.align		4
.L_576:
        /*0028*/ 	.word	index@(__assertfail)


	//----- nvinfo : EIATTR_ANNOTATIONS
	.align		4
.L_577:
        /*002c*/ 	.byte	0x04, 0x55
        /*002e*/ 	.short	(.L_579 - .L_578)


	//   ....[0]....
.L_578:
        /* <DEDUP_REMOVED lines=96> */


	//----- nvinfo : EIATTR_MERCURY_ISA_VERSION
	.align		4
.L_579:
        /*0620*/ 	.byte	0x03, 0x5f
        /*0622*/ 	.short	0x0101


	//----- nvinfo : EIATTR_UNUSED_LOAD_BYTE_OFFSET
	.align		4
        /*0624*/ 	.byte	0x04, 0x44
        /*0626*/ 	.short	(.L_581 - .L_580)


	//   ....[0]....
.L_580:
        /*0628*/ 	.word	0x00000ac0
        /*062c*/ 	.word	0x0000fff0


	//   ....[1]....
        /*0630*/ 	.word	0x0000fb50
        /*0634*/ 	.word	0x0000fff0


	//----- nvinfo : EIATTR_INT_WARP_WIDE_INSTR_OFFSETS
	.align		4
.L_581:
        /*0638*/ 	.byte	0x04, 0x31
        /*063a*/ 	.short	(.L_583 - .L_582)


	//   ....[0]....
.L_582:
        /*063c*/ 	.word	0x00000180


	//   ....[1]....
        /*0640*/ 	.word	0x00000220


	//   ....[2]....
        /*0644*/ 	.word	0x00000290


	//   ....[3]....
        /*0648*/ 	.word	0x00015300


	//   ....[4]....
        /*064c*/ 	.word	0x00015390


	//   ....[5]....
        /*0650*/ 	.word	0x00019300


	//   ....[6]....
        /*0654*/ 	.word	0x00019390


	//----- nvinfo : EIATTR_COOP_GROUP_MASK_REGIDS
	.align		4
.L_583:
        /*0658*/ 	.byte	0x04, 0x29
        /*065a*/ 	.short	(.L_585 - .L_584)


	//   ....[0]....
.L_584:
        /*065c*/ 	.word	0xffffffff


	//   ....[1]....
        /*0660*/ 	.word	0xffffffff


	//   ....[2]....
        /*0664*/ 	.word	0xffffffff


	//   ....[3]....
        /*0668*/ 	.word	0xffffffff


	//   ....[4]....
        /*066c*/ 	.word	0xffffffff


	//   ....[5]....
        /*0670*/ 	.word	0xffffffff


	//   ....[6]....
        /*0674*/ 	.word	0xffffffff


	//   ....[7]....
        /*0678*/ 	.word	0xffffffff


	//   ....[8]....
        /*067c*/ 	.word	0xffffffff


	//   ....[9]....
        /*0680*/ 	.word	0xffffffff


	//   ....[10]....
        /*0684*/ 	.word	0xffffffff


	//   ....[11]....
        /*0688*/ 	.word	0xffffffff


	//   ....[12]....
        /*068c*/ 	.word	0xffffffff


	//   ....[13]....
        /*0690*/ 	.word	0xffffffff


	//   ....[14]....
        /*0694*/ 	.word	0xffffffff


	//   ....[15]....
        /*0698*/ 	.word	0xffffffff


	//   ....[16]....
        /*069c*/ 	.word	0xffffffff


	//   ....[17]....
        /*06a0*/ 	.word	0xffffffff


	//   ....[18]....
        /*06a4*/ 	.word	0xffffffff


	//   ....[19]....
        /*06a8*/ 	.word	0xffffffff


	//   ....[20]....
        /*06ac*/ 	.word	0xffffffff


	//   ....[21]....
        /*06b0*/ 	.word	0xffffffff


	//   ....[22]....
        /*06b4*/ 	.word	0xffffffff


	//   ....[23]....
        /*06b8*/ 	.word	0xffffffff


	//   ....[24]....
        /*06bc*/ 	.word	0xffffffff


	//   ....[25]....
        /*06c0*/ 	.word	0xffffffff


	//   ....[26]....
        /*06c4*/ 	.word	0xffffffff


	//   ....[27]....
        /*06c8*/ 	.word	0xffffffff


	//   ....[28]....
        /*06cc*/ 	.word	0xffffffff


	//   ....[29]....
        /*06d0*/ 	.word	0xffffffff


	//   ....[30]....
        /*06d4*/ 	.word	0xffffffff


	//   ....[31]....
        /*06d8*/ 	.word	0xffffffff


	//   ....[32]....
        /*06dc*/ 	.word	0xffffffff


	//   ....[33]....
        /*06e0*/ 	.word	0xffffffff


	//   ....[34]....
        /*06e4*/ 	.word	0xffffffff


	//   ....[35]....
        /*06e8*/ 	.word	0xffffffff


	//   ....[36]....
        /*06ec*/ 	.word	0xffffffff


	//   ....[37]....
        /*06f0*/ 	.word	0xffffffff


	//   ....[38]....
        /*06f4*/ 	.word	0xffffffff


	//   ....[39]....
        /*06f8*/ 	.word	0xffffffff


	//   ....[40]....
        /*06fc*/ 	.word	0xffffffff


	//   ....[41]....
        /*0700*/ 	.word	0xffffffff


	//   ....[42]....
        /*0704*/ 	.word	0xffffffff


	//   ....[43]....
        /*0708*/ 	.word	0xffffffff


	//   ....[44]....
        /*070c*/ 	.word	0xffffffff


	//   ....[45]....
        /*0710*/ 	.word	0xffffffff


	//   ....[46]....
        /*0714*/ 	.word	0xffffffff


	//   ....[47]....
        /*0718*/ 	.word	0xffffffff


	//   ....[48]....
        /*071c*/ 	.word	0xffffffff


	//   ....[49]....
        /*0720*/ 	.word	0xffffffff


	//   ....[50]....
        /*0724*/ 	.word	0xffffffff


	//   ....[51]....
        /*0728*/ 	.word	0xffffffff


	//   ....[52]....
        /*072c*/ 	.word	0xffffffff


	//   ....[53]....
        /*0730*/ 	.word	0xffffffff


	//   ....[54]....
        /*0734*/ 	.word	0xffffffff


	//   ....[55]....
        /*0738*/ 	.word	0xffffffff


	//   ....[56]....
        /*073c*/ 	.word	0xffffffff


	//   ....[57]....
        /*0740*/ 	.word	0xffffffff


	//   ....[58]....
        /*0744*/ 	.word	0xffffffff


	//   ....[59]....
        /*0748*/ 	.word	0xffffffff


	//   ....[60]....
        /*074c*/ 	.word	0xffffffff


	//   ....[61]....
        /*0750*/ 	.word	0xffffffff


	//   ....[62]....
        /*0754*/ 	.word	0xffffffff


	//   ....[63]....
        /*0758*/ 	.word	0xffffffff


	//   ....[64]....
        /*075c*/ 	.word	0xffffffff


	//   ....[65]....
        /*0760*/ 	.word	0xffffffff


	//   ....[66]....
        /*0764*/ 	.word	0xffffffff


	//   ....[67]....
        /*0768*/ 	.word	0xffffffff


	//   ....[68]....
        /*076c*/ 	.word	0xffffffff


	//   ....[69]....
        /*0770*/ 	.word	0xffffffff


	//   ....[70]....
        /*0774*/ 	.word	0xffffffff


	//   ....[71]....
        /*0778*/ 	.word	0xffffffff


	//   ....[72]....
        /*077c*/ 	.word	0xffffffff


	//   ....[73]....
        /*0780*/ 	.word	0xffffffff


	//   ....[74]....
        /*0784*/ 	.word	0xffffffff


	//   ....[75]....
        /*0788*/ 	.word	0xffffffff


	//   ....[76]....
        /*078c*/ 	.word	0xffffffff


	//   ....[77]....
        /*0790*/ 	.word	0xffffffff


	//   ....[78]....
        /*0794*/ 	.word	0xffffffff


	//   ....[79]....
        /*0798*/ 	.word	0xffffffff


	//   ....[80]....
        /*079c*/ 	.word	0xffffffff


	//   ....[81]....
        /*07a0*/ 	.word	0xffffffff


	//   ....[82]....
        /*07a4*/ 	.word	0xffffffff


	//   ....[83]....
        /*07a8*/ 	.word	0xffffffff


	//   ....[84]....
        /*07ac*/ 	.word	0xffffffff


	//   ....[85]....
        /*07b0*/ 	.word	0xffffffff


	//   ....[86]....
        /*07b4*/ 	.word	0xffffffff


	//   ....[87]....
        /*07b8*/ 	.word	0xffffffff


	//   ....[88]....
        /*07bc*/ 	.word	0xffffffff


	//   ....[89]....
        /*07c0*/ 	.word	0xffffffff


	//   ....[90]....
        /*07c4*/ 	.word	0xffffffff


	//   ....[91]....
        /*07c8*/ 	.word	0xffffffff


	//   ....[92]....
        /*07cc*/ 	.word	0xffffffff


	//   ....[93]....
        /*07d0*/ 	.word	0xffffffff


	//   ....[94]....
        /*07d4*/ 	.word	0xffffffff


	//   ....[95]....
        /*07d8*/ 	.word	0xffffffff


	//   ....[96]....
        /*07dc*/ 	.word	0xffffffff


	//   ....[97]....
        /*07e0*/ 	.word	0xffffffff


	//   ....[98]....
        /*07e4*/ 	.word	0xffffffff


	//   ....[99]....
        /*07e8*/ 	.word	0xffffffff


	//   ....[100]....
        /*07ec*/ 	.word	0xffffffff


	//   ....[101]....
        /*07f0*/ 	.word	0xffffffff


	//   ....[102]....
        /*07f4*/ 	.word	0xffffffff


	//   ....[103]....
        /*07f8*/ 	.word	0xffffffff


	//   ....[104]....
        /*07fc*/ 	.word	0xffffffff


	//   ....[105]....
        /*0800*/ 	.word	0xffffffff


	//   ....[106]....
        /*0804*/ 	.word	0xffffffff


	//   ....[107]....
        /*0808*/ 	.word	0xffffffff


	//   ....[108]....
        /*080c*/ 	.word	0xffffffff


	//   ....[109]....
        /*0810*/ 	.word	0xffffffff


	//   ....[110]....
        /*0814*/ 	.word	0xffffffff


	//   ....[111]....
        /*0818*/ 	.word	0xffffffff


	//   ....[112]....
        /*081c*/ 	.word	0xffffffff


	//   ....[113]....
        /*0820*/ 	.word	0xffffffff


	//   ....[114]....
        /*0824*/ 	.word	0xffffffff


	//   ....[115]....
        /*0828*/ 	.word	0xffffffff


	//   ....[116]....
        /*082c*/ 	.word	0x0500000f


	//   ....[117]....
        /*0830*/ 	.word	0x0500000f


	//   ....[118]....
        /*0834*/ 	.word	0x0500000f


	//   ....[119]....
        /*0838*/ 	.word	0x0500000f


	//   ....[120]....
        /*083c*/ 	.word	0x0500000f


	//   ....[121]....
        /*0840*/ 	.word	0x0500000f


	//   ....[122]....
        /*0844*/ 	.word	0x0500000f


	//   ....[123]....
        /*0848*/ 	.word	0x0500000f


	//   ....[124]....
        /*084c*/ 	.word	0x0500000f


	//   ....[125]....
        /*0850*/ 	.word	0x0500000f


	//   ....[126]....
        /*0854*/ 	.word	0x0500000f


	//   ....[127]....
        /*0858*/ 	.word	0x0500000f


	//   ....[128]....
        /*085c*/ 	.word	0x0500000f


	//   ....[129]....
        /*0860*/ 	.word	0x0500000f


	//   ....[130]....
        /*0864*/ 	.word	0x0500000f


	//   ....[131]....
        /*0868*/ 	.word	0x0500000f


	//   ....[132]....
        /*086c*/ 	.word	0x0500000f


	//   ....[133]....
        /*0870*/ 	.word	0x0500000f


	//   ....[134]....
        /*0874*/ 	.word	0x0500000f


	//   ....[135]....
        /*0878*/ 	.word	0x0500000f


	//   ....[136]....
        /*087c*/ 	.word	0x0500000f


	//   ....[137]....
        /*0880*/ 	.word	0x0500000f


	//   ....[138]....
        /*0884*/ 	.word	0x0500000f


	//   ....[139]....
        /*0888*/ 	.word	0x0500000f


	//   ....[140]....
        /*088c*/ 	.word	0x0500000f


	//   ....[141]....
        /*0890*/ 	.word	0x0500000f


	//   ....[142]....
        /*0894*/ 	.word	0x0500000f


	//   ....[143]....
        /*0898*/ 	.word	0x0500000f


	//   ....[144]....
        /*089c*/ 	.word	0x0500000f


	//   ....[145]....
        /*08a0*/ 	.word	0x0500000f


	//   ....[146]....
        /*08a4*/ 	.word	0x0500000f


	//   ....[147]....
        /*08a8*/ 	.word	0x0500000f


	//   ....[148]....
        /*08ac*/ 	.word	0x0500000f


	//   ....[149]....
        /*08b0*/ 	.word	0x0500000f


	//   ....[150]....
        /*08b4*/ 	.word	0x0500000f


	//   ....[151]....
        /*08b8*/ 	.word	0x0500000f


	//   ....[152]....
        /*08bc*/ 	.word	0x0500000f


	//   ....[153]....
        /*08c0*/ 	.word	0x0500000f


	//   ....[154]....
        /*08c4*/ 	.word	0x0500000f


	//   ....[155]....
        /*08c8*/ 	.word	0x0500000f


	//   ....[156]....
        /*08cc*/ 	.word	0x0500000f


	//   ....[157]....
        /*08d0*/ 	.word	0x0500000f


	//   ....[158]....
        /*08d4*/ 	.word	0x0500000f


	//   ....[159]....
        /*08d8*/ 	.word	0x0500000f


	//   ....[160]....
        /*08dc*/ 	.word	0x0500000f


	//   ....[161]....
        /*08e0*/ 	.word	0x0500000f


	//   ....[162]....
        /*08e4*/ 	.word	0x0500000f


	//   ....[163]....
        /*08e8*/ 	.word	0x0500000f


	//   ....[164]....
        /*08ec*/ 	.word	0x0500000f


	//   ....[165]....
        /*08f0*/ 	.word	0x0500000f


	//   ....[166]....
        /*08f4*/ 	.word	0x0500000f


	//   ....[167]....
        /*08f8*/ 	.word	0x0500000f


	//   ....[168]....
        /*08fc*/ 	.word	0x0500000f


	//   ....[169]....
        /*0900*/ 	.word	0x0500000f


	//   ....[170]....
        /*0904*/ 	.word	0x0500000f


	//   ....[171]....
        /*0908*/ 	.word	0x0500000f


	//   ....[172]....
        /*090c*/ 	.word	0x0500000f


	//   ....[173]....
        /*0910*/ 	.word	0x0500000f


	//   ....[174]....
        /*0914*/ 	.word	0x0500000f


	//   ....[175]....
        /*0918*/ 	.word	0x0500000f


	//   ....[176]....
        /*091c*/ 	.word	0x0500000f


	//----- nvinfo : EIATTR_COOP_GROUP_INSTR_OFFSETS
	.align		4
.L_585:
        /*0920*/ 	.byte	0x04, 0x28
        /*0922*/ 	.short	(.L_587 - .L_586)


	//   ....[0]....
.L_586:
        /*0924*/ 	.word	0x00000060


	//   ....[1]....
        /*0928*/ 	.word	0x00000190


	//   ....[2]....
        /*092c*/ 	.word	0x00000240


	//   ....[3]....
        /*0930*/ 	.word	0x00000400


	//   ....[4]....
        /*0934*/ 	.word	0x00000560


	//   ....[5]....
        /*0938*/ 	.word	0x00000680


	//   ....[6]....
        /*093c*/ 	.word	0x000007e0


	//   ....[7]....
        /*0940*/ 	.word	0x00005cb0


	//   ....[8]....
        /*0944*/ 	.word	0x000063b0


	//   ....[9]....
        /*0948*/ 	.word	0x000063c0


	//   ....[10]....
        /*094c*/ 	.word	0x000063d0


	//   ....[11]....
        /*0950*/ 	.word	0x000063e0


	//   ....[12]....
        /*0954*/ 	.word	0x00006700


	//   ....[13]....
        /*0958*/ 	.word	0x00006710


	//   ....[14]....
        /*095c*/ 	.word	0x00006720


	//   ....[15]....
        /*0960*/ 	.word	0x00006730


	//   ....[16]....
        /*0964*/ 	.word	0x00007920


	//   ....[17]....
        /*0968*/ 	.word	0x00007940


	//   ....[18]....
        /*096c*/ 	.word	0x00007950


	//   ....[19]....
        /*0970*/ 	.word	0x00007960


	//   ....[20]....
        /*0974*/ 	.word	0x00007a40


	//   ....[21]....
        /*0978*/ 	.word	0x00007a50


	//   ....[22]....
        /*097c*/ 	.word	0x00007ae0


	//   ....[23]....
        /*0980*/ 	.word	0x00007b40


	//   ....[24]....
        /*0984*/ 	.word	0x00009080


	//   ....[25]....
        /*0988*/ 	.word	0x000090a0


	//   ....[26]....
        /*098c*/ 	.word	0x000095c0


	//   ....[27]....
        /*0990*/ 	.word	0x000096a0


	//   ....[28]....
        /*0994*/ 	.word	0x00009ca0


	//   ....[29]....
        /*0998*/ 	.word	0x00009d00


	//   ....[30]....
        /*099c*/ 	.word	0x0000ac30


	//   ....[31]....
        /*09a0*/ 	.word	0x0000ac40


	//   ....[32]....
        /*09a4*/ 	.word	0x0000b520


	//   ....[33]....
        /*09a8*/ 	.word	0x0000b620


	//   ....[34]....
        /*09ac*/ 	.word	0x0000bfe0


	//   ....[35]....
        /*09b0*/ 	.word	0x0000c080


	//   ....[36]....
        /*09b4*/ 	.word	0x0000d710


	//   ....[37]....
        /*09b8*/ 	.word	0x0000d730


	//   ....[38]....
        /*09bc*/ 	.word	0x0000e0a0


	//   ....[39]....
        /*09c0*/ 	.word	0x0000e140


	//   ....[40]....
        /*09c4*/ 	.word	0x0000f0d0


	//   ....[41]....
        /*09c8*/ 	.word	0x0000f130


	//   ....[42]....
        /*09cc*/ 	.word	0x0000f180


	//   ....[43]....
        /*09d0*/ 	.word	0x0000f1c0


	//   ....[44]....
        /*09d4*/ 	.word	0x00010b30


	//   ....[45]....
        /*09d8*/ 	.word	0x00010b70


	//   ....[46]....
        /*09dc*/ 	.word	0x00010bb0


	//   ....[47]....
        /*09e0*/ 	.word	0x00010be0


	//   ....[48]....
        /*09e4*/ 	.word	0x00011520


	//   ....[49]....
        /*09e8*/ 	.word	0x00011540


	//   ....[50]....
        /*09ec*/ 	.word	0x00011680


	//   ....[51]....
        /*09f0*/ 	.word	0x000116a0


	//   ....[52]....
        /*09f4*/ 	.word	0x000117e0


	//   ....[53]....
        /*09f8*/ 	.word	0x00011800


	//   ....[54]....
        /*09fc*/ 	.word	0x00011950


	//   ....[55]....
        /*0a00*/ 	.word	0x00011970


	//   ....[56]....
        /*0a04*/ 	.word	0x000121c0


	//   ....[57]....
        /*0a08*/ 	.word	0x000121d0


	//   ....[58]....
        /*0a0c*/ 	.word	0x000123b0


	//   ....[59]....
        /*0a10*/ 	.word	0x000123c0


	//   ....[60]....
        /*0a14*/ 	.word	0x00012590


	//   ....[61]....
        /*0a18*/ 	.word	0x000125a0


	//   ....[62]....
        /*0a1c*/ 	.word	0x00012770


	//   ....[63]....
        /*0a20*/ 	.word	0x00012780


	//   ....[64]....
        /*0a24*/ 	.word	0x000129b0


	//   ....[65]....
        /*0a28*/ 	.word	0x00012b80


	//   ....[66]....
        /*0a2c*/ 	.word	0x00012bb0


	//   ....[67]....
        /*0a30*/ 	.word	0x00012be0


	//   ....[68]....
        /*0a34*/ 	.word	0x00012c10


	//   ....[69]....
        /*0a38*/ 	.word	0x00012c40


	//   ....[70]....
        /*0a3c*/ 	.word	0x00012c70


	//   ....[71]....
        /*0a40*/ 	.word	0x00012de0


	//   ....[72]....
        /*0a44*/ 	.word	0x00012e10


	//   ....[73]....
        /*0a48*/ 	.word	0x00012e40


	//   ....[74]....
        /*0a4c*/ 	.word	0x00012e70


	//   ....[75]....
        /*0a50*/ 	.word	0x00012ea0


	//   ....[76]....
        /*0a54*/ 	.word	0x00012ed0


	//   ....[77]....
        /*0a58*/ 	.word	0x00012f70


	//   ....[78]....
        /*0a5c*/ 	.word	0x00012fd0


	//   ....[79]....
        /*0a60*/ 	.word	0x00013060


	//   ....[80]....
        /*0a64*/ 	.word	0x00013e70


	//   ....[81]....
        /*0a68*/ 	.word	0x00015900


	//   ....[82]....
        /*0a6c*/ 	.word	0x000164b0


	//   ....[83]....
        /*0a70*/ 	.word	0x000164c0


	//   ....[84]....
        /*0a74*/ 	.word	0x000164e0


	//   ....[85]....
        /*0a78*/ 	.word	0x00016580


	//   ....[86]....
        /*0a7c*/ 	.word	0x000165b0


	//   ....[87]....
        /*0a80*/ 	.word	0x00016620


	//   ....[88]....
        /*0a84*/ 	.word	0x00016650


	//   ....[89]....
        /*0a88*/ 	.word	0x000166c0


	//   ....[90]....
        /*0a8c*/ 	.word	0x000166f0


	//   ....[91]....
        /*0a90*/ 	.word	0x00016760


	//   ....[92]....
        /*0a94*/ 	.word	0x00016790


	//   ....[93]....
        /*0a98*/ 	.word	0x00016800


	//   ....[94]....
        /*0a9c*/ 	.word	0x00016830


	//   ....[95]....
        /*0aa0*/ 	.word	0x00016850


	//   ....[96]....
        /*0aa4*/ 	.word	0x000168b0


	//   ....[97]....
        /*0aa8*/ 	.word	0x000168c0


	//   ....[98]....
        /*0aac*/ 	.word	0x00019590


	//   ....[99]....
        /*0ab0*/ 	.word	0x000195f0


	//   ....[100]....
        /*0ab4*/ 	.word	0x00019620


	//   ....[101]....
        /*0ab8*/ 	.word	0x00019630


	//   ....[102]....
        /*0abc*/ 	.word	0x00019660


	//   ....[103]....
        /*0ac0*/ 	.word	0x00019690


	//   ....[104]....
        /*0ac4*/ 	.word	0x000196c0


	//   ....[105]....
        /*0ac8*/ 	.word	0x000196f0


	//   ....[106]....
        /*0acc*/ 	.word	0x00019870


	//   ....[107]....
        /*0ad0*/ 	.word	0x000198a0


	//   ....[108]....
        /*0ad4*/ 	.word	0x000198d0


	//   ....[109]....
        /*0ad8*/ 	.word	0x00019900


	//   ....[110]....
        /*0adc*/ 	.word	0x00019930


	//   ....[111]....
        /*0ae0*/ 	.word	0x00019960


	//   ....[112]....
        /*0ae4*/ 	.word	0x00019a20


	//   ....[113]....
        /*0ae8*/ 	.word	0x00019a40


	//   ....[114]....
        /*0aec*/ 	.word	0x00019ab0


	//   ....[115]....
        /*0af0*/ 	.word	0x0001a180


	//   ....[116]....
        /*0af4*/ 	.word	0x0001a610


	//   ....[117]....
        /*0af8*/ 	.word	0x0001a6b0


	//   ....[118]....
        /*0afc*/ 	.word	0x0001a740


	//   ....[119]....
        /*0b00*/ 	.word	0x0001a790


	//   ....[120]....
        /*0b04*/ 	.word	0x0001a7e0


	//   ....[121]....
        /*0b08*/ 	.word	0x0001a870


	//   ....[122]....
        /*0b0c*/ 	.word	0x0001a900


	//   ....[123]....
        /*0b10*/ 	.word	0x0001a950


	//   ....[124]....
        /*0b14*/ 	.word	0x0001a9a0


	//   ....[125]....
        /*0b18*/ 	.word	0x0001aa90


	//   ....[126]....
        /*0b1c*/ 	.word	0x0001ab40


	//   ....[127]....
        /*0b20*/ 	.word	0x0001abc0


	//   ....[128]....
        /*0b24*/ 	.word	0x0001ac40


	//   ....[129]....
        /*0b28*/ 	.word	0x0001ace0


	//   ....[130]....
        /*0b2c*/ 	.word	0x0001ad80


	//   ....[131]....
        /*0b30*/ 	.word	0x0001ae00


	//   ....[132]....
        /*0b34*/ 	.word	0x0001af10


	//   ....[133]....
        /*0b38*/ 	.word	0x0001b240


	//   ....[134]....
        /*0b3c*/ 	.word	0x0001b290


	//   ....[135]....
        /*0b40*/ 	.word	0x0001b320


	//   ....[136]....
        /*0b44*/ 	.word	0x0001b3b0


	//   ....[137]....
        /*0b48*/ 	.word	0x0001b440


	//   ....[138]....
        /*0b4c*/ 	.word	0x0001b4d0


	//   ....[139]....
        /*0b50*/ 	.word	0x0001b560


	//   ....[140]....
        /*0b54*/ 	.word	0x0001b5f0


	//   ....[141]....
        /*0b58*/ 	.word	0x0001b6b0


	//   ....[142]....
        /*0b5c*/ 	.word	0x0001b9a0


	//   ....[143]....
        /*0b60*/ 	.word	0x0001bb40


	//   ....[144]....
        /*0b64*/ 	.word	0x0001bb90


	//   ....[145]....
        /*0b68*/ 	.word	0x0001bbf0


	//   ....[146]....
        /*0b6c*/ 	.word	0x0001bc90


	//   ....[147]....
        /*0b70*/ 	.word	0x0001bd50


	//   ....[148]....
        /*0b74*/ 	.word	0x0001bde0


	//   ....[149]....
        /*0b78*/ 	.word	0x0001beb0


	//   ....[150]....
        /*0b7c*/ 	.word	0x0001bf40


	//   ....[151]....
        /*0b80*/ 	.word	0x0001c010


	//   ....[152]....
        /*0b84*/ 	.word	0x0001c0a0


	//   ....[153]....
        /*0b88*/ 	.word	0x0001c170


	//   ....[154]....
        /*0b8c*/ 	.word	0x0001c1f0


	//   ....[155]....
        /*0b90*/ 	.word	0x0001c2d0


	//   ....[156]....
        /*0b94*/ 	.word	0x0001c360


	//   ....[157]....
        /*0b98*/ 	.word	0x0001c430


	//   ....[158]....
        /*0b9c*/ 	.word	0x0001c4c0


	//   ....[159]....
        /*0ba0*/ 	.word	0x0001c840


	//   ....[160]....
        /*0ba4*/ 	.word	0x0001c8e0


	//   ....[161]....
        /*0ba8*/ 	.word	0x0001ca00


	//   ....[162]....
        /*0bac*/ 	.word	0x0001ca70


	//   ....[163]....
        /*0bb0*/ 	.word	0x0001caf0


	//   ....[164]....
        /*0bb4*/ 	.word	0x0001cb70


	//   ....[165]....
        /*0bb8*/ 	.word	0x0001cbf0


	//   ....[166]....
        /*0bbc*/ 	.word	0x0001cc80


	//   ....[167]....
        /*0bc0*/ 	.word	0x0001cd20


	//   ....[168]....
        /*0bc4*/ 	.word	0x0001cdc0


	//   ....[169]....
        /*0bc8*/ 	.word	0x0001ce30


	//   ....[170]....
        /*0bcc*/ 	.word	0x0001cea0


	//   ....[171]....
        /*0bd0*/ 	.word	0x0001cf10


	//   ....[172]....
        /*0bd4*/ 	.word	0x0001cf90


	//   ....[173]....
        /*0bd8*/ 	.word	0x0001d010


	//   ....[174]....
        /*0bdc*/ 	.word	0x0001d0b0


	//   ....[175]....
        /*0be0*/ 	.word	0x0001d140


	//   ....[176]....
        /*0be4*/ 	.word	0x0001d270


	//----- nvinfo : EIATTR_REG_RECONFIG
	.align		4
.L_587:
        /*0be8*/ 	.byte	0x01, 0x54
	.zero		2


	//----- nvinfo : EIATTR_SYSCALL_OFFSETS
	.align		4
        /*0bec*/ 	.byte	0x04, 0x46
        /*0bee*/ 	.short	(.L_589 - .L_588)


	//   ....[0]....
.L_588:
        /*0bf0*/ 	.word	0x000018d0


	//   ....[1]....
        /*0bf4*/ 	.word	0x00001a20


	//   ....[2]....
        /*0bf8*/ 	.word	0x00005e50


	//   ....[3]....
        /*0bfc*/ 	.word	0x00006160


	//   ....[4]....
        /*0c00*/ 	.word	0x00015500


	//   ....[5]....
        /*0c04*/ 	.word	0x00015660


	//   ....[6]....
        /*0c08*/ 	.word	0x00015760


	//   ....[7]....
        /*0c0c*/ 	.word	0x000160d0


	//----- nvinfo : EIATTR_MBARRIER_INSTR_OFFSETS
	.align		4
.L_589:
        /*0c10*/ 	.byte	0x04, 0x39
        /*0c12*/ 	.short	(.L_591 - .L_590)


	//   ....[0]....
.L_590:
        /*0c14*/ 	.word	0x000002b0
        /*0c18*/ 	.word	0x000000ff
        /*0c1c*/ 	.word	0x00022800
        /*0c20*/ 	.short	0x0100
        /*0c22*/ 	.byte	0x08
	.zero		1


	//   ....[1]....
        /*0c24*/ 	.word	0x000002c0
        /*0c28*/ 	.word	0x000000ff
        /*0c2c*/ 	.word	0x00022820
        /*0c30*/ 	.short	0x0100
        /*0c32*/ 	.byte	0x08
	.zero		1


	//   ....[2]....
        /*0c34*/ 	.word	0x000003b0
        /*0c38*/ 	.word	0x000000ff
        /*0c3c*/ 	.word	0x00022830
        /*0c40*/ 	.short	0x0100
        /*0c42*/ 	.byte	0x08
	.zero		1


	//   ....[3]....
        /*0c44*/ 	.word	0x000003c0
        /*0c48*/ 	.word	0x000000ff
        /*0c4c*/ 	.word	0x00022840
        /*0c50*/ 	.short	0x0100
        /*0c52*/ 	.byte	0x08
	.zero		1


	//   ....[4]....
        /*0c54*/ 	.word	0x000003d0
        /*0c58*/ 	.word	0x000000ff
        /*0c5c*/ 	.word	0x00022838
        /*0c60*/ 	.short	0x0100
        /*0c62*/ 	.byte	0x08
	.zero		1


	//   ....[5]....
        /*0c64*/ 	.word	0x000003e0
        /*0c68*/ 	.word	0x000000ff
        /*0c6c*/ 	.word	0x00022848
        /*0c70*/ 	.short	0x0100
        /*0c72*/ 	.byte	0x08
	.zero		1


	//   ....[6]....
        /*0c74*/ 	.word	0x00000510
        /*0c78*/ 	.word	0x000000ff
        /*0c7c*/ 	.word	0x00022850
        /*0c80*/ 	.short	0x0100
        /*0c82*/ 	.byte	0x08
	.zero		1


	//   ....[7]....
        /*0c84*/ 	.word	0x00000520
        /*0c88*/ 	.word	0x000000ff
        /*0c8c*/ 	.word	0x00022860
        /*0c90*/ 	.short	0x0100
        /*0c92*/ 	.byte	0x08
	.zero		1


	//   ....[8]....
        /*0c94*/ 	.word	0x00000530
        /*0c98*/ 	.word	0x000000ff
        /*0c9c*/ 	.word	0x00022858
        /*0ca0*/ 	.short	0x0100
        /*0ca2*/ 	.byte	0x08
	.zero		1


	//   ....[9]....
        /*0ca4*/ 	.word	0x00000540
        /*0ca8*/ 	.word	0x000000ff
        /*0cac*/ 	.word	0x00022868
        /*0cb0*/ 	.short	0x0100
        /*0cb2*/ 	.byte	0x08
	.zero		1


	//   ....[10]....
        /*0cb4*/ 	.word	0x00000630
        /*0cb8*/ 	.word	0x000000ff
        /*0cbc*/ 	.word	0x00022870
        /*0cc0*/ 	.short	0x0100
        /*0cc2*/ 	.byte	0x06
	.zero		1


	//   ....[11]....
        /*0cc4*/ 	.word	0x00000640
        /*0cc8*/ 	.word	0x000000ff
        /*0ccc*/ 	.word	0x00022880
        /*0cd0*/ 	.short	0x0100
        /*0cd2*/ 	.byte	0x06
	.zero		1


	//   ....[12]....
        /*0cd4*/ 	.word	0x00000650
        /*0cd8*/ 	.word	0x000000ff
        /*0cdc*/ 	.word	0x00022878
        /*0ce0*/ 	.short	0x0100
        /*0ce2*/ 	.byte	0x06
	.zero		1


	//   ....[13]....
        /*0ce4*/ 	.word	0x00000660
        /*0ce8*/ 	.word	0x000000ff
        /*0cec*/ 	.word	0x00022888
        /*0cf0*/ 	.short	0x0100
        /*0cf2*/ 	.byte	0x06
	.zero		1


	//   ....[14]....
        /*0cf4*/ 	.word	0x00000790
        /*0cf8*/ 	.word	0x000000ff
        /*0cfc*/ 	.word	0x00022890
        /*0d00*/ 	.short	0x0100
        /*0d02*/ 	.byte	0x08
	.zero		1


	//   ....[15]....
        /*0d04*/ 	.word	0x000007a0
        /*0d08*/ 	.word	0x000000ff
        /*0d0c*/ 	.word	0x000228a0
        /*0d10*/ 	.short	0x0100
        /*0d12*/ 	.byte	0x08
	.zero		1


	//   ....[16]....
        /*0d14*/ 	.word	0x000007b0
        /*0d18*/ 	.word	0x000000ff
        /*0d1c*/ 	.word	0x00022898
        /*0d20*/ 	.short	0x0100
        /*0d22*/ 	.byte	0x08
	.zero		1


	//   ....[17]....
        /*0d24*/ 	.word	0x000007c0
        /*0d28*/ 	.word	0x000000ff
        /*0d2c*/ 	.word	0x000228a8
        /*0d30*/ 	.short	0x0100
        /*0d32*/ 	.byte	0x08
	.zero		1


	//   ....[18]....
        /*0d34*/ 	.word	0x000008f0
        /*0d38*/ 	.word	0x000000ff
        /*0d3c*/ 	.word	0x000228b0
        /*0d40*/ 	.short	0x0100
        /*0d42*/ 	.byte	0x08
	.zero		1


	//   ....[19]....
        /*0d44*/ 	.word	0x00000900
        /*0d48*/ 	.word	0x000000ff
        /*0d4c*/ 	.word	0x000228c0
        /*0d50*/ 	.short	0x0100
        /*0d52*/ 	.byte	0x08
	.zero		1


	//   ....[20]....
        /*0d54*/ 	.word	0x00000910
        /*0d58*/ 	.word	0x000000ff
        /*0d5c*/ 	.word	0x000228b8
        /*0d60*/ 	.short	0x0100
        /*0d62*/ 	.byte	0x08
	.zero		1


	//   ....[21]....
        /*0d64*/ 	.word	0x00000920
        /*0d68*/ 	.word	0x000000ff
        /*0d6c*/ 	.word	0x000228c8
        /*0d70*/ 	.short	0x0100
        /*0d72*/ 	.byte	0x08
	.zero		1


	//   ....[22]....
        /*0d74*/ 	.word	0x00002c40
        /*0d78*/ 	.word	0x00000060
        /*0d7c*/ 	.word	0x00022890
        /*0d80*/ 	.short	0x010a
        /*0d82*/ 	.byte	0x3f
	.zero		1


	//   ....[23]....
        /*0d84*/ 	.word	0x00003d90
        /*0d88*/ 	.word	0x00000060
        /*0d8c*/ 	.word	0x00022890
        /*0d90*/ 	.short	0x010a
        /*0d92*/ 	.byte	0x3f
	.zero		1


	//   ....[24]....
        /*0d94*/ 	.word	0x00004dc0
        /*0d98*/ 	.word	0x00000060
        /*0d9c*/ 	.word	0x00022890
        /*0da0*/ 	.short	0x010a
        /*0da2*/ 	.byte	0x3f
	.zero		1


	//   ....[25]....
        /*0da4*/ 	.word	0x00004fd0
        /*0da8*/ 	.word	0x00000020
        /*0dac*/ 	.word	0x00000000
        /*0db0*/ 	.short	0x0101
        /*0db2*/ 	.byte	0x3f
	.zero		1


	//   ....[26]....
        /*0db4*/ 	.word	0x00005010
        /*0db8*/ 	.word	0x00000060
        /*0dbc*/ 	.word	0x000228b0
        /*0dc0*/ 	.short	0x010a
        /*0dc2*/ 	.byte	0x3f
	.zero		1


	//   ....[27]....
        /*0dc4*/ 	.word	0x00005660
        /*0dc8*/ 	.word	0x00000060
        /*0dcc*/ 	.word	0x00000000
        /*0dd0*/ 	.short	0x0101
        /*0dd2*/ 	.byte	0x3f
	.zero		1


	//   ....[28]....
        /*0dd4*/ 	.word	0x00005ee0
        /*0dd8*/ 	.word	0x00000012
        /*0ddc*/ 	.word	0x00022800
        /*0de0*/ 	.short	0x010a
        /*0de2*/ 	.byte	0x3f
	.zero		1


	//   ....[29]....
        /*0de4*/ 	.word	0x00005f30
        /*0de8*/ 	.word	0x00000012
        /*0dec*/ 	.word	0x00022800
        /*0df0*/ 	.short	0x010a
        /*0df2*/ 	.byte	0x3f
	.zero		1


	//   ....[30]....
        /*0df4*/ 	.word	0x00006980
        /*0df8*/ 	.word	0x00000012
        /*0dfc*/ 	.word	0x00022800
        /*0e00*/ 	.short	0x010a
        /*0e02*/ 	.byte	0x3f
	.zero		1


	//   ....[31]....
        /*0e04*/ 	.word	0x00007da0
        /*0e08*/ 	.word	0x00000012
        /*0e0c*/ 	.word	0x00022800
        /*0e10*/ 	.short	0x010a
        /*0e12*/ 	.byte	0x3f
	.zero		1


	//   ....[32]....
        /*0e14*/ 	.word	0x00008bf0
        /*0e18*/ 	.word	0x00000015
        /*0e1c*/ 	.word	0x00022830
        /*0e20*/ 	.short	0x010a
        /*0e22*/ 	.byte	0x3f
	.zero		1


	//   ....[33]....
        /*0e24*/ 	.word	0x00008c90
        /*0e28*/ 	.word	0x00000015
        /*0e2c*/ 	.word	0x00022830
        /*0e30*/ 	.short	0x010a
        /*0e32*/ 	.byte	0x3f
	.zero		1


	//   ....[34]....
        /*0e34*/ 	.word	0x0000a130
        /*0e38*/ 	.word	0x00000003
        /*0e3c*/ 	.word	0x00000000
        /*0e40*/ 	.short	0x0101
        /*0e42*/ 	.byte	0x3f
	.zero		1


	//   ....[35]....
        /*0e44*/ 	.word	0x0000a590
        /*0e48*/ 	.word	0x00000015
        /*0e4c*/ 	.word	0x00022850
        /*0e50*/ 	.short	0x010a
        /*0e52*/ 	.byte	0x3f
	.zero		1


	//   ....[36]....
        /*0e54*/ 	.word	0x0000a5e0
        /*0e58*/ 	.word	0x00000015
        /*0e5c*/ 	.word	0x00022850
        /*0e60*/ 	.short	0x010a
        /*0e62*/ 	.byte	0x3f
	.zero		1


	//   ....[37]....
        /*0e64*/ 	.word	0x0000aa30
        /*0e68*/ 	.word	0x00000015
        /*0e6c*/ 	.word	0x00000000
        /*0e70*/ 	.short	0x0101
        /*0e72*/ 	.byte	0x3f
	.zero		1


	//   ....[38]....
        /*0e74*/ 	.word	0x0000ab50
        /*0e78*/ 	.word	0x000000c9
        /*0e7c*/ 	.word	0x00022830
        /*0e80*/ 	.short	0x010a
        /*0e82*/ 	.byte	0x3f
	.zero		1


	//   ....[39]....
        /*0e84*/ 	.word	0x0000ac00
        /*0e88*/ 	.word	0x000000c9
        /*0e8c*/ 	.word	0x00022830
        /*0e90*/ 	.short	0x010a
        /*0e92*/ 	.byte	0x3f
	.zero		1


	//   ....[40]....
        /*0e94*/ 	.word	0x0000c3b0
        /*0e98*/ 	.word	0x00000099
        /*0e9c*/ 	.word	0x00000000
        /*0ea0*/ 	.short	0x0101
        /*0ea2*/ 	.byte	0x3f
	.zero		1


	//   ....[41]....
        /*0ea4*/ 	.word	0x0000cda0
        /*0ea8*/ 	.word	0x000000c9
        /*0eac*/ 	.word	0x00022850
        /*0eb0*/ 	.short	0x010a
        /*0eb2*/ 	.byte	0x3f
	.zero		1


	//   ....[42]....
        /*0eb4*/ 	.word	0x0000cdf0
        /*0eb8*/ 	.word	0x000000c9
        /*0ebc*/ 	.word	0x00022850
        /*0ec0*/ 	.short	0x010a
        /*0ec2*/ 	.byte	0x3f
	.zero		1


	//   ....[43]....
        /*0ec4*/ 	.word	0x0000d1b0
        /*0ec8*/ 	.word	0x000000c9
        /*0ecc*/ 	.word	0x00000000
        /*0ed0*/ 	.short	0x0101
        /*0ed2*/ 	.byte	0x3f
	.zero		1


	//   ....[44]....
        /*0ed4*/ 	.word	0x0000d2c0
        /*0ed8*/ 	.word	0x00000015
        /*0edc*/ 	.word	0x00022830
        /*0ee0*/ 	.short	0x010a
        /*0ee2*/ 	.byte	0x3f
	.zero		1


	//   ....[45]....
        /*0ee4*/ 	.word	0x0000d320
        /*0ee8*/ 	.word	0x00000015
        /*0eec*/ 	.word	0x00022830
        /*0ef0*/ 	.short	0x010a
        /*0ef2*/ 	.byte	0x3f
	.zero		1


	//   ....[46]....
        /*0ef4*/ 	.word	0x0000e7e0
        /*0ef8*/ 	.word	0x0000009a
        /*0efc*/ 	.word	0x00000000
        /*0f00*/ 	.short	0x0101
        /*0f02*/ 	.byte	0x3f
	.zero		1


	//   ....[47]....
        /*0f04*/ 	.word	0x0000ec90
        /*0f08*/ 	.word	0x00000015
        /*0f0c*/ 	.word	0x00022850
        /*0f10*/ 	.short	0x010a
        /*0f12*/ 	.byte	0x3f
	.zero		1


	//   ....[48]....
        /*0f14*/ 	.word	0x0000ece0
        /*0f18*/ 	.word	0x00000015
        /*0f1c*/ 	.word	0x00022850
        /*0f20*/ 	.short	0x010a
        /*0f22*/ 	.byte	0x3f
	.zero		1


	//   ....[49]....
        /*0f24*/ 	.word	0x0000f0a0
        /*0f28*/ 	.word	0x00000015
        /*0f2c*/ 	.word	0x00000000
        /*0f30*/ 	.short	0x0101
        /*0f32*/ 	.byte	0x3f
	.zero		1


	//   ....[50]....
        /*0f34*/ 	.word	0x00011510
        /*0f38*/ 	.word	0x00000000
        /*0f3c*/ 	.word	0x00000000
        /*0f40*/ 	.short	0x0101
        /*0f42*/ 	.byte	0x3f
	.zero		1


	//   ....[51]....
        /*0f44*/ 	.word	0x00013f60
        /*0f48*/ 	.word	0x00000006
        /*0f4c*/ 	.word	0x00022820
        /*0f50*/ 	.short	0x010a
        /*0f52*/ 	.byte	0x3f
	.zero		1


	//   ....[52]....
        /*0f54*/ 	.word	0x00014040
        /*0f58*/ 	.word	0x00000004
        /*0f5c*/ 	.word	0x000228a0
        /*0f60*/ 	.short	0x010a
        /*0f62*/ 	.byte	0x3f
	.zero		1


	//   ....[53]....
        /*0f64*/ 	.word	0x00014290
        /*0f68*/ 	.word	0x00000004
        /*0f6c*/ 	.word	0x000228c0
        /*0f70*/ 	.short	0x010a
        /*0f72*/ 	.byte	0x3f
	.zero		1


	//   ....[54]....
        /*0f74*/ 	.word	0x00014950
        /*0f78*/ 	.word	0x00000005
        /*0f7c*/ 	.word	0x000228a0
        /*0f80*/ 	.short	0x010a
        /*0f82*/ 	.byte	0x3f
	.zero		1


	//   ....[55]....
        /*0f84*/ 	.word	0x00014b90
        /*0f88*/ 	.word	0x00000005
        /*0f8c*/ 	.word	0x000228c0
        /*0f90*/ 	.short	0x010a
        /*0f92*/ 	.byte	0x3f
	.zero		1


	//   ....[56]....
        /*0f94*/ 	.word	0x00015bb0
        /*0f98*/ 	.word	0x00000000
        /*0f9c*/ 	.word	0x00022840
        /*0fa0*/ 	.short	0x010a
        /*0fa2*/ 	.byte	0x3f
	.zero		1


	//   ....[57]....
        /*0fa4*/ 	.word	0x000169d0
        /*0fa8*/ 	.word	0x00000008
        /*0fac*/ 	.word	0x00022800
        /*0fb0*/ 	.short	0x0107
        /*0fb2*/ 	.byte	0x3f
	.zero		1


	//   ....[58]....
        /*0fb4*/ 	.word	0x00016ad0
        /*0fb8*/ 	.word	0x00000002
        /*0fbc*/ 	.word	0x00022800
        /*0fc0*/ 	.short	0x0101
        /*0fc2*/ 	.byte	0x3f
	.zero		1


	//   ....[59]....
        /*0fc4*/ 	.word	0x00016af0
        /*0fc8*/ 	.word	0x00000002
        /*0fcc*/ 	.word	0x00022820
        /*0fd0*/ 	.short	0x010a
        /*0fd2*/ 	.byte	0x3f
	.zero		1


	//   ....[60]....
        /*0fd4*/ 	.word	0x00016bf0
        /*0fd8*/ 	.word	0x00000002
        /*0fdc*/ 	.word	0x00022860
        /*0fe0*/ 	.short	0x010a
        /*0fe2*/ 	.byte	0x3f
	.zero		1


	//   ....[61]....
        /*0fe4*/ 	.word	0x000174e0
        /*0fe8*/ 	.word	0x00000002
        /*0fec*/ 	.word	0x00022840
        /*0ff0*/ 	.short	0x010a
        /*0ff2*/ 	.byte	0x3f
	.zero		1


	//   ....[62]....
        /*0ff4*/ 	.word	0x00017740
        /*0ff8*/ 	.word	0x00000002
        /*0ffc*/ 	.word	0x00022860
        /*1000*/ 	.short	0x010a
        /*1002*/ 	.byte	0x3f
	.zero		1


	//   ....[63]....
        /*1004*/ 	.word	0x00017fc0
        /*1008*/ 	.word	0x00000003
        /*100c*/ 	.word	0x00022840
        /*1010*/ 	.short	0x010a
        /*1012*/ 	.byte	0x3f
	.zero		1


	//   ....[64]....
        /*1014*/ 	.word	0x00018210
        /*1018*/ 	.word	0x00000003
        /*101c*/ 	.word	0x00022860
        /*1020*/ 	.short	0x010a
        /*1022*/ 	.byte	0x3f
	.zero		1


	//   ....[65]....
        /*1024*/ 	.word	0x00018a20
        /*1028*/ 	.word	0x00000003
        /*102c*/ 	.word	0x00022840
        /*1030*/ 	.short	0x010a
        /*1032*/ 	.byte	0x3f
	.zero		1


	//   ....[66]....
        /*1034*/ 	.word	0x00018c80
        /*1038*/ 	.word	0x00000003
        /*103c*/ 	.word	0x00022860
        /*1040*/ 	.short	0x010a
        /*1042*/ 	.byte	0x3f
	.zero		1


	//   ....[67]....
        /*1044*/ 	.word	0x0001a100
        /*1048*/ 	.word	0x00000000
        /*104c*/ 	.word	0x00022820
        /*1050*/ 	.short	0x010a
        /*1052*/ 	.byte	0x3f
	.zero		1


	//   ....[68]....
        /*1054*/ 	.word	0x0001a2b0
        /*1058*/ 	.word	0x00000006
        /*105c*/ 	.word	0x00000000
        /*1060*/ 	.short	0x010a
        /*1062*/ 	.byte	0x3f
	.zero		1


	//   ....[69]....
        /*1064*/ 	.word	0x0001a320
        /*1068*/ 	.word	0x00000007
        /*106c*/ 	.word	0x00000000
        /*1070*/ 	.short	0x010a
        /*1072*/ 	.byte	0x3f
	.zero		1


	//   ....[70]....
        /*1074*/ 	.word	0x0001a390
        /*1078*/ 	.word	0x00000004
        /*107c*/ 	.word	0x00000000
        /*1080*/ 	.short	0x010a
        /*1082*/ 	.byte	0x3f
	.zero		1


	//   ....[71]....
        /*1084*/ 	.word	0x0001a3c0
        /*1088*/ 	.word	0x00000003
        /*108c*/ 	.word	0x00000000
        /*1090*/ 	.short	0x010a
        /*1092*/ 	.byte	0x3f
	.zero		1


	//   ....[72]....
        /*1094*/ 	.word	0x0001a420
        /*1098*/ 	.word	0x00000060
        /*109c*/ 	.word	0x00022890
        /*10a0*/ 	.short	0x010a
        /*10a2*/ 	.byte	0x3f
	.zero		1


	//   ....[73]....
        /*10a4*/ 	.word	0x0001a470
        /*10a8*/ 	.word	0x00000060
        /*10ac*/ 	.word	0x00022890
        /*10b0*/ 	.short	0x010a
        /*10b2*/ 	.byte	0x3f
	.zero		1


	//   ....[74]....
        /*10b4*/ 	.word	0x0001a4c0
        /*10b8*/ 	.word	0x00000060
        /*10bc*/ 	.word	0x00022890
        /*10c0*/ 	.short	0x010a
        /*10c2*/ 	.byte	0x3f
	.zero		1


	//   ....[75]....
        /*10c4*/ 	.word	0x0001a510
        /*10c8*/ 	.word	0x00000060
        /*10cc*/ 	.word	0x000228b0
        /*10d0*/ 	.short	0x010a
        /*10d2*/ 	.byte	0x3f
	.zero		1


	//   ....[76]....
        /*10d4*/ 	.word	0x0001a9d0
        /*10d8*/ 	.word	0x00000012
        /*10dc*/ 	.word	0x00022800
        /*10e0*/ 	.short	0x010a
        /*10e2*/ 	.byte	0x3f
	.zero		1


	//   ....[77]....
        /*10e4*/ 	.word	0x0001afc0
        /*10e8*/ 	.word	0x00000012
        /*10ec*/ 	.word	0x00022800
        /*10f0*/ 	.short	0x010a
        /*10f2*/ 	.byte	0x3f
	.zero		1


	//   ....[78]....
        /*10f4*/ 	.word	0x0001b010
        /*10f8*/ 	.word	0x00000015
        /*10fc*/ 	.word	0x00022830
        /*1100*/ 	.short	0x010a
        /*1102*/ 	.byte	0x3f
	.zero		1


	//   ....[79]....
        /*1104*/ 	.word	0x0001b060
        /*1108*/ 	.word	0x00000015
        /*110c*/ 	.word	0x00022850
        /*1110*/ 	.short	0x010a
        /*1112*/ 	.byte	0x3f
	.zero		1


	//   ....[80]....
        /*1114*/ 	.word	0x0001b0b0
        /*1118*/ 	.word	0x000000c9
        /*111c*/ 	.word	0x00022830
        /*1120*/ 	.short	0x010a
        /*1122*/ 	.byte	0x3f
	.zero		1


	//   ....[81]....
        /*1124*/ 	.word	0x0001b100
        /*1128*/ 	.word	0x000000c9
        /*112c*/ 	.word	0x00022850
        /*1130*/ 	.short	0x010a
        /*1132*/ 	.byte	0x3f
	.zero		1


	//   ....[82]....
        /*1134*/ 	.word	0x0001b150
        /*1138*/ 	.word	0x00000015
        /*113c*/ 	.word	0x00022830
        /*1140*/ 	.short	0x010a
        /*1142*/ 	.byte	0x3f
	.zero		1


	//   ....[83]....
        /*1144*/ 	.word	0x0001b1a0
        /*1148*/ 	.word	0x00000015
        /*114c*/ 	.word	0x00022850
        /*1150*/ 	.short	0x010a
        /*1152*/ 	.byte	0x3f
	.zero		1


	//   ....[84]....
        /*1154*/ 	.word	0x0001b780
        /*1158*/ 	.word	0x00000005
        /*115c*/ 	.word	0x00022820
        /*1160*/ 	.short	0x010a
        /*1162*/ 	.byte	0x3f
	.zero		1


	//   ....[85]....
        /*1164*/ 	.word	0x0001b7d0
        /*1168*/ 	.word	0x00000004
        /*116c*/ 	.word	0x000228a0
        /*1170*/ 	.short	0x010a
        /*1172*/ 	.byte	0x3f
	.zero		1


	//   ....[86]....
        /*1174*/ 	.word	0x0001b820
        /*1178*/ 	.word	0x00000004
        /*117c*/ 	.word	0x000228c0
        /*1180*/ 	.short	0x010a
        /*1182*/ 	.byte	0x3f
	.zero		1


	//   ....[87]....
        /*1184*/ 	.word	0x0001b870
        /*1188*/ 	.word	0x00000005
        /*118c*/ 	.word	0x000228a0
        /*1190*/ 	.short	0x010a
        /*1192*/ 	.byte	0x3f
	.zero		1


	//   ....[88]....
        /*1194*/ 	.word	0x0001b8c0
        /*1198*/ 	.word	0x00000005
        /*119c*/ 	.word	0x000228c0
        /*11a0*/ 	.short	0x010a
        /*11a2*/ 	.byte	0x3f
	.zero		1


	//   ....[89]....
        /*11a4*/ 	.word	0x0001ba60
        /*11a8*/ 	.word	0x00000000
        /*11ac*/ 	.word	0x00022840
        /*11b0*/ 	.short	0x010a
        /*11b2*/ 	.byte	0x3f
	.zero		1


	//   ....[90]....
        /*11b4*/ 	.word	0x0001c560
        /*11b8*/ 	.word	0x00000002
        /*11bc*/ 	.word	0x00022820
        /*11c0*/ 	.short	0x010a
        /*11c2*/ 	.byte	0x3f
	.zero		1


	//   ....[91]....
        /*11c4*/ 	.word	0x0001c5b0
        /*11c8*/ 	.word	0x00000002
        /*11cc*/ 	.word	0x00022860
        /*11d0*/ 	.short	0x010a
        /*11d2*/ 	.byte	0x3f
	.zero		1


	//   ....[92]....
        /*11d4*/ 	.word	0x0001c600
        /*11d8*/ 	.word	0x00000002
        /*11dc*/ 	.word	0x00022840
        /*11e0*/ 	.short	0x010a
        /*11e2*/ 	.byte	0x3f
	.zero		1


	//   ....[93]....
        /*11e4*/ 	.word	0x0001c650
        /*11e8*/ 	.word	0x00000002
        /*11ec*/ 	.word	0x00022860
        /*11f0*/ 	.short	0x010a
        /*11f2*/ 	.byte	0x3f
	.zero		1


	//   ....[94]....
        /*11f4*/ 	.word	0x0001c6a0
        /*11f8*/ 	.word	0x00000003
        /*11fc*/ 	.word	0x00022840
        /*1200*/ 	.short	0x010a
        /*1202*/ 	.byte	0x3f
	.zero		1


	//   ....[95]....
        /*1204*/ 	.word	0x0001c6f0
        /*1208*/ 	.word	0x00000003
        /*120c*/ 	.word	0x00022860
        /*1210*/ 	.short	0x010a
        /*1212*/ 	.byte	0x3f
	.zero		1


	//   ....[96]....
        /*1214*/ 	.word	0x0001c740
        /*1218*/ 	.word	0x00000003
        /*121c*/ 	.word	0x00022840
        /*1220*/ 	.short	0x010a
        /*1222*/ 	.byte	0x3f
	.zero		1


	//   ....[97]....
        /*1224*/ 	.word	0x0001c790
        /*1228*/ 	.word	0x00000003
        /*122c*/ 	.word	0x00022860
        /*1230*/ 	.short	0x010a
        /*1232*/ 	.byte	0x3f
	.zero		1


	//   ....[98]....
        /*1234*/ 	.word	0x0001d190
        /*1238*/ 	.word	0x00000000
        /*123c*/ 	.word	0x00022820
        /*1240*/ 	.short	0x010a
        /*1242*/ 	.byte	0x3f
	.zero		1


	//   ....[99]....
        /*1244*/ 	.word	0x0001d330
        /*1248*/ 	.word	0x00000006
        /*124c*/ 	.word	0x00000000
        /*1250*/ 	.short	0x010a
        /*1252*/ 	.byte	0x3f
	.zero		1


	//   ....[100]....
        /*1254*/ 	.word	0x0001d380
        /*1258*/ 	.word	0x00000007
        /*125c*/ 	.word	0x00000000
        /*1260*/ 	.short	0x010a
        /*1262*/ 	.byte	0x3f
	.zero		1


	//   ....[101]....
        /*1264*/ 	.word	0x0001d3d0
        /*1268*/ 	.word	0x00000004
        /*126c*/ 	.word	0x00000000
        /*1270*/ 	.short	0x010a
        /*1272*/ 	.byte	0x3f
	.zero		1


	//----- nvinfo : EIATTR_NUM_MBARRIERS
	.align		4
.L_591:
        /*1274*/ 	.byte	0x03, 0x38
        /*1276*/ 	.short	0x0016


	//----- nvinfo : EIATTR_EXIT_INSTR_OFFSETS
	.align		4
        /*1278*/ 	.byte	0x04, 0x1c
        /*127a*/ 	.short	(.L_593 - .L_592)


	//   ....[0]....
.L_592:
        /*127c*/ 	.word	0x0001a410


	//----- nvinfo : EIATTR_MAX_THREADS
	.align		4
.L_593:
        /*1280*/ 	.byte	0x04, 0x05
        /*1282*/ 	.short	(.L_595 - .L_594)
.L_594:
        /*1284*/ 	.word	0x00000180
        /*1288*/ 	.word	0x00000001
        /*128c*/ 	.word	0x00000001


	//----- nvinfo : EIATTR_CRS_STACK_SIZE
	.align		4
.L_595:
        /*1290*/ 	.byte	0x04, 0x1e
        /*1292*/ 	.short	(.L_597 - .L_596)
.L_596:
        /*1294*/ 	.word	0x00000000


	//----- nvinfo : EIATTR_CBANK_PARAM_SIZE
	.align		4
.L_597:
        /*1298*/ 	.byte	0x03, 0x19
        /*129a*/ 	.short	0x0af0


	//----- nvinfo : EIATTR_PARAM_CBANK
	.align		4
        /*129c*/ 	.byte	0x04, 0x0a
        /*129e*/ 	.short	(.L_599 - .L_598)
	.align		4
.L_598:
        /*12a0*/ 	.word	index@(.nv.constant0._ZN7cutlass13device_kernelIN5flash11enable_sm90INS1_16FlashAttnFwdSm90INS1_25CollectiveMainloopFwdSm90ILi2EN4cute5tupleIJNS5_1CILi1EEES8_S8_EEENS6_IJNS7_ILi128EEENS7_ILi96EEENS7_ILi64EEEEEELi256ENS_6half_tEfNS_4arch4Sm90ELb1ELb0ELb0ELb1ELb0ELb1ELb0ELb1ELb0ELb1ELb0ELb0EEENS1_21CollectiveEpilogueFwdINS6_IJSA_NS7_ILi256EEESB_EEES9_SE_SG_Li256ELb1ELb1ELb0ELb0EEENS1_36VarlenDynamicPersistentTileSchedulerILi128ELi96ELi256ELi128ELb0ELb1ELb1ELb1ELb1ELb1EEEEEEEEEvNT_6ParamsE)
        /*12a4*/ 	.short	0x0210
        /*12a6*/ 	.short	0x0af0


	//----- nvinfo : EIATTR_SW_WAR
	.align		4
.L_599:
        /*12a8*/ 	.byte	0x04, 0x36
        /*12aa*/ 	.short	(.L_601 - .L_600)
.L_600:
        /*12ac*/ 	.word	0x00000008
.L_601:


//--------------------- .nv.info._ZN7cutlass13device_kernelIN5flash11enable_sm90INS1_16FlashAttnFwdSm90INS1_25CollectiveMainloopFwdSm90ILi2EN4cute5tupleIJNS5_1CILi1EEES8_S8_EEENS6_IJNS7_ILi128EEENS7_ILi96EEENS7_ILi64EEEEEELi256ENS_6half_tEfNS_4arch4Sm90ELb1ELb0ELb0ELb1ELb0ELb0ELb1ELb1ELb0ELb1ELb0ELb0EEENS1_21CollectiveEpilogueFwdINS6_IJSA_NS7_ILi256EEESB_EEES9_SE_SG_Li256ELb1ELb1ELb0ELb0EEENS1_36VarlenDynamicPersistentTileSchedulerILi128ELi96ELi256ELi128ELb0ELb1ELb1ELb1ELb1ELb1EEEEEEEEEvNT_6ParamsE --------------------------
	.section	.nv.info._ZN7cutlass13device_kernelIN5flash11enable_sm90INS1_16FlashAttnFwdSm90INS1_25CollectiveMainloopFwdSm90ILi2EN4cute5tupleIJNS5_1CILi1EEES8_S8_EEENS6_IJNS7_ILi128EEENS7_ILi96EEENS7_ILi64EEEEEELi256ENS_6half_tEfNS_4arch4Sm90ELb1ELb0ELb0ELb1ELb0ELb0ELb1ELb1ELb0ELb1ELb0ELb0EEENS1_21CollectiveEpilogueFwdINS6_IJSA_NS7_ILi256EEESB_EEES9_SE_SG_Li256ELb1ELb1ELb0ELb0EEENS1_36VarlenDynamicPersistentTileSchedulerILi128ELi96ELi256ELi128ELb0ELb1ELb1ELb1ELb1ELb1EEEEEEEEEvNT_6ParamsE,"",@"SHT_CUDA_INFO"
	.sectionflags	@""
	.align	4


	//----- nvinfo : EIATTR_CUDA_API_VERSION
	.align		4
        /*0000*/ 	.byte	0x04, 0x37
        /*0002*/ 	.short	(.L_603 - .L_602)
.L_602:
        /*0004*/ 	.word	0x00000082


	//----- nvinfo : EIATTR_KPARAM_INFO
	.align		4
.L_603:
        /*0008*/ 	.byte	0x04, 0x17
        /*000a*/ 	.short	(.L_605 - .L_604)
.L_604:
        /*000c*/ 	.word	0x00000000
        /*0010*/ 	.short	0x0000
        /*0012*/ 	.short	0x0070
        /*0014*/ 	.byte	0x00, 0xf0, 0x01, 0x2e


	//----- nvinfo : EIATTR_SPARSE_MMA_MASK
	.align		4
.L_605:
        /*0018*/ 	.byte	0x03, 0x50
        /*001a*/ 	.short	0x0000


	//----- nvinfo : EIATTR_MAXREG_COUNT
	.align		4
        /*001c*/ 	.byte	0x03, 0x1b
        /*001e*/ 	.short	0x00a8


	//----- nvinfo : EIATTR_NUM_BARRIERS
	.align		4
        /*0020*/ 	.byte	0x02, 0x4c
        /*0022*/ 	.byte	0x10
	.zero		1


	//----- nvinfo : EIATTR_EXTERNS
	.align		4
        /*0024*/ 	.byte	0x04, 0x0f
        /*0026*/ 	.short	(.L_607 - .L_606)


	//   ....[0]....
	.align		4
.L_606:
        /*0028*/ 	.word	index@(__assertfail)


	//----- nvinfo : EIATTR_ANNOTATIONS
	.align		4
.L_607:
        /*002c*/ 	.byte	0x04, 0x55
        /*002e*/ 	.short	(.L_609 - .L_608)


	//   ....[0]....
.L_608:
        /* <DEDUP_REMOVED lines=97> */


	//----- nvinfo : EIATTR_MERCURY_ISA_VERSION
	.align		4
.L_609:
        /*0630*/ 	.byte	0x03, 0x5f
        /*0632*/ 	.short	0x0101


	//----- nvinfo : EIATTR_UNUSED_LOAD_BYTE_OFFSET
	.align		4
        /*0634*/ 	.byte	0x04, 0x44
        /*0636*/ 	.short	(.L_611 - .L_610)


	//   ....[0]....
.L_610:
        /*0638*/ 	.word	0x00000a80
        /*063c*/ 	.word	0x0000fff0


	//   ....[1]....
        /*0640*/ 	.word	0x00009a10
        /*0644*/ 	.word	0x0000fff0


	//----- nvinfo : EIATTR_INT_WARP_WIDE_INSTR_OFFSETS
	.align		4
.L_611:
        /*0648*/ 	.byte	0x04, 0x31
        /*064a*/ 	.short	(.L_613 - .L_612)


	//   ....[0]....
.L_612:
        /*064c*/ 	.word	0x00000130


	//   ....[1]....
        /*0650*/ 	.word	0x00000170


	//   ....[2]....
        /*0654*/ 	.word	0x000001e0


	//   ....[3]....
        /*0658*/ 	.word	0x000001f0


	//   ....[4]....
        /*065c*/ 	.word	0x0000dbd0


	//   ....[5]....
        /*0660*/ 	.word	0x0000dc60


	//   ....[6]....
        /*0664*/ 	.word	0x00012810


	//   ....[7]....
        /*0668*/ 	.word	0x000128a0


	//----- nvinfo : EIATTR_COOP_GROUP_MASK_REGIDS
	.align		4
.L_613:
        /*066c*/ 	.byte	0x04, 0x29
        /*066e*/ 	.short	(.L_615 - .L_614)


	//   ....[0]....
.L_614:
        /*0670*/ 	.word	0xffffffff


	//   ....[1]....
        /*0674*/ 	.word	0xffffffff


	//   ....[2]....
        /*0678*/ 	.word	0xffffffff


	//   ....[3]....
        /*067c*/ 	.word	0xffffffff


	//   ....[4]....
        /*0680*/ 	.word	0xffffffff


	//   ....[5]....
        /*0684*/ 	.word	0xffffffff


	//   ....[6]....
        /*0688*/ 	.word	0xffffffff


	//   ....[7]....
        /*068c*/ 	.word	0xffffffff


	//   ....[8]....
        /*0690*/ 	.word	0xffffffff


	//   ....[9]....
        /*0694*/ 	.word	0xffffffff


	//   ....[10]....
        /*0698*/ 	.word	0xffffffff


	//   ....[11]....
        /*069c*/ 	.word	0xffffffff


	//   ....[12]....
        /*06a0*/ 	.word	0xffffffff


	//   ....[13]....
        /*06a4*/ 	.word	0xffffffff


	//   ....[14]....
        /*06a8*/ 	.word	0xffffffff


	//   ....[15]....
        /*06ac*/ 	.word	0xffffffff


	//   ....[16]....
        /*06b0*/ 	.word	0xffffffff


	//   ....[17]....
        /*06b4*/ 	.word	0xffffffff


	//   ....[18]....
        /*06b8*/ 	.word	0xffffffff


	//   ....[19]....
        /*06bc*/ 	.word	0xffffffff


	//   ....[20]....
        /*06c0*/ 	.word	0xffffffff


	//   ....[21]....
        /*06c4*/ 	.word	0xffffffff


	//   ....[22]....
        /*06c8*/ 	.word	0xffffffff


	//   ....[23]....
        /*06cc*/ 	.word	0xffffffff


	//   ....[24]....
        /*06d0*/ 	.word	0xffffffff


	//   ....[25]....
        /*06d4*/ 	.word	0xffffffff


	//   ....[26]....
        /*06d8*/ 	.word	0xffffffff


	//   ....[27]....
        /*06dc*/ 	.word	0xffffffff


	//   ....[28]....
        /*06e0*/ 	.word	0xffffffff


	//   ....[29]....
        /*06e4*/ 	.word	0xffffffff


	//   ....[30]....
        /*06e8*/ 	.word	0xffffffff


	//   ....[31]....
        /*06ec*/ 	.word	0xffffffff


	//   ....[32]....
        /*06f0*/ 	.word	0xffffffff


	//   ....[33]....
        /*06f4*/ 	.word	0xffffffff


	//   ....[34]....
        /*06f8*/ 	.word	0xffffffff


	//   ....[35]....
        /*06fc*/ 	.word	0xffffffff


	//   ....[36]....
        /*0700*/ 	.word	0xffffffff


	//   ....[37]....
        /*0704*/ 	.word	0xffffffff


	//   ....[38]....
        /*0708*/ 	.word	0xffffffff


	//   ....[39]....
        /*070c*/ 	.word	0xffffffff


	//   ....[40]....
        /*0710*/ 	.word	0xffffffff


	//   ....[41]....
        /*0714*/ 	.word	0xffffffff


	//   ....[42]....
        /*0718*/ 	.word	0xffffffff


	//   ....[43]....
        /*071c*/ 	.word	0xffffffff


	//   ....[44]....
        /*0720*/ 	.word	0xffffffff


	//   ....[45]....
        /*0724*/ 	.word	0xffffffff


	//   ....[46]....
        /*0728*/ 	.word	0xffffffff


	//   ....[47]....
        /*072c*/ 	.word	0xffffffff


	//   ....[48]....
        /*0730*/ 	.word	0xffffffff


	//   ....[49]....
        /*0734*/ 	.word	0xffffffff


	//   ....[50]....
        /*0738*/ 	.word	0xffffffff


	//   ....[51]....
        /*073c*/ 	.word	0xffffffff


	//   ....[52]....
        /*0740*/ 	.word	0xffffffff


	//   ....[53]....
        /*0744*/ 	.word	0xffffffff


	//   ....[54]....
        /*0748*/ 	.word	0xffffffff


	//   ....[55]....
        /*074c*/ 	.word	0xffffffff


	//   ....[56]....
        /*0750*/ 	.word	0xffffffff


	//   ....[57]....
        /*0754*/ 	.word	0xffffffff


	//   ....[58]....
        /*0758*/ 	.word	0xffffffff


	//   ....[59]....
        /*075c*/ 	.word	0xffffffff


	//   ....[60]....
        /*0760*/ 	.word	0xffffffff


	//   ....[61]....
        /*0764*/ 	.word	0xffffffff


	//   ....[62]....
        /*0768*/ 	.word	0xffffffff


	//   ....[63]....
        /*076c*/ 	.word	0xffffffff


	//   ....[64]....
        /*0770*/ 	.word	0xffffffff


	//   ....[65]....
        /*0774*/ 	.word	0xffffffff


	//   ....[66]....
        /*0778*/ 	.word	0xffffffff


	//   ....[67]....
        /*077c*/ 	.word	0xffffffff


	//   ....[68]....
        /*0780*/ 	.word	0xffffffff


	//   ....[69]....
        /*0784*/ 	.word	0xffffffff


	//   ....[70]....
        /*0788*/ 	.word	0xffffffff


	//   ....[71]....
        /*078c*/ 	.word	0xffffffff


	//   ....[72]....
        /*0790*/ 	.word	0xffffffff


	//   ....[73]....
        /*0794*/ 	.word	0xffffffff


	//   ....[74]....
        /*0798*/ 	.word	0xffffffff


	//   ....[75]....
        /*079c*/ 	.word	0xffffffff


	//   ....[76]....
        /*07a0*/ 	.word	0xffffffff


	//   ....[77]....
        /*07a4*/ 	.word	0xffffffff


	//   ....[78]....
        /*07a8*/ 	.word	0xffffffff


	//   ....[79]....
        /*07ac*/ 	.word	0xffffffff


	//   ....[80]....
        /*07b0*/ 	.word	0xffffffff


	//   ....[81]....
        /*07b4*/ 	.word	0xffffffff


	//   ....[82]....
        /*07b8*/ 	.word	0xffffffff


	//   ....[83]....
        /*07bc*/ 	.word	0xffffffff


	//   ....[84]....
        /*07c0*/ 	.word	0xffffffff


	//   ....[85]....
        /*07c4*/ 	.word	0xffffffff


	//   ....[86]....
        /*07c8*/ 	.word	0xffffffff


	//   ....[87]....
        /*07cc*/ 	.word	0xffffffff


	//   ....[88]....
        /*07d0*/ 	.word	0xffffffff


	//   ....[89]....
        /*07d4*/ 	.word	0xffffffff


	//   ....[90]....
        /*07d8*/ 	.word	0xffffffff


	//   ....[91]....
        /*07dc*/ 	.word	0xffffffff


	//   ....[92]....
        /*07e0*/ 	.word	0xffffffff


	//   ....[93]....
        /*07e4*/ 	.word	0xffffffff


	//   ....[94]....
        /*07e8*/ 	.word	0xffffffff


	//   ....[95]....
        /*07ec*/ 	.word	0xffffffff


	//   ....[96]....
        /*07f0*/ 	.word	0xffffffff


	//   ....[97]....
        /*07f4*/ 	.word	0xffffffff


	//   ....[98]....
        /*07f8*/ 	.word	0xffffffff


	//   ....[99]....
        /*07fc*/ 	.word	0xffffffff


	//   ....[100]....
        /*0800*/ 	.word	0xffffffff


	//   ....[101]....
        /*0804*/ 	.word	0xffffffff


	//   ....[102]....
        /*0808*/ 	.word	0xffffffff


	//   ....[103]....
        /*080c*/ 	.word	0xffffffff


	//   ....[104]....
        /*0810*/ 	.word	0xffffffff


	//   ....[105]....
        /*0814*/ 	.word	0xffffffff


	//   ....[106]....
        /*0818*/ 	.word	0xffffffff


	//   ....[107]....
        /*081c*/ 	.word	0xffffffff


	//   ....[108]....
        /*0820*/ 	.word	0xffffffff


	//   ....[109]....
        /*0824*/ 	.word	0xffffffff


	//   ....[110]....
        /*0828*/ 	.word	0xffffffff


	//   ....[111]....
        /*082c*/ 	.word	0xffffffff


	//   ....[112]....
        /*0830*/ 	.word	0xffffffff


	//   ....[113]....
        /*0834*/ 	.word	0xffffffff


	//   ....[114]....
        /*0838*/ 	.word	0xffffffff


	//   ....[115]....
        /*083c*/ 	.word	0x0500000f


	//   ....[116]....
        /*0840*/ 	.word	0x0500000f


	//   ....[117]....
        /*0844*/ 	.word	0x0500000f


	//   ....[118]....
        /*0848*/ 	.word	0x0500000f


	//   ....[119]....
        /*084c*/ 	.word	0x0500000f


	//   ....[120]....
        /*0850*/ 	.word	0x0500000f


	//   ....[121]....
        /*0854*/ 	.word	0x0500000f


	//   ....[122]....
        /*0858*/ 	.word	0x0500000f


	//   ....[123]....
        /*085c*/ 	.word	0x0500000f


	//   ....[124]....
        /*0860*/ 	.word	0x0500000f


	//   ....[125]....
        /*0864*/ 	.word	0x0500000f


	//   ....[126]....
        /*0868*/ 	.word	0x0500000f


	//   ....[127]....
        /*086c*/ 	.word	0x0500000f


	//   ....[128]....
        /*0870*/ 	.word	0x0500000f


	//   ....[129]....
        /*0874*/ 	.word	0x0500000f


	//   ....[130]....
        /*0878*/ 	.word	0x0500000f


	//   ....[131]....
        /*087c*/ 	.word	0x0500000f


	//   ....[132]....
        /*0880*/ 	.word	0x0500000f


	//   ....[133]....
        /*0884*/ 	.word	0x0500000f


	//   ....[134]....
        /*0888*/ 	.word	0x0500000f


	//   ....[135]....
        /*088c*/ 	.word	0x0500000f


	//   ....[136]....
        /*0890*/ 	.word	0x0500000f


	//   ....[137]....
        /*0894*/ 	.word	0x0500000f


	//   ....[138]....
        /*0898*/ 	.word	0x0500000f


	//   ....[139]....
        /*089c*/ 	.word	0x0500000f


	//   ....[140]....
        /*08a0*/ 	.word	0x0500000f


	//   ....[141]....
        /*08a4*/ 	.word	0x0500000f


	//   ....[142]....
        /*08a8*/ 	.word	0x0500000f


	//   ....[143]....
        /*08ac*/ 	.word	0x0500000f


	//   ....[144]....
        /*08b0*/ 	.word	0x0500000f


	//   ....[145]....
        /*08b4*/ 	.word	0x0500000f


	//   ....[146]....
        /*08b8*/ 	.word	0x0500000f


	//   ....[147]....
        /*08bc*/ 	.word	0x0500000f


	//   ....[148]....
        /*08c0*/ 	.word	0x0500000f


	//   ....[149]....
        /*08c4*/ 	.word	0x0500000f


	//   ....[150]....
        /*08c8*/ 	.word	0x0500000f


	//   ....[151]....
        /*08cc*/ 	.word	0x0500000f


	//   ....[152]....
        /*08d0*/ 	.word	0x0500000f


	//   ....[153]....
        /*08d4*/ 	.word	0x0500000f


	//   ....[154]....
        /*08d8*/ 	.word	0x0500000f


	//   ....[155]....
        /*08dc*/ 	.word	0x0500000f


	//   ....[156]....
        /*08e0*/ 	.word	0x0500000f


	//   ....[157]....
        /*08e4*/ 	.word	0x0500000f


	//   ....[158]....
        /*08e8*/ 	.word	0x0500000f


	//   ....[159]....
        /*08ec*/ 	.word	0x0500000f


	//   ....[160]....
        /*08f0*/ 	.word	0x0500000f


	//   ....[161]....
        /*08f4*/ 	.word	0x0500000f


	//   ....[162]....
        /*08f8*/ 	.word	0x0500000f


	//   ....[163]....
        /*08fc*/ 	.word	0x0500000f


	//   ....[164]....
        /*0900*/ 	.word	0x0500000f


	//   ....[165]....
        /*0904*/ 	.word	0x0500000f


	//----- nvinfo : EIATTR_COOP_GROUP_INSTR_OFFSETS
	.align		4
.L_615:
        /*0908*/ 	.byte	0x04, 0x28
        /*090a*/ 	.short	(.L_617 - .L_616)


	//   ....[0]....
.L_616:
        /*090c*/ 	.word	0x00000070


	//   ....[1]....
        /*0910*/ 	.word	0x00000140


	//   ....[2]....
        /*0914*/ 	.word	0x00000190


	//   ....[3]....
        /*0918*/ 	.word	0x000003e0


	//   ....[4]....
        /*091c*/ 	.word	0x00000540


	//   ....[5]....
        /*0920*/ 	.word	0x00000660


	//   ....[6]....
        /*0924*/ 	.word	0x000007c0


	//   ....[7]....
        /*0928*/ 	.word	0x00001920


	//   ....[8]....
        /*092c*/ 	.word	0x00002590


	//   ....[9]....
        /*0930*/ 	.word	0x000025d0


	//   ....[10]....
        /*0934*/ 	.word	0x000033b0


	//   ....[11]....
        /*0938*/ 	.word	0x000033d0


	//   ....[12]....
        /*093c*/ 	.word	0x000033f0


	//   ....[13]....
        /*0940*/ 	.word	0x00003410


	//   ....[14]....
        /*0944*/ 	.word	0x00004870


	//   ....[15]....
        /*0948*/ 	.word	0x00004890


	//   ....[16]....
        /*094c*/ 	.word	0x000055a0


	//   ....[17]....
        /*0950*/ 	.word	0x000055c0


	//   ....[18]....
        /*0954*/ 	.word	0x000055e0


	//   ....[19]....
        /*0958*/ 	.word	0x00005600


	//   ....[20]....
        /*095c*/ 	.word	0x00007910


	//   ....[21]....
        /*0960*/ 	.word	0x00007970


	//   ....[22]....
        /*0964*/ 	.word	0x00007990


	//   ....[23]....
        /*0968*/ 	.word	0x000079b0


	//   ....[24]....
        /*096c*/ 	.word	0x00008f70


	//   ....[25]....
        /*0970*/ 	.word	0x00008fb0


	//   ....[26]....
        /*0974*/ 	.word	0x00009050


	//   ....[27]....
        /*0978*/ 	.word	0x000090c0


	//   ....[28]....
        /*097c*/ 	.word	0x0000ab60


	//   ....[29]....
        /*0980*/ 	.word	0x0000ab90


	//   ....[30]....
        /*0984*/ 	.word	0x0000abd0


	//   ....[31]....
        /*0988*/ 	.word	0x0000ac00


	//   ....[32]....
        /*098c*/ 	.word	0x0000b450


	//   ....[33]....
        /*0990*/ 	.word	0x0000b470


	//   ....[34]....
        /*0994*/ 	.word	0x0000b5c0


	//   ....[35]....
        /*0998*/ 	.word	0x0000b5e0


	//   ....[36]....
        /*099c*/ 	.word	0x0000b720


	//   ....[37]....
        /*09a0*/ 	.word	0x0000b740


	//   ....[38]....
        /*09a4*/ 	.word	0x0000b890


	//   ....[39]....
        /*09a8*/ 	.word	0x0000b8b0


	//   ....[40]....
        /*09ac*/ 	.word	0x0000c230


	//   ....[41]....
        /*09b0*/ 	.word	0x0000c260


	//   ....[42]....
        /*09b4*/ 	.word	0x0000c3b0


	//   ....[43]....
        /*09b8*/ 	.word	0x0000c3d0


	//   ....[44]....
        /*09bc*/ 	.word	0x0000c510


	//   ....[45]....
        /*09c0*/ 	.word	0x0000c530


	//   ....[46]....
        /*09c4*/ 	.word	0x0000c680


	//   ....[47]....
        /*09c8*/ 	.word	0x0000c6a0


	//   ....[48]....
        /*09cc*/ 	.word	0x0000c870


	//   ....[49]....
        /*09d0*/ 	.word	0x0000ca50


	//   ....[50]....
        /*09d4*/ 	.word	0x0000ca80


	//   ....[51]....
        /*09d8*/ 	.word	0x0000cab0


	//   ....[52]....
        /*09dc*/ 	.word	0x0000cae0


	//   ....[53]....
        /*09e0*/ 	.word	0x0000cb10


	//   ....[54]....
        /*09e4*/ 	.word	0x0000cb40


	//   ....[55]....
        /*09e8*/ 	.word	0x0000ccb0


	//   ....[56]....
        /*09ec*/ 	.word	0x0000cce0


	//   ....[57]....
        /*09f0*/ 	.word	0x0000cd10


	//   ....[58]....
        /*09f4*/ 	.word	0x0000cd40


	//   ....[59]....
        /*09f8*/ 	.word	0x0000cd70


	//   ....[60]....
        /*09fc*/ 	.word	0x0000cda0


	//   ....[61]....
        /*0a00*/ 	.word	0x0000ce40


	//   ....[62]....
        /*0a04*/ 	.word	0x0000cea0


	//   ....[63]....
        /*0a08*/ 	.word	0x0000cf30


	//   ....[64]....
        /*0a0c*/ 	.word	0x0000e1d0


	//   ....[65]....
        /*0a10*/ 	.word	0x0000ed60


	//   ....[66]....
        /*0a14*/ 	.word	0x0000ed80


	//   ....[67]....
        /*0a18*/ 	.word	0x0000edb0


	//   ....[68]....
        /*0a1c*/ 	.word	0x0000edd0


	//   ....[69]....
        /*0a20*/ 	.word	0x0000ee80


	//   ....[70]....
        /*0a24*/ 	.word	0x0000ef10


	//   ....[71]....
        /*0a28*/ 	.word	0x0000ef40


	//   ....[72]....
        /*0a2c*/ 	.word	0x0000efc0


	//   ....[73]....
        /*0a30*/ 	.word	0x0000eff0


	//   ....[74]....
        /*0a34*/ 	.word	0x0000f070


	//   ....[75]....
        /*0a38*/ 	.word	0x0000f0a0


	//   ....[76]....
        /*0a3c*/ 	.word	0x0000f120


	//   ....[77]....
        /*0a40*/ 	.word	0x0000f150


	//   ....[78]....
        /*0a44*/ 	.word	0x0000f170


	//   ....[79]....
        /*0a48*/ 	.word	0x0000f1c0


	//   ....[80]....
        /*0a4c*/ 	.word	0x0000f1d0


	//   ....[81]....
        /*0a50*/ 	.word	0x0000f930


	//   ....[82]....
        /*0a54*/ 	.word	0x0000f990


	//   ....[83]....
        /*0a58*/ 	.word	0x0000fa40


	//   ....[84]....
        /*0a5c*/ 	.word	0x0000fa50


	//   ....[85]....
        /*0a60*/ 	.word	0x0000fae0


	//   ....[86]....
        /*0a64*/ 	.word	0x0000faf0


	//   ....[87]....
        /*0a68*/ 	.word	0x0000fb80


	//   ....[88]....
        /*0a6c*/ 	.word	0x0000fb90


	//   ....[89]....
        /*0a70*/ 	.word	0x0000fc00


	//   ....[90]....
        /*0a74*/ 	.word	0x0000fc10


	//   ....[91]....
        /*0a78*/ 	.word	0x0000fc90


	//   ....[92]....
        /*0a7c*/ 	.word	0x0000fca0


	//   ....[93]....
        /*0a80*/ 	.word	0x0000fd20


	//   ....[94]....
        /*0a84*/ 	.word	0x0000fd30


	//   ....[95]....
        /*0a88*/ 	.word	0x0000fdb0


	//   ....[96]....
        /*0a8c*/ 	.word	0x0000fdc0


	//   ....[97]....
        /*0a90*/ 	.word	0x00012aa0


	//   ....[98]....
        /*0a94*/ 	.word	0x00012b00


	//   ....[99]....
        /*0a98*/ 	.word	0x00012b30


	//   ....[100]....
        /*0a9c*/ 	.word	0x00012b40


	//   ....[101]....
        /*0aa0*/ 	.word	0x00012b70


	//   ....[102]....
        /*0aa4*/ 	.word	0x00012ba0


	//   ....[103]....
        /*0aa8*/ 	.word	0x00012bd0


	//   ....[104]....
        /*0aac*/ 	.word	0x00012c00


	//   ....[105]....
        /*0ab0*/ 	.word	0x00012d80


	//   ....[106]....
        /*0ab4*/ 	.word	0x00012db0


	//   ....[107]....
        /*0ab8*/ 	.word	0x00012de0


	//   ....[108]....
        /*0abc*/ 	.word	0x00012e10


	//   ....[109]....
        /*0ac0*/ 	.word	0x00012e40


	//   ....[110]....
        /*0ac4*/ 	.word	0x00012e70


	//   ....[111]....
        /*0ac8*/ 	.word	0x00012f30


	//   ....[112]....
        /*0acc*/ 	.word	0x00012f50


	//   ....[113]....
        /*0ad0*/ 	.word	0x00012fc0


	//   ....[114]....
        /*0ad4*/ 	.word	0x00013690


	//   ....[115]....
        /*0ad8*/ 	.word	0x00013cb0


	//   ....[116]....
        /*0adc*/ 	.word	0x00013e30


	//   ....[117]....
        /*0ae0*/ 	.word	0x00013ea0


	//   ....[118]....
        /*0ae4*/ 	.word	0x00013f00


	//   ....[119]....
        /*0ae8*/ 	.word	0x00013f60


	//   ....[120]....
        /*0aec*/ 	.word	0x00014030


	//   ....[121]....
        /*0af0*/ 	.word	0x000140f0


	//   ....[122]....
        /*0af4*/ 	.word	0x00014200


	//   ....[123]....
        /*0af8*/ 	.word	0x000142a0


	//   ....[124]....
        /*0afc*/ 	.word	0x00014370


	//   ....[125]....
        /*0b00*/ 	.word	0x00014410


	//   ....[126]....
        /*0b04*/ 	.word	0x000144e0


	//   ....[127]....
        /*0b08*/ 	.word	0x00014580


	//   ....[128]....
        /*0b0c*/ 	.word	0x00014650


	//   ....[129]....
        /*0b10*/ 	.word	0x000146f0


	//   ....[130]....
        /*0b14*/ 	.word	0x000147a0


	//   ....[131]....
        /*0b18*/ 	.word	0x00014840


	//   ....[132]....
        /*0b1c*/ 	.word	0x00014ad0


	//   ....[133]....
        /*0b20*/ 	.word	0x00014ba0


	//   ....[134]....
        /*0b24*/ 	.word	0x00014c80


	//   ....[135]....
        /*0b28*/ 	.word	0x00014cf0


	//   ....[136]....
        /*0b2c*/ 	.word	0x00014e00


	//   ....[137]....
        /*0b30*/ 	.word	0x00014ec0


	//   ....[138]....
        /*0b34*/ 	.word	0x00014f80


	//   ....[139]....
        /*0b38*/ 	.word	0x00015040


	//   ....[140]....
        /*0b3c*/ 	.word	0x00015100


	//   ....[141]....
        /*0b40*/ 	.word	0x000151c0


	//   ....[142]....
        /*0b44*/ 	.word	0x00015280


	//   ....[143]....
        /*0b48*/ 	.word	0x00015330


	//   ....[144]....
        /*0b4c*/ 	.word	0x00015430


	//   ....[145]....
        /*0b50*/ 	.word	0x00015480


	//   ....[146]....
        /*0b54*/ 	.word	0x000154e0


	//   ....[147]....
        /*0b58*/ 	.word	0x000155c0


	//   ....[148]....
        /*0b5c*/ 	.word	0x000158f0


	//   ....[149]....
        /*0b60*/ 	.word	0x00015990


	//   ....[150]....
        /*0b64*/ 	.word	0x00015ab0


	//   ....[151]....
        /*0b68*/ 	.word	0x00015b30


	//   ....[152]....
        /*0b6c*/ 	.word	0x00015bb0


	//   ....[153]....
        /*0b70*/ 	.word	0x00015c30


	//   ....[154]....
        /*0b74*/ 	.word	0x00015cb0


	//   ....[155]....
        /*0b78*/ 	.word	0x00015d40


	//   ....[156]....
        /*0b7c*/ 	.word	0x00015de0


	//   ....[157]....
        /*0b80*/ 	.word	0x00015e80


	//   ....[158]....
        /*0b84*/ 	.word	0x00015f00


	//   ....[159]....
        /*0b88*/ 	.word	0x00015f80


	//   ....[160]....
        /*0b8c*/ 	.word	0x00016000


	//   ....[161]....
        /*0b90*/ 	.word	0x00016090


	//   ....[162]....
        /*0b94*/ 	.word	0x00016110


	//   ....[163]....
        /*0b98*/ 	.word	0x000161b0


	//   ....[164]....
        /*0b9c*/ 	.word	0x00016240


	//   ....[165]....
        /*0ba0*/ 	.word	0x00016370


	//----- nvinfo : EIATTR_REG_RECONFIG
	.align		4
.L_617:
        /*0ba4*/ 	.byte	0x01, 0x54
	.zero		2


	//----- nvinfo : EIATTR_SYSCALL_OFFSETS
	.align		4
        /*0ba8*/ 	.byte	0x04, 0x46
        /*0baa*/ 	.short	(.L_619 - .L_618)


	//   ....[0]....
.L_618:
        /*0bac*/ 	.word	0x00001b80


	//   ....[1]....
        /*0bb0*/ 	.word	0x0000ddd0


	//   ....[2]....
        /*0bb4*/ 	.word	0x0000df30


	//   ....[3]....
        /*0bb8*/ 	.word	0x0000e030


	//   ....[4]....
        /*0bbc*/ 	.word	0x0000e940


	//   ....[5]....
        /*0bc0*/ 	.word	0x0000f550


	//----- nvinfo : EIATTR_MBARRIER_INSTR_OFFSETS
	.align		4
.L_619:
        /*0bc4*/ 	.byte	0x04, 0x39
        /*0bc6*/ 	.short	(.L_621 - .L_620)


	//   ....[0]....
.L_620:
        /*0bc8*/ 	.word	0x00000280
        /*0bcc*/ 	.word	0x000000ff
        /*0bd0*/ 	.word	0x00032400
        /*0bd4*/ 	.short	0x0100
        /*0bd6*/ 	.byte	0x08
	.zero		1


	//   ....[1]....
        /*0bd8*/ 	.word	0x00000290
        /*0bdc*/ 	.word	0x000000ff
        /*0be0*/ 	.word	0x00032410
        /*0be4*/ 	.short	0x0100
        /*0be6*/ 	.byte	0x08
	.zero		1


	//   ....[2]....
        /*0be8*/ 	.word	0x000002a0
        /*0bec*/ 	.word	0x000000ff
        /*0bf0*/ 	.word	0x00032420
        /*0bf4*/ 	.short	0x0100
        /*0bf6*/ 	.byte	0x08
	.zero		1


	//   ....[3]....
        /*0bf8*/ 	.word	0x00000390
        /*0bfc*/ 	.word	0x000000ff
        /*0c00*/ 	.word	0x00032430
        /*0c04*/ 	.short	0x0100
        /*0c06*/ 	.byte	0x08
	.zero		1


	//   ....[4]....
        /*0c08*/ 	.word	0x000003a0
        /*0c0c*/ 	.word	0x000000ff
        /*0c10*/ 	.word	0x00032440
        /*0c14*/ 	.short	0x0100
        /*0c16*/ 	.byte	0x08
	.zero		1


	//   ....[5]....
        /*0c18*/ 	.word	0x000003b0
        /*0c1c*/ 	.word	0x000000ff
        /*0c20*/ 	.word	0x00032438
        /*0c24*/ 	.short	0x0100
        /*0c26*/ 	.byte	0x08
	.zero		1


	//   ....[6]....
        /*0c28*/ 	.word	0x000003c0
        /*0c2c*/ 	.word	0x000000ff
        /*0c30*/ 	.word	0x00032448
        /*0c34*/ 	.short	0x0100
        /*0c36*/ 	.byte	0x08
	.zero		1


	//   ....[7]....
        /*0c38*/ 	.word	0x000004f0
        /*0c3c*/ 	.word	0x000000ff
        /*0c40*/ 	.word	0x00032450
        /*0c44*/ 	.short	0x0100
        /*0c46*/ 	.byte	0x08
	.zero		1


	//   ....[8]....
        /*0c48*/ 	.word	0x00000500
        /*0c4c*/ 	.word	0x000000ff
        /*0c50*/ 	.word	0x00032460
        /*0c54*/ 	.short	0x0100
        /*0c56*/ 	.byte	0x08
	.zero		1


	//   ....[9]....
        /*0c58*/ 	.word	0x00000510
        /*0c5c*/ 	.word	0x000000ff
        /*0c60*/ 	.word	0x00032458
        /*0c64*/ 	.short	0x0100
        /*0c66*/ 	.byte	0x08
	.zero		1


	//   ....[10]....
        /*0c68*/ 	.word	0x00000520
        /*0c6c*/ 	.word	0x000000ff
        /*0c70*/ 	.word	0x00032468
        /*0c74*/ 	.short	0x0100
        /*0c76*/ 	.byte	0x08
	.zero		1


	//   ....[11]....
        /*0c78*/ 	.word	0x00000610
        /*0c7c*/ 	.word	0x000000ff
        /*0c80*/ 	.word	0x00032470
        /*0c84*/ 	.short	0x0100
        /*0c86*/ 	.byte	0x06
	.zero		1


	//   ....[12]....
        /*0c88*/ 	.word	0x00000620
        /*0c8c*/ 	.word	0x000000ff
        /*0c90*/ 	.word	0x00032480
        /*0c94*/ 	.short	0x0100
        /*0c96*/ 	.byte	0x06
	.zero		1


	//   ....[13]....
        /*0c98*/ 	.word	0x00000630
        /*0c9c*/ 	.word	0x000000ff
        /*0ca0*/ 	.word	0x00032478
        /*0ca4*/ 	.short	0x0100
        /*0ca6*/ 	.byte	0x06
	.zero		1


	//   ....[14]....
        /*0ca8*/ 	.word	0x00000640
        /*0cac*/ 	.word	0x000000ff
        /*0cb0*/ 	.word	0x00032488
        /*0cb4*/ 	.short	0x0100
        /*0cb6*/ 	.byte	0x06
	.zero		1


	//   ....[15]....
        /*0cb8*/ 	.word	0x00000770
        /*0cbc*/ 	.word	0x000000ff
        /*0cc0*/ 	.word	0x00032490
        /*0cc4*/ 	.short	0x0100
        /*0cc6*/ 	.byte	0x08
	.zero		1


	//   ....[16]....
        /*0cc8*/ 	.word	0x00000780
        /*0ccc*/ 	.word	0x000000ff
        /*0cd0*/ 	.word	0x000324a0
        /*0cd4*/ 	.short	0x0100
        /*0cd6*/ 	.byte	0x08
	.zero		1


	//   ....[17]....
        /*0cd8*/ 	.word	0x00000790
        /*0cdc*/ 	.word	0x000000ff
        /*0ce0*/ 	.word	0x00032498
        /*0ce4*/ 	.short	0x0100
        /*0ce6*/ 	.byte	0x08
	.zero		1


	//   ....[18]....
        /*0ce8*/ 	.word	0x000007a0
        /*0cec*/ 	.word	0x000000ff
        /*0cf0*/ 	.word	0x000324a8
        /*0cf4*/ 	.short	0x0100
        /*0cf6*/ 	.byte	0x08
	.zero		1


	//   ....[19]....
        /*0cf8*/ 	.word	0x000008d0
        /*0cfc*/ 	.word	0x000000ff
        /*0d00*/ 	.word	0x000324b0
        /*0d04*/ 	.short	0x0100
        /*0d06*/ 	.byte	0x08
	.zero		1


	//   ....[20]....
        /*0d08*/ 	.word	0x000008e0
        /*0d0c*/ 	.word	0x000000ff
        /*0d10*/ 	.word	0x000324c0
        /*0d14*/ 	.short	0x0100
        /*0d16*/ 	.byte	0x08
	.zero		1


	//   ....[21]....
        /*0d18*/ 	.word	0x000008f0
        /*0d1c*/ 	.word	0x000000ff
        /*0d20*/ 	.word	0x000324b8
        /*0d24*/ 	.short	0x0100
        /*0d26*/ 	.byte	0x08
	.zero		1


	//   ....[22]....
        /*0d28*/ 	.word	0x00000900
        /*0d2c*/ 	.word	0x000000ff
        /*0d30*/ 	.word	0x000324c8
        /*0d34*/ 	.short	0x0100
        /*0d36*/ 	.byte	0x08
	.zero		1


	//   ....[23]....
        /*0d38*/ 	.word	0x00001c40
        /*0d3c*/ 	.word	0x00000005
        /*0d40*/ 	.word	0x00032400
        /*0d44*/ 	.short	0x010a
        /*0d46*/ 	.byte	0x3f
	.zero		1


	//   ....[24]....
        /*0d48*/ 	.word	0x00001d20
        /*0d4c*/ 	.word	0x00000000
        /*0d50*/ 	.word	0x00032430
        /*0d54*/ 	.short	0x010a
        /*0d56*/ 	.byte	0x3f
	.zero		1


	//   ....[25]....
        /*0d58*/ 	.word	0x00001d60
        /*0d5c*/ 	.word	0x00000000
        /*0d60*/ 	.word	0x00032430
        /*0d64*/ 	.short	0x010a
        /*0d66*/ 	.byte	0x3f
	.zero		1


	//   ....[26]....
        /*0d68*/ 	.word	0x00002060
        /*0d6c*/ 	.word	0x00000005
        /*0d70*/ 	.word	0x00032410
        /*0d74*/ 	.short	0x010a
        /*0d76*/ 	.byte	0x3f
	.zero		1


	//   ....[27]....
        /*0d78*/ 	.word	0x000020a0
        /*0d7c*/ 	.word	0x00000000
        /*0d80*/ 	.word	0x00032450
        /*0d84*/ 	.short	0x010a
        /*0d86*/ 	.byte	0x3f
	.zero		1


	//   ....[28]....
        /*0d88*/ 	.word	0x000020e0
        /*0d8c*/ 	.word	0x00000000
        /*0d90*/ 	.word	0x00032450
        /*0d94*/ 	.short	0x010a
        /*0d96*/ 	.byte	0x3f
	.zero		1


	//   ....[29]....
        /*0d98*/ 	.word	0x00003620
        /*0d9c*/ 	.word	0x00000018
        /*0da0*/ 	.word	0x00000000
        /*0da4*/ 	.short	0x0101
        /*0da6*/ 	.byte	0x3f
	.zero		1


	//   ....[30]....
        /*0da8*/ 	.word	0x00004140
        /*0dac*/ 	.word	0x00000000
        /*0db0*/ 	.word	0x00000000
        /*0db4*/ 	.short	0x0101
        /*0db6*/ 	.byte	0x3f
	.zero		1


	//   ....[31]....
        /*0db8*/ 	.word	0x00004330
        /*0dbc*/ 	.word	0x000000ff
        /*0dc0*/ 	.word	0x00032430
        /*0dc4*/ 	.short	0x010a
        /*0dc6*/ 	.byte	0x04
	.zero		1


	//   ....[32]....
        /*0dc8*/ 	.word	0x00004370
        /*0dcc*/ 	.word	0x000000ff
        /*0dd0*/ 	.word	0x00032430
        /*0dd4*/ 	.short	0x010a
        /*0dd6*/ 	.byte	0x04
	.zero		1


	//   ....[33]....
        /*0dd8*/ 	.word	0x00004580
        /*0ddc*/ 	.word	0x000000ff
        /*0de0*/ 	.word	0x00032450
        /*0de4*/ 	.short	0x010a
        /*0de6*/ 	.byte	0x04
	.zero		1


	//   ....[34]....
        /*0de8*/ 	.word	0x000045c0
        /*0dec*/ 	.word	0x000000ff
        /*0df0*/ 	.word	0x00032450
        /*0df4*/ 	.short	0x010a
        /*0df6*/ 	.byte	0x04
	.zero		1


	//   ....[35]....
        /*0df8*/ 	.word	0x00005860
        /*0dfc*/ 	.word	0x00000099
        /*0e00*/ 	.word	0x00000000
        /*0e04*/ 	.short	0x0101
        /*0e06*/ 	.byte	0x3f
	.zero		1


	//   ....[36]....
        /*0e08*/ 	.word	0x00006c40
        /*0e0c*/ 	.word	0x000000d3
        /*0e10*/ 	.word	0x00000000
        /*0e14*/ 	.short	0x0101
        /*0e16*/ 	.byte	0x3f
	.zero		1


	//   ....[37]....
        /*0e18*/ 	.word	0x00006d70
        /*0e1c*/ 	.word	0x000000ff
        /*0e20*/ 	.word	0x00032430
        /*0e24*/ 	.short	0x010a
        /*0e26*/ 	.byte	0x04
	.zero		1


	//   ....[38]....
        /*0e28*/ 	.word	0x00006db0
        /*0e2c*/ 	.word	0x000000ff
        /*0e30*/ 	.word	0x00032430
        /*0e34*/ 	.short	0x010a
        /*0e36*/ 	.byte	0x04
	.zero		1


	//   ....[39]....
        /*0e38*/ 	.word	0x00006fc0
        /*0e3c*/ 	.word	0x000000ff
        /*0e40*/ 	.word	0x00032450
        /*0e44*/ 	.short	0x010a
        /*0e46*/ 	.byte	0x04
	.zero		1


	//   ....[40]....
        /*0e48*/ 	.word	0x00007000
        /*0e4c*/ 	.word	0x000000ff
        /*0e50*/ 	.word	0x00032450
        /*0e54*/ 	.short	0x010a
        /*0e56*/ 	.byte	0x04
	.zero		1


	//   ....[41]....
        /*0e58*/ 	.word	0x00007be0
        /*0e5c*/ 	.word	0x00000098
        /*0e60*/ 	.word	0x00000000
        /*0e64*/ 	.short	0x0101
        /*0e66*/ 	.byte	0x3f
	.zero		1


	//   ....[42]....
        /*0e68*/ 	.word	0x00008f50
        /*0e6c*/ 	.word	0x000000d4
        /*0e70*/ 	.word	0x00000000
        /*0e74*/ 	.short	0x0101
        /*0e76*/ 	.byte	0x3f
	.zero		1


	//   ....[43]....
        /*0e78*/ 	.word	0x0000b440
        /*0e7c*/ 	.word	0x00000097
        /*0e80*/ 	.word	0x00000000
        /*0e84*/ 	.short	0x0101
        /*0e86*/ 	.byte	0x3f
	.zero		1


	//   ....[44]....
        /*0e88*/ 	.word	0x0000e480
        /*0e8c*/ 	.word	0x00000000
        /*0e90*/ 	.word	0x00032440
        /*0e94*/ 	.short	0x010a
        /*0e96*/ 	.byte	0x3f
	.zero		1


	//   ....[45]....
        /*0e98*/ 	.word	0x0000f2f0
        /*0e9c*/ 	.word	0x00000008
        /*0ea0*/ 	.word	0x00032400
        /*0ea4*/ 	.short	0x0107
        /*0ea6*/ 	.byte	0x3f
	.zero		1


	//   ....[46]....
        /*0ea8*/ 	.word	0x0000f390
        /*0eac*/ 	.word	0x00000002
        /*0eb0*/ 	.word	0x00032400
        /*0eb4*/ 	.short	0x0101
        /*0eb6*/ 	.byte	0x3f
	.zero		1


	//   ....[47]....
        /*0eb8*/ 	.word	0x0000fee0
        /*0ebc*/ 	.word	0x00000007
        /*0ec0*/ 	.word	0x00032410
        /*0ec4*/ 	.short	0x0107
        /*0ec6*/ 	.byte	0x3f
	.zero		1


	//   ....[48]....
        /*0ec8*/ 	.word	0x0000ffe0
        /*0ecc*/ 	.word	0x00000002
        /*0ed0*/ 	.word	0x00032410
        /*0ed4*/ 	.short	0x0101
        /*0ed6*/ 	.byte	0x3f
	.zero		1


	//   ....[49]....
        /*0ed8*/ 	.word	0x00010000
        /*0edc*/ 	.word	0x00000002
        /*0ee0*/ 	.word	0x00032420
        /*0ee4*/ 	.short	0x010a
        /*0ee6*/ 	.byte	0x3f
	.zero		1


	//   ....[50]....
        /*0ee8*/ 	.word	0x00010110
        /*0eec*/ 	.word	0x00000002
        /*0ef0*/ 	.word	0x00032460
        /*0ef4*/ 	.short	0x010a
        /*0ef6*/ 	.byte	0x3f
	.zero		1


	//   ....[51]....
        /*0ef8*/ 	.word	0x000109f0
        /*0efc*/ 	.word	0x00000003
        /*0f00*/ 	.word	0x00032440
        /*0f04*/ 	.short	0x010a
        /*0f06*/ 	.byte	0x3f
	.zero		1


	//   ....[52]....
        /*0f08*/ 	.word	0x00010c50
        /*0f0c*/ 	.word	0x00000003
        /*0f10*/ 	.word	0x00032460
        /*0f14*/ 	.short	0x010a
        /*0f16*/ 	.byte	0x3f
	.zero		1


	//   ....[53]....
        /*0f18*/ 	.word	0x000114d0
        /*0f1c*/ 	.word	0x00000004
        /*0f20*/ 	.word	0x00032440
        /*0f24*/ 	.short	0x010a
        /*0f26*/ 	.byte	0x3f
	.zero		1


	//   ....[54]....
        /*0f28*/ 	.word	0x00011720
        /*0f2c*/ 	.word	0x00000004
        /*0f30*/ 	.word	0x00032460
        /*0f34*/ 	.short	0x010a
        /*0f36*/ 	.byte	0x3f
	.zero		1


	//   ....[55]....
        /*0f38*/ 	.word	0x00011f30
        /*0f3c*/ 	.word	0x00000004
        /*0f40*/ 	.word	0x00032440
        /*0f44*/ 	.short	0x010a
        /*0f46*/ 	.byte	0x3f
	.zero		1


	//   ....[56]....
        /*0f48*/ 	.word	0x00012190
        /*0f4c*/ 	.word	0x00000004
        /*0f50*/ 	.word	0x00032460
        /*0f54*/ 	.short	0x010a
        /*0f56*/ 	.byte	0x3f
	.zero		1


	//   ....[57]....
        /*0f58*/ 	.word	0x00013610
        /*0f5c*/ 	.word	0x00000000
        /*0f60*/ 	.word	0x00032420
        /*0f64*/ 	.short	0x010a
        /*0f66*/ 	.byte	0x3f
	.zero		1


	//   ....[58]....
        /*0f68*/ 	.word	0x000137f0
        /*0f6c*/ 	.word	0x00000006
        /*0f70*/ 	.word	0x00000000
        /*0f74*/ 	.short	0x010a
        /*0f76*/ 	.byte	0x3f
	.zero		1


	//   ....[59]....
        /*0f78*/ 	.word	0x00013860
        /*0f7c*/ 	.word	0x00000007
        /*0f80*/ 	.word	0x00000000
        /*0f84*/ 	.short	0x010a
        /*0f86*/ 	.byte	0x3f
	.zero		1


	//   ....[60]....
        /*0f88*/ 	.word	0x000138d0
        /*0f8c*/ 	.word	0x00000004
        /*0f90*/ 	.word	0x00000000
        /*0f94*/ 	.short	0x010a
        /*0f96*/ 	.byte	0x3f
	.zero		1


	//   ....[61]....
        /*0f98*/ 	.word	0x00013900
        /*0f9c*/ 	.word	0x00000003
        /*0fa0*/ 	.word	0x00000000
        /*0fa4*/ 	.short	0x010a
        /*0fa6*/ 	.byte	0x3f
	.zero		1


	//   ....[62]....
        /*0fa8*/ 	.word	0x00013960
        /*0fac*/ 	.word	0x00000005
        /*0fb0*/ 	.word	0x00032400
        /*0fb4*/ 	.short	0x010a
        /*0fb6*/ 	.byte	0x3f
	.zero		1


	//   ....[63]....
        /*0fb8*/ 	.word	0x000139b0
        /*0fbc*/ 	.word	0x00000000
        /*0fc0*/ 	.word	0x00032430
        /*0fc4*/ 	.short	0x010a
        /*0fc6*/ 	.byte	0x3f
	.zero		1


	//   ....[64]....
        /*0fc8*/ 	.word	0x00013a00
        /*0fcc*/ 	.word	0x00000005
        /*0fd0*/ 	.word	0x00032410
        /*0fd4*/ 	.short	0x010a
        /*0fd6*/ 	.byte	0x3f
	.zero		1


	//   ....[65]....
        /*0fd8*/ 	.word	0x00013a50
        /*0fdc*/ 	.word	0x00000000
        /*0fe0*/ 	.word	0x00032450
        /*0fe4*/ 	.short	0x010a
        /*0fe6*/ 	.byte	0x3f
	.zero		1


	//   ....[66]....
        /*0fe8*/ 	.word	0x00013ab0
        /*0fec*/ 	.word	0x00000014
        /*0ff0*/ 	.word	0x00032430
        /*0ff4*/ 	.short	0x010a
        /*0ff6*/ 	.byte	0x3f
	.zero		1


	//   ....[67]....
        /*0ff8*/ 	.word	0x00013b10
        /*0ffc*/ 	.word	0x00000014
        /*1000*/ 	.word	0x00032450
        /*1004*/ 	.short	0x010a
        /*1006*/ 	.byte	0x3f
	.zero		1


	//   ....[68]....
        /*1008*/ 	.word	0x00013b70
        /*100c*/ 	.word	0x00000014
        /*1010*/ 	.word	0x00032430
        /*1014*/ 	.short	0x010a
        /*1016*/ 	.byte	0x3f
	.zero		1


	//   ....[69]....
        /*1018*/ 	.word	0x00013bd0
        /*101c*/ 	.word	0x00000014
        /*1020*/ 	.word	0x00032450
        /*1024*/ 	.short	0x010a
        /*1026*/ 	.byte	0x3f
	.zero		1


	//   ....[70]....
        /*1028*/ 	.word	0x00013d70
        /*102c*/ 	.word	0x00000000
        /*1030*/ 	.word	0x00032440
        /*1034*/ 	.short	0x010a
        /*1036*/ 	.byte	0x3f
	.zero		1


	//   ....[71]....
        /*1038*/ 	.word	0x00015610
        /*103c*/ 	.word	0x00000002
        /*1040*/ 	.word	0x00032420
        /*1044*/ 	.short	0x010a
        /*1046*/ 	.byte	0x3f
	.zero		1


	//   ....[72]....
        /*1048*/ 	.word	0x00015660
        /*104c*/ 	.word	0x00000002
        /*1050*/ 	.word	0x00032460
        /*1054*/ 	.short	0x010a
        /*1056*/ 	.byte	0x3f
	.zero		1


	//   ....[73]....
        /*1058*/ 	.word	0x000156b0
        /*105c*/ 	.word	0x00000003
        /*1060*/ 	.word	0x00032440
        /*1064*/ 	.short	0x010a
        /*1066*/ 	.byte	0x3f
	.zero		1


	//   ....[74]....
        /*1068*/ 	.word	0x00015700
        /*106c*/ 	.word	0x00000003
        /*1070*/ 	.word	0x00032460
        /*1074*/ 	.short	0x010a
        /*1076*/ 	.byte	0x3f
	.zero		1


	//   ....[75]....
        /*1078*/ 	.word	0x00015750
        /*107c*/ 	.word	0x00000004
        /*1080*/ 	.word	0x00032440
        /*1084*/ 	.short	0x010a
        /*1086*/ 	.byte	0x3f
	.zero		1


	//   ....[76]....
        /*1088*/ 	.word	0x000157a0
        /*108c*/ 	.word	0x00000004
        /*1090*/ 	.word	0x00032460
        /*1094*/ 	.short	0x010a
        /*1096*/ 	.byte	0x3f
	.zero		1


	//   ....[77]....
        /*1098*/ 	.word	0x000157f0
        /*109c*/ 	.word	0x00000004
        /*10a0*/ 	.word	0x00032440
        /*10a4*/ 	.short	0x010a
        /*10a6*/ 	.byte	0x3f
	.zero		1


	//   ....[78]....
        /*10a8*/ 	.word	0x00015840
        /*10ac*/ 	.word	0x00000004
        /*10b0*/ 	.word	0x00032460
        /*10b4*/ 	.short	0x010a
        /*10b6*/ 	.byte	0x3f
	.zero		1


	//   ....[79]....
        /*10b8*/ 	.word	0x00016290
        /*10bc*/ 	.word	0x00000000
        /*10c0*/ 	.word	0x00032420
        /*10c4*/ 	.short	0x010a
        /*10c6*/ 	.byte	0x3f
	.zero		1


	//   ....[80]....
        /*10c8*/ 	.word	0x00016430
        /*10cc*/ 	.word	0x00000006
        /*10d0*/ 	.word	0x00000000
        /*10d4*/ 	.short	0x010a
        /*10d6*/ 	.byte	0x3f
	.zero		1


	//   ....[81]....
        /*10d8*/ 	.word	0x00016480
        /*10dc*/ 	.word	0x00000007
        /*10e0*/ 	.word	0x00000000
        /*10e4*/ 	.short	0x010a
        /*10e6*/ 	.byte	0x3f
	.zero		1


	//   ....[82]....
        /*10e8*/ 	.word	0x000164d0
        /*10ec*/ 	.word	0x00000004
        /*10f0*/ 	.word	0x00000000
        /*10f4*/ 	.short	0x010a
        /*10f6*/ 	.byte	0x3f
	.zero		1


	//----- nvinfo : EIATTR_NUM_MBARRIERS
	.align		4
.L_621:
        /*10f8*/ 	.byte	0x03, 0x38
        /*10fa*/ 	.short	0x0017


	//----- nvinfo : EIATTR_EXIT_INSTR_OFFSETS
	.align		4
        /*10fc*/ 	.byte	0x04, 0x1c
        /*10fe*/ 	.short	(.L_623 - .L_622)


	//   ....[0]....
.L_622:
        /*1100*/ 	.word	0x00000ac0


	//   ....[1]....
        /*1104*/ 	.word	0x0000c810


	//   ....[2]....
        /*1108*/ 	.word	0x00013950


	//----- nvinfo : EIATTR_MAX_THREADS
	.align		4
.L_623:
        /*110c*/ 	.byte	0x04, 0x05
        /*110e*/ 	.short	(.L_625 - .L_624)
.L_624:
        /*1110*/ 	.word	0x00000180
        /*1114*/ 	.word	0x00000001
        /*1118*/ 	.word	0x00000001


	//----- nvinfo : EIATTR_CRS_STACK_SIZE
	.align		4
.L_625:
        /*111c*/ 	.byte	0x04, 0x1e
        /*111e*/ 	.short	(.L_627 - .L_626)
.L_626:
        /*1120*/ 	.word	0x00000000


	//----- nvinfo : EIATTR_CBANK_PARAM_SIZE
	.align		4
.L_627:
        /*1124*/ 	.byte	0x03, 0x19
        /*1126*/ 	.short	0x0bf0


	//----- nvinfo : EIATTR_PARAM_CBANK
	.align		4
        /*1128*/ 	.byte	0x04, 0x0a
        /*112a*/ 	.short	(.L_629 - .L_628)
	.align		4
.L_628:
        /*112c*/ 	.word	index@(.nv.constant0._ZN7cutlass13device_kernelIN5flash11enable_sm90INS1_16FlashAttnFwdSm90INS1_25CollectiveMainloopFwdSm90ILi2EN4cute5tupleIJNS5_1CILi1EEES8_S8_EEENS6_IJNS7_ILi128EEENS7_ILi96EEENS7_ILi64EEEEEELi256ENS_6half_tEfNS_4arch4Sm90ELb1ELb0ELb0ELb1ELb0ELb0ELb1ELb1ELb0ELb1ELb0ELb0EEENS1_21CollectiveEpilogueFwdINS6_IJSA_NS7_ILi256EEESB_EEES9_SE_SG_Li256ELb1ELb1ELb0ELb0EEENS1_36VarlenDynamicPersistentTileSchedulerILi128ELi96ELi256ELi128ELb0ELb1ELb1ELb1ELb1ELb1EEEEEEEEEvNT_6ParamsE)
        /*1130*/ 	.short	0x0210
        /*1132*/ 	.short	0x0bf0


	//----- nvinfo : EIATTR_SW_WAR
	.align		4
.L_629:
        /*1134*/ 	.byte	0x04, 0x36
        /*1136*/ 	.short	(.L_631 - .L_630)
.L_630:
        /*1138*/ 	.word	0x00000008
.L_631:


//--------------------- .nv.info._ZN7cutlass13device_kernelIN5flash11enable_sm90INS1_16FlashAttnFwdSm90INS1_25CollectiveMainloopFwdSm90ILi2EN4cute5tupleIJNS5_1CILi1EEES8_S8_EEENS6_IJNS7_ILi128EEENS7_ILi96EEENS7_ILi64EEEEEELi256ENS_6half_tEfNS_4arch4Sm90ELb1ELb0ELb0ELb1ELb0ELb1ELb1ELb1ELb0ELb1ELb0ELb0EEENS1_21CollectiveEpilogueFwdINS6_IJSA_NS7_ILi256EEESB_EEES9_SE_SG_Li256ELb1ELb1ELb0ELb0EEENS1_36VarlenDynamicPersistentTileSchedulerILi128ELi96ELi256ELi128ELb0ELb1ELb1ELb1ELb1ELb1EEEEEEEEEvNT_6ParamsE --------------------------
	.section	.nv.info._ZN7cutlass13device_kernelIN5flash11enable_sm90INS1_16FlashAttnFwdSm90INS1_25CollectiveMainloopFwdSm90ILi2EN4cute5tupleIJNS5_1CILi1EEES8_S8_EEENS6_IJNS7_ILi128EEENS7_ILi96EEENS7_ILi64EEEEEELi256ENS_6half_tEfNS_4arch4Sm90ELb1ELb0ELb0ELb1ELb0ELb1ELb1ELb1ELb0ELb1ELb0ELb0EEENS1_21CollectiveEpilogueFwdINS6_IJSA_NS7_ILi256EEESB_EEES9_SE_SG_Li256ELb1ELb1ELb0ELb0EEENS1_36VarlenDynamicPersistentTileSchedulerILi128ELi96ELi256ELi128ELb0ELb1ELb1ELb1ELb1ELb1EEEEEEEEEvNT_6ParamsE,"",@"SHT_CUDA_INFO"
	.sectionflags	@""
	.align	4


	//----- nvinfo : EIATTR_CUDA_API_VERSION
	.align		4
        /*0000*/ 	.byte	0x04, 0x37
        /*0002*/ 	.short	(.L_633 - .L_632)
.L_632:
        /*0004*/ 	.word	0x00000082


	//----- nvinfo : EIATTR_KPARAM_INFO
	.align		4
.L_633:
        /*0008*/ 	.byte	0x04, 0x17
        /*000a*/ 	.short	(.L_635 - .L_634)
.L_634:
        /*000c*/ 	.word	0x00000000
        /*0010*/ 	.short	0x0000
        /*0012*/ 	.short	0x0070
        /*0014*/ 	.byte	0x00, 0xf0, 0x01, 0x2e


	//----- nvinfo : EIATTR_SPARSE_MMA_MASK
	.align		4
.L_635:
        /*0018*/ 	.byte	0x03, 0x50
        /*001a*/ 	.short	0x0000


	//----- nvinfo : EIATTR_MAXREG_COUNT
	.align		4
        /*001c*/ 	.byte	0x03, 0x1b
        /*001e*/ 	.short	0x00a8


	//----- nvinfo : EIATTR_NUM_BARRIERS
	.align		4
        /*0020*/ 	.byte	0x02, 0x4c
        /*0022*/ 	.byte	0x10
	.zero		1


	//----- nvinfo : EIATTR_EXTERNS
	.align		4
        /*0024*/ 	.byte	0x04, 0x0f
        /*0026*/ 	.short	(.L_637 - .L_636)


	//   ....[0]....
	.align		4
.L_636:
        /*0028*/ 	.word	index@(__assertfail)


	//----- nvinfo : EIATTR_ANNOTATIONS
	.align		4
.L_637:
        /*002c*/ 	.byte	0x04, 0x55
        /*002e*/ 	.short	(.L_639 - .L_638)


	//   ....[0]....
.L_638:
        /* <DEDUP_REMOVED lines=181> */


	//----- nvinfo : EIATTR_MERCURY_ISA_VERSION
	.align		4
.L_639:
        /*0b70*/ 	.byte	0x03, 0x5f
        /*0b72*/ 	.short	0x0101


	//----- nvinfo : EIATTR_UNUSED_LOAD_BYTE_OFFSET
	.align		4
        /*0b74*/ 	.byte	0x04, 0x44
        /*0b76*/ 	.short	(.L_641 - .L_640)


	//   ....[0]....
.L_640:
        /*0b78*/ 	.word	0x00000af0
        /*0b7c*/ 	.word	0x0000fff0


	//   ....[1]....
        /*0b80*/ 	.word	0x00011f60
        /*0b84*/ 	.word	0x0000fff0


	//----- nvinfo : EIATTR_INT_WARP_WIDE_INSTR_OFFSETS
	.align		4
.L_641:
        /*0b88*/ 	.byte	0x04, 0x31
        /*0b8a*/ 	.short	(.L_643 - .L_642)


	//   ....[0]....
.L_642:
        /*0b8c*/ 	.word	0x00000180


	//   ....[1]....
        /*0b90*/ 	.word	0x000001c0


	//   ....[2]....
        /*0b94*/ 	.word	0x00000230


	//   ....[3]....
        /*0b98*/ 	.word	0x000002a0


	//   ....[4]....
        /*0b9c*/ 	.word	0x00017ad0


	//   ....[5]....
        /*0ba0*/ 	.word	0x00017b60


	//   ....[6]....
        /*0ba4*/ 	.word	0x0001c830


	//   ....[7]....
        /*0ba8*/ 	.word	0x0001c8c0


	//----- nvinfo : EIATTR_COOP_GROUP_MASK_REGIDS
	.align		4
.L_643:
        /*0bac*/ 	.byte	0x04, 0x29
        /*0bae*/ 	.short	(.L_645 - .L_644)


	//   ....[0]....
.L_644:
        /*0bb0*/ 	.word	0xffffffff


	//   ....[1]....
        /*0bb4*/ 	.word	0xffffffff


	//   ....[2]....
        /*0bb8*/ 	.word	0xffffffff


	//   ....[3]....
        /*0bbc*/ 	.word	0xffffffff


	//   ....[4]....
        /*0bc0*/ 	.word	0xffffffff


	//   ....[5]....
        /*0bc4*/ 	.word	0xffffffff


	//   ....[6]....
        /*0bc8*/ 	.word	0xffffffff


	//   ....[7]....
        /*0bcc*/ 	.word	0xffffffff


	//   ....[8]....
        /*0bd0*/ 	.word	0xffffffff


	//   ....[9]....
        /*0bd4*/ 	.word	0xffffffff


	//   ....[10]....
        /*0bd8*/ 	.word	0xffffffff


	//   ....[11]....
        /*0bdc*/ 	.word	0xffffffff


	//   ....[12]....
        /*0be0*/ 	.word	0xffffffff


	//   ....[13]....
        /*0be4*/ 	.word	0xffffffff


	//   ....[14]....
        /*0be8*/ 	.word	0xffffffff


	//   ....[15]....
        /*0bec*/ 	.word	0xffffffff


	//   ....[16]....
        /*0bf0*/ 	.word	0xffffffff


	//   ....[17]....
        /*0bf4*/ 	.word	0xffffffff


	//   ....[18]....
        /*0bf8*/ 	.word	0xffffffff


	//   ....[19]....
        /*0bfc*/ 	.word	0xffffffff


	//   ....[20]....
        /*0c00*/ 	.word	0xffffffff


	//   ....[21]....
        /*0c04*/ 	.word	0xffffffff


	//   ....[22]....
        /*0c08*/ 	.word	0xffffffff


	//   ....[23]....
        /*0c0c*/ 	.word	0xffffffff


	//   ....[24]....
        /*0c10*/ 	.word	0xffffffff


	//   ....[25]....
        /*0c14*/ 	.word	0xffffffff


	//   ....[26]....
        /*0c18*/ 	.word	0xffffffff


	//   ....[27]....
        /*0c1c*/ 	.word	0xffffffff


	//   ....[28]....
        /*0c20*/ 	.word	0xffffffff


	//   ....[29]....
        /*0c24*/ 	.word	0xffffffff


	//   ....[30]....
        /*0c28*/ 	.word	0xffffffff


	//   ....[31]....
        /*0c2c*/ 	.word	0xffffffff


	//   ....[32]....
        /*0c30*/ 	.word	0xffffffff


	//   ....[33]....
        /*0c34*/ 	.word	0xffffffff


	//   ....[34]....
        /*0c38*/ 	.word	0xffffffff


	//   ....[35]....
        /*0c3c*/ 	.word	0xffffffff


	//   ....[36]....
        /*0c40*/ 	.word	0xffffffff


	//   ....[37]....
        /*0c44*/ 	.word	0xffffffff


	//   ....[38]....
        /*0c48*/ 	.word	0xffffffff


	//   ....[39]....
        /*0c4c*/ 	.word	0xffffffff


	//   ....[40]....
        /*0c50*/ 	.word	0xffffffff


	//   ....[41]....
        /*0c54*/ 	.word	0xffffffff


	//   ....[42]....
        /*0c58*/ 	.word	0xffffffff


	//   ....[43]....
        /*0c5c*/ 	.word	0xffffffff


	//   ....[44]....
        /*0c60*/ 	.word	0xffffffff


	//   ....[45]....
        /*0c64*/ 	.word	0xffffffff


	//   ....[46]....
        /*0c68*/ 	.word	0xffffffff


	//   ....[47]....
        /*0c6c*/ 	.word	0xffffffff


	//   ....[48]....
        /*0c70*/ 	.word	0xffffffff


	//   ....[49]....
        /*0c74*/ 	.word	0xffffffff


	//   ....[50]....
        /*0c78*/ 	.word	0xffffffff


	//   ....[51]....
        /*0c7c*/ 	.word	0xffffffff


	//   ....[52]....
        /*0c80*/ 	.word	0xffffffff


	//   ....[53]....
        /*0c84*/ 	.word	0xffffffff


	//   ....[54]....
        /*0c88*/ 	.word	0xffffffff


	//   ....[55]....
        /*0c8c*/ 	.word	0xffffffff


	//   ....[56]....
        /*0c90*/ 	.word	0xffffffff


	//   ....[57]....
        /*0c94*/ 	.word	0xffffffff


	//   ....[58]....
        /*0c98*/ 	.word	0xffffffff


	//   ....[59]....
        /*0c9c*/ 	.word	0xffffffff


	//   ....[60]....
        /*0ca0*/ 	.word	0xffffffff


	//   ....[61]....
        /*0ca4*/ 	.word	0xffffffff


	//   ....[62]....
        /*0ca8*/ 	.word	0xffffffff


	//   ....[63]....
        /*0cac*/ 	.word	0xffffffff


	//   ....[64]....
        /*0cb0*/ 	.word	0xffffffff


	//   ....[65]....
        /*0cb4*/ 	.word	0xffffffff


	//   ....[66]....
        /*0cb8*/ 	.word	0xffffffff


	//   ....[67]....
        /*0cbc*/ 	.word	0xffffffff


	//   ....[68]....
        /*0cc0*/ 	.word	0xffffffff


	//   ....[69]....
        /*0cc4*/ 	.word	0xffffffff


	//   ....[70]....
        /*0cc8*/ 	.word	0xffffffff


	//   ....[71]....
        /*0ccc*/ 	.word	0xffffffff


	//   ....[72]....
        /*0cd0*/ 	.word	0xffffffff


	//   ....[73]....
        /*0cd4*/ 	.word	0xffffffff


	//   ....[74]....
        /*0cd8*/ 	.word	0xffffffff


	//   ....[75]....
        /*0cdc*/ 	.word	0xffffffff


	//   ....[76]....
        /*0ce0*/ 	.word	0xffffffff


	//   ....[77]....
        /*0ce4*/ 	.word	0xffffffff


	//   ....[78]....
        /*0ce8*/ 	.word	0xffffffff


	//   ....[79]....
        /*0cec*/ 	.word	0xffffffff


	//   ....[80]....
        /*0cf0*/ 	.word	0xffffffff


	//   ....[81]....
        /*0cf4*/ 	.word	0xffffffff


	//   ....[82]....
        /*0cf8*/ 	.word	0xffffffff


	//   ....[83]....
        /*0cfc*/ 	.word	0xffffffff


	//   ....[84]....
        /*0d00*/ 	.word	0xffffffff


	//   ....[85]....
        /*0d04*/ 	.word	0xffffffff


	//   ....[86]....
        /*0d08*/ 	.word	0xffffffff


	//   ....[87]....
        /*0d0c*/ 	.word	0xffffffff


	//   ....[88]....
        /*0d10*/ 	.word	0xffffffff


	//   ....[89]....
        /*0d14*/ 	.word	0xffffffff


	//   ....[90]....
        /*0d18*/ 	.word	0xffffffff


	//   ....[91]....
        /*0d1c*/ 	.word	0xffffffff


	//   ....[92]....
        /*0d20*/ 	.word	0xffffffff


	//   ....[93]....
        /*0d24*/ 	.word	0xffffffff


	//   ....[94]....
        /*0d28*/ 	.word	0xffffffff


	//   ....[95]....
        /*0d2c*/ 	.word	0xffffffff


	//   ....[96]....
        /*0d30*/ 	.word	0xffffffff


	//   ....[97]....
        /*0d34*/ 	.word	0xffffffff


	//   ....[98]....
        /*0d38*/ 	.word	0xffffffff


	//   ....[99]....
        /*0d3c*/ 	.word	0xffffffff


	//   ....[100]....
        /*0d40*/ 	.word	0xffffffff


	//   ....[101]....
        /*0d44*/ 	.word	0xffffffff


	//   ....[102]....
        /*0d48*/ 	.word	0xffffffff


	//   ....[103]....
        /*0d4c*/ 	.word	0xffffffff


	//   ....[104]....
        /*0d50*/ 	.word	0xffffffff


	//   ....[105]....
        /*0d54*/ 	.word	0xffffffff


	//   ....[106]....
        /*0d58*/ 	.word	0xffffffff


	//   ....[107]....
        /*0d5c*/ 	.word	0xffffffff


	//   ....[108]....
        /*0d60*/ 	.word	0xffffffff


	//   ....[109]....
        /*0d64*/ 	.word	0xffffffff


	//   ....[110]....
        /*0d68*/ 	.word	0xffffffff


	//   ....[111]....
        /*0d6c*/ 	.word	0xffffffff


	//   ....[112]....
        /*0d70*/ 	.word	0xffffffff


	//   ....[113]....
        /*0d74*/ 	.word	0xffffffff


	//   ....[114]....
        /*0d78*/ 	.word	0xffffffff


	//   ....[115]....
        /*0d7c*/ 	.word	0xffffffff


	//   ....[116]....
        /*0d80*/ 	.word	0xffffffff


	//   ....[117]....
        /*0d84*/ 	.word	0xffffffff


	//   ....[118]....
        /*0d88*/ 	.word	0xffffffff


	//   ....[119]....
        /*0d8c*/ 	.word	0xffffffff


	//   ....[120]....
        /*0d90*/ 	.word	0xffffffff


	//   ....[121]....
        /*0d94*/ 	.word	0xffffffff


	//   ....[122]....
        /*0d98*/ 	.word	0xffffffff


	//   ....[123]....
        /*0d9c*/ 	.word	0xffffffff


	//   ....[124]....
        /*0da0*/ 	.word	0xffffffff


	//   ....[125]....
        /*0da4*/ 	.word	0xffffffff


	//   ....[126]....
        /*0da8*/ 	.word	0xffffffff


	//   ....[127]....
        /*0dac*/ 	.word	0xffffffff


	//   ....[128]....
        /*0db0*/ 	.word	0xffffffff


	//   ....[129]....
        /*0db4*/ 	.word	0xffffffff


	//   ....[130]....
        /*0db8*/ 	.word	0xffffffff


	//   ....[131]....
        /*0dbc*/ 	.word	0xffffffff


	//   ....[132]....
        /*0dc0*/ 	.word	0x0500000f


	//   ....[133]....
        /*0dc4*/ 	.word	0x0500000f


	//   ....[134]....
        /*0dc8*/ 	.word	0x0500000f


	//   ....[135]....
        /*0dcc*/ 	.word	0x0500000f


	//   ....[136]....
        /*0dd0*/ 	.word	0x0500000f


	//   ....[137]....
        /*0dd4*/ 	.word	0x0500000f


	//   ....[138]....
        /*0dd8*/ 	.word	0x0500000f


	//   ....[139]....
        /*0ddc*/ 	.word	0x0500000f


	//   ....[140]....
        /*0de0*/ 	.word	0x0500000f


	//   ....[141]....
        /*0de4*/ 	.word	0x0500000f


	//   ....[142]....
        /*0de8*/ 	.word	0x0500000f


	//   ....[143]....
        /*0dec*/ 	.word	0x0500000f


	//   ....[144]....
        /*0df0*/ 	.word	0x0500000f


	//   ....[145]....
        /*0df4*/ 	.word	0x0500000f


	//   ....[146]....
        /*0df8*/ 	.word	0x0500000f


	//   ....[147]....
        /*0dfc*/ 	.word	0x0500000f


	//   ....[148]....
        /*0e00*/ 	.word	0x0500000f


	//   ....[149]....
        /*0e04*/ 	.word	0x0500000f


	//   ....[150]....
        /*0e08*/ 	.word	0x0500000f


	//   ....[151]....
        /*0e0c*/ 	.word	0x0500000f


	//   ....[152]....
        /*0e10*/ 	.word	0x0500000f


	//   ....[153]....
        /*0e14*/ 	.word	0x0500000f


	//   ....[154]....
        /*0e18*/ 	.word	0x0500000f


	//   ....[155]....
        /*0e1c*/ 	.word	0x0500000f


	//   ....[156]....
        /*0e20*/ 	.word	0x0500000f


	//   ....[157]....
        /*0e24*/ 	.word	0x0500000f


	//   ....[158]....
        /*0e28*/ 	.word	0x0500000f


	//   ....[159]....
        /*0e2c*/ 	.word	0x0500000f


	//   ....[160]....
        /*0e30*/ 	.word	0x0500000f


	//   ....[161]....
        /*0e34*/ 	.word	0x0500000f


	//   ....[162]....
        /*0e38*/ 	.word	0x0500000f


	//   ....[163]....
        /*0e3c*/ 	.word	0x0500000f


	//   ....[164]....
        /*0e40*/ 	.word	0x0500000f


	//   ....[165]....
        /*0e44*/ 	.word	0x0500000f


	//   ....[166]....
        /*0e48*/ 	.word	0x0500000f


	//   ....[167]....
        /*0e4c*/ 	.word	0x0500000f


	//   ....[168]....
        /*0e50*/ 	.word	0x0500000f


	//   ....[169]....
        /*0e54*/ 	.word	0x0500000f


	//   ....[170]....
        /*0e58*/ 	.word	0x0500000f


	//   ....[171]....
        /*0e5c*/ 	.word	0x0500000f


	//   ....[172]....
        /*0e60*/ 	.word	0x0500000f


	//   ....[173]....
        /*0e64*/ 	.word	0x0500000f


	//   ....[174]....
        /*0e68*/ 	.word	0x0500000f


	//   ....[175]....
        /*0e6c*/ 	.word	0x0500000f


	//   ....[176]....
        /*0e70*/ 	.word	0x0500000f


	//   ....[177]....
        /*0e74*/ 	.word	0x0500000f


	//   ....[178]....
        /*0e78*/ 	.word	0x0500000f


	//   ....[179]....
        /*0e7c*/ 	.word	0x0500000f


	//   ....[180]....
        /*0e80*/ 	.word	0x0500000f


	//   ....[181]....
        /*0e84*/ 	.word	0x0500000f


	//   ....[182]....
        /*0e88*/ 	.word	0x0500000f


	//   ....[183]....
        /*0e8c*/ 	.word	0x0500000f


	//   ....[184]....
        /*0e90*/ 	.word	0x0500000f


	//   ....[185]....
        /*0e94*/ 	.word	0x0500000f


	//   ....[186]....
        /*0e98*/ 	.word	0x0500000f


	//   ....[187]....
        /*0e9c*/ 	.word	0x0500000f


	//   ....[188]....
        /*0ea0*/ 	.word	0x0500000f


	//   ....[189]....
        /*0ea4*/ 	.word	0x0500000f


	//   ....[190]....
        /*0ea8*/ 	.word	0x0500000f


	//   ....[191]....
        /*0eac*/ 	.word	0x0500000f


	//   ....[192]....
        /*0eb0*/ 	.word	0x0500000f


	//   ....[193]....
        /*0eb4*/ 	.word	0x0500000f


	//   ....[194]....
        /*0eb8*/ 	.word	0x0500000f


	//   ....[195]....
        /*0ebc*/ 	.word	0x0500000f


	//   ....[196]....
        /*0ec0*/ 	.word	0x0500000f


	//   ....[197]....
        /*0ec4*/ 	.word	0x0500000f


	//   ....[198]....
        /*0ec8*/ 	.word	0x0500000f


	//   ....[199]....
        /*0ecc*/ 	.word	0x0500000f


	//   ....[200]....
        /*0ed0*/ 	.word	0x0500000f


	//   ....[201]....
        /*0ed4*/ 	.word	0x0500000f


	//   ....[202]....
        /*0ed8*/ 	.word	0x0500000f


	//   ....[203]....
        /*0edc*/ 	.word	0x0500000f


	//   ....[204]....
        /*0ee0*/ 	.word	0x0500000f


	//   ....[205]....
        /*0ee4*/ 	.word	0x0500000f


	//   ....[206]....
        /*0ee8*/ 	.word	0x0500000f


	//   ....[207]....
        /*0eec*/ 	.word	0x0500000f


	//   ....[208]....
        /*0ef0*/ 	.word	0x0500000f


	//----- nvinfo : EIATTR_COOP_GROUP_INSTR_OFFSETS
	.align		4
.L_645:
        /*0ef4*/ 	.byte	0x04, 0x28
        /*0ef6*/ 	.short	(.L_647 - .L_646)


	//   ....[0]....
.L_646:
        /*0ef8*/ 	.word	0x00000060


	//   ....[1]....
        /*0efc*/ 	.word	0x00000190


	//   ....[2]....
        /*0f00*/ 	.word	0x00000250


	//   ....[3]....
        /*0f04*/ 	.word	0x00000420


	//   ....[4]....
        /*0f08*/ 	.word	0x00000580


	//   ....[5]....
        /*0f0c*/ 	.word	0x000006a0


	//   ....[6]....
        /*0f10*/ 	.word	0x00000800


	//   ....[7]....
        /*0f14*/ 	.word	0x00006040


	//   ....[8]....
        /*0f18*/ 	.word	0x00006810


	//   ....[9]....
        /*0f1c*/ 	.word	0x00006820


	//   ....[10]....
        /*0f20*/ 	.word	0x00006830


	//   ....[11]....
        /*0f24*/ 	.word	0x00006840


	//   ....[12]....
        /*0f28*/ 	.word	0x00006b70


	//   ....[13]....
        /*0f2c*/ 	.word	0x00006b80


	//   ....[14]....
        /*0f30*/ 	.word	0x00006b90


	//   ....[15]....
        /*0f34*/ 	.word	0x00006ba0


	//   ....[16]....
        /*0f38*/ 	.word	0x00007e70


	//   ....[17]....
        /*0f3c*/ 	.word	0x00007e80


	//   ....[18]....
        /*0f40*/ 	.word	0x00007e90


	//   ....[19]....
        /*0f44*/ 	.word	0x00007ea0


	//   ....[20]....
        /*0f48*/ 	.word	0x00007f90


	//   ....[21]....
        /*0f4c*/ 	.word	0x00007fa0


	//   ....[22]....
        /*0f50*/ 	.word	0x00008050


	//   ....[23]....
        /*0f54*/ 	.word	0x00008090


	//   ....[24]....
        /*0f58*/ 	.word	0x0000a350


	//   ....[25]....
        /*0f5c*/ 	.word	0x0000a830


	//   ....[26]....
        /*0f60*/ 	.word	0x0000a840


	//   ....[27]....
        /*0f64*/ 	.word	0x0000a860


	//   ....[28]....
        /*0f68*/ 	.word	0x0000ae10


	//   ....[29]....
        /*0f6c*/ 	.word	0x0000ae30


	//   ....[30]....
        /*0f70*/ 	.word	0x0000cb10


	//   ....[31]....
        /*0f74*/ 	.word	0x0000cba0


	//   ....[32]....
        /*0f78*/ 	.word	0x0000d060


	//   ....[33]....
        /*0f7c*/ 	.word	0x0000d080


	//   ....[34]....
        /*0f80*/ 	.word	0x0000d7d0


	//   ....[35]....
        /*0f84*/ 	.word	0x0000d7f0


	//   ....[36]....
        /*0f88*/ 	.word	0x0000fbf0


	//   ....[37]....
        /*0f8c*/ 	.word	0x0000fc10


	//   ....[38]....
        /*0f90*/ 	.word	0x00010020


	//   ....[39]....
        /*0f94*/ 	.word	0x00010040


	//   ....[40]....
        /*0f98*/ 	.word	0x000114d0


	//   ....[41]....
        /*0f9c*/ 	.word	0x00011520


	//   ....[42]....
        /*0fa0*/ 	.word	0x00011590


	//   ....[43]....
        /*0fa4*/ 	.word	0x000115c0


	//   ....[44]....
        /*0fa8*/ 	.word	0x000133c0


	//   ....[45]....
        /*0fac*/ 	.word	0x00013400


	//   ....[46]....
        /*0fb0*/ 	.word	0x00013460


	//   ....[47]....
        /*0fb4*/ 	.word	0x000134a0


	//   ....[48]....
        /*0fb8*/ 	.word	0x00013a80


	//   ....[49]....
        /*0fbc*/ 	.word	0x00013ab0


	//   ....[50]....
        /*0fc0*/ 	.word	0x00013bf0


	//   ....[51]....
        /*0fc4*/ 	.word	0x00013c10


	//   ....[52]....
        /*0fc8*/ 	.word	0x00013d50


	//   ....[53]....
        /*0fcc*/ 	.word	0x00013d70


	//   ....[54]....
        /*0fd0*/ 	.word	0x00013ec0


	//   ....[55]....
        /*0fd4*/ 	.word	0x00013ee0


	//   ....[56]....
        /*0fd8*/ 	.word	0x000147f0


	//   ....[57]....
        /*0fdc*/ 	.word	0x00014800


	//   ....[58]....
        /*0fe0*/ 	.word	0x00014a20


	//   ....[59]....
        /*0fe4*/ 	.word	0x00014a30


	//   ....[60]....
        /*0fe8*/ 	.word	0x00014c40


	//   ....[61]....
        /*0fec*/ 	.word	0x00014c50


	//   ....[62]....
        /*0ff0*/ 	.word	0x00014e60


	//   ....[63]....
        /*0ff4*/ 	.word	0x00014e70


	//   ....[64]....
        /*0ff8*/ 	.word	0x000150e0


	//   ....[65]....
        /*0ffc*/ 	.word	0x000152c0


	//   ....[66]....
        /*1000*/ 	.word	0x000152f0


	//   ....[67]....
        /*1004*/ 	.word	0x00015320


	//   ....[68]....
        /*1008*/ 	.word	0x00015350


	//   ....[69]....
        /*100c*/ 	.word	0x00015380


	//   ....[70]....
        /*1010*/ 	.word	0x000153b0


	//   ....[71]....
        /*1014*/ 	.word	0x00015520


	//   ....[72]....
        /*1018*/ 	.word	0x00015550


	//   ....[73]....
        /*101c*/ 	.word	0x00015580


	//   ....[74]....
        /*1020*/ 	.word	0x000155b0


	//   ....[75]....
        /*1024*/ 	.word	0x000155e0


	//   ....[76]....
        /*1028*/ 	.word	0x00015610


	//   ....[77]....
        /*102c*/ 	.word	0x000156b0


	//   ....[78]....
        /*1030*/ 	.word	0x00015710


	//   ....[79]....
        /*1034*/ 	.word	0x000157a0


	//   ....[80]....
        /*1038*/ 	.word	0x00016630


	//   ....[81]....
        /*103c*/ 	.word	0x000180d0


	//   ....[82]....
        /*1040*/ 	.word	0x00018c60


	//   ....[83]....
        /*1044*/ 	.word	0x00018c80


	//   ....[84]....
        /*1048*/ 	.word	0x00018cb0


	//   ....[85]....
        /*104c*/ 	.word	0x00018cd0


	//   ....[86]....
        /*1050*/ 	.word	0x00018d80


	//   ....[87]....
        /*1054*/ 	.word	0x00018e10


	//   ....[88]....
        /*1058*/ 	.word	0x00018e40


	//   ....[89]....
        /*105c*/ 	.word	0x00018ec0


	//   ....[90]....
        /*1060*/ 	.word	0x00018ef0


	//   ....[91]....
        /*1064*/ 	.word	0x00018f70


	//   ....[92]....
        /*1068*/ 	.word	0x00018fa0


	//   ....[93]....
        /*106c*/ 	.word	0x00019020


	//   ....[94]....
        /*1070*/ 	.word	0x00019050


	//   ....[95]....
        /*1074*/ 	.word	0x000190b0


	//   ....[96]....
        /*1078*/ 	.word	0x000190c0


	//   ....[97]....
        /*107c*/ 	.word	0x00019130


	//   ....[98]....
        /*1080*/ 	.word	0x00019850


	//   ....[99]....
        /*1084*/ 	.word	0x00019870


	//   ....[100]....
        /*1088*/ 	.word	0x00019890


	//   ....[101]....
        /*108c*/ 	.word	0x00019940


	//   ....[102]....
        /*1090*/ 	.word	0x00019a00


	//   ....[103]....
        /*1094*/ 	.word	0x00019a10


	//   ....[104]....
        /*1098*/ 	.word	0x00019ad0


	//   ....[105]....
        /*109c*/ 	.word	0x00019ae0


	//   ....[106]....
        /*10a0*/ 	.word	0x00019b80


	//   ....[107]....
        /*10a4*/ 	.word	0x00019b90


	//   ....[108]....
        /*10a8*/ 	.word	0x00019c40


	//   ....[109]....
        /*10ac*/ 	.word	0x00019c50


	//   ....[110]....
        /*10b0*/ 	.word	0x00019d00


	//   ....[111]....
        /*10b4*/ 	.word	0x00019d10


	//   ....[112]....
        /*10b8*/ 	.word	0x00019d80


	//   ....[113]....
        /*10bc*/ 	.word	0x00019dd0


	//   ....[114]....
        /*10c0*/ 	.word	0x0001cac0


	//   ....[115]....
        /*10c4*/ 	.word	0x0001caf0


	//   ....[116]....
        /*10c8*/ 	.word	0x0001cb30


	//   ....[117]....
        /*10cc*/ 	.word	0x0001cb60


	//   ....[118]....
        /*10d0*/ 	.word	0x0001cb90


	//   ....[119]....
        /*10d4*/ 	.word	0x0001cbc0


	//   ....[120]....
        /*10d8*/ 	.word	0x0001cbf0


	//   ....[121]....
        /*10dc*/ 	.word	0x0001cc20


	//   ....[122]....
        /*10e0*/ 	.word	0x0001cda0


	//   ....[123]....
        /*10e4*/ 	.word	0x0001cdd0


	//   ....[124]....
        /*10e8*/ 	.word	0x0001ce00


	//   ....[125]....
        /*10ec*/ 	.word	0x0001ce30


	//   ....[126]....
        /*10f0*/ 	.word	0x0001ce60


	//   ....[127]....
        /*10f4*/ 	.word	0x0001ce90


	//   ....[128]....
        /*10f8*/ 	.word	0x0001cf50


	//   ....[129]....
        /*10fc*/ 	.word	0x0001cf70


	//   ....[130]....
        /*1100*/ 	.word	0x0001cfe0


	//   ....[131]....
        /*1104*/ 	.word	0x0001d6a0


	//   ....[132]....
        /*1108*/ 	.word	0x0001db30


	//   ....[133]....
        /*110c*/ 	.word	0x0001dbd0


	//   ....[134]....
        /*1110*/ 	.word	0x0001dc60


	//   ....[135]....
        /*1114*/ 	.word	0x0001dcb0


	//   ....[136]....
        /*1118*/ 	.word	0x0001dd00


	//   ....[137]....
        /*111c*/ 	.word	0x0001dd90


	//   ....[138]....
        /*1120*/ 	.word	0x0001de20


	//   ....[139]....
        /*1124*/ 	.word	0x0001de70


	//   ....[140]....
        /*1128*/ 	.word	0x0001dec0


	//   ....[141]....
        /*112c*/ 	.word	0x0001dfb0


	//   ....[142]....
        /*1130*/ 	.word	0x0001e060


	//   ....[143]....
        /*1134*/ 	.word	0x0001e0b0


	//   ....[144]....
        /*1138*/ 	.word	0x0001e100


	//   ....[145]....
        /*113c*/ 	.word	0x0001e230


	//   ....[146]....
        /*1140*/ 	.word	0x0001e300


	//   ....[147]....
        /*1144*/ 	.word	0x0001e420


	//   ....[148]....
        /*1148*/ 	.word	0x0001e4a0


	//   ....[149]....
        /*114c*/ 	.word	0x0001e7d0


	//   ....[150]....
        /*1150*/ 	.word	0x0001e820


	//   ....[151]....
        /*1154*/ 	.word	0x0001e8b0


	//   ....[152]....
        /*1158*/ 	.word	0x0001e940


	//   ....[153]....
        /*115c*/ 	.word	0x0001e9d0


	//   ....[154]....
        /*1160*/ 	.word	0x0001ea60


	//   ....[155]....
        /*1164*/ 	.word	0x0001eaf0


	//   ....[156]....
        /*1168*/ 	.word	0x0001eb80


	//   ....[157]....
        /*116c*/ 	.word	0x0001ec40


	//   ....[158]....
        /*1170*/ 	.word	0x0001ef30


	//   ....[159]....
        /*1174*/ 	.word	0x0001f0b0


	//   ....[160]....
        /*1178*/ 	.word	0x0001f120


	//   ....[161]....
        /*117c*/ 	.word	0x0001f180


	//   ....[162]....
        /*1180*/ 	.word	0x0001f1e0


	//   ....[163]....
        /*1184*/ 	.word	0x0001f2b0


	//   ....[164]....
        /*1188*/ 	.word	0x0001f370


	//   ....[165]....
        /*118c*/ 	.word	0x0001f480


	//   ....[166]....
        /*1190*/ 	.word	0x0001f520


	//   ....[167]....
        /*1194*/ 	.word	0x0001f5f0


	//   ....[168]....
        /*1198*/ 	.word	0x0001f690


	//   ....[169]....
        /*119c*/ 	.word	0x0001f760


	//   ....[170]....
        /*11a0*/ 	.word	0x0001f800


	//   ....[171]....
        /*11a4*/ 	.word	0x0001f8d0


	//   ....[172]....
        /*11a8*/ 	.word	0x0001f970


	//   ....[173]....
        /*11ac*/ 	.word	0x0001fa20


	//   ....[174]....
        /*11b0*/ 	.word	0x0001fb00


	//   ....[175]....
        /*11b4*/ 	.word	0x0001fd50


	//   ....[176]....
        /*11b8*/ 	.word	0x0001fe20


	//   ....[177]....
        /*11bc*/ 	.word	0x0001fef0


	//   ....[178]....
        /*11c0*/ 	.word	0x0001ff60


	//   ....[179]....
        /*11c4*/ 	.word	0x00020070


	//   ....[180]....
        /*11c8*/ 	.word	0x00020160


	//   ....[181]....
        /*11cc*/ 	.word	0x000201f0


	//   ....[182]....
        /*11d0*/ 	.word	0x000202e0


	//   ....[183]....
        /*11d4*/ 	.word	0x00020370


	//   ....[184]....
        /*11d8*/ 	.word	0x00020460


	//   ....[185]....
        /*11dc*/ 	.word	0x000204f0


	//   ....[186]....
        /*11e0*/ 	.word	0x000205d0


	//   ....[187]....
        /*11e4*/ 	.word	0x00020700


	//   ....[188]....
        /*11e8*/ 	.word	0x00020750


	//   ....[189]....
        /*11ec*/ 	.word	0x000207b0


	//   ....[190]....
        /*11f0*/ 	.word	0x00020850


	//   ....[191]....
        /*11f4*/ 	.word	0x00020bf0


	//   ....[192]....
        /*11f8*/ 	.word	0x00020c90


	//   ....[193]....
        /*11fc*/ 	.word	0x00020db0


	//   ....[194]....
        /*1200*/ 	.word	0x00020e30


	//   ....[195]....
        /*1204*/ 	.word	0x00020eb0


	//   ....[196]....
        /*1208*/ 	.word	0x00020f30


	//   ....[197]....
        /*120c*/ 	.word	0x00020fb0


	//   ....[198]....
        /*1210*/ 	.word	0x00021040


	//   ....[199]....
        /*1214*/ 	.word	0x000210e0


	//   ....[200]....
        /*1218*/ 	.word	0x00021190


	//   ....[201]....
        /*121c*/ 	.word	0x00021210


	//   ....[202]....
        /*1220*/ 	.word	0x00021290


	//   ....[203]....
        /*1224*/ 	.word	0x00021310


	//   ....[204]....
        /*1228*/ 	.word	0x000213a0


	//   ....[205]....
        /*122c*/ 	.word	0x00021420


	//   ....[206]....
        /*1230*/ 	.word	0x000214c0


	//   ....[207]....
        /*1234*/ 	.word	0x00021550


	//   ....[208]....
        /*1238*/ 	.word	0x00021680


	//----- nvinfo : EIATTR_REG_RECONFIG
	.align		4
.L_647:
        /*123c*/ 	.byte	0x01, 0x54
	.zero		2


	//----- nvinfo : EIATTR_SYSCALL_OFFSETS
	.align		4
        /*1240*/ 	.byte	0x04, 0x46
        /*1242*/ 	.short	(.L_649 - .L_648)


	//   ....[0]....
.L_648:
        /*1244*/ 	.word	0x00001a50


	//   ....[1]....
        /*1248*/ 	.word	0x00001ba0


	//   ....[2]....
        /*124c*/ 	.word	0x00006230


	//   ....[3]....
        /*1250*/ 	.word	0x00006550


	//   ....[4]....
        /*1254*/ 	.word	0x00017cd0


	//   ....[5]....
        /*1258*/ 	.word	0x00017e30


	//   ....[6]....
        /*125c*/ 	.word	0x00017f30


	//   ....[7]....
        /*1260*/ 	.word	0x00018840


	//   ....[8]....
        /*1264*/ 	.word	0x00019450


	//----- nvinfo : EIATTR_MBARRIER_INSTR_OFFSETS
	.align		4
.L_649:
        /*1268*/ 	.byte	0x04, 0x39
        /*126a*/ 	.short	(.L_651 - .L_650)


	//   ....[0]....
.L_650:
        /*126c*/ 	.word	0x000002c0
        /*1270*/ 	.word	0x000000ff
        /*1274*/ 	.word	0x00032400
        /*1278*/ 	.short	0x0100
        /*127a*/ 	.byte	0x08
	.zero		1


	//   ....[1]....
        /*127c*/ 	.word	0x000002d0
        /*1280*/ 	.word	0x000000ff
        /*1284*/ 	.word	0x00032410
        /*1288*/ 	.short	0x0100
        /*128a*/ 	.byte	0x08
	.zero		1


	//   ....[2]....
        /*128c*/ 	.word	0x000002e0
        /*1290*/ 	.word	0x000000ff
        /*1294*/ 	.word	0x00032420
        /*1298*/ 	.short	0x0100
        /*129a*/ 	.byte	0x08
	.zero		1


	//   ....[3]....
        /*129c*/ 	.word	0x000003d0
        /*12a0*/ 	.word	0x000000ff
        /*12a4*/ 	.word	0x00032430
        /*12a8*/ 	.short	0x0100
        /*12aa*/ 	.byte	0x08
	.zero		1


	//   ....[4]....
        /*12ac*/ 	.word	0x000003e0
        /*12b0*/ 	.word	0x000000ff
        /*12b4*/ 	.word	0x00032440
        /*12b8*/ 	.short	0x0100
        /*12ba*/ 	.byte	0x08
	.zero		1


	//   ....[5]....
        /*12bc*/ 	.word	0x000003f0
        /*12c0*/ 	.word	0x000000ff
        /*12c4*/ 	.word	0x00032438
        /*12c8*/ 	.short	0x0100
        /*12ca*/ 	.byte	0x08
	.zero		1


	//   ....[6]....
        /*12cc*/ 	.word	0x00000400
        /*12d0*/ 	.word	0x000000ff
        /*12d4*/ 	.word	0x00032448
        /*12d8*/ 	.short	0x0100
        /*12da*/ 	.byte	0x08
	.zero		1


	//   ....[7]....
        /*12dc*/ 	.word	0x00000530
        /*12e0*/ 	.word	0x000000ff
        /*12e4*/ 	.word	0x00032450
        /*12e8*/ 	.short	0x0100
        /*12ea*/ 	.byte	0x08
	.zero		1


	//   ....[8]....
        /*12ec*/ 	.word	0x00000540
        /*12f0*/ 	.word	0x000000ff
        /*12f4*/ 	.word	0x00032460
        /*12f8*/ 	.short	0x0100
        /*12fa*/ 	.byte	0x08
	.zero		1


	//   ....[9]....
        /*12fc*/ 	.word	0x00000550
        /*1300*/ 	.word	0x000000ff
        /*1304*/ 	.word	0x00032458
        /*1308*/ 	.short	0x0100
        /*130a*/ 	.byte	0x08
	.zero		1


	//   ....[10]....
        /*130c*/ 	.word	0x00000560
        /*1310*/ 	.word	0x000000ff
        /*1314*/ 	.word	0x00032468
        /*1318*/ 	.short	0x0100
        /*131a*/ 	.byte	0x08
	.zero		1


	//   ....[11]....
        /*131c*/ 	.word	0x00000650
        /*1320*/ 	.word	0x000000ff
        /*1324*/ 	.word	0x00032470
        /*1328*/ 	.short	0x0100
        /*132a*/ 	.byte	0x06
	.zero		1


	//   ....[12]....
        /*132c*/ 	.word	0x00000660
        /*1330*/ 	.word	0x000000ff
        /*1334*/ 	.word	0x00032480
        /*1338*/ 	.short	0x0100
        /*133a*/ 	.byte	0x06
	.zero		1


	//   ....[13]....
        /*133c*/ 	.word	0x00000670
        /*1340*/ 	.word	0x000000ff
        /*1344*/ 	.word	0x00032478
        /*1348*/ 	.short	0x0100
        /*134a*/ 	.byte	0x06
	.zero		1


	//   ....[14]....
        /*134c*/ 	.word	0x00000680
        /*1350*/ 	.word	0x000000ff
        /*1354*/ 	.word	0x00032488
        /*1358*/ 	.short	0x0100
        /*135a*/ 	.byte	0x06
	.zero		1


	//   ....[15]....
        /*135c*/ 	.word	0x000007b0
        /*1360*/ 	.word	0x000000ff
        /*1364*/ 	.word	0x00032490
        /*1368*/ 	.short	0x0100
        /*136a*/ 	.byte	0x08
	.zero		1


	//   ....[16]....
        /*136c*/ 	.word	0x000007c0
        /*1370*/ 	.word	0x000000ff
        /*1374*/ 	.word	0x000324a0
        /*1378*/ 	.short	0x0100
        /*137a*/ 	.byte	0x08
	.zero		1


	//   ....[17]....
        /*137c*/ 	.word	0x000007d0
        /*1380*/ 	.word	0x000000ff
        /*1384*/ 	.word	0x00032498
        /*1388*/ 	.short	0x0100
        /*138a*/ 	.byte	0x08
	.zero		1


	//   ....[18]....
        /*138c*/ 	.word	0x000007e0
        /*1390*/ 	.word	0x000000ff
        /*1394*/ 	.word	0x000324a8
        /*1398*/ 	.short	0x0100
        /*139a*/ 	.byte	0x08
	.zero		1


	//   ....[19]....
        /*139c*/ 	.word	0x00000910
        /*13a0*/ 	.word	0x000000ff
        /*13a4*/ 	.word	0x000324b0
        /*13a8*/ 	.short	0x0100
        /*13aa*/ 	.byte	0x08
	.zero		1


	//   ....[20]....
        /*13ac*/ 	.word	0x00000920
        /*13b0*/ 	.word	0x000000ff
        /*13b4*/ 	.word	0x000324c0
        /*13b8*/ 	.short	0x0100
        /*13ba*/ 	.byte	0x08
	.zero		1


	//   ....[21]....
        /*13bc*/ 	.word	0x00000930
        /*13c0*/ 	.word	0x000000ff
        /*13c4*/ 	.word	0x000324b8
        /*13c8*/ 	.short	0x0100
        /*13ca*/ 	.byte	0x08
	.zero		1


	//   ....[22]....
        /*13cc*/ 	.word	0x00000940
        /*13d0*/ 	.word	0x000000ff
        /*13d4*/ 	.word	0x000324c8
        /*13d8*/ 	.short	0x0100
        /*13da*/ 	.byte	0x08
	.zero		1


	//   ....[23]....
        /*13dc*/ 	.word	0x00002eb0
        /*13e0*/ 	.word	0x00000060
        /*13e4*/ 	.word	0x00032490
        /*13e8*/ 	.short	0x010a
        /*13ea*/ 	.byte	0x3f
	.zero		1


	//   ....[24]....
        /*13ec*/ 	.word	0x00004010
        /*13f0*/ 	.word	0x00000060
        /*13f4*/ 	.word	0x00032490
        /*13f8*/ 	.short	0x010a
        /*13fa*/ 	.byte	0x3f
	.zero		1


	//   ....[25]....
        /*13fc*/ 	.word	0x00005120
        /*1400*/ 	.word	0x00000060
        /*1404*/ 	.word	0x00032490
        /*1408*/ 	.short	0x010a
        /*140a*/ 	.byte	0x3f
	.zero		1


	//   ....[26]....
        /*140c*/ 	.word	0x00005340
        /*1410*/ 	.word	0x00000020
        /*1414*/ 	.word	0x00000000
        /*1418*/ 	.short	0x0101
        /*141a*/ 	.byte	0x3f
	.zero		1


	//   ....[27]....
        /*141c*/ 	.word	0x00005380
        /*1420*/ 	.word	0x00000060
        /*1424*/ 	.word	0x000324b0
        /*1428*/ 	.short	0x010a
        /*142a*/ 	.byte	0x3f
	.zero		1


	//   ....[28]....
        /*142c*/ 	.word	0x000059e0
        /*1430*/ 	.word	0x00000060
        /*1434*/ 	.word	0x00000000
        /*1438*/ 	.short	0x0101
        /*143a*/ 	.byte	0x3f
	.zero		1


	//   ....[29]....
        /*143c*/ 	.word	0x000062d0
        /*1440*/ 	.word	0x00000013
        /*1444*/ 	.word	0x00032400
        /*1448*/ 	.short	0x010a
        /*144a*/ 	.byte	0x3f
	.zero		1


	//   ....[30]....
        /*144c*/ 	.word	0x00006320
        /*1450*/ 	.word	0x00000013
        /*1454*/ 	.word	0x00032400
        /*1458*/ 	.short	0x010a
        /*145a*/ 	.byte	0x3f
	.zero		1


	//   ....[31]....
        /*145c*/ 	.word	0x00006e20
        /*1460*/ 	.word	0x00000013
        /*1464*/ 	.word	0x00032400
        /*1468*/ 	.short	0x010a
        /*146a*/ 	.byte	0x3f
	.zero		1


	//   ....[32]....
        /*146c*/ 	.word	0x00008310
        /*1470*/ 	.word	0x00000013
        /*1474*/ 	.word	0x00032400
        /*1478*/ 	.short	0x010a
        /*147a*/ 	.byte	0x3f
	.zero		1


	//   ....[33]....
        /*147c*/ 	.word	0x00009240
        /*1480*/ 	.word	0x000000ae
        /*1484*/ 	.word	0x00032430
        /*1488*/ 	.short	0x010a
        /*148a*/ 	.byte	0x3f
	.zero		1


	//   ....[34]....
        /*148c*/ 	.word	0x000092d0
        /*1490*/ 	.word	0x000000ae
        /*1494*/ 	.word	0x00032430
        /*1498*/ 	.short	0x010a
        /*149a*/ 	.byte	0x3f
	.zero		1


	//   ....[35]....
        /*149c*/ 	.word	0x000095f0
        /*14a0*/ 	.word	0x00000013
        /*14a4*/ 	.word	0x00032410
        /*14a8*/ 	.short	0x010a
        /*14aa*/ 	.byte	0x3f
	.zero		1


	//   ....[36]....
        /*14ac*/ 	.word	0x00009640
        /*14b0*/ 	.word	0x000000ae
        /*14b4*/ 	.word	0x00032450
        /*14b8*/ 	.short	0x010a
        /*14ba*/ 	.byte	0x3f
	.zero		1


	//   ....[37]....
        /*14bc*/ 	.word	0x000096c0
        /*14c0*/ 	.word	0x000000ae
        /*14c4*/ 	.word	0x00032450
        /*14c8*/ 	.short	0x010a
        /*14ca*/ 	.byte	0x3f
	.zero		1


	//   ....[38]....
        /*14cc*/ 	.word	0x0000b0e0
        /*14d0*/ 	.word	0x00000018
        /*14d4*/ 	.word	0x00000000
        /*14d8*/ 	.short	0x0101
        /*14da*/ 	.byte	0x3f
	.zero		1


	//   ....[39]....
        /*14dc*/ 	.word	0x0000bc80
        /*14e0*/ 	.word	0x000000ae
        /*14e4*/ 	.word	0x00000000
        /*14e8*/ 	.short	0x0101
        /*14ea*/ 	.byte	0x3f
	.zero		1


	//   ....[40]....
        /*14ec*/ 	.word	0x0000bd70
        /*14f0*/ 	.word	0x000000cd
        /*14f4*/ 	.word	0x00032430
        /*14f8*/ 	.short	0x010a
        /*14fa*/ 	.byte	0x3f
	.zero		1


	//   ....[41]....
        /*14fc*/ 	.word	0x0000bde0
        /*1500*/ 	.word	0x000000cd
        /*1504*/ 	.word	0x00032430
        /*1508*/ 	.short	0x010a
        /*150a*/ 	.byte	0x3f
	.zero		1


	//   ....[42]....
        /*150c*/ 	.word	0x0000c070
        /*1510*/ 	.word	0x000000cd
        /*1514*/ 	.word	0x00032450
        /*1518*/ 	.short	0x010a
        /*151a*/ 	.byte	0x3f
	.zero		1


	//   ....[43]....
        /*151c*/ 	.word	0x0000c0c0
        /*1520*/ 	.word	0x000000cd
        /*1524*/ 	.word	0x00032450
        /*1528*/ 	.short	0x010a
        /*152a*/ 	.byte	0x3f
	.zero		1


	//   ....[44]....
        /*152c*/ 	.word	0x0000df00
        /*1530*/ 	.word	0x000000cf
        /*1534*/ 	.word	0x00000000
        /*1538*/ 	.short	0x0101
        /*153a*/ 	.byte	0x3f
	.zero		1


	//   ....[45]....
        /*153c*/ 	.word	0x0000ec90
        /*1540*/ 	.word	0x000000cd
        /*1544*/ 	.word	0x00000000
        /*1548*/ 	.short	0x0101
        /*154a*/ 	.byte	0x3f
	.zero		1


	//   ....[46]....
        /*154c*/ 	.word	0x0000eda0
        /*1550*/ 	.word	0x000000d7
        /*1554*/ 	.word	0x00032430
        /*1558*/ 	.short	0x010a
        /*155a*/ 	.byte	0x3f
	.zero		1


	//   ....[47]....
        /*155c*/ 	.word	0x0000ee10
        /*1560*/ 	.word	0x000000d7
        /*1564*/ 	.word	0x00032430
        /*1568*/ 	.short	0x010a
        /*156a*/ 	.byte	0x3f
	.zero		1


	//   ....[48]....
        /*156c*/ 	.word	0x0000f0c0
        /*1570*/ 	.word	0x000000d7
        /*1574*/ 	.word	0x00032450
        /*1578*/ 	.short	0x010a
        /*157a*/ 	.byte	0x3f
	.zero		1


	//   ....[49]....
        /*157c*/ 	.word	0x0000f110
        /*1580*/ 	.word	0x000000d7
        /*1584*/ 	.word	0x00032450
        /*1588*/ 	.short	0x010a
        /*158a*/ 	.byte	0x3f
	.zero		1


	//   ....[50]....
        /*158c*/ 	.word	0x000106e0
        /*1590*/ 	.word	0x00000098
        /*1594*/ 	.word	0x00000000
        /*1598*/ 	.short	0x0101
        /*159a*/ 	.byte	0x3f
	.zero		1


	//   ....[51]....
        /*159c*/ 	.word	0x00011490
        /*15a0*/ 	.word	0x000000d7
        /*15a4*/ 	.word	0x00000000
        /*15a8*/ 	.short	0x0101
        /*15aa*/ 	.byte	0x3f
	.zero		1


	//   ....[52]....
        /*15ac*/ 	.word	0x00013a70
        /*15b0*/ 	.word	0x00000000
        /*15b4*/ 	.word	0x00000000
        /*15b8*/ 	.short	0x0101
        /*15ba*/ 	.byte	0x3f
	.zero		1


	//   ....[53]....
        /*15bc*/ 	.word	0x00016720
        /*15c0*/ 	.word	0x00000005
        /*15c4*/ 	.word	0x00032420
        /*15c8*/ 	.short	0x010a
        /*15ca*/ 	.byte	0x3f
	.zero		1


	//   ....[54]....
        /*15cc*/ 	.word	0x00016810
        /*15d0*/ 	.word	0x00000003
        /*15d4*/ 	.word	0x000324a0
        /*15d8*/ 	.short	0x010a
        /*15da*/ 	.byte	0x3f
	.zero		1


	//   ....[55]....
        /*15dc*/ 	.word	0x00016a60
        /*15e0*/ 	.word	0x00000003
        /*15e4*/ 	.word	0x000324c0
        /*15e8*/ 	.short	0x010a
        /*15ea*/ 	.byte	0x3f
	.zero		1


	//   ....[56]....
        /*15ec*/ 	.word	0x00017120
        /*15f0*/ 	.word	0x00000004
        /*15f4*/ 	.word	0x000324a0
        /*15f8*/ 	.short	0x010a
        /*15fa*/ 	.byte	0x3f
	.zero		1


	//   ....[57]....
        /*15fc*/ 	.word	0x00017360
        /*1600*/ 	.word	0x00000004
        /*1604*/ 	.word	0x000324c0
        /*1608*/ 	.short	0x010a
        /*160a*/ 	.byte	0x3f
	.zero		1


	//   ....[58]....
        /*160c*/ 	.word	0x00018380
        /*1610*/ 	.word	0x00000000
        /*1614*/ 	.word	0x00032440
        /*1618*/ 	.short	0x010a
        /*161a*/ 	.byte	0x3f
	.zero		1


	//   ....[59]....
        /*161c*/ 	.word	0x000191f0
        /*1620*/ 	.word	0x00000008
        /*1624*/ 	.word	0x00032400
        /*1628*/ 	.short	0x0107
        /*162a*/ 	.byte	0x3f
	.zero		1


	//   ....[60]....
        /*162c*/ 	.word	0x00019290
        /*1630*/ 	.word	0x00000002
        /*1634*/ 	.word	0x00032400
        /*1638*/ 	.short	0x0101
        /*163a*/ 	.byte	0x3f
	.zero		1


	//   ....[61]....
        /*163c*/ 	.word	0x00019ef0
        /*1640*/ 	.word	0x00000008
        /*1644*/ 	.word	0x00032410
        /*1648*/ 	.short	0x0107
        /*164a*/ 	.byte	0x3f
	.zero		1


	//   ....[62]....
        /*164c*/ 	.word	0x00019ff0
        /*1650*/ 	.word	0x00000002
        /*1654*/ 	.word	0x00032410
        /*1658*/ 	.short	0x0101
        /*165a*/ 	.byte	0x3f
	.zero		1


	//   ....[63]....
        /*165c*/ 	.word	0x0001a010
        /*1660*/ 	.word	0x00000002
        /*1664*/ 	.word	0x00032420
        /*1668*/ 	.short	0x010a
        /*166a*/ 	.byte	0x3f
	.zero		1


	//   ....[64]....
        /*166c*/ 	.word	0x0001a120
        /*1670*/ 	.word	0x00000002
        /*1674*/ 	.word	0x00032460
        /*1678*/ 	.short	0x010a
        /*167a*/ 	.byte	0x3f
	.zero		1


	//   ....[65]....
        /*167c*/ 	.word	0x0001aa10
        /*1680*/ 	.word	0x00000002
        /*1684*/ 	.word	0x00032440
        /*1688*/ 	.short	0x010a
        /*168a*/ 	.byte	0x3f
	.zero		1


	//   ....[66]....
        /*168c*/ 	.word	0x0001ac70
        /*1690*/ 	.word	0x00000002
        /*1694*/ 	.word	0x00032460
        /*1698*/ 	.short	0x010a
        /*169a*/ 	.byte	0x3f
	.zero		1


	//   ....[67]....
        /*169c*/ 	.word	0x0001b4f0
        /*16a0*/ 	.word	0x00000003
        /*16a4*/ 	.word	0x00032440
        /*16a8*/ 	.short	0x010a
        /*16aa*/ 	.byte	0x3f
	.zero		1


	//   ....[68]....
        /*16ac*/ 	.word	0x0001b740
        /*16b0*/ 	.word	0x00000003
        /*16b4*/ 	.word	0x00032460
        /*16b8*/ 	.short	0x010a
        /*16ba*/ 	.byte	0x3f
	.zero		1


	//   ....[69]....
        /*16bc*/ 	.word	0x0001bf50
        /*16c0*/ 	.word	0x00000003
        /*16c4*/ 	.word	0x00032440
        /*16c8*/ 	.short	0x010a
        /*16ca*/ 	.byte	0x3f
	.zero		1


	//   ....[70]....
        /*16cc*/ 	.word	0x0001c1b0
        /*16d0*/ 	.word	0x00000003
        /*16d4*/ 	.word	0x00032460
        /*16d8*/ 	.short	0x010a
        /*16da*/ 	.byte	0x3f
	.zero		1


	//   ....[71]....
        /*16dc*/ 	.word	0x0001d620
        /*16e0*/ 	.word	0x00000000
        /*16e4*/ 	.word	0x00032420
        /*16e8*/ 	.short	0x010a
        /*16ea*/ 	.byte	0x3f
	.zero		1


	//   ....[72]....
        /*16ec*/ 	.word	0x0001d7d0
        /*16f0*/ 	.word	0x00000006
        /*16f4*/ 	.word	0x00000000
        /*16f8*/ 	.short	0x010a
        /*16fa*/ 	.byte	0x3f
	.zero		1


	//   ....[73]....
        /*16fc*/ 	.word	0x0001d840
        /*1700*/ 	.word	0x00000007
        /*1704*/ 	.word	0x00000000
        /*1708*/ 	.short	0x010a
        /*170a*/ 	.byte	0x3f
	.zero		1


	//   ....[74]....
        /*170c*/ 	.word	0x0001d8b0
        /*1710*/ 	.word	0x00000004
        /*1714*/ 	.word	0x00000000
        /*1718*/ 	.short	0x010a
        /*171a*/ 	.byte	0x3f
	.zero		1


	//   ....[75]....
        /*171c*/ 	.word	0x0001d8e0
        /*1720*/ 	.word	0x00000003
        /*1724*/ 	.word	0x00000000
        /*1728*/ 	.short	0x010a
        /*172a*/ 	.byte	0x3f
	.zero		1


	//   ....[76]....
        /*172c*/ 	.word	0x0001d940
        /*1730*/ 	.word	0x00000060
        /*1734*/ 	.word	0x00032490
        /*1738*/ 	.short	0x010a
        /*173a*/ 	.byte	0x3f
	.zero		1


	//   ....[77]....
        /*173c*/ 	.word	0x0001d990
        /*1740*/ 	.word	0x00000060
        /*1744*/ 	.word	0x00032490
        /*1748*/ 	.short	0x010a
        /*174a*/ 	.byte	0x3f
	.zero		1


	//   ....[78]....
        /*174c*/ 	.word	0x0001d9e0
        /*1750*/ 	.word	0x00000060
        /*1754*/ 	.word	0x00032490
        /*1758*/ 	.short	0x010a
        /*175a*/ 	.byte	0x3f
	.zero		1


	//   ....[79]....
        /*175c*/ 	.word	0x0001da30
        /*1760*/ 	.word	0x00000060
        /*1764*/ 	.word	0x000324b0
        /*1768*/ 	.short	0x010a
        /*176a*/ 	.byte	0x3f
	.zero		1


	//   ....[80]....
        /*176c*/ 	.word	0x0001def0
        /*1770*/ 	.word	0x00000013
        /*1774*/ 	.word	0x00032400
        /*1778*/ 	.short	0x010a
        /*177a*/ 	.byte	0x3f
	.zero		1


	//   ....[81]....
        /*177c*/ 	.word	0x0001e500
        /*1780*/ 	.word	0x00000013
        /*1784*/ 	.word	0x00032400
        /*1788*/ 	.short	0x010a
        /*178a*/ 	.byte	0x3f
	.zero		1


	//   ....[82]....
        /*178c*/ 	.word	0x0001e550
        /*1790*/ 	.word	0x000000ae
        /*1794*/ 	.word	0x00032430
        /*1798*/ 	.short	0x010a
        /*179a*/ 	.byte	0x3f
	.zero		1


	//   ....[83]....
        /*179c*/ 	.word	0x0001e5a0
        /*17a0*/ 	.word	0x00000013
        /*17a4*/ 	.word	0x00032410
        /*17a8*/ 	.short	0x010a
        /*17aa*/ 	.byte	0x3f
	.zero		1


	//   ....[84]....
        /*17ac*/ 	.word	0x0001e5f0
        /*17b0*/ 	.word	0x000000ae
        /*17b4*/ 	.word	0x00032450
        /*17b8*/ 	.short	0x010a
        /*17ba*/ 	.byte	0x3f
	.zero		1


	//   ....[85]....
        /*17bc*/ 	.word	0x0001e640
        /*17c0*/ 	.word	0x000000cd
        /*17c4*/ 	.word	0x00032430
        /*17c8*/ 	.short	0x010a
        /*17ca*/ 	.byte	0x3f
	.zero		1


	//   ....[86]....
        /*17cc*/ 	.word	0x0001e690
        /*17d0*/ 	.word	0x000000cd
        /*17d4*/ 	.word	0x00032450
        /*17d8*/ 	.short	0x010a
        /*17da*/ 	.byte	0x3f
	.zero		1


	//   ....[87]....
        /*17dc*/ 	.word	0x0001e6e0
        /*17e0*/ 	.word	0x000000d7
        /*17e4*/ 	.word	0x00032430
        /*17e8*/ 	.short	0x010a
        /*17ea*/ 	.byte	0x3f
	.zero		1


	//   ....[88]....
        /*17ec*/ 	.word	0x0001e730
        /*17f0*/ 	.word	0x000000d7
        /*17f4*/ 	.word	0x00032450
        /*17f8*/ 	.short	0x010a
        /*17fa*/ 	.byte	0x3f
	.zero		1


	//   ....[89]....
        /*17fc*/ 	.word	0x0001ed10
        /*1800*/ 	.word	0x00000004
        /*1804*/ 	.word	0x00032420
        /*1808*/ 	.short	0x010a
        /*180a*/ 	.byte	0x3f
	.zero		1


	//   ....[90]....
        /*180c*/ 	.word	0x0001ed60
        /*1810*/ 	.word	0x00000003
        /*1814*/ 	.word	0x000324a0
        /*1818*/ 	.short	0x010a
        /*181a*/ 	.byte	0x3f
	.zero		1


	//   ....[91]....
        /*181c*/ 	.word	0x0001edb0
        /*1820*/ 	.word	0x00000003
        /*1824*/ 	.word	0x000324c0
        /*1828*/ 	.short	0x010a
        /*182a*/ 	.byte	0x3f
	.zero		1


	//   ....[92]....
        /*182c*/ 	.word	0x0001ee00
        /*1830*/ 	.word	0x00000004
        /*1834*/ 	.word	0x000324a0
        /*1838*/ 	.short	0x010a
        /*183a*/ 	.byte	0x3f
	.zero		1


	//   ....[93]....
        /*183c*/ 	.word	0x0001ee50
        /*1840*/ 	.word	0x00000004
        /*1844*/ 	.word	0x000324c0
        /*1848*/ 	.short	0x010a
        /*184a*/ 	.byte	0x3f
	.zero		1


	//   ....[94]....
        /*184c*/ 	.word	0x0001eff0
        /*1850*/ 	.word	0x00000000
        /*1854*/ 	.word	0x00032440
        /*1858*/ 	.short	0x010a
        /*185a*/ 	.byte	0x3f
	.zero		1


	//   ....[95]....
        /*185c*/ 	.word	0x00020910
        /*1860*/ 	.word	0x00000002
        /*1864*/ 	.word	0x00032420
        /*1868*/ 	.short	0x010a
        /*186a*/ 	.byte	0x3f
	.zero		1


	//   ....[96]....
        /*186c*/ 	.word	0x00020960
        /*1870*/ 	.word	0x00000002
        /*1874*/ 	.word	0x00032460
        /*1878*/ 	.short	0x010a
        /*187a*/ 	.byte	0x3f
	.zero		1


	//   ....[97]....
        /*187c*/ 	.word	0x000209b0
        /*1880*/ 	.word	0x00000002
        /*1884*/ 	.word	0x00032440
        /*1888*/ 	.short	0x010a
        /*188a*/ 	.byte	0x3f
	.zero		1


	//   ....[98]....
        /*188c*/ 	.word	0x00020a00
        /*1890*/ 	.word	0x00000002
        /*1894*/ 	.word	0x00032460
        /*1898*/ 	.short	0x010a
        /*189a*/ 	.byte	0x3f
	.zero		1


	//   ....[99]....
        /*189c*/ 	.word	0x00020a50
        /*18a0*/ 	.word	0x00000003
        /*18a4*/ 	.word	0x00032440
        /*18a8*/ 	.short	0x010a
        /*18aa*/ 	.byte	0x3f
	.zero		1


	//   ....[100]....
        /*18ac*/ 	.word	0x00020aa0
        /*18b0*/ 	.word	0x00000003
        /*18b4*/ 	.word	0x00032460
        /*18b8*/ 	.short	0x010a
        /*18ba*/ 	.byte	0x3f
	.zero		1


	//   ....[101]....
        /*18bc*/ 	.word	0x00020af0
        /*18c0*/ 	.word	0x00000003
        /*18c4*/ 	.word	0x00032440
        /*18c8*/ 	.short	0x010a
        /*18ca*/ 	.byte	0x3f
	.zero		1


	//   ....[102]....
        /*18cc*/ 	.word	0x00020b40
        /*18d0*/ 	.word	0x00000003
        /*18d4*/ 	.word	0x00032460
        /*18d8*/ 	.short	0x010a
        /*18da*/ 	.byte	0x3f
	.zero		1


	//   ....[103]....
        /*18dc*/ 	.word	0x000215a0
        /*18e0*/ 	.word	0x00000000
        /*18e4*/ 	.word	0x00032420
        /*18e8*/ 	.short	0x010a
        /*18ea*/ 	.byte	0x3f
	.zero		1


	//   ....[104]....
        /*18ec*/ 	.word	0x00021740
        /*18f0*/ 	.word	0x00000006
        /*18f4*/ 	.word	0x00000000
        /*18f8*/ 	.short	0x010a
        /*18fa*/ 	.byte	0x3f
	.zero		1


	//   ....[105]....
        /*18fc*/ 	.word	0x00021790
        /*1900*/ 	.word	0x00000007
        /*1904*/ 	.word	0x00000000
        /*1908*/ 	.short	0x010a
        /*190a*/ 	.byte	0x3f
	.zero		1


	//   ....[106]....
        /*190c*/ 	.word	0x000217e0
        /*1910*/ 	.word	0x00000004
        /*1914*/ 	.word	0x00000000
        /*1918*/ 	.short	0x010a
        /*191a*/ 	.byte	0x3f
	.zero		1


	//----- nvinfo : EIATTR_NUM_MBARRIERS
	.align		4
.L_651:
        /*191c*/ 	.byte	0x03, 0x38
        /*191e*/ 	.short	0x0017


	//----- nvinfo : EIATTR_EXIT_INSTR_OFFSETS
	.align		4
        /*1920*/ 	.byte	0x04, 0x1c
        /*1922*/ 	.short	(.L_653 - .L_652)


	//   ....[0]....
.L_652:
        /*1924*/ 	.word	0x0001d930


	//----- nvinfo : EIATTR_MAX_THREADS
	.align		4
.L_653:
        /*1928*/ 	.byte	0x04, 0x05
        /*192a*/ 	.short	(.L_655 - .L_654)
.L_654:
        /*192c*/ 	.word	0x00000180
        /*1930*/ 	.word	0x00000001
        /*1934*/ 	.word	0x00000001


	//----- nvinfo : EIATTR_CRS_STACK_SIZE
	.align		4
.L_655:
        /*1938*/ 	.byte	0x04, 0x1e
        /*193a*/ 	.short	(.L_657 - .L_656)
.L_656:
        /*193c*/ 	.word	0x00000000


	//----- nvinfo : EIATTR_CBANK_PARAM_SIZE
	.align		4
.L_657:
        /*1940*/ 	.byte	0x03, 0x19
        /*1942*/ 	.short	0x0bf0


	//----- nvinfo : EIATTR_PARAM_CBANK
	.align		4
        /*1944*/ 	.byte	0x04, 0x0a
        /*1946*/ 	.short	(.L_659 - .L_658)
	.align		4
.L_658:
        /*1948*/ 	.word	index@(.nv.constant0._ZN7cutlass13device_kernelIN5flash11enable_sm90INS1_16FlashAttnFwdSm90INS1_25CollectiveMainloopFwdSm90ILi2EN4cute5tupleIJNS5_1CILi1EEES8_S8_EEENS6_IJNS7_ILi128EEENS7_ILi96EEENS7_ILi64EEEEEELi256ENS_6half_tEfNS_4arch4Sm90ELb1ELb0ELb0ELb1ELb0ELb1ELb1ELb1ELb0ELb1ELb0ELb0EEENS1_21CollectiveEpilogueFwdINS6_IJSA_NS7_ILi256EEESB_EEES9_SE_SG_Li256ELb1ELb1ELb0ELb0EEENS1_36VarlenDynamicPersistentTileSchedulerILi128ELi96ELi256ELi128ELb0ELb1ELb1ELb1ELb1ELb1EEEEEEEEEvNT_6ParamsE)
        /*194c*/ 	.short	0x0210
        /*194e*/ 	.short	0x0bf0


	//----- nvinfo : EIATTR_SW_WAR
	.align		4
.L_659:
        /*1950*/ 	.byte	0x04, 0x36
        /*1952*/ 	.short	(.L_661 - .L_660)
.L_660:
        /*1954*/ 	.word	0x00000008
.L_661:


//--------------------- .nv.callgraph             --------------------------
	.section	.nv.callgraph,"",@"SHT_CUDA_CALLGRAPH"
	.align	4
	.sectionentsize	8
	.align		4
        /*0000*/ 	.word	0x00000000
	.align		4
        /*0004*/ 	.word	0xffffffff
	.align		4
        /*0008*/ 	.word	index@(_ZN7cutlass13device_kernelIN5flash11enable_sm90INS1_16FlashAttnFwdSm90INS1_25CollectiveMainloopFwdSm90ILi2EN4cute5tupleIJNS5_1CILi1EEES8_S8_EEENS6_IJNS7_ILi128EEENS7_ILi96EEENS7_ILi64EEEEEELi256ENS_6half_tEfNS_4arch4Sm90ELb0ELb0ELb0ELb0ELb0ELb0ELb0ELb1ELb0ELb1ELb0ELb0EEENS1_21CollectiveEpilogueFwdINS6_IJSA_NS7_ILi256EEESB_EEES9_SE_SG_Li256ELb0ELb1ELb0ELb0EEENS1_29StaticPersistentTileSchedulerILb0EEEEEEEEEvNT_6ParamsE)
	.align		4
        /*000c*/ 	.word	index@(__assertfail)
	.align		4
        /*0010*/ 	.word	index@(_ZN7cutlass13device_kernelIN5flash11enable_sm90INS1_16FlashAttnFwdSm90INS1_25CollectiveMainloopFwdSm90ILi2EN4cute5tupleIJNS5_1CILi1EEES8_S8_EEENS6_IJNS7_ILi128EEENS7_ILi96EEENS7_ILi64EEEEEELi256ENS_6half_tEfNS_4arch4Sm90ELb0ELb0ELb0ELb0ELb0ELb0ELb1ELb1ELb0ELb1ELb0ELb0EEENS1_21CollectiveEpilogueFwdINS6_IJSA_NS7_ILi256EEESB_EEES9_SE_SG_Li256ELb0ELb1ELb0ELb0EEENS1_29StaticPersistentTileSchedulerILb0EEEEEEEEEvNT_6ParamsE)
	.align		4
        /*0014*/ 	.word	index@(__assertfail)
	.align		4
        /*0018*/ 	.word	index@(_ZN7cutlass13device_kernelIN5flash11enable_sm90INS1_16FlashAttnFwdSm90INS1_25CollectiveMainloopFwdSm90ILi2EN4cute5tupleIJNS5_1CILi1EEES8_S8_EEENS6_IJNS7_ILi128EEENS7_ILi96EEENS7_ILi64EEEEEELi256ENS_6half_tEfNS_4arch4Sm90ELb0ELb0ELb0ELb1ELb0ELb0ELb0ELb1ELb0ELb1ELb0ELb0EEENS1_21CollectiveEpilogueFwdINS6_IJSA_NS7_ILi256EEESB_EEES9_SE_SG_Li256ELb1ELb1ELb0ELb0EEENS1_36VarlenDynamicPersistentTileSchedulerILi128ELi96ELi256ELi128ELb0ELb1ELb1ELb0ELb1ELb1EEEEEEEEEvNT_6ParamsE)
	.align		4
        /*001c*/ 	.word	index@(__assertfail)
	.align		4
        /*0020*/ 	.word	index@(_ZN7cutlass13device_kernelIN5flash11enable_sm90INS1_16FlashAttnFwdSm90INS1_25CollectiveMainloopFwdSm90ILi2EN4cute5tupleIJNS5_1CILi1EEES8_S8_EEENS6_IJNS7_ILi128EEENS7_ILi96EEENS7_ILi64EEEEEELi256ENS_6half_tEfNS_4arch4Sm90ELb0ELb0ELb0ELb1ELb0ELb1ELb0ELb1ELb0ELb1ELb0ELb0EEENS1_21CollectiveEpilogueFwdINS6_IJSA_NS7_ILi256EEESB_EEES9_SE_SG_Li256ELb1ELb1ELb0ELb0EEENS1_36VarlenDynamicPersistentTileSchedulerILi128ELi96ELi256ELi128ELb0ELb1ELb1ELb0ELb1ELb1EEEEEEEEEvNT_6ParamsE)
	.align		4
        /*0024*/ 	.word	index@(__assertfail)
	.align		4
        /*0028*/ 	.word	index@(_ZN7cutlass13device_kernelIN5flash11enable_sm90INS1_16FlashAttnFwdSm90INS1_25CollectiveMainloopFwdSm90ILi2EN4cute5tupleIJNS5_1CILi1EEES8_S8_EEENS6_IJNS7_ILi128EEENS7_ILi96EEENS7_ILi64EEEEEELi256ENS_6half_tEfNS_4arch4Sm90ELb0ELb0ELb0ELb1ELb0ELb0ELb1ELb1ELb0ELb1ELb0ELb0EEENS1_21CollectiveEpilogueFwdINS6_IJSA_NS7_ILi256EEESB_EEES9_SE_SG_Li256ELb1ELb1ELb0ELb0EEENS1_36VarlenDynamicPersistentTileSchedulerILi128ELi96ELi256ELi128ELb0ELb1ELb1ELb0ELb1ELb1EEEEEEEEEvNT_6ParamsE)
	.align		4
        /*002c*/ 	.word	index@(__assertfail)
	.align		4
        /*0030*/ 	.word	index@(_ZN7cutlass13device_kernelIN5flash11enable_sm90INS1_16FlashAttnFwdSm90INS1_25CollectiveMainloopFwdSm90ILi2EN4cute5tupleIJNS5_1CILi1EEES8_S8_EEENS6_IJNS7_ILi128EEENS7_ILi96EEENS7_ILi64EEEEEELi256ENS_6half_tEfNS_4arch4Sm90ELb0ELb0ELb0ELb1ELb0ELb1ELb1ELb1ELb0ELb1ELb0ELb0EEENS1_21CollectiveEpilogueFwdINS6_IJSA_NS7_ILi256EEESB_EEES9_SE_SG_Li256ELb1ELb1ELb0ELb0EEENS1_36VarlenDynamicPersistentTileSchedulerILi128ELi96ELi256ELi128ELb0ELb1ELb1ELb0ELb1ELb1EEEEEEEEEvNT_6ParamsE)
	.align		4
        /*0034*/ 	.word	index@(__assertfail)
	.align		4
        /*0038*/ 	.word	index@(_ZN7cutlass13device_kernelIN5flash11enable_sm90INS1_16FlashAttnFwdSm90INS1_25CollectiveMainloopFwdSm90ILi2EN4cute5tupleIJNS5_1CILi1EEES8_S8_EEENS6_IJNS7_ILi128EEENS7_ILi96EEENS7_ILi64EEEEEELi256ENS_6half_tEfNS_4arch4Sm90ELb0ELb1ELb0ELb0ELb0ELb0ELb0ELb1ELb0ELb1ELb0ELb0EEENS1_21CollectiveEpilogueFwdINS6_IJSA_NS7_ILi256EEESB_EEES9_SE_SG_Li256ELb0ELb1ELb0ELb0EEENS1_30DynamicPersistentTileSchedulerILi256ELi128ELb0ELb1ELb1EEEEEEEEEvNT_6ParamsE)
	.align		4
        /*003c*/ 	.word	index@(__assertfail)
	.align		4
        /*0040*/ 	.word	index@(_ZN7cutlass13device_kernelIN5flash11enable_sm90INS1_16FlashAttnFwdSm90INS1_25CollectiveMainloopFwdSm90ILi2EN4cute5tupleIJNS5_1CILi1EEES8_S8_EEENS6_IJNS7_ILi128EEENS7_ILi96EEENS7_ILi64EEEEEELi256ENS_6half_tEfNS_4arch4Sm90ELb0ELb1ELb0ELb0ELb0ELb0ELb1ELb1ELb0ELb1ELb0ELb0EEENS1_21CollectiveEpilogueFwdINS6_IJSA_NS7_ILi256EEESB_EEES9_SE_SG_Li256ELb0ELb1ELb0ELb0EEENS1_30DynamicPersistentTileSchedulerILi256ELi128ELb0ELb1ELb1EEEEEEEEEvNT_6ParamsE)
	.align		4
        /*0044*/ 	.word	index@(__assertfail)
	.align		4
        /*0048*/ 	.word	index@(_ZN7cutlass13device_kernelIN5flash11enable_sm90INS1_16FlashAttnFwdSm90INS1_25CollectiveMainloopFwdSm90ILi2EN4cute5tupleIJNS5_1CILi1EEES8_S8_EEENS6_IJNS7_ILi128EEENS7_ILi96EEENS7_ILi64EEEEEELi256ENS_6half_tEfNS_4arch4Sm90ELb0ELb1ELb0ELb1ELb0ELb0ELb0ELb1ELb0ELb1ELb0ELb0EEENS1_21CollectiveEpilogueFwdINS6_IJSA_NS7_ILi256EEESB_EEES9_SE_SG_Li256ELb1ELb1ELb0ELb0EEENS1_36VarlenDynamicPersistentTileSchedulerILi128ELi96ELi256ELi128ELb0ELb1ELb1ELb1ELb0ELb1EEEEEEEEEvNT_6ParamsE)
	.align		4
        /*004c*/ 	.word	index@(__assertfail)
	.align		4
        /*0050*/ 	.word	index@(_ZN7cutlass13device_kernelIN5flash11enable_sm90INS1_16FlashAttnFwdSm90INS1_25CollectiveMainloopFwdSm90ILi2EN4cute5tupleIJNS5_1CILi1EEES8_S8_EEENS6_IJNS7_ILi128EEENS7_ILi96EEENS7_ILi64EEEEEELi256ENS_6half_tEfNS_4arch4Sm90ELb0ELb1ELb0ELb1ELb0ELb1ELb0ELb1ELb0ELb1ELb0ELb0EEENS1_21CollectiveEpilogueFwdINS6_IJSA_NS7_ILi256EEESB_EEES9_SE_SG_Li256ELb1ELb1ELb0ELb0EEENS1_36VarlenDynamicPersistentTileSchedulerILi128ELi96ELi256ELi128ELb0ELb1ELb1ELb1ELb0ELb1EEEEEEEEEvNT_6ParamsE)
	.align		4
        /*0054*/ 	.word	index@(__assertfail)
	.align		4
        /*0058*/ 	.word	index@(_ZN7cutlass13device_kernelIN5flash11enable_sm90INS1_16FlashAttnFwdSm90INS1_25CollectiveMainloopFwdSm90ILi2EN4cute5tupleIJNS5_1CILi1EEES8_S8_EEENS6_IJNS7_ILi128EEENS7_ILi96EEENS7_ILi64EEEEEELi256ENS_6half_tEfNS_4arch4Sm90ELb0ELb1ELb0ELb1ELb0ELb0ELb1ELb1ELb0ELb1ELb0ELb0EEENS1_21CollectiveEpilogueFwdINS6_IJSA_NS7_ILi256EEESB_EEES9_SE_SG_Li256ELb1ELb1ELb0ELb0EEENS1_36VarlenDynamicPersistentTileSchedulerILi128ELi96ELi256ELi128ELb0ELb1ELb1ELb1ELb0ELb1EEEEEEEEEvNT_6ParamsE)
	.align		4
        /*005c*/ 	.word	index@(__assertfail)
	.align		4
        /*0060*/ 	.word	index@(_ZN7cutlass13device_kernelIN5flash11enable_sm90INS1_16FlashAttnFwdSm90INS1_25CollectiveMainloopFwdSm90ILi2EN4cute5tupleIJNS5_1CILi1EEES8_S8_EEENS6_IJNS7_ILi128EEENS7_ILi96EEENS7_ILi64EEEEEELi256ENS_6half_tEfNS_4arch4Sm90ELb0ELb1ELb0ELb1ELb0ELb1ELb1ELb1ELb0ELb1ELb0ELb0EEENS1_21CollectiveEpilogueFwdINS6_IJSA_NS7_ILi256EEESB_EEES9_SE_SG_Li256ELb1ELb1ELb0ELb0EEENS1_36VarlenDynamicPersistentTileSchedulerILi128ELi96ELi256ELi128ELb0ELb1ELb1ELb1ELb0ELb1EEEEEEEEEvNT_6ParamsE)
	.align		4
        /*0064*/ 	.word	index@(__assertfail)
	.align		4
        /*0068*/ 	.word	index@(_ZN7cutlass13device_kernelIN5flash11enable_sm90INS1_16FlashAttnFwdSm90INS1_25CollectiveMainloopFwdSm90ILi2EN4cute5tupleIJNS5_1CILi1EEES8_S8_EEENS6_IJNS7_ILi128EEENS7_ILi96EEENS7_ILi64EEEEEELi256ENS_6half_tEfNS_4arch4Sm90ELb1ELb0ELb0ELb0ELb0ELb0ELb0ELb1ELb0ELb1ELb0ELb0EEENS1_21CollectiveEpilogueFwdINS6_IJSA_NS7_ILi256EEESB_EEES9_SE_SG_Li256ELb0ELb1ELb0ELb0EEENS1_30DynamicPersistentTileSchedulerILi256ELi128ELb0ELb1ELb1EEEEEEEEEvNT_6ParamsE)
	.align		4
        /*006c*/ 	.word	index@(__assertfail)
	.align		4
        /*0070*/ 	.word	index@(_ZN7cutlass13device_kernelIN5flash11enable_sm90INS1_16FlashAttnFwdSm90INS1_25CollectiveMainloopFwdSm90ILi2EN4cute5tupleIJNS5_1CILi1EEES8_S8_EEENS6_IJNS7_ILi128EEENS7_ILi96EEENS7_ILi64EEEEEELi256ENS_6half_tEfNS_4arch4Sm90ELb1ELb0ELb0ELb0ELb0ELb0ELb1ELb1ELb0ELb1ELb0ELb0EEENS1_21CollectiveEpilogueFwdINS6_IJSA_NS7_ILi256EEESB_EEES9_SE_SG_Li256ELb0ELb1ELb0ELb0EEENS1_30DynamicPersistentTileSchedulerILi256ELi128ELb0ELb1ELb1EEEEEEEEEvNT_6ParamsE)
	.align		4
        /*0074*/ 	.word	index@(__assertfail)
	.align		4
        /*0078*/ 	.word	index@(_ZN7cutlass13device_kernelIN5flash11enable_sm90INS1_16FlashAttnFwdSm90INS1_25CollectiveMainloopFwdSm90ILi2EN4cute5tupleIJNS5_1CILi1EEES8_S8_EEENS6_IJNS7_ILi128EEENS7_ILi96EEENS7_ILi64EEEEEELi256ENS_6half_tEfNS_4arch4Sm90ELb1ELb0ELb0ELb1ELb0ELb0ELb0ELb1ELb0ELb1ELb0ELb0EEENS1_21CollectiveEpilogueFwdINS6_IJSA_NS7_ILi256EEESB_EEES9_SE_SG_Li256ELb1ELb1ELb0ELb0EEENS1_36VarlenDynamicPersistentTileSchedulerILi128ELi96ELi256ELi128ELb0ELb1ELb1ELb1ELb1ELb1EEEEEEEEEvNT_6ParamsE)
	.align		4
        /*007c*/ 	.word	index@(__assertfail)
	.align		4
        /*0080*/ 	.word	index@(_ZN7cutlass13device_kernelIN5flash11enable_sm90INS1_16FlashAttnFwdSm90INS1_25CollectiveMainloopFwdSm90ILi2EN4cute5tupleIJNS5_1CILi1EEES8_S8_EEENS6_IJNS7_ILi128EEENS7_ILi96EEENS7_ILi64EEEEEELi256ENS_6half_tEfNS_4arch4Sm90ELb1ELb0ELb0ELb1ELb0ELb1ELb0ELb1ELb0ELb1ELb0ELb0EEENS1_21CollectiveEpilogueFwdINS6_IJSA_NS7_ILi256EEESB_EEES9_SE_SG_Li256ELb1ELb1ELb0ELb0EEENS1_36VarlenDynamicPersistentTileSchedulerILi128ELi96ELi256ELi128ELb0ELb1ELb1ELb1ELb1ELb1EEEEEEEEEvNT_6ParamsE)
	.align		4
        /*0084*/ 	.word	index@(__assertfail)
	.align		4
        /*0088*/ 	.word	index@(_ZN7cutlass13device_kernelIN5flash11enable_sm90INS1_16FlashAttnFwdSm90INS1_25CollectiveMainloopFwdSm90ILi2EN4cute5tupleIJNS5_1CILi1EEES8_S8_EEENS6_IJNS7_ILi128EEENS7_ILi96EEENS7_ILi64EEEEEELi256ENS_6half_tEfNS_4arch4Sm90ELb1ELb0ELb0ELb1ELb0ELb0ELb1ELb1ELb0ELb1ELb0ELb0EEENS1_21CollectiveEpilogueFwdINS6_IJSA_NS7_ILi256EEESB_EEES9_SE_SG_Li256ELb1ELb1ELb0ELb0EEENS1_36VarlenDynamicPersistentTileSchedulerILi128ELi96ELi256ELi128ELb0ELb1ELb1ELb1ELb1ELb1EEEEEEEEEvNT_6ParamsE)
	.align		4
        /*008c*/ 	.word	index@(__assertfail)
	.align		4
        /*0090*/ 	.word	index@(_ZN7cutlass13device_kernelIN5flash11enable_sm90INS1_16FlashAttnFwdSm90INS1_25CollectiveMainloopFwdSm90ILi2EN4cute5tupleIJNS5_1CILi1EEES8_S8_EEENS6_IJNS7_ILi128EEENS7_ILi96EEENS7_ILi64EEEEEELi256ENS_6half_tEfNS_4arch4Sm90ELb1ELb0ELb0ELb1ELb0ELb1ELb1ELb1ELb0ELb1ELb0ELb0EEENS1_21CollectiveEpilogueFwdINS6_IJSA_NS7_ILi256EEESB_EEES9_SE_SG_Li256ELb1ELb1ELb0ELb0EEENS1_36VarlenDynamicPersistentTileSchedulerILi128ELi96ELi256ELi128ELb0ELb1ELb1ELb1ELb1ELb1EEEEEEEEEvNT_6ParamsE)
	.align		4
        /*0094*/ 	.word	index@(__assertfail)
	.align		4
        /*0098*/ 	.word	0x00000000
	.align		4
        /*009c*/ 	.word	0xfffffffe
	.align		4
        /*00a0*/ 	.word	0x00000000
	.align		4
        /*00a4*/ 	.word	0xfffffffd
	.align		4
        /*00a8*/ 	.word	0x00000000
	.align		4
        /*00ac*/ 	.word	0xfffffffc


//--------------------- .nv.constant4             --------------------------
	.section	.nv.constant4,"a",@progbits
	.align	8
	.align		8
.nv.constant4:
        /*0000*/ 	.dword	__assertfail
	.align		8
        /*0008*/ 	.dword	__unnamed_1
	.align		8
        /*0010*/ 	.dword	__unnamed_2
	.align		8
        /*0018*/ 	.dword	__unnamed_3
	.align		8
        /*0020*/ 	.dword	__unnamed_4
	.align		8
        /*0028*/ 	.dword	__unnamed_5
	.align		8
        /*0030*/ 	.dword	__unnamed_6
	.align		8
        /*0038*/ 	.dword	__unnamed_7
	.align		8
        /*0040*/ 	.dword	_ZN77_INTERNAL_a19a9673_41_flash_fwd_hdim64_256_fp16_packgqa_sm90_cu_c784774a_37444cuda3std3__45__cpo5beginE
	.align		8
        /*0048*/ 	.dword	_ZN77_INTERNAL_a19a9673_41_flash_fwd_hdim64_256_fp16_packgqa_sm90_cu_c784774a_37444cuda3std3__45__cpo3endE
	.align		8
        /*0050*/ 	.dword	_ZN77_INTERNAL_a19a9673_41_flash_fwd_hdim64_256_fp16_packgqa_sm90_cu_c784774a_37444cuda3std3__45__cpo6cbeginE
	.align		8
        /*0058*/ 	.dword	_ZN77_INTERNAL_a19a9673_41_flash_fwd_hdim64_256_fp16_packgqa_sm90_cu_c784774a_37444cuda3std3__45__cpo4cendE
	.align		8
        /*0060*/ 	.dword	_ZN77_INTERNAL_a19a9673_41_flash_fwd_hdim64_256_fp16_packgqa_sm90_cu_c784774a_37444cuda3std3__479_GLOBAL__N__a19a9673_41_flash_fwd_hdim64_256_fp16_packgqa_sm90_cu_c784774a_37446ignoreE
	.align		8
        /*0068*/ 	.dword	_ZN77_INTERNAL_a19a9673_41_flash_fwd_hdim64_256_fp16_packgqa_sm90_cu_c784774a_37444cuda3std3__419piecewise_constructE
	.align		8
        /*0070*/ 	.dword	_ZN77_INTERNAL_a19a9673_41_flash_fwd_hdim64_256_fp16_packgqa_sm90_cu_c784774a_37444cuda3std3__48in_placeE
	.align		8
        /*0078*/ 	.dword	_ZN77_INTERNAL_a19a9673_41_flash_fwd_hdim64_256_fp16_packgqa_sm90_cu_c784774a_37444cuda3std6ranges3__45__cpo4swapE
	.align		8
        /*0080*/ 	.dword	_ZN77_INTERNAL_a19a9673_41_flash_fwd_hdim64_256_fp16_packgqa_sm90_cu_c784774a_37444cuda3std6ranges3__45__cpo9iter_moveE
	.align		8
        /*0088*/ 	.dword	_ZN77_INTERNAL_a19a9673_41_flash_fwd_hdim64_256_fp16_packgqa_sm90_cu_c784774a_37444cute7productE
	.align		8
        /*0090*/ 	.dword	_ZN77_INTERNAL_a19a9673_41_flash_fwd_hdim64_256_fp16_packgqa_sm90_cu_c784774a_37444cute1_E
	.align		8
        /*0098*/ 	.dword	$str$20
	.align		8
        /*00a0*/ 	.dword	$str$21


//--------------------- .text._ZN7cutlass13device_kernelIN5flash11enable_sm90INS1_16FlashAttnFwdSm90INS1_25CollectiveMainloopFwdSm90ILi2EN4cute5tupleIJNS5_1CILi1EEES8_S8_EEENS6_IJNS7_ILi128EEENS7_ILi96EEENS7_ILi64EEEEEELi256ENS_6half_tEfNS_4arch4Sm90ELb0ELb0ELb0ELb0ELb0ELb0ELb0ELb1ELb0ELb1ELb0ELb0EEENS1_21CollectiveEpilogueFwdINS6_IJSA_NS7_ILi256EEESB_EEES9_SE_SG_Li256ELb0ELb1ELb0ELb0EEENS1_29StaticPersistentTileSchedulerILb0EEEEEEEEEvNT_6ParamsE --------------------------
	.section	.text._ZN7cutlass13device_kernelIN5flash11enable_sm90INS1_16FlashAttnFwdSm90INS1_25CollectiveMainloopFwdSm90ILi2EN4cute5tupleIJNS5_1CILi1EEES8_S8_EEENS6_IJNS7_ILi128EEENS7_ILi96EEENS7_ILi64EEEEEELi256ENS_6half_tEfNS_4arch4Sm90ELb0ELb0ELb0ELb0ELb0ELb0ELb0ELb1ELb0ELb1ELb0ELb0EEENS1_21CollectiveEpilogueFwdINS6_IJSA_NS7_ILi256EEESB_EEES9_SE_SG_Li256ELb0ELb1ELb0ELb0EEENS1_29StaticPersistentTileSchedulerILb0EEEEEEEEEvNT_6ParamsE,"ax",@progbits
	.align	128
.text._ZN7cutlass13device_kernelIN5flash11enable_sm90INS1_16FlashAttnFwdSm90INS1_25CollectiveMainloopFwdSm90ILi2EN4cute5tupleIJNS5_1CILi1EEES8_S8_EEENS6_IJNS7_ILi128EEENS7_ILi96EEENS7_ILi64EEEEEELi256ENS_6half_tEfNS_4arch4Sm90ELb0ELb0ELb0ELb0ELb0ELb0ELb0ELb1ELb0ELb1ELb0ELb0EEENS1_21CollectiveEpilogueFwdINS6_IJSA_NS7_ILi256EEESB_EEES9_SE_SG_Li256ELb0ELb1ELb0ELb0EEENS1_29StaticPersistentTileSchedulerILb0EEEEEEEEEvNT_6ParamsE:
        .type           _ZN7cutlass13device_kernelIN5flash11enable_sm90INS1_16FlashAttnFwdSm90INS1_25CollectiveMainloopFwdSm90ILi2EN4cute5tupleIJNS5_1CILi1EEES8_S8_EEENS6_IJNS7_ILi128EEENS7_ILi96EEENS7_ILi64EEEEEELi256ENS_6half_tEfNS_4arch4Sm90ELb0ELb0ELb0ELb0ELb0ELb0ELb0ELb1ELb0ELb1ELb0ELb0EEENS1_21CollectiveEpilogueFwdINS6_IJSA_NS7_ILi256EEESB_EEES9_SE_SG_Li256ELb0ELb1ELb0ELb0EEENS1_29StaticPersistentTileSchedulerILb0EEEEEEEEEvNT_6ParamsE,@function
        .size           _ZN7cutlass13device_kernelIN5flash11enable_sm90INS1_16FlashAttnFwdSm90INS1_25CollectiveMainloopFwdSm90ILi2EN4cute5tupleIJNS5_1CILi1EEES8_S8_EEENS6_IJNS7_ILi128EEENS7_ILi96EEENS7_ILi64EEEEEELi256ENS_6half_tEfNS_4arch4Sm90ELb0ELb0ELb0ELb0ELb0ELb0ELb0ELb1ELb0ELb1ELb0ELb0EEENS1_21CollectiveEpilogueFwdINS6_IJSA_NS7_ILi256EEESB_EEES9_SE_SG_Li256ELb0ELb1ELb0ELb0EEENS1_29StaticPersistentTileSchedulerILb0EEEEEEEEEvNT_6ParamsE,(.L_x_6034 - _ZN7cutlass13device_kernelIN5flash11enable_sm90INS1_16FlashAttnFwdSm90INS1_25CollectiveMainloopFwdSm90ILi2EN4cute5tupleIJNS5_1CILi1EEES8_S8_EEENS6_IJNS7_ILi128EEENS7_ILi96EEENS7_ILi64EEEEEELi256ENS_6half_tEfNS_4arch4Sm90ELb0ELb0ELb0ELb0ELb0ELb0ELb0ELb1ELb0ELb1ELb0ELb0EEENS1_21CollectiveEpilogueFwdINS6_IJSA_NS7_ILi256EEESB_EEES9_SE_SG_Li256ELb0ELb1ELb0ELb0EEENS1_29StaticPersistentTileSchedulerILb0EEEEEEEEEvNT_6ParamsE)
        .other          _ZN7cutlass13device_kernelIN5flash11enable_sm90INS1_16FlashAttnFwdSm90INS1_25CollectiveMainloopFwdSm90ILi2EN4cute5tupleIJNS5_1CILi1EEES8_S8_EEENS6_IJNS7_ILi128EEENS7_ILi96EEENS7_ILi64EEEEEELi256ENS_6half_tEfNS_4arch4Sm90ELb0ELb0ELb0ELb0ELb0ELb0ELb0ELb1ELb0ELb1ELb0ELb0EEENS1_21CollectiveEpilogueFwdINS6_IJSA_NS7_ILi256EEESB_EEES9_SE_SG_Li256ELb0ELb1ELb0ELb0EEENS1_29StaticPersistentTileSchedulerILb0EEEEEEEEEvNT_6ParamsE,@"STO_CUDA_ENTRY STV_DEFAULT"
_ZN7cutlass13device_kernelIN5flash11enable_sm90INS1_16FlashAttnFwdSm90INS1_25CollectiveMainloopFwdSm90ILi2EN4cute5tupleIJNS5_1CILi1EEES8_S8_EEENS6_IJNS7_ILi128EEENS7_ILi96EEENS7_ILi64EEEEEELi256ENS_6half_tEfNS_4arch4Sm90ELb0ELb0ELb0ELb0ELb0ELb0ELb0ELb1ELb0ELb1ELb0ELb0EEENS1_21CollectiveEpilogueFwdINS6_IJSA_NS7_ILi256EEESB_EEES9_SE_SG_Li256ELb0ELb1ELb0ELb0EEENS1_29StaticPersistentTileSchedulerILb0EEEEEEEEEvNT_6ParamsE:
[----:B------:R-:W0:Y:S02]  /*0000*/  LDC R1, c[0x0][0x28] ;  /* 0x00000a00ff017b82 */ /* 0x000e240000000800 */
[----:B0-----:R-:W-:Y:S01]  /*0010*/  VIADD R1, R1, 0xffffffc8 ;  /* 0xffffffc801017836 */ /* 0x001fe20000000000 */
[----:B------:R-:W0:Y:S01]  /*0020*/  S2R R0, SR_TID.X ;  /* 0x0000000000007919 */ /* 0x000e220000002100 */
[----:B------:R-:W-:Y:S01]  /*0030*/  ELECT P0, URZ, PT ;  /* 0x00000000003f782f */ /* 0x000fe20003800000 */
[----:B------:R-:W-:Y:S01]  /*0040*/  BSSY B0, `(.L_x_0) ;  /* 0x000000e000007945 */ /* 0x000fe20003800000 */
[--C-:B0-----:R-:W-:Y:S02]  /*0050*/  SHF.R.U32.HI R2, RZ, 0x5, R0.reuse ;  /* 0x00000005ff027819 */ /* 0x101fe40000011600 */
[----:B------:R-:W-:-:S03]  /*0060*/  SHF.R.U32.HI R4, RZ, 0x7, R0 ;  /* 0x00000007ff047819 */ /* 0x000fc60000011600 */
[----:B------:R-:W0:Y:S02]  /*0070*/  SHFL.IDX PT, R3, R2, RZ, 0x1f ;  /* 0x00001fff02037589 */ /* 0x000e2400000e0000 */
[----:B0-----:R-:W-:-:S13]  /*0080*/  ISETP.EQ.AND P0, PT, R3, RZ, P0 ;  /* 0x000000ff0300720c */ /* 0x001fda0000702270 */
[----:B------:R-:W-:Y:S05]  /*0090*/  @!P0 BRA `(.L_x_1) ;  /* 0x0000000000208947 */ /* 0x000fea0003800000 */
[----:B------:R-:W-:Y:S02]  /*00a0*/  ULDC.64 UR4, c[0x0][0x198] ;  /* 0x0000660000047ab9 */ /* 0x000fe40000000a00 */
[----:B------:R-:W-:Y:S02]  /*00b0*/  UIADD3 UR6, UP0, UR4, 0x370, URZ ;  /* 0x0000037004067890 */ /* 0x000fe4000ff1e03f */
[----:B------:R-:W-:Y:S02]  /*00c0*/  UIADD3 UR4, UP1, UR4, 0x470, URZ ;  /* 0x0000047004047890 */ /* 0x000fe4000ff3e03f */
[----:B------:R-:W-:Y:S02]  /*00d0*/  UIADD3.X UR7, URZ, UR5, URZ, UP0, !UPT ;  /* 0x000000053f077290 */ /* 0x000fe400087fe43f */
[----:B------:R-:W-:-:S07]  /*00e0*/  UIADD3.X UR5, URZ, UR5, URZ, UP1, !UPT ;  /* 0x000000053f057290 */ /* 0x000fce0008ffe43f */
[----:B------:R0:W-:Y:S02]  /*00f0*/  UTMACCTL.PF [UR6] ;  /* 0x00000000060079b9 */ /* 0x0001e40008040000 */
[----:B------:R0:W-:Y:S02]  /*0100*/  UTMACCTL.PF [UR4] ;  /* 0x00000000040079b9 */ /* 0x0001e40008040000 */
[----:B0-----:R-:W-:Y:S01]  /*0110*/  NOP ;  /* 0x0000000000007918 */ /* 0x001fe20000000000 */
.L_x_1:
[----:B------:R-:W-:Y:S05]  /*0120*/  BSYNC B0 ;  /* 0x0000000000007941 */ /* 0x000fea0003800000 */
.L_x_0:
[----:B------:R-:W-:Y:S01]  /*0130*/  VOTEU.ANY UP0, P0 ;  /* 0x00000000003f7886 */ /* 0x000fe20000000100 */
[----:B------:R-:W0:Y:S01]  /*0140*/  SHFL.IDX PT, R4, R4, RZ, 0x1f ;  /* 0x00001fff04047589 */ /* 0x000e2200000e0000 */
[----:B------:R-:W-:Y:S01]  /*0150*/  UMOV UR4, 0x80 ;  /* 0x0000008000047882 */ /* 0x000fe20000000000 */
[----:B------:R-:W-:Y:S01]  /*0160*/  UMOV UR7, 0x100 ;  /* 0x0000010000077882 */ /* 0x000fe20000000000 */
[----:B------:R-:W-:Y:S01]  /*0170*/  VOTEU.ANY UP1, P0 ;  /* 0x00000000003f7886 */ /* 0x000fe20000020100 */
[----:B------:R-:W1:Y:S01]  /*0180*/  @UP0 S2UR UR8, SR_CgaCtaId ;  /* 0x00000000000809c3 */ /* 0x000e620000008800 */
[----:B------:R-:W2:Y:S01]  /*0190*/  SHFL.IDX PT, R3, R2, RZ, 0x1f ;  /* 0x00001fff02037589 */ /* 0x000ea200000e0000 */
[----:B------:R-:W-:Y:S01]  /*01a0*/  @UP0 UMOV UR6, 0x400 ;  /* 0x0000040000060882 */ /* 0x000fe20000000000 */
[----:B------:R-:W-:-:S04]  /*01b0*/  @UP0 UIADD3 UR4, -UR4, 0x100000, URZ ;  /* 0x0010000004040890 */ /* 0x000fc8000fffe13f */
[----:B------:R-:W-:Y:S02]  /*01c0*/  @UP0 USHF.L.U32 UR5, UR4, 0xb, URZ ;  /* 0x0000000b04050899 */ /* 0x000fe4000800063f */
[----:B------:R-:W-:Y:S01]  /*01d0*/  @UP0 USHF.L.U32 UR4, UR4, 0x1, URZ ;  /* 0x0000000104040899 */ /* 0x000fe2000800063f */
[----:B------:R-:W-:Y:S01]  /*01e0*/  VOTEU.ANY UP2, P0 ;  /* 0x00000000003f7886 */ /* 0x000fe20000040100 */
[----:B0-----:R-:W-:Y:S01]  /*01f0*/  R2UR UR9, R4 ;  /* 0x00000000040972ca */ /* 0x001fe200000e0000 */
[----:B-1----:R-:W-:Y:S01]  /*0200*/  @UP0 ULEA UR8, UR8, UR6, 0x18 ;  /* 0x0000000608080291 */ /* 0x002fe2000f8ec03f */
[----:B--2---:R-:W-:Y:S01]  /*0210*/  ISETP.NE.AND P1, PT, R3, RZ, PT ;  /* 0x000000ff0300720c */ /* 0x004fe20003f25270 */
[----:B------:R-:W-:-:S04]  /*0220*/  @UP0 UIADD3 UR6, -UR7, 0x100000, URZ ;  /* 0x0010000007060890 */ /* 0x000fc8000fffe13f */
[----:B------:R-:W-:Y:S02]  /*0230*/  @UP0 USHF.L.U32 UR7, UR6, 0xb, URZ ;  /* 0x0000000b06070899 */ /* 0x000fe4000800063f */
[----:B------:R-:W-:-:S04]  /*0240*/  @UP0 USHF.L.U32 UR6, UR6, 0x1, URZ ;  /* 0x0000000106060899 */ /* 0x000fc8000800063f */
[----:B------:R-:W-:Y:S01]  /*0250*/  UISETP.NE.AND UP0, UPT, UR9, URZ, UPT ;  /* 0x0000003f0900728c */ /* 0x000fe2000bf05270 */
[----:B------:R-:W0:Y:S02]  /*0260*/  FENCE.VIEW.ASYNC.S ;  /* 0x00000000000073c6 */ /* 0x000e240000000000 */
[----:B0-----:R0:W1:Y:S05]  /*0270*/  @UP1 SYNCS.EXCH.64 URZ, [UR8+0x22800], UR4 ;  /* 0x02280004083f15b2 */ /* 0x00106a0008000100 */
[----:B------:R0:W2:Y:S01]  /*0280*/  @UP2 SYNCS.EXCH.64 URZ, [UR8+0x22820], UR6 ;  /* 0x02282006083f25b2 */ /* 0x0000a20008000100 */
[----:B------:R-:W-:Y:S05]  /*0290*/  @P1 BRA `(.L_x_2) ;  /* 0x0000000000481947 */ /* 0x000fea0003800000 */
[----:B0-----:R-:W0:Y:S01]  /*02a0*/  S2UR UR5, SR_CgaCtaId ;  /* 0x00000000000579c3 */ /* 0x001e220000008800 */
[----:B------:R-:W-:Y:S01]  /*02b0*/  UMOV UR4, 0x400 ;  /* 0x0000040000047882 */ /* 0x000fe20000000000 */
[----:B------:R-:W-:Y:S01]  /*02c0*/  UMOV UR6, 0x1 ;  /* 0x0000000100067882 */ /* 0x000fe20000000000 */
[----:B------:R-:W-:Y:S01]  /*02d0*/  UMOV UR7, 0x2 ;  /* 0x0000000200077882 */ /* 0x000fe20000000000 */
[----:B------:R-:W-:Y:S01]  /*02e0*/  ELECT P0, URZ, PT ;  /* 0x00000000003f782f */ /* 0x000fe20003800000 */
[----:B0-----:R-:W-:Y:S02]  /*02f0*/  ULEA UR8, UR5, UR4, 0x18 ;  /* 0x0000000405087291 */ /* 0x001fe4000f8ec03f */
[----:B------:R-:W-:-:S04]  /*0300*/  UIADD3 UR4, -UR6, 0x100000, URZ ;  /* 0x0010000006047890 */ /* 0x000fc8000fffe13f */
[----:B------:R-:W-:Y:S02]  /*0310*/  USHF.L.U32 UR5, UR4, 0xb, URZ ;  /* 0x0000000b04057899 */ /* 0x000fe4000800063f */
[----:B------:R-:W-:Y:S02]  /*0320*/  USHF.L.U32 UR4, UR4, 0x1, URZ ;  /* 0x0000000104047899 */ /* 0x000fe4000800063f */
[----:B------:R-:W-:-:S04]  /*0330*/  UIADD3 UR6, -UR7, 0x100000, URZ ;  /* 0x0010000007067890 */ /* 0x000fc8000fffe13f */
[----:B------:R-:W-:Y:S02]  /*0340*/  USHF.L.U32 UR7, UR6, 0xb, URZ ;  /* 0x0000000b06077899 */ /* 0x000fe4000800063f */
[----:B------:R-:W-:Y:S01]  /*0350*/  USHF.L.U32 UR6, UR6, 0x1, URZ ;  /* 0x0000000106067899 */ /* 0x000fe2000800063f */
[----:B------:R-:W0:Y:S03]  /*0360*/  FENCE.VIEW.ASYNC.S ;  /* 0x00000000000073c6 */ /* 0x000e260000000000 */
[----:B0-----:R3:W4:Y:S08]  /*0370*/  SYNCS.EXCH.64 URZ, [UR8+0x22830], UR4 ;  /* 0x02283004083f75b2 */ /* 0x0017300008000100 */
[----:B------:R3:W0:Y:S01]  /*0380*/  SYNCS.EXCH.64 URZ, [UR8+0x22840], UR6 ;  /* 0x02284006083f75b2 */ /* 0x0006220008000100 */
[----:B------:R3:W0:Y:S01]  /*0390*/  SYNCS.EXCH.64 URZ, [UR8+0x22838], UR4 ;  /* 0x02283804083f75b2 */ /* 0x0006220008000100 */
[----:B------:R3:W0:Y:S02]  /*03a0*/  SYNCS.EXCH.64 URZ, [UR8+0x22848], UR6 ;  /* 0x02284806083f75b2 */ /* 0x0006240008000100 */
[----:B---3--:R-:W-:Y:S01]  /*03b0*/  NOP ;  /* 0x0000000000007918 */ /* 0x008fe20000000000 */
.L_x_2:
[----:B------:R-:W3:Y:S01]  /*03c0*/  SHFL.IDX PT, R3, R2, RZ, 0x1f ;  /* 0x00001fff02037589 */ /* 0x000ee200000e0000 */
[----:B------:R-:W-:Y:S01]  /*03d0*/  NOP ;  /* 0x0000000000007918 */ /* 0x000fe20000000000 */
[----:B---3--:R-:W-:-:S13]  /*03e0*/  ISETP.NE.AND P0, PT, R3, RZ, PT ;  /* 0x000000ff0300720c */ /* 0x008fda0003f05270 */
        /* <DEDUP_REMOVED lines=14> */
[----:B0-----:R3:W0:Y:S08]  /*04d0*/  SYNCS.EXCH.64 URZ, [UR8+0x22850], UR4 ;  /* 0x02285004083f75b2 */ /* 0x0016300008000100 */
[----:B------:R3:W0:Y:S01]  /*04e0*/  SYNCS.EXCH.64 URZ, [UR8+0x22860], UR6 ;  /* 0x02286006083f75b2 */ /* 0x0006220008000100 */
[----:B------:R3:W0:Y:S01]  /*04f0*/  SYNCS.EXCH.64 URZ, [UR8+0x22858], UR4 ;  /* 0x02285804083f75b2 */ /* 0x0006220008000100 */
[----:B------:R3:W0:Y:S02]  /*0500*/  SYNCS.EXCH.64 URZ, [UR8+0x22868], UR6 ;  /* 0x02286806083f75b2 */ /* 0x0006240008000100 */
[----:B---3--:R-:W-:Y:S01]  /*0510*/  NOP ;  /* 0x0000000000007918 */ /* 0x008fe20000000000 */
.L_x_3:
[----:B------:R-:W3:Y:S01]  /*0520*/  SHFL.IDX PT, R3, R2, RZ, 0x1f ;  /* 0x00001fff02037589 */ /* 0x000ee200000e0000 */
[----:B------:R-:W-:Y:S01]  /*0530*/  NOP ;  /* 0x0000000000007918 */ /* 0x000fe20000000000 */
[----:B---3--:R-:W-:-:S13]  /*0540*/  ISETP.NE.AND P0, PT, R3, RZ, PT ;  /* 0x000000ff0300720c */ /* 0x008fda0003f05270 */
[----:B------:R-:W-:Y:S05]  /*0550*/  @P0 BRA `(.L_x_4) ;  /* 0x0000000000380947 */ /* 0x000fea0003800000 */
[----:B0-----:R-:W0:Y:S01]  /*0560*/  S2UR UR5, SR_CgaCtaId ;  /* 0x00000000000579c3 */ /* 0x001e220000008800 */
[----:B------:R-:W-:Y:S01]  /*0570*/  UMOV UR4, 0x400 ;  /* 0x0000040000047882 */ /* 0x000fe20000000000 */
[----:B------:R-:W-:Y:S01]  /*0580*/  UMOV UR7, 0x1 ;  /* 0x0000000100077882 */ /* 0x000fe20000000000 */
[----:B------:R-:W-:Y:S01]  /*0590*/  ELECT P0, URZ, PT ;  /* 0x00000000003f782f */ /* 0x000fe20003800000 */
[----:B0-----:R-:W-:Y:S02]  /*05a0*/  ULEA UR6, UR5, UR4, 0x18 ;  /* 0x0000000405067291 */ /* 0x001fe4000f8ec03f */
[----:B------:R-:W-:-:S04]  /*05b0*/  UIADD3 UR4, -UR7, 0x100000, URZ ;  /* 0x0010000007047890 */ /* 0x000fc8000fffe13f */
[----:B------:R-:W-:Y:S02]  /*05c0*/  USHF.L.U32 UR5, UR4, 0xb, URZ ;  /* 0x0000000b04057899 */ /* 0x000fe4000800063f */
[----:B------:R-:W-:Y:S01]  /*05d0*/  USHF.L.U32 UR4, UR4, 0x1, URZ ;  /* 0x0000000104047899 */ /* 0x000fe2000800063f */
[----:B------:R-:W0:Y:S11]  /*05e0*/  FENCE.VIEW.ASYNC.S ;  /* 0x00000000000073c6 */ /* 0x000e360000000000 */
[----:B0-----:R3:W0:Y:S01]  /*05f0*/  SYNCS.EXCH.64 URZ, [UR6+0x22870], UR4 ;  /* 0x02287004063f75b2 */ /* 0x0016220008000100 */
[----:B------:R3:W0:Y:S01]  /*0600*/  SYNCS.EXCH.64 URZ, [UR6+0x22880], UR4 ;  /* 0x02288004063f75b2 */ /* 0x0006220008000100 */
[----:B------:R3:W0:Y:S01]  /*0610*/  SYNCS.EXCH.64 URZ, [UR6+0x22878], UR4 ;  /* 0x02287804063f75b2 */ /* 0x0006220008000100 */
[----:B------:R3:W0:Y:S02]  /*0620*/  SYNCS.EXCH.64 URZ, [UR6+0x22888], UR4 ;  /* 0x02288804063f75b2 */ /* 0x0006240008000100 */
[----:B---3--:R-:W-:Y:S01]  /*0630*/  NOP ;  /* 0x0000000000007918 */ /* 0x008fe20000000000 */
.L_x_4:
        /* <DEDUP_REMOVED lines=22> */
.L_x_5:
        /* <DEDUP_REMOVED lines=22> */
.L_x_6:
[----:B------:R-:W-:Y:S01]  /*0900*/  PLOP3.LUT P0, PT, PT, PT, UP0, 0x80, 0x0 ;  /* 0x000000000000781c */ /* 0x000fe20003f0f008 */
[----:B------:R-:W-:Y:S01]  /*0910*/  UMOV UR37, 0x1 ;  /* 0x0000000100257882 */ /* 0x000fe20000000000 */
[----:B------:R-:W-:Y:S01]  /*0920*/  NOP ;  /* 0x0000000000007918 */ /* 0x000fe20000000000 */
[----:B------:R-:W-:Y:S01]  /*0930*/  USEL UR37, UR37, 0x2, !UP0 ;  /* 0x0000000225257887 */ /* 0x000fe2000c000000 */
[----:B------:R-:W-:Y:S01]  /*0940*/  ULDC.64 UR42, c[0x0][0x208] ;  /* 0x00008200002a7ab9 */ /* 0x000fe20000000a00 */
[----:B012-4-:R-:W-:Y:S08]  /*0950*/  BAR.SYNC.DEFER_BLOCKING 0x0 ;  /* 0x0000000000007b1d */ /* 0x017ff00000010000 */
[----:B------:R-:W-:Y:S05]  /*0960*/  @!P0 BRA `(.L_x_7) ;  /* 0x0000006400f48947 */ /* 0x000fea0003800000 */
.L_x_8:
[----:B------:R-:W-:-:S08]  /*0970*/  NOP ;  /* 0x0000000000007918 */ /* 0x000fd00000000000 */
[----:B------:R-:W0:Y:S02]  /*0980*/  USETMAXREG.TRY_ALLOC.CTAPOOL UP0, 0xf0 ;  /* 0x000000f0000079c8 */ /* 0x000e240008000600 */
[----:B0-----:R-:W-:-:S13]  /*0990*/  PLOP3.LUT P0, PT, PT, PT, UP0, 0x80, 0x0 ;  /* 0x000000000000781c */ /* 0x001fda0003f0f008 */
[----:B------:R-:W-:Y:S05]  /*09a0*/  @!P0 BRA `(.L_x_8) ;  /* 0xfffffffc00f08947 */ /* 0x000fea000383ffff */
[----:B------:R-:W-:Y:S01]  /*09b0*/  SHF.R.U32.HI R2, RZ, 0x7, R0 ;  /* 0x00000007ff027819 */ /* 0x000fe20000011600 */
[----:B------:R-:W0:Y:S08]  /*09c0*/  S2UR UR39, SR_CTAID.X ;  /* 0x00000000002779c3 */ /* 0x000e300000002500 */
[----:B------:R-:W-:Y:S06]  /*09d0*/  BAR.ARV 0x8, 0x180 ;  /* 0x0206000000007b1d */ /* 0x000fec0000002000 */
[----:B------:R-:W-:-:S02]  /*09e0*/  ISETP.NE.AND P0, PT, R2, 0x1, PT ;  /* 0x000000010200780c */ /* 0x000fc40003f05270 */
[----:B------:R-:W0:Y:S11]  /*09f0*/  LDC R2, c[0x0][0xc34] ;  /* 0x00030d00ff027b82 */ /* 0x000e360000000800 */
[----:B------:R-:W-:Y:S06]  /*0a00*/  @!P0 BAR.ARV 0x9, 0x100 ;  /* 0x0244000000008b1d */ /* 0x000fec0000002000 */
[----:B0-----:R-:W-:-:S13]  /*0a10*/  ISETP.LE.AND P0, PT, R2, UR39, PT ;  /* 0x0000002702007c0c */ /* 0x001fda000bf03270 */
[----:B------:R-:W-:Y:S05]  /*0a20*/  @P0 EXIT ;  /* 0x000000000000094d */ /* 0x000fea0003800000 */
[----:B------:R-:W-:Y:S01]  /*0a30*/  VIADD R0, R0, 0xffffff80 ;  /* 0xffffff8000007836 */ /* 0x000fe20000000000 */
[----:B------:R-:W-:Y:S01]  /*0a40*/  ULOP3.LUT UR48, UR37, 0x1, URZ, 0xfc, !UPT ;  /* 0x0000000125307892 */ /* 0x000fe2000f8efc3f */
[----:B------:R-:W-:Y:S01]  /*0a50*/  UMOV UR47, URZ ;  /* 0x0000003f002f7c82 */ /* 0x000fe20008000000 */
[----:B------:R-:W-:Y:S02]  /*0a60*/  UMOV UR38, URZ ;  /* 0x0000003f00267c82 */ /* 0x000fe40008000000 */
[----:B------:R-:W-:Y:S01]  /*0a70*/  SHF.R.S32.HI R3, RZ, 0x1f, R0 ;  /* 0x0000001fff037819 */ /* 0x000fe20000011400 */
[----:B------:R-:W-:-:S03]  /*0a80*/  UMOV UR36, URZ ;  /* 0x0000003f00247c82 */ /* 0x000fc60008000000 */
[CC--:B------:R-:W-:Y:S02]  /*0a90*/  LEA.HI R2, R3.reuse, R0.reuse, RZ, 0x7 ;  /* 0x0000000003027211 */ /* 0x0c0fe400078f38ff */
[CC--:B------:R-:W-:Y:S02]  /*0aa0*/  LEA.HI R4, R3.reuse, R0.reuse, RZ, 0x4 ;  /* 0x0000000003047211 */ /* 0x0c0fe400078f20ff */
[----:B------:R-:W-:Y:S02]  /*0ab0*/  LOP3.LUT R205, R2, 0xffffff80, RZ, 0xc0, !PT ;  /* 0xffffff8002cd7812 */ /* 0x000fe400078ec0ff */
[CC--:B------:R-:W-:Y:S02]  /*0ac0*/  LEA.HI R5, R3.reuse, R0.reuse, RZ, 0x5 ;  /* 0x0000000003057211 */ /* 0x0c0fe400078f28ff */
[----:B------:R-:W-:Y:S01]  /*0ad0*/  SHF.R.S32.HI R7, RZ, 0x4, R4 ;  /* 0x00000004ff077819 */ /* 0x000fe20000011404 */
[----:B------:R-:W-:Y:S01]  /*0ae0*/  IMAD.IADD R205, R0, 0x1, -R205 ;  /* 0x0000000100cd7824 */ /* 0x000fe200078e0acd */
[----:B------:R-:W-:Y:S01]  /*0af0*/  LEA.HI R12, R3, R0, RZ, 0x2 ;  /* 0x00000000030c7211 */ /* 0x000fe200078f10ff */
[----:B------:R-:W-:Y:S01]  /*0b00*/  IMAD.SHL.U32 R6, R5, 0x20, RZ ;  /* 0x0000002005067824 */ /* 0x000fe200078e00ff */
[----:B------:R-:W-:-:S02]  /*0b10*/  LOP3.LUT R5, R4, 0x3fffff0, RZ, 0xc0, !PT ;  /* 0x03fffff004057812 */ /* 0x000fc400078ec0ff */
[----:B------:R-:W-:Y:S02]  /*0b20*/  SHF.R.S32.HI R8, RZ, 0x1f, R205 ;  /* 0x0000001fff087819 */ /* 0x000fe400000114cd */
[----:B------:R-:W-:Y:S01]  /*0b30*/  LEA.HI R4, R4, R7, RZ, 0x1 ;  /* 0x0000000704047211 */ /* 0x000fe200078f08ff */
[----:B------:R-:W-:Y:S01]  /*0b40*/  IMAD.IADD R5, R0, 0x1, -R5 ;  /* 0x0000000100057824 */ /* 0x000fe200078e0a05 */
[----:B------:R-:W-:Y:S02]  /*0b50*/  LEA.HI R9, R8, R205, RZ, 0x2 ;  /* 0x000000cd08097211 */ /* 0x000fe400078f10ff */
[----:B------:R-:W-:Y:S02]  /*0b60*/  LOP3.LUT R4, R4, 0x1ffffffe, RZ, 0xc0, !PT ;  /* 0x1ffffffe04047812 */ /* 0x000fe400078ec0ff */
[--C-:B------:R-:W-:Y:S02]  /*0b70*/  SHF.R.S32.HI R10, RZ, 0x2, R9.reuse ;  /* 0x00000002ff0a7819 */ /* 0x100fe40000011409 */
[----:B------:R-:W-:Y:S01]  /*0b80*/  SHF.R.S32.HI R11, RZ, 0x1f, R9 ;  /* 0x0000001fff0b7819 */ /* 0x000fe20000011409 */
[----:B------:R-:W-:Y:S01]  /*0b90*/  IMAD.IADD R4, R7, 0x1, -R4 ;  /* 0x0000000107047824 */ /* 0x000fe200078e0a04 */
[----:B------:R-:W-:-:S02]  /*0ba0*/  SHF.R.S32.HI R207, RZ, 0x7, R2 ;  /* 0x00000007ffcf7819 */ /* 0x000fc40000011402 */
[----:B------:R-:W-:Y:S02]  /*0bb0*/  LEA.HI R11, R11, R10, RZ, 0x3 ;  /* 0x0000000a0b0b7211 */ /* 0x000fe400078f18ff */
[----:B------:R-:W-:Y:S02]  /*0bc0*/  LOP3.LUT R7, R12, 0xfffffffc, RZ, 0xc0, !PT ;  /* 0xfffffffc0c077812 */ /* 0x000fe400078ec0ff */
[----:B------:R-:W-:Y:S02]  /*0bd0*/  LOP3.LUT R11, R11, 0xfffffff8, RZ, 0xc0, !PT ;  /* 0xfffffff80b0b7812 */ /* 0x000fe400078ec0ff */
[----:B------:R-:W-:Y:S01]  /*0be0*/  LEA.HI R8, R8, R205, RZ, 0x5 ;  /* 0x000000cd08087211 */ /* 0x000fe200078f28ff */
[----:B------:R-:W-:Y:S01]  /*0bf0*/  IMAD.IADD R7, R0, 0x1, -R7 ;  /* 0x0000000100077824 */ /* 0x000fe200078e0a07 */
[----:B------:R-:W-:Y:S01]  /*0c00*/  LEA.HI R2, R2, R207, RZ, 0x1 ;  /* 0x000000cf02027211 */ /* 0x000fe200078f08ff */
[----:B------:R-:W-:Y:S01]  /*0c10*/  IMAD.IADD R11, R10, 0x1, -R11 ;  /* 0x000000010a0b7824 */ /* 0x000fe200078e0a0b */
[----:B------:R-:W-:-:S02]  /*0c20*/  LEA.HI R22, R3, R0, RZ, 0x3 ;  /* 0x0000000003167211 */ /* 0x000fc400078f18ff */
[----:B------:R-:W-:Y:S02]  /*0c30*/  SHF.R.S32.HI R8, RZ, 0x5, R8 ;  /* 0x00000005ff087819 */ /* 0x000fe40000011408 */
[----:B------:R-:W-:Y:S02]  /*0c40*/  LOP3.LUT R2, R2, 0x3fffffe, RZ, 0xc0, !PT ;  /* 0x03fffffe02027812 */ /* 0x000fe400078ec0ff */
[----:B------:R-:W-:Y:S01]  /*0c50*/  LOP3.LUT R19, R22, 0xfffffff8, RZ, 0xc0, !PT ;  /* 0xfffffff816137812 */ /* 0x000fe200078ec0ff */
[----:B------:R-:W-:Y:S01]  /*0c60*/  IMAD R11, R8, 0x10, R11 ;  /* 0x00000010080b7824 */ /* 0x000fe200078e020b */
[----:B------:R-:W-:Y:S01]  /*0c70*/  LOP3.LUT R6, R6, 0xfffffc00, RZ, 0xc0, !PT ;  /* 0xfffffc0006067812 */ /* 0x000fe200078ec0ff */
[----:B------:R-:W-:Y:S01]  /*0c80*/  IMAD.IADD R2, R207, 0x1, -R2 ;  /* 0x00000001cf027824 */ /* 0x000fe200078e0a02 */
[----:B------:R-:W-:Y:S01]  /*0c90*/  LEA.HI R3, R7, R7, RZ, 0x1 ;  /* 0x0000000707037211 */ /* 0x000fe200078f08ff */
[----:B------:R-:W-:Y:S01]  /*0ca0*/  IMAD.IADD R19, R0, 0x1, -R19 ;  /* 0x0000000100137824 */ /* 0x000fe200078e0a13 */
[----:B------:R-:W-:Y:S01]  /*0cb0*/  LOP3.LUT R0, R9, 0x7ffffffc, RZ, 0xc0, !PT ;  /* 0x7ffffffc09007812 */ /* 0x000fe200078ec0ff */
[----:B------:R-:W-:Y:S01]  /*0cc0*/  IMAD R5, R5, 0x40, R6 ;  /* 0x0000004005057824 */ /* 0x000fe200078e0206 */
[----:B------:R-:W-:Y:S01]  /*0cd0*/  LOP3.LUT R6, R3, 0x1ffffffe, RZ, 0xc0, !PT ;  /* 0x1ffffffe03067812 */ /* 0x000fe200078ec0ff */
[----:B------:R-:W-:Y:S01]  /*0ce0*/  IMAD R208, R2, 0x40, R11 ;  /* 0x0000004002d07824 */ /* 0x000fe200078e020b */
[----:B------:R-:W-:Y:S01]  /*0cf0*/  SHF.R.S32.HI R22, RZ, 0x3, R22 ;  /* 0x00000003ff167819 */ /* 0x000fe20000011416 */
[----:B------:R-:W-:-:S02]  /*0d00*/  IMAD.SHL.U32 R2, R19, 0x8, RZ ;  /* 0x0000000813027824 */ /* 0x000fc400078e00ff */
[----:B------:R-:W-:Y:S02]  /*0d10*/  IMAD.IADD R7, R7, 0x1, -R6 ;  /* 0x0000000107077824 */ /* 0x000fe400078e0a06 */
[C---:B------:R-:W-:Y:S02]  /*0d20*/  VIADD R18, R2.reuse, 0x40 ;  /* 0x0000004002127836 */ /* 0x040fe40000000000 */
[C---:B------:R-:W-:Y:S02]  /*0d30*/  VIADD R17, R2.reuse, 0x80 ;  /* 0x0000008002117836 */ /* 0x040fe40000000000 */
[----:B------:R-:W-:Y:S01]  /*0d40*/  VIADD R16, R2, 0xc0 ;  /* 0x000000c002107836 */ /* 0x000fe20000000000 */
[----:B------:R-:W-:Y:S01]  /*0d50*/  SHF.R.S32.HI R214, RZ, 0x1f, R18 ;  /* 0x0000001fffd67819 */ /* 0x000fe20000011412 */
[----:B------:R-:W-:Y:S01]  /*0d60*/  IMAD R211, R4, 0x8, R5 ;  /* 0x0000000804d37824 */ /* 0x000fe200078e0205 */
[----:B------:R-:W-:Y:S01]  /*0d70*/  SHF.R.S32.HI R213, RZ, 0x1f, R17 ;  /* 0x0000001fffd57819 */ /* 0x000fe20000011411 */
[----:B------:R-:W-:Y:S01]  /*0d80*/  IMAD.IADD R209, R205, 0x1, -R0 ;  /* 0x00000001cdd17824 */ /* 0x000fe200078e0a00 */
[----:B------:R-:W-:Y:S01]  /*0d90*/  SHF.R.S32.HI R212, RZ, 0x1f, R16 ;  /* 0x0000001fffd47819 */ /* 0x000fe20000011410 */
[----:B------:R-:W-:-:S07]  /*0da0*/  IMAD R210, R7, 0x8, R208 ;  /* 0x0000000807d27824 */ /* 0x000fce00078e02d0 */
.L_x_37:
[----:B0-----:R-:W0:Y:S01]  /*0db0*/  SHFL.IDX PT, R0, R207, RZ, 0x1f ;  /* 0x00001fffcf007589 */ /* 0x001e2200000e0000 */
[----:B-1----:R-:W1:Y:S01]  /*0dc0*/  S2UR UR4, SR_CgaCtaId ;  /* 0x00000000000479c3 */ /* 0x002e620000008800 */
[----:B------:R-:W-:Y:S01]  /*0dd0*/  ULDC.64 UR6, c[0x0][0x418] ;  /* 0x0001060000067ab9 */ /* 0x000fe20000000a00 */
[----:B------:R-:W-:Y:S01]  /*0de0*/  ULDC UR5, c[0x0][0xc38] ;  /* 0x00030e0000057ab9 */ /* 0x000fe20000000800 */
[----:B------:R-:W-:Y:S02]  /*0df0*/  UISETP.NE.U32.AND UP0, UPT, UR6, URZ, UPT ;  /* 0x0000003f0600728c */ /* 0x000fe4000bf05070 */
[----:B------:R-:W-:Y:S01]  /*0e00*/  UISETP.NE.AND UP1, UPT, UR5, 0x1, UPT ;  /* 0x000000010500788c */ /* 0x000fe2000bf25270 */
[----:B------:R-:W-:Y:S02]  /*0e10*/  UMOV UR45, 0x400 ;  /* 0x00000400002d7882 */ /* 0x000fe40000000000 */
[----:B------:R-:W-:Y:S01]  /*0e20*/  ULDC UR5, c[0x0][0xc44] ;  /* 0x0003110000057ab9 */ /* 0x000fe20000000800 */
[----:B------:R-:W-:-:S02]  /*0e30*/  UISETP.NE.AND.EX UP0, UPT, UR7, URZ, UPT, UP0 ;  /* 0x0000003f0700728c */ /* 0x000fc4000bf05300 */
[----:B------:R-:W-:Y:S01]  /*0e40*/  UISETP.NE.AND UP2, UPT, UR5, 0x1, UPT ;  /* 0x000000010500788c */ /* 0x000fe2000bf45270 */
[----:B------:R-:W-:Y:S01]  /*0e50*/  ULDC UR44, c[0x0][0x424] ;  /* 0x00010900002c7ab9 */ /* 0x000fe20000000800 */
[----:B------:R-:W-:Y:S01]  /*0e60*/  ULDC UR10, c[0x0][0x2f0] ;  /* 0x0000bc00000a7ab9 */ /* 0x000fe20000000800 */
[----:B------:R-:W-:Y:S02]  /*0e70*/  USEL UR44, UR44, 0x1, UP0 ;  /* 0x000000012c2c7887 */ /* 0x000fe40008000000 */
[----:B------:R-:W-:Y:S01]  /*0e80*/  @UP1 ULDC UR12, c[0x0][0xc40] ;  /* 0x00031000000c1ab9 */ /* 0x000fe20000000800 */
[----:B------:R-:W-:Y:S01]  /*0e90*/  UMOV UR46, UR39 ;  /* 0x00000027002e7c82 */ /* 0x000fe20008000000 */
[----:B------:R-:W-:-:S04]  /*0ea0*/  UIMAD UR44, UR44, UR10, URZ ;  /* 0x0000000a2c2c72a4 */ /* 0x000fc8000f8e023f */
[----:B------:R-:W-:Y:S01]  /*0eb0*/  @UP2 ULDC.64 UR8, c[0x0][0xc48] ;  /* 0x0003120000082ab9 */ /* 0x000fe20000000a00 */
[----:B0-----:R-:W-:Y:S01]  /*0ec0*/  R2UR UR6, R0 ;  /* 0x00000000000672ca */ /* 0x001fe200000e0000 */
[----:B-1----:R-:W-:-:S03]  /*0ed0*/  ULEA UR45, UR4, UR45, 0x18 ;  /* 0x0000002d042d7291 */ /* 0x002fc6000f8ec03f */
[----:B------:R-:W-:Y:S01]  /*0ee0*/  @UP1 ULDC UR4, c[0x0][0xc3c] ;  /* 0x00030f0000041ab9 */ /* 0x000fe20000000800 */
[----:B------:R-:W-:Y:S02]  /*0ef0*/  UIADD3 UR11, UR45, 0x18400, URZ ;  /* 0x000184002d0b7890 */ /* 0x000fe4000fffe03f */
[----:B------:R-:W-:Y:S02]  /*0f00*/  UIMAD.WIDE.U32 UR4, UR39, UR4, URZ ;  /* 0x00000004270472a5 */ /* 0x000fe4000f8e003f */
[----:B------:R-:W-:Y:S02]  /*0f10*/  ULOP3.LUT UP0, URZ, UR11, 0x1bf, URZ, 0xc0, !UPT ;  /* 0x000001bf0b3f7892 */ /* 0x000fe4000f80c03f */
[----:B------:R-:W-:Y:S02]  /*0f20*/  @UP1 USHF.R.U32.HI UR46, URZ, UR12, UR5 ;  /* 0x0000000c3f2e1299 */ /* 0x000fe40008011605 */
[----:B------:R-:W-:Y:S02]  /*0f30*/  ULEA.HI UR7, UR6, UR6, URZ, 0x1 ;  /* 0x0000000606077291 */ /* 0x000fe4000f8f083f */
[----:B------:R-:W-:Y:S01]  /*0f40*/  PLOP3.LUT P0, PT, PT, PT, UP0, 0x80, 0x0 ;  /* 0x000000000000781c */ /* 0x000fe20003f0f008 */
[----:B------:R-:W-:-:S02]  /*0f50*/  UIMAD.WIDE.U32 UR4, UR46, UR8, URZ ;  /* 0x000000082e0472a5 */ /* 0x000fc4000f8e003f */
[----:B------:R-:W-:Y:S01]  /*0f60*/  ULOP3.LUT UR7, UR7, 0x1e, URZ, 0xc0, !UPT ;  /* 0x0000001e07077892 */ /* 0x000fe2000f8ec03f */
[----:B------:R-:W-:Y:S01]  /*0f70*/  UMOV UR41, UR46 ;  /* 0x0000002e00297c82 */ /* 0x000fe20008000000 */
[----:B------:R-:W-:Y:S02]  /*0f80*/  @UP2 USHF.R.U32.HI UR41, URZ, UR9, UR5 ;  /* 0x000000093f292299 */ /* 0x000fe40008011605 */
[----:B------:R-:W-:Y:S02]  /*0f90*/  UIADD3 UR7, UR6, -UR7, URZ ;  /* 0x8000000706077290 */ /* 0x000fe4000fffe03f */
[----:B------:R-:W-:Y:S02]  /*0fa0*/  UIADD3 UR6, UR44, 0x5f, URZ ;  /* 0x0000005f2c067890 */ /* 0x000fe4000fffe03f */
[----:B------:R-:W-:Y:S02]  /*0fb0*/  ULEA UR8, UR7, UR11, 0xd ;  /* 0x0000000b07087291 */ /* 0x000fe4000f8e683f */
[----:B------:R-:W-:-:S02]  /*0fc0*/  UIMAD.WIDE UR6, UR6, 0x2aaaaaab, URZ ;  /* 0x2aaaaaab060678a5 */ /* 0x000fc4000f8e023f */
[----:B------:R-:W-:Y:S02]  /*0fd0*/  USHF.R.U32.HI UR8, URZ, 0x4, UR8 ;  /* 0x000000043f087899 */ /* 0x000fe40008011608 */
[----:B------:R-:W-:Y:S02]  /*0fe0*/  USHF.R.U32.HI UR40, URZ, 0x1f, UR7 ;  /* 0x0000001f3f287899 */ /* 0x000fe40008011607 */
[----:B------:R-:W-:Y:S02]  /*0ff0*/  ULOP3.LUT UR49, UR8, 0x3fff, URZ, 0xc0, !UPT ;  /* 0x00003fff08317892 */ /* 0x000fe4000f8ec03f */
[----:B------:R-:W-:Y:S01]  /*1000*/  ULEA.HI.SX32 UR40, UR7, UR40, 0x1c ;  /* 0x0000002807287291 */ /* 0x000fe2000f8fe23f */
[----:B--234-:R-:W-:Y:S11]  /*1010*/  @!P0 BRA `(.L_x_9) ;  /* 0x0000000000408947 */ /* 0x01cff60003800000 */
[----:B------:R-:W-:Y:S01]  /*1020*/  MOV R0, 0x0 ;  /* 0x0000000000007802 */ /* 0x000fe20000000f00 */
[----:B------:R-:W-:Y:S01]  /*1030*/  ULDC.64 UR4, c[0x4][0x98] ;  /* 0x0100260000047ab9 */ /* 0x000fe20000000a00 */
[----:B------:R-:W-:Y:S01]  /*1040*/  ULDC.64 UR6, c[0x4][0x38] ;  /* 0x01000e0000067ab9 */ /* 0x000fe20000000a00 */
[----:B------:R-:W-:Y:S01]  /*1050*/  IMAD.U32 R4, RZ, RZ, UR4 ;  /* 0x00000004ff047e24 */ /* 0x000fe2000f8e00ff */
[----:B------:R0:W1:Y:S01]  /*1060*/  LDC.64 R14, c[0x4][R0] ;  /* 0x01000000000e7b82 */ /* 0x0000620000000a00 */
[----:B------:R-:W-:Y:S01]  /*1070*/  IMAD.U32 R5, RZ, RZ, UR5 ;  /* 0x00000005ff057e24 */ /* 0x000fe2000f8e00ff */
[----:B------:R-:W-:Y:S01]  /*1080*/  ULDC.64 UR4, c[0x4][0xa0] ;  /* 0x0100280000047ab9 */ /* 0x000fe20000000a00 */
[----:B------:R-:W-:Y:S02]  /*1090*/  IMAD.U32 R10, RZ, RZ, UR6 ;  /* 0x00000006ff0a7e24 */ /* 0x000fe4000f8e00ff */
[----:B------:R-:W-:Y:S02]  /*10a0*/  IMAD.U32 R6, RZ, RZ, UR4 ;  /* 0x00000004ff067e24 */ /* 0x000fe4000f8e00ff */
[----:B------:R-:W-:-:S02]  /*10b0*/  IMAD.U32 R7, RZ, RZ, UR5 ;  /* 0x00000005ff077e24 */ /* 0x000fc4000f8e00ff */
[----:B------:R-:W-:Y:S02]  /*10c0*/  IMAD.U32 R11, RZ, RZ, UR7 ;  /* 0x00000007ff0b7e24 */ /* 0x000fe4000f8e00ff */
[----:B------:R-:W-:Y:S02]  /*10d0*/  IMAD.MOV.U32 R8, RZ, RZ, 0x70 ;  /* 0x00000070ff087424 */ /* 0x000fe400078e00ff */
[----:B------:R-:W-:Y:S02]  /*10e0*/  IMAD.MOV.U32 R12, RZ, RZ, 0x1 ;  /* 0x00000001ff0c7424 */ /* 0x000fe400078e00ff */
[----:B0-----:R-:W-:-:S07]  /*10f0*/  IMAD.MOV.U32 R13, RZ, RZ, RZ ;  /* 0x000000ffff0d7224 */ /* 0x001fce00078e00ff */
[----:B------:R-:W-:-:S07]  /*1100*/  LEPC R20, `(.L_x_9) ;  /* 0x000000001014794e */ /* 0x000fce0000000000 */
[----:B-1----:R-:W-:Y:S05]  /*1110*/  CALL.ABS.NOINC R14 ;  /* 0x000000000e007343 */ /* 0x002fea0003c00000 */
.L_x_9:
[----:B------:R-:W-:Y:S01]  /*1120*/  ULOP3.LUT UR4, UR47, 0x1, URZ, 0xc0, !UPT ;  /* 0x000000012f047892 */ /* 0x000fe2000f8ec03f */
[----:B------:R-:W0:Y:S05]  /*1130*/  S2R R20, SR_TID.X ;  /* 0x0000000000147919 */ /* 0x000e2a0000002100 */
[----:B------:R-:W-:-:S05]  /*1140*/  IMAD.U32 R0, RZ, RZ, UR4 ;  /* 0x00000004ff007e24 */ /* 0x000fca000f8e00ff */
[----:B------:R-:W-:-:S04]  /*1150*/  SHF.L.U32 R0, R0, 0x1f, RZ ;  /* 0x0000001f00007819 */ /* 0x000fc800000006ff */
[----:B------:R-:W1:Y:S01]  /*1160*/  SYNCS.PHASECHK.TRANS64.TRYWAIT P0, [UR45+0x22800], R0 ;  /* 0x02280000ff0075a7 */ /* 0x000e62000800016d */
[----:B0-----:R-:W-:-:S05]  /*1170*/  SHF.R.U32.HI R20, RZ, 0x7, R20 ;  /* 0x00000007ff147819 */ /* 0x001fca0000011614 */
[----:B------:R-:W-:Y:S01]  /*1180*/  VIADD R6, R20, 0x8 ;  /* 0x0000000814067836 */ /* 0x000fe20000000000 */
[----:B-1----:R-:W-:Y:S06]  /*1190*/  @!P0 BRA `(.L_x_10) ;  /* 0x000000a0001c8947 */ /* 0x002fec0003800000 */
.L_x_127:
[----:B0-----:R-:W-:Y:S01]  /*11a0*/  IMAD.U32 R0, RZ, RZ, UR48 ;  /* 0x00000030ff007e24 */ /* 0x001fe2000f8e00ff */
[----:B------:R-:W-:Y:S05]  /*11b0*/  WARPSYNC.ALL ;  /* 0x0000000000007948 */ /* 0x000fea0003800000 */
[----:B------:R0:W-:Y:S01]  /*11c0*/  BAR.SYNC.DEFER_BLOCKING R6, 0x100 ;  /* 0x000400060000751d */ /* 0x0001e20000010000 */
[----:B------:R-:W-:-:S13]  /*11d0*/  ISETP.NE.AND P0, PT, R0, 0x3, PT ;  /* 0x000000030000780c */ /* 0x000fda0003f05270 */
[----:B0-----:R-:W-:Y:S05]  /*11e0*/  @!P0 BRA `(.L_x_11) ;  /* 0x0000000000048947 */ /* 0x001fea0003800000 */
[----:B------:R-:W-:Y:S01]  /*11f0*/  BPT.TRAP 0x1 ;  /* 0x000000040000795c */ /* 0x000fe20000300000 */
.L_x_11:
[----:B------:R-:W-:Y:S01]  /*1200*/  ULEA UR21, UR36, UR45, 0x3 ;  /* 0x0000002d24157291 */ /* 0x000fe2000f8e183f */
[----:B------:R-:W-:-:S05]  /*1210*/  IMAD.U32 R7, RZ, RZ, UR38 ;  /* 0x00000026ff077e24 */ /* 0x000fca000f8e00ff */
[----:B------:R-:W-:-:S04]  /*1220*/  SHF.L.U32 R7, R7, 0x1f, RZ ;  /* 0x0000001f07077819 */ /* 0x000fc800000006ff */
[----:B------:R0:W1:Y:S01]  /*1230*/  SYNCS.PHASECHK.TRANS64.TRYWAIT P1, [UR21+0x22830], R7 ;  /* 0x02283007ff0075a7 */ /* 0x0000620008020155 */
[----:B------:R-:W-:Y:S05]  /*1240*/  @!P0 BRA `(.L_x_12) ;  /* 0x0000000000048947 */ /* 0x000fea0003800000 */
[----:B------:R-:W-:Y:S01]  /*1250*/  BPT.TRAP 0x1 ;  /* 0x000000040000795c */ /* 0x000fe20000300000 */
.L_x_12:
[----:B-1----:R-:W-:Y:S05]  /*1260*/  @P1 BRA `(.L_x_13) ;  /* 0x0000000000081947 */ /* 0x002fea0003800000 */
[----:B------:R-:W1:Y:S02]  /*1270*/  SYNCS.PHASECHK.TRANS64.TRYWAIT P1, [UR21+0x22830], R7 ;  /* 0x02283007ff0075a7 */ /* 0x000e640008020155 */
[----:B-1----:R-:W-:Y:S05]  /*1280*/  @!P1 BRA `(.L_x_14) ;  /* 0x0000009c00f89947 */ /* 0x002fea0003800000 */
.L_x_13:
[----:B------:R-:W-:Y:S01]  /*1290*/  UIADD3 UR4, UR45, 0x1c400, URZ ;  /* 0x0001c4002d047890 */ /* 0x000fe2000fffe03f */
[----:B------:R-:W-:Y:S01]  /*12a0*/  WARPGROUP.ARRIVE ;  /* 0x00000000000079c5 */ /* 0x000fe20000000000 */
[----:B------:R-:W-:Y:S01]  /*12b0*/  UMOV UR5, 0x40000040 ;  /* 0x4000004000057882 */ /* 0x000fe20000000000 */
[----:B------:R-:W-:Y:S01]  /*12c0*/  UMOV UR7, 0x40000040 ;  /* 0x4000004000077882 */ /* 0x000fe20000000000 */
[----:B------:R-:W-:Y:S01]  /*12d0*/  USHF.R.U32.HI UR4, URZ, 0x4, UR4 ;  /* 0x000000043f047899 */ /* 0x000fe20008011604 */
[----:B------:R-:W-:Y:S01]  /*12e0*/  P2R R10, PR, RZ, 0x1 ;  /* 0x00000001ff0a7803 */ /* 0x000fe20000000000 */
[----:B------:R-:W-:Y:S01]  /*12f0*/  UMOV UR9, 0x40000040 ;  /* 0x4000004000097882 */ /* 0x000fe20000000000 */
[----:B------:R-:W-:Y:S01]  /*1300*/  UMOV UR11, 0x40000040 ;  /* 0x40000040000b7882 */ /* 0x000fe20000000000 */
[----:B------:R-:W-:Y:S01]  /*1310*/  ULOP3.LUT UR4, UR4, 0x3fff, URZ, 0xc0, !UPT ;  /* 0x00003fff04047892 */ /* 0x000fe2000f8ec03f */
[----:B------:R-:W2:Y:S01]  /*1320*/  S2R R12, SR_TID.X ;  /* 0x00000000000c7919 */ /* 0x000ea20000002100 */
[----:B------:R-:W-:Y:S01]  /*1330*/  UMOV UR13, 0x40000040 ;  /* 0x40000040000d7882 */ /* 0x000fe20000000000 */
[----:B------:R-:W-:Y:S01]  /*1340*/  UMOV UR15, 0x40000040 ;  /* 0x40000040000f7882 */ /* 0x000fe20000000000 */
[----:B------:R-:W-:-:S02]  /*1350*/  ULOP3.LUT UR20, UR4, 0x10000, URZ, 0xfc, !UPT ;  /* 0x0001000004147892 */ /* 0x000fc4000f8efc3f */
[----:B------:R-:W-:Y:S02]  /*1360*/  ULOP3.LUT UR4, UR49, 0x10000, URZ, 0xfc, !UPT ;  /* 0x0001000031047892 */ /* 0x000fe4000f8efc3f */
[----:B------:R-:W-:Y:S02]  /*1370*/  UIMAD UR6, UR36, 0x300, UR20 ;  /* 0x00000300240678a4 */ /* 0x000fe4000f8e0214 */
[----:B------:R-:W-:Y:S02]  /*1380*/  UIADD3 UR8, UR4, 0x2, URZ ;  /* 0x0000000204087890 */ /* 0x000fe4000fffe03f */
[----:B------:R-:W-:Y:S02]  /*1390*/  UIADD3 UR10, UR6, 0x2, URZ ;  /* 0x00000002060a7890 */ /* 0x000fe4000fffe03f */
[----:B------:R-:W-:Y:S02]  /*13a0*/  UIADD3 UR12, UR4, 0x4, URZ ;  /* 0x00000004040c7890 */ /* 0x000fe4000fffe03f */
[----:B------:R-:W-:-:S02]  /*13b0*/  UIADD3 UR14, UR6, 0x4, URZ ;  /* 0x00000004060e7890 */ /* 0x000fc4000fffe03f */
[----:B------:R-:W-:Y:S01]  /*13c0*/  HGMMA.64x96x16.F32 R24, gdesc[UR4], RZ, !UPT, gsb0 ;  /* 0x01600000041879f0 */ /* 0x000fe2000c0008ff */
[----:B------:R-:W-:Y:S02]  /*13d0*/  UIADD3 UR16, UR4, 0x6, URZ ;  /* 0x0000000604107890 */ /* 0x000fe4000fffe03f */
[----:B------:R-:W-:Y:S01]  /*13e0*/  UIADD3 UR18, UR6, 0x6, URZ ;  /* 0x0000000606127890 */ /* 0x000fe2000fffe03f */
[----:B------:R-:W-:Y:S01]  /*13f0*/  UMOV UR17, 0x40000040 ;  /* 0x4000004000117882 */ /* 0x000fe20000000000 */
[----:B------:R-:W-:Y:S01]  /*1400*/  UMOV UR19, 0x40000040 ;  /* 0x4000004000137882 */ /* 0x000fe20000000000 */
[----:B------:R-:W-:-:S04]  /*1410*/  UIMAD UR6, UR40, -0x60, UR44 ;  /* 0xffffffa0280678a4 */ /* 0x000fc8000f8e022c */
[----:B------:R-:W-:Y:S01]  /*1420*/  UIADD3 UR6, UR6, 0x60, URZ ;  /* 0x0000006006067890 */ /* 0x000fe2000fffe03f */
[----:B--2---:R-:W-:-:S05]  /*1430*/  LOP3.LUT R12, R12, 0x7f, RZ, 0xc0, !PT ;  /* 0x0000007f0c0c7812 */ /* 0x004fca00078ec0ff */
[----:B-1----:R-:W-:-:S04]  /*1440*/  IMAD.U32 R0, RZ, RZ, UR6 ;  /* 0x00000006ff007e24 */ /* 0x002fc8000f8e00ff */
[----:B------:R-:W-:-:S05]  /*1450*/  IMAD R0, R209, -0x2, R0 ;  /* 0xfffffffed1007824 */ /* 0x000fca00078e0200 */
[C---:B------:R-:W-:Y:S02]  /*1460*/  ISETP.GT.AND P6, PT, R0.reuse, RZ, PT ;  /* 0x000000ff0000720c */ /* 0x040fe40003fc4270 */
[C---:B------:R-:W-:Y:S02]  /*1470*/  ISETP.GT.AND P5, PT, R0.reuse, 0x1, PT ;  /* 0x000000010000780c */ /* 0x040fe40003fa4270 */
[C---:B------:R-:W-:Y:S02]  /*1480*/  ISETP.GT.AND P4, PT, R0.reuse, 0x8, PT ;  /* 0x000000080000780c */ /* 0x040fe40003f84270 */
[C---:B------:R-:W-:Y:S02]  /*1490*/  ISETP.GT.AND P3, PT, R0.reuse, 0x9, PT ;  /* 0x000000090000780c */ /* 0x040fe40003f64270 */
[C---:B------:R-:W-:Y:S02]  /*14a0*/  ISETP.GT.AND P2, PT, R0.reuse, 0x10, PT ;  /* 0x000000100000780c */ /* 0x040fe40003f44270 */
[----:B------:R-:W-:Y:S01]  /*14b0*/  ISETP.GT.AND P1, PT, R0, 0x11, PT ;  /* 0x000000110000780c */ /* 0x000fe20003f24270 */
[----:B------:R-:W-:-:S02]  /*14c0*/  WARPGROUP.DEPBAR.LE gsb0, 0x0 ;  /* 0x00008000000079c5 */ /* 0x000fc40000010000 */
[----:B------:R-:W-:-:S06]  /*14d0*/  WARPGROUP.ARRIVE ;  /* 0x00000000000079c5 */ /* 0x000fcc0000000000 */
[----:B------:R-:W-:Y:S01]  /*14e0*/  HGMMA.64x96x16.F32 R24, gdesc[UR8], R24, gsb0 ;  /* 0x01600000081879f0 */ /* 0x000fe20008000818 */
[----:B------:R-:W-:Y:S02]  /*14f0*/  ULDC UR10, c[0x0][0x988] ;  /* 0x00026200000a7ab9 */ /* 0x000fe40000000800 */
[----:B------:R-:W-:Y:S02]  /*1500*/  WARPGROUP.DEPBAR.LE gsb0, 0x0 ;  /* 0x00008000000079c5 */ /* 0x000fe40000010000 */
[----:B------:R-:W-:-:S06]  /*1510*/  WARPGROUP.ARRIVE ;  /* 0x00000000000079c5 */ /* 0x000fcc0000000000 */
[----:B------:R-:W-:Y:S03]  /*1520*/  HGMMA.64x96x16.F32 R24, gdesc[UR12], R24, gsb0 ;  /* 0x016000000c1879f0 */ /* 0x000fe60008000818 */
[----:B------:R-:W-:Y:S02]  /*1530*/  WARPGROUP.DEPBAR.LE gsb0, 0x0 ;  /* 0x00008000000079c5 */ /* 0x000fe40000010000 */
[----:B------:R-:W-:-:S06]  /*1540*/  WARPGROUP.ARRIVE ;  /* 0x00000000000079c5 */ /* 0x000fcc0000000000 */
[----:B------:R-:W-:Y:S03]  /*1550*/  HGMMA.64x96x16.F32 R24, gdesc[UR16], R24, gsb0 ;  /* 0x01600000101879f0 */ /* 0x000fe60008000818 */
[----:B------:R-:W-:Y:S02]  /*1560*/  WARPGROUP.DEPBAR.LE gsb0, 0x0 ;  /* 0x00008000000079c5 */ /* 0x000fe40000010000 */
[----:B------:R-:W-:Y:S02]  /*1570*/  FSEL R24, R24, -INF , P6 ;  /* 0xff80000018187808 */ /* 0x000fe40003000000 */
[----:B------:R-:W-:Y:S02]  /*1580*/  FSEL R25, R25, -INF , P5 ;  /* 0xff80000019197808 */ /* 0x000fe40002800000 */
[----:B------:R-:W-:Y:S02]  /*1590*/  FSEL R28, R28, -INF , P4 ;  /* 0xff8000001c1c7808 */ /* 0x000fe40002000000 */
[----:B------:R-:W-:-:S02]  /*15a0*/  FMNMX.FTZ R3, R24, R25, !PT ;  /* 0x0000001918037209 */ /* 0x000fc40007810000 */
[----:B------:R-:W-:Y:S02]  /*15b0*/  FSEL R29, R29, -INF , P3 ;  /* 0xff8000001d1d7808 */ /* 0x000fe40001800000 */
[----:B------:R-:W-:Y:S02]  /*15c0*/  FMNMX.FTZ R4, R28, R3, !PT ;  /* 0x000000031c047209 */ /* 0x000fe40007810000 */
[----:B------:R-:W-:Y:S02]  /*15d0*/  FSEL R32, R32, -INF , P2 ;  /* 0xff80000020207808 */ /* 0x000fe40001000000 */
[----:B------:R-:W-:Y:S02]  /*15e0*/  FMNMX.FTZ R3, R29, R4, !PT ;  /* 0x000000041d037209 */ /* 0x000fe40007810000 */
[----:B------:R-:W-:Y:S02]  /*15f0*/  FSEL R26, R26, -INF , P6 ;  /* 0xff8000001a1a7808 */ /* 0x000fe40003000000 */
[----:B------:R-:W-:-:S02]  /*1600*/  ISETP.GT.AND P6, PT, R0, 0x18, PT ;  /* 0x000000180000780c */ /* 0x000fc40003fc4270 */
[----:B------:R-:W-:Y:S02]  /*1610*/  FSEL R33, R33, -INF , P1 ;  /* 0xff80000021217808 */ /* 0x000fe40000800000 */
[----:B------:R-:W-:Y:S02]  /*1620*/  FMNMX.FTZ R4, R32, R3, !PT ;  /* 0x0000000320047209 */ /* 0x000fe40007810000 */
[----:B------:R-:W-:Y:S02]  /*1630*/  FSEL R27, R27, -INF , P5 ;  /* 0xff8000001b1b7808 */ /* 0x000fe40002800000 */
[----:B------:R-:W-:Y:S02]  /*1640*/  ISETP.GT.AND P5, PT, R0, 0x19, PT ;  /* 0x000000190000780c */ /* 0x000fe40003fa4270 */
[----:B------:R-:W-:Y:S02]  /*1650*/  FSEL R36, R36, -INF , P6 ;  /* 0xff80000024247808 */ /* 0x000fe40003000000 */
[----:B------:R-:W-:-:S02]  /*1660*/  FMNMX.FTZ R3, R33, R4, !PT ;  /* 0x0000000421037209 */ /* 0x000fc40007810000 */
[----:B------:R-:W-:Y:S02]  /*1670*/  FSEL R30, R30, -INF , P4 ;  /* 0xff8000001e1e7808 */ /* 0x000fe40002000000 */
[----:B------:R-:W-:Y:S02]  /*1680*/  ISETP.GT.AND P4, PT, R0, 0x20, PT ;  /* 0x000000200000780c */ /* 0x000fe40003f84270 */
        /* <DEDUP_REMOVED lines=63> */
[----:B------:R-:W-:-:S02]  /*1a80*/  FMNMX.FTZ R0, R68, R3, !PT ;  /* 0x0000000344007209 */ /* 0x000fc40007810000 */
[----:B------:R-:W-:Y:S02]  /*1a90*/  FSEL R62, R62, -INF , P6 ;  /* 0xff8000003e3e7808 */ /* 0x000fe40003000000 */
[----:B------:R-:W-:Y:S02]  /*1aa0*/  FMNMX.FTZ R5, R69, R0, !PT ;  /* 0x0000000045057209 */ /* 0x000fe40007810000 */
[----:B------:R-:W-:Y:S02]  /*1ab0*/  FSEL R63, R63, -INF , P5 ;  /* 0xff8000003f3f7808 */ /* 0x000fe40002800000 */
[----:B------:R-:W-:Y:S01]  /*1ac0*/  FSEL R66, R66, -INF , P4 ;  /* 0xff80000042427808 */ /* 0x000fe20002000000 */
[----:B------:R-:W1:Y:S01]  /*1ad0*/  SHFL.BFLY PT, R0, R5, 0x2, 0x1f ;  /* 0x0c401f0005007f89 */ /* 0x000e6200000e0000 */
[----:B------:R-:W-:Y:S02]  /*1ae0*/  FSEL R67, R67, -INF , P3 ;  /* 0xff80000043437808 */ /* 0x000fe40001800000 */
[----:B------:R-:W-:-:S02]  /*1af0*/  FSEL R70, R70, -INF , P2 ;  /* 0xff80000046467808 */ /* 0x000fc40001000000 */
[----:B------:R-:W-:Y:S02]  /*1b00*/  FSEL R71, R71, -INF , P1 ;  /* 0xff80000047477808 */ /* 0x000fe40000800000 */
[----:B-1----:R-:W-:-:S05]  /*1b10*/  FMNMX.FTZ R8, R5, R0, !PT ;  /* 0x0000000005087209 */ /* 0x002fca0007810000 */
[----:B------:R-:W1:Y:S02]  /*1b20*/  SHFL.BFLY PT, R3, R8, 0x1, 0x1f ;  /* 0x0c201f0008037f89 */ /* 0x000e6400000e0000 */
[----:B-1----:R-:W-:Y:S01]  /*1b30*/  FMNMX.FTZ R0, R8, R3, !PT ;  /* 0x0000000308007209 */ /* 0x002fe20007810000 */
[----:B------:R-:W-:-:S03]  /*1b40*/  IMAD.U32 R8, RZ, RZ, UR21 ;  /* 0x00000015ff087e24 */ /* 0x000fc6000f8e00ff */
[C---:B------:R-:W-:Y:S01]  /*1b50*/  FSETP.NEU.FTZ.AND P0, PT, R0.reuse, -INF , PT ;  /* 0xff8000000000780b */ /* 0x040fe20003f1d000 */
[----:B------:R-:W-:-:S05]  /*1b60*/  FMUL.FTZ R3, R0, UR10 ;  /* 0x0000000a00037c20 */ /* 0x000fca0008410000 */
[----:B------:R-:W-:Y:S02]  /*1b70*/  FSEL R9, R3, RZ, P0 ;  /* 0x000000ff03097208 */ /* 0x000fe40000000000 */
[----:B------:R-:W-:Y:S02]  /*1b80*/  FMNMX.FTZ R3, R26, R27, !PT ;  /* 0x0000001b1a037209 */ /* 0x000fe40007810000 */
[----:B------:R-:W-:Y:S01]  /*1b90*/  ISETP.NE.AND P0, PT, R10, RZ, PT ;  /* 0x000000ff0a00720c */ /* 0x000fe20003f05270 */
[--C-:B------:R-:W-:Y:S01]  /*1ba0*/  FFMA.FTZ R24, R24, UR10, -R9.reuse ;  /* 0x0000000a18187c23 */ /* 0x100fe20008010809 */
[----:B------:R-:W-:Y:S01]  /*1bb0*/  FMNMX.FTZ R4, R30, R3, !PT ;  /* 0x000000031e047209 */ /* 0x000fe20007810000 */
[--C-:B------:R-:W-:Y:S01]  /*1bc0*/  FFMA.FTZ R25, R25, UR10, -R9.reuse ;  /* 0x0000000a19197c23 */ /* 0x100fe20008010809 */
[--C-:B------:R-:W-:Y:S01]  /*1bd0*/  FFMA.FTZ R28, R28, UR10, -R9.reuse ;  /* 0x0000000a1c1c7c23 */ /* 0x100fe20008010809 */
[--C-:B------:R-:W-:Y:S01]  /*1be0*/  FFMA.FTZ R29, R29, UR10, -R9.reuse ;  /* 0x0000000a1d1d7c23 */ /* 0x100fe20008010809 */
[----:B------:R-:W-:Y:S01]  /*1bf0*/  FMNMX.FTZ R3, R31, R4, !PT ;  /* 0x000000041f037209 */ /* 0x000fe20007810000 */
[----:B------:R-:W-:Y:S01]  /*1c00*/  MUFU.EX2 R24, R24 ;  /* 0x0000001800187308 */ /* 0x000fe20000000800 */
[--C-:B------:R-:W-:Y:S01]  /*1c10*/  FFMA.FTZ R32, R32, UR10, -R9.reuse ;  /* 0x0000000a20207c23 */ /* 0x100fe20008010809 */
[--C-:B------:R-:W-:Y:S01]  /*1c20*/  FFMA.FTZ R33, R33, UR10, -R9.reuse ;  /* 0x0000000a21217c23 */ /* 0x100fe20008010809 */
[----:B------:R-:W-:Y:S01]  /*1c30*/  FMNMX.FTZ R4, R34, R3, !PT ;  /* 0x0000000322047209 */ /* 0x000fe20007810000 */
[--C-:B------:R-:W-:Y:S01]  /*1c40*/  FFMA.FTZ R36, R36, UR10, -R9.reuse ;  /* 0x0000000a24247c23 */ /* 0x100fe20008010809 */
[--C-:B------:R-:W-:Y:S01]  /*1c50*/  FFMA.FTZ R37, R37, UR10, -R9.reuse ;  /* 0x0000000a25257c23 */ /* 0x100fe20008010809 */
[--C-:B------:R-:W-:Y:S01]  /*1c60*/  FFMA.FTZ R40, R40, UR10, -R9.reuse ;  /* 0x0000000a28287c23 */ /* 0x100fe20008010809 */
[----:B------:R-:W-:Y:S01]  /*1c70*/  FMNMX.FTZ R3, R35, R4, !PT ;  /* 0x0000000423037209 */ /* 0x000fe20007810000 */
[----:B------:R-:W1:Y:S01]  /*1c80*/  MUFU.EX2 R25, R25 ;  /* 0x0000001900197308 */ /* 0x000e620000000800 */
[--C-:B------:R-:W-:Y:S01]  /*1c90*/  FFMA.FTZ R41, R41, UR10, -R9.reuse ;  /* 0x0000000a29297c23 */ /* 0x100fe20008010809 */
        /* <DEDUP_REMOVED lines=12> */
[----:B------:R-:W-:Y:S01]  /*1d60*/  FFMA.FTZ R60, R60, UR10, -R9 ;  /* 0x0000000a3c3c7c23 */ /* 0x000fe20008010809 */
[----:B------:R-:W-:Y:S01]  /*1d70*/  FMNMX.FTZ R3, R43, R4, !PT ;  /* 0x000000042b037209 */ /* 0x000fe20007810000 */
[----:B------:R-:W2:Y:S01]  /*1d80*/  MUFU.EX2 R29, R29 ;  /* 0x0000001d001d7308 */ /* 0x000ea20000000800 */
[----:B-1----:R-:W-:Y:S01]  /*1d90*/  FADD.FTZ R11, R24, R25 ;  /* 0x00000019180b7221 */ /* 0x002fe20000010000 */
[--C-:B------:R-:W-:Y:S01]  /*1da0*/  FFMA.FTZ R61, R61, UR10, -R9.reuse ;  /* 0x0000000a3d3d7c23 */ /* 0x100fe20008010809 */
[----:B------:R-:W-:Y:S01]  /*1db0*/  FMNMX.FTZ R4, R46, R3, !PT ;  /* 0x000000032e047209 */ /* 0x000fe20007810000 */
[--C-:B------:R-:W-:Y:S01]  /*1dc0*/  FFMA.FTZ R64, R64, UR10, -R9.reuse ;  /* 0x0000000a40407c23 */ /* 0x100fe20008010809 */
[--C-:B------:R-:W-:Y:S01]  /*1dd0*/  FFMA.FTZ R65, R65, UR10, -R9.reuse ;  /* 0x0000000a41417c23 */ /* 0x100fe20008010809 */
[--C-:B------:R-:W-:Y:S01]  /*1de0*/  FFMA.FTZ R68, R68, UR10, -R9.reuse ;  /* 0x0000000a44447c23 */ /* 0x100fe20008010809 */
[----:B------:R-:W-:Y:S01]  /*1df0*/  FMNMX.FTZ R3, R47, R4, !PT ;  /* 0x000000042f037209 */ /* 0x000fe20007810000 */
[----:B------:R-:W-:Y:S01]  /*1e00*/  MUFU.EX2 R32, R32 ;  /* 0x0000002000207308 */ /* 0x000fe20000000800 */
[----:B------:R-:W-:Y:S01]  /*1e10*/  FFMA.FTZ R9, R69, UR10, -R9 ;  /* 0x0000000a45097c23 */ /* 0x000fe20008010809 */
[----:B------:R-:W-:-:S02]  /*1e20*/  F2FP.F16.F32.PACK_AB R152, R25, R24 ;  /* 0x000000181998723e */ /* 0x000fc400000000ff */
[----:B------:R-:W-:-:S04]  /*1e30*/  FMNMX.FTZ R4, R50, R3, !PT ;  /* 0x0000000332047209 */ /* 0x000fc80007810000 */
[----:B------:R-:W-:Y:S01]  /*1e40*/  FMNMX.FTZ R3, R51, R4, !PT ;  /* 0x0000000433037209 */ /* 0x000fe20007810000 */
[----:B------:R-:W1:Y:S01]  /*1e50*/  MUFU.EX2 R33, R33 ;  /* 0x0000002100217308 */ /* 0x000e620000000800 */
[----:B--2---:R-:W-:Y:S02]  /*1e60*/  F2FP.F16.F32.PACK_AB R154, R29, R28 ;  /* 0x0000001c1d9a723e */ /* 0x004fe400000000ff */
[----:B------:R-:W-:-:S04]  /*1e70*/  FMNMX.FTZ R4, R54, R3, !PT ;  /* 0x0000000336047209 */ /* 0x000fc80007810000 */
[----:B------:R-:W-:Y:S01]  /*1e80*/  FMNMX.FTZ R3, R55, R4, !PT ;  /* 0x0000000437037209 */ /* 0x000fe20007810000 */
[----:B------:R-:W-:Y:S03]  /*1e90*/  MUFU.EX2 R36, R36 ;  /* 0x0000002400247308 */ /* 0x000fe60000000800 */
[----:B------:R-:W-:-:S04]  /*1ea0*/  FMNMX.FTZ R4, R58, R3, !PT ;  /* 0x000000033a047209 */ /* 0x000fc80007810000 */
[----:B------:R-:W-:Y:S01]  /*1eb0*/  FMNMX.FTZ R3, R59, R4, !PT ;  /* 0x000000043b037209 */ /* 0x000fe20007810000 */
[----:B------:R-:W2:Y:S01]  /*1ec0*/  MUFU.EX2 R37, R37 ;  /* 0x0000002500257308 */ /* 0x000ea20000000800 */
[----:B-1----:R-:W-:Y:S02]  /*1ed0*/  F2FP.F16.F32.PACK_AB R156, R33, R32 ;  /* 0x00000020219c723e */ /* 0x002fe400000000ff */
[----:B------:R-:W-:-:S04]  /*1ee0*/  FMNMX.FTZ R4, R62, R3, !PT ;  /* 0x000000033e047209 */ /* 0x000fc80007810000 */
[----:B------:R-:W-:Y:S01]  /*1ef0*/  FMNMX.FTZ R3, R63, R4, !PT ;  /* 0x000000043f037209 */ /* 0x000fe20007810000 */
[----:B------:R-:W-:Y:S03]  /*1f00*/  MUFU.EX2 R40, R40 ;  /* 0x0000002800287308 */ /* 0x000fe60000000800 */
[----:B------:R-:W-:-:S04]  /*1f10*/  FMNMX.FTZ R4, R66, R3, !PT ;  /* 0x0000000342047209 */ /* 0x000fc80007810000 */
[----:B------:R-:W-:Y:S01]  /*1f20*/  FMNMX.FTZ R3, R67, R4, !PT ;  /* 0x0000000443037209 */ /* 0x000fe20007810000 */
[----:B------:R-:W1:Y:S01]  /*1f30*/  MUFU.EX2 R41, R41 ;  /* 0x0000002900297308 */ /* 0x000e620000000800 */
[----:B--2---:R-:W-:Y:S02]  /*1f40*/  F2FP.F16.F32.PACK_AB R158, R37, R36 ;  /* 0x00000024259e723e */ /* 0x004fe400000000ff */
[----:B------:R-:W-:-:S04]  /*1f50*/  FMNMX.FTZ R4, R70, R3, !PT ;  /* 0x0000000346047209 */ /* 0x000fc80007810000 */
[----:B------:R-:W-:Y:S01]  /*1f60*/  FMNMX.FTZ R4, R71, R4, !PT ;  /* 0x0000000447047209 */ /* 0x000fe20007810000 */
[----:B------:R-:W-:Y:S04]  /*1f70*/  MUFU.EX2 R44, R44 ;  /* 0x0000002c002c7308 */ /* 0x000fe80000000800 */
[----:B------:R-:W2:Y:S04]  /*1f80*/  SHFL.BFLY PT, R3, R4, 0x2, 0x1f ;  /* 0x0c401f0004037f89 */ /* 0x000ea800000e0000 */
[----:B------:R-:W3:Y:S01]  /*1f90*/  MUFU.EX2 R45, R45 ;  /* 0x0000002d002d7308 */ /* 0x000ee20000000800 */
[----:B-1----:R-:W-:-:S07]  /*1fa0*/  F2FP.F16.F32.PACK_AB R160, R41, R40 ;  /* 0x0000002829a0723e */ /* 0x002fce00000000ff */
[----:B------:R-:W-:Y:S08]  /*1fb0*/  MUFU.EX2 R48, R48 ;  /* 0x0000003000307308 */ /* 0x000ff00000000800 */
[----:B------:R-:W1:Y:S01]  /*1fc0*/  MUFU.EX2 R49, R49 ;  /* 0x0000003100317308 */ /* 0x000e620000000800 */
[----:B---3--:R-:W-:Y:S02]  /*1fd0*/  F2FP.F16.F32.PACK_AB R162, R45, R44 ;  /* 0x0000002c2da2723e */ /* 0x008fe400000000ff */
[----:B--2---:R-:W-:-:S05]  /*1fe0*/  FMNMX.FTZ R5, R4, R3, !PT ;  /* 0x0000000304057209 */ /* 0x004fca0007810000 */
[----:B------:R-:W-:Y:S01]  /*1ff0*/  MUFU.EX2 R52, R52 ;  /* 0x0000003400347308 */ /* 0x000fe20000000800 */
[----:B------:R-:W2:Y:S07]  /*2000*/  SHFL.BFLY PT, R4, R5, 0x1, 0x1f ;  /* 0x0c201f0005047f89 */ /* 0x000eae00000e0000 */
[----:B------:R-:W3:Y:S01]  /*2010*/  MUFU.EX2 R53, R53 ;  /* 0x0000003500357308 */ /* 0x000ee20000000800 */
[----:B-1----:R-:W-:-:S07]  /*2020*/  F2FP.F16.F32.PACK_AB R164, R49, R48 ;  /* 0x0000003031a4723e */ /* 0x002fce00000000ff */
[----:B------:R-:W-:Y:S08]  /*2030*/  MUFU.EX2 R56, R56 ;  /* 0x0000003800387308 */ /* 0x000ff00000000800 */
[----:B------:R-:W-:Y:S01]  /*2040*/  MUFU.EX2 R57, R57 ;  /* 0x0000003900397308 */ /* 0x000fe20000000800 */
[----:B--2---:R-:W-:Y:S02]  /*2050*/  FMNMX.FTZ R3, R5, R4, !PT ;  /* 0x0000000405037209 */ /* 0x004fe40007810000 */
[----:B---3--:R-:W-:-:S02]  /*2060*/  F2FP.F16.F32.PACK_AB R166, R53, R52 ;  /* 0x0000003435a6723e */ /* 0x008fc400000000ff */
[C---:B------:R-:W-:Y:S01]  /*2070*/  FSETP.NEU.FTZ.AND P1, PT, R3.reuse, -INF , PT ;  /* 0xff8000000300780b */ /* 0x040fe20003f3d000 */
[----:B------:R-:W-:Y:S02]  /*2080*/  FMUL.FTZ R4, R3, UR10 ;  /* 0x0000000a03047c20 */ /* 0x000fe40008410000 */
[----:B------:R-:W-:Y:S03]  /*2090*/  MUFU.EX2 R60, R60 ;  /* 0x0000003c003c7308 */ /* 0x000fe60000000800 */
[----:B------:R-:W-:Y:S01]  /*20a0*/  FSEL R5, R4, RZ, P1 ;  /* 0x000000ff04057208 */ /* 0x000fe20000800000 */
[----:B------:R-:W-:Y:S01]  /*20b0*/  FADD.FTZ R4, R28, R11 ;  /* 0x0000000b1c047221 */ /* 0x000fe20000010000 */
[----:B------:R-:W-:Y:S02]  /*20c0*/  ISETP.NE.AND P1, PT, R12, RZ, PT ;  /* 0x000000ff0c00720c */ /* 0x000fe40003f25270 */
[----:B------:R-:W1:Y:S01]  /*20d0*/  S2R R12, SR_TID.X ;  /* 0x00000000000c7919 */ /* 0x000e620000002100 */
[--C-:B------:R-:W-:Y:S01]  /*20e0*/  FFMA.FTZ R26, R26, UR10, -R5.reuse ;  /* 0x0000000a1a1a7c23 */ /* 0x100fe20008010805 */
[--C-:B------:R-:W-:Y:S01]  /*20f0*/  FFMA.FTZ R27, R27, UR10, -R5.reuse ;  /* 0x0000000a1b1b7c23 */ /* 0x100fe20008010805 */
[--C-:B------:R-:W-:Y:S01]  /*2100*/  FFMA.FTZ R30, R30, UR10, -R5.reuse ;  /* 0x0000000a1e1e7c23 */ /* 0x100fe20008010805 */
[--C-:B------:R-:W-:Y:S01]  /*2110*/  FFMA.FTZ R31, R31, UR10, -R5.reuse ;  /* 0x0000000a1f1f7c23 */ /* 0x100fe20008010805 */
[--C-:B------:R-:W-:Y:S01]  /*2120*/  FFMA.FTZ R34, R34, UR10, -R5.reuse ;  /* 0x0000000a22227c23 */ /* 0x100fe20008010805 */
[--C-:B------:R-:W-:Y:S01]  /*2130*/  FFMA.FTZ R35, R35, UR10, -R5.reuse ;  /* 0x0000000a23237c23 */ /* 0x100fe20008010805 */
[----:B------:R-:W-:Y:S01]  /*2140*/  MUFU.EX2 R26, R26 ;  /* 0x0000001a001a7308 */ /* 0x000fe20000000800 */
[----:B------:R-:W-:Y:S01]  /*2150*/  FADD.FTZ R11, R29, R4 ;  /* 0x000000041d0b7221 */ /* 0x000fe20000010000 */
[--C-:B------:R-:W-:Y:S01]  /*2160*/  FFMA.FTZ R38, R38, UR10, -R5.reuse ;  /* 0x0000000a26267c23 */ /* 0x100fe20008010805 */
[--C-:B------:R-:W-:Y:S01]  /*2170*/  FFMA.FTZ R39, R39, UR10, -R5.reuse ;  /* 0x0000000a27277c23 */ /* 0x100fe20008010805 */
[----:B------:R-:W-:Y:S01]  /*2180*/  FFMA.FTZ R42, R42, UR10, -R5 ;  /* 0x0000000a2a2a7c23 */ /* 0x000fe20008010805 */
[----:B------:R-:W-:Y:S01]  /*2190*/  FADD.FTZ R4, R32, R11 ;  /* 0x0000000b20047221 */ /* 0x000fe20000010000 */
[--C-:B------:R-:W-:Y:S01]  /*21a0*/  FFMA.FTZ R43, R43, UR10, -R5.reuse ;  /* 0x0000000a2b2b7c23 */ /* 0x100fe20008010805 */
[--C-:B------:R-:W-:Y:S01]  /*21b0*/  FFMA.FTZ R46, R46, UR10, -R5.reuse ;  /* 0x0000000a2e2e7c23 */ /* 0x100fe20008010805 */
[----:B------:R-:W2:Y:S01]  /*21c0*/  MUFU.EX2 R27, R27 ;  /* 0x0000001b001b7308 */ /* 0x000ea20000000800 */
[----:B------:R-:W-:Y:S01]  /*21d0*/  FADD.FTZ R13, R33, R4 ;  /* 0x00000004210d7221 */ /* 0x000fe20000010000 */
[--C-:B------:R-:W-:Y:S01]  /*21e0*/  FFMA.FTZ R47, R47, UR10, -R5.reuse ;  /* 0x0000000a2f2f7c23 */ /* 0x100fe20008010805 */
[--C-:B------:R-:W-:Y:S01]  /*21f0*/  FFMA.FTZ R50, R50, UR10, -R5.reuse ;  /* 0x0000000a32327c23 */ /* 0x100fe20008010805 */
[----:B------:R-:W-:Y:S01]  /*2200*/  FFMA.FTZ R51, R51, UR10, -R5 ;  /* 0x0000000a33337c23 */ /* 0x000fe20008010805 */
[----:B------:R-:W-:Y:S01]  /*2210*/  FADD.FTZ R10, R36, R13 ;  /* 0x0000000d240a7221 */ /* 0x000fe20000010000 */
[--C-:B------:R-:W-:Y:S01]  /*2220*/  FFMA.FTZ R54, R54, UR10, -R5.reuse ;  /* 0x0000000a36367c23 */ /* 0x100fe20008010805 */
[--C-:B------:R-:W-:Y:S01]  /*2230*/  FFMA.FTZ R55, R55, UR10, -R5.reuse ;  /* 0x0000000a37377c23 */ /* 0x100fe20008010805 */
[----:B------:R-:W3:Y:S01]  /*2240*/  MUFU.EX2 R30, R30 ;  /* 0x0000001e001e7308 */ /* 0x000ee20000000800 */
[----:B------:R-:W-:Y:S01]  /*2250*/  FADD.FTZ R13, R37, R10 ;  /* 0x0000000a250d7221 */ /* 0x000fe20000010000 */
[--C-:B------:R-:W-:Y:S01]  /*2260*/  FFMA.FTZ R58, R58, UR10, -R5.reuse ;  /* 0x0000000a3a3a7c23 */ /* 0x100fe20008010805 */
[--C-:B------:R-:W-:Y:S01]  /*2270*/  FFMA.FTZ R59, R59, UR10, -R5.reuse ;  /* 0x0000000a3b3b7c23 */ /* 0x100fe20008010805 */
[--C-:B------:R-:W-:Y:S01]  /*2280*/  FFMA.FTZ R62, R62, UR10, -R5.reuse ;  /* 0x0000000a3e3e7c23 */ /* 0x100fe20008010805 */
[--C-:B------:R-:W-:Y:S01]  /*2290*/  FFMA.FTZ R63, R63, UR10, -R5.reuse ;  /* 0x0000000a3f3f7c23 */ /* 0x100fe20008010805 */
[--C-:B------:R-:W-:Y:S01]  /*22a0*/  FFMA.FTZ R66, R66, UR10, -R5.reuse ;  /* 0x0000000a42427c23 */ /* 0x100fe20008010805 */
[----:B------:R-:W-:Y:S01]  /*22b0*/  FFMA.FTZ R67, R67, UR10, -R5 ;  /* 0x0000000a43437c23 */ /* 0x000fe20008010805 */
[----:B------:R-:W4:Y:S01]  /*22c0*/  MUFU.EX2 R31, R31 ;  /* 0x0000001f001f7308 */ /* 0x000f220000000800 */
[----:B--2---:R-:W-:Y:S01]  /*22d0*/  FADD.FTZ R11, R26, R27 ;  /* 0x0000001b1a0b7221 */ /* 0x004fe20000010000 */
[----:B-1----:R-:W-:Y:S01]  /*22e0*/  SHF.R.U32.HI R12, RZ, 0x7, R12 ;  /* 0x00000007ff0c7819 */ /* 0x002fe2000001160c */
[--C-:B------:R-:W-:Y:S01]  /*22f0*/  FFMA.FTZ R70, R70, UR10, -R5.reuse ;  /* 0x0000000a46467c23 */ /* 0x100fe20008010805 */
[----:B------:R-:W-:Y:S01]  /*2300*/  FFMA.FTZ R71, R71, UR10, -R5 ;  /* 0x0000000a47477c23 */ /* 0x000fe20008010805 */
[----:B------:R-:W-:-:S02]  /*2310*/  F2FP.F16.F32.PACK_AB R168, R57, R56 ;  /* 0x0000003839a8723e */ /* 0x000fc400000000ff */
[----:B------:R-:W-:Y:S01]  /*2320*/  IADD3 R176, -R12, 0xb, RZ ;  /* 0x0000000b0cb07810 */ /* 0x000fe20007ffe1ff */
[----:B------:R-:W1:Y:S01]  /*2330*/  MUFU.EX2 R34, R34 ;  /* 0x0000002200227308 */ /* 0x000e620000000800 */
[----:B---3--:R-:W-:Y:S01]  /*2340*/  FADD.FTZ R4, R30, R11 ;  /* 0x0000000b1e047221 */ /* 0x008fe20000010000 */
[----:B------:R-:W-:Y:S01]  /*2350*/  FADD.FTZ R12, R40, R13 ;  /* 0x0000000d280c7221 */ /* 0x000fe20000010000 */
[----:B------:R-:W-:-:S03]  /*2360*/  F2FP.F16.F32.PACK_AB R153, R27, R26 ;  /* 0x0000001a1b99723e */ /* 0x000fc600000000ff */
[----:B------:R-:W-:Y:S02]  /*2370*/  FADD.FTZ R13, R41, R12 ;  /* 0x0000000c290d7221 */ /* 0x000fe40000010000 */
[----:B------:R-:W2:Y:S01]  /*2380*/  MUFU.EX2 R35, R35 ;  /* 0x0000002300237308 */ /* 0x000ea20000000800 */
[C---:B----4-:R-:W-:Y:S01]  /*2390*/  FADD.FTZ R11, R31.reuse, R4 ;  /* 0x000000041f0b7221 */ /* 0x050fe20000010000 */
[----:B------:R-:W-:Y:S02]  /*23a0*/  @!P1 VIADD R4, R8, 0x22840 ;  /* 0x0002284008049836 */ /* 0x000fe40000000000 */
[----:B------:R-:W-:Y:S01]  /*23b0*/  FADD.FTZ R12, R44, R13 ;  /* 0x0000000d2c0c7221 */ /* 0x000fe20000010000 */
[----:B------:R-:W-:Y:S02]  /*23c0*/  F2FP.F16.F32.PACK_AB R155, R31, R30 ;  /* 0x0000001e1f9b723e */ /* 0x000fe400000000ff */
[----:B------:R-:W-:Y:S01]  /*23d0*/  @!P1 PRMT R4, RZ, 0x654, R4 ;  /* 0x00000654ff049816 */ /* 0x000fe20000000004 */
[----:B------:R-:W3:Y:S01]  /*23e0*/  MUFU.EX2 R38, R38 ;  /* 0x0000002600267308 */ /* 0x000ee20000000800 */
[----:B-1----:R-:W-:Y:S01]  /*23f0*/  FADD.FTZ R10, R34, R11 ;  /* 0x0000000b220a7221 */ /* 0x002fe20000010000 */
[----:B------:R1:W-:Y:S06]  /*2400*/  BAR.ARV R176, 0x100 ;  /* 0x000400b00000751d */ /* 0x0003ec0000002000 */
[----:B------:R-:W4:Y:S01]  /*2410*/  MUFU.EX2 R39, R39 ;  /* 0x0000002700277308 */ /* 0x000f220000000800 */
[----:B--2---:R-:W-:Y:S01]  /*2420*/  FADD.FTZ R11, R35, R10 ;  /* 0x0000000a230b7221 */ /* 0x004fe20000010000 */
[----:B------:R-:W-:Y:S01]  /*2430*/  FADD.FTZ R13, R45, R12 ;  /* 0x0000000c2d0d7221 */ /* 0x000fe20000010000 */
[----:B------:R2:W-:Y:S01]  /*2440*/  @!P1 SYNCS.ARRIVE.TRANS64.RED.A1T0 RZ, [R4+URZ], RZ ;  /* 0x000000ff04ff99a7 */ /* 0x0005e2000810043f */
[----:B------:R-:W-:-:S04]  /*2450*/  F2FP.F16.F32.PACK_AB R157, R35, R34 ;  /* 0x00000022239d723e */ /* 0x000fc800000000ff */
[----:B------:R-:W2:Y:S01]  /*2460*/  MUFU.EX2 R42, R42 ;  /* 0x0000002a002a7308 */ /* 0x000ea20000000800 */
[----:B---3--:R-:W-:-:S07]  /*2470*/  FADD.FTZ R10, R38, R11 ;  /* 0x0000000b260a7221 */ /* 0x008fce0000010000 */
[----:B------:R-:W3:Y:S01]  /*2480*/  MUFU.EX2 R43, R43 ;  /* 0x0000002b002b7308 */ /* 0x000ee20000000800 */
[C---:B----4-:R-:W-:Y:S01]  /*2490*/  FADD.FTZ R11, R39.reuse, R10 ;  /* 0x0000000a270b7221 */ /* 0x050fe20000010000 */
[----:B------:R-:W-:Y:S01]  /*24a0*/  FADD.FTZ R10, R48, R13 ;  /* 0x0000000d300a7221 */ /* 0x000fe20000010000 */
[----:B------:R-:W-:-:S03]  /*24b0*/  F2FP.F16.F32.PACK_AB R159, R39, R38 ;  /* 0x00000026279f723e */ /* 0x000fc600000000ff */
[----:B------:R-:W-:Y:S02]  /*24c0*/  FADD.FTZ R13, R49, R10 ;  /* 0x0000000a310d7221 */ /* 0x000fe40000010000 */
[----:B------:R-:W4:Y:S01]  /*24d0*/  MUFU.EX2 R46, R46 ;  /* 0x0000002e002e7308 */ /* 0x000f220000000800 */
[----:B--2---:R-:W-:Y:S01]  /*24e0*/  FADD.FTZ R4, R42, R11 ;  /* 0x0000000b2a047221 */ /* 0x004fe20000010000 */
[----:B------:R-:W-:-:S04]  /*24f0*/  FADD.FTZ R10, R52, R13 ;  /* 0x0000000d340a7221 */ /* 0x000fc80000010000 */
[----:B------:R-:W-:Y:S02]  /*2500*/  FADD.FTZ R13, R53, R10 ;  /* 0x0000000a350d7221 */ /* 0x000fe40000010000 */
[----:B------:R-:W2:Y:S01]  /*2510*/  MUFU.EX2 R47, R47 ;  /* 0x0000002f002f7308 */ /* 0x000ea20000000800 */
[C---:B---3--:R-:W-:Y:S01]  /*2520*/  FADD.FTZ R11, R43.reuse, R4 ;  /* 0x000000042b0b7221 */ /* 0x048fe20000010000 */
[----:B------:R-:W-:Y:S01]  /*2530*/  FADD.FTZ R10, R56, R13 ;  /* 0x0000000d380a7221 */ /* 0x000fe20000010000 */
[----:B------:R-:W-:-:S05]  /*2540*/  F2FP.F16.F32.PACK_AB R161, R43, R42 ;  /* 0x0000002a2ba1723e */ /* 0x000fca00000000ff */
[----:B------:R-:W3:Y:S01]  /*2550*/  MUFU.EX2 R50, R50 ;  /* 0x0000003200327308 */ /* 0x000ee20000000800 */
[----:B----4-:R-:W-:-:S07]  /*2560*/  FADD.FTZ R4, R46, R11 ;  /* 0x0000000b2e047221 */ /* 0x010fce0000010000 */
[----:B------:R-:W4:Y:S01]  /*2570*/  MUFU.EX2 R51, R51 ;  /* 0x0000003300337308 */ /* 0x000f220000000800 */
[C---:B--2---:R-:W-:Y:S01]  /*2580*/  FADD.FTZ R11, R47.reuse, R4 ;  /* 0x000000042f0b7221 */ /* 0x044fe20000010000 */
[----:B------:R-:W-:-:S06]  /*2590*/  F2FP.F16.F32.PACK_AB R163, R47, R46 ;  /* 0x0000002e2fa3723e */ /* 0x000fcc00000000ff */
[----:B------:R-:W2:Y:S01]  /*25a0*/  MUFU.EX2 R54, R54 ;  /* 0x0000003600367308 */ /* 0x000ea20000000800 */
[----:B---3--:R-:W-:Y:S01]  /*25b0*/  FADD.FTZ R4, R50, R11 ;  /* 0x0000000b32047221 */ /* 0x008fe20000010000 */
[----:B------:R-:W-:-:S04]  /*25c0*/  FADD.FTZ R11, R57, R10 ;  /* 0x0000000a390b7221 */ /* 0x000fc80000010000 */
[----:B------:R-:W-:Y:S02]  /*25d0*/  FADD.FTZ R10, R60, R11 ;  /* 0x0000000b3c0a7221 */ /* 0x000fe40000010000 */
[----:B------:R-:W3:Y:S01]  /*25e0*/  MUFU.EX2 R55, R55 ;  /* 0x0000003700377308 */ /* 0x000ee20000000800 */
[C---:B----4-:R-:W-:Y:S01]  /*25f0*/  FADD.FTZ R5, R51.reuse, R4 ;  /* 0x0000000433057221 */ /* 0x050fe20000010000 */
[----:B------:R-:W-:-:S06]  /*2600*/  F2FP.F16.F32.PACK_AB R165, R51, R50 ;  /* 0x0000003233a5723e */ /* 0x000fcc00000000ff */
[----:B------:R-:W4:Y:S01]  /*2610*/  MUFU.EX2 R61, R61 ;  /* 0x0000003d003d7308 */ /* 0x000f220000000800 */
[----:B--2---:R-:W-:-:S07]  /*2620*/  FADD.FTZ R4, R54, R5 ;  /* 0x0000000536047221 */ /* 0x004fce0000010000 */
[----:B------:R-:W2:Y:S01]  /*2630*/  MUFU.EX2 R58, R58 ;  /* 0x0000003a003a7308 */ /* 0x000ea20000000800 */
[C---:B---3--:R-:W-:Y:S01]  /*2640*/  FADD.FTZ R5, R55.reuse, R4 ;  /* 0x0000000437057221 */ /* 0x048fe20000010000 */
[----:B------:R-:W-:-:S06]  /*2650*/  F2FP.F16.F32.PACK_AB R167, R55, R54 ;  /* 0x0000003637a7723e */ /* 0x000fcc00000000ff */
[----:B------:R-:W3:Y:S01]  /*2660*/  MUFU.EX2 R64, R64 ;  /* 0x0000004000407308 */ /* 0x000ee20000000800 */
[C---:B----4-:R-:W-:Y:S01]  /*2670*/  FADD.FTZ R11, R61.reuse, R10 ;  /* 0x0000000a3d0b7221 */ /* 0x050fe20000010000 */
[----:B------:R-:W-:-:S06]  /*2680*/  F2FP.F16.F32.PACK_AB R170, R61, R60 ;  /* 0x0000003c3daa723e */ /* 0x000fcc00000000ff */
[----:B------:R-:W4:Y:S01]  /*2690*/  MUFU.EX2 R59, R59 ;  /* 0x0000003b003b7308 */ /* 0x000f220000000800 */
[----:B--2---:R-:W-:-:S07]  /*26a0*/  FADD.FTZ R4, R58, R5 ;  /* 0x000000053a047221 */ /* 0x004fce0000010000 */
[----:B------:R-:W2:Y:S01]  /*26b0*/  MUFU.EX2 R65, R65 ;  /* 0x0000004100417308 */ /* 0x000ea20000000800 */
[----:B---3--:R-:W-:-:S07]  /*26c0*/  FADD.FTZ R10, R64, R11 ;  /* 0x0000000b400a7221 */ /* 0x008fce0000010000 */
[----:B------:R-:W3:Y:S01]  /*26d0*/  MUFU.EX2 R62, R62 ;  /* 0x0000003e003e7308 */ /* 0x000ee20000000800 */
[C---:B----4-:R-:W-:Y:S01]  /*26e0*/  FADD.FTZ R5, R59.reuse, R4 ;  /* 0x000000043b057221 */ /* 0x050fe20000010000 */
[----:B------:R-:W-:-:S06]  /*26f0*/  F2FP.F16.F32.PACK_AB R169, R59, R58 ;  /* 0x0000003a3ba9723e */ /* 0x000fcc00000000ff */
[----:B------:R-:W4:Y:S01]  /*2700*/  MUFU.EX2 R68, R68 ;  /* 0x0000004400447308 */ /* 0x000f220000000800 */
[C---:B--2---:R-:W-:Y:S01]  /*2710*/  FADD.FTZ R11, R65.reuse, R10 ;  /* 0x0000000a410b7221 */ /* 0x044fe20000010000 */
[----:B------:R-:W-:-:S06]  /*2720*/  F2FP.F16.F32.PACK_AB R172, R65, R64 ;  /* 0x0000004041ac723e */ /* 0x000fcc00000000ff */
[----:B------:R-:W2:Y:S01]  /*2730*/  MUFU.EX2 R63, R63 ;  /* 0x0000003f003f7308 */ /* 0x000ea20000000800 */
[----:B---3--:R-:W-:-:S07]  /*2740*/  FADD.FTZ R4, R62, R5 ;  /* 0x000000053e047221 */ /* 0x008fce0000010000 */
[----:B------:R-:W3:Y:S01]  /*2750*/  MUFU.EX2 R66, R66 ;  /* 0x0000004200427308 */ /* 0x000ee20000000800 */
[----:B----4-:R-:W-:-:S07]  /*2760*/  FADD.FTZ R10, R68, R11 ;  /* 0x0000000b440a7221 */ /* 0x010fce0000010000 */
[----:B------:R-:W4:Y:S01]  /*2770*/  MUFU.EX2 R9, R9 ;  /* 0x0000000900097308 */ /* 0x000f220000000800 */
[C---:B--2---:R-:W-:Y:S01]  /*2780*/  FADD.FTZ R11, R63.reuse, R4 ;  /* 0x000000043f0b7221 */ /* 0x044fe20000010000 */
[----:B------:R-:W-:-:S06]  /*2790*/  F2FP.F16.F32.PACK_AB R171, R63, R62 ;  /* 0x0000003e3fab723e */ /* 0x000fcc00000000ff */
[----:B------:R-:W2:Y:S01]  /*27a0*/  MUFU.EX2 R67, R67 ;  /* 0x0000004300437308 */ /* 0x000ea20000000800 */
[----:B---3--:R-:W-:-:S07]  /*27b0*/  FADD.FTZ R4, R66, R11 ;  /* 0x0000000b42047221 */ /* 0x008fce0000010000 */
[----:B------:R-:W3:Y:S01]  /*27c0*/  MUFU.EX2 R70, R70 ;  /* 0x0000004600467308 */ /* 0x000ee20000000800 */
[C---:B----4-:R-:W-:Y:S01]  /*27d0*/  FADD.FTZ R5, R9.reuse, R10 ;  /* 0x0000000a09057221 */ /* 0x050fe20000010000 */
[----:B------:R-:W-:-:S06]  /*27e0*/  F2FP.F16.F32.PACK_AB R174, R9, R68 ;  /* 0x0000004409ae723e */ /* 0x000fcc00000000ff */
[----:B------:R-:W4:Y:S01]  /*27f0*/  MUFU.EX2 R71, R71 ;  /* 0x0000004700477308 */ /* 0x000f220000000800 */
[C---:B--2---:R-:W-:Y:S01]  /*2800*/  FADD.FTZ R9, R67.reuse, R4 ;  /* 0x0000000443097221 */ /* 0x044fe20000010000 */
[----:B------:R-:W-:-:S03]  /*2810*/  F2FP.F16.F32.PACK_AB R173, R67, R66 ;  /* 0x0000004243ad723e */ /* 0x000fc600000000ff */
[----:B---3--:R-:W-:-:S04]  /*2820*/  FADD.FTZ R4, R70, R9 ;  /* 0x0000000946047221 */ /* 0x008fc80000010000 */
[C---:B----4-:R-:W-:Y:S01]  /*2830*/  FADD.FTZ R4, R71.reuse, R4 ;  /* 0x0000000447047221 */ /* 0x050fe20000010000 */
[----:B------:R-:W-:Y:S01]  /*2840*/  F2FP.F16.F32.PACK_AB R175, R71, R70 ;  /* 0x0000004647af723e */ /* 0x000fe200000000ff */
[----:B-1----:R-:W-:Y:S06]  /*2850*/  @!P0 BRA `(.L_x_15) ;  /* 0x0000000000048947 */ /* 0x002fec0003800000 */
[----:B------:R-:W-:Y:S01]  /*2860*/  BPT.TRAP 0x1 ;  /* 0x000000040000795c */ /* 0x000fe20000300000 */
.L_x_15:
[----:B------:R1:W2:Y:S01]  /*2870*/  SYNCS.PHASECHK.TRANS64.TRYWAIT P2, [UR21+0x22850], R7 ;  /* 0x02285007ff0075a7 */ /* 0x0002a20008040155 */
[----:B------:R-:W-:Y:S05]  /*2880*/  @!P0 BRA `(.L_x_16) ;  /* 0x0000000000048947 */ /* 0x000fea0003800000 */
[----:B------:R-:W-:Y:S01]  /*2890*/  BPT.TRAP 0x1 ;  /* 0x000000040000795c */ /* 0x000fe20000300000 */
.L_x_16:
[----:B--2---:R-:W-:Y:S05]  /*28a0*/  @P2 BRA `(.L_x_17) ;  /* 0x0000000000082947 */ /* 0x004fea0003800000 */
[----:B------:R-:W2:Y:S02]  /*28b0*/  SYNCS.PHASECHK.TRANS64.TRYWAIT P2, [UR21+0x22850], R7 ;  /* 0x02285007ff0075a7 */ /* 0x000ea40008040155 */
[----:B--2---:R-:W-:Y:S05]  /*28c0*/  @!P2 BRA `(.L_x_18) ;  /* 0x000000880080a947 */ /* 0x004fea0003800000 */
.L_x_17:
[----:B------:R3:W-:Y:S01]  /*28d0*/  BAR.SYNC.DEFER_BLOCKING R6, 0x100 ;  /* 0x000400060000751d */ /* 0x0007e20000010000 */
[----:B------:R-:W-:Y:S01]  /*28e0*/  UIADD3 UR45, UR45, 0x400, URZ ;  /* 0x000004002d2d7890 */ /* 0x000fe2000fffe03f */
[----:B--2---:R-:W-:Y:S01]  /*28f0*/  @!P1 VIADD R8, R8, 0x22860 ;  /* 0x0002286008089836 */ /* 0x004fe20000000000 */
[----:B------:R-:W-:Y:S02]  /*2900*/  UISETP.GE.AND UP0, UPT, UR44, 0x61, UPT ;  /* 0x000000612c00788c */ /* 0x000fe4000bf06270 */
[----:B------:R-:W-:Y:S01]  /*2910*/  USHF.R.U32.HI UR45, URZ, 0x4, UR45 ;  /* 0x000000043f2d7899 */ /* 0x000fe2000801162d */
[----:B------:R-:W-:Y:S01]  /*2920*/  UMOV UR7, 0x40000040 ;  /* 0x4000004000077882 */ /* 0x000fe20000000000 */
[----:B------:R-:W-:Y:S02]  /*2930*/  @!P1 PRMT R8, RZ, 0x654, R8 ;  /* 0x00000654ff089816 */ /* 0x000fe40000000008 */
[----:B------:R-:W-:Y:S01]  /*2940*/  ULOP3.LUT UR21, UR45, 0x3fff, URZ, 0xc0, !UPT ;  /* 0x00003fff2d157892 */ /* 0x000fe2000f8ec03f */
[----:B------:R-:W-:-:S03]  /*2950*/  PLOP3.LUT P2, PT, PT, PT, UP0, 0x80, 0x0 ;  /* 0x000000000000781c */ /* 0x000fc60003f4f008 */
[----:B------:R-:W-:-:S04]  /*2960*/  ULOP3.LUT UR21, UR21, 0x3000000, URZ, 0xfc, !UPT ;  /* 0x0300000015157892 */ /* 0x000fc8000f8efc3f */
[----:B------:R-:W-:Y:S01]  /*2970*/  UIMAD UR11, UR36, 0xc00, UR21 ;  /* 0x00000c00240b78a4 */ /* 0x000fe2000f8e0215 */
[----:B------:R-:W-:-:S06]  /*2980*/  WARPGROUP.ARRIVE ;  /* 0x00000000000079c5 */ /* 0x000fcc0000000000 */
[----:B------:R-:W-:Y:S02]  /*2990*/  UMOV UR6, UR11 ;  /* 0x0000000b00067c82 */ /* 0x000fe40008000000 */
[----:B------:R-:W-:Y:S01]  /*29a0*/  HGMMA.64x256x16.F32 R24, R152, gdesc[UR4].tnspB, RZ, !UPT, gsb0 ;  /* 0x43e0000498187df0 */ /* 0x000fe2000c0008ff */
[----:B------:R-:W-:Y:S01]  /*29b0*/  UIADD3 UR6, UR11, 0x80, URZ ;  /* 0x000000800b067890 */ /* 0x000fe2000fffe03f */
[----:B------:R-:W-:Y:S01]  /*29c0*/  UMOV UR7, 0x40000040 ;  /* 0x4000004000077882 */ /* 0x000fe20000000000 */
[----:B------:R-:W-:Y:S02]  /*29d0*/  WARPGROUP.DEPBAR.LE gsb0, 0x0 ;  /* 0x00008000000079c5 */ /* 0x000fe40000010000 */
[----:B------:R-:W-:-:S15]  /*29e0*/  WARPGROUP.ARRIVE ;  /* 0x00000000000079c5 */ /* 0x000fde0000000000 */
[----:B------:R-:W-:-:S08]  /*29f0*/  NOP ;  /* 0x0000000000007918 */ /* 0x000fd00000000000 */
[----:B------:R-:W-:Y:S01]  /*2a00*/  HGMMA.64x256x16.F32 R24, R156, gdesc[UR4].tnspB, R24, gsb0 ;  /* 0x43e000049c187df0 */ /* 0x000fe20008000818 */
        /* <DEDUP_REMOVED lines=23> */
[----:B------:R-:W-:Y:S03]  /*2b80*/  HGMMA.64x256x16.F32 R24, R172, gdesc[UR4].tnspB, R24, gsb0 ;  /* 0x43e00004ac187df0 */ /* 0x000fe60008000818 */
[----:B------:R-:W-:Y:S02]  /*2b90*/  WARPGROUP.DEPBAR.LE gsb0, 0x0 ;  /* 0x00008000000079c5 */ /* 0x000fe40000010000 */
[----:B------:R3:W-:Y:S01]  /*2ba0*/  @!P1 SYNCS.ARRIVE.TRANS64.RED.A1T0 RZ, [R8+URZ], RZ ;  /* 0x000000ff08ff99a7 */ /* 0x0007e2000810043f */
[----:B------:R-:W-:Y:S05]  /*2bb0*/  @!P2 BRA `(.L_x_19) ;  /* 0x0000001c0068a947 */ /* 0x000fea0003800000 */
[----:B------:R-:W-:Y:S01]  /*2bc0*/  IMAD.MOV.U32 R200, RZ, RZ, R3 ;  /* 0x000000ffffc87224 */ /* 0x000fe200078e0003 */
[----:B------:R-:W-:Y:S01]  /*2bd0*/  UIADD3 UR40, UR40, -0x2, URZ ;  /* 0xfffffffe28287890 */ /* 0x000fe2000fffe03f */
[----:B01----:R-:W-:Y:S01]  /*2be0*/  IMAD.MOV.U32 R7, RZ, RZ, R0 ;  /* 0x000000ffff077224 */ /* 0x003fe200078e0000 */
[----:B------:R-:W-:-:S10]  /*2bf0*/  ULDC UR22, c[0x0][0x988] ;  /* 0x0002620000167ab9 */ /* 0x000fd40000000800 */
.L_x_28:
[----:B------:R-:W-:Y:S01]  /*2c00*/  UIADD3 UR36, UR36, 0x1, URZ ;  /* 0x0000000124247890 */ /* 0x000fe2000fffe03f */
[----:B------:R-:W-:Y:S01]  /*2c10*/  IMAD.U32 R0, RZ, RZ, UR40 ;  /* 0x00000028ff007e24 */ /* 0x000fe2000f8e00ff */
[----:B------:R-:W-:Y:S02]  /*2c20*/  UIADD3 UR40, UR40, -0x1, URZ ;  /* 0xffffffff28287890 */ /* 0x000fe4000fffe03f */
[----:B------:R-:W-:Y:S02]  /*2c30*/  UISETP.NE.AND UP0, UPT, UR36, 0x2, UPT ;  /* 0x000000022400788c */ /* 0x000fe4000bf05270 */
[----:B------:R-:W-:Y:S02]  /*2c40*/  ISETP.GT.AND P2, PT, R0, RZ, PT ;  /* 0x000000ff0000720c */ /* 0x000fe40003f44270 */
[----:B------:R-:W-:Y:S02]  /*2c50*/  USEL UR6, URZ, 0x1, UP0 ;  /* 0x000000013f067887 */ /* 0x000fe40008000000 */
[----:B------:R-:W-:-:S02]  /*2c60*/  USEL UR36, UR36, URZ, UP0 ;  /* 0x0000003f24247287 */ /* 0x000fc40008000000 */
[----:B------:R-:W-:Y:S01]  /*2c70*/  ULOP3.LUT UR38, UR38, UR6, URZ, 0x3c, !UPT ;  /* 0x0000000626267292 */ /* 0x000fe2000f8e3c3f */
[----:B--2---:R-:W-:Y:S11]  /*2c80*/  @!P0 BRA `(.L_x_20) ;  /* 0x0000000000048947 */ /* 0x004ff60003800000 */
[----:B------:R-:W-:Y:S01]  /*2c90*/  BPT.TRAP 0x1 ;  /* 0x000000040000795c */ /* 0x000fe20000300000 */
.L_x_20:
[----:B------:R-:W0:Y:S01]  /*2ca0*/  S2UR UR7, SR_CgaCtaId ;  /* 0x00000000000779c3 */ /* 0x000e220000008800 */
[----:B------:R-:W-:Y:S01]  /*2cb0*/  IMAD.U32 R0, RZ, RZ, UR38 ;  /* 0x00000026ff007e24 */ /* 0x000fe2000f8e00ff */
[----:B------:R-:W-:-:S04]  /*2cc0*/  UMOV UR6, 0x400 ;  /* 0x0000040000067882 */ /* 0x000fc80000000000 */
[----:B------:R-:W-:-:S04]  /*2cd0*/  SHF.L.U32 R0, R0, 0x1f, RZ ;  /* 0x0000001f00007819 */ /* 0x000fc800000006ff */
[----:B------:R-:W-:-:S13]  /*2ce0*/  R2UR UR24, R0 ;  /* 0x00000000001872ca */ /* 0x000fda00000e0000 */
[----:B------:R-:W-:Y:S01]  /*2cf0*/  IMAD.U32 R0, RZ, RZ, UR24 ;  /* 0x00000018ff007e24 */ /* 0x000fe2000f8e00ff */
[----:B0-----:R-:W-:-:S04]  /*2d00*/  ULEA UR6, UR7, UR6, 0x18 ;  /* 0x0000000607067291 */ /* 0x001fc8000f8ec03f */
[----:B------:R-:W-:-:S09]  /*2d10*/  ULEA UR23, UR36, UR6, 0x3 ;  /* 0x0000000624177291 */ /* 0x000fd2000f8e183f */
[----:B------:R0:W1:Y:S01]  /*2d20*/  SYNCS.PHASECHK.TRANS64.TRYWAIT P3, [UR23+0x22830], R0 ;  /* 0x02283000ff0075a7 */ /* 0x0000620008060157 */
[----:B------:R-:W-:Y:S05]  /*2d30*/  @!P0 BRA `(.L_x_21) ;  /* 0x0000000000048947 */ /* 0x000fea0003800000 */
[----:B------:R-:W-:Y:S01]  /*2d40*/  BPT.TRAP 0x1 ;  /* 0x000000040000795c */ /* 0x000fe20000300000 */
.L_x_21:
[----:B-1----:R-:W-:Y:S05]  /*2d50*/  @P3 BRA `(.L_x_22) ;  /* 0x00000000000c3947 */ /* 0x002fea0003800000 */
[----:B0-----:R-:W-:-:S04]  /*2d60*/  IMAD.U32 R0, RZ, RZ, UR24 ;  /* 0x00000018ff007e24 */ /* 0x001fc8000f8e00ff */
[----:B------:R-:W0:Y:S02]  /*2d70*/  SYNCS.PHASECHK.TRANS64.TRYWAIT P3, [UR23+0x22830], R0 ;  /* 0x02283000ff0075a7 */ /* 0x000e240008060157 */
[----:B0-----:R-:W-:Y:S05]  /*2d80*/  @!P3 BRA `(.L_x_23) ;  /* 0x000000840064b947 */ /* 0x001fea0003800000 */
.L_x_22:
[----:B------:R-:W-:Y:S01]  /*2d90*/  UIMAD UR6, UR36, 0x300, UR20 ;  /* 0x00000300240678a4 */ /* 0x000fe2000f8e0214 */
[----:B------:R-:W-:Y:S01]  /*2da0*/  WARPGROUP.ARRIVE ;  /* 0x00000000000079c5 */ /* 0x000fe20000000000 */
[----:B------:R-:W-:Y:S01]  /*2db0*/  UMOV UR7, 0x40000040 ;  /* 0x4000004000077882 */ /* 0x000fe20000000000 */
[----:B------:R-:W-:Y:S01]  /*2dc0*/  UMOV UR11, 0x40000040 ;  /* 0x40000040000b7882 */ /* 0x000fe20000000000 */
[----:B------:R-:W-:-:S03]  /*2dd0*/  UIADD3 UR10, UR6, 0x2, URZ ;  /* 0x00000002060a7890 */ /* 0x000fc6000fffe03f */
[----:B------:R-:W1:Y:S01]  /*2de0*/  S2R R203, SR_TID.X ;  /* 0x0000000000cb7919 */ /* 0x000e620000002100 */
[----:B------:R-:W-:Y:S01]  /*2df0*/  UIADD3 UR14, UR6, 0x4, URZ ;  /* 0x00000004060e7890 */ /* 0x000fe2000fffe03f */
[----:B------:R-:W-:Y:S01]  /*2e00*/  UMOV UR15, 0x40000040 ;  /* 0x40000040000f7882 */ /* 0x000fe20000000000 */
[----:B------:R-:W-:Y:S01]  /*2e10*/  HGMMA.64x96x16.F32 R152, gdesc[UR4], RZ, !UPT, gsb0 ;  /* 0x01600000049879f0 */ /* 0x000fe2000c0008ff */
[----:B------:R-:W-:Y:S01]  /*2e20*/  UIADD3 UR18, UR6, 0x6, URZ ;  /* 0x0000000606127890 */ /* 0x000fe2000fffe03f */
[----:B------:R-:W-:Y:S01]  /*2e30*/  UMOV UR19, 0x40000040 ;  /* 0x4000004000137882 */ /* 0x000fe20000000000 */
[----:B-1----:R-:W-:Y:S01]  /*2e40*/  SHF.R.U32.HI R203, RZ, 0x7, R203 ;  /* 0x00000007ffcb7819 */ /* 0x002fe200000116cb */
[----:B------:R-:W-:Y:S02]  /*2e50*/  WARPGROUP.DEPBAR.LE gsb0, 0x0 ;  /* 0x00008000000079c5 */ /* 0x000fe40000010000 */
[----:B------:R-:W-:-:S06]  /*2e60*/  WARPGROUP.ARRIVE ;  /* 0x00000000000079c5 */ /* 0x000fcc0000000000 */
[----:B------:R-:W-:Y:S01]  /*2e70*/  HGMMA.64x96x16.F32 R152, gdesc[UR8], R152, gsb0 ;  /* 0x01600000089879f0 */ /* 0x000fe20008000898 */
[----:B------:R-:W-:Y:S02]  /*2e80*/  UMOV UR10, UR22 ;  /* 0x00000016000a7c82 */ /* 0x000fe40008000000 */
[----:B------:R-:W-:Y:S02]  /*2e90*/  WARPGROUP.DEPBAR.LE gsb0, 0x0 ;  /* 0x00008000000079c5 */ /* 0x000fe40000010000 */
[----:B------:R-:W-:-:S06]  /*2ea0*/  WARPGROUP.ARRIVE ;  /* 0x00000000000079c5 */ /* 0x000fcc0000000000 */
[----:B------:R-:W-:Y:S03]  /*2eb0*/  HGMMA.64x96x16.F32 R152, gdesc[UR12], R152, gsb0 ;  /* 0x016000000c9879f0 */ /* 0x000fe60008000898 */
[----:B------:R-:W-:Y:S02]  /*2ec0*/  WARPGROUP.DEPBAR.LE gsb0, 0x0 ;  /* 0x00008000000079c5 */ /* 0x000fe40000010000 */
[----:B------:R-:W-:-:S06]  /*2ed0*/  WARPGROUP.ARRIVE ;  /* 0x00000000000079c5 */ /* 0x000fcc0000000000 */
[----:B------:R-:W-:Y:S03]  /*2ee0*/  HGMMA.64x96x16.F32 R152, gdesc[UR16], R152, gsb0 ;  /* 0x01600000109879f0 */ /* 0x000fe60008000898 */
[----:B------:R-:W-:Y:S02]  /*2ef0*/  WARPGROUP.DEPBAR.LE gsb0, 0x0 ;  /* 0x00008000000079c5 */ /* 0x000fe40000010000 */
[----:B0-----:R-:W-:Y:S02]  /*2f00*/  FMNMX.FTZ R0, R152, R7, !PT ;  /* 0x0000000798007209 */ /* 0x001fe40007810000 */
[----:B---3--:R-:W-:Y:S02]  /*2f10*/  FMNMX.FTZ R8, R154, R200, !PT ;  /* 0x000000c89a087209 */ /* 0x008fe40007810000 */
[----:B------:R-:W-:-:S04]  /*2f20*/  FMNMX.FTZ R3, R153, R0, !PT ;  /* 0x0000000099037209 */ /* 0x000fc80007810000 */
        /* <DEDUP_REMOVED lines=21> */
[----:B------:R-:W-:-:S05]  /*3080*/  FMNMX.FTZ R3, R197, R0, !PT ;  /* 0x00000000c5037209 */ /* 0x000fca0007810000 */
[----:B------:R-:W0:Y:S02]  /*3090*/  SHFL.BFLY PT, R0, R3, 0x2, 0x1f ;  /* 0x0c401f0003007f89 */ /* 0x000e2400000e0000 */
[----:B0-----:R-:W-:Y:S02]  /*30a0*/  FMNMX.FTZ R9, R3, R0, !PT ;  /* 0x0000000003097209 */ /* 0x001fe40007810000 */
[----:B------:R-:W-:-:S03]  /*30b0*/  FMNMX.FTZ R3, R155, R8, !PT ;  /* 0x000000089b037209 */ /* 0x000fc60007810000 */
[----:B------:R-:W0:Y:S01]  /*30c0*/  SHFL.BFLY PT, R0, R9, 0x1, 0x1f ;  /* 0x0c201f0009007f89 */ /* 0x000e2200000e0000 */
[----:B------:R-:W-:-:S04]  /*30d0*/  FMNMX.FTZ R8, R158, R3, !PT ;  /* 0x000000039e087209 */ /* 0x000fc80007810000 */
[----:B------:R-:W-:-:S04]  /*30e0*/  FMNMX.FTZ R3, R159, R8, !PT ;  /* 0x000000089f037209 */ /* 0x000fc80007810000 */
[----:B------:R-:W-:-:S04]  /*30f0*/  FMNMX.FTZ R8, R162, R3, !PT ;  /* 0x00000003a2087209 */ /* 0x000fc80007810000 */
[----:B------:R-:W-:-:S04]  /*3100*/  FMNMX.FTZ R3, R163, R8, !PT ;  /* 0x00000008a3037209 */ /* 0x000fc80007810000 */
[----:B------:R-:W-:-:S04]  /*3110*/  FMNMX.FTZ R10, R166, R3, !PT ;  /* 0x00000003a60a7209 */ /* 0x000fc80007810000 */
[----:B------:R-:W-:Y:S02]  /*3120*/  FMNMX.FTZ R3, R167, R10, !PT ;  /* 0x0000000aa7037209 */ /* 0x000fe40007810000 */
[----:B0-----:R-:W-:Y:S02]  /*3130*/  FMNMX.FTZ R0, R9, R0, !PT ;  /* 0x0000000009007209 */ /* 0x001fe40007810000 */
[----:B------:R-:W-:-:S03]  /*3140*/  FMNMX.FTZ R10, R170, R3, !PT ;  /* 0x00000003aa0a7209 */ /* 0x000fc60007810000 */
[C---:B------:R-:W-:Y:S01]  /*3150*/  FMUL.FTZ R201, R0.reuse, UR10 ;  /* 0x0000000a00c97c20 */ /* 0x040fe20008410000 */
[----:B------:R-:W-:Y:S01]  /*3160*/  FMNMX.FTZ R3, R171, R10, !PT ;  /* 0x0000000aab037209 */ /* 0x000fe20007810000 */
[----:B------:R-:W-:Y:S02]  /*3170*/  FADD.FTZ R6, -R0, R7 ;  /* 0x0000000700067221 */ /* 0x000fe40000010100 */
[--C-:B------:R-:W-:Y:S01]  /*3180*/  FFMA.FTZ R164, R164, UR10, -R201.reuse ;  /* 0x0000000aa4a47c23 */ /* 0x100fe200080108c9 */
[----:B------:R-:W-:Y:S01]  /*3190*/  FMNMX.FTZ R10, R174, R3, !PT ;  /* 0x00000003ae0a7209 */ /* 0x000fe20007810000 */
[--C-:B------:R-:W-:Y:S01]  /*31a0*/  FFMA.FTZ R15, R169, UR10, -R201.reuse ;  /* 0x0000000aa90f7c23 */ /* 0x100fe200080108c9 */
[--C-:B------:R-:W-:Y:S01]  /*31b0*/  FFMA.FTZ R7, R152, UR10, -R201.reuse ;  /* 0x0000000a98077c23 */ /* 0x100fe200080108c9 */
        /* <DEDUP_REMOVED lines=10> */
[----:B------:R-:W-:Y:S01]  /*3260*/  FMUL.FTZ R6, R6, UR10 ;  /* 0x0000000a06067c20 */ /* 0x000fe20008410000 */
[----:B------:R0:W-:Y:S01]  /*3270*/  MUFU.EX2 R10, R164 ;  /* 0x000000a4000a7308 */ /* 0x0001e20000000800 */
[--C-:B------:R-:W-:Y:S01]  /*3280*/  FFMA.FTZ R23, R177, UR10, -R201.reuse ;  /* 0x0000000ab1177c23 */ /* 0x100fe200080108c9 */
[----:B------:R-:W-:Y:S01]  /*3290*/  FMNMX.FTZ R12, R182, R3, !PT ;  /* 0x00000003b60c7209 */ /* 0x000fe20007810000 */
[--C-:B------:R-:W-:Y:S01]  /*32a0*/  FFMA.FTZ R9, R157, UR10, -R201.reuse ;  /* 0x0000000a9d097c23 */ /* 0x100fe200080108c9 */
[--C-:B------:R-:W-:Y:S01]  /*32b0*/  FFMA.FTZ R172, R172, UR10, -R201.reuse ;  /* 0x0000000aacac7c23 */ /* 0x100fe200080108c9 */
[--C-:B------:R-:W-:Y:S01]  /*32c0*/  FFMA.FTZ R161, R161, UR10, -R201.reuse ;  /* 0x0000000aa1a17c23 */ /* 0x100fe200080108c9 */
[----:B------:R-:W-:Y:S01]  /*32d0*/  FMNMX.FTZ R3, R183, R12, !PT ;  /* 0x0000000cb7037209 */ /* 0x000fe20007810000 */
[--C-:B------:R-:W-:Y:S01]  /*32e0*/  FFMA.FTZ R196, R196, UR10, -R201.reuse ;  /* 0x0000000ac4c47c23 */ /* 0x100fe200080108c9 */
[----:B------:R-:W1:Y:S01]  /*32f0*/  MUFU.EX2 R6, R6 ;  /* 0x0000000600067308 */ /* 0x000e620000000800 */
[--C-:B0-----:R-:W-:Y:S01]  /*3300*/  FFMA.FTZ R164, R176, UR10, -R201.reuse ;  /* 0x0000000ab0a47c23 */ /* 0x101fe200080108c9 */
[----:B------:R-:W-:Y:S01]  /*3310*/  FMNMX.FTZ R12, R186, R3, !PT ;  /* 0x00000003ba0c7209 */ /* 0x000fe20007810000 */
[--C-:B------:R-:W-:Y:S01]  /*3320*/  FFMA.FTZ R13, R165, UR10, -R201.reuse ;  /* 0x0000000aa50d7c23 */ /* 0x100fe200080108c9 */
[--C-:B------:R-:W-:Y:S01]  /*3330*/  FFMA.FTZ R157, R185, UR10, -R201.reuse ;  /* 0x0000000ab99d7c23 */ /* 0x100fe200080108c9 */
[----:B------:R-:W-:Y:S01]  /*3340*/  FFMA.FTZ R165, R193, UR10, -R201 ;  /* 0x0000000ac1a57c23 */ /* 0x000fe200080108c9 */
[----:B------:R-:W-:-:S02]  /*3350*/  FMNMX.FTZ R3, R187, R12, !PT ;  /* 0x0000000cbb037209 */ /* 0x000fc40007810000 */
[----:B------:R-:W0:Y:S02]  /*3360*/  MUFU.EX2 R7, R7 ;  /* 0x0000000700077308 */ /* 0x000e240000000800 */
[----:B------:R-:W-:-:S04]  /*3370*/  FMNMX.FTZ R12, R190, R3, !PT ;  /* 0x00000003be0c7209 */ /* 0x000fc80007810000 */
[----:B------:R-:W-:Y:S02]  /*3380*/  FMNMX.FTZ R3, R191, R12, !PT ;  /* 0x0000000cbf037209 */ /* 0x000fe40007810000 */
[----:B------:R-:W2:Y:S01]  /*3390*/  MUFU.EX2 R152, R152 ;  /* 0x0000009800987308 */ /* 0x000ea20000000800 */
[-C--:B-1----:R-:W-:Y:S01]  /*33a0*/  FMUL.FTZ R24, R24, R6.reuse ;  /* 0x0000000618187220 */ /* 0x082fe20000410000 */
[----:B------:R-:W-:Y:S01]  /*33b0*/  FMNMX.FTZ R12, R194, R3, !PT ;  /* 0x00000003c20c7209 */ /* 0x000fe20007810000 */
[-C--:B------:R-:W-:Y:S01]  /*33c0*/  FMUL.FTZ R25, R25, R6.reuse ;  /* 0x0000000619197220 */ /* 0x080fe20000410000 */
[-C--:B------:R-:W-:Y:S01]  /*33d0*/  FMUL.FTZ R28, R28, R6.reuse ;  /* 0x000000061c1c7220 */ /* 0x080fe20000410000 */
[----:B------:R-:W-:Y:S01]  /*33e0*/  FMUL.FTZ R29, R29, R6 ;  /* 0x000000061d1d7220 */ /* 0x000fe20000410000 */
[----:B------:R-:W-:Y:S01]  /*33f0*/  FMNMX.FTZ R3, R195, R12, !PT ;  /* 0x0000000cc3037209 */ /* 0x000fe20007810000 */
[-C--:B------:R-:W-:Y:S01]  /*3400*/  FMUL.FTZ R32, R32, R6.reuse ;  /* 0x0000000620207220 */ /* 0x080fe20000410000 */
[----:B------:R-:W-:Y:S01]  /*3410*/  MUFU.EX2 R8, R11 ;  /* 0x0000000b00087308 */ /* 0x000fe20000000800 */
[----:B0-----:R-:W-:Y:S01]  /*3420*/  FFMA.FTZ R5, R6, R5, R7 ;  /* 0x0000000506057223 */ /* 0x001fe20000010007 */
[----:B------:R-:W-:Y:S01]  /*3430*/  FMNMX.FTZ R14, R198, R3, !PT ;  /* 0x00000003c60e7209 */ /* 0x000fe20007810000 */
[-C--:B------:R-:W-:Y:S01]  /*3440*/  FMUL.FTZ R33, R33, R6.reuse ;  /* 0x0000000621217220 */ /* 0x080fe20000410000 */
[-C--:B------:R-:W-:Y:S01]  /*3450*/  FMUL.FTZ R36, R36, R6.reuse ;  /* 0x0000000624247220 */ /* 0x080fe20000410000 */
[----:B------:R-:W-:Y:S01]  /*3460*/  FMUL.FTZ R37, R37, R6 ;  /* 0x0000000625257220 */ /* 0x000fe20000410000 */
[----:B------:R-:W-:Y:S01]  /*3470*/  FMNMX.FTZ R3, R199, R14, !PT ;  /* 0x0000000ec7037209 */ /* 0x000fe20007810000 */
[----:B------:R-:W-:Y:S01]  /*3480*/  FFMA.FTZ R14, R180, UR10, -R201 ;  /* 0x0000000ab40e7c23 */ /* 0x000fe200080108c9 */
[----:B------:R-:W-:Y:S01]  /*3490*/  MUFU.EX2 R9, R9 ;  /* 0x0000000900097308 */ /* 0x000fe20000000800 */
[C---:B--2---:R-:W-:Y:S01]  /*34a0*/  FADD.FTZ R5, R152.reuse, R5 ;  /* 0x0000000598057221 */ /* 0x044fe20000010000 */
[----:B------:R-:W-:Y:S01]  /*34b0*/  F2FP.F16.F32.PACK_AB R152, R152, R7 ;  /* 0x000000079898723e */ /* 0x000fe200000000ff */
[----:B------:R-:W0:Y:S01]  /*34c0*/  SHFL.BFLY PT, R20, R3, 0x2, 0x1f ;  /* 0x0c401f0003147f89 */ /* 0x000e2200000e0000 */
[-C--:B------:R-:W-:Y:S01]  /*34d0*/  FMUL.FTZ R40, R40, R6.reuse ;  /* 0x0000000628287220 */ /* 0x080fe20000410000 */
[-C--:B------:R-:W-:Y:S01]  /*34e0*/  FMUL.FTZ R41, R41, R6.reuse ;  /* 0x0000000629297220 */ /* 0x080fe20000410000 */
[-C--:B------:R-:W-:Y:S01]  /*34f0*/  FMUL.FTZ R44, R44, R6.reuse ;  /* 0x000000062c2c7220 */ /* 0x080fe20000410000 */
[-C--:B------:R-:W-:Y:S01]  /*3500*/  FMUL.FTZ R45, R45, R6.reuse ;  /* 0x000000062d2d7220 */ /* 0x080fe20000410000 */
[----:B------:R1:W-:Y:S01]  /*3510*/  MUFU.EX2 R12, R172 ;  /* 0x000000ac000c7308 */ /* 0x0003e20000000800 */
[-C--:B------:R-:W-:Y:S01]  /*3520*/  FMUL.FTZ R48, R48, R6.reuse ;  /* 0x0000000630307220 */ /* 0x080fe20000410000 */
[-C--:B------:R-:W-:Y:S01]  /*3530*/  FMUL.FTZ R49, R49, R6.reuse ;  /* 0x0000000631317220 */ /* 0x080fe20000410000 */
[-C--:B------:R-:W-:Y:S01]  /*3540*/  FMUL.FTZ R52, R52, R6.reuse ;  /* 0x0000000634347220 */ /* 0x080fe20000410000 */
[-C--:B------:R-:W-:Y:S01]  /*3550*/  FMUL.FTZ R53, R53, R6.reuse ;  /* 0x0000000635357220 */ /* 0x080fe20000410000 */
[-C--:B------:R-:W-:Y:S01]  /*3560*/  FMUL.FTZ R56, R56, R6.reuse ;  /* 0x0000000638387220 */ /* 0x080fe20000410000 */
[-C--:B------:R-:W-:Y:S01]  /*3570*/  FMUL.FTZ R57, R57, R6.reuse ;  /* 0x0000000639397220 */ /* 0x080fe20000410000 */
[-C--:B------:R-:W-:Y:S01]  /*3580*/  FMUL.FTZ R60, R60, R6.reuse ;  /* 0x000000063c3c7220 */ /* 0x080fe20000410000 */
[----:B------:R-:W-:Y:S01]  /*3590*/  MUFU.EX2 R156, R156 ;  /* 0x0000009c009c7308 */ /* 0x000fe20000000800 */
[--C-:B-1----:R-:W-:Y:S01]  /*35a0*/  FFMA.FTZ R172, R192, UR10, -R201.reuse ;  /* 0x0000000ac0ac7c23 */ /* 0x102fe200080108c9 */
[-C--:B------:R-:W-:Y:S01]  /*35b0*/  FMUL.FTZ R61, R61, R6.reuse ;  /* 0x000000063d3d7220 */ /* 0x080fe20000410000 */
[-C--:B------:R-:W-:Y:S01]  /*35c0*/  FMUL.FTZ R64, R64, R6.reuse ;  /* 0x0000000640407220 */ /* 0x080fe20000410000 */
[-C--:B------:R-:W-:Y:S01]  /*35d0*/  FMUL.FTZ R65, R65, R6.reuse ;  /* 0x0000000641417220 */ /* 0x080fe20000410000 */
[-C--:B------:R-:W-:Y:S01]  /*35e0*/  FMUL.FTZ R68, R68, R6.reuse ;  /* 0x0000000644447220 */ /* 0x080fe20000410000 */
[-C--:B------:R-:W-:Y:S01]  /*35f0*/  FMUL.FTZ R69, R69, R6.reuse ;  /* 0x0000000645457220 */ /* 0x080fe20000410000 */
[-C--:B------:R-:W-:Y:S01]  /*3600*/  FMUL.FTZ R72, R72, R6.reuse ;  /* 0x0000000648487220 */ /* 0x080fe20000410000 */
[----:B------:R1:W-:Y:S01]  /*3610*/  MUFU.EX2 R11, R161 ;  /* 0x000000a1000b7308 */ /* 0x0003e20000000800 */
[-C--:B------:R-:W-:Y:S01]  /*3620*/  FMUL.FTZ R73, R73, R6.reuse ;  /* 0x0000000649497220 */ /* 0x080fe20000410000 */
[----:B------:R-:W-:Y:S01]  /*3630*/  FMUL.FTZ R76, R76, R6 ;  /* 0x000000064c4c7220 */ /* 0x000fe20000410000 */
[----:B0-----:R-:W-:Y:S01]  /*3640*/  FMNMX.FTZ R169, R3, R20, !PT ;  /* 0x0000001403a97209 */ /* 0x001fe20007810000 */
[--C-:B------:R-:W-:Y:S01]  /*3650*/  FFMA.FTZ R20, R188, UR10, -R201.reuse ;  /* 0x0000000abc147c23 */ /* 0x100fe200080108c9 */
[-C--:B------:R-:W-:Y:S01]  /*3660*/  FMUL.FTZ R77, R77, R6.reuse ;  /* 0x000000064d4d7220 */ /* 0x080fe20000410000 */
[-C--:B------:R-:W-:Y:S01]  /*3670*/  FMUL.FTZ R80, R80, R6.reuse ;  /* 0x0000000650507220 */ /* 0x080fe20000410000 */
[-C--:B------:R-:W-:Y:S01]  /*3680*/  FMUL.FTZ R81, R81, R6.reuse ;  /* 0x0000000651517220 */ /* 0x080fe20000410000 */
[----:B------:R-:W0:Y:S01]  /*3690*/  SHFL.BFLY PT, R176, R169, 0x1, 0x1f ;  /* 0x0c201f00a9b07f89 */ /* 0x000e2200000e0000 */
[----:B------:R-:W-:Y:S01]  /*36a0*/  MUFU.EX2 R13, R13 ;  /* 0x0000000d000d7308 */ /* 0x000fe20000000800 */
[----:B-1----:R-:W-:Y:S01]  /*36b0*/  FFMA.FTZ R161, R189, UR10, -R201 ;  /* 0x0000000abda17c23 */ /* 0x002fe200080108c9 */
[-C--:B------:R-:W-:Y:S01]  /*36c0*/  FMUL.FTZ R84, R84, R6.reuse ;  /* 0x0000000654547220 */ /* 0x080fe20000410000 */
[-C--:B------:R-:W-:Y:S01]  /*36d0*/  FMUL.FTZ R85, R85, R6.reuse ;  /* 0x0000000655557220 */ /* 0x080fe20000410000 */
[-C--:B------:R-:W-:Y:S01]  /*36e0*/  FMUL.FTZ R88, R88, R6.reuse ;  /* 0x0000000658587220 */ /* 0x080fe20000410000 */
[-C--:B------:R-:W-:Y:S01]  /*36f0*/  FMUL.FTZ R89, R89, R6.reuse ;  /* 0x0000000659597220 */ /* 0x080fe20000410000 */
[-C--:B------:R-:W-:Y:S01]  /*3700*/  FMUL.FTZ R92, R92, R6.reuse ;  /* 0x000000065c5c7220 */ /* 0x080fe20000410000 */
[-C--:B------:R-:W-:Y:S01]  /*3710*/  FMUL.FTZ R93, R93, R6.reuse ;  /* 0x000000065d5d7220 */ /* 0x080fe20000410000 */
[----:B------:R-:W-:Y:S01]  /*3720*/  MUFU.EX2 R160, R160 ;  /* 0x000000a000a07308 */ /* 0x000fe20000000800 */
        /* <DEDUP_REMOVED lines=13> */
[----:B------:R-:W-:Y:S01]  /*3800*/  FMUL.FTZ R120, R120, R6 ;  /* 0x0000000678787220 */ /* 0x000fe20000410000 */
[----:B0-----:R-:W-:Y:S01]  /*3810*/  FMNMX.FTZ R3, R169, R176, !PT ;  /* 0x000000b0a9037209 */ /* 0x001fe20007810000 */
[----:B------:R-:W-:Y:S01]  /*3820*/  MUFU.EX2 R21, R21 ;  /* 0x0000001500157308 */ /* 0x000fe20000000800 */
[----:B------:R-:W-:Y:S01]  /*3830*/  IADD3 R176, -R203, 0xb, RZ ;  /* 0x0000000bcbb07810 */ /* 0x000fe20007ffe1ff */
[-C--:B------:R-:W-:Y:S01]  /*3840*/  FMUL.FTZ R121, R121, R6.reuse ;  /* 0x0000000679797220 */ /* 0x080fe20000410000 */
[-C--:B------:R-:W-:Y:S01]  /*3850*/  FMUL.FTZ R124, R124, R6.reuse ;  /* 0x000000067c7c7220 */ /* 0x080fe20000410000 */
[C---:B------:R-:W-:Y:S01]  /*3860*/  FADD.FTZ R173, -R3.reuse, R200 ;  /* 0x000000c803ad7221 */ /* 0x040fe20000010100 */
[----:B------:R-:W-:Y:S01]  /*3870*/  FMUL.FTZ R181, R3, UR10 ;  /* 0x0000000a03b57c20 */ /* 0x000fe20008410000 */
[-C--:B------:R-:W-:Y:S01]  /*3880*/  FMUL.FTZ R125, R125, R6.reuse ;  /* 0x000000067d7d7220 */ /* 0x080fe20000410000 */
[----:B------:R-:W-:Y:S01]  /*3890*/  FMUL.FTZ R128, R128, R6 ;  /* 0x0000000680807220 */ /* 0x000fe20000410000 */
[----:B------:R-:W-:Y:S01]  /*38a0*/  FMUL.FTZ R173, R173, UR10 ;  /* 0x0000000aadad7c20 */ /* 0x000fe20008410000 */
[--C-:B------:R-:W-:Y:S01]  /*38b0*/  FFMA.FTZ R184, R154, UR10, -R181.reuse ;  /* 0x0000000a9ab87c23 */ /* 0x100fe200080108b5 */
[--C-:B------:R-:W-:Y:S01]  /*38c0*/  FFMA.FTZ R155, R155, UR10, -R181.reuse ;  /* 0x0000000a9b9b7c23 */ /* 0x100fe200080108b5 */
[--C-:B------:R-:W-:Y:S01]  /*38d0*/  FFMA.FTZ R177, R158, UR10, -R181.reuse ;  /* 0x0000000a9eb17c23 */ /* 0x100fe200080108b5 */
[--C-:B------:R-:W-:Y:S01]  /*38e0*/  FFMA.FTZ R188, R159, UR10, -R181.reuse ;  /* 0x0000000a9fbc7c23 */ /* 0x100fe200080108b5 */
[--C-:B------:R-:W-:Y:S01]  /*38f0*/  FFMA.FTZ R202, R175, UR10, -R181.reuse ;  /* 0x0000000aafca7c23 */ /* 0x100fe200080108b5 */
[----:B------:R-:W-:Y:S01]  /*3900*/  MUFU.EX2 R173, R173 ;  /* 0x000000ad00ad7308 */ /* 0x000fe20000000800 */
[--C-:B------:R-:W-:Y:S01]  /*3910*/  FFMA.FTZ R175, R178, UR10, -R181.reuse ;  /* 0x0000000ab2af7c23 */ /* 0x100fe200080108b5 */
[--C-:B------:R-:W-:Y:S01]  /*3920*/  FFMA.FTZ R178, R179, UR10, -R181.reuse ;  /* 0x0000000ab3b27c23 */ /* 0x100fe200080108b5 */
[--C-:B------:R-:W-:Y:S01]  /*3930*/  FFMA.FTZ R179, R182, UR10, -R181.reuse ;  /* 0x0000000ab6b37c23 */ /* 0x100fe200080108b5 */
[--C-:B------:R-:W-:Y:S01]  /*3940*/  FFMA.FTZ R159, R162, UR10, -R181.reuse ;  /* 0x0000000aa29f7c23 */ /* 0x100fe200080108b5 */
[----:B------:R-:W-:Y:S01]  /*3950*/  FFMA.FTZ R182, R183, UR10, -R181 ;  /* 0x0000000ab7b67c23 */ /* 0x000fe200080108b5 */
[----:B------:R-:W-:-:S02]  /*3960*/  IMAD.U32 R183, RZ, RZ, UR23 ;  /* 0x00000017ffb77e24 */ /* 0x000fc4000f8e00ff */
[--C-:B------:R-:W-:Y:S01]  /*3970*/  FFMA.FTZ R192, R163, UR10, -R181.reuse ;  /* 0x0000000aa3c07c23 */ /* 0x100fe200080108b5 */
[----:B------:R-:W0:Y:S01]  /*3980*/  MUFU.EX2 R184, R184 ;  /* 0x000000b800b87308 */ /* 0x000e220000000800 */
[--C-:B------:R-:W-:Y:S01]  /*3990*/  FFMA.FTZ R163, R166, UR10, -R181.reuse ;  /* 0x0000000aa6a37c23 */ /* 0x100fe200080108b5 */
[----:B------:R-:W-:Y:S02]  /*39a0*/  @!P1 VIADD R154, R183, 0x22840 ;  /* 0x00022840b79a9836 */ /* 0x000fe40000000000 */
[--C-:B------:R-:W-:Y:S01]  /*39b0*/  FFMA.FTZ R200, R171, UR10, -R181.reuse ;  /* 0x0000000aabc87c23 */ /* 0x100fe200080108b5 */
[--C-:B------:R-:W-:Y:S01]  /*39c0*/  FFMA.FTZ R171, R174, UR10, -R181.reuse ;  /* 0x0000000aaeab7c23 */ /* 0x100fe200080108b5 */
[--C-:B------:R-:W-:Y:S01]  /*39d0*/  FFMA.FTZ R185, R186, UR10, -R181.reuse ;  /* 0x0000000abab97c23 */ /* 0x100fe200080108b5 */
[--C-:B------:R-:W-:Y:S01]  /*39e0*/  FFMA.FTZ R186, R187, UR10, -R181.reuse ;  /* 0x0000000abbba7c23 */ /* 0x100fe200080108b5 */
[----:B------:R-:W-:Y:S01]  /*39f0*/  @!P1 PRMT R154, RZ, 0x654, R154 ;  /* 0x00000654ff9a9816 */ /* 0x000fe2000000009a */
[----:B------:R-:W1:Y:S01]  /*3a00*/  MUFU.EX2 R155, R155 ;  /* 0x0000009b009b7308 */ /* 0x000e620000000800 */
[----:B------:R2:W-:Y:S06]  /*3a10*/  BAR.ARV R176, 0x100 ;  /* 0x000400b00000751d */ /* 0x0005ec0000002000 */
[----:B------:R3:W-:Y:S01]  /*3a20*/  @!P1 SYNCS.ARRIVE.TRANS64.RED.A1T0 RZ, [R154+URZ], RZ ;  /* 0x000000ff9aff99a7 */ /* 0x0007e2000810043f */
[----:B------:R-:W4:Y:S01]  /*3a30*/  MUFU.EX2 R177, R177 ;  /* 0x000000b100b17308 */ /* 0x000f220000000800 */
[----:B0-----:R-:W-:Y:S01]  /*3a40*/  FFMA.FTZ R4, R173, R4, R184 ;  /* 0x00000004ad047223 */ /* 0x001fe200000100b8 */
[--C-:B------:R-:W-:Y:S01]  /*3a50*/  FFMA.FTZ R187, R190, UR10, -R181.reuse ;  /* 0x0000000abebb7c23 */ /* 0x100fe200080108b5 */
[--C-:B------:R-:W-:Y:S01]  /*3a60*/  FFMA.FTZ R190, R191, UR10, -R181.reuse ;  /* 0x0000000abfbe7c23 */ /* 0x100fe200080108b5 */
[--C-:B------:R-:W-:Y:S01]  /*3a70*/  FFMA.FTZ R194, R194, UR10, -R181.reuse ;  /* 0x0000000ac2c27c23 */ /* 0x100fe200080108b5 */
[--C-:B------:R-:W-:Y:S01]  /*3a80*/  FFMA.FTZ R195, R195, UR10, -R181.reuse ;  /* 0x0000000ac3c37c23 */ /* 0x100fe200080108b5 */
[----:B------:R-:W-:Y:S01]  /*3a90*/  FFMA.FTZ R198, R198, UR10, -R181 ;  /* 0x0000000ac6c67c23 */ /* 0x000fe200080108b5 */
[----:B---3--:R-:W-:Y:S01]  /*3aa0*/  FADD.FTZ R154, R8, R5 ;  /* 0x00000005089a7221 */ /* 0x008fe20000010000 */
[----:B------:R-:W0:Y:S01]  /*3ab0*/  MUFU.EX2 R188, R188 ;  /* 0x000000bc00bc7308 */ /* 0x000e220000000800 */
[----:B-1----:R-:W-:Y:S01]  /*3ac0*/  FADD.FTZ R4, R155, R4 ;  /* 0x000000049b047221 */ /* 0x002fe20000010000 */
[----:B------:R-:W-:Y:S01]  /*3ad0*/  FFMA.FTZ R199, R199, UR10, -R181 ;  /* 0x0000000ac7c77c23 */ /* 0x000fe200080108b5 */
[----:B------:R-:W-:Y:S01]  /*3ae0*/  FADD.FTZ R5, R9, R154 ;  /* 0x0000009a09057221 */ /* 0x000fe20000010000 */
[-C--:B------:R-:W-:Y:S01]  /*3af0*/  FMUL.FTZ R129, R129, R6.reuse ;  /* 0x0000000681817220 */ /* 0x080fe20000410000 */
[-C--:B------:R-:W-:Y:S01]  /*3b00*/  FMUL.FTZ R132, R132, R6.reuse ;  /* 0x0000000684847220 */ /* 0x080fe20000410000 */
[-C--:B------:R-:W-:Y:S01]  /*3b10*/  FMUL.FTZ R133, R133, R6.reuse ;  /* 0x0000000685857220 */ /* 0x080fe20000410000 */
[----:B------:R-:W-:Y:S01]  /*3b20*/  FADD.FTZ R154, R156, R5 ;  /* 0x000000059c9a7221 */ /* 0x000fe20000010000 */
[----:B------:R-:W1:Y:S01]  /*3b30*/  MUFU.EX2 R159, R159 ;  /* 0x0000009f009f7308 */ /* 0x000e620000000800 */
[----:B----4-:R-:W-:Y:S01]  /*3b40*/  FADD.FTZ R7, R177, R4 ;  /* 0x00000004b1077221 */ /* 0x010fe20000010000 */
[-C--:B------:R-:W-:Y:S01]  /*3b50*/  FMUL.FTZ R136, R136, R6.reuse ;  /* 0x0000000688887220 */ /* 0x080fe20000410000 */
[----:B------:R-:W-:Y:S01]  /*3b60*/  FADD.FTZ R5, R11, R154 ;  /* 0x0000009a0b057221 */ /* 0x000fe20000010000 */
[-C--:B------:R-:W-:Y:S01]  /*3b70*/  FMUL.FTZ R137, R137, R6.reuse ;  /* 0x0000000689897220 */ /* 0x080fe20000410000 */
[-C--:B------:R-:W-:Y:S01]  /*3b80*/  FMUL.FTZ R140, R140, R6.reuse ;  /* 0x000000068c8c7220 */ /* 0x080fe20000410000 */
[-C--:B------:R-:W-:Y:S01]  /*3b90*/  FMUL.FTZ R141, R141, R6.reuse ;  /* 0x000000068d8d7220 */ /* 0x080fe20000410000 */
[----:B------:R-:W-:Y:S01]  /*3ba0*/  FADD.FTZ R154, R10, R5 ;  /* 0x000000050a9a7221 */ /* 0x000fe20000010000 */
[----:B------:R-:W3:Y:S01]  /*3bb0*/  MUFU.EX2 R192, R192 ;  /* 0x000000c000c07308 */ /* 0x000ee20000000800 */
[----:B0-----:R-:W-:Y:S01]  /*3bc0*/  FADD.FTZ R4, R188, R7 ;  /* 0x00000007bc047221 */ /* 0x001fe20000010000 */
[-C--:B------:R-:W-:Y:S01]  /*3bd0*/  FMUL.FTZ R144, R144, R6.reuse ;  /* 0x0000000690907220 */ /* 0x080fe20000410000 */
[----:B------:R-:W-:Y:S01]  /*3be0*/  FADD.FTZ R5, R13, R154 ;  /* 0x0000009a0d057221 */ /* 0x000fe20000010000 */
[-C--:B------:R-:W-:Y:S01]  /*3bf0*/  FMUL.FTZ R145, R145, R6.reuse ;  /* 0x0000000691917220 */ /* 0x080fe20000410000 */
[-C--:B------:R-:W-:Y:S01]  /*3c00*/  FMUL.FTZ R148, R148, R6.reuse ;  /* 0x0000000694947220 */ /* 0x080fe20000410000 */
[----:B------:R-:W-:Y:S01]  /*3c10*/  FMUL.FTZ R149, R149, R6 ;  /* 0x0000000695957220 */ /* 0x000fe20000410000 */
[----:B------:R-:W-:Y:S01]  /*3c20*/  FADD.FTZ R154, R160, R5 ;  /* 0x00000005a09a7221 */ /* 0x000fe20000010000 */
[----:B------:R0:W-:Y:S01]  /*3c30*/  MUFU.EX2 R169, R196 ;  /* 0x000000c400a97308 */ /* 0x0001e20000000800 */
        /* <DEDUP_REMOVED lines=8> */
[--C-:B0-----:R-:W-:Y:S01]  /*3cc0*/  FFMA.FTZ R196, R167, UR10, -R181.reuse ;  /* 0x0000000aa7c47c23 */ /* 0x101fe200080108b5 */
[----:B------:R-:W-:Y:S01]  /*3cd0*/  FFMA.FTZ R167, R170, UR10, -R181 ;  /* 0x0000000aaaa77c23 */ /* 0x000fe200080108b5 */
[----:B---3--:R-:W-:Y:S01]  /*3ce0*/  FADD.FTZ R4, R192, R7 ;  /* 0x00000007c0047221 */ /* 0x008fe20000010000 */
[----:B------:R-:W-:Y:S01]  /*3cf0*/  FADD.FTZ R5, R21, R154 ;  /* 0x0000009a15057221 */ /* 0x000fe20000010000 */
[-C--:B------:R-:W-:Y:S01]  /*3d00*/  FMUL.FTZ R31, R31, R173.reuse ;  /* 0x000000ad1f1f7220 */ /* 0x080fe20000410000 */
[-C--:B------:R-:W-:Y:S01]  /*3d10*/  FMUL.FTZ R34, R34, R173.reuse ;  /* 0x000000ad22227220 */ /* 0x080fe20000410000 */
[-C--:B------:R-:W-:Y:S01]  /*3d20*/  FMUL.FTZ R35, R35, R173.reuse ;  /* 0x000000ad23237220 */ /* 0x080fe20000410000 */
[----:B------:R-:W0:Y:S01]  /*3d30*/  MUFU.EX2 R196, R196 ;  /* 0x000000c400c47308 */ /* 0x000e220000000800 */
[-C--:B------:R-:W-:Y:S01]  /*3d40*/  FMUL.FTZ R38, R38, R173.reuse ;  /* 0x000000ad26267220 */ /* 0x080fe20000410000 */
[-C--:B------:R-:W-:Y:S01]  /*3d50*/  FMUL.FTZ R39, R39, R173.reuse ;  /* 0x000000ad27277220 */ /* 0x080fe20000410000 */
[-C--:B------:R-:W-:Y:S01]  /*3d60*/  FMUL.FTZ R42, R42, R173.reuse ;  /* 0x000000ad2a2a7220 */ /* 0x080fe20000410000 */
[-C--:B------:R-:W-:Y:S01]  /*3d70*/  FMUL.FTZ R43, R43, R173.reuse ;  /* 0x000000ad2b2b7220 */ /* 0x080fe20000410000 */
[-C--:B------:R-:W-:Y:S01]  /*3d80*/  FMUL.FTZ R46, R46, R173.reuse ;  /* 0x000000ad2e2e7220 */ /* 0x080fe20000410000 */
[-C--:B------:R-:W-:Y:S01]  /*3d90*/  FMUL.FTZ R47, R47, R173.reuse ;  /* 0x000000ad2f2f7220 */ /* 0x080fe20000410000 */
[-C--:B------:R-:W-:Y:S01]  /*3da0*/  FMUL.FTZ R50, R50, R173.reuse ;  /* 0x000000ad32327220 */ /* 0x080fe20000410000 */
[----:B------:R-:W3:Y:S01]  /*3db0*/  MUFU.EX2 R167, R167 ;  /* 0x000000a700a77308 */ /* 0x000ee20000000800 */
[----:B-1----:R-:W-:Y:S01]  /*3dc0*/  FADD.FTZ R7, R163, R4 ;  /* 0x00000004a3077221 */ /* 0x002fe20000010000 */
[-C--:B------:R-:W-:Y:S01]  /*3dd0*/  FMUL.FTZ R51, R51, R173.reuse ;  /* 0x000000ad33337220 */ /* 0x080fe20000410000 */
[-C--:B------:R-:W-:Y:S01]  /*3de0*/  FMUL.FTZ R54, R54, R173.reuse ;  /* 0x000000ad36367220 */ /* 0x080fe20000410000 */
[-C--:B------:R-:W-:Y:S01]  /*3df0*/  FMUL.FTZ R55, R55, R173.reuse ;  /* 0x000000ad37377220 */ /* 0x080fe20000410000 */
[-C--:B------:R-:W-:Y:S01]  /*3e00*/  FMUL.FTZ R58, R58, R173.reuse ;  /* 0x000000ad3a3a7220 */ /* 0x080fe20000410000 */
[-C--:B------:R-:W-:Y:S01]  /*3e10*/  FMUL.FTZ R59, R59, R173.reuse ;  /* 0x000000ad3b3b7220 */ /* 0x080fe20000410000 */
[-C--:B------:R-:W-:Y:S01]  /*3e20*/  FMUL.FTZ R62, R62, R173.reuse ;  /* 0x000000ad3e3e7220 */ /* 0x080fe20000410000 */
[----:B------:R-:W1:Y:S01]  /*3e30*/  MUFU.EX2 R200, R200 ;  /* 0x000000c800c87308 */ /* 0x000e620000000800 */
[----:B0-----:R-:W-:Y:S01]  /*3e40*/  FADD.FTZ R4, R196, R7 ;  /* 0x00000007c4047221 */ /* 0x001fe20000010000 */
[-C--:B------:R-:W-:Y:S01]  /*3e50*/  FMUL.FTZ R63, R63, R173.reuse ;  /* 0x000000ad3f3f7220 */ /* 0x080fe20000410000 */
[-C--:B------:R-:W-:Y:S01]  /*3e60*/  FMUL.FTZ R66, R66, R173.reuse ;  /* 0x000000ad42427220 */ /* 0x080fe20000410000 */
[-C--:B------:R-:W-:Y:S01]  /*3e70*/  FMUL.FTZ R67, R67, R173.reuse ;  /* 0x000000ad43437220 */ /* 0x080fe20000410000 */
[-C--:B------:R-:W-:Y:S01]  /*3e80*/  FMUL.FTZ R70, R70, R173.reuse ;  /* 0x000000ad46467220 */ /* 0x080fe20000410000 */
[-C--:B------:R-:W-:Y:S01]  /*3e90*/  FMUL.FTZ R71, R71, R173.reuse ;  /* 0x000000ad47477220 */ /* 0x080fe20000410000 */
[-C--:B------:R-:W-:Y:S01]  /*3ea0*/  FMUL.FTZ R74, R74, R173.reuse ;  /* 0x000000ad4a4a7220 */ /* 0x080fe20000410000 */
[----:B------:R-:W0:Y:S01]  /*3eb0*/  MUFU.EX2 R171, R171 ;  /* 0x000000ab00ab7308 */ /* 0x000e220000000800 */
[----:B---3--:R-:W-:Y:S01]  /*3ec0*/  FADD.FTZ R7, R167, R4 ;  /* 0x00000004a7077221 */ /* 0x008fe20000010000 */
        /* <DEDUP_REMOVED lines=50> */
[----:B------:R-:W-:Y:S01]  /*41f0*/  FMUL.FTZ R151, R151, R173 ;  /* 0x000000ad97977220 */ /* 0x000fe20000410000 */
[----:B------:R-:W-:-:S02]  /*4200*/  F2FP.F16.F32.PACK_AB R156, R11, R156 ;  /* 0x0000009c0b9c723e */ /* 0x000fc400000000ff */
[----:B------:R-:W-:Y:S01]  /*4210*/  F2FP.F16.F32.PACK_AB R158, R13, R10 ;  /* 0x0000000a0d9e723e */ /* 0x000fe200000000ff */
[----:B------:R-:W3:Y:S01]  /*4220*/  MUFU.EX2 R179, R179 ;  /* 0x000000b300b37308 */ /* 0x000ee20000000800 */
[----:B-1----:R-:W-:Y:S01]  /*4230*/  FADD.FTZ R4, R178, R7 ;  /* 0x00000007b2047221 */ /* 0x002fe20000010000 */
[----:B------:R-:W-:Y:S02]  /*4240*/  F2FP.F16.F32.PACK_AB R160, R15, R160 ;  /* 0x000000a00fa0723e */ /* 0x000fe400000000ff */
[----:B------:R-:W-:Y:S02]  /*4250*/  F2FP.F16.F32.PACK_AB R162, R21, R12 ;  /* 0x0000000c15a2723e */ /* 0x000fe400000000ff */
[----:B------:R-:W-:Y:S02]  /*4260*/  F2FP.F16.F32.PACK_AB R164, R23, R164 ;  /* 0x000000a417a4723e */ /* 0x000fe400000000ff */
[----:B------:R-:W1:Y:S01]  /*4270*/  MUFU.EX2 R153, R153 ;  /* 0x0000009900997308 */ /* 0x000e620000000800 */
[----:B0-----:R-:W-:-:S07]  /*4280*/  FADD.FTZ R154, R14, R5 ;  /* 0x000000050e9a7221 */ /* 0x001fce0000010000 */
[----:B------:R-:W0:Y:S01]  /*4290*/  MUFU.EX2 R182, R182 ;  /* 0x000000b600b67308 */ /* 0x000e220000000800 */
[----:B---3--:R-:W-:-:S07]  /*42a0*/  FADD.FTZ R7, R179, R4 ;  /* 0x00000004b3077221 */ /* 0x008fce0000010000 */
[----:B------:R-:W3:Y:S01]  /*42b0*/  MUFU.EX2 R168, R168 ;  /* 0x000000a800a87308 */ /* 0x000ee20000000800 */
[C---:B-1----:R-:W-:Y:S01]  /*42c0*/  FADD.FTZ R5, R153.reuse, R154 ;  /* 0x0000009a99057221 */ /* 0x042fe20000010000 */
        /* <DEDUP_REMOVED lines=8> */
[----:B-1----:R-:W-:-:S07]  /*4350*/  FADD.FTZ R7, R185, R4 ;  /* 0x00000004b9077221 */ /* 0x002fce0000010000 */
[----:B------:R-:W1:Y:S01]  /*4360*/  MUFU.EX2 R20, R20 ;  /* 0x0000001400147308 */ /* 0x000e620000000800 */
[C---:B0-----:R-:W-:Y:S01]  /*4370*/  FADD.FTZ R5, R157.reuse, R154 ;  /* 0x0000009a9d057221 */ /* 0x041fe20000010000 */
[----:B------:R-:W-:Y:S02]  /*4380*/  F2FP.F16.F32.PACK_AB R168, R157, R168 ;  /* 0x000000a89da8723e */ /* 0x000fe400000000ff */
[----:B------:R-:W-:Y:S02]  /*4390*/  F2FP.F16.F32.PACK_AB R157, R192, R159 ;  /* 0x0000009fc09d723e */ /* 0x000fe400000000ff */
[----:B------:R-:W-:Y:S02]  /*43a0*/  F2FP.F16.F32.PACK_AB R159, R196, R163 ;  /* 0x000000a3c49f723e */ /* 0x000fe400000000ff */
[----:B------:R-:W0:Y:S01]  /*43b0*/  MUFU.EX2 R187, R187 ;  /* 0x000000bb00bb7308 */ /* 0x000e220000000800 */
[----:B---3--:R-:W-:Y:S01]  /*43c0*/  FADD.FTZ R4, R186, R7 ;  /* 0x00000007ba047221 */ /* 0x008fe20000010000 */
[----:B------:R-:W-:-:S06]  /*43d0*/  F2FP.F16.F32.PACK_AB R163, R202, R171 ;  /* 0x000000abcaa3723e */ /* 0x000fcc00000000ff */
[----:B------:R-:W3:Y:S01]  /*43e0*/  MUFU.EX2 R161, R161 ;  /* 0x000000a100a17308 */ /* 0x000ee20000000800 */
[----:B-1----:R-:W-:-:S07]  /*43f0*/  FADD.FTZ R154, R20, R5 ;  /* 0x00000005149a7221 */ /* 0x002fce0000010000 */
[----:B------:R-:W1:Y:S01]  /*4400*/  MUFU.EX2 R190, R190 ;  /* 0x000000be00be7308 */ /* 0x000e620000000800 */
[----:B0-----:R-:W-:-:S07]  /*4410*/  FADD.FTZ R7, R187, R4 ;  /* 0x00000004bb077221 */ /* 0x001fce0000010000 */
[----:B------:R-:W0:Y:S01]  /*4420*/  MUFU.EX2 R172, R172 ;  /* 0x000000ac00ac7308 */ /* 0x000e220000000800 */
[----:B---3--:R-:W-:Y:S01]  /*4430*/  FADD.FTZ R5, R161, R154 ;  /* 0x0000009aa1057221 */ /* 0x008fe20000010000 */
[----:B------:R-:W-:Y:S02]  /*4440*/  F2FP.F16.F32.PACK_AB R154, R9, R8 ;  /* 0x00000008099a723e */ /* 0x000fe400000000ff */
[----:B------:R-:W-:Y:S02]  /*4450*/  F2FP.F16.F32.PACK_AB R170, R161, R20 ;  /* 0x00000014a1aa723e */ /* 0x000fe400000000ff */
[----:B------:R-:W-:Y:S02]  /*4460*/  F2FP.F16.F32.PACK_AB R161, R200, R167 ;  /* 0x000000a7c8a1723e */ /* 0x000fe400000000ff */
[----:B------:R-:W3:Y:S01]  /*4470*/  MUFU.EX2 R181, R194 ;  /* 0x000000c200b57308 */ /* 0x000ee20000000800 */
[----:B-1----:R-:W-:Y:S01]  /*4480*/  FADD.FTZ R4, R190, R7 ;  /* 0x00000007be047221 */ /* 0x002fe20000010000 */
[----:B------:R-:W-:-:S02]  /*4490*/  F2FP.F16.F32.PACK_AB R167, R182, R179 ;  /* 0x000000b3b6a7723e */ /* 0x000fc400000000ff */
[----:B------:R-:W-:-:S04]  /*44a0*/  F2FP.F16.F32.PACK_AB R171, R190, R187 ;  /* 0x000000bbbeab723e */ /* 0x000fc800000000ff */
[----:B------:R-:W1:Y:S01]  /*44b0*/  MUFU.EX2 R165, R165 ;  /* 0x000000a500a57308 */ /* 0x000e620000000800 */
[----:B0-----:R-:W-:-:S07]  /*44c0*/  FADD.FTZ R8, R172, R5 ;  /* 0x00000005ac087221 */ /* 0x001fce0000010000 */
[----:B------:R-:W0:Y:S01]  /*44d0*/  MUFU.EX2 R6, R195 ;  /* 0x000000c300067308 */ /* 0x000e220000000800 */
[----:B---3--:R-:W-:-:S07]  /*44e0*/  FADD.FTZ R7, R181, R4 ;  /* 0x00000004b5077221 */ /* 0x008fce0000010000 */
[----:B------:R-:W3:Y:S01]  /*44f0*/  MUFU.EX2 R198, R198 ;  /* 0x000000c600c67308 */ /* 0x000ee20000000800 */
[C---:B-1----:R-:W-:Y:S01]  /*4500*/  FADD.FTZ R8, R165.reuse, R8 ;  /* 0x00000008a5087221 */ /* 0x042fe20000010000 */
[----:B------:R-:W-:Y:S02]  /*4510*/  F2FP.F16.F32.PACK_AB R172, R165, R172 ;  /* 0x000000aca5ac723e */ /* 0x000fe400000000ff */
[----:B------:R-:W-:Y:S01]  /*4520*/  F2FP.F16.F32.PACK_AB R165, R178, R175 ;  /* 0x000000afb2a5723e */ /* 0x000fe200000000ff */
[----:B------:R-:W-:-:S03]  /*4530*/  FADD.FTZ R5, R169, R8 ;  /* 0x00000008a9057221 */ /* 0x000fc60000010000 */
[----:B------:R-:W1:Y:S01]  /*4540*/  MUFU.EX2 R180, R180 ;  /* 0x000000b400b47308 */ /* 0x000e620000000800 */
[C---:B0-----:R-:W-:Y:S01]  /*4550*/  FADD.FTZ R7, R6.reuse, R7 ;  /* 0x0000000706077221 */ /* 0x041fe20000010000 */
[----:B------:R-:W-:-:S06]  /*4560*/  F2FP.F16.F32.PACK_AB R173, R6, R181 ;  /* 0x000000b506ad723e */ /* 0x000fcc00000000ff */
[----:B------:R-:W0:Y:S01]  /*4570*/  MUFU.EX2 R199, R199 ;  /* 0x000000c700c77308 */ /* 0x000e220000000800 */
[----:B---3--:R-:W-:Y:S01]  /*4580*/  FADD.FTZ R4, R198, R7 ;  /* 0x00000007c6047221 */ /* 0x008fe20000010000 */
[C---:B-1----:R-:W-:Y:S01]  /*4590*/  F2FP.F16.F32.PACK_AB R174, R180.reuse, R169 ;  /* 0x000000a9b4ae723e */ /* 0x042fe200000000ff */
[----:B------:R-:W-:Y:S01]  /*45a0*/  FADD.FTZ R5, R180, R5 ;  /* 0x00000005b4057221 */ /* 0x000fe20000010000 */
[----:B------:R-:W-:Y:S01]  /*45b0*/  F2FP.F16.F32.PACK_AB R169, R186, R185 ;  /* 0x000000b9baa9723e */ /* 0x000fe200000000ff */
[C---:B0-----:R-:W-:Y:S01]  /*45c0*/  FADD.FTZ R4, R199.reuse, R4 ;  /* 0x00000004c7047221 */ /* 0x041fe20000010000 */
[----:B------:R-:W-:Y:S01]  /*45d0*/  F2FP.F16.F32.PACK_AB R175, R199, R198 ;  /* 0x000000c6c7af723e */ /* 0x000fe200000000ff */
[----:B--2---:R-:W-:Y:S06]  /*45e0*/  @!P0 BRA `(.L_x_24) ;  /* 0x0000000000048947 */ /* 0x004fec0003800000 */
[----:B------:R-:W-:Y:S01]  /*45f0*/  BPT.TRAP 0x1 ;  /* 0x000000040000795c */ /* 0x000fe20000300000 */
.L_x_24:
[----:B------:R-:W-:-:S04]  /*4600*/  IMAD.U32 R6, RZ, RZ, UR24 ;  /* 0x00000018ff067e24 */ /* 0x000fc8000f8e00ff */
[----:B------:R0:W1:Y:S01]  /*4610*/  SYNCS.PHASECHK.TRANS64.TRYWAIT P3, [UR23+0x22850], R6 ;  /* 0x02285006ff0075a7 */ /* 0x0000620008060157 */
[----:B------:R-:W-:Y:S05]  /*4620*/  @!P0 BRA `(.L_x_25) ;  /* 0x0000000000048947 */ /* 0x000fea0003800000 */
[----:B------:R-:W-:Y:S01]  /*4630*/  BPT.TRAP 0x1 ;  /* 0x000000040000795c */ /* 0x000fe20000300000 */
.L_x_25:
[----:B-1----:R-:W-:Y:S05]  /*4640*/  @P3 BRA `(.L_x_26) ;  /* 0x00000000000c3947 */ /* 0x002fea0003800000 */
[----:B0-----:R-:W-:-:S04]  /*4650*/  IMAD.U32 R6, RZ, RZ, UR24 ;  /* 0x00000018ff067e24 */ /* 0x001fc8000f8e00ff */
[----:B------:R-:W0:Y:S02]  /*4660*/  SYNCS.PHASECHK.TRANS64.TRYWAIT P3, [UR23+0x22850], R6 ;  /* 0x02285006ff0075a7 */ /* 0x000e240008060157 */
[----:B0-----:R-:W-:Y:S05]  /*4670*/  @!P3 BRA `(.L_x_27) ;  /* 0x0000006c0044b947 */ /* 0x001fea0003800000 */
.L_x_26:
[----:B0-----:R-:W0:Y:S01]  /*4680*/  S2R R6, SR_TID.X ;  /* 0x0000000000067919 */ /* 0x001e220000002100 */
[----:B------:R-:W-:Y:S01]  /*4690*/  UIMAD UR11, UR36, 0xc00, UR21 ;  /* 0x00000c00240b78a4 */ /* 0x000fe2000f8e0215 */
[----:B------:R-:W-:Y:S01]  /*46a0*/  @!P1 VIADD R183, R183, 0x22860 ;  /* 0x00022860b7b79836 */ /* 0x000fe20000000000 */
[----:B------:R-:W-:Y:S01]  /*46b0*/  UMOV UR7, 0x40000040 ;  /* 0x4000004000077882 */ /* 0x000fe20000000000 */
[----:B------:R-:W-:Y:S02]  /*46c0*/  IMAD.MOV.U32 R200, RZ, RZ, R3 ;  /* 0x000000ffffc87224 */ /* 0x000fe400078e0003 */
[----:B------:R-:W-:Y:S01]  /*46d0*/  IMAD.MOV.U32 R7, RZ, RZ, R0 ;  /* 0x000000ffff077224 */ /* 0x000fe200078e0000 */
[----:B------:R-:W-:Y:S01]  /*46e0*/  @!P1 PRMT R183, RZ, 0x654, R183 ;  /* 0x00000654ffb79816 */ /* 0x000fe200000000b7 */
[----:B------:R-:W-:Y:S01]  /*46f0*/  UMOV UR6, UR11 ;  /* 0x0000000b00067c82 */ /* 0x000fe20008000000 */
[----:B0-----:R-:W-:-:S05]  /*4700*/  SHF.R.U32.HI R6, RZ, 0x7, R6 ;  /* 0x00000007ff067819 */ /* 0x001fca0000011606 */
[----:B------:R-:W-:-:S05]  /*4710*/  VIADD R6, R6, 0x8 ;  /* 0x0000000806067836 */ /* 0x000fca0000000000 */
[----:B------:R2:W-:Y:S06]  /*4720*/  BAR.SYNC.DEFER_BLOCKING R6, 0x100 ;  /* 0x000400060000751d */ /* 0x0005ec0000010000 */
[----:B------:R-:W-:-:S06]  /*4730*/  WARPGROUP.ARRIVE ;  /* 0x00000000000079c5 */ /* 0x000fcc0000000000 */
        /* <DEDUP_REMOVED lines=33> */
[----:B------:R-:W-:Y:S05]  /*4950*/  @P2 BRA `(.L_x_28) ;  /* 0xffffffe000a82947 */ /* 0x000fea000383ffff */
.L_x_19:
[----:B--23--:R-:W2:Y:S01]  /*4960*/  SHFL.BFLY PT, R6, R5, 0x2, 0x1f ;  /* 0x0c401f0005067f89 */ /* 0x00cea200000e0000 */
[----:B------:R-:W-:Y:S01]  /*4970*/  MOV R206, 0x400 ;  /* 0x0000040000ce7802 */ /* 0x000fe20000000f00 */
[----:B------:R-:W-:Y:S02]  /*4980*/  UIADD3 UR4, -UR41, URZ, URZ ;  /* 0x0000003f29047290 */ /* 0x000fe4000fffe13f */
[----:B------:R-:W3:Y:S01]  /*4990*/  SHFL.BFLY PT, R9, R4, 0x2, 0x1f ;  /* 0x0c401f0004097f89 */ /* 0x000ee200000e0000 */
[----:B------:R-:W-:Y:S01]  /*49a0*/  ULDC.64 UR6, c[0x0][0xb90] ;  /* 0x0002e40000067ab9 */ /* 0x000fe20000000a00 */
[----:B------:R-:W-:Y:S01]  /*49b0*/  ULDC.64 UR8, c[0x0][0xae8] ;  /* 0x0002ba0000087ab9 */ /* 0x000fe20000000a00 */
[----:B------:R-:W4:Y:S01]  /*49c0*/  S2R R11, SR_CgaCtaId ;  /* 0x00000000000b7919 */ /* 0x000f220000008800 */
[----:B------:R-:W4:Y:S01]  /*49d0*/  S2R R13, SR_SWINHI ;  /* 0x00000000000d7919 */ /* 0x000f220000002f00 */
[----:B--2---:R-:W-:Y:S01]  /*49e0*/  FADD.FTZ R6, R6, R5 ;  /* 0x0000000506067221 */ /* 0x004fe20000010000 */
[----:B------:R-:W-:-:S02]  /*49f0*/  IMAD.MOV.U32 R5, RZ, RZ, -0x800000 ;  /* 0xff800000ff057424 */ /* 0x000fc400078e00ff */
[----:B---3--:R-:W-:Y:S02]  /*4a00*/  FADD.FTZ R9, R9, R4 ;  /* 0x0000000409097221 */ /* 0x008fe40000010000 */
[----:B01----:R-:W0:Y:S01]  /*4a10*/  SHFL.BFLY PT, R7, R6, 0x1, 0x1f ;  /* 0x0c201f0006077f89 */ /* 0x003e2200000e0000 */
[----:B------:R-:W-:-:S03]  /*4a20*/  IMAD.MOV.U32 R4, RZ, RZ, RZ ;  /* 0x000000ffff047224 */ /* 0x000fc600078e00ff */
[----:B------:R-:W1:Y:S01]  /*4a30*/  SHFL.BFLY PT, R8, R9, 0x1, 0x1f ;  /* 0x0c201f0009087f89 */ /* 0x000e6200000e0000 */
[----:B----4-:R-:W-:-:S04]  /*4a40*/  LEA R206, R11, R206, 0x18 ;  /* 0x000000ce0bce7211 */ /* 0x010fc800078ec0ff */
[----:B------:R-:W-:Y:S02]  /*4a50*/  MOV R10, R206 ;  /* 0x000000ce000a7202 */ /* 0x000fe40000000f00 */
[----:B------:R-:W-:Y:S01]  /*4a60*/  MOV R11, R13 ;  /* 0x0000000d000b7202 */ /* 0x000fe20000000f00 */
[----:B------:R-:W-:Y:S02]  /*4a70*/  IMAD.U32 R13, RZ, RZ, UR10 ;  /* 0x0000000aff0d7e24 */ /* 0x000fe4000f8e00ff */
[----:B0-----:R-:W-:Y:S01]  /*4a80*/  FADD.FTZ R12, R6, R7 ;  /* 0x00000007060c7221 */ /* 0x001fe20000010000 */
[----:B------:R-:W-:Y:S02]  /*4a90*/  IMAD.MOV.U32 R7, RZ, RZ, RZ ;  /* 0x000000ffff077224 */ /* 0x000fe400078e00ff */
[----:B------:R-:W-:Y:S02]  /*4aa0*/  IMAD.MOV.U32 R6, RZ, RZ, -0x800000 ;  /* 0xff800000ff067424 */ /* 0x000fe400078e00ff */
[----:B-1----:R-:W-:Y:S01]  /*4ab0*/  FADD.FTZ R14, R9, R8 ;  /* 0x00000008090e7221 */ /* 0x002fe20000010000 */
[----:B------:R0:W-:Y:S08]  /*4ac0*/  BAR.ARV R176, 0x100 ;  /* 0x000400b00000751d */ /* 0x0001f00000002000 */
[----:B------:R-:W-:Y:S08]  /*4ad0*/  BAR.ARV 0x8, 0x180 ;  /* 0x0206000000007b1d */ /* 0x000ff00000002000 */
[----:B------:R-:W-:Y:S01]  /*4ae0*/  BAR.SYNC.DEFER_BLOCKING 0x1, 0x100 ;  /* 0x0044000000007b1d */ /* 0x000fe20000010000 */
[----:B------:R-:W-:Y:S01]  /*4af0*/  FSETP.NE.FTZ.AND P0, PT, R12, RZ, PT ;  /* 0x000000ff0c00720b */ /* 0x000fe20003f15000 */
[----:B------:R-:W-:Y:S01]  /*4b00*/  IMAD R9, R22, 0x40, R2 ;  /* 0x0000004016097824 */ /* 0x000fe200078e0202 */
[----:B------:R-:W-:-:S03]  /*4b10*/  FSETP.NE.FTZ.AND P1, PT, R14, RZ, PT ;  /* 0x000000ff0e00720b */ /* 0x000fc60003f35000 */
[----:B------:R-:W-:-:S04]  /*4b20*/  IMAD.WIDE R8, R9, 0x2, R10 ;  /* 0x0000000209087825 */ /* 0x000fc800078e020a */
[----:B------:R-:W-:-:S04]  /*4b30*/  IMAD.WIDE R10, R211, 0x2, R10 ;  /* 0x00000002d30a7825 */ /* 0x000fc800078e020a */
[----:B------:R-:W1:Y:S01]  /*4b40*/  @P0 MUFU.RCP R7, R12 ;  /* 0x0000000c00070308 */ /* 0x000e620000001000 */
[C---:B------:R-:W-:Y:S01]  /*4b50*/  IADD3 R21, P3, R10.reuse, 0xc060, RZ ;  /* 0x0000c0600a157810 */ /* 0x040fe20007f7e0ff */
[----:B------:R-:W-:Y:S01]  /*4b60*/  @P0 FMUL.FTZ R13, R13, 0.69314718246459960938 ;  /* 0x3f3172180d0d0820 */ /* 0x000fe20000410000 */
[----:B------:R-:W-:Y:S02]  /*4b70*/  LOP3.LUT R171, R10, 0x380, RZ, 0xc0, !PT ;  /* 0x000003800aab7812 */ /* 0x000fe400078ec0ff */
[----:B------:R-:W-:Y:S02]  /*4b80*/  LOP3.LUT R15, R21, 0x380, RZ, 0xc0, !PT ;  /* 0x00000380150f7812 */ /* 0x000fe400078ec0ff */
[----:B------:R-:W-:Y:S01]  /*4b90*/  SHF.R.U64 R171, R171, 0x3, RZ ;  /* 0x00000003abab7819 */ /* 0x000fe200000012ff */
[----:B------:R-:W-:Y:S03]  /*4ba0*/  @P1 MUFU.RCP R4, R14 ;  /* 0x0000000e00041308 */ /* 0x000fe60000001000 */
[----:B------:R-:W-:Y:S01]  /*4bb0*/  LOP3.LUT R170, R171, R10, RZ, 0x3c, !PT ;  /* 0x0000000aabaa7212 */ /* 0x000fe200078e3cff */
[----:B------:R-:W-:-:S04]  /*4bc0*/  IMAD.MOV.U32 R171, RZ, RZ, R11 ;  /* 0x000000ffffab7224 */ /* 0x000fc800078e000b */
[----:B------:R-:W2:Y:S01]  /*4bd0*/  @P0 MUFU.LG2 R12, R12 ;  /* 0x0000000c000c0308 */ /* 0x000ea20000000c00 */
[-C--:B-1----:R-:W-:Y:S01]  /*4be0*/  FMUL.FTZ R204, R53, R7.reuse ;  /* 0x0000000735cc7220 */ /* 0x082fe20000410000 */
[----:B------:R-:W-:Y:S02]  /*4bf0*/  IMAD.U32 R53, RZ, RZ, UR10 ;  /* 0x0000000aff357e24 */ /* 0x000fe4000f8e00ff */
[-C--:B------:R-:W-:Y:S01]  /*4c00*/  FMUL.FTZ R25, R25, R7.reuse ;  /* 0x0000000719197220 */ /* 0x080fe20000410000 */
[-C--:B------:R-:W-:Y:S01]  /*4c10*/  FMUL.FTZ R24, R24, R7.reuse ;  /* 0x0000000718187220 */ /* 0x080fe20000410000 */
[-C--:B------:R-:W-:Y:S01]  /*4c20*/  FMUL.FTZ R187, R29, R7.reuse ;  /* 0x000000071dbb7220 */ /* 0x080fe20000410000 */
[----:B------:R-:W-:Y:S01]  /*4c30*/  @P1 FMUL.FTZ R53, R53, 0.69314718246459960938 ;  /* 0x3f31721835351820 */ /* 0x000fe20000410000 */
[-C--:B------:R-:W-:Y:S01]  /*4c40*/  FMUL.FTZ R28, R28, R7.reuse ;  /* 0x000000071c1c7220 */ /* 0x080fe20000410000 */
[----:B------:R-:W1:Y:S01]  /*4c50*/  @P1 MUFU.LG2 R14, R14 ;  /* 0x0000000e000e1308 */ /* 0x000e620000000c00 */
[-C--:B------:R-:W-:Y:S01]  /*4c60*/  FMUL.FTZ R33, R33, R7.reuse ;  /* 0x0000000721217220 */ /* 0x080fe20000410000 */
[-C--:B------:R-:W-:Y:S01]  /*4c70*/  FMUL.FTZ R32, R32, R7.reuse ;  /* 0x0000000720207220 */ /* 0x080fe20000410000 */
[-C--:B------:R-:W-:Y:S01]  /*4c80*/  FMUL.FTZ R37, R37, R7.reuse ;  /* 0x0000000725257220 */ /* 0x080fe20000410000 */
[-C--:B------:R-:W-:Y:S01]  /*4c90*/  FMUL.FTZ R36, R36, R7.reuse ;  /* 0x0000000724247220 */ /* 0x080fe20000410000 */
[-C--:B------:R-:W-:Y:S01]  /*4ca0*/  FMUL.FTZ R41, R41, R7.reuse ;  /* 0x0000000729297220 */ /* 0x080fe20000410000 */
[-C--:B------:R-:W-:Y:S01]  /*4cb0*/  FMUL.FTZ R40, R40, R7.reuse ;  /* 0x0000000728287220 */ /* 0x080fe20000410000 */
[-C--:B------:R-:W-:Y:S01]  /*4cc0*/  FMUL.FTZ R45, R45, R7.reuse ;  /* 0x000000072d2d7220 */ /* 0x080fe20000410000 */
[-C--:B------:R-:W-:Y:S01]  /*4cd0*/  FMUL.FTZ R44, R44, R7.reuse ;  /* 0x000000072c2c7220 */ /* 0x080fe20000410000 */
[----:B--2---:R-:W-:Y:S01]  /*4ce0*/  @P0 FMUL.FTZ R12, R12, 0.69314718246459960938 ;  /* 0x3f3172180c0c0820 */ /* 0x004fe20000410000 */
[-C--:B------:R-:W-:Y:S01]  /*4cf0*/  FMUL.FTZ R49, R49, R7.reuse ;  /* 0x0000000731317220 */ /* 0x080fe20000410000 */
[-C--:B------:R-:W-:Y:S01]  /*4d00*/  FMUL.FTZ R48, R48, R7.reuse ;  /* 0x0000000730307220 */ /* 0x080fe20000410000 */
[-C--:B------:R-:W-:Y:S01]  /*4d10*/  FMUL.FTZ R189, R52, R7.reuse ;  /* 0x0000000734bd7220 */ /* 0x080fe20000410000 */
[-C--:B------:R-:W-:Y:S01]  /*4d20*/  FMUL.FTZ R203, R57, R7.reuse ;  /* 0x0000000739cb7220 */ /* 0x080fe20000410000 */
[-C--:B------:R-:W-:Y:S01]  /*4d30*/  FMUL.FTZ R188, R56, R7.reuse ;  /* 0x0000000738bc7220 */ /* 0x080fe20000410000 */
[-C--:B------:R-:W-:Y:S01]  /*4d40*/  FMUL.FTZ R202, R61, R7.reuse ;  /* 0x000000073dca7220 */ /* 0x080fe20000410000 */
[-C--:B------:R-:W-:Y:S01]  /*4d50*/  FMUL.FTZ R60, R60, R7.reuse ;  /* 0x000000073c3c7220 */ /* 0x080fe20000410000 */
[----:B-1----:R-:W-:Y:S01]  /*4d60*/  @P1 FMUL.FTZ R14, R14, 0.69314718246459960938 ;  /* 0x3f3172180e0e1820 */ /* 0x002fe20000410000 */
        /* <DEDUP_REMOVED lines=43> */
[----:B------:R-:W-:Y:S01]  /*5020*/  FMUL.FTZ R148, R148, R7 ;  /* 0x0000000794947220 */ /* 0x000fe20000410000 */
[-C--:B------:R-:W-:Y:S01]  /*5030*/  FMUL.FTZ R7, R91, R4.reuse ;  /* 0x000000045b077220 */ /* 0x080fe20000410000 */
[-C--:B0-----:R-:W-:Y:S01]  /*5040*/  FMUL.FTZ R176, R131, R4.reuse ;  /* 0x0000000483b07220 */ /* 0x081fe20000410000 */
[-C--:B------:R-:W-:Y:S01]  /*5050*/  FMUL.FTZ R23, R90, R4.reuse ;  /* 0x000000045a177220 */ /* 0x080fe20000410000 */
[-C--:B------:R-:W-:Y:S01]  /*5060*/  FMUL.FTZ R61, R94, R4.reuse ;  /* 0x000000045e3d7220 */ /* 0x080fe20000410000 */
[----:B------:R-:W-:Y:S01]  /*5070*/  FMUL.FTZ R77, R98, R4 ;  /* 0x00000004624d7220 */ /* 0x000fe20000410000 */
[----:B------:R-:W-:Y:S01]  /*5080*/  @P0 FFMA.FTZ R6, R13, R0, R12 ;  /* 0x000000000d060223 */ /* 0x000fe2000001000c */
[----:B------:R-:W-:Y:S01]  /*5090*/  @P1 FFMA.FTZ R5, R53, R3, R14 ;  /* 0x0000000335051223 */ /* 0x000fe2000001000e */
[----:B------:R-:W-:Y:S01]  /*50a0*/  IADD3 R91, P5, R10, 0xc020, RZ ;  /* 0x0000c0200a5b7810 */ /* 0x000fe20007fbe0ff */
[----:B------:R-:W-:-:S02]  /*50b0*/  IMAD.X R131, RZ, RZ, R11, P3 ;  /* 0x000000ffff837224 */ /* 0x000fc400018e060b */
[-C--:B------:R-:W-:Y:S01]  /*50c0*/  FMUL.FTZ R177, R130, R4.reuse ;  /* 0x0000000482b17220 */ /* 0x080fe20000410000 */
[C---:B------:R-:W-:Y:S01]  /*50d0*/  IADD3 R98, P4, R10.reuse, 0xc040, RZ ;  /* 0x0000c0400a627810 */ /* 0x040fe20007f9e0ff */
        /* <DEDUP_REMOVED lines=9> */
[----:B------:R-:W-:Y:S01]  /*5170*/  IADD3 R56, P3, R10, 0x8020, RZ ;  /* 0x000080200a387810 */ /* 0x000fe20007f7e0ff */
[--C-:B------:R-:W-:Y:S01]  /*5180*/  IMAD.X R135, RZ, RZ, R11.reuse, P4 ;  /* 0x000000ffff877224 */ /* 0x100fe200020e060b */
[----:B------:R-:W-:Y:S01]  /*5190*/  SHF.R.U64 R130, R15, 0x3, RZ ;  /* 0x000000030f827819 */ /* 0x000fe200000012ff */
[--C-:B------:R-:W-:Y:S01]  /*51a0*/  IMAD.X R139, RZ, RZ, R11.reuse, P5 ;  /* 0x000000ffff8b7224 */ /* 0x100fe200028e060b */
[----:B------:R-:W-:Y:S01]  /*51b0*/  LOP3.LUT R57, R91, 0x380, RZ, 0xc0, !PT ;  /* 0x000003805b397812 */ /* 0x000fe200078ec0ff */
[--C-:B------:R-:W-:Y:S01]  /*51c0*/  IMAD.X R143, RZ, RZ, R11.reuse, P6 ;  /* 0x000000ffff8f7224 */ /* 0x100fe200030e060b */
[----:B------:R-:W-:Y:S01]  /*51d0*/  LOP3.LUT R130, R130, R21, RZ, 0x3c, !PT ;  /* 0x0000001582827212 */ /* 0x000fe200078e3cff */
[--C-:B------:R-:W-:Y:S01]  /*51e0*/  IMAD.X R147, RZ, RZ, R11.reuse, P0 ;  /* 0x000000ffff937224 */ /* 0x100fe200000e060b */
[C---:B------:R-:W-:Y:S01]  /*51f0*/  IADD3 R15, P4, R10.reuse, 0x8000, RZ ;  /* 0x000080000a0f7810 */ /* 0x040fe20007f9e0ff */
[--C-:B------:R-:W-:Y:S01]  /*5200*/  IMAD.X R151, RZ, RZ, R11.reuse, P1 ;  /* 0x000000ffff977224 */ /* 0x100fe200008e060b */
[C---:B------:R-:W-:Y:S01]  /*5210*/  IADD3 R52, P5, R10.reuse, 0x4060, RZ ;  /* 0x000040600a347810 */ /* 0x040fe20007fbe0ff */
[--C-:B------:R-:W-:Y:S01]  /*5220*/  IMAD.X R153, RZ, RZ, R11.reuse, P2 ;  /* 0x000000ffff997224 */ /* 0x100fe200010e060b */
[C---:B------:R-:W-:Y:S01]  /*5230*/  IADD3 R14, P6, R10.reuse, 0x40, RZ ;  /* 0x000000400a0e7810 */ /* 0x040fe20007fde0ff */
[--C-:B------:R-:W-:Y:S01]  /*5240*/  IMAD.X R155, RZ, RZ, R11.reuse, P3 ;  /* 0x000000ffff9b7224 */ /* 0x100fe200018e060b */
[----:B------:R-:W-:Y:S01]  /*5250*/  IADD3 R20, P0, R10, 0x4040, RZ ;  /* 0x000040400a147810 */ /* 0x000fe20007f1e0ff */
[-C--:B------:R-:W-:Y:S01]  /*5260*/  FMUL.FTZ R181, R138, R4.reuse ;  /* 0x000000048ab57220 */ /* 0x080fe20000410000 */
[----:B------:R-:W-:Y:S01]  /*5270*/  IADD3 R13, P1, R10, 0x4020, RZ ;  /* 0x000040200a0d7810 */ /* 0x000fe20007f3e0ff */
[-C--:B------:R-:W-:Y:S01]  /*5280*/  FMUL.FTZ R183, R142, R4.reuse ;  /* 0x000000048eb77220 */ /* 0x080fe20000410000 */
[C---:B------:R-:W-:Y:S01]  /*5290*/  IADD3 R21, P2, R10.reuse, 0x4000, RZ ;  /* 0x000040000a157810 */ /* 0x040fe20007f5e0ff */
[-C--:B------:R-:W-:Y:S01]  /*52a0*/  FMUL.FTZ R27, R27, R4.reuse ;  /* 0x000000041b1b7220 */ /* 0x080fe20000410000 */
[----:B------:R-:W-:Y:S01]  /*52b0*/  IADD3 R0, P3, R10, 0x60, RZ ;  /* 0x000000600a007810 */ /* 0x000fe20007f7e0ff */
[-C--:B------:R-:W-:Y:S01]  /*52c0*/  FMUL.FTZ R26, R26, R4.reuse ;  /* 0x000000041a1a7220 */ /* 0x080fe20000410000 */
[----:B------:R-:W-:Y:S01]  /*52d0*/  SHF.R.U64 R10, R57, 0x3, RZ ;  /* 0x00000003390a7819 */ /* 0x000fe200000012ff */
[-C--:B------:R-:W-:Y:S01]  /*52e0*/  FMUL.FTZ R31, R31, R4.reuse ;  /* 0x000000041f1f7220 */ /* 0x080fe20000410000 */
[----:B------:R-:W-:Y:S01]  /*52f0*/  LOP3.LUT R3, R94, 0x380, RZ, 0xc0, !PT ;  /* 0x000003805e037812 */ /* 0x000fe200078ec0ff */
[-C--:B------:R-:W-:Y:S01]  /*5300*/  FMUL.FTZ R30, R30, R4.reuse ;  /* 0x000000041e1e7220 */ /* 0x080fe20000410000 */
[----:B------:R-:W-:Y:S01]  /*5310*/  LOP3.LUT R138, R10, R91, RZ, 0x3c, !PT ;  /* 0x0000005b0a8a7212 */ /* 0x000fe200078e3cff */
[-C--:B------:R-:W-:Y:S01]  /*5320*/  FMUL.FTZ R35, R35, R4.reuse ;  /* 0x0000000423237220 */ /* 0x080fe20000410000 */
[----:B------:R-:W-:Y:S01]  /*5330*/  LOP3.LUT R10, R53, 0x380, RZ, 0xc0, !PT ;  /* 0x00000380350a7812 */ /* 0x000fe200078ec0ff */
[-C--:B------:R-:W-:Y:S01]  /*5340*/  FMUL.FTZ R34, R34, R4.reuse ;  /* 0x0000000422227220 */ /* 0x080fe20000410000 */
[----:B------:R-:W-:Y:S01]  /*5350*/  SHF.R.U64 R3, R3, 0x3, RZ ;  /* 0x0000000303037819 */ /* 0x000fe200000012ff */
[-C--:B------:R-:W-:Y:S01]  /*5360*/  FMUL.FTZ R39, R39, R4.reuse ;  /* 0x0000000427277220 */ /* 0x080fe20000410000 */
[----:B------:R-:W-:Y:S01]  /*5370*/  SHF.R.U64 R10, R10, 0x3, RZ ;  /* 0x000000030a0a7819 */ /* 0x000fe200000012ff */
[----:B------:R-:W-:Y:S01]  /*5380*/  FMUL.FTZ R38, R38, R4 ;  /* 0x0000000426267220 */ /* 0x000fe20000410000 */
[----:B------:R-:W-:Y:S01]  /*5390*/  LOP3.LUT R142, R3, R94, RZ, 0x3c, !PT ;  /* 0x0000005e038e7212 */ /* 0x000fe200078e3cff */
[-C--:B------:R-:W-:Y:S01]  /*53a0*/  FMUL.FTZ R43, R43, R4.reuse ;  /* 0x000000042b2b7220 */ /* 0x080fe20000410000 */
[----:B------:R-:W-:Y:S01]  /*53b0*/  LOP3.LUT R152, R10, R53, RZ, 0x3c, !PT ;  /* 0x000000350a987212 */ /* 0x000fe200078e3cff */
[-C--:B------:R-:W-:Y:S01]  /*53c0*/  FMUL.FTZ R42, R42, R4.reuse ;  /* 0x000000042a2a7220 */ /* 0x080fe20000410000 */
[----:B------:R-:W-:Y:S01]  /*53d0*/  LOP3.LUT R10, R15, 0x380, RZ, 0xc0, !PT ;  /* 0x000003800f0a7812 */ /* 0x000fe200078ec0ff */
[-C--:B------:R-:W-:Y:S01]  /*53e0*/  FMUL.FTZ R47, R47, R4.reuse ;  /* 0x000000042f2f7220 */ /* 0x080fe20000410000 */
[----:B------:R-:W-:Y:S01]  /*53f0*/  LOP3.LUT R3, R12, 0x380, RZ, 0xc0, !PT ;  /* 0x000003800c037812 */ /* 0x000fe200078ec0ff */
[-C--:B------:R-:W-:Y:S01]  /*5400*/  FMUL.FTZ R46, R46, R4.reuse ;  /* 0x000000042e2e7220 */ /* 0x080fe20000410000 */
[----:B------:R-:W-:Y:S01]  /*5410*/  SHF.R.U64 R10, R10, 0x3, RZ ;  /* 0x000000030a0a7819 */ /* 0x000fe200000012ff */
[-C--:B------:R-:W-:Y:S01]  /*5420*/  FMUL.FTZ R51, R51, R4.reuse ;  /* 0x0000000433337220 */ /* 0x080fe20000410000 */
[----:B------:R-:W-:Y:S01]  /*5430*/  SHF.R.U64 R3, R3, 0x3, RZ ;  /* 0x0000000303037819 */ /* 0x000fe200000012ff */
[-C--:B------:R-:W-:Y:S01]  /*5440*/  FMUL.FTZ R50, R50, R4.reuse ;  /* 0x0000000432327220 */ /* 0x080fe20000410000 */
[----:B------:R-:W-:Y:S01]  /*5450*/  LOP3.LUT R156, R10, R15, RZ, 0x3c, !PT ;  /* 0x0000000f0a9c7212 */ /* 0x000fe200078e3cff */
[-C--:B------:R-:W-:Y:S01]  /*5460*/  FMUL.FTZ R55, R55, R4.reuse ;  /* 0x0000000437377220 */ /* 0x080fe20000410000 */
[----:B------:R-:W-:Y:S01]  /*5470*/  LOP3.LUT R10, R13, 0x380, RZ, 0xc0, !PT ;  /* 0x000003800d0a7812 */ /* 0x000fe200078ec0ff */
[-C--:B------:R-:W-:Y:S01]  /*5480*/  FMUL.FTZ R54, R54, R4.reuse ;  /* 0x0000000436367220 */ /* 0x080fe20000410000 */
[-C--:B------:R-:W-:Y:S01]  /*5490*/  FMUL.FTZ R59, R59, R4.reuse ;  /* 0x000000043b3b7220 */ /* 0x080fe20000410000 */
[-C--:B------:R-:W-:Y:S01]  /*54a0*/  FMUL.FTZ R58, R58, R4.reuse ;  /* 0x000000043a3a7220 */ /* 0x080fe20000410000 */
[----:B------:R-:W-:Y:S01]  /*54b0*/  SHF.R.U64 R10, R10, 0x3, RZ ;  /* 0x000000030a0a7819 */ /* 0x000fe200000012ff */
        /* <DEDUP_REMOVED lines=33> */
[--C-:B------:R-:W-:Y:S01]  /*56d0*/  IMAD.X R169, RZ, RZ, R11.reuse, P3 ;  /* 0x000000ffffa97224 */ /* 0x100fe200018e060b */
[----:B------:R-:W-:Y:S01]  /*56e0*/  LOP3.LUT R164, R10, R13, RZ, 0x3c, !PT ;  /* 0x0000000d0aa47212 */ /* 0x000fe200078e3cff */
[--C-:B------:R-:W-:Y:S01]  /*56f0*/  IMAD.X R167, RZ, RZ, R11.reuse, P2 ;  /* 0x000000ffffa77224 */ /* 0x100fe200010e060b */
[----:B------:R-:W-:Y:S01]  /*5700*/  LOP3.LUT R150, R3, R12, RZ, 0x3c, !PT ;  /* 0x0000000c03967212 */ /* 0x000fe200078e3cff */
[--C-:B------:R-:W-:Y:S01]  /*5710*/  IMAD.X R157, RZ, RZ, R11.reuse, P4 ;  /* 0x000000ffff9d7224 */ /* 0x100fe200020e060b */
[----:B------:R-:W-:Y:S01]  /*5720*/  IADD3 R13, P3, R8, 0x1000, RZ ;  /* 0x00001000080d7810 */ /* 0x000fe20007f7e0ff */
[--C-:B------:R-:W-:Y:S01]  /*5730*/  IMAD.X R159, RZ, RZ, R11.reuse, P5 ;  /* 0x000000ffff9f7224 */ /* 0x100fe200028e060b */
[----:B------:R-:W-:Y:S01]  /*5740*/  LOP3.LUT R3, R52, 0x380, RZ, 0xc0, !PT ;  /* 0x0000038034037812 */ /* 0x000fe200078ec0ff */
[--C-:B------:R-:W-:Y:S01]  /*5750*/  IMAD.X R161, RZ, RZ, R11.reuse, P6 ;  /* 0x000000ffffa17224 */ /* 0x100fe200030e060b */
[----:B------:R-:W-:Y:S01]  /*5760*/  LOP3.LUT R12, R13, 0x380, RZ, 0xc0, !PT ;  /* 0x000003800d0c7812 */ /* 0x000fe200078ec0ff */
[--C-:B------:R-:W-:Y:S01]  /*5770*/  IMAD.X R163, RZ, RZ, R11.reuse, P0 ;  /* 0x000000ffffa37224 */ /* 0x100fe200000e060b */
[----:B------:R-:W-:Y:S01]  /*5780*/  SHF.R.U64 R3, R3, 0x3, RZ ;  /* 0x0000000303037819 */ /* 0x000fe200000012ff */
[----:B------:R-:W-:Y:S01]  /*5790*/  IMAD.X R165, RZ, RZ, R11, P1 ;  /* 0x000000ffffa57224 */ /* 0x000fe200008e060b */
[----:B------:R-:W-:Y:S01]  /*57a0*/  SHF.R.U64 R12, R12, 0x3, RZ ;  /* 0x000000030c0c7819 */ /* 0x000fe200000012ff */
[----:B------:R-:W-:Y:S01]  /*57b0*/  ULDC UR10, c[0x0][0xc44] ;  /* 0x00031100000a7ab9 */ /* 0x000fe20000000800 */
[----:B------:R-:W-:Y:S01]  /*57c0*/  LOP3.LUT R95, R98, 0x380, RZ, 0xc0, !PT ;  /* 0x00000380625f7812 */ /* 0x000fe200078ec0ff */
[----:B------:R-:W-:Y:S01]  /*57d0*/  UIMAD UR10, UR10, UR4, UR46 ;  /* 0x000000040a0a72a4 */ /* 0x000fe2000f8e022e */
[----:B------:R-:W-:-:S02]  /*57e0*/  LOP3.LUT R158, R3, R52, RZ, 0x3c, !PT ;  /* 0x00000034039e7212 */ /* 0x000fc400078e3cff */
[----:B------:R-:W-:Y:S01]  /*57f0*/  LOP3.LUT R3, R14, 0x380, RZ, 0xc0, !PT ;  /* 0x000003800e037812 */ /* 0x000fe200078ec0ff */
[----:B------:R-:W-:Y:S01]  /*5800*/  USHF.R.S32.HI UR11, URZ, 0x1f, UR10 ;  /* 0x0000001f3f0b7899 */ /* 0x000fe2000801140a */
[----:B------:R-:W-:Y:S01]  /*5810*/  LOP3.LUT R12, R12, R13, RZ, 0x3c, !PT ;  /* 0x0000000d0c0c7212 */ /* 0x000fe200078e3cff */
[----:B------:R-:W-:Y:S01]  /*5820*/  IMAD.X R13, RZ, RZ, R9, P3 ;  /* 0x000000ffff0d7224 */ /* 0x000fe200018e0609 */
[----:B------:R-:W-:Y:S01]  /*5830*/  SHF.R.U64 R95, R95, 0x3, RZ ;  /* 0x000000035f5f7819 */ /* 0x000fe200000012ff */
[----:B------:R-:W-:Y:S01]  /*5840*/  UIMAD.WIDE.U32 UR4, UR10, UR6, URZ ;  /* 0x000000060a0472a5 */ /* 0x000fe2000f8e003f */
[----:B------:R-:W-:Y:S01]  /*5850*/  SHF.R.U64 R3, R3, 0x3, RZ ;  /* 0x0000000303037819 */ /* 0x000fe200000012ff */
[----:B------:R-:W-:Y:S01]  /*5860*/  UIMAD UR6, UR11, UR6, URZ ;  /* 0x000000060b0672a4 */ /* 0x000fe2000f8e023f */
[----:B------:R-:W-:Y:S02]  /*5870*/  IADD3 R99, P3, R8, 0x8000, RZ ;  /* 0x0000800008637810 */ /* 0x000fe40007f7e0ff */
[----:B------:R-:W-:Y:S01]  /*5880*/  LOP3.LUT R134, R95, R98, RZ, 0x3c, !PT ;  /* 0x000000625f867212 */ /* 0x000fe200078e3cff */
[----:B------:R-:W-:Y:S01]  /*5890*/  UIMAD UR6, UR10, UR7, UR6 ;  /* 0x000000070a0672a4 */ /* 0x000fe2000f8e0206 */
[----:B------:R-:W-:Y:S01]  /*58a0*/  LOP3.LUT R160, R3, R14, RZ, 0x3c, !PT ;  /* 0x0000000e03a07212 */ /* 0x000fe200078e3cff */
[----:B------:R-:W-:Y:S01]  /*58b0*/  IMAD.U32 R10, RZ, RZ, UR4 ;  /* 0x00000004ff0a7e24 */ /* 0x000fe2000f8e00ff */
[----:B------:R-:W-:Y:S01]  /*58c0*/  LOP3.LUT R98, R99, 0x380, RZ, 0xc0, !PT ;  /* 0x0000038063627812 */ /* 0x000fe200078ec0ff */
[----:B------:R-:W-:Y:S01]  /*58d0*/  UIADD3 UR4, UR5, UR6, URZ ;  /* 0x0000000605047290 */ /* 0x000fe2000fffe03f */
[----:B------:R-:W-:Y:S01]  /*58e0*/  LOP3.LUT R3, R0, 0x380, RZ, 0xc0, !PT ;  /* 0x0000038000037812 */ /* 0x000fe200078ec0ff */
[----:B------:R-:W-:Y:S01]  /*58f0*/  USHF.R.S32.HI UR7, URZ, 0x1f, UR41 ;  /* 0x0000001f3f077899 */ /* 0x000fe20008011429 */
[----:B------:R-:W-:Y:S01]  /*5900*/  SHF.R.U64 R98, R98, 0x3, RZ ;  /* 0x0000000362627819 */ /* 0x000fe200000012ff */
[----:B------:R-:W-:Y:S01]  /*5910*/  ULDC UR6, c[0x0][0xa88] ;  /* 0x0002a20000067ab9 */ /* 0x000fe20000000800 */
[----:B------:R-:W-:-:S02]  /*5920*/  SHF.R.U64 R3, R3, 0x3, RZ ;  /* 0x0000000303037819 */ /* 0x000fc400000012ff */
[----:B------:R-:W-:Y:S01]  /*5930*/  LOP3.LUT R98, R98, R99, RZ, 0x3c, !PT ;  /* 0x0000006362627212 */ /* 0x000fe200078e3cff */
[--C-:B------:R-:W-:Y:S01]  /*5940*/  IMAD.X R99, RZ, RZ, R9.reuse, P3 ;  /* 0x000000ffff637224 */ /* 0x100fe200018e0609 */
[----:B------:R-:W-:Y:S02]  /*5950*/  LOP3.LUT R168, R3, R0, RZ, 0x3c, !PT ;  /* 0x0000000003a87212 */ /* 0x000fe400078e3cff */
[C---:B------:R-:W-:Y:S02]  /*5960*/  IADD3 R3, P3, R8.reuse, 0xf000, RZ ;  /* 0x0000f00008037810 */ /* 0x040fe40007f7e0ff */
[----:B------:R-:W-:Y:S02]  /*5970*/  IADD3 R95, P2, R8, 0x7000, RZ ;  /* 0x00007000085f7810 */ /* 0x000fe40007f5e0ff */
[----:B------:R-:W-:Y:S01]  /*5980*/  LOP3.LUT R0, R3, 0x380, RZ, 0xc0, !PT ;  /* 0x0000038003007812 */ /* 0x000fe200078ec0ff */
[----:B------:R-:W-:Y:S01]  /*5990*/  IMAD.X R127, RZ, RZ, R9, P3 ;  /* 0x000000ffff7f7224 */ /* 0x000fe200018e0609 */
[----:B------:R-:W-:-:S02]  /*59a0*/  LOP3.LUT R94, R95, 0x380, RZ, 0xc0, !PT ;  /* 0x000003805f5e7812 */ /* 0x000fc400078ec0ff */
[----:B------:R-:W-:Y:S02]  /*59b0*/  SHF.R.U64 R0, R0, 0x3, RZ ;  /* 0x0000000300007819 */ /* 0x000fe400000012ff */
[----:B------:R-:W-:Y:S02]  /*59c0*/  SHF.R.U64 R94, R94, 0x3, RZ ;  /* 0x000000035e5e7819 */ /* 0x000fe400000012ff */
[----:B------:R-:W-:Y:S01]  /*59d0*/  LOP3.LUT R126, R0, R3, RZ, 0x3c, !PT ;  /* 0x00000003007e7212 */ /* 0x000fe200078e3cff */
[----:B------:R-:W-:Y:S01]  /*59e0*/  IMAD R3, RZ, RZ, -UR46 ;  /* 0x8000002eff037e24 */ /* 0x000fe2000f8e02ff */
[----:B------:R-:W0:Y:S01]  /*59f0*/  LDC R0, c[0x0][0xbe8] ;  /* 0x0002fa00ff007b82 */ /* 0x000e220000000800 */
[----:B------:R-:W-:Y:S01]  /*5a00*/  LOP3.LUT R94, R94, R95, RZ, 0x3c, !PT ;  /* 0x0000005f5e5e7212 */ /* 0x000fe200078e3cff */
[----:B------:R-:W-:Y:S01]  /*5a10*/  IMAD.X R95, RZ, RZ, R9, P2 ;  /* 0x000000ffff5f7224 */ /* 0x000fe200010e0609 */
[----:B------:R-:W-:Y:S02]  /*5a20*/  IADD3 R123, P2, R8, 0xe000, RZ ;  /* 0x0000e000087b7810 */ /* 0x000fe40007f5e0ff */
[----:B------:R-:W-:-:S02]  /*5a30*/  F2FP.F16.F32.PACK_AB R24, R25, R24 ;  /* 0x000000181918723e */ /* 0x000fc400000000ff */
[----:B------:R-:W-:Y:S02]  /*5a40*/  LOP3.LUT R122, R123, 0x380, RZ, 0xc0, !PT ;  /* 0x000003807b7a7812 */ /* 0x000fe400078ec0ff */
[----:B------:R-:W-:Y:S02]  /*5a50*/  F2FP.F16.F32.PACK_AB R25, R27, R26 ;  /* 0x0000001a1b19723e */ /* 0x000fe400000000ff */
[----:B------:R-:W-:Y:S02]  /*5a60*/  SHF.R.U64 R122, R122, 0x3, RZ ;  /* 0x000000037a7a7819 */ /* 0x000fe400000012ff */
[----:B------:R-:W-:Y:S02]  /*5a70*/  F2FP.F16.F32.PACK_AB R26, R187, R28 ;  /* 0x0000001cbb1a723e */ /* 0x000fe400000000ff */
[----:B------:R-:W-:Y:S01]  /*5a80*/  LOP3.LUT R122, R122, R123, RZ, 0x3c, !PT ;  /* 0x0000007b7a7a7212 */ /* 0x000fe200078e3cff */
[----:B------:R-:W-:Y:S01]  /*5a90*/  IMAD.X R123, RZ, RZ, R9, P2 ;  /* 0x000000ffff7b7224 */ /* 0x000fe200010e0609 */
[----:B------:R-:W1:Y:S01]  /*5aa0*/  LDC R28, c[0x0][0xc38] ;  /* 0x00030e00ff1c7b82 */ /* 0x000e620000000800 */
[----:B------:R-:W-:-:S02]  /*5ab0*/  MOV R170, R170 ;  /* 0x000000aa00aa7202 */ /* 0x000fc40000000f00 */
[----:B------:R-:W-:Y:S02]  /*5ac0*/  F2FP.F16.F32.PACK_AB R27, R31, R30 ;  /* 0x0000001e1f1b723e */ /* 0x000fe400000000ff */
[----:B------:R-:W-:Y:S02]  /*5ad0*/  LOP3.LUT R57, R90, 0x380, RZ, 0xc0, !PT ;  /* 0x000003805a397812 */ /* 0x000fe400078ec0ff */
[----:B0-----:R-:W-:Y:S01]  /*5ae0*/  ISETP.NE.AND P2, PT, R0, 0x1, PT ;  /* 0x000000010000780c */ /* 0x001fe20003f45270 */
[----:B------:R0:W-:Y:S01]  /*5af0*/  STSM.16.M88.4 [R170], R24 ;  /* 0x00000018aa007844 */ /* 0x0001e20000000200 */
[----:B------:R-:W-:Y:S01]  /*5b00*/  LOP3.LUT R11, R56, 0x380, RZ, 0xc0, !PT ;  /* 0x00000380380b7812 */ /* 0x000fe200078ec0ff */
[----:B------:R-:W2:Y:S01]  /*5b10*/  LDC.64 R30, c[0x0][0xb98] ;  /* 0x0002e600ff1e7b82 */ /* 0x000ea20000000a00 */
[----:B------:R-:W-:Y:S02]  /*5b20*/  SHF.R.U64 R57, R57, 0x3, RZ ;  /* 0x0000000339397819 */ /* 0x000fe400000012ff */
[----:B------:R-:W-:-:S02]  /*5b30*/  SHF.R.U64 R11, R11, 0x3, RZ ;  /* 0x000000030b0b7819 */ /* 0x000fc400000012ff */
[----:B------:R-:W-:Y:S02]  /*5b40*/  LOP3.LUT R146, R57, R90, RZ, 0x3c, !PT ;  /* 0x0000005a39927212 */ /* 0x000fe400078e3cff */
[----:B------:R-:W-:Y:S02]  /*5b50*/  LOP3.LUT R154, R11, R56, RZ, 0x3c, !PT ;  /* 0x000000380b9a7212 */ /* 0x000fe400078e3cff */
[----:B------:R-:W-:Y:S02]  /*5b60*/  LOP3.LUT R11, R20, 0x380, RZ, 0xc0, !PT ;  /* 0x00000380140b7812 */ /* 0x000fe400078ec0ff */
[----:B------:R-:W-:Y:S02]  /*5b70*/  IADD3 R57, P0, R8, 0x5000, RZ ;  /* 0x0000500008397810 */ /* 0x000fe40007f1e0ff */
[----:B------:R-:W-:Y:S01]  /*5b80*/  F2FP.F16.F32.PACK_AB R32, R33, R32 ;  /* 0x000000202120723e */ /* 0x000fe200000000ff */
[----:B0-----:R-:W0:Y:S01]  /*5b90*/  @P2 LDC R24, c[0x0][0xbec] ;  /* 0x0002fb00ff182b82 */ /* 0x001e220000000800 */
[----:B-1----:R-:W-:Y:S01]  /*5ba0*/  IMAD R3, R28, R3, UR39 ;  /* 0x000000271c037e24 */ /* 0x002fe2000f8e0203 */
[----:B------:R-:W-:-:S02]  /*5bb0*/  F2FP.F16.F32.PACK_AB R33, R35, R34 ;  /* 0x000000222321723e */ /* 0x000fc400000000ff */
[----:B------:R-:W-:Y:S02]  /*5bc0*/  SHF.R.U64 R11, R11, 0x3, RZ ;  /* 0x000000030b0b7819 */ /* 0x000fe400000012ff */
[----:B------:R-:W-:Y:S02]  /*5bd0*/  IADD3 R91, P1, R8, 0x6000, RZ ;  /* 0x00006000085b7810 */ /* 0x000fe40007f3e0ff */
[----:B------:R-:W1:Y:S01]  /*5be0*/  @P2 LDC R25, c[0x0][0xbf0] ;  /* 0x0002fc00ff192b82 */ /* 0x000e620000000800 */
[----:B------:R-:W-:Y:S01]  /*5bf0*/  LOP3.LUT R56, R57, 0x380, RZ, 0xc0, !PT ;  /* 0x0000038039387812 */ /* 0x000fe200078ec0ff */
[----:B--2---:R-:W-:Y:S01]  /*5c00*/  IMAD R28, R30, UR7, RZ ;  /* 0x000000071e1c7c24 */ /* 0x004fe2000f8e02ff */
[----:B------:R-:W-:Y:S01]  /*5c10*/  F2FP.F16.F32.PACK_AB R35, R39, R38 ;  /* 0x000000262723723e */ /* 0x000fe200000000ff */
[----:B------:R-:W-:Y:S01]  /*5c20*/  IMAD R39, R3, 0x80, R210 ;  /* 0x0000008003277824 */ /* 0x000fe200078e02d2 */
[----:B------:R-:W-:Y:S01]  /*5c30*/  LOP3.LUT R162, R11, R20, RZ, 0x3c, !PT ;  /* 0x000000140ba27212 */ /* 0x000fe200078e3cff */
[----:B------:R-:W-:Y:S01]  /*5c40*/  IMAD.U32 R11, RZ, RZ, UR5 ;  /* 0x00000005ff0b7e24 */ /* 0x000fe2000f8e00ff */
[----:B------:R-:W-:Y:S01]  /*5c50*/  LOP3.LUT R90, R91, 0x380, RZ, 0xc0, !PT ;  /* 0x000003805b5a7812 */ /* 0x000fe200078ec0ff */
[----:B------:R-:W-:Y:S01]  /*5c60*/  IMAD.U32 R11, RZ, RZ, UR4 ;  /* 0x00000004ff0b7e24 */ /* 0x000fe2000f8e00ff */
[----:B------:R-:W-:Y:S01]  /*5c70*/  SHF.R.U64 R56, R56, 0x3, RZ ;  /* 0x0000000338387819 */ /* 0x000fe200000012ff */
[----:B------:R-:W-:Y:S01]  /*5c80*/  IMAD R28, R31, UR41, R28 ;  /* 0x000000291f1c7c24 */ /* 0x000fe2000f8e021c */
[----:B------:R-:W-:Y:S01]  /*5c90*/  LOP3.LUT R20, R21, 0x380, RZ, 0xc0, !PT ;  /* 0x0000038015147812 */ /* 0x000fe200078ec0ff */
[----:B------:R-:W-:Y:S01]  /*5ca0*/  IMAD.WIDE.U32 R10, R30, UR41, R10 ;  /* 0x000000291e0a7c25 */ /* 0x000fe2000f8e000a */
[----:B------:R-:W-:Y:S01]  /*5cb0*/  SHF.R.U64 R90, R90, 0x3, RZ ;  /* 0x000000035a5a7819 */ /* 0x000fe200000012ff */
[----:B------:R-:W-:Y:S01]  /*5cc0*/  ULDC.64 UR4, c[0x0][0xb88] ;  /* 0x0002e20000047ab9 */ /* 0x000fe20000000a00 */
[----:B------:R-:W-:Y:S01]  /*5cd0*/  LOP3.LUT R56, R56, R57, RZ, 0x3c, !PT ;  /* 0x0000003938387212 */ /* 0x000fe200078e3cff */
[----:B0-----:R-:W-:Y:S01]  /*5ce0*/  @P2 IMAD.HI.U32 R24, R39, R24, RZ ;  /* 0x0000001827182227 */ /* 0x001fe200078e00ff */
[----:B------:R-:W-:-:S02]  /*5cf0*/  F2FP.F16.F32.PACK_AB R34, R37, R36 ;  /* 0x000000242522723e */ /* 0x000fc400000000ff */
[----:B------:R-:W-:Y:S01]  /*5d00*/  SHF.R.U64 R20, R20, 0x3, RZ ;  /* 0x0000000314147819 */ /* 0x000fe200000012ff */
[----:B------:R-:W-:Y:S01]  /*5d10*/  IMAD.X R57, RZ, RZ, R9, P0 ;  /* 0x000000ffff397224 */ /* 0x000fe200000e0609 */
[----:B------:R-:W-:Y:S01]  /*5d20*/  MOV R150, R150 ;  /* 0x0000009600967202 */ /* 0x000fe20000000f00 */
[----:B------:R-:W-:Y:S01]  /*5d30*/  IMAD.MOV.U32 R37, RZ, RZ, R39 ;  /* 0x000000ffff257224 */ /* 0x000fe200078e0027 */
[----:B------:R-:W-:Y:S02]  /*5d40*/  IADD3 R115, P0, R8, 0xc000, RZ ;  /* 0x0000c00008737810 */ /* 0x000fe40007f1e0ff */
[----:B-1----:R-:W-:Y:S01]  /*5d50*/  @P2 SHF.R.U32.HI R37, RZ, R25, R24 ;  /* 0x00000019ff252219 */ /* 0x002fe20000011618 */
[----:B------:R0:W-:Y:S01]  /*5d60*/  STSM.16.M88.4 [R150], R32 ;  /* 0x0000002096007844 */ /* 0x0001e20000000200 */
[----:B------:R-:W-:Y:S01]  /*5d70*/  LOP3.LUT R90, R90, R91, RZ, 0x3c, !PT ;  /* 0x0000005b5a5a7212 */ /* 0x000fe200078e3cff */
[----:B------:R-:W-:Y:S01]  /*5d80*/  IMAD.X R91, RZ, RZ, R9, P1 ;  /* 0x000000ffff5b7224 */ /* 0x000fe200008e0609 */
[----:B------:R-:W-:-:S02]  /*5d90*/  LOP3.LUT R166, R20, R21, RZ, 0x3c, !PT ;  /* 0x0000001514a67212 */ /* 0x000fc400078e3cff */
[----:B------:R-:W-:Y:S02]  /*5da0*/  F2FP.F16.F32.PACK_AB R40, R41, R40 ;  /* 0x000000282928723e */ /* 0x000fe400000000ff */
[----:B------:R-:W-:Y:S02]  /*5db0*/  IADD3 R119, P1, R8, 0xd000, RZ ;  /* 0x0000d00008777810 */ /* 0x000fe40007f3e0ff */
[----:B------:R-:W-:Y:S02]  /*5dc0*/  LOP3.LUT R114, R115, 0x380, RZ, 0xc0, !PT ;  /* 0x0000038073727812 */ /* 0x000fe400078ec0ff */
[----:B------:R-:W-:Y:S02]  /*5dd0*/  F2FP.F16.F32.PACK_AB R41, R43, R42 ;  /* 0x0000002a2b29723e */ /* 0x000fe400000000ff */
[----:B------:R-:W-:Y:S02]  /*5de0*/  F2FP.F16.F32.PACK_AB R48, R49, R48 ;  /* 0x000000303130723e */ /* 0x000fe400000000ff */
[----:B------:R-:W-:Y:S01]  /*5df0*/  MOV R160, R160 ;  /* 0x000000a000a07202 */ /* 0x000fe20000000f00 */
[----:B0-----:R-:W-:Y:S01]  /*5e00*/  IMAD.MOV R33, RZ, RZ, -R37 ;  /* 0x000000ffff217224 */ /* 0x001fe200078e0a25 */
[----:B------:R-:W-:Y:S01]  /*5e10*/  F2FP.F16.F32.PACK_AB R42, R45, R44 ;  /* 0x0000002c2d2a723e */ /* 0x000fe200000000ff */
[----:B------:R-:W-:Y:S01]  /*5e20*/  IMAD R32, R3, 0x80, R208 ;  /* 0x0000008003207824 */ /* 0x000fe200078e02d0 */
[----:B------:R-:W-:Y:S01]  /*5e30*/  F2FP.F16.F32.PACK_AB R43, R47, R46 ;  /* 0x0000002e2f2b723e */ /* 0x000fe200000000ff */
[----:B------:R-:W-:Y:S01]  /*5e40*/  IMAD R33, R0, R33, R39 ;  /* 0x0000002100217224 */ /* 0x000fe200078e0227 */
[----:B------:R-:W-:-:S02]  /*5e50*/  F2FP.F16.F32.PACK_AB R49, R51, R50 ;  /* 0x000000323331723e */ /* 0x000fc400000000ff */
[----:B------:R-:W-:Y:S01]  /*5e60*/  MOV R168, R168 ;  /* 0x000000a800a87202 */ /* 0x000fe20000000f00 */
[----:B------:R-:W-:Y:S01]  /*5e70*/  STSM.16.M88.4 [R160], R40 ;  /* 0x00000028a0007844 */ /* 0x000fe20000000200 */
[----:B------:R-:W-:Y:S02]  /*5e80*/  F2FP.F16.F32.PACK_AB R50, R204, R189 ;  /* 0x000000bdcc32723e */ /* 0x000fe400000000ff */
[----:B------:R-:W-:Y:S02]  /*5e90*/  F2FP.F16.F32.PACK_AB R51, R55, R54 ;  /* 0x000000363733723e */ /* 0x000fe400000000ff */
[----:B------:R-:W-:Y:S02]  /*5ea0*/  MOV R166, R166 ;  /* 0x000000a600a67202 */ /* 0x000fe40000000f00 */
[----:B------:R-:W-:Y:S01]  /*5eb0*/  F2FP.F16.F32.PACK_AB R24, R203, R188 ;  /* 0x000000bccb18723e */ /* 0x000fe200000000ff */
[----:B------:R-:W-:Y:S01]  /*5ec0*/  STSM.16.M88.4 [R168], R48 ;  /* 0x00000030a8007844 */ /* 0x000fe20000000200 */
[----:B------:R-:W-:-:S02]  /*5ed0*/  F2FP.F16.F32.PACK_AB R25, R59, R58 ;  /* 0x0000003a3b19723e */ /* 0x000fc400000000ff */
[----:B------:R-:W-:Y:S02]  /*5ee0*/  F2FP.F16.F32.PACK_AB R26, R202, R60 ;  /* 0x0000003cca1a723e */ /* 0x000fe400000000ff */
[----:B------:R-:W-:Y:S02]  /*5ef0*/  F2FP.F16.F32.PACK_AB R27, R63, R62 ;  /* 0x0000003e3f1b723e */ /* 0x000fe400000000ff */
[----:B------:R-:W-:Y:S02]  /*5f00*/  LOP3.LUT R118, R119, 0x380, RZ, 0xc0, !PT ;  /* 0x0000038077767812 */ /* 0x000fe400078ec0ff */
[----:B------:R-:W-:Y:S01]  /*5f10*/  SHF.R.U64 R114, R114, 0x3, RZ ;  /* 0x0000000372727819 */ /* 0x000fe200000012ff */
[----:B------:R0:W-:Y:S01]  /*5f20*/  STSM.16.M88.4 [R166], R24 ;  /* 0x00000018a6007844 */ /* 0x0001e20000000200 */
[C---:B------:R-:W-:Y:S02]  /*5f30*/  IADD3 R15, P4, R8.reuse, 0x2000, RZ ;  /* 0x00002000080f7810 */ /* 0x040fe40007f9e0ff */
[----:B------:R-:W-:-:S02]  /*5f40*/  IADD3 R21, P5, R8, 0x3000, RZ ;  /* 0x0000300008157810 */ /* 0x000fc40007fbe0ff */
[----:B------:R-:W-:Y:S02]  /*5f50*/  IADD3 R53, P6, R8, 0x4000, RZ ;  /* 0x0000400008357810 */ /* 0x000fe40007fde0ff */
[----:B------:R-:W-:Y:S02]  /*5f60*/  SHF.R.U64 R118, R118, 0x3, RZ ;  /* 0x0000000376767819 */ /* 0x000fe400000012ff */
[----:B------:R-:W-:Y:S01]  /*5f70*/  LOP3.LUT R114, R114, R115, RZ, 0x3c, !PT ;  /* 0x0000007372727212 */ /* 0x000fe200078e3cff */
[----:B------:R-:W-:Y:S01]  /*5f80*/  IMAD.X R115, RZ, RZ, R9, P0 ;  /* 0x000000ffff737224 */ /* 0x000fe200000e0609 */
[----:B------:R-:W-:Y:S02]  /*5f90*/  F2FP.F16.F32.PACK_AB R64, R65, R64 ;  /* 0x000000404140723e */ /* 0x000fe400000000ff */
[----:B------:R-:W-:Y:S02]  /*5fa0*/  F2FP.F16.F32.PACK_AB R65, R67, R66 ;  /* 0x000000424341723e */ /* 0x000fe400000000ff */
[----:B------:R-:W-:-:S02]  /*5fb0*/  F2FP.F16.F32.PACK_AB R72, R73, R72 ;  /* 0x000000484948723e */ /* 0x000fc400000000ff */
[----:B0-----:R-:W-:Y:S02]  /*5fc0*/  F2FP.F16.F32.PACK_AB R25, R7, R23 ;  /* 0x000000170719723e */ /* 0x001fe400000000ff */
[----:B------:R-:W-:Y:S02]  /*5fd0*/  LOP3.LUT R14, R15, 0x380, RZ, 0xc0, !PT ;  /* 0x000003800f0e7812 */ /* 0x000fe400078ec0ff */
[----:B------:R-:W-:Y:S02]  /*5fe0*/  LOP3.LUT R20, R21, 0x380, RZ, 0xc0, !PT ;  /* 0x0000038015147812 */ /* 0x000fe400078ec0ff */
[----:B------:R-:W-:Y:S02]  /*5ff0*/  LOP3.LUT R52, R53, 0x380, RZ, 0xc0, !PT ;  /* 0x0000038035347812 */ /* 0x000fe400078ec0ff */
[----:B------:R-:W-:Y:S02]  /*6000*/  MOV R164, R164 ;  /* 0x000000a400a47202 */ /* 0x000fe40000000f00 */
[----:B------:R-:W-:-:S02]  /*6010*/  F2FP.F16.F32.PACK_AB R66, R201, R68 ;  /* 0x00000044c942723e */ /* 0x000fc400000000ff */
[----:B------:R-:W-:Y:S02]  /*6020*/  F2FP.F16.F32.PACK_AB R67, R71, R70 ;  /* 0x000000464743723e */ /* 0x000fe400000000ff */
[----:B------:R-:W-:Y:S02]  /*6030*/  F2FP.F16.F32.PACK_AB R73, R75, R74 ;  /* 0x0000004a4b49723e */ /* 0x000fe400000000ff */
[----:B------:R-:W-:Y:S01]  /*6040*/  F2FP.F16.F32.PACK_AB R80, R81, R80 ;  /* 0x000000505150723e */ /* 0x000fe200000000ff */
[----:B------:R-:W-:Y:S01]  /*6050*/  STSM.16.M88.4 [R164], R64 ;  /* 0x00000040a4007844 */ /* 0x000fe20000000200 */
[----:B------:R-:W-:Y:S02]  /*6060*/  SHF.R.S32.HI R23, RZ, 0x1f, R37 ;  /* 0x0000001fff177819 */ /* 0x000fe40000011425 */
[----:B------:R-:W-:Y:S02]  /*6070*/  SHF.R.S32.HI R7, RZ, 0x1f, R33 ;  /* 0x0000001fff077819 */ /* 0x000fe40000011421 */
[----:B------:R-:W-:-:S02]  /*6080*/  IADD3 R10, P0, R37, R10, RZ ;  /* 0x0000000a250a7210 */ /* 0x000fc40007f1e0ff */
[----:B------:R-:W-:Y:S02]  /*6090*/  MOV R162, R162 ;  /* 0x000000a200a27202 */ /* 0x000fe40000000f00 */
[----:B------:R-:W-:Y:S02]  /*60a0*/  F2FP.F16.F32.PACK_AB R74, R200, R76 ;  /* 0x0000004cc84a723e */ /* 0x000fe400000000ff */
[----:B------:R-:W-:Y:S02]  /*60b0*/  F2FP.F16.F32.PACK_AB R75, R79, R78 ;  /* 0x0000004e4f4b723e */ /* 0x000fe400000000ff */
[----:B------:R-:W-:Y:S02]  /*60c0*/  F2FP.F16.F32.PACK_AB R81, R83, R82 ;  /* 0x000000525351723e */ /* 0x000fe400000000ff */
[----:B------:R-:W-:Y:S01]  /*60d0*/  LOP3.LUT R118, R118, R119, RZ, 0x3c, !PT ;  /* 0x0000007776767212 */ /* 0x000fe200078e3cff */
[----:B------:R-:W-:Y:S01]  /*60e0*/  STSM.16.M88.4 [R162], R72 ;  /* 0x00000048a2007844 */ /* 0x000fe20000000200 */
[----:B------:R-:W-:-:S02]  /*60f0*/  MOV R158, R158 ;  /* 0x0000009e009e7202 */ /* 0x000fc40000000f00 */
[----:B------:R-:W-:Y:S02]  /*6100*/  F2FP.F16.F32.PACK_AB R82, R199, R84 ;  /* 0x00000054c752723e */ /* 0x000fe400000000ff */
[----:B------:R-:W-:Y:S02]  /*6110*/  F2FP.F16.F32.PACK_AB R83, R87, R86 ;  /* 0x000000565753723e */ /* 0x000fe400000000ff */
[----:B------:R-:W-:Y:S02]  /*6120*/  LOP3.LUT R119, R8, 0x380, RZ, 0xc0, !PT ;  /* 0x0000038008777812 */ /* 0x000fe400078ec0ff */
[----:B------:R-:W-:Y:S01]  /*6130*/  MOV R156, R156 ;  /* 0x0000009c009c7202 */ /* 0x000fe20000000f00 */
[----:B------:R-:W-:Y:S01]  /*6140*/  STSM.16.M88.4 [R158], R80 ;  /* 0x000000509e007844 */ /* 0x000fe20000000200 */
[----:B------:R-:W-:Y:S02]  /*6150*/  F2FP.F16.F32.PACK_AB R24, R198, R88 ;  /* 0x00000058c618723e */ /* 0x000fe400000000ff */
[----:B------:R-:W-:-:S02]  /*6160*/  F2FP.F16.F32.PACK_AB R26, R197, R92 ;  /* 0x0000005cc51a723e */ /* 0x000fc400000000ff */
[----:B------:R-:W-:Y:S02]  /*6170*/  F2FP.F16.F32.PACK_AB R27, R29, R61 ;  /* 0x0000003d1d1b723e */ /* 0x000fe400000000ff */
[----:B------:R-:W-:Y:S02]  /*6180*/  SHF.R.U64 R14, R14, 0x3, RZ ;  /* 0x000000030e0e7819 */ /* 0x000fe400000012ff */
[----:B------:R-:W-:Y:S01]  /*6190*/  SHF.R.U64 R20, R20, 0x3, RZ ;  /* 0x0000000314147819 */ /* 0x000fe200000012ff */
[----:B------:R0:W-:Y:S01]  /*61a0*/  STSM.16.M88.4 [R156], R24 ;  /* 0x000000189c007844 */ /* 0x0001e20000000200 */
[----:B------:R-:W-:Y:S02]  /*61b0*/  SHF.R.U64 R52, R52, 0x3, RZ ;  /* 0x0000000334347819 */ /* 0x000fe400000012ff */
[----:B------:R-:W-:Y:S01]  /*61c0*/  IADD3.X R11, R23, R11, R28, P0, !PT ;  /* 0x0000000b170b7210 */ /* 0x000fe200007fe41c */
[----:B------:R-:W-:Y:S01]  /*61d0*/  IMAD R28, R7, UR4, RZ ;  /* 0x00000004071c7c24 */ /* 0x000fe2000f8e02ff */
[----:B------:R-:W-:Y:S01]  /*61e0*/  SHF.R.U64 R119, R119, 0x3, RZ ;  /* 0x0000000377777819 */ /* 0x000fe200000012ff */
[----:B------:R-:W-:Y:S01]  /*61f0*/  IMAD R7, R0, UR6, RZ ;  /* 0x0000000600077c24 */ /* 0x000fe2000f8e02ff */
[----:B------:R-:W-:Y:S01]  /*6200*/  LOP3.LUT R14, R14, R15, RZ, 0x3c, !PT ;  /* 0x0000000f0e0e7212 */ /* 0x000fe200078e3cff */
[--C-:B------:R-:W-:Y:S01]  /*6210*/  IMAD.X R15, RZ, RZ, R9.reuse, P4 ;  /* 0x000000ffff0f7224 */ /* 0x100fe200020e0609 */
[----:B------:R-:W-:Y:S01]  /*6220*/  LOP3.LUT R20, R20, R21, RZ, 0x3c, !PT ;  /* 0x0000001514147212 */ /* 0x000fe200078e3cff */
[--C-:B------:R-:W-:Y:S01]  /*6230*/  IMAD.X R21, RZ, RZ, R9.reuse, P5 ;  /* 0x000000ffff157224 */ /* 0x100fe200028e0609 */
[----:B------:R-:W-:Y:S01]  /*6240*/  LOP3.LUT R52, R52, R53, RZ, 0x3c, !PT ;  /* 0x0000003534347212 */ /* 0x000fe200078e3cff */
[----:B------:R-:W-:Y:S01]  /*6250*/  IMAD.X R53, RZ, RZ, R9, P6 ;  /* 0x000000ffff357224 */ /* 0x000fe200030e0609 */
[----:B------:R-:W-:Y:S01]  /*6260*/  MOV R154, R154 ;  /* 0x0000009a009a7202 */ /* 0x000fe20000000f00 */
[----:B------:R-:W-:Y:S01]  /*6270*/  IMAD R23, R33, UR5, R28 ;  /* 0x0000000521177c24 */ /* 0x000fe2000f8e021c */
[----:B------:R-:W-:Y:S01]  /*6280*/  F2FP.F16.F32.PACK_AB R68, R196, R96 ;  /* 0x00000060c444723e */ /* 0x000fe200000000ff */
[----:B0-----:R-:W-:Y:S01]  /*6290*/  VIADD R24, R32, 0x8 ;  /* 0x0000000820187836 */ /* 0x001fe20000000000 */
[----:B------:R-:W-:Y:S01]  /*62a0*/  F2FP.F16.F32.PACK_AB R69, R69, R77 ;  /* 0x0000004d4545723e */ /* 0x000fe200000000ff */
[----:B------:R-:W-:Y:S01]  /*62b0*/  IMAD.WIDE.U32 R10, R33, UR4, R10 ;  /* 0x00000004210a7c25 */ /* 0x000fe2000f8e000a */
[----:B------:R-:W-:Y:S01]  /*62c0*/  F2FP.F16.F32.PACK_AB R70, R195, R100 ;  /* 0x00000064c346723e */ /* 0x000fe200000000ff */
[----:B------:R-:W-:Y:S01]  /*62d0*/  ULDC.64 UR4, c[0x0][0xb50] ;  /* 0x0002d40000047ab9 */ /* 0x000fe20000000a00 */
[----:B------:R-:W-:Y:S01]  /*62e0*/  F2FP.F16.F32.PACK_AB R71, R85, R89 ;  /* 0x000000595547723e */ /* 0x000fe200000000ff */
[----:B------:R-:W-:Y:S01]  /*62f0*/  IMAD.IADD R11, R11, 0x1, R23 ;  /* 0x000000010b0b7824 */ /* 0x000fe200078e0217 */
[----:B------:R-:W-:-:S02]  /*6300*/  LOP3.LUT P0, RZ, R205, 0x3, RZ, 0xc0, !PT ;  /* 0x00000003cdff7812 */ /* 0x000fc4000780c0ff */
[C---:B------:R-:W-:Y:S01]  /*6310*/  IADD3 R103, P4, R8.reuse, 0x9000, RZ ;  /* 0x0000900008677810 */ /* 0x040fe20007f9e0ff */
[----:B------:R-:W-:Y:S01]  /*6320*/  STSM.16.M88.4 [R154], R68 ;  /* 0x000000449a007844 */ /* 0x000fe20000000200 */
[C---:B------:R-:W-:Y:S02]  /*6330*/  IADD3 R107, P5, R8.reuse, 0xa000, RZ ;  /* 0x0000a000086b7810 */ /* 0x040fe40007fbe0ff */
[----:B------:R-:W-:Y:S02]  /*6340*/  IADD3 R111, P6, R8, 0xb000, RZ ;  /* 0x0000b000086f7810 */ /* 0x000fe40007fde0ff */
[----:B------:R-:W-:Y:S02]  /*6350*/  MOV R152, R152 ;  /* 0x0000009800987202 */ /* 0x000fe40000000f00 */
[----:B------:R-:W-:Y:S02]  /*6360*/  F2FP.F16.F32.PACK_AB R28, R194, R104 ;  /* 0x00000068c21c723e */ /* 0x000fe400000000ff */
[----:B------:R-:W-:-:S02]  /*6370*/  F2FP.F16.F32.PACK_AB R29, R93, R97 ;  /* 0x000000615d1d723e */ /* 0x000fc400000000ff */
[----:B------:R-:W-:Y:S02]  /*6380*/  F2FP.F16.F32.PACK_AB R30, R193, R108 ;  /* 0x0000006cc11e723e */ /* 0x000fe400000000ff */
[----:B------:R-:W-:Y:S02]  /*6390*/  F2FP.F16.F32.PACK_AB R31, R101, R105 ;  /* 0x00000069651f723e */ /* 0x000fe400000000ff */
[----:B------:R-:W-:Y:S01]  /*63a0*/  LOP3.LUT R8, R119, R8, RZ, 0x3c, !PT ;  /* 0x0000000877087212 */ /* 0x000fe200078e3cff */
[----:B------:R-:W-:Y:S01]  /*63b0*/  IMAD.X R119, RZ, RZ, R9, P1 ;  /* 0x000000ffff777224 */ /* 0x000fe200008e0609 */
[-C--:B------:R-:W-:Y:S01]  /*63c0*/  ISETP.GE.OR P1, PT, R32, R7.reuse, P0 ;  /* 0x000000072000720c */ /* 0x080fe20000726670 */
[----:B------:R0:W-:Y:S01]  /*63d0*/  STSM.16.M88.4 [R152], R28 ;  /* 0x0000001c98007844 */ /* 0x0001e20000000200 */
[----:B------:R-:W-:Y:S02]  /*63e0*/  ISETP.GE.OR P0, PT, R24, R7, P0 ;  /* 0x000000071800720c */ /* 0x000fe40000706670 */
[----:B------:R-:W-:-:S02]  /*63f0*/  MOV R146, R146 ;  /* 0x0000009200927202 */ /* 0x000fc40000000f00 */
[----:B------:R-:W-:Y:S02]  /*6400*/  F2FP.F16.F32.PACK_AB R24, R192, R112 ;  /* 0x00000070c018723e */ /* 0x000fe400000000ff */
[----:B------:R-:W-:Y:S02]  /*6410*/  F2FP.F16.F32.PACK_AB R25, R109, R113 ;  /* 0x000000716d19723e */ /* 0x000fe400000000ff */
[----:B------:R-:W-:Y:S02]  /*6420*/  F2FP.F16.F32.PACK_AB R26, R191, R116 ;  /* 0x00000074bf1a723e */ /* 0x000fe400000000ff */
[----:B------:R-:W-:Y:S02]  /*6430*/  F2FP.F16.F32.PACK_AB R27, R117, R121 ;  /* 0x00000079751b723e */ /* 0x000fe400000000ff */
[----:B------:R-:W-:Y:S02]  /*6440*/  MOV R142, R142 ;  /* 0x0000008e008e7202 */ /* 0x000fe40000000f00 */
[----:B------:R-:W-:Y:S01]  /*6450*/  LEA R23, P3, R10, UR4, 0x2 ;  /* 0x000000040a177c11 */ /* 0x000fe2000f8610ff */
[----:B------:R-:W-:Y:S01]  /*6460*/  STSM.16.M88.4 [R146], R24 ;  /* 0x0000001892007844 */ /* 0x000fe20000000200 */
[----:B0-----:R-:W-:-:S02]  /*6470*/  F2FP.F16.F32.PACK_AB R28, R190, R120 ;  /* 0x00000078be1c723e */ /* 0x001fc400000000ff */
[----:B------:R-:W-:Y:S01]  /*6480*/  F2FP.F16.F32.PACK_AB R29, R172, R173 ;  /* 0x000000adac1d723e */ /* 0x000fe200000000ff */
[----:B------:R-:W-:Y:S01]  /*6490*/  SHFL.IDX PT, R48, R23, RZ, 0x1c1f ;  /* 0x001c1fff17307589 */ /* 0x000fe200000e0000 */
[----:B------:R-:W-:Y:S02]  /*64a0*/  F2FP.F16.F32.PACK_AB R30, R125, R124 ;  /* 0x0000007c7d1e723e */ /* 0x000fe400000000ff */
[----:B------:R-:W-:Y:S01]  /*64b0*/  F2FP.F16.F32.PACK_AB R31, R174, R175 ;  /* 0x000000afae1f723e */ /* 0x000fe200000000ff */
[----:B------:R-:W-:Y:S01]  /*64c0*/  SHFL.IDX PT, R50, R23, 0x1, 0x1c1f ;  /* 0x003c1f0017327f89 */ /* 0x000fe200000e0000 */
[----:B------:R-:W-:Y:S02]  /*64d0*/  MOV R138, R138 ;  /* 0x0000008a008a7202 */ /* 0x000fe40000000f00 */
[----:B------:R-:W-:Y:S01]  /*64e0*/  F2FP.F16.F32.PACK_AB R32, R129, R128 ;  /* 0x000000808120723e */ /* 0x000fe200000000ff */
[----:B------:R-:W-:Y:S01]  /*64f0*/  STSM.16.M88.4 [R142], R28 ;  /* 0x0000001c8e007844 */ /* 0x000fe20000000200 */
[----:B------:R-:W-:-:S02]  /*6500*/  F2FP.F16.F32.PACK_AB R33, R176, R177 ;  /* 0x000000b1b021723e */ /* 0x000fc400000000ff */
[----:B------:R-:W-:Y:S02]  /*6510*/  F2FP.F16.F32.PACK_AB R34, R133, R132 ;  /* 0x000000848522723e */ /* 0x000fe400000000ff */
[----:B------:R-:W-:Y:S02]  /*6520*/  F2FP.F16.F32.PACK_AB R35, R178, R179 ;  /* 0x000000b3b223723e */ /* 0x000fe400000000ff */
[----:B------:R-:W-:Y:S02]  /*6530*/  MOV R134, R134 ;  /* 0x0000008600867202 */ /* 0x000fe40000000f00 */
[----:B------:R-:W-:Y:S01]  /*6540*/  F2FP.F16.F32.PACK_AB R36, R137, R136 ;  /* 0x000000888924723e */ /* 0x000fe200000000ff */
[----:B------:R-:W-:Y:S01]  /*6550*/  STSM.16.M88.4 [R138], R32 ;  /* 0x000000208a007844 */ /* 0x000fe20000000200 */
[----:B------:R-:W-:Y:S02]  /*6560*/  F2FP.F16.F32.PACK_AB R37, R180, R181 ;  /* 0x000000b5b425723e */ /* 0x000fe400000000ff */
[----:B------:R-:W-:-:S02]  /*6570*/  F2FP.F16.F32.PACK_AB R38, R141, R140 ;  /* 0x0000008c8d26723e */ /* 0x000fc400000000ff */
[----:B------:R-:W-:Y:S02]  /*6580*/  F2FP.F16.F32.PACK_AB R39, R182, R183 ;  /* 0x000000b7b627723e */ /* 0x000fe400000000ff */
[----:B------:R-:W-:Y:S02]  /*6590*/  MOV R130, R130 ;  /* 0x0000008200827202 */ /* 0x000fe40000000f00 */
[----:B------:R-:W-:Y:S01]  /*65a0*/  F2FP.F16.F32.PACK_AB R60, R145, R144 ;  /* 0x00000090913c723e */ /* 0x000fe200000000ff */
[----:B------:R-:W-:Y:S01]  /*65b0*/  STSM.16.M88.4 [R134], R36 ;  /* 0x0000002486007844 */ /* 0x000fe20000000200 */
[----:B------:R-:W-:Y:S02]  /*65c0*/  F2FP.F16.F32.PACK_AB R61, R184, R185 ;  /* 0x000000b9b83d723e */ /* 0x000fe400000000ff */
[----:B------:R-:W-:Y:S02]  /*65d0*/  F2FP.F16.F32.PACK_AB R62, R149, R148 ;  /* 0x00000094953e723e */ /* 0x000fe400000000ff */
[----:B------:R-:W-:-:S02]  /*65e0*/  F2FP.F16.F32.PACK_AB R63, R186, R4 ;  /* 0x00000004ba3f723e */ /* 0x000fc400000000ff */
[----:B------:R-:W-:Y:S01]  /*65f0*/  LEA.HI.X R11, R10, UR5, R11, 0x2, P3 ;  /* 0x000000050a0b7c11 */ /* 0x000fe200098f140b */
[----:B------:R-:W-:Y:S01]  /*6600*/  UIMAD UR6, UR11, UR8, URZ ;  /* 0x000000080b0672a4 */ /* 0x000fe2000f8e023f */
[----:B------:R-:W-:Y:S01]  /*6610*/  LOP3.LUT R102, R103, 0x380, RZ, 0xc0, !PT ;  /* 0x0000038067667812 */ /* 0x000fe200078ec0ff */
[----:B------:R-:W-:Y:S01]  /*6620*/  STSM.16.M88.4 [R130], R60 ;  /* 0x0000003c82007844 */ /* 0x000fe20000000200 */
[----:B------:R-:W-:Y:S02]  /*6630*/  LOP3.LUT R106, R107, 0x380, RZ, 0xc0, !PT ;  /* 0x000003806b6a7812 */ /* 0x000fe400078ec0ff */
[----:B------:R-:W-:Y:S01]  /*6640*/  LOP3.LUT R110, R111, 0x380, RZ, 0xc0, !PT ;  /* 0x000003806f6e7812 */ /* 0x000fe200078ec0ff */
[----:B------:R-:W0:Y:S04]  /*6650*/  SHFL.IDX PT, R49, R11, RZ, 0x1c1f ;  /* 0x001c1fff0b317589 */ /* 0x000e2800000e0000 */
[----:B------:R-:W1:Y:S01]  /*6660*/  SHFL.IDX PT, R51, R11, 0x1, 0x1c1f ;  /* 0x003c1f000b337f89 */ /* 0x000e6200000e0000 */
[----:B------:R-:W-:Y:S01]  /*6670*/  IMAD R4, R19, 0x20, R22 ;  /* 0x0000002013047824 */ /* 0x000fe200078e0216 */
[----:B------:R-:W-:Y:S01]  /*6680*/  UIMAD.WIDE.U32 UR4, UR10, UR8, URZ ;  /* 0x000000080a0472a5 */ /* 0x000fe2000f8e003f */
[----:B------:R-:W-:Y:S01]  /*6690*/  SHF.R.U64 R102, R102, 0x3, RZ ;  /* 0x0000000366667819 */ /* 0x000fe200000012ff */
[----:B------:R-:W-:Y:S01]  /*66a0*/  BAR.SYNC.DEFER_BLOCKING 0x1, 0x100 ;  /* 0x0044000000007b1d */ /* 0x000fe20000010000 */
[----:B------:R-:W-:Y:S01]  /*66b0*/  UIMAD UR6, UR10, UR9, UR6 ;  /* 0x000000090a0672a4 */ /* 0x000fe2000f8e0206 */
[----:B------:R-:W-:-:S02]  /*66c0*/  SHF.R.U64 R106, R106, 0x3, RZ ;  /* 0x000000036a6a7819 */ /* 0x000fc400000012ff */
[----:B------:R-:W-:Y:S02]  /*66d0*/  SHF.R.U64 R110, R110, 0x3, RZ ;  /* 0x000000036e6e7819 */ /* 0x000fe400000012ff */
[----:B------:R-:W-:Y:S01]  /*66e0*/  ULDC.64 UR8, c[0x0][0xaf0] ;  /* 0x0002bc0000087ab9 */ /* 0x000fe20000000a00 */
[----:B------:R-:W-:Y:S01]  /*66f0*/  LOP3.LUT R102, R102, R103, RZ, 0x3c, !PT ;  /* 0x0000006766667212 */ /* 0x000fe200078e3cff */
[----:B0-----:R0:W-:Y:S01]  /*6700*/  @!P1 ST.E desc[UR42][R48.64], R6 ;  /* 0x0000000630009985 */ /* 0x0011e2000c10192a */
[----:B------:R-:W-:Y:S01]  /*6710*/  UIMAD UR7, UR7, UR8, URZ ;  /* 0x00000008070772a4 */ /* 0x000fe2000f8e023f */
[----:B------:R-:W-:Y:S01]  /*6720*/  LOP3.LUT R106, R106, R107, RZ, 0x3c, !PT ;  /* 0x0000006b6a6a7212 */ /* 0x000fe200078e3cff */
[----:B------:R-:W-:Y:S01]  /*6730*/  UIADD3 UR5, UR5, UR6, URZ ;  /* 0x0000000605057290 */ /* 0x000fe2000fffe03f */
[----:B-1----:R1:W-:Y:S01]  /*6740*/  @!P0 ST.E desc[UR42][R50.64], R5 ;  /* 0x0000000532008985 */ /* 0x0023e2000c10192a */
[----:B------:R-:W-:Y:S01]  /*6750*/  LOP3.LUT R110, R110, R111, RZ, 0x3c, !PT ;  /* 0x0000006f6e6e7212 */ /* 0x000fe200078e3cff */
[----:B------:R-:W-:-:S02]  /*6760*/  IMAD.X R103, RZ, RZ, R9, P4 ;  /* 0x000000ffff677224 */ /* 0x000fc400020e0609 */
[----:B------:R2:W5:Y:S01]  /*6770*/  LD.E.128 R44, desc[UR42][R14.64] ;  /* 0x0000002a0e2c7980 */ /* 0x000562000c101d00 */
[----:B0-----:R-:W-:-:S03]  /*6780*/  IMAD R6, R3, 0x80, R4 ;  /* 0x0000008003067824 */ /* 0x001fc600078e0204 */
[----:B------:R0:W5:Y:S01]  /*6790*/  LD.E.128 R40, desc[UR42][R12.64] ;  /* 0x0000002a0c287980 */ /* 0x000162000c101d00 */
[----:B------:R-:W-:Y:S01]  /*67a0*/  UIMAD UR7, UR41, UR9, UR7 ;  /* 0x00000009290772a4 */ /* 0x000fe2000f8e0207 */
[--C-:B------:R-:W-:Y:S01]  /*67b0*/  IMAD.X R107, RZ, RZ, R9.reuse, P5 ;  /* 0x000000ffff6b7224 */ /* 0x100fe200028e0609 */
[----:B-1----:R-:W1:Y:S01]  /*67c0*/  @P2 LDC R5, c[0x0][0xbec] ;  /* 0x0002fb00ff052b82 */ /* 0x002e620000000800 */
[----:B------:R-:W-:Y:S01]  /*67d0*/  UIMAD.WIDE.U32 UR4, UR41, UR8, UR4 ;  /* 0x00000008290472a5 */ /* 0x000fe2000f8e0004 */
[----:B------:R-:W-:Y:S01]  /*67e0*/  IMAD.X R111, RZ, RZ, R9, P6 ;  /* 0x000000ffff6f7224 */ /* 0x000fe200030e0609 */
[----:B------:R3:W5:Y:S01]  /*67f0*/  LD.E.128 R24, desc[UR42][R20.64] ;  /* 0x0000002a14187980 */ /* 0x000762000c101d00 */
[----:B------:R-:W-:-:S03]  /*6800*/  IMAD R30, R3, 0x80, R22 ;  /* 0x00000080031e7824 */ /* 0x000fc600078e0216 */
[----:B------:R-:W5:Y:S01]  /*6810*/  LD.E.128 R52, desc[UR42][R52.64] ;  /* 0x0000002a34347980 */ /* 0x000f62000c101d00 */
[----:B--2---:R-:W2:Y:S03]  /*6820*/  @P2 LDC R14, c[0x0][0xbf0] ;  /* 0x0002fc00ff0e2b82 */ /* 0x004ea60000000800 */
[----:B------:R-:W5:Y:S01]  /*6830*/  LD.E.128 R56, desc[UR42][R56.64] ;  /* 0x0000002a38387980 */ /* 0x000f62000c101d00 */
[----:B------:R-:W-:-:S03]  /*6840*/  IMAD.MOV.U32 R4, RZ, RZ, R6 ;  /* 0x000000ffff047224 */ /* 0x000fc600078e0006 */
[----:B------:R-:W5:Y:S01]  /*6850*/  LD.E.128 R88, desc[UR42][R90.64] ;  /* 0x0000002a5a587980 */ /* 0x000f62000c101d00 */
[----:B0-----:R-:W0:Y:S03]  /*6860*/  LDC.64 R12, c[0x0][0xae0] ;  /* 0x0002b800ff0c7b82 */ /* 0x001e260000000a00 */
[----:B------:R-:W5:Y:S04]  /*6870*/  LD.E.128 R92, desc[UR42][R94.64] ;  /* 0x0000002a5e5c7980 */ /* 0x000f68000c101d00 */
[----:B------:R-:W5:Y:S01]  /*6880*/  LD.E.128 R96, desc[UR42][R98.64] ;  /* 0x0000002a62607980 */ /* 0x000f62000c101d00 */
[----:B-1----:R-:W-:Y:S01]  /*6890*/  @P2 IMAD.HI.U32 R5, R6, R5, RZ ;  /* 0x0000000506052227 */ /* 0x002fe200078e00ff */
[----:B------:R-:W-:-:S02]  /*68a0*/  UIADD3 UR5, UR5, UR7, URZ ;  /* 0x0000000705057290 */ /* 0x000fc4000fffe03f */
[----:B------:R-:W5:Y:S01]  /*68b0*/  LD.E.128 R8, desc[UR42][R8.64] ;  /* 0x0000002a08087980 */ /* 0x000f62000c101d00 */
[----:B------:R-:W-:Y:S01]  /*68c0*/  ULDC.64 UR6, c[0x0][0xad8] ;  /* 0x0002b60000067ab9 */ /* 0x000fe20000000a00 */
[----:B------:R-:W-:Y:S02]  /*68d0*/  UIADD3 UR36, UR36, 0x1, URZ ;  /* 0x0000000124247890 */ /* 0x000fe4000fffe03f */
[----:B------:R-:W5:Y:S01]  /*68e0*/  LD.E.128 R100, desc[UR42][R102.64] ;  /* 0x0000002a66647980 */ /* 0x000f62000c101d00 */
[----:B--2---:R-:W-:Y:S01]  /*68f0*/  @P2 SHF.R.U32.HI R4, RZ, R14, R5 ;  /* 0x0000000eff042219 */ /* 0x004fe20000011605 */
[----:B------:R-:W-:Y:S02]  /*6900*/  ULDC.64 UR8, c[0x0][0xa80] ;  /* 0x0002a00000087ab9 */ /* 0x000fe40000000a00 */
[----:B------:R-:W5:Y:S01]  /*6910*/  LD.E.128 R104, desc[UR42][R106.64] ;  /* 0x0000002a6a687980 */ /* 0x000f62000c101d00 */
[--C-:B------:R-:W-:Y:S01]  /*6920*/  SHF.R.S32.HI R5, RZ, 0x1f, R4.reuse ;  /* 0x0000001fff057819 */ /* 0x100fe20000011404 */
[----:B------:R-:W-:-:S02]  /*6930*/  IMAD.MOV R15, RZ, RZ, -R4 ;  /* 0x000000ffff0f7224 */ /* 0x000fc400078e0a04 */
[----:B------:R-:W5:Y:S02]  /*6940*/  LD.E.128 R108, desc[UR42][R110.64] ;  /* 0x0000002a6e6c7980 */ /* 0x000f64000c101d00 */
[----:B------:R-:W-:Y:S02]  /*6950*/  IMAD R3, R0, R15, R6 ;  /* 0x0000000f00037224 */ /* 0x000fe400078e0206 */
[----:B0-----:R-:W-:Y:S01]  /*6960*/  IMAD R5, R5, R12, RZ ;  /* 0x0000000c05057224 */ /* 0x001fe200078e02ff */
[----:B------:R-:W5:Y:S02]  /*6970*/  LD.E.128 R112, desc[UR42][R114.64] ;  /* 0x0000002a72707980 */ /* 0x000f64000c101d00 */
[----:B------:R-:W-:Y:S02]  /*6980*/  SHF.R.S32.HI R6, RZ, 0x1f, R3 ;  /* 0x0000001fff067819 */ /* 0x000fe40000011403 */
[----:B------:R-:W5:Y:S01]  /*6990*/  LD.E.128 R116, desc[UR42][R118.64] ;  /* 0x0000002a76747980 */ /* 0x000f62000c101d00 */
[----:B------:R-:W-:-:S03]  /*69a0*/  IMAD R13, R4, R13, R5 ;  /* 0x0000000d040d7224 */ /* 0x000fc600078e0205 */
[----:B------:R-:W5:Y:S01]  /*69b0*/  LD.E.128 R120, desc[UR42][R122.64] ;  /* 0x0000002a7a787980 */ /* 0x000f62000c101d00 */
[----:B------:R-:W-:-:S03]  /*69c0*/  IMAD.WIDE.U32 R4, R4, R12, UR4 ;  /* 0x0000000404047e25 */ /* 0x000fc6000f8e000c */
[----:B------:R-:W5:Y:S01]  /*69d0*/  LD.E.128 R124, desc[UR42][R126.64] ;  /* 0x0000002a7e7c7980 */ /* 0x000f62000c101d00 */
[----:B------:R-:W-:Y:S01]  /*69e0*/  @!PT LDS RZ, [RZ] ;  /* 0x00000000fffff984 */ /* 0x000fe20000000800 */
[----:B------:R-:W-:Y:S01]  /*69f0*/  @!PT LDS RZ, [RZ] ;  /* 0x00000000fffff984 */ /* 0x000fe20000000800 */
[----:B------:R-:W-:Y:S01]  /*6a00*/  @!PT LDS RZ, [RZ] ;  /* 0x00000000fffff984 */ /* 0x000fe20000000800 */
[----:B------:R-:W-:Y:S01]  /*6a10*/  @!PT LDS RZ, [RZ] ;  /* 0x00000000fffff984 */ /* 0x000fe20000000800 */
[----:B------:R0:W-:Y:S06]  /*6a20*/  MEMBAR.ALL.CTA ;  /* 0x0000000000007992 */ /* 0x0001ec0000008000 */
[----:B0-----:R-:W0:Y:S01]  /*6a30*/  FENCE.VIEW.ASYNC.S ;  /* 0x00000000000073c6 */ /* 0x001e220000000000 */
[----:B------:R-:W-:Y:S02]  /*6a40*/  IMAD.IADD R5, R5, 0x1, R13 ;  /* 0x0000000105057824 */ /* 0x000fe400078e020d */
[----:B------:R-:W-:-:S02]  /*6a50*/  IMAD R6, R6, UR6, RZ ;  /* 0x0000000606067c24 */ /* 0x000fc4000f8e02ff */
[----:B------:R-:W-:Y:S01]  /*6a60*/  IMAD.WIDE.U32 R4, R3, UR6, R4 ;  /* 0x0000000603047c25 */ /* 0x000fe2000f8e0004 */
[----:B------:R-:W-:-:S03]  /*6a70*/  ISETP.GE.AND P2, PT, R30, R7, PT ;  /* 0x000000071e00720c */ /* 0x000fc60003f46270 */
[----:B------:R-:W-:Y:S01]  /*6a80*/  IMAD R13, R3, UR7, R6 ;  /* 0x00000007030d7c24 */ /* 0x000fe2000f8e0206 */
[----:B------:R-:W-:Y:S01]  /*6a90*/  LEA R6, P3, R4, UR8, 0x1 ;  /* 0x0000000804067c11 */ /* 0x000fe2000f8608ff */
[----:B------:R-:W-:Y:S02]  /*6aa0*/  VIADD R206, R206, 0x22820 ;  /* 0x00022820cece7836 */ /* 0x000fe40000000000 */
[----:B------:R-:W-:Y:S01]  /*6ab0*/  IMAD.IADD R3, R5, 0x1, R13 ;  /* 0x0000000105037824 */ /* 0x000fe200078e020d */
[----:B------:R-:W-:Y:S01]  /*6ac0*/  UISETP.NE.AND UP0, UPT, UR36, 0x2, UPT ;  /* 0x000000022400788c */ /* 0x000fe2000bf05270 */
[----:B------:R-:W-:Y:S01]  /*6ad0*/  VIADD R0, R30, 0x20 ;  /* 0x000000201e007836 */ /* 0x000fe20000000000 */
[----:B------:R-:W-:Y:S01]  /*6ae0*/  ULDC UR4, c[0x0][0xc] ;  /* 0x0000030000047ab9 */ /* 0x000fe20000000800 */
[----:B------:R-:W-:Y:S01]  /*6af0*/  PRMT R206, RZ, 0x654, R206 ;  /* 0x00000654ffce7816 */ /* 0x000fe200000000ce */
[----:B------:R-:W-:Y:S01]  /*6b00*/  UIADD3 UR39, UR4, UR39, URZ ;  /* 0x0000002704277290 */ /* 0x000fe2000fffe03f */
[----:B------:R-:W-:Y:S01]  /*6b10*/  LEA.HI.X R3, R4, UR9, R3, 0x1, P3 ;  /* 0x0000000904037c11 */ /* 0x000fe200098f0c03 */
[----:B------:R-:W-:Y:S01]  /*6b20*/  USEL UR4, URZ, 0x1, UP0 ;  /* 0x000000013f047887 */ /* 0x000fe20008000000 */
[-C--:B------:R-:W-:Y:S01]  /*6b30*/  ISETP.GE.AND P1, PT, R0, R7.reuse, PT ;  /* 0x000000070000720c */ /* 0x080fe20003f26270 */
[----:B------:R-:W-:Y:S01]  /*6b40*/  VIADD R0, R30, 0x40 ;  /* 0x000000401e007836 */ /* 0x000fe20000000000 */
[----:B------:R-:W-:Y:S01]  /*6b50*/  USEL UR36, UR36, URZ, UP0 ;  /* 0x0000003f24247287 */ /* 0x000fe20008000000 */
[----:B0-----:R3:W-:Y:S01]  /*6b60*/  SYNCS.ARRIVE.TRANS64.RED.A1T0 RZ, [R206+URZ], RZ ;  /* 0x000000ffceff79a7 */ /* 0x0017e2000810043f */
[----:B------:R-:W-:Y:S01]  /*6b70*/  ULOP3.LUT UR38, UR38, UR4, URZ, 0x3c, !UPT ;  /* 0x0000000426267292 */ /* 0x000fe2000f8e3c3f */
[----:B------:R3:W0:Y:S01]  /*6b80*/  SHFL.IDX PT, R12, R6, RZ, 0x181f ;  /* 0x00181fff060c7589 */ /* 0x00062200000e0000 */
[----:B------:R-:W-:Y:S03]  /*6b90*/  BSSY B0, `(.L_x_29) ;  /* 0x0000014000007945 */ /* 0x000fe60003800000 */
[----:B------:R3:W1:Y:S01]  /*6ba0*/  SHFL.IDX PT, R13, R3, RZ, 0x181f ;  /* 0x00181fff030d7589 */ /* 0x00066200000e0000 */
[----:B------:R-:W-:Y:S01]  /*6bb0*/  ISETP.GE.AND P0, PT, R0, R7, PT ;  /* 0x000000070000720c */ /* 0x000fe20003f06270 */
[----:B------:R-:W-:-:S12]  /*6bc0*/  @P2 BRA `(.L_x_30) ;  /* 0x0000000000402947 */ /* 0x000fd80003800000 */
[----:B------:R-:W-:Y:S02]  /*6bd0*/  ULDC UR4, c[0x0][0xac8] ;  /* 0x0002b20000047ab9 */ /* 0x000fe40000000800 */
[----:B------:R-:W-:Y:S02]  /*6be0*/  ISETP.GE.AND P4, PT, R18, UR4, PT ;  /* 0x0000000412007c0c */ /* 0x000fe4000bf86270 */
[----:B------:R-:W-:Y:S02]  /*6bf0*/  ISETP.GE.AND P3, PT, R17, UR4, PT ;  /* 0x0000000411007c0c */ /* 0x000fe4000bf66270 */
[----:B------:R-:W-:Y:S02]  /*6c00*/  ISETP.GE.AND P2, PT, R16, UR4, PT ;  /* 0x0000000410007c0c */ /* 0x000fe4000bf46270 */
[----:B------:R-:W-:-:S07]  /*6c10*/  ISETP.GE.AND P5, PT, R2, UR4, PT ;  /* 0x0000000402007c0c */ /* 0x000fce000bfa6270 */
[----:B0-----:R-:W-:-:S04]  /*6c20*/  @!P4 LEA R14, P6, R18, R12, 0x1 ;  /* 0x0000000c120ec211 */ /* 0x001fc800078c08ff */
[----:B-1----:R-:W-:Y:S02]  /*6c30*/  @!P4 LEA.HI.X R15, R18, R13, R214, 0x1, P6 ;  /* 0x0000000d120fc211 */ /* 0x002fe400030f0cd6 */
[----:B---3--:R-:W-:Y:S01]  /*6c40*/  @!P3 LEA R20, P6, R17, R12, 0x1 ;  /* 0x0000000c1114b211 */ /* 0x008fe200078c08ff */
[----:B------:R-:W-:-:S03]  /*6c50*/  @!P5 IMAD.WIDE R4, R2, 0x2, R12 ;  /* 0x000000020204d825 */ /* 0x000fc600078e020c */
[-C--:B------:R-:W-:Y:S02]  /*6c60*/  @!P3 LEA.HI.X R21, R17, R13.reuse, R213, 0x1, P6 ;  /* 0x0000000d1115b211 */ /* 0x080fe400030f0cd5 */
[C---:B------:R-:W-:Y:S01]  /*6c70*/  @!P2 LEA R28, P6, R16.reuse, R12, 0x1 ;  /* 0x0000000c101ca211 */ /* 0x040fe200078c08ff */
[----:B-----5:R2:W-:Y:S03]  /*6c80*/  @!P5 ST.E.128 desc[UR42][R4.64], R8 ;  /* 0x000000080400d985 */ /* 0x0205e6000c101d2a */
[----:B------:R-:W-:Y:S01]  /*6c90*/  @!P2 LEA.HI.X R29, R16, R13, R212, 0x1, P6 ;  /* 0x0000000d101da211 */ /* 0x000fe200030f0cd4 */
[----:B------:R2:W-:Y:S04]  /*6ca0*/  @!P4 ST.E.128 desc[UR42][R14.64], R52 ;  /* 0x000000340e00c985 */ /* 0x0005e8000c101d2a */
[----:B------:R2:W-:Y:S04]  /*6cb0*/  @!P3 ST.E.128 desc[UR42][R20.64], R96 ;  /* 0x000000601400b985 */ /* 0x0005e8000c101d2a */
[----:B------:R2:W-:Y:S02]  /*6cc0*/  @!P2 ST.E.128 desc[UR42][R28.64], R112 ;  /* 0x000000701c00a985 */ /* 0x0005e4000c101d2a */
.L_x_30:
[----:B------:R-:W-:Y:S05]  /*6cd0*/  BSYNC B0 ;  /* 0x0000000000007941 */ /* 0x000fea0003800000 */
.L_x_29:
[----:B--2--5:R2:W4:Y:S01]  /*6ce0*/  SHFL.IDX PT, R9, R3, 0x1, 0x181f ;  /* 0x00381f0003097f89 */ /* 0x02452200000e0000 */
[----:B------:R-:W-:Y:S03]  /*6cf0*/  BSSY B0, `(.L_x_31) ;  /* 0x0000013000007945 */ /* 0x000fe60003800000 */
[----:B------:R2:W0:Y:S01]  /*6d00*/  SHFL.IDX PT, R8, R6, 0x1, 0x181f ;  /* 0x00381f0006087f89 */ /* 0x00042200000e0000 */
[----:B------:R-:W-:Y:S05]  /*6d10*/  @P1 BRA `(.L_x_32) ;  /* 0x0000000000401947 */ /* 0x000fea0003800000 */
[----:B------:R-:W-:Y:S02]  /*6d20*/  ULDC UR4, c[0x0][0xac8] ;  /* 0x0002b20000047ab9 */ /* 0x000fe40000000800 */
[----:B------:R-:W-:Y:S02]  /*6d30*/  ISETP.GE.AND P3, PT, R18, UR4, PT ;  /* 0x0000000412007c0c */ /* 0x000fe4000bf66270 */
[----:B------:R-:W-:Y:S02]  /*6d40*/  ISETP.GE.AND P2, PT, R17, UR4, PT ;  /* 0x0000000411007c0c */ /* 0x000fe4000bf46270 */
[----:B------:R-:W-:Y:S02]  /*6d50*/  ISETP.GE.AND P1, PT, R16, UR4, PT ;  /* 0x0000000410007c0c */ /* 0x000fe4000bf26270 */
[----:B------:R-:W-:-:S07]  /*6d60*/  ISETP.GE.AND P4, PT, R2, UR4, PT ;  /* 0x0000000402007c0c */ /* 0x000fce000bf86270 */
[CC--:B0-----:R-:W-:Y:S02]  /*6d70*/  @!P3 LEA R10, P6, R18.reuse, R8.reuse, 0x1 ;  /* 0x00000008120ab211 */ /* 0x0c1fe400078c08ff */
[CC--:B------:R-:W-:Y:S02]  /*6d80*/  @!P2 LEA R12, P5, R17.reuse, R8.reuse, 0x1 ;  /* 0x00000008110ca211 */ /* 0x0c0fe400078a08ff */
[-C--:B----4-:R-:W-:Y:S02]  /*6d90*/  @!P3 LEA.HI.X R11, R18, R9.reuse, R214, 0x1, P6 ;  /* 0x00000009120bb211 */ /* 0x090fe400030f0cd6 */
[----:B------:R-:W-:Y:S01]  /*6da0*/  @!P1 LEA R14, P6, R16, R8, 0x1 ;  /* 0x00000008100e9211 */ /* 0x000fe200078c08ff */
[----:B------:R-:W-:Y:S01]  /*6db0*/  @!P4 IMAD.WIDE R4, R2, 0x2, R8 ;  /* 0x000000020204c825 */ /* 0x000fe200078e0208 */
[-C--:B-1----:R-:W-:Y:S02]  /*6dc0*/  @!P2 LEA.HI.X R13, R17, R9.reuse, R213, 0x1, P5 ;  /* 0x00000009110da211 */ /* 0x082fe400028f0cd5 */
[----:B------:R-:W-:-:S02]  /*6dd0*/  @!P1 LEA.HI.X R15, R16, R9, R212, 0x1, P6 ;  /* 0x00000009100f9211 */ /* 0x000fc400030f0cd4 */
[----:B------:R0:W-:Y:S04]  /*6de0*/  @!P4 ST.E.128 desc[UR42][R4.64], R40 ;  /* 0x000000280400c985 */ /* 0x0001e8000c101d2a */
[----:B------:R0:W-:Y:S04]  /*6df0*/  @!P3 ST.E.128 desc[UR42][R10.64], R56 ;  /* 0x000000380a00b985 */ /* 0x0001e8000c101d2a */
[----:B------:R0:W-:Y:S04]  /*6e00*/  @!P2 ST.E.128 desc[UR42][R12.64], R100 ;  /* 0x000000640c00a985 */ /* 0x0001e8000c101d2a */
[----:B------:R0:W-:Y:S02]  /*6e10*/  @!P1 ST.E.128 desc[UR42][R14.64], R116 ;  /* 0x000000740e009985 */ /* 0x0001e4000c101d2a */
.L_x_32:
[----:B------:R-:W-:Y:S05]  /*6e20*/  BSYNC B0 ;  /* 0x0000000000007941 */ /* 0x000fea0003800000 */
.L_x_31:
[----:B----4-:R4:W1:Y:S01]  /*6e30*/  SHFL.IDX PT, R9, R3, 0x2, 0x181f ;  /* 0x00581f0003097f89 */ /* 0x01086200000e0000 */
[----:B------:R-:W-:Y:S03]  /*6e40*/  BSSY B0, `(.L_x_33) ;  /* 0x0000013000007945 */ /* 0x000fe60003800000 */
[----:B0-----:R4:W0:Y:S01]  /*6e50*/  SHFL.IDX PT, R8, R6, 0x2, 0x181f ;  /* 0x00581f0006087f89 */ /* 0x00182200000e0000 */
[----:B------:R-:W-:Y:S05]  /*6e60*/  @P0 BRA `(.L_x_34) ;  /* 0x0000000000400947 */ /* 0x000fea0003800000 */
[----:B------:R-:W-:Y:S02]  /*6e70*/  ULDC UR4, c[0x0][0xac8] ;  /* 0x0002b20000047ab9 */ /* 0x000fe40000000800 */
[----:B------:R-:W-:Y:S02]  /*6e80*/  ISETP.GE.AND P4, PT, R18, UR4, PT ;  /* 0x0000000412007c0c */ /* 0x000fe4000bf86270 */
[----:B------:R-:W-:Y:S02]  /*6e90*/  ISETP.GE.AND P5, PT, R17, UR4, PT ;  /* 0x0000000411007c0c */ /* 0x000fe4000bfa6270 */
[----:B------:R-:W-:Y:S02]  /*6ea0*/  ISETP.GE.AND P6, PT, R16, UR4, PT ;  /* 0x0000000410007c0c */ /* 0x000fe4000bfc6270 */
[----:B------:R-:W-:-:S07]  /*6eb0*/  ISETP.GE.AND P3, PT, R2, UR4, PT ;  /* 0x0000000402007c0c */ /* 0x000fce000bf66270 */
[-C--:B0-----:R-:W-:Y:S02]  /*6ec0*/  @!P4 LEA R10, P0, R18, R8.reuse, 0x1 ;  /* 0x00000008120ac211 */ /* 0x081fe400078008ff */
[CC--:B------:R-:W-:Y:S02]  /*6ed0*/  @!P5 LEA R12, P1, R17.reuse, R8.reuse, 0x1 ;  /* 0x00000008110cd211 */ /* 0x0c0fe400078208ff */
[----:B------:R-:W-:Y:S02]  /*6ee0*/  @!P6 LEA R14, P2, R16, R8, 0x1 ;  /* 0x00000008100ee211 */ /* 0x000fe400078408ff */
[----:B-1----:R-:W-:Y:S01]  /*6ef0*/  @!P3 IMAD.WIDE R4, R2, 0x2, R8 ;  /* 0x000000020204b825 */ /* 0x002fe200078e0208 */
[-C--:B------:R-:W-:Y:S02]  /*6f00*/  @!P4 LEA.HI.X R11, R18, R9.reuse, R214, 0x1, P0 ;  /* 0x00000009120bc211 */ /* 0x080fe400000f0cd6 */
[-C--:B------:R-:W-:Y:S02]  /*6f10*/  @!P5 LEA.HI.X R13, R17, R9.reuse, R213, 0x1, P1 ;  /* 0x00000009110dd211 */ /* 0x080fe400008f0cd5 */
[----:B------:R-:W-:Y:S01]  /*6f20*/  @!P6 LEA.HI.X R15, R16, R9, R212, 0x1, P2 ;  /* 0x00000009100fe211 */ /* 0x000fe200010f0cd4 */
[----:B------:R0:W-:Y:S04]  /*6f30*/  @!P3 ST.E.128 desc[UR42][R4.64], R44 ;  /* 0x0000002c0400b985 */ /* 0x0001e8000c101d2a */
[----:B------:R0:W-:Y:S04]  /*6f40*/  @!P4 ST.E.128 desc[UR42][R10.64], R88 ;  /* 0x000000580a00c985 */ /* 0x0001e8000c101d2a */
[----:B------:R0:W-:Y:S04]  /*6f50*/  @!P5 ST.E.128 desc[UR42][R12.64], R104 ;  /* 0x000000680c00d985 */ /* 0x0001e8000c101d2a */
[----:B------:R0:W-:Y:S02]  /*6f60*/  @!P6 ST.E.128 desc[UR42][R14.64], R120 ;  /* 0x000000780e00e985 */ /* 0x0001e4000c101d2a */
.L_x_34:
[----:B------:R-:W-:Y:S05]  /*6f70*/  BSYNC B0 ;  /* 0x0000000000007941 */ /* 0x000fea0003800000 */
.L_x_33:
[----:B------:R-:W-:Y:S01]  /*6f80*/  VIADD R0, R30, 0x60 ;  /* 0x000000601e007836 */ /* 0x000fe20000000000 */
[----:B-1----:R1:W1:Y:S01]  /*6f90*/  SHFL.IDX PT, R9, R3, 0x3, 0x181f ;  /* 0x00781f0003097f89 */ /* 0x00226200000e0000 */
[----:B------:R-:W-:Y:S01]  /*6fa0*/  UIADD3 UR47, UR47, 0x1, URZ ;  /* 0x000000012f2f7890 */ /* 0x000fe2000fffe03f */
[----:B------:R-:W-:Y:S02]  /*6fb0*/  BSSY B0, `(.L_x_35) ;  /* 0x0000014000007945 */ /* 0x000fe40003800000 */
[----:B------:R-:W-:Y:S01]  /*6fc0*/  ISETP.GE.AND P0, PT, R0, R7, PT ;  /* 0x000000070000720c */ /* 0x000fe20003f06270 */
[----:B0-----:R0:W0:-:S12]  /*6fd0*/  SHFL.IDX PT, R8, R6, 0x3, 0x181f ;  /* 0x00781f0006087f89 */ /* 0x00101800000e0000 */
[----:B------:R-:W-:Y:S05]  /*6fe0*/  @P0 BRA `(.L_x_36) ;  /* 0x0000000000400947 */ /* 0x000fea0003800000 */
[----:B------:R-:W-:Y:S02]  /*6ff0*/  ULDC UR4, c[0x0][0xac8] ;  /* 0x0002b20000047ab9 */ /* 0x000fe40000000800 */
[----:B------:R-:W-:Y:S02]  /*7000*/  ISETP.GE.AND P4, PT, R18, UR4, PT ;  /* 0x0000000412007c0c */ /* 0x000fe4000bf86270 */
[----:B------:R-:W-:Y:S02]  /*7010*/  ISETP.GE.AND P5, PT, R17, UR4, PT ;  /* 0x0000000411007c0c */ /* 0x000fe4000bfa6270 */
[----:B------:R-:W-:Y:S02]  /*7020*/  ISETP.GE.AND P6, PT, R16, UR4, PT ;  /* 0x0000000410007c0c */ /* 0x000fe4000bfc6270 */
[----:B------:R-:W-:-:S07]  /*7030*/  ISETP.GE.AND P3, PT, R2, UR4, PT ;  /* 0x0000000402007c0c */ /* 0x000fce000bf66270 */
[-C--:B0-234-:R-:W-:Y:S02]  /*7040*/  @!P4 LEA R6, P0, R18, R8.reuse, 0x1 ;  /* 0x000000081206c211 */ /* 0x09dfe400078008ff */
        /* <DEDUP_REMOVED lines=10> */
.L_x_36:
[----:B------:R-:W-:Y:S05]  /*70f0*/  BSYNC B0 ;  /* 0x0000000000007941 */ /* 0x000fea0003800000 */
.L_x_35:
[----:B------:R-:W5:Y:S02]  /*7100*/  LDC R0, c[0x0][0xc34] ;  /* 0x00030d00ff007b82 */ /* 0x000f640000000800 */
[----:B-----5:R-:W-:-:S13]  /*7110*/  ISETP.LE.AND P0, PT, R0, UR39, PT ;  /* 0x0000002700007c0c */ /* 0x020fda000bf03270 */
[----:B------:R-:W-:Y:S05]  /*7120*/  @!P0 BRA `(.L_x_37) ;  /* 0xffffff9c00208947 */ /* 0x000fea000383ffff */
[----:B------:R-:W-:Y:S05]  /*7130*/  EXIT ;  /* 0x000000000000794d */ /* 0x000fea0003800000 */
.L_x_7:
[----:B------:R-:W-:-:S08]  /*7140*/  NOP ;  /* 0x0000000000007918 */ /* 0x000fd00000000000 */
[----:B------:R-:W0:-:S00]  /*7150*/  USETMAXREG.DEALLOC.CTAPOOL 0x18 ;  /* 0x00000018000079c8 */ /* 0x000e0000080e0500 */
[----:B------:R-:W1:Y:S01]  /*7160*/  S2UR UR5, SR_CTAID.X ;  /* 0x00000000000579c3 */ /* 0x000e620000002500 */
[----:B0-----:R-:W-:Y:S02]  /*7170*/  IMAD.MOV.U32 R2, RZ, RZ, 0x1 ;  /* 0x00000001ff027424 */ /* 0x001fe400078e00ff */
[----:B------:R-:W-:-:S05]  /*7180*/  IMAD.MOV.U32 R18, RZ, RZ, RZ ;  /* 0x000000ffff127224 */ /* 0x000fca00078e00ff */
[----:B------:R-:W1:Y:S02]  /*7190*/  LDC R3, c[0x0][0xc34] ;  /* 0x00030d00ff037b82 */ /* 0x000e640000000800 */
[----:B-1----:R-:W-:Y:S01]  /*71a0*/  ISETP.LE.AND P0, PT, R3, UR5, PT ;  /* 0x0000000503007c0c */ /* 0x002fe2000bf03270 */
[----:B------:R-:W-:-:S05]  /*71b0*/  IMAD.MOV.U32 R3, RZ, RZ, 0x1 ;  /* 0x00000001ff037424 */ /* 0x000fca00078e00ff */
[----:B------:R0:W-:Y:S07]  /*71c0*/  STL [R1], R3 ;  /* 0x0000000301007387 */ /* 0x0001ee0000100800 */
[----:B------:R-:W-:Y:S05]  /*71d0*/  @P0 BRA `(.L_x_38) ;  /* 0x0000003c00340947 */ /* 0x000fea0003800000 */
[----:B------:R-:W1:Y:S01]  /*71e0*/  S2UR UR4, SR_CgaCtaId ;  /* 0x00000000000479c3 */ /* 0x000e620000008800 */
[C---:B------:R-:W-:Y:S01]  /*71f0*/  IMAD.SHL.U32 R2, R0.reuse, 0x8, RZ ;  /* 0x0000000800027824 */ /* 0x040fe200078e00ff */
[----:B------:R-:W-:Y:S01]  /*7200*/  LOP3.LUT R5, R0, 0x7f, RZ, 0xc0, !PT ;  /* 0x0000007f00057812 */ /* 0x000fe200078ec0ff */
[----:B------:R-:W-:Y:S01]  /*7210*/  UMOV UR36, 0x400 ;  /* 0x0000040000247882 */ /* 0x000fe20000000000 */
[----:B------:R-:W-:Y:S01]  /*7220*/  IMAD.MOV.U32 R18, RZ, RZ, RZ ;  /* 0x000000ffff127224 */ /* 0x000fe200078e00ff */
[----:B------:R-:W-:Y:S01]  /*7230*/  ULDC.64 UR40, c[0x0][0x198] ;  /* 0x0000660000287ab9 */ /* 0x000fe20000000a00 */
[----:B0-----:R-:W-:Y:S01]  /*7240*/  LOP3.LUT R3, R2, 0x1f8, RZ, 0xc0, !PT ;  /* 0x000001f802037812 */ /* 0x001fe200078ec0ff */
[----:B------:R-:W-:Y:S01]  /*7250*/  IMAD.U32 R2, RZ, RZ, UR5 ;  /* 0x00000005ff027e24 */ /* 0x000fe2000f8e00ff */
[----:B------:R-:W-:Y:S02]  /*7260*/  ULDC UR38, c[0x0][0xc] ;  /* 0x0000030000267ab9 */ /* 0x000fe40000000800 */
[----:B------:R-:W-:Y:S01]  /*7270*/  LOP3.LUT R4, R3, 0x38, R0, 0x78, !PT ;  /* 0x0000003803047812 */ /* 0x000fe200078e7800 */
[----:B------:R-:W-:Y:S01]  /*7280*/  IMAD.SHL.U32 R3, R5, 0x8, RZ ;  /* 0x0000000805037824 */ /* 0x000fe200078e00ff */
[----:B------:R-:W-:-:S04]  /*7290*/  SHF.R.U32.HI R5, RZ, 0x3, R5 ;  /* 0x00000003ff057819 */ /* 0x000fc80000011605 */
[----:B------:R-:W-:Y:S01]  /*72a0*/  LOP3.LUT R3, R4, 0x200, R3, 0xf8, !PT ;  /* 0x0000020004037812 */ /* 0x000fe200078ef803 */
[----:B------:R-:W-:-:S05]  /*72b0*/  IMAD.SHL.U32 R4, R0, 0x10, RZ ;  /* 0x0000001000047824 */ /* 0x000fca00078e00ff */
[----:B------:R-:W-:Y:S01]  /*72c0*/  LOP3.LUT R0, R5, 0x70, R4, 0xf8, !PT ;  /* 0x0000007005007812 */ /* 0x000fe200078ef804 */
[----:B------:R-:W-:Y:S01]  /*72d0*/  IMAD.MOV.U32 R0, RZ, RZ, 0x1 ;  /* 0x00000001ff007424 */ /* 0x000fe200078e00ff */
[----:B-1----:R-:W-:-:S06]  /*72e0*/  ULEA UR36, UR4, UR36, 0x18 ;  /* 0x0000002404247291 */ /* 0x002fcc000f8ec03f */
[----:B------:R-:W-:-:S05]  /*72f0*/  LEA R3, R3, UR36, 0x1 ;  /* 0x0000002403037c11 */ /* 0x000fca000f8e08ff */
[----:B------:R0:W-:Y:S04]  /*7300*/  STL [R1+0x14], R3 ;  /* 0x0000140301007387 */ /* 0x0001e80000100800 */
[----:B------:R0:W-:Y:S04]  /*7310*/  STL [R1+0x24], R2 ;  /* 0x0000240201007387 */ /* 0x0001e80000100800 */
[----:B------:R0:W-:Y:S04]  /*7320*/  STL [R1], R0 ;  /* 0x0000000001007387 */ /* 0x0001e80000100800 */
[----:B------:R0:W-:Y:S02]  /*7330*/  STL [R1+0x30], RZ ;  /* 0x000030ff01007387 */ /* 0x0001e40000100800 */
.L_x_114:
[----:B------:R-:W2:Y:S01]  /*7340*/  LDL R4, [R1+0x24] ;  /* 0x0000240001047983 */ /* 0x000ea20000100800 */
[----:B0-----:R-:W0:Y:S01]  /*7350*/  LDC R0, c[0x0][0xc38] ;  /* 0x00030e00ff007b82 */ /* 0x001e220000000800 */
[----:B------:R-:W-:Y:S05]  /*7360*/  YIELD ;  /* 0x0000000000007946 */ /* 0x000fea0003800000 */
[----:B------:R-:W-:Y:S02]  /*7370*/  ULDC.64 UR4, c[0x0][0x418] ;  /* 0x0001060000047ab9 */ /* 0x000fe40000000a00 */
[----:B-1----:R-:W1:Y:S01]  /*7380*/  LDC R17, c[0x0][0xc44] ;  /* 0x00031100ff117b82 */ /* 0x002e620000000800 */
[----:B------:R-:W-:-:S03]  /*7390*/  UISETP.NE.U32.AND UP0, UPT, UR4, URZ, UPT ;  /* 0x0000003f0400728c */ /* 0x000fc6000bf05070 */
[----:B------:R-:W-:Y:S01]  /*73a0*/  ULDC UR4, c[0x0][0x424] ;  /* 0x0001090000047ab9 */ /* 0x000fe20000000800 */
[----:B------:R-:W-:Y:S02]  /*73b0*/  UISETP.NE.AND.EX UP0, UPT, UR5, URZ, UPT, UP0 ;  /* 0x0000003f0500728c */ /* 0x000fe4000bf05300 */
[----:B------:R-:W-:Y:S02]  /*73c0*/  UIADD3 UR5, UR36, 0x1c400, URZ ;  /* 0x0001c40024057890 */ /* 0x000fe4000fffe03f */
[----:B------:R-:W-:Y:S02]  /*73d0*/  USEL UR4, UR4, 0x1, UP0 ;  /* 0x0000000104047887 */ /* 0x000fe40008000000 */
[----:B------:R-:W-:Y:S01]  /*73e0*/  ULOP3.LUT UP0, URZ, UR5, 0x3ff, URZ, 0xc0, !UPT ;  /* 0x000003ff053f7892 */ /* 0x000fe2000f80c03f */
[----:B0-----:R-:W-:Y:S02]  /*73f0*/  ISETP.NE.AND P0, PT, R0, 0x1, PT ;  /* 0x000000010000780c */ /* 0x001fe40003f05270 */
[----:B-1----:R-:W-:-:S11]  /*7400*/  ISETP.NE.AND P1, PT, R17, 0x1, PT ;  /* 0x000000011100780c */ /* 0x002fd60003f25270 */
[----:B------:R-:W2:Y:S08]  /*7410*/  @P0 LDC R0, c[0x0][0xc3c] ;  /* 0x00030f00ff000b82 */ /* 0x000eb00000000800 */
[----:B------:R-:W0:Y:S08]  /*7420*/  @P0 LDC R5, c[0x0][0xc40] ;  /* 0x00031000ff050b82 */ /* 0x000e300000000800 */
[----:B------:R-:W1:Y:S01]  /*7430*/  @P1 LDC.64 R2, c[0x0][0xc48] ;  /* 0x00031200ff021b82 */ /* 0x000e620000000a00 */
[----:B--2---:R-:W-:-:S05]  /*7440*/  @P0 IMAD.HI.U32 R0, R4, R0, RZ ;  /* 0x0000000004000227 */ /* 0x004fca00078e00ff */
[----:B0-----:R-:W-:Y:S02]  /*7450*/  @P0 SHF.R.U32.HI R4, RZ, R5, R0 ;  /* 0x00000005ff040219 */ /* 0x001fe40000011600 */
[----:B------:R-:W0:Y:S01]  /*7460*/  LDC R0, c[0x0][0x2f0] ;  /* 0x0000bc00ff007b82 */ /* 0x000e220000000800 */
[----:B------:R-:W-:Y:S02]  /*7470*/  PLOP3.LUT P0, PT, PT, PT, UP0, 0x80, 0x0 ;  /* 0x000000000000781c */ /* 0x000fe40003f0f008 */
[----:B-1----:R-:W-:Y:S01]  /*7480*/  @P1 IMAD.HI.U32 R2, R4, R2, RZ ;  /* 0x0000000204021227 */ /* 0x002fe200078e00ff */
[----:B------:R1:W-:Y:S03]  /*7490*/  STL [R1+0x1c], R4 ;  /* 0x00001c0401007387 */ /* 0x0003e60000100800 */
[----:B------:R-:W-:Y:S01]  /*74a0*/  IMAD.MOV.U32 R19, RZ, RZ, R4 ;  /* 0x000000ffff137224 */ /* 0x000fe200078e0004 */
[----:B------:R-:W-:-:S05]  /*74b0*/  @P1 SHF.R.U32.HI R19, RZ, R3, R2 ;  /* 0x00000003ff131219 */ /* 0x000fca0000011602 */
[----:B------:R1:W-:Y:S01]  /*74c0*/  STL [R1+0x10], R19 ;  /* 0x0000101301007387 */ /* 0x0003e20000100800 */
[----:B0-----:R-:W-:Y:S02]  /*74d0*/  IMAD R6, R0, UR4, RZ ;  /* 0x0000000400067c24 */ /* 0x001fe4000f8e02ff */
[----:B------:R-:W-:Y:S02]  /*74e0*/  IMAD.MOV R0, RZ, RZ, -R19 ;  /* 0x000000ffff007224 */ /* 0x000fe400078e0a13 */
[----:B------:R-:W-:Y:S01]  /*74f0*/  VIADD R2, R6, 0x5f ;  /* 0x0000005f06027836 */ /* 0x000fe20000000000 */
[----:B------:R1:W-:Y:S01]  /*7500*/  STL [R1+0x2c], R6 ;  /* 0x00002c0601007387 */ /* 0x0003e20000100800 */
[----:B------:R-:W-:Y:S02]  /*7510*/  IMAD R17, R17, R0, R4 ;  /* 0x0000000011117224 */ /* 0x000fe400078e0204 */
[----:B------:R-:W-:-:S05]  /*7520*/  IMAD.HI R2, R2, 0x2aaaaaab, RZ ;  /* 0x2aaaaaab02027827 */ /* 0x000fca00078e02ff */
[----:B------:R-:W-:-:S04]  /*7530*/  SHF.R.U32.HI R3, RZ, 0x1f, R2 ;  /* 0x0000001fff037819 */ /* 0x000fc80000011602 */
[----:B------:R-:W-:-:S05]  /*7540*/  LEA.HI.SX32 R0, R2, R3, 0x1c ;  /* 0x0000000302007211 */ /* 0x000fca00078fe2ff */
[----:B------:R1:W-:Y:S01]  /*7550*/  STL [R1+0x20], R0 ;  /* 0x0000200001007387 */ /* 0x0003e20000100800 */
[----:B------:R-:W-:Y:S05]  /*7560*/  @!P0 BRA `(.L_x_39) ;  /* 0x0000000000408947 */ /* 0x000fea0003800000 */
[----:B------:R-:W-:Y:S01]  /*7570*/  MOV R2, 0x0 ;  /* 0x0000000000027802 */ /* 0x000fe20000000f00 */
[----:B------:R-:W-:Y:S01]  /*7580*/  ULDC.64 UR6, c[0x4][0x98] ;  /* 0x0100260000067ab9 */ /* 0x000fe20000000a00 */
[----:B------:R-:W-:Y:S01]  /*7590*/  ULDC.64 UR8, c[0x4][0xa0] ;  /* 0x0100280000087ab9 */ /* 0x000fe20000000a00 */
[----:B------:R-:W-:Y:S01]  /*75a0*/  ULDC.64 UR4, c[0x4][0x8] ;  /* 0x0100020000047ab9 */ /* 0x000fe20000000a00 */
[----:B-1----:R-:W-:Y:S02]  /*75b0*/  IMAD.U32 R4, RZ, RZ, UR6 ;  /* 0x00000006ff047e24 */ /* 0x002fe4000f8e00ff */
[----:B------:R-:W0:Y:S01]  /*75c0*/  LDC.64 R2, c[0x4][R2] ;  /* 0x0100000002027b82 */ /* 0x000e220000000a00 */
[----:B------:R-:W-:Y:S02]  /*75d0*/  IMAD.U32 R5, RZ, RZ, UR7 ;  /* 0x00000007ff057e24 */ /* 0x000fe4000f8e00ff */
[----:B------:R-:W-:Y:S02]  /*75e0*/  IMAD.U32 R6, RZ, RZ, UR8 ;  /* 0x00000008ff067e24 */ /* 0x000fe4000f8e00ff */
[----:B------:R-:W-:-:S02]  /*75f0*/  IMAD.U32 R7, RZ, RZ, UR9 ;  /* 0x00000009ff077e24 */ /* 0x000fc4000f8e00ff */
[----:B------:R-:W-:Y:S02]  /*7600*/  IMAD.U32 R10, RZ, RZ, UR4 ;  /* 0x00000004ff0a7e24 */ /* 0x000fe4000f8e00ff */
[----:B------:R-:W-:Y:S02]  /*7610*/  IMAD.U32 R11, RZ, RZ, UR5 ;  /* 0x00000005ff0b7e24 */ /* 0x000fe4000f8e00ff */
[----:B------:R-:W-:Y:S02]  /*7620*/  IMAD.MOV.U32 R8, RZ, RZ, 0x70 ;  /* 0x00000070ff087424 */ /* 0x000fe400078e00ff */
[----:B------:R-:W-:Y:S02]  /*7630*/  IMAD.MOV.U32 R12, RZ, RZ, 0x1 ;  /* 0x00000001ff0c7424 */ /* 0x000fe400078e00ff */
[----:B------:R-:W-:-:S07]  /*7640*/  IMAD.MOV.U32 R13, RZ, RZ, RZ ;  /* 0x000000ffff0d7224 */ /* 0x000fce00078e00ff */
[----:B------:R-:W-:-:S07]  /*7650*/  LEPC R20, `(.L_x_39) ;  /* 0x000000001014794e */ /* 0x000fce0000000000 */
[----:B0-----:R-:W-:Y:S05]  /*7660*/  CALL.ABS.NOINC R2 ;  /* 0x0000000002007343 */ /* 0x001fea0003c00000 */
.L_x_39:
[----:B------:R-:W-:-:S04]  /*7670*/  UIADD3 UR4, UR36, 0x400, URZ ;  /* 0x0000040024047890 */ /* 0x000fc8000fffe03f */
[----:B------:R-:W-:-:S06]  /*7680*/  ULOP3.LUT UP0, URZ, UR4, 0x3ff, URZ, 0xc0, !UPT ;  /* 0x000003ff043f7892 */ /* 0x000fcc000f80c03f */
[----:B------:R-:W-:-:S13]  /*7690*/  PLOP3.LUT P0, PT, PT, PT, UP0, 0x80, 0x0 ;  /* 0x000000000000781c */ /* 0x000fda0003f0f008 */
[----:B------:R-:W-:Y:S05]  /*76a0*/  @!P0 BRA `(.L_x_40) ;  /* 0x00000000007c8947 */ /* 0x000fea0003800000 */
[----:B------:R-:W-:Y:S01]  /*76b0*/  MOV R16, 0x0 ;  /* 0x0000000000107802 */ /* 0x000fe20000000f00 */
[----:B------:R-:W-:Y:S01]  /*76c0*/  ULDC.64 UR6, c[0x4][0x98] ;  /* 0x0100260000067ab9 */ /* 0x000fe20000000a00 */
[----:B------:R-:W-:Y:S01]  /*76d0*/  ULDC.64 UR8, c[0x4][0xa0] ;  /* 0x0100280000087ab9 */ /* 0x000fe20000000a00 */
[----:B------:R-:W-:Y:S01]  /*76e0*/  ULDC.64 UR4, c[0x4][0x10] ;  /* 0x0100040000047ab9 */ /* 0x000fe20000000a00 */
[----:B------:R0:W2:Y:S01]  /*76f0*/  LDC.64 R2, c[0x4][R16] ;  /* 0x0100000010027b82 */ /* 0x0000a20000000a00 */
[----:B-1----:R-:W-:Y:S02]  /*7700*/  IMAD.U32 R4, RZ, RZ, UR6 ;  /* 0x00000006ff047e24 */ /* 0x002fe4000f8e00ff */
[----:B------:R-:W-:Y:S02]  /*7710*/  IMAD.U32 R5, RZ, RZ, UR7 ;  /* 0x00000007ff057e24 */ /* 0x000fe4000f8e00ff */
[----:B------:R-:W-:Y:S02]  /*7720*/  IMAD.U32 R6, RZ, RZ, UR8 ;  /* 0x00000008ff067e24 */ /* 0x000fe4000f8e00ff */
[----:B------:R-:W-:-:S02]  /*7730*/  IMAD.U32 R7, RZ, RZ, UR9 ;  /* 0x00000009ff077e24 */ /* 0x000fc4000f8e00ff */
[----:B------:R-:W-:Y:S02]  /*7740*/  IMAD.U32 R10, RZ, RZ, UR4 ;  /* 0x00000004ff0a7e24 */ /* 0x000fe4000f8e00ff */
[----:B------:R-:W-:Y:S02]  /*7750*/  IMAD.U32 R11, RZ, RZ, UR5 ;  /* 0x00000005ff0b7e24 */ /* 0x000fe4000f8e00ff */
[----:B------:R-:W-:Y:S02]  /*7760*/  IMAD.MOV.U32 R8, RZ, RZ, 0x70 ;  /* 0x00000070ff087424 */ /* 0x000fe400078e00ff */
[----:B------:R-:W-:Y:S02]  /*7770*/  IMAD.MOV.U32 R12, RZ, RZ, 0x1 ;  /* 0x00000001ff0c7424 */ /* 0x000fe400078e00ff */
[----:B0-----:R-:W-:-:S07]  /*7780*/  IMAD.MOV.U32 R13, RZ, RZ, RZ ;  /* 0x000000ffff0d7224 */ /* 0x001fce00078e00ff */
[----:B------:R-:W-:-:S07]  /*7790*/  LEPC R20, `(.L_x_41) ;  /* 0x000000001014794e */ /* 0x000fce0000000000 */
[----:B--2---:R-:W-:Y:S05]  /*77a0*/  CALL.ABS.NOINC R2 ;  /* 0x0000000002007343 */ /* 0x004fea0003c00000 */
.L_x_41:
[----:B------:R0:W1:Y:S01]  /*77b0*/  LDC.64 R2, c[0x4][R16] ;  /* 0x0100000010027b82 */ /* 0x0000620000000a00 */
[----:B------:R-:W-:Y:S01]  /*77c0*/  ULDC.64 UR6, c[0x4][0x98] ;  /* 0x0100260000067ab9 */ /* 0x000fe20000000a00 */
[----:B------:R-:W-:Y:S01]  /*77d0*/  ULDC.64 UR8, c[0x4][0xa0] ;  /* 0x0100280000087ab9 */ /* 0x000fe20000000a00 */
[----:B------:R-:W-:Y:S01]  /*77e0*/  ULDC.64 UR4, c[0x4][0x18] ;  /* 0x0100060000047ab9 */ /* 0x000fe20000000a00 */
[----:B------:R-:W-:Y:S02]  /*77f0*/  IMAD.U32 R4, RZ, RZ, UR6 ;  /* 0x00000006ff047e24 */ /* 0x000fe4000f8e00ff */
        /* <DEDUP_REMOVED lines=9> */
[----:B-1----:R-:W-:Y:S05]  /*7890*/  CALL.ABS.NOINC R2 ;  /* 0x0000000002007343 */ /* 0x002fea0003c00000 */
.L_x_40:
[----:B------:R-:W-:Y:S01]  /*78a0*/  ULDC.64 UR4, c[0x0][0x9f8] ;  /* 0x00027e0000047ab9 */ /* 0x000fe20000000a00 */
[----:B------:R-:W2:Y:S01]  /*78b0*/  LDL R16, [R1+0x20] ;  /* 0x0000200001107983 */ /* 0x000ea20000100800 */
[----:B------:R-:W-:-:S04]  /*78c0*/  ISETP.NE.U32.AND P0, PT, RZ, UR4, PT ;  /* 0x00000004ff007c0c */ /* 0x000fc8000bf05070 */
[----:B------:R-:W-:-:S13]  /*78d0*/  ISETP.NE.AND.EX P0, PT, RZ, UR5, PT, P0 ;  /* 0x00000005ff007c0c */ /* 0x000fda000bf05300 */
[----:B------:R-:W0:Y:S02]  /*78e0*/  @P0 LDC.64 R2, c[0x0][0x9f8] ;  /* 0x00027e00ff020b82 */ /* 0x000e240000000a00 */
[----:B0-----:R-:W-:-:S05]  /*78f0*/  @P0 IMAD.WIDE R2, R19, 0x4, R2 ;  /* 0x0000000413020825 */ /* 0x001fca00078e0202 */
[----:B-1----:R0:W3:Y:S01]  /*7900*/  @P0 LDG.E R19, desc[UR42][R2.64] ;  /* 0x0000002a02130981 */ /* 0x0020e2000c1e1900 */
[----:B------:R-:W-:Y:S01]  /*7910*/  UMOV UR4, 0xffffffff ;  /* 0xffffffff00047882 */ /* 0x000fe20000000000 */
[----:B0-----:R-:W0:Y:S02]  /*7920*/  LDC.64 R2, c[0x0][0x418] ;  /* 0x00010600ff027b82 */ /* 0x001e240000000a00 */
[----:B0-----:R-:W-:-:S04]  /*7930*/  ISETP.NE.U32.AND P0, PT, R2, RZ, PT ;  /* 0x000000ff0200720c */ /* 0x001fc80003f05070 */
[----:B------:R-:W-:-:S04]  /*7940*/  ISETP.NE.AND.EX P1, PT, R3, RZ, PT, P0 ;  /* 0x000000ff0300720c */ /* 0x000fc80003f25300 */
[----:B------:R-:W-:Y:S01]  /*7950*/  P2R R0, PR, RZ, 0x2 ;  /* 0x00000002ff007803 */ /* 0x000fe20000000000 */
[----:B--2---:R-:W-:-:S05]  /*7960*/  VIADD R8, R16, 0xffffffff ;  /* 0xffffffff10087836 */ /* 0x004fca0000000000 */
[----:B------:R0:W-:Y:S04]  /*7970*/  STL [R1+0x18], R8 ;  /* 0x0000180801007387 */ /* 0x0001e80000100800 */
[----:B------:R0:W-:Y:S01]  /*7980*/  STL [R1+0xc], R0 ;  /* 0x00000c0001007387 */ /* 0x0001e20000100800 */
[----:B---3--:R-:W-:Y:S02]  /*7990*/  SHF.R.S32.HI R7, RZ, 0x1f, R19 ;  /* 0x0000001fff077819 */ /* 0x008fe40000011413 */
[----:B------:R-:W-:-:S03]  /*79a0*/  SEL R16, R19, RZ, !P1 ;  /* 0x000000ff13107207 */ /* 0x000fc60004800000 */
[----:B------:R0:W-:Y:S01]  /*79b0*/  STL [R1+0x4], R7 ;  /* 0x0000040701007387 */ /* 0x0001e20000100800 */
[----:B------:R-:W-:Y:S05]  /*79c0*/  BRA.DIV UR4, `(.L_x_42) ;  /* 0x0000003a04887947 */ /* 0x000fea000b800000 */
[----:B0-----:R-:W0:Y:S02]  /*79d0*/  S2R R0, SR_TID.X ;  /* 0x0000000000007919 */ /* 0x001e240000002100 */
[----:B0-----:R-:W-:-:S04]  /*79e0*/  SHF.R.U32.HI R0, RZ, 0x5, R0 ;  /* 0x00000005ff007819 */ /* 0x001fc80000011600 */
[----:B------:R-:W-:-:S05]  /*79f0*/  LOP3.LUT R0, R0, 0x3, RZ, 0xc0, !PT ;  /* 0x0000000300007812 */ /* 0x000fca00078ec0ff */
[----:B------:R0:W1:Y:S02]  /*7a00*/  SHFL.IDX PT, R14, R0, RZ, 0x1f ;  /* 0x00001fff000e7589 */ /* 0x00006400000e0000 */
.L_x_130:
[----:B------:R-:W-:Y:S02]  /*7a10*/  PLOP3.LUT P2, PT, PT, PT, PT, 0x8, 0x0 ;  /* 0x000000000000781c */ /* 0x000fe40003f4e170 */
[----:B-1----:R-:W-:Y:S02]  /*7a20*/  ISETP.NE.AND P0, PT, R14, RZ, PT ;  /* 0x000000ff0e00720c */ /* 0x002fe40003f05270 */
[----:B0-----:R-:W-:-:S05]  /*7a30*/  P2R R0, PR, RZ, 0x4 ;  /* 0x00000004ff007803 */ /* 0x001fca0000000000 */
[----:B------:R0:W-:Y:S06]  /*7a40*/  STL [R1+0x8], R0 ;  /* 0x0000080001007387 */ /* 0x0001ec0000100800 */
[----:B------:R-:W-:Y:S05]  /*7a50*/  @P0 BRA `(.L_x_43) ;  /* 0x0000000000f80947 */ /* 0x000fea0003800000 */
[----:B------:R-:W-:-:S03]  /*7a60*/  UMOV UR4, 0xffffffff ;  /* 0xffffffff00047882 */ /* 0x000fc60000000000 */
[----:B------:R-:W-:Y:S05]  /*7a70*/  BRA.DIV UR4, `(.L_x_44) ;  /* 0x0000003a04907947 */ /* 0x000fea000b800000 */
[----:B------:R-:W-:-:S13]  /*7a80*/  ELECT P6, URZ, PT ;  /* 0x00000000003f782f */ /* 0x000fda00038c0000 */
.L_x_133:
[----:B------:R-:W-:Y:S05]  /*7a90*/  @!P6 BRA `(.L_x_43) ;  /* 0x0000000000e8e947 */ /* 0x000fea0003800000 */
[----:B------:R1:W-:Y:S01]  /*7aa0*/  STL [R1+0x28], R8 ;  /* 0x0000280801007387 */ /* 0x0003e20000100800 */
[----:B------:R-:W-:Y:S01]  /*7ab0*/  IMAD.MOV.U32 R16, RZ, RZ, R19 ;  /* 0x000000ffff107224 */ /* 0x000fe200078e0013 */
[----:B------:R-:W-:Y:S06]  /*7ac0*/  @!P1 BRA `(.L_x_45) ;  /* 0x00000000004c9947 */ /* 0x000fec0003800000 */
[----:B------:R-:W2:Y:S01]  /*7ad0*/  LDC R6, c[0x0][0x43c] ;  /* 0x00010f00ff067b82 */ /* 0x000ea20000000800 */
[----:B0-----:R-:W-:Y:S01]  /*7ae0*/  IMAD.MOV.U32 R0, RZ, RZ, R8 ;  /* 0x000000ffff007224 */ /* 0x001fe200078e0008 */
[----:B------:R-:W-:Y:S01]  /*7af0*/  ULDC.64 UR4, c[0x0][0x428] ;  /* 0x00010a0000047ab9 */ /* 0x000fe20000000a00 */
[----:B--2---:R-:W-:-:S13]  /*7b00*/  ISETP.NE.AND P0, PT, R6, 0x1, PT ;  /* 0x000000010600780c */ /* 0x004fda0003f05270 */
[----:B------:R-:W0:Y:S02]  /*7b10*/  @P0 LDC.64 R4, c[0x0][0x440] ;  /* 0x00011000ff040b82 */ /* 0x000e240000000a00 */
[----:B0-----:R-:W-:-:S05]  /*7b20*/  @P0 IMAD.HI.U32 R4, R8, R4, RZ ;  /* 0x0000000408040227 */ /* 0x001fca00078e00ff */
[----:B------:R-:W-:-:S04]  /*7b30*/  @P0 SHF.R.U32.HI R0, RZ, R5, R4 ;  /* 0x00000005ff000219 */ /* 0x000fc80000011604 */
[--C-:B------:R-:W-:Y:S01]  /*7b40*/  SHF.R.S32.HI R5, RZ, 0x1f, R0.reuse ;  /* 0x0000001fff057819 */ /* 0x100fe20000011400 */
[----:B------:R-:W-:-:S04]  /*7b50*/  IMAD.MOV R4, RZ, RZ, -R0 ;  /* 0x000000ffff047224 */ /* 0x000fc800078e0a00 */
[----:B------:R-:W-:Y:S02]  /*7b60*/  IMAD R6, R6, R4, R8 ;  /* 0x0000000406067224 */ /* 0x000fe400078e0208 */
[----:B------:R-:W-:-:S03]  /*7b70*/  IMAD.MOV.U32 R4, RZ, RZ, R0 ;  /* 0x000000ffff047224 */ /* 0x000fc600078e0000 */
[----:B------:R0:W-:Y:S01]  /*7b80*/  STL [R1+0x28], R6 ;  /* 0x0000280601007387 */ /* 0x0001e20000100800 */
[----:B------:R-:W-:-:S03]  /*7b90*/  IMAD.WIDE.U32 R4, R19, UR4, R4 ;  /* 0x0000000413047c25 */ /* 0x000fc6000f8e0004 */
[----:B------:R-:W-:Y:S01]  /*7ba0*/  LEA R2, P0, R4, R2, 0x2 ;  /* 0x0000000204027211 */ /* 0x000fe200078010ff */
[----:B0-----:R-:W-:-:S04]  /*7bb0*/  IMAD R6, R7, UR4, RZ ;  /* 0x0000000407067c24 */ /* 0x001fc8000f8e02ff */
[----:B------:R-:W-:-:S04]  /*7bc0*/  IMAD R0, R19, UR5, R6 ;  /* 0x0000000513007c24 */ /* 0x000fc8000f8e0206 */
[----:B------:R-:W-:-:S05]  /*7bd0*/  IMAD.IADD R0, R5, 0x1, R0 ;  /* 0x0000000105007824 */ /* 0x000fca00078e0200 */
[----:B------:R-:W-:-:S05]  /*7be0*/  LEA.HI.X R3, R4, R3, R0, 0x2, P0 ;  /* 0x0000000304037211 */ /* 0x000fca00000f1400 */
[----:B------:R2:W5:Y:S02]  /*7bf0*/  LDG.E R16, desc[UR42][R2.64] ;  /* 0x0000002a02107981 */ /* 0x000564000c1e1900 */
.L_x_45:
[----:B--2---:R-:W2:Y:S01]  /*7c00*/  LDL R2, [R1] ;  /* 0x0000000001027983 */ /* 0x004ea20000100800 */
[----:B0-----:R-:W-:Y:S02]  /*7c10*/  LEA R0, R18, UR36, 0x3 ;  /* 0x0000002412007c11 */ /* 0x001fe4000f8e18ff */
[----:B--2---:R-:W-:-:S04]  /*7c20*/  SHF.L.U32 R2, R2, 0x1f, RZ ;  /* 0x0000001f02027819 */ /* 0x004fc800000006ff */
[----:B------:R-:W0:Y:S02]  /*7c30*/  SYNCS.PHASECHK.TRANS64.TRYWAIT P0, [R0+URZ+0x22840], R2 ;  /* 0x02284002000075a7 */ /* 0x000e24000800017f */
[----:B0-----:R-:W-:Y:S05]  /*7c40*/  @!P0 BRA `(.L_x_46) ;  /* 0x00000038003c8947 */ /* 0x001fea0003800000 */
.L_x_134:
[----:B------:R-:W2:Y:S02]  /*7c50*/  S2R R3, SR_TID.X ;  /* 0x0000000000037919 */ /* 0x000ea40000002100 */
[----:B--2---:R-:W-:-:S04]  /*7c60*/  LOP3.LUT R3, R3, 0x7f, RZ, 0xc0, !PT ;  /* 0x0000007f03037812 */ /* 0x004fc800078ec0ff */
[----:B------:R-:W-:-:S13]  /*7c70*/  ISETP.NE.AND P0, PT, R3, RZ, PT ;  /* 0x000000ff0300720c */ /* 0x000fda0003f05270 */
[----:B------:R-:W-:Y:S05]  /*7c80*/  @P0 BRA `(.L_x_47) ;  /* 0x00000000001c0947 */ /* 0x000fea0003800000 */
[----:B------:R-:W2:Y:S01]  /*7c90*/  S2R R3, SR_TID.X ;  /* 0x0000000000037919 */ /* 0x000ea20000002100 */
[----:B0-----:R-:W-:-:S04]  /*7ca0*/  IMAD.MOV.U32 R2, RZ, RZ, 0x3000 ;  /* 0x00003000ff027424 */ /* 0x001fc800078e00ff */
[----:B------:R3:W-:Y:S01]  /*7cb0*/  SYNCS.ARRIVE.TRANS64 RZ, [R0+URZ+0x22830], R2 ;  /* 0x0228300200ff79a7 */ /* 0x0007e2000800003f */
[----:B--2---:R-:W-:-:S04]  /*7cc0*/  LOP3.LUT R3, R3, 0x1f, RZ, 0xc0, !PT ;  /* 0x0000001f03037812 */ /* 0x004fc800078ec0ff */
[----:B------:R-:W-:-:S13]  /*7cd0*/  ISETP.NE.AND P0, PT, R3, RZ, PT ;  /* 0x000000ff0300720c */ /* 0x000fda0003f05270 */
[----:B---3--:R-:W-:Y:S05]  /*7ce0*/  @!P0 BRA `(.L_x_47) ;  /* 0x0000000000048947 */ /* 0x008fea0003800000 */
[----:B------:R-:W-:Y:S01]  /*7cf0*/  BPT.TRAP 0x1 ;  /* 0x000000040000795c */ /* 0x000fe20000300000 */
.L_x_47:
[----:B0-----:R-:W2:Y:S01]  /*7d00*/  LDL R2, [R1+0x28] ;  /* 0x0000280001027983 */ /* 0x001ea20000100800 */
[----:B------:R-:W-:Y:S01]  /*7d10*/  R2UR UR8, R18 ;  /* 0x00000000120872ca */ /* 0x000fe200000e0000 */
[----:B------:R-:W-:Y:S01]  /*7d20*/  UIADD3 UR4, UP0, UR40, 0x370, URZ ;  /* 0x0000037028047890 */ /* 0x000fe2000ff1e03f */
[----:B------:R-:W-:Y:S01]  /*7d30*/  R2UR UR9, R0 ;  /* 0x00000000000972ca */ /* 0x000fe200000e0000 */
[----:B------:R-:W-:Y:S01]  /*7d40*/  UMOV UR6, 0x0 ;  /* 0x0000000000067882 */ /* 0x000fe20000000000 */
[----:B------:R-:W-:Y:S01]  /*7d50*/  R2UR UR12, R17 ;  /* 0x00000000110c72ca */ /* 0x000fe200000e0000 */
[----:B------:R-:W-:Y:S01]  /*7d60*/  UIADD3.X UR5, URZ, UR41, URZ, UP0, !UPT ;  /* 0x000000293f057290 */ /* 0x000fe200087fe43f */
[----:B-----5:R-:W-:Y:S01]  /*7d70*/  R2UR UR13, R16 ;  /* 0x00000000100d72ca */ /* 0x020fe200000e0000 */
[----:B------:R-:W-:Y:S01]  /*7d80*/  UMOV UR7, 0x14f00000 ;  /* 0x14f0000000077882 */ /* 0x000fe20000000000 */
[----:B------:R-:W-:Y:S01]  /*7d90*/  PLOP3.LUT P0, PT, PT, PT, PT, 0x80, 0x0 ;  /* 0x000000000000781c */ /* 0x000fe20003f0f070 */
[----:B------:R-:W-:-:S03]  /*7da0*/  UMOV UR10, URZ ;  /* 0x0000003f000a7c82 */ /* 0x000fc60008000000 */
[----:B------:R-:W-:Y:S01]  /*7db0*/  P2R R0, PR, RZ, 0x1 ;  /* 0x00000001ff007803 */ /* 0x000fe20000000000 */
[----:B------:R-:W-:Y:S02]  /*7dc0*/  UIMAD UR8, UR8, 0x3000, UR36 ;  /* 0x00003000080878a4 */ /* 0x000fe4000f8e0224 */
[----:B------:R-:W-:Y:S02]  /*7dd0*/  UIADD3 UR9, UR9, 0x22830, URZ ;  /* 0x0002283009097890 */ /* 0x000fe4000fffe03f */
[----:B------:R-:W-:Y:S01]  /*7de0*/  UIADD3 UR8, UR8, 0x1c400, URZ ;  /* 0x0001c40008087890 */ /* 0x000fe2000fffe03f */
[----:B------:R3:W-:Y:S01]  /*7df0*/  STL [R1+0x8], R0 ;  /* 0x0000080001007387 */ /* 0x0007e20000100800 */
[----:B--2---:R-:W-:-:S13]  /*7e00*/  R2UR UR11, R2 ;  /* 0x00000000020b72ca */ /* 0x004fda00000e0000 */
[----:B------:R-:W-:-:S09]  /*7e10*/  UIMAD UR11, UR11, 0x60, URZ ;  /* 0x000000600b0b78a4 */ /* 0x000fd2000f8e023f */
[----:B------:R3:W-:Y:S02]  /*7e20*/  UTMALDG.4D [UR8], [UR4], desc[UR6] ;  /* 0x00000608040075b4 */ /* 0x0007e40008019000 */
[----:B---3--:R-:W-:Y:S01]  /*7e30*/  NOP ;  /* 0x0000000000007918 */ /* 0x008fe20000000000 */
.L_x_43:
[----:B------:R-:W-:Y:S05]  /*7e40*/  WARPSYNC.ALL ;  /* 0x0000000000007948 */ /* 0x000fea0003800000 */
[----:B------:R-:W-:Y:S01]  /*7e50*/  UIADD3 UR4, UR36, 0x18400, URZ ;  /* 0x0001840024047890 */ /* 0x000fe2000fffe03f */
[----:B------:R-:W-:Y:S03]  /*7e60*/  BAR.SYNC.DEFER_BLOCKING 0x8, 0x180 ;  /* 0x0206000000007b1d */ /* 0x000fe60000010000 */
[----:B------:R-:W-:-:S06]  /*7e70*/  ULOP3.LUT UP0, URZ, UR4, 0x3ff, URZ, 0xc0, !UPT ;  /* 0x000003ff043f7892 */ /* 0x000fcc000f80c03f */
[----:B------:R-:W-:-:S13]  /*7e80*/  PLOP3.LUT P0, PT, PT, PT, UP0, 0x80, 0x0 ;  /* 0x000000000000781c */ /* 0x000fda0003f0f008 */
[----:B------:R-:W-:Y:S05]  /*7e90*/  @!P0 BRA `(.L_x_48) ;  /* 0x0000000000408947 */ /* 0x000fea0003800000 */
[----:B------:R-:W-:Y:S01]  /*7ea0*/  MOV R2, 0x0 ;  /* 0x0000000000027802 */ /* 0x000fe20000000f00 */
[----:B------:R-:W-:Y:S01]  /*7eb0*/  ULDC.64 UR6, c[0x4][0x98] ;  /* 0x0100260000067ab9 */ /* 0x000fe20000000a00 */
[----:B------:R-:W-:Y:S01]  /*7ec0*/  ULDC.64 UR8, c[0x4][0xa0] ;  /* 0x0100280000087ab9 */ /* 0x000fe20000000a00 */
[----:B------:R-:W-:Y:S01]  /*7ed0*/  ULDC.64 UR4, c[0x4][0x20] ;  /* 0x0100080000047ab9 */ /* 0x000fe20000000a00 */
[----:B------:R-:W-:Y:S02]  /*7ee0*/  IMAD.U32 R4, RZ, RZ, UR6 ;  /* 0x00000006ff047e24 */ /* 0x000fe4000f8e00ff */
[----:B------:R-:W2:Y:S01]  /*7ef0*/  LDC.64 R2, c[0x4][R2] ;  /* 0x0100000002027b82 */ /* 0x000ea20000000a00 */
[----:B------:R-:W-:Y:S02]  /*7f00*/  IMAD.U32 R5, RZ, RZ, UR7 ;  /* 0x00000007ff057e24 */ /* 0x000fe4000f8e00ff */
[----:B------:R-:W-:Y:S02]  /*7f10*/  IMAD.U32 R6, RZ, RZ, UR8 ;  /* 0x00000008ff067e24 */ /* 0x000fe4000f8e00ff */
[----:B------:R-:W-:-:S02]  /*7f20*/  IMAD.U32 R7, RZ, RZ, UR9 ;  /* 0x00000009ff077e24 */ /* 0x000fc4000f8e00ff */
[----:B------:R-:W-:Y:S02]  /*7f30*/  IMAD.U32 R10, RZ, RZ, UR4 ;  /* 0x00000004ff0a7e24 */ /* 0x000fe4000f8e00ff */
[----:B------:R-:W-:Y:S02]  /*7f40*/  IMAD.U32 R11, RZ, RZ, UR5 ;  /* 0x00000005ff0b7e24 */ /* 0x000fe4000f8e00ff */
[----:B-1----:R-:W-:Y:S02]  /*7f50*/  IMAD.MOV.U32 R8, RZ, RZ, 0x70 ;  /* 0x00000070ff087424 */ /* 0x002fe400078e00ff */
[----:B------:R-:W-:Y:S02]  /*7f60*/  IMAD.MOV.U32 R12, RZ, RZ, 0x1 ;  /* 0x00000001ff0c7424 */ /* 0x000fe400078e00ff */
[----:B------:R-:W-:-:S07]  /*7f70*/  IMAD.MOV.U32 R13, RZ, RZ, RZ ;  /* 0x000000ffff0d7224 */ /* 0x000fce00078e00ff */
[----:B------:R-:W-:-:S07]  /*7f80*/  LEPC R20, `(.L_x_48) ;  /* 0x000000001014794e */ /* 0x000fce0000000000 */
[----:B0-2---:R-:W-:Y:S05]  /*7f90*/  CALL.ABS.NOINC R2 ;  /* 0x0000000002007343 */ /* 0x005fea0003c00000 */
.L_x_48:
[----:B------:R-:W2:Y:S01]  /*7fa0*/  LDL.LU R5, [R1+0x10] ;  /* 0x0000100001057983 */ /* 0x000ea20000300800 */
[----:B0-----:R-:W-:Y:S01]  /*7fb0*/  SHF.R.S32.HI R0, RZ, 0x1f, R17 ;  /* 0x0000001fff007819 */ /* 0x001fe20000011411 */
[----:B------:R-:W-:Y:S01]  /*7fc0*/  ULDC.64 UR4, c[0x0][0x2d8] ;  /* 0x0000b60000047ab9 */ /* 0x000fe20000000a00 */
[----:B-1----:R-:W0:Y:S01]  /*7fd0*/  LDC R8, c[0x0][0x448] ;  /* 0x00011200ff087b82 */ /* 0x002e220000000800 */
[----:B------:R-:W3:Y:S01]  /*7fe0*/  LDL.LU R7, [R1+0x1c] ;  /* 0x00001c0001077983 */ /* 0x000ee20000300800 */
[----:B------:R-:W-:Y:S01]  /*7ff0*/  ULDC UR6, c[0x0][0x2b8] ;  /* 0x0000ae0000067ab9 */ /* 0x000fe20000000800 */
[----:B------:R-:W-:Y:S02]  /*8000*/  IMAD R0, R0, UR4, RZ ;  /* 0x0000000400007c24 */ /* 0x000fe4000f8e02ff */
[C---:B------:R-:W-:Y:S01]  /*8010*/  IMAD.WIDE.U32 R2, R17.reuse, UR4, RZ ;  /* 0x0000000411027c25 */ /* 0x040fe2000f8e00ff */
[----:B------:R-:W4:Y:S03]  /*8020*/  LDL R4, [R1+0x24] ;  /* 0x0000240001047983 */ /* 0x000f260000100800 */
[----:B------:R-:W-:Y:S01]  /*8030*/  IMAD R0, R17, UR5, R0 ;  /* 0x0000000511007c24 */ /* 0x000fe2000f8e0200 */
[----:B------:R-:W-:-:S03]  /*8040*/  ULDC.64 UR4, c[0x0][0x2e0] ;  /* 0x0000b80000047ab9 */ /* 0x000fc60000000a00 */
[----:B------:R-:W-:Y:S01]  /*8050*/  IMAD.IADD R3, R3, 0x1, R0 ;  /* 0x0000000103037824 */ /* 0x000fe200078e0200 */
[----:B0-----:R-:W-:-:S13]  /*8060*/  ISETP.NE.AND P0, PT, R8, 0x1, PT ;  /* 0x000000010800780c */ /* 0x001fda0003f05270 */
[----:B------:R-:W0:Y:S01]  /*8070*/  @P0 LDC R6, c[0x0][0x44c] ;  /* 0x00011300ff060b82 */ /* 0x000e220000000800 */
[----:B--2---:R-:W-:Y:S01]  /*8080*/  SHF.R.S32.HI R0, RZ, 0x1f, R5 ;  /* 0x0000001fff007819 */ /* 0x004fe20000011405 */
[----:B------:R-:W-:-:S04]  /*8090*/  IMAD.WIDE.U32 R2, R5, UR4, R2 ;  /* 0x0000000405027c25 */ /* 0x000fc8000f8e0002 */
[----:B------:R-:W-:Y:S01]  /*80a0*/  IMAD R0, R0, UR4, RZ ;  /* 0x0000000400007c24 */ /* 0x000fe2000f8e02ff */
[----:B------:R-:W-:-:S03]  /*80b0*/  ULDC UR4, c[0x0][0xc38] ;  /* 0x00030e0000047ab9 */ /* 0x000fc60000000800 */
[----:B------:R-:W-:Y:S02]  /*80c0*/  IMAD R0, R5, UR5, R0 ;  /* 0x0000000505007c24 */ /* 0x000fe4000f8e0200 */
[----:B------:R-:W1:Y:S02]  /*80d0*/  S2R R5, SR_TID.X ;  /* 0x0000000000057919 */ /* 0x000e640000002100 */
[----:B------:R-:W-:Y:S02]  /*80e0*/  IMAD.IADD R3, R3, 0x1, R0 ;  /* 0x0000000103037824 */ /* 0x000fe400078e0200 */
[----:B---3--:R-:W-:Y:S02]  /*80f0*/  IMAD.MOV R0, RZ, RZ, -R7 ;  /* 0x000000ffff007224 */ /* 0x008fe400078e0a07 */
[----:B------:R-:W2:Y:S02]  /*8100*/  @P0 LDC R7, c[0x0][0x450] ;  /* 0x00011400ff070b82 */ /* 0x000ea40000000800 */
[----:B----4-:R-:W-:Y:S01]  /*8110*/  IMAD R0, R0, UR4, R4 ;  /* 0x0000000400007c24 */ /* 0x010fe2000f8e0204 */
[----:B------:R-:W3:Y:S01]  /*8120*/  S2R R10, SR_TID.X ;  /* 0x00000000000a7919 */ /* 0x000ee20000002100 */
[----:B------:R-:W-:-:S02]  /*8130*/  ULDC.64 UR4, c[0x0][0x2d0] ;  /* 0x0000b40000047ab9 */ /* 0x000fc40000000a00 */
[----:B------:R-:W-:Y:S01]  /*8140*/  IMAD.SHL.U32 R4, R0, 0x80, RZ ;  /* 0x0000008000047824 */ /* 0x000fe200078e00ff */
[----:B-1----:R-:W-:-:S04]  /*8150*/  LOP3.LUT R5, R5, 0x7f, RZ, 0xc0, !PT ;  /* 0x0000007f05057812 */ /* 0x002fc800078ec0ff */
[----:B------:R-:W-:Y:S02]  /*8160*/  SHF.R.U32.HI R9, RZ, 0x3, R5 ;  /* 0x00000003ff097819 */ /* 0x000fe40000011605 */
[----:B------:R-:W1:Y:S02]  /*8170*/  S2R R5, SR_TID.X ;  /* 0x0000000000057919 */ /* 0x000e640000002100 */
[----:B-1----:R-:W-:-:S05]  /*8180*/  IMAD.SHL.U32 R5, R5, 0x10, RZ ;  /* 0x0000001005057824 */ /* 0x002fca00078e00ff */
[----:B------:R-:W-:Y:S02]  /*8190*/  LOP3.LUT R5, R9, 0x70, R5, 0xf8, !PT ;  /* 0x0000007009057812 */ /* 0x000fe400078ef805 */
[----:B------:R1:W5:Y:S02]  /*81a0*/  LDL R9, [R1+0x14] ;  /* 0x0000140001097983 */ /* 0x0003640000100800 */
[----:B------:R-:W-:-:S05]  /*81b0*/  LOP3.LUT R0, R5, R4, RZ, 0xfc, !PT ;  /* 0x0000000405007212 */ /* 0x000fca00078efcff */
[----:B0-----:R-:W-:-:S04]  /*81c0*/  @P0 IMAD.HI.U32 R6, R0, R6, RZ ;  /* 0x0000000600060227 */ /* 0x001fc800078e00ff */
[----:B------:R-:W-:Y:S01]  /*81d0*/  IMAD.MOV.U32 R5, RZ, RZ, R0 ;  /* 0x000000ffff057224 */ /* 0x000fe200078e0000 */
[----:B--2---:R-:W-:-:S05]  /*81e0*/  @P0 SHF.R.U32.HI R5, RZ, R7, R6 ;  /* 0x00000007ff050219 */ /* 0x004fca0000011606 */
[----:B------:R-:W-:-:S04]  /*81f0*/  IMAD.MOV R6, RZ, RZ, -R5 ;  /* 0x000000ffff067224 */ /* 0x000fc800078e0a05 */
[----:B------:R-:W-:Y:S01]  /*8200*/  IMAD R0, R8, R6, R0 ;  /* 0x0000000608007224 */ /* 0x000fe200078e0200 */
[----:B------:R-:W-:Y:S01]  /*8210*/  SHF.R.S32.HI R6, RZ, 0x1f, R5 ;  /* 0x0000001fff067819 */ /* 0x000fe20000011405 */
[----:B------:R-:W-:-:S04]  /*8220*/  IMAD.WIDE.U32 R2, R5, UR4, R2 ;  /* 0x0000000405027c25 */ /* 0x000fc8000f8e0002 */
[----:B------:R-:W-:-:S04]  /*8230*/  IMAD R6, R6, UR4, RZ ;  /* 0x0000000406067c24 */ /* 0x000fc8000f8e02ff */
[----:B------:R-:W-:Y:S01]  /*8240*/  IMAD R6, R5, UR5, R6 ;  /* 0x0000000505067c24 */ /* 0x000fe2000f8e0206 */
[----:B------:R-:W-:Y:S01]  /*8250*/  SHF.R.S32.HI R5, RZ, 0x1f, R0 ;  /* 0x0000001fff057819 */ /* 0x000fe20000011400 */
[----:B------:R-:W-:Y:S02]  /*8260*/  ULDC.64 UR4, c[0x0][0x2c8] ;  /* 0x0000b20000047ab9 */ /* 0x000fe40000000a00 */
[----:B------:R-:W-:Y:S02]  /*8270*/  IMAD.IADD R3, R3, 0x1, R6 ;  /* 0x0000000103037824 */ /* 0x000fe400078e0206 */
[----:B------:R-:W-:Y:S02]  /*8280*/  IMAD R5, R5, UR4, RZ ;  /* 0x0000000405057c24 */ /* 0x000fe4000f8e02ff */
[----:B------:R-:W-:-:S04]  /*8290*/  IMAD.WIDE.U32 R2, R0, UR4, R2 ;  /* 0x0000000400027c25 */ /* 0x000fc8000f8e0002 */
[----:B---3--:R-:W-:Y:S02]  /*82a0*/  IMAD.SHL.U32 R10, R10, 0x8, RZ ;  /* 0x000000080a0a7824 */ /* 0x008fe400078e00ff */
[----:B------:R-:W-:Y:S01]  /*82b0*/  IMAD R5, R0, UR5, R5 ;  /* 0x0000000500057c24 */ /* 0x000fe2000f8e0205 */
[----:B------:R-:W-:Y:S02]  /*82c0*/  ULDC.64 UR4, c[0x0][0x280] ;  /* 0x0000a00000047ab9 */ /* 0x000fe40000000a00 */
[----:B------:R-:W-:Y:S01]  /*82d0*/  LOP3.LUT R10, R10, 0x38, RZ, 0xc0, !PT ;  /* 0x000000380a0a7812 */ /* 0x000fe200078ec0ff */
[----:B------:R-:W-:Y:S01]  /*82e0*/  IMAD.IADD R5, R3, 0x1, R5 ;  /* 0x0000000103057824 */ /* 0x000fe200078e0205 */
[----:B------:R-:W-:Y:S01]  /*82f0*/  LEA R0, P1, R2, UR4, 0x1 ;  /* 0x0000000402007c11 */ /* 0x000fe2000f8208ff */
[----:B------:R-:W-:Y:S01]  /*8300*/  UMOV UR4, 0xffffffff ;  /* 0xffffffff00047882 */ /* 0x000fe20000000000 */
[----:B------:R-:W-:Y:S02]  /*8310*/  ISETP.GE.AND P0, PT, R10, UR6, PT ;  /* 0x000000060a007c0c */ /* 0x000fe4000bf06270 */
[----:B------:R-:W-:Y:S01]  /*8320*/  LEA.HI.X R2, R2, UR5, R5, 0x1, P1 ;  /* 0x0000000502027c11 */ /* 0x000fe200088f0c05 */
[----:B-1----:R-:W-:Y:S10]  /*8330*/  BRA.DIV UR4, `(.L_x_49) ;  /* 0x0000003204947947 */ /* 0x002ff4000b800000 */
[----:B------:R-:W0:Y:S01]  /*8340*/  S2R R6, SR_TID.X ;  /* 0x0000000000067919 */ /* 0x000e220000002100 */
[----:B------:R-:W-:Y:S02]  /*8350*/  ULDC UR4, c[0x0][0x288] ;  /* 0x0000a20000047ab9 */ /* 0x000fe40000000800 */
[----:B------:R-:W-:Y:S01]  /*8360*/  IMAD R3, R8, UR4, RZ ;  /* 0x0000000408037c24 */ /* 0x000fe2000f8e02ff */
[----:B------:R-:W1:Y:S04]  /*8370*/  SHFL.IDX PT, R7, R0, RZ, 0x181f ;  /* 0x00181fff00077589 */ /* 0x000e6800000e0000 */
[----:B------:R-:W-:Y:S01]  /*8380*/  SHFL.IDX PT, R8, R2, 0x1, 0x181f ;  /* 0x00381f0002087f89 */ /* 0x000fe200000e0000 */
[----:B0-----:R-:W-:-:S04]  /*8390*/  LOP3.LUT R6, R6, 0x7f, RZ, 0xc0, !PT ;  /* 0x0000007f06067812 */ /* 0x001fc800078ec0ff */
[----:B------:R-:W-:-:S05]  /*83a0*/  SHF.R.U32.HI R6, RZ, 0x3, R6 ;  /* 0x00000003ff067819 */ /* 0x000fca0000011606 */
[----:B------:R-:W-:Y:S02]  /*83b0*/  IMAD.IADD R4, R6, 0x1, R4 ;  /* 0x0000000106047824 */ /* 0x000fe400078e0204 */
[----:B------:R-:W0:Y:S02]  /*83c0*/  SHFL.IDX PT, R6, R2, RZ, 0x181f ;  /* 0x00181fff02067589 */ /* 0x000e2400000e0000 */
[C---:B------:R-:W-:Y:S01]  /*83d0*/  VIADD R5, R4.reuse, 0x10 ;  /* 0x0000001004057836 */ /* 0x040fe20000000000 */
[----:B------:R-:W-:-:S04]  /*83e0*/  ISETP.GE.AND P1, PT, R4, R3, PT ;  /* 0x000000030400720c */ /* 0x000fc80003f26270 */
[----:B------:R-:W-:Y:S02]  /*83f0*/  ISETP.GE.AND P2, PT, R5, R3, PT ;  /* 0x000000030500720c */ /* 0x000fe40003f46270 */
[----:B------:R-:W2:Y:S07]  /*8400*/  SHFL.IDX PT, R5, R0, 0x1, 0x181f ;  /* 0x00381f0000057f89 */ /* 0x000eae00000e0000 */
[----:B-1----:R-:W-:-:S05]  /*8410*/  @!P1 LEA R7, P3, R10, R7, 0x1 ;  /* 0x000000070a079211 */ /* 0x002fca00078608ff */
[----:B0-----:R-:W-:-:S05]  /*8420*/  @!P1 IMAD.X R6, RZ, RZ, R6, P3 ;  /* 0x000000ffff069224 */ /* 0x001fca00018e0606 */
[----:B------:R-:W-:-:S04]  /*8430*/  @!P1 LOP3.LUT R7, R7, R6, RZ, 0x3c, !PT ;  /* 0x0000000607079212 */ /* 0x000fc800078e3cff */
[----:B------:R-:W-:-:S04]  /*8440*/  @!P1 LOP3.LUT R6, R7, R6, RZ, 0x3c, !PT ;  /* 0x0000000607069212 */ /* 0x000fc800078e3cff */
[----:B------:R-:W-:-:S05]  /*8450*/  @!P1 LOP3.LUT R7, R7, R6, RZ, 0x3c, !PT ;  /* 0x0000000607079212 */ /* 0x000fca00078e3cff */
[----:B-----5:R2:W-:Y:S02]  /*8460*/  @!P1 LDGSTS.E.BYPASS.LTC128B.128 [R9+0x18400], desc[UR42][R6.64], !P0 ;  /* 0x1840000006099fae */ /* 0x0205e4000c101d6a */
[----:B--2---:R-:W-:Y:S01]  /*8470*/  @!P2 LEA R7, P1, R10, R5, 0x1 ;  /* 0x000000050a07a211 */ /* 0x004fe200078208ff */
[----:B------:R-:W-:-:S04]  /*8480*/  VIADD R5, R4, 0x20 ;  /* 0x0000002004057836 */ /* 0x000fc80000000000 */
[----:B------:R-:W-:Y:S01]  /*8490*/  @!P2 IMAD.X R6, RZ, RZ, R8, P1 ;  /* 0x000000ffff06a224 */ /* 0x000fe200008e0608 */
[----:B------:R-:W-:Y:S01]  /*84a0*/  ISETP.GE.AND P1, PT, R5, R3, PT ;  /* 0x000000030500720c */ /* 0x000fe20003f26270 */
[----:B------:R-:W-:-:S03]  /*84b0*/  VIADD R5, R4, 0x30 ;  /* 0x0000003004057836 */ /* 0x000fc60000000000 */
[----:B------:R-:W-:-:S04]  /*84c0*/  @!P2 LOP3.LUT R7, R7, R6, RZ, 0x3c, !PT ;  /* 0x000000060707a212 */ /* 0x000fc800078e3cff */
[----:B------:R-:W-:-:S04]  /*84d0*/  @!P2 LOP3.LUT R6, R7, R6, RZ, 0x3c, !PT ;  /* 0x000000060706a212 */ /* 0x000fc800078e3cff */
[----:B------:R-:W-:-:S05]  /*84e0*/  @!P2 LOP3.LUT R7, R7, R6, RZ, 0x3c, !PT ;  /* 0x000000060707a212 */ /* 0x000fca00078e3cff */
[----:B------:R0:W-:Y:S04]  /*84f0*/  @!P2 LDGSTS.E.BYPASS.LTC128B.128 [R9+0x18c00], desc[UR42][R6.64], !P0 ;  /* 0x18c000000609afae */ /* 0x0001e8000c101d6a */
[----:B0-----:R-:W0:Y:S04]  /*8500*/  SHFL.IDX PT, R7, R0, 0x2, 0x181f ;  /* 0x00581f0000077f89 */ /* 0x001e2800000e0000 */
[----:B------:R-:W1:Y:S01]  /*8510*/  SHFL.IDX PT, R6, R2, 0x2, 0x181f ;  /* 0x00581f0002067f89 */ /* 0x000e6200000e0000 */
[----:B0-----:R-:W-:-:S05]  /*8520*/  @!P1 LEA R7, P2, R10, R7, 0x1 ;  /* 0x000000070a079211 */ /* 0x001fca00078408ff */
[----:B-1----:R-:W-:-:S05]  /*8530*/  @!P1 IMAD.X R6, RZ, RZ, R6, P2 ;  /* 0x000000ffff069224 */ /* 0x002fca00010e0606 */
[----:B------:R-:W-:-:S04]  /*8540*/  @!P1 LOP3.LUT R7, R7, R6, RZ, 0x3c, !PT ;  /* 0x0000000607079212 */ /* 0x000fc800078e3cff */
[----:B------:R-:W-:-:S04]  /*8550*/  @!P1 LOP3.LUT R6, R7, R6, RZ, 0x3c, !PT ;  /* 0x0000000607069212 */ /* 0x000fc800078e3cff */
[----:B------:R-:W-:-:S05]  /*8560*/  @!P1 LOP3.LUT R7, R7, R6, RZ, 0x3c, !PT ;  /* 0x0000000607079212 */ /* 0x000fca00078e3cff */
[----:B------:R0:W-:Y:S01]  /*8570*/  @!P1 LDGSTS.E.BYPASS.LTC128B.128 [R9+0x19400], desc[UR42][R6.64], !P0 ;  /* 0x1940000006099fae */ /* 0x0001e2000c101d6a */
[----:B------:R-:W-:Y:S01]  /*8580*/  ISETP.GE.AND P1, PT, R5, R3, PT ;  /* 0x000000030500720c */ /* 0x000fe20003f26270 */
[----:B------:R-:W-:Y:S02]  /*8590*/  VIADD R5, R4, 0x40 ;  /* 0x0000004004057836 */ /* 0x000fe40000000000 */
[----:B0-----:R-:W0:Y:S04]  /*85a0*/  SHFL.IDX PT, R7, R0, 0x3, 0x181f ;  /* 0x00781f0000077f89 */ /* 0x001e2800000e0000 */
[----:B------:R-:W1:Y:S06]  /*85b0*/  SHFL.IDX PT, R6, R2, 0x3, 0x181f ;  /* 0x00781f0002067f89 */ /* 0x000e6c00000e0000 */
        /* <DEDUP_REMOVED lines=26> */
[----:B------:R-:W-:-:S03]  /*8760*/  ISETP.GE.AND P1, PT, R5, R3, PT ;  /* 0x000000030500720c */ /* 0x000fc60003f26270 */
[----:B------:R-:W-:Y:S04]  /*8770*/  SHFL.IDX PT, R5, R2, 0x7, 0x181f ;  /* 0x00f81f0002057f89 */ /* 0x000fe800000e0000 */
[----:B0-----:R-:W0:Y:S04]  /*8780*/  SHFL.IDX PT, R7, R0, 0x6, 0x181f ;  /* 0x00d81f0000077f89 */ /* 0x001e2800000e0000 */
[----:B------:R-:W1:Y:S04]  /*8790*/  SHFL.IDX PT, R6, R2, 0x6, 0x181f ;  /* 0x00d81f0002067f89 */ /* 0x000e6800000e0000 */
[----:B------:R-:W2:Y:S01]  /*87a0*/  SHFL.IDX PT, R0, R0, 0x7, 0x181f ;  /* 0x00f81f0000007f89 */ /* 0x000ea200000e0000 */
[----:B0-----:R-:W-:-:S05]  /*87b0*/  @!P1 LEA R7, P2, R10, R7, 0x1 ;  /* 0x000000070a079211 */ /* 0x001fca00078408ff */
[----:B-1----:R-:W-:-:S05]  /*87c0*/  @!P1 IMAD.X R6, RZ, RZ, R6, P2 ;  /* 0x000000ffff069224 */ /* 0x002fca00010e0606 */
[----:B------:R-:W-:-:S04]  /*87d0*/  @!P1 LOP3.LUT R7, R7, R6, RZ, 0x3c, !PT ;  /* 0x0000000607079212 */ /* 0x000fc800078e3cff */
[----:B------:R-:W-:-:S04]  /*87e0*/  @!P1 LOP3.LUT R6, R7, R6, RZ, 0x3c, !PT ;  /* 0x0000000607069212 */ /* 0x000fc800078e3cff */
[----:B------:R-:W-:-:S05]  /*87f0*/  @!P1 LOP3.LUT R7, R7, R6, RZ, 0x3c, !PT ;  /* 0x0000000607079212 */ /* 0x000fca00078e3cff */
[----:B--2---:R0:W-:Y:S02]  /*8800*/  @!P1 LDGSTS.E.BYPASS.LTC128B.128 [R9+0x1b400], desc[UR42][R6.64], !P0 ;  /* 0x1b40000006099fae */ /* 0x0041e4000c101d6a */
.L_x_151:
[----:B01----:R-:W2:Y:S01]  /*8810*/  LDL R6, [R1+0x30] ;  /* 0x0000300001067983 */ /* 0x003ea20000100800 */
[----:B------:R-:W-:-:S05]  /*8820*/  VIADD R4, R4, 0x70 ;  /* 0x0000007004047836 */ /* 0x000fca0000000000 */
[----:B------:R-:W-:-:S13]  /*8830*/  ISETP.GE.AND P1, PT, R4, R3, PT ;  /* 0x000000030400720c */ /* 0x000fda0003f26270 */
[----:B------:R-:W-:-:S05]  /*8840*/  @!P1 LEA R2, P2, R10, R0, 0x1 ;  /* 0x000000000a029211 */ /* 0x000fca00078408ff */
[----:B------:R-:W-:-:S05]  /*8850*/  @!P1 IMAD.X R3, RZ, RZ, R5, P2 ;  /* 0x000000ffff039224 */ /* 0x000fca00010e0605 */
[----:B------:R-:W-:Y:S01]  /*8860*/  @!PT LDS RZ, [RZ] ;  /* 0x00000000fffff984 */ /* 0x000fe20000000800 */
[----:B------:R-:W-:Y:S01]  /*8870*/  @!PT LDS RZ, [RZ] ;  /* 0x00000000fffff984 */ /* 0x000fe20000000800 */
[----:B------:R-:W-:Y:S01]  /*8880*/  @!PT LDS RZ, [RZ] ;  /* 0x00000000fffff984 */ /* 0x000fe20000000800 */
[----:B------:R0:W-:Y:S01]  /*8890*/  @!P1 LDGSTS.E.BYPASS.LTC128B.128 [R9+0x1bc00], desc[UR42][R2.64], !P0 ;  /* 0x1bc0000002099fae */ /* 0x0001e2000c101d6a */
[----:B------:R-:W-:Y:S01]  /*88a0*/  NOP ;  /* 0x0000000000007918 */ /* 0x000fe20000000000 */
[----:B------:R-:W-:Y:S02]  /*88b0*/  SYNCS.ARRIVE.TRANS64.RED.A0T1 RZ, [UR36+0x22800], RZ ;  /* 0x022800ffffff79a7 */ /* 0x000fe40008200424 */
[----:B------:R-:W-:Y:S01]  /*88c0*/  ARRIVES.LDGSTSBAR.64.TRANSCNT [UR36+0x22800] ;  /* 0x02280000ff0079b0 */ /* 0x000fe20008000aa4 */
[----:B--2---:R-:W-:-:S04]  /*88d0*/  LOP3.LUT R0, R6, 0x1, RZ, 0xc, !PT ;  /* 0x0000000106007812 */ /* 0x004fc800078e0cff */
[----:B------:R-:W-:Y:S01]  /*88e0*/  SHF.L.U32 R0, R0, 0x1f, RZ ;  /* 0x0000001f00007819 */ /* 0x000fe200000006ff */
[----:B------:R-:W-:Y:S01]  /*88f0*/  NOP ;  /* 0x0000000000007918 */ /* 0x000fe20000000000 */
[----:B------:R-:W-:Y:S01]  /*8900*/  SYNCS.ARRIVE.TRANS64.A1T0 RZ, [UR36+0x22800], RZ ;  /* 0x022800ffffff79a7 */ /* 0x000fe20008100024 */
[----:B------:R-:W-:Y:S01]  /*8910*/  BSSY B0, `(.L_x_50) ;  /* 0x0000003000007945 */ /* 0x000fe20003800000 */
[----:B------:R-:W1:Y:S03]  /*8920*/  SYNCS.PHASECHK.TRANS64.TRYWAIT P0, [UR36+0x22820], R0 ;  /* 0x02282000ff0075a7 */ /* 0x000e660008000164 */
[----:B01----:R-:W-:Y:S05]  /*8930*/  @!P0 BRA `(.L_x_51) ;  /* 0x0000003400c88947 */ /* 0x003fea0003800000 */
.L_x_152:
[----:B------:R-:W-:Y:S05]  /*8940*/  BSYNC B0 ;  /* 0x0000000000007941 */ /* 0x000fea0003800000 */
.L_x_50:
[----:B------:R-:W2:Y:S01]  /*8950*/  LDL R2, [R1+0x8] ;  /* 0x0000080001027983 */ /* 0x000ea20000100800 */
[----:B------:R-:W-:Y:S01]  /*8960*/  BSSY B0, `(.L_x_52) ;  /* 0x000005a000007945 */ /* 0x000fe20003800000 */
[----:B--2---:R-:W-:-:S13]  /*8970*/  ISETP.NE.AND P0, PT, R2, RZ, PT ;  /* 0x000000ff0200720c */ /* 0x004fda0003f05270 */
[----:B------:R-:W-:Y:S05]  /*8980*/  @!P0 BRA `(.L_x_53) ;  /* 0x00000004005c8947 */ /* 0x000fea0003800000 */
[----:B------:R-:W2:Y:S01]  /*8990*/  LDL R4, [R1] ;  /* 0x0000000001047983 */ /* 0x000ea20000100800 */
[----:B------:R-:W-:Y:S01]  /*89a0*/  LEA R2, R18, UR36, 0x3 ;  /* 0x0000002412027c11 */ /* 0x000fe2000f8e18ff */
[----:B------:R-:W-:Y:S01]  /*89b0*/  BSSY B1, `(.L_x_54) ;  /* 0x0000007000017945 */ /* 0x000fe20003800000 */
[----:B0-----:R-:W0:Y:S02]  /*89c0*/  S2R R3, SR_TID.X ;  /* 0x0000000000037919 */ /* 0x001e240000002100 */
[----:B0-----:R-:W-:-:S04]  /*89d0*/  LOP3.LUT R3, R3, 0x7f, RZ, 0xc0, !PT ;  /* 0x0000007f03037812 */ /* 0x001fc800078ec0ff */
[----:B------:R-:W-:Y:S02]  /*89e0*/  ISETP.NE.AND P1, PT, R3, RZ, PT ;  /* 0x000000ff0300720c */ /* 0x000fe40003f25270 */
[----:B--2---:R-:W-:-:S04]  /*89f0*/  SHF.L.U32 R0, R4, 0x1f, RZ ;  /* 0x0000001f04007819 */ /* 0x004fc800000006ff */
[----:B------:R-:W0:Y:S02]  /*8a00*/  SYNCS.PHASECHK.TRANS64.TRYWAIT P0, [R2+URZ+0x22860], R0 ;  /* 0x02286000020075a7 */ /* 0x000e24000800017f */
[----:B0-----:R-:W-:Y:S05]  /*8a10*/  @!P0 BRA `(.L_x_55) ;  /* 0x0000003400a88947 */ /* 0x001fea0003800000 */
.L_x_153:
[----:B------:R-:W-:Y:S05]  /*8a20*/  BSYNC B1 ;  /* 0x0000000000017941 */ /* 0x000fea0003800000 */
.L_x_54:
[----:B------:R-:W-:Y:S04]  /*8a30*/  BSSY B1, `(.L_x_56) ;  /* 0x0000009000017945 */ /* 0x000fe80003800000 */
[----:B------:R-:W-:Y:S05]  /*8a40*/  @P1 BRA `(.L_x_57) ;  /* 0x00000000001c1947 */ /* 0x000fea0003800000 */
[----:B------:R-:W1:Y:S01]  /*8a50*/  S2R R3, SR_TID.X ;  /* 0x0000000000037919 */ /* 0x000e620000002100 */
[----:B0-----:R-:W-:-:S04]  /*8a60*/  IMAD.MOV.U32 R0, RZ, RZ, 0xc000 ;  /* 0x0000c000ff007424 */ /* 0x001fc800078e00ff */
[----:B------:R2:W-:Y:S01]  /*8a70*/  SYNCS.ARRIVE.TRANS64 RZ, [R2+URZ+0x22850], R0 ;  /* 0x0228500002ff79a7 */ /* 0x0005e2000800003f */
[----:B-1----:R-:W-:-:S04]  /*8a80*/  LOP3.LUT R3, R3, 0x1f, RZ, 0xc0, !PT ;  /* 0x0000001f03037812 */ /* 0x002fc800078ec0ff */
[----:B------:R-:W-:-:S13]  /*8a90*/  ISETP.NE.AND P0, PT, R3, RZ, PT ;  /* 0x000000ff0300720c */ /* 0x000fda0003f05270 */
[----:B--2---:R-:W-:Y:S05]  /*8aa0*/  @!P0 BRA `(.L_x_57) ;  /* 0x0000000000048947 */ /* 0x004fea0003800000 */
[----:B------:R-:W-:Y:S01]  /*8ab0*/  BPT.TRAP 0x1 ;  /* 0x000000040000795c */ /* 0x000fe20000300000 */
.L_x_57:
[----:B------:R-:W-:Y:S05]  /*8ac0*/  BSYNC B1 ;  /* 0x0000000000017941 */ /* 0x000fea0003800000 */
.L_x_56:
[----:B0-----:R-:W2:Y:S01]  /*8ad0*/  LDL R0, [R1+0x28] ;  /* 0x0000280001007983 */ /* 0x001ea20000100800 */
[----:B------:R-:W-:Y:S01]  /*8ae0*/  IMAD.U32 R3, RZ, RZ, UR36 ;  /* 0x00000024ff037e24 */ /* 0x000fe2000f8e00ff */
[----:B------:R-:W-:Y:S01]  /*8af0*/  UIADD3 UR4, UP0, UR40, 0x470, URZ ;  /* 0x0000047028047890 */ /* 0x000fe2000ff1e03f */
[----:B------:R-:W-:Y:S01]  /*8b00*/  PLOP3.LUT P0, PT, PT, PT, PT, 0x80, 0x0 ;  /* 0x000000000000781c */ /* 0x000fe20003f0f070 */
[----:B------:R-:W-:Y:S01]  /*8b10*/  VIADD R2, R2, 0x22850 ;  /* 0x0002285002027836 */ /* 0x000fe20000000000 */
[----:B------:R-:W-:Y:S01]  /*8b20*/  UMOV UR6, 0x0 ;  /* 0x0000000000067882 */ /* 0x000fe20000000000 */
[----:B------:R-:W-:Y:S01]  /*8b30*/  IMAD R3, R18, 0xc000, R3 ;  /* 0x0000c00012037824 */ /* 0x000fe200078e0203 */
[----:B------:R-:W-:Y:S01]  /*8b40*/  UIADD3.X UR5, URZ, UR41, URZ, UP0, !UPT ;  /* 0x000000293f057290 */ /* 0x000fe200087fe43f */
[----:B------:R-:W-:Y:S02]  /*8b50*/  UMOV UR7, 0x14f00000 ;  /* 0x14f0000000077882 */ /* 0x000fe40000000000 */
[----:B------:R-:W-:Y:S01]  /*8b60*/  VIADD R4, R3, 0x400 ;  /* 0x0000040003047836 */ /* 0x000fe20000000000 */
[----:B------:R-:W-:Y:S01]  /*8b70*/  UMOV UR10, URZ ;  /* 0x0000003f000a7c82 */ /* 0x000fe20008000000 */
[----:B--2---:R-:W-:-:S07]  /*8b80*/  IMAD R0, R0, 0x60, RZ ;  /* 0x0000006000007824 */ /* 0x004fce00078e02ff */
.L_x_58:
[----:B------:R-:W-:-:S13]  /*8b90*/  @P0 ELECT P1, URZ, PT ;  /* 0x00000000003f082f */ /* 0x000fda0003820000 */
[----:B------:R-:W-:Y:S02]  /*8ba0*/  @P1 R2UR UR13, R16 ;  /* 0x00000000100d12ca */ /* 0x000fe400000e0000 */
[----:B------:R-:W-:Y:S02]  /*8bb0*/  @P1 R2UR UR12, R17 ;  /* 0x00000000110c12ca */ /* 0x000fe400000e0000 */
[----:B------:R-:W-:Y:S02]  /*8bc0*/  @P1 R2UR UR11, R0 ;  /* 0x00000000000b12ca */ /* 0x000fe400000e0000 */
[----:B------:R-:W-:Y:S02]  /*8bd0*/  @P1 R2UR UR9, R2 ;  /* 0x00000000020912ca */ /* 0x000fe400000e0000 */
[----:B------:R-:W-:Y:S02]  /*8be0*/  @P1 R2UR UR8, R4 ;  /* 0x00000000040812ca */ /* 0x000fe400000e0000 */
[----:B------:R-:W-:-:S02]  /*8bf0*/  @P1 PLOP3.LUT P0, PT, P1, PT, PT, 0x8, 0x0 ;  /* 0x000000000000181c */ /* 0x000fc40000f0e170 */
[----:B------:R-:W-:-:S09]  /*8c00*/  PLOP3.LUT P1, PT, PT, PT, PT, 0x8, 0x0 ;  /* 0x000000000000781c */ /* 0x000fd20003f2e170 */
[----:B------:R0:W-:Y:S02]  /*8c10*/  UTMALDG.4D [UR8], [UR4], desc[UR6] ;  /* 0x00000608040075b4 */ /* 0x0001e40008019000 */
[----:B0-----:R-:W-:Y:S05]  /*8c20*/  @P0 BRA.U.ANY `(.L_x_58) ;  /* 0xfffffffd00d80947 */ /* 0x001fea000393ffff */
[----:B------:R-:W-:Y:S01]  /*8c30*/  PLOP3.LUT P0, PT, PT, PT, PT, 0x80, 0x0 ;  /* 0x000000000000781c */ /* 0x000fe20003f0f070 */
[----:B------:R-:W-:Y:S01]  /*8c40*/  VIADD R4, R3, 0x3400 ;  /* 0x0000340003047836 */ /* 0x000fe20000000000 */
[----:B------:R-:W-:Y:S01]  /*8c50*/  UMOV UR6, 0x0 ;  /* 0x0000000000067882 */ /* 0x000fe20000000000 */
[----:B------:R-:W-:Y:S01]  /*8c60*/  UMOV UR7, 0x14f00000 ;  /* 0x14f0000000077882 */ /* 0x000fe20000000000 */
[----:B------:R-:W-:-:S09]  /*8c70*/  UMOV UR10, 0x40 ;  /* 0x00000040000a7882 */ /* 0x000fd20000000000 */
.L_x_59:
        /* <DEDUP_REMOVED lines=15> */
.L_x_60:
        /* <DEDUP_REMOVED lines=15> */
.L_x_61:
        /* <DEDUP_REMOVED lines=9> */
[----:B-1----:R-:W-:Y:S05]  /*8ef0*/  @P0 BRA.U.ANY `(.L_x_61) ;  /* 0xfffffffd00d80947 */ /* 0x002fea000393ffff */
.L_x_53:
[----:B------:R-:W-:Y:S05]  /*8f00*/  BSYNC B0 ;  /* 0x0000000000007941 */ /* 0x000fea0003800000 */
.L_x_52:
[----:B------:R-:W2:Y:S04]  /*8f10*/  LDL.LU R4, [R1+0x2c] ;  /* 0x00002c0001047983 */ /* 0x000ea80000300800 */
[----:B------:R-:W3:Y:S01]  /*8f20*/  LDL.LU R7, [R1] ;  /* 0x0000000001077983 */ /* 0x000ee20000300800 */
[----:B------:R-:W-:-:S05]  /*8f30*/  VIADD R18, R18, 0x1 ;  /* 0x0000000112127836 */ /* 0x000fca0000000000 */
[----:B------:R-:W-:-:S04]  /*8f40*/  ISETP.NE.AND P0, PT, R18, 0x2, PT ;  /* 0x000000021200780c */ /* 0x000fc80003f05270 */
[----:B0-----:R-:W-:Y:S02]  /*8f50*/  SEL R0, RZ, 0x1, P0 ;  /* 0x00000001ff007807 */ /* 0x001fe40000000000 */
[----:B------:R-:W-:Y:S02]  /*8f60*/  SEL R18, R18, RZ, P0 ;  /* 0x000000ff12127207 */ /* 0x000fe40000000000 */
[----:B--2---:R-:W-:Y:S02]  /*8f70*/  ISETP.GE.AND P1, PT, R4, 0x61, PT ;  /* 0x000000610400780c */ /* 0x004fe40003f26270 */
[----:B---3--:R-:W-:-:S05]  /*8f80*/  LOP3.LUT R7, R7, R0, RZ, 0x3c, !PT ;  /* 0x0000000007077212 */ /* 0x008fca00078e3cff */
[----:B------:R0:W-:Y:S06]  /*8f90*/  STL [R1], R7 ;  /* 0x0000000701007387 */ /* 0x0001ec0000100800 */
[----:B------:R-:W-:Y:S05]  /*8fa0*/  @!P1 BRA `(.L_x_62) ;  /* 0x0000001c00989947 */ /* 0x000fea0003800000 */
[----:B------:R-:W2:Y:S01]  /*8fb0*/  LDL R4, [R1+0x20] ;  /* 0x0000200001047983 */ /* 0x000ea20000100800 */
[----:B------:R-:W-:Y:S02]  /*8fc0*/  IMAD.MOV.U32 R0, RZ, RZ, 0x1 ;  /* 0x00000001ff007424 */ /* 0x000fe400078e00ff */
[----:B--2---:R-:W-:-:S05]  /*8fd0*/  IMAD.MOV R6, RZ, RZ, -R4 ;  /* 0x000000ffff067224 */ /* 0x004fca00078e0a04 */
[----:B------:R-:W-:-:S05]  /*8fe0*/  VIADDMNMX R6, R6, R0, 0xffffffff, !PT ;  /* 0xffffffff06067446 */ /* 0x000fca0007800100 */
[----:B------:R-:W-:-:S05]  /*8ff0*/  IMAD.IADD R0, R4, 0x1, R6 ;  /* 0x0000000104007824 */ /* 0x000fca00078e0206 */
[----:B------:R-:W-:-:S04]  /*9000*/  LOP3.LUT R0, R0, 0x1, RZ, 0xc0, !PT ;  /* 0x0000000100007812 */ /* 0x000fc800078ec0ff */
[----:B------:R-:W-:Y:S01]  /*9010*/  ISETP.NE.U32.AND P0, PT, R0, 0x1, PT ;  /* 0x000000010000780c */ /* 0x000fe20003f05070 */
[----:B------:R-:W-:-:S12]  /*9020*/  VIADD R0, R4, 0xfffffffe ;  /* 0xfffffffe04007836 */ /* 0x000fd80000000000 */
[----:B------:R-:W-:Y:S05]  /*9030*/  @P0 BRA `(.L_x_63) ;  /* 0x0000000800740947 */ /* 0x000fea0003800000 */
[----:B------:R-:W2:Y:S01]  /*9040*/  LDL R4, [R1+0x8] ;  /* 0x0000080001047983 */ /* 0x000ea20000100800 */
[----:B------:R-:W-:Y:S01]  /*9050*/  BSSY B0, `(.L_x_64) ;  /* 0x0000092000007945 */ /* 0x000fe20003800000 */
[----:B--2---:R-:W-:-:S13]  /*9060*/  ISETP.NE.AND P2, PT, R4, RZ, PT ;  /* 0x000000ff0400720c */ /* 0x004fda0003f45270 */
[----:B------:R-:W-:Y:S05]  /*9070*/  @!P2 BRA `(.L_x_65) ;  /* 0x00000008003ca947 */ /* 0x000fea0003800000 */
[----:B------:R-:W2:Y:S02]  /*9080*/  LDL R4, [R1+0xc] ;  /* 0x00000c0001047983 */ /* 0x000ea40000100800 */
[----:B--2---:R-:W-:-:S13]  /*9090*/  ISETP.NE.AND P2, PT, R4, RZ, PT ;  /* 0x000000ff0400720c */ /* 0x004fda0003f45270 */
[----:B------:R-:W-:Y:S05]  /*90a0*/  @!P2 BRA `(.L_x_66) ;  /* 0x00000000004ca947 */ /* 0x000fea0003800000 */
[----:B------:R-:W2:Y:S01]  /*90b0*/  LDL R8, [R1+0x4] ;  /* 0x0000040001087983 */ /* 0x000ea20000100800 */
[----:B------:R-:W1:Y:S01]  /*90c0*/  LDC R5, c[0x0][0x43c] ;  /* 0x00010f00ff057b82 */ /* 0x000e620000000800 */
[----:B------:R-:W-:Y:S01]  /*90d0*/  ULDC.64 UR4, c[0x0][0x428] ;  /* 0x00010a0000047ab9 */ /* 0x000fe20000000a00 */
[----:B-1----:R-:W-:-:S13]  /*90e0*/  ISETP.NE.AND P0, PT, R5, 0x1, PT ;  /* 0x000000010500780c */ /* 0x002fda0003f05270 */
[----:B------:R-:W1:Y:S02]  /*90f0*/  @P0 LDC.64 R2, c[0x0][0x440] ;  /* 0x00011000ff020b82 */ /* 0x000e640000000a00 */
[----:B-1----:R-:W-:-:S04]  /*9100*/  @P0 IMAD.HI.U32 R4, R0, R2, RZ ;  /* 0x0000000200040227 */ /* 0x002fc800078e00ff */
[----:B------:R-:W-:Y:S01]  /*9110*/  IMAD.MOV.U32 R2, RZ, RZ, R0 ;  /* 0x000000ffff027224 */ /* 0x000fe200078e0000 */
[----:B------:R-:W-:-:S05]  /*9120*/  @P0 SHF.R.U32.HI R2, RZ, R3, R4 ;  /* 0x00000003ff020219 */ /* 0x000fca0000011604 */
[----:B------:R-:W-:-:S04]  /*9130*/  IMAD.MOV R3, RZ, RZ, -R2 ;  /* 0x000000ffff037224 */ /* 0x000fc800078e0a02 */
[----:B------:R-:W-:Y:S01]  /*9140*/  IMAD R0, R5, R3, R0 ;  /* 0x0000000305007224 */ /* 0x000fe200078e0200 */
[----:B------:R-:W-:-:S03]  /*9150*/  SHF.R.S32.HI R3, RZ, 0x1f, R2 ;  /* 0x0000001fff037819 */ /* 0x000fc60000011402 */
[----:B------:R-:W-:-:S04]  /*9160*/  IMAD.WIDE.U32 R2, R19, UR4, R2 ;  /* 0x0000000413027c25 */ /* 0x000fc8000f8e0002 */
[----:B--2---:R-:W-:-:S04]  /*9170*/  IMAD R4, R8, UR4, RZ ;  /* 0x0000000408047c24 */ /* 0x004fc8000f8e02ff */
[----:B------:R-:W-:Y:S01]  /*9180*/  IMAD R4, R19, UR5, R4 ;  /* 0x0000000513047c24 */ /* 0x000fe2000f8e0204 */
[----:B------:R-:W-:-:S03]  /*9190*/  ULDC.64 UR4, c[0x0][0x418] ;  /* 0x0001060000047ab9 */ /* 0x000fc60000000a00 */
[----:B------:R-:W-:Y:S01]  /*91a0*/  IMAD.IADD R3, R4, 0x1, R3 ;  /* 0x0000000104037824 */ /* 0x000fe200078e0203 */
[----:B------:R-:W-:-:S04]  /*91b0*/  LEA R4, P0, R2, UR4, 0x2 ;  /* 0x0000000402047c11 */ /* 0x000fc8000f8010ff */
[----:B------:R-:W-:-:S05]  /*91c0*/  LEA.HI.X R5, R2, UR5, R3, 0x2, P0 ;  /* 0x0000000502057c11 */ /* 0x000fca00080f1403 */
[----:B------:R1:W5:Y:S04]  /*91d0*/  LDG.E R16, desc[UR42][R4.64] ;  /* 0x0000002a04107981 */ /* 0x000368000c1e1900 */
.L_x_66:
[----:B------:R-:W-:Y:S01]  /*91e0*/  LEA R3, R18, UR36, 0x3 ;  /* 0x0000002412037c11 */ /* 0x000fe2000f8e18ff */
[----:B-1----:R-:W1:Y:S01]  /*91f0*/  S2R R4, SR_TID.X ;  /* 0x0000000000047919 */ /* 0x002e620000002100 */
[----:B------:R-:W-:Y:S01]  /*9200*/  SHF.L.U32 R2, R7, 0x1f, RZ ;  /* 0x0000001f07027819 */ /* 0x000fe200000006ff */
[----:B------:R-:W-:Y:S03]  /*9210*/  BSSY B1, `(.L_x_67) ;  /* 0x0000005000017945 */ /* 0x000fe60003800000 */
[----:B------:R-:W2:Y:S01]  /*9220*/  SYNCS.PHASECHK.TRANS64.TRYWAIT P0, [R3+URZ+0x22840], R2 ;  /* 0x02284002030075a7 */ /* 0x000ea2000800017f */
[----:B-1----:R-:W-:-:S04]  /*9230*/  LOP3.LUT R4, R4, 0x7f, RZ, 0xc0, !PT ;  /* 0x0000007f04047812 */ /* 0x002fc800078ec0ff */
[----:B------:R-:W-:Y:S01]  /*9240*/  ISETP.NE.AND P1, PT, R4, RZ, PT ;  /* 0x000000ff0400720c */ /* 0x000fe20003f25270 */
[----:B--2---:R-:W-:-:S12]  /*9250*/  @!P0 BRA `(.L_x_68) ;  /* 0x0000002c00ac8947 */ /* 0x004fd80003800000 */
.L_x_154:
[----:B------:R-:W-:Y:S05]  /*9260*/  BSYNC B1 ;  /* 0x0000000000017941 */ /* 0x000fea0003800000 */
.L_x_67:
[----:B------:R-:W-:Y:S04]  /*9270*/  BSSY B1, `(.L_x_69) ;  /* 0x0000009000017945 */ /* 0x000fe80003800000 */
[----:B------:R-:W-:Y:S05]  /*9280*/  @P1 BRA `(.L_x_70) ;  /* 0x00000000001c1947 */ /* 0x000fea0003800000 */
[----:B------:R-:W2:Y:S01]  /*9290*/  S2R R5, SR_TID.X ;  /* 0x0000000000057919 */ /* 0x000ea20000002100 */
[----:B------:R-:W-:-:S04]  /*92a0*/  IMAD.MOV.U32 R4, RZ, RZ, 0x3000 ;  /* 0x00003000ff047424 */ /* 0x000fc800078e00ff */
[----:B------:R3:W-:Y:S01]  /*92b0*/  SYNCS.ARRIVE.TRANS64 RZ, [R3+URZ+0x22830], R4 ;  /* 0x0228300403ff79a7 */ /* 0x0007e2000800003f */
[----:B--2---:R-:W-:-:S04]  /*92c0*/  LOP3.LUT R5, R5, 0x1f, RZ, 0xc0, !PT ;  /* 0x0000001f05057812 */ /* 0x004fc800078ec0ff */
[----:B------:R-:W-:-:S13]  /*92d0*/  ISETP.NE.AND P0, PT, R5, RZ, PT ;  /* 0x000000ff0500720c */ /* 0x000fda0003f05270 */
[----:B---3--:R-:W-:Y:S05]  /*92e0*/  @!P0 BRA `(.L_x_70) ;  /* 0x0000000000048947 */ /* 0x008fea0003800000 */
[----:B------:R-:W-:Y:S01]  /*92f0*/  BPT.TRAP 0x1 ;  /* 0x000000040000795c */ /* 0x000fe20000300000 */
.L_x_70:
[----:B------:R-:W-:Y:S05]  /*9300*/  BSYNC B1 ;  /* 0x0000000000017941 */ /* 0x000fea0003800000 */
.L_x_69:
[----:B------:R-:W-:Y:S01]  /*9310*/  IMAD.MOV.U32 R10, RZ, RZ, RZ ;  /* 0x000000ffff0a7224 */ /* 0x000fe200078e00ff */
[----:B------:R-:W-:Y:S01]  /*9320*/  UIADD3 UR4, UP0, UR40, 0x370, URZ ;  /* 0x0000037028047890 */ /* 0x000fe2000ff1e03f */
[----:B0-----:R-:W-:Y:S01]  /*9330*/  IMAD.U32 R7, RZ, RZ, UR36 ;  /* 0x00000024ff077e24 */ /* 0x001fe2000f8e00ff */
[----:B------:R-:W-:Y:S01]  /*9340*/  PLOP3.LUT P0, PT, PT, PT, PT, 0x80, 0x0 ;  /* 0x000000000000781c */ /* 0x000fe20003f0f070 */
[----:B------:R-:W-:Y:S01]  /*9350*/  IMAD R0, R0, 0x60, RZ ;  /* 0x0000006000007824 */ /* 0x000fe200078e02ff */
[----:B------:R-:W-:Y:S01]  /*9360*/  R2UR UR10, R10 ;  /* 0x000000000a0a72ca */ /* 0x000fe200000e0000 */
[----:B------:R-:W-:Y:S01]  /*9370*/  IMAD R4, R18, 0x3000, R7 ;  /* 0x0000300012047824 */ /* 0x000fe200078e0207 */
[----:B------:R-:W-:Y:S01]  /*9380*/  UIADD3.X UR5, URZ, UR41, URZ, UP0, !UPT ;  /* 0x000000293f057290 */ /* 0x000fe200087fe43f */
[----:B------:R-:W-:Y:S01]  /*9390*/  VIADD R5, R3, 0x22830 ;  /* 0x0002283003057836 */ /* 0x000fe20000000000 */
[----:B------:R-:W-:Y:S01]  /*93a0*/  UMOV UR6, 0x0 ;  /* 0x0000000000067882 */ /* 0x000fe20000000000 */
[----:B------:R-:W-:Y:S01]  /*93b0*/  VIADD R4, R4, 0x1c400 ;  /* 0x0001c40004047836 */ /* 0x000fe20000000000 */
[----:B------:R-:W-:-:S09]  /*93c0*/  UMOV UR7, 0x14f00000 ;  /* 0x14f0000000077882 */ /* 0x000fd20000000000 */
.L_x_71:
[----:B------:R-:W-:-:S13]  /*93d0*/  @P0 ELECT P2, URZ, PT ;  /* 0x00000000003f082f */ /* 0x000fda0003840000 */
[----:B-----5:R-:W-:Y:S02]  /*93e0*/  @P2 R2UR UR13, R16 ;  /* 0x00000000100d22ca */ /* 0x020fe400000e0000 */
        /* <DEDUP_REMOVED lines=8> */
[----:B------:R-:W0:Y:S01]  /*9470*/  SYNCS.PHASECHK.TRANS64.TRYWAIT P0, [R3+URZ+0x22860], R2 ;  /* 0x02286002030075a7 */ /* 0x000e22000800017f */
[----:B------:R-:W-:Y:S04]  /*9480*/  BSSY B1, `(.L_x_72) ;  /* 0x0000002000017945 */ /* 0x000fe80003800000 */
[----:B0-----:R-:W-:Y:S05]  /*9490*/  @!P0 BRA `(.L_x_73) ;  /* 0x0000002c00308947 */ /* 0x001fea0003800000 */
.L_x_155:
[----:B------:R-:W-:Y:S05]  /*94a0*/  BSYNC B1 ;  /* 0x0000000000017941 */ /* 0x000fea0003800000 */
.L_x_72:
[----:B------:R-:W-:Y:S01]  /*94b0*/  BSSY B1, `(.L_x_74) ;  /* 0x000000b000017945 */ /* 0x000fe20003800000 */
[----:B------:R-:W-:Y:S02]  /*94c0*/  IMAD.MOV.U32 R8, RZ, RZ, 0x0 ;  /* 0x00000000ff087424 */ /* 0x000fe400078e00ff */
[----:B------:R-:W-:Y:S01]  /*94d0*/  IMAD.MOV.U32 R9, RZ, RZ, 0x14f00000 ;  /* 0x14f00000ff097424 */ /* 0x000fe200078e00ff */
[----:B------:R-:W-:Y:S06]  /*94e0*/  @P1 BRA `(.L_x_75) ;  /* 0x00000000001c1947 */ /* 0x000fec0003800000 */
[----:B------:R-:W2:Y:S01]  /*94f0*/  S2R R4, SR_TID.X ;  /* 0x0000000000047919 */ /* 0x000ea20000002100 */
[----:B01----:R-:W-:-:S04]  /*9500*/  IMAD.MOV.U32 R2, RZ, RZ, 0xc000 ;  /* 0x0000c000ff027424 */ /* 0x003fc800078e00ff */
[----:B------:R3:W-:Y:S01]  /*9510*/  SYNCS.ARRIVE.TRANS64 RZ, [R3+URZ+0x22850], R2 ;  /* 0x0228500203ff79a7 */ /* 0x0007e2000800003f */
[----:B--2---:R-:W-:-:S04]  /*9520*/  LOP3.LUT R4, R4, 0x1f, RZ, 0xc0, !PT ;  /* 0x0000001f04047812 */ /* 0x004fc800078ec0ff */
[----:B------:R-:W-:-:S13]  /*9530*/  ISETP.NE.AND P0, PT, R4, RZ, PT ;  /* 0x000000ff0400720c */ /* 0x000fda0003f05270 */
[----:B---3--:R-:W-:Y:S05]  /*9540*/  @!P0 BRA `(.L_x_75) ;  /* 0x0000000000048947 */ /* 0x008fea0003800000 */
[----:B------:R-:W-:Y:S01]  /*9550*/  BPT.TRAP 0x1 ;  /* 0x000000040000795c */ /* 0x000fe20000300000 */
.L_x_75:
[----:B------:R-:W-:Y:S05]  /*9560*/  BSYNC B1 ;  /* 0x0000000000017941 */ /* 0x000fea0003800000 */
.L_x_74:
[----:B------:R-:W-:Y:S01]  /*9570*/  R2UR UR10, R10 ;  /* 0x000000000a0a72ca */ /* 0x000fe200000e0000 */
[----:B01----:R-:W-:Y:S01]  /*9580*/  IMAD R2, R18, 0xc000, R7 ;  /* 0x0000c00012027824 */ /* 0x003fe200078e0207 */
[----:B------:R-:W-:Y:S01]  /*9590*/  R2UR UR6, R8 ;  /* 0x00000000080672ca */ /* 0x000fe200000e0000 */
[----:B------:R-:W-:Y:S01]  /*95a0*/  UIADD3 UR4, UP0, UR40, 0x470, URZ ;  /* 0x0000047028047890 */ /* 0x000fe2000ff1e03f */
[----:B------:R-:W-:Y:S01]  /*95b0*/  R2UR UR7, R9 ;  /* 0x00000000090772ca */ /* 0x000fe200000e0000 */
[----:B------:R-:W-:Y:S01]  /*95c0*/  VIADD R3, R3, 0x22850 ;  /* 0x0002285003037836 */ /* 0x000fe20000000000 */
[----:B------:R-:W-:Y:S01]  /*95d0*/  PLOP3.LUT P0, PT, PT, PT, PT, 0x80, 0x0 ;  /* 0x000000000000781c */ /* 0x000fe20003f0f070 */
[----:B------:R-:W-:Y:S01]  /*95e0*/  VIADD R4, R2, 0x400 ;  /* 0x0000040002047836 */ /* 0x000fe20000000000 */
[----:B------:R-:W-:-:S12]  /*95f0*/  UIADD3.X UR5, URZ, UR41, URZ, UP0, !UPT ;  /* 0x000000293f057290 */ /* 0x000fd800087fe43f */
.L_x_76:
        /* <DEDUP_REMOVED lines=10> */
[----:B------:R-:W-:Y:S01]  /*96a0*/  R2UR UR6, R8 ;  /* 0x00000000080672ca */ /* 0x000fe200000e0000 */
[----:B------:R-:W-:Y:S01]  /*96b0*/  VIADD R4, R2, 0x3400 ;  /* 0x0000340002047836 */ /* 0x000fe20000000000 */
[----:B------:R-:W-:Y:S01]  /*96c0*/  R2UR UR7, R9 ;  /* 0x00000000090772ca */ /* 0x000fe200000e0000 */
[----:B------:R-:W-:Y:S01]  /*96d0*/  UMOV UR10, 0x40 ;  /* 0x00000040000a7882 */ /* 0x000fe20000000000 */
[----:B------:R-:W-:-:S13]  /*96e0*/  PLOP3.LUT P0, PT, PT, PT, PT, 0x80, 0x0 ;  /* 0x000000000000781c */ /* 0x000fda0003f0f070 */
.L_x_77:
        /* <DEDUP_REMOVED lines=15> */
.L_x_78:
        /* <DEDUP_REMOVED lines=15> */
.L_x_79:
        /* <DEDUP_REMOVED lines=10> */
.L_x_65:
[----:B------:R-:W-:Y:S05]  /*9970*/  BSYNC B0 ;  /* 0x0000000000007941 */ /* 0x000fea0003800000 */
.L_x_64:
[----:B------:R-:W2:Y:S04]  /*9980*/  LDL.LU R5, [R1] ;  /* 0x0000000001057983 */ /* 0x000ea80000300800 */
[----:B------:R-:W3:Y:S01]  /*9990*/  LDL.LU R4, [R1+0x20] ;  /* 0x0000200001047983 */ /* 0x000ee20000300800 */
[----:B------:R-:W-:-:S05]  /*99a0*/  VIADD R18, R18, 0x1 ;  /* 0x0000000112127836 */ /* 0x000fca0000000000 */
[----:B------:R-:W-:-:S04]  /*99b0*/  ISETP.NE.AND P0, PT, R18, 0x2, PT ;  /* 0x000000021200780c */ /* 0x000fc80003f05270 */
[----:B------:R-:W-:Y:S02]  /*99c0*/  SEL R0, RZ, 0x1, P0 ;  /* 0x00000001ff007807 */ /* 0x000fe40000000000 */
[----:B------:R-:W-:Y:S02]  /*99d0*/  SEL R18, R18, RZ, P0 ;  /* 0x000000ff12127207 */ /* 0x000fe40000000000 */
[----:B--2---:R-:W-:Y:S01]  /*99e0*/  LOP3.LUT R5, R5, R0, RZ, 0x3c, !PT ;  /* 0x0000000005057212 */ /* 0x004fe200078e3cff */
[----:B---3--:R-:W-:-:S04]  /*99f0*/  VIADD R0, R4, 0xfffffffd ;  /* 0xfffffffd04007836 */ /* 0x008fc80000000000 */
[----:B------:R1:W-:Y:S03]  /*9a00*/  STL [R1], R5 ;  /* 0x0000000501007387 */ /* 0x0003e60000100800 */
.L_x_63:
[----:B------:R-:W2:Y:S01]  /*9a10*/  LDL.LU R2, [R1+0x18] ;  /* 0x0000180001027983 */ /* 0x000ea20000300800 */
[----:B------:R-:W-:Y:S01]  /*9a20*/  IMAD.MOV R6, RZ, RZ, -R6 ;  /* 0x000000ffff067224 */ /* 0x000fe200078e0a06 */
[----:B------:R-:W-:Y:S04]  /*9a30*/  BSSY B0, `(.L_x_62) ;  /* 0x000013d000007945 */ /* 0x000fe80003800000 */
[----:B--2---:R-:W-:-:S13]  /*9a40*/  ISETP.NE.AND P0, PT, R2, R6, PT ;  /* 0x000000060200720c */ /* 0x004fda0003f05270 */
[----:B------:R-:W-:Y:S05]  /*9a50*/  @!P0 BRA `(.L_x_80) ;  /* 0x0000001000e88947 */ /* 0x000fea0003800000 */
.L_x_113:
[----:B--2---:R-:W2:Y:S01]  /*9a60*/  LDL R2, [R1+0x8] ;  /* 0x0000080001027983 */ /* 0x004ea20000100800 */
[----:B------:R-:W-:Y:S01]  /*9a70*/  BSSY B1, `(.L_x_81) ;  /* 0x0000094000017945 */ /* 0x000fe20003800000 */
[----:B--2---:R-:W-:-:S13]  /*9a80*/  ISETP.NE.AND P0, PT, R2, RZ, PT ;  /* 0x000000ff0200720c */ /* 0x004fda0003f05270 */
[----:B------:R-:W-:Y:S05]  /*9a90*/  @!P0 BRA `(.L_x_82) ;  /* 0x0000000800448947 */ /* 0x000fea0003800000 */
[----:B------:R-:W2:Y:S01]  /*9aa0*/  LDL R2, [R1+0xc] ;  /* 0x00000c0001027983 */ /* 0x000ea20000100800 */
[----:B------:R-:W-:Y:S01]  /*9ab0*/  IMAD.MOV.U32 R6, RZ, RZ, R0 ;  /* 0x000000ffff067224 */ /* 0x000fe200078e0000 */
[----:B--2---:R-:W-:-:S13]  /*9ac0*/  ISETP.NE.AND P0, PT, R2, RZ, PT ;  /* 0x000000ff0200720c */ /* 0x004fda0003f05270 */
[----:B------:R-:W-:Y:S05]  /*9ad0*/  @!P0 BRA `(.L_x_83) ;  /* 0x00000000004c8947 */ /* 0x000fea0003800000 */
[----:B-1----:R-:W2:Y:S01]  /*9ae0*/  LDL R5, [R1+0x4] ;  /* 0x0000040001057983 */ /* 0x002ea20000100800 */
        /* <DEDUP_REMOVED lines=18> */
.L_x_83:
[----:B------:R-:W3:Y:S01]  /*9c10*/  LDL R2, [R1] ;  /* 0x0000000001027983 */ /* 0x000ee20000100800 */
[----:B--2---:R-:W-:Y:S01]  /*9c20*/  LEA R4, R18, UR36, 0x3 ;  /* 0x0000002412047c11 */ /* 0x004fe2000f8e18ff */
[----:B------:R-:W-:Y:S01]  /*9c30*/  BSSY B2, `(.L_x_84) ;  /* 0x0000007000027945 */ /* 0x000fe20003800000 */
[----:B------:R-:W2:Y:S02]  /*9c40*/  S2R R3, SR_TID.X ;  /* 0x0000000000037919 */ /* 0x000ea40000002100 */
[----:B--2---:R-:W-:-:S04]  /*9c50*/  LOP3.LUT R3, R3, 0x7f, RZ, 0xc0, !PT ;  /* 0x0000007f03037812 */ /* 0x004fc800078ec0ff */
[----:B------:R-:W-:Y:S02]  /*9c60*/  ISETP.NE.AND P1, PT, R3, RZ, PT ;  /* 0x000000ff0300720c */ /* 0x000fe40003f25270 */
[----:B---3--:R-:W-:-:S04]  /*9c70*/  SHF.L.U32 R2, R2, 0x1f, RZ ;  /* 0x0000001f02027819 */ /* 0x008fc800000006ff */
[----:B------:R-:W2:Y:S02]  /*9c80*/  SYNCS.PHASECHK.TRANS64.TRYWAIT P0, [R4+URZ+0x22840], R2 ;  /* 0x02284002040075a7 */ /* 0x000ea4000800017f */
[----:B--2---:R-:W-:Y:S05]  /*9c90*/  @!P0 BRA `(.L_x_85) ;  /* 0x0000002400448947 */ /* 0x004fea0003800000 */
.L_x_156:
[----:B------:R-:W-:Y:S05]  /*9ca0*/  BSYNC B2 ;  /* 0x0000000000027941 */ /* 0x000fea0003800000 */
.L_x_84:
[----:B------:R-:W-:Y:S04]  /*9cb0*/  BSSY B2, `(.L_x_86) ;  /* 0x0000009000027945 */ /* 0x000fe80003800000 */
[----:B------:R-:W-:Y:S05]  /*9cc0*/  @P1 BRA `(.L_x_87) ;  /* 0x00000000001c1947 */ /* 0x000fea0003800000 */
[----:B-1----:R-:W1:Y:S01]  /*9cd0*/  S2R R5, SR_TID.X ;  /* 0x0000000000057919 */ /* 0x002e620000002100 */
[----:B------:R-:W-:-:S04]  /*9ce0*/  IMAD.MOV.U32 R3, RZ, RZ, 0x3000 ;  /* 0x00003000ff037424 */ /* 0x000fc800078e00ff */
[----:B------:R3:W-:Y:S01]  /*9cf0*/  SYNCS.ARRIVE.TRANS64 RZ, [R4+URZ+0x22830], R3 ;  /* 0x0228300304ff79a7 */ /* 0x0007e2000800003f */
[----:B-1----:R-:W-:-:S04]  /*9d00*/  LOP3.LUT R5, R5, 0x1f, RZ, 0xc0, !PT ;  /* 0x0000001f05057812 */ /* 0x002fc800078ec0ff */
[----:B------:R-:W-:-:S13]  /*9d10*/  ISETP.NE.AND P0, PT, R5, RZ, PT ;  /* 0x000000ff0500720c */ /* 0x000fda0003f05270 */
[----:B---3--:R-:W-:Y:S05]  /*9d20*/  @!P0 BRA `(.L_x_87) ;  /* 0x0000000000048947 */ /* 0x008fea0003800000 */
[----:B------:R-:W-:Y:S01]  /*9d30*/  BPT.TRAP 0x1 ;  /* 0x000000040000795c */ /* 0x000fe20000300000 */
.L_x_87:
[----:B------:R-:W-:Y:S05]  /*9d40*/  BSYNC B2 ;  /* 0x0000000000027941 */ /* 0x000fea0003800000 */
.L_x_86:
[----:B------:R-:W-:Y:S01]  /*9d50*/  IMAD.MOV.U32 R8, RZ, RZ, RZ ;  /* 0x000000ffff087224 */ /* 0x000fe200078e00ff */
[----:B------:R-:W-:Y:S01]  /*9d60*/  UIADD3 UR4, UP0, UR40, 0x370, URZ ;  /* 0x0000037028047890 */ /* 0x000fe2000ff1e03f */
[----:B-1----:R-:W-:Y:S01]  /*9d70*/  IMAD.U32 R5, RZ, RZ, UR36 ;  /* 0x00000024ff057e24 */ /* 0x002fe2000f8e00ff */
[----:B------:R-:W-:Y:S01]  /*9d80*/  PLOP3.LUT P0, PT, PT, PT, PT, 0x80, 0x0 ;  /* 0x000000000000781c */ /* 0x000fe20003f0f070 */
[----:B------:R-:W-:Y:S01]  /*9d90*/  IMAD R6, R6, 0x60, RZ ;  /* 0x0000006006067824 */ /* 0x000fe200078e02ff */
[----:B------:R-:W-:Y:S01]  /*9da0*/  R2UR UR10, R8 ;  /* 0x00000000080a72ca */ /* 0x000fe200000e0000 */
[----:B------:R-:W-:Y:S01]  /*9db0*/  IMAD R3, R18, 0x3000, R5 ;  /* 0x0000300012037824 */ /* 0x000fe200078e0205 */
[----:B------:R-:W-:Y:S01]  /*9dc0*/  UIADD3.X UR5, URZ, UR41, URZ, UP0, !UPT ;  /* 0x000000293f057290 */ /* 0x000fe200087fe43f */
[----:B0-----:R-:W-:Y:S01]  /*9dd0*/  VIADD R7, R4, 0x22830 ;  /* 0x0002283004077836 */ /* 0x001fe20000000000 */
[----:B------:R-:W-:Y:S01]  /*9de0*/  UMOV UR6, 0x0 ;  /* 0x0000000000067882 */ /* 0x000fe20000000000 */
[----:B------:R-:W-:Y:S01]  /*9df0*/  VIADD R3, R3, 0x1c400 ;  /* 0x0001c40003037836 */ /* 0x000fe20000000000 */
[----:B------:R-:W-:-:S09]  /*9e00*/  UMOV UR7, 0x14f00000 ;  /* 0x14f0000000077882 */ /* 0x000fd20000000000 */
.L_x_88:
        /* <DEDUP_REMOVED lines=13> */
.L_x_157:
[----:B------:R-:W-:Y:S05]  /*9ee0*/  BSYNC B2 ;  /* 0x0000000000027941 */ /* 0x000fea0003800000 */
.L_x_89:
[----:B------:R-:W-:Y:S01]  /*9ef0*/  BSSY B2, `(.L_x_91) ;  /* 0x000000b000027945 */ /* 0x000fe20003800000 */
[----:B0-2---:R-:W-:Y:S02]  /*9f00*/  IMAD.MOV.U32 R2, RZ, RZ, 0x0 ;  /* 0x00000000ff027424 */ /* 0x005fe400078e00ff */
[----:B------:R-:W-:Y:S01]  /*9f10*/  IMAD.MOV.U32 R3, RZ, RZ, 0x14f00000 ;  /* 0x14f00000ff037424 */ /* 0x000fe200078e00ff */
[----:B------:R-:W-:Y:S06]  /*9f20*/  @P1 BRA `(.L_x_92) ;  /* 0x00000000001c1947 */ /* 0x000fec0003800000 */
[----:B------:R-:W0:Y:S01]  /*9f30*/  S2R R9, SR_TID.X ;  /* 0x0000000000097919 */ /* 0x000e220000002100 */
[----:B------:R-:W-:-:S04]  /*9f40*/  IMAD.MOV.U32 R7, RZ, RZ, 0xc000 ;  /* 0x0000c000ff077424 */ /* 0x000fc800078e00ff */
[----:B------:R1:W-:Y:S01]  /*9f50*/  SYNCS.ARRIVE.TRANS64 RZ, [R4+URZ+0x22850], R7 ;  /* 0x0228500704ff79a7 */ /* 0x0003e2000800003f */
[----:B0-----:R-:W-:-:S04]  /*9f60*/  LOP3.LUT R9, R9, 0x1f, RZ, 0xc0, !PT ;  /* 0x0000001f09097812 */ /* 0x001fc800078ec0ff */
[----:B------:R-:W-:-:S13]  /*9f70*/  ISETP.NE.AND P0, PT, R9, RZ, PT ;  /* 0x000000ff0900720c */ /* 0x000fda0003f05270 */
[----:B-1----:R-:W-:Y:S05]  /*9f80*/  @!P0 BRA `(.L_x_92) ;  /* 0x0000000000048947 */ /* 0x002fea0003800000 */
[----:B------:R-:W-:Y:S01]  /*9f90*/  BPT.TRAP 0x1 ;  /* 0x000000040000795c */ /* 0x000fe20000300000 */
.L_x_92:
[----:B------:R-:W-:Y:S05]  /*9fa0*/  BSYNC B2 ;  /* 0x0000000000027941 */ /* 0x000fea0003800000 */
.L_x_91:
[----:B------:R-:W-:Y:S01]  /*9fb0*/  R2UR UR10, R8 ;  /* 0x00000000080a72ca */ /* 0x000fe200000e0000 */
[----:B------:R-:W-:Y:S01]  /*9fc0*/  IMAD R5, R18, 0xc000, R5 ;  /* 0x0000c00012057824 */ /* 0x000fe200078e0205 */
[----:B------:R-:W-:Y:S01]  /*9fd0*/  R2UR UR6, R2 ;  /* 0x00000000020672ca */ /* 0x000fe200000e0000 */
[----:B------:R-:W-:Y:S01]  /*9fe0*/  UIADD3 UR4, UP0, UR40, 0x470, URZ ;  /* 0x0000047028047890 */ /* 0x000fe2000ff1e03f */
[----:B------:R-:W-:Y:S01]  /*9ff0*/  R2UR UR7, R3 ;  /* 0x00000000030772ca */ /* 0x000fe200000e0000 */
[----:B------:R-:W-:Y:S01]  /*a000*/  VIADD R4, R4, 0x22850 ;  /* 0x0002285004047836 */ /* 0x000fe20000000000 */
[----:B------:R-:W-:Y:S01]  /*a010*/  PLOP3.LUT P0, PT, PT, PT, PT, 0x80, 0x0 ;  /* 0x000000000000781c */ /* 0x000fe20003f0f070 */
[----:B------:R-:W-:Y:S01]  /*a020*/  VIADD R7, R5, 0x400 ;  /* 0x0000040005077836 */ /* 0x000fe20000000000 */
[----:B------:R-:W-:-:S12]  /*a030*/  UIADD3.X UR5, URZ, UR41, URZ, UP0, !UPT ;  /* 0x000000293f057290 */ /* 0x000fd800087fe43f */
.L_x_93:
        /* <DEDUP_REMOVED lines=15> */
.L_x_94:
        /* <DEDUP_REMOVED lines=15> */
.L_x_95:
        /* <DEDUP_REMOVED lines=15> */
.L_x_96:
        /* <DEDUP_REMOVED lines=9> */
[----:B--2---:R-:W-:Y:S05]  /*a3a0*/  @P0 BRA.U.ANY `(.L_x_96) ;  /* 0xfffffffd00d80947 */ /* 0x004fea000393ffff */
.L_x_82:
[----:B------:R-:W-:Y:S05]  /*a3b0*/  BSYNC B1 ;  /* 0x0000000000017941 */ /* 0x000fea0003800000 */
.L_x_81:
[----:B------:R-:W2:Y:S04]  /*a3c0*/  LDL R3, [R1+0x8] ;  /* 0x0000080001037983 */ /* 0x000ea80000100800 */
[----:B------:R-:W3:Y:S01]  /*a3d0*/  LDL.LU R2, [R1] ;  /* 0x0000000001027983 */ /* 0x000ee20000300800 */
[----:B0-----:R-:W-:Y:S01]  /*a3e0*/  VIADD R7, R18, 0x1 ;  /* 0x0000000112077836 */ /* 0x001fe20000000000 */
[----:B------:R-:W-:Y:S04]  /*a3f0*/  BSSY B1, `(.L_x_97) ;  /* 0x0000097000017945 */ /* 0x000fe80003800000 */
[----:B------:R-:W-:-:S04]  /*a400*/  ISETP.NE.AND P0, PT, R7, 0x2, PT ;  /* 0x000000020700780c */ /* 0x000fc80003f05270 */
[----:B------:R-:W-:Y:S02]  /*a410*/  SEL R6, RZ, 0x1, P0 ;  /* 0x00000001ff067807 */ /* 0x000fe40000000000 */
[----:B------:R-:W-:Y:S02]  /*a420*/  SEL R7, R7, RZ, P0 ;  /* 0x000000ff07077207 */ /* 0x000fe40000000000 */
[----:B--2---:R-:W-:Y:S02]  /*a430*/  ISETP.NE.AND P2, PT, R3, RZ, PT ;  /* 0x000000ff0300720c */ /* 0x004fe40003f45270 */
[----:B---3--:R-:W-:-:S11]  /*a440*/  LOP3.LUT R6, R2, R6, RZ, 0x3c, !PT ;  /* 0x0000000602067212 */ /* 0x008fd600078e3cff */
[----:B------:R-:W-:Y:S05]  /*a450*/  @!P2 BRA `(.L_x_98) ;  /* 0x000000080040a947 */ /* 0x000fea0003800000 */
[----:B------:R-:W2:Y:S01]  /*a460*/  LDL R2, [R1+0xc] ;  /* 0x00000c0001027983 */ /* 0x000ea20000100800 */
[----:B------:R-:W-:Y:S01]  /*a470*/  VIADD R8, R0, 0xffffffff ;  /* 0xffffffff00087836 */ /* 0x000fe20000000000 */
[----:B--2---:R-:W-:-:S13]  /*a480*/  ISETP.NE.AND P2, PT, R2, RZ, PT ;  /* 0x000000ff0200720c */ /* 0x004fda0003f45270 */
[----:B------:R-:W-:Y:S05]  /*a490*/  @!P2 BRA `(.L_x_99) ;  /* 0x00000000004ca947 */ /* 0x000fea0003800000 */
[----:B------:R-:W2:Y:S01]  /*a4a0*/  LDL R9, [R1+0x4] ;  /* 0x0000040001097983 */ /* 0x000ea20000100800 */
[----:B------:R-:W0:Y:S01]  /*a4b0*/  LDC R4, c[0x0][0x43c] ;  /* 0x00010f00ff047b82 */ /* 0x000e220000000800 */
[----:B------:R-:W-:Y:S01]  /*a4c0*/  ULDC.64 UR4, c[0x0][0x428] ;  /* 0x00010a0000047ab9 */ /* 0x000fe20000000a00 */
[----:B0-----:R-:W-:-:S13]  /*a4d0*/  ISETP.NE.AND P0, PT, R4, 0x1, PT ;  /* 0x000000010400780c */ /* 0x001fda0003f05270 */
        /* <DEDUP_REMOVED lines=15> */
.L_x_99:
[----:B0-----:R-:W-:Y:S01]  /*a5d0*/  LEA R4, R7, UR36, 0x3 ;  /* 0x0000002407047c11 */ /* 0x001fe2000f8e18ff */
[----:B------:R-:W0:Y:S01]  /*a5e0*/  S2R R3, SR_TID.X ;  /* 0x0000000000037919 */ /* 0x000e220000002100 */
[----:B------:R-:W-:Y:S01]  /*a5f0*/  SHF.L.U32 R2, R6, 0x1f, RZ ;  /* 0x0000001f06027819 */ /* 0x000fe200000006ff */
[----:B------:R-:W-:Y:S03]  /*a600*/  BSSY B2, `(.L_x_100) ;  /* 0x0000005000027945 */ /* 0x000fe60003800000 */
[----:B------:R-:W2:Y:S01]  /*a610*/  SYNCS.PHASECHK.TRANS64.TRYWAIT P0, [R4+URZ+0x22840], R2 ;  /* 0x02284002040075a7 */ /* 0x000ea2000800017f */
[----:B0-----:R-:W-:-:S04]  /*a620*/  LOP3.LUT R3, R3, 0x7f, RZ, 0xc0, !PT ;  /* 0x0000007f03037812 */ /* 0x001fc800078ec0ff */
[----:B------:R-:W-:Y:S01]  /*a630*/  ISETP.NE.AND P1, PT, R3, RZ, PT ;  /* 0x000000ff0300720c */ /* 0x000fe20003f25270 */
[----:B--2---:R-:W-:-:S12]  /*a640*/  @!P0 BRA `(.L_x_101) ;  /* 0x0000001c00008947 */ /* 0x004fd80003800000 */
.L_x_158:
[----:B------:R-:W-:Y:S05]  /*a650*/  BSYNC B2 ;  /* 0x0000000000027941 */ /* 0x000fea0003800000 */
.L_x_100:
[----:B------:R-:W-:Y:S04]  /*a660*/  BSSY B2, `(.L_x_102) ;  /* 0x0000009000027945 */ /* 0x000fe80003800000 */
[----:B------:R-:W-:Y:S05]  /*a670*/  @P1 BRA `(.L_x_103) ;  /* 0x00000000001c1947 */ /* 0x000fea0003800000 */
[----:B-1----:R-:W1:Y:S01]  /*a680*/  S2R R5, SR_TID.X ;  /* 0x0000000000057919 */ /* 0x002e620000002100 */
[----:B------:R-:W-:-:S04]  /*a690*/  IMAD.MOV.U32 R3, RZ, RZ, 0x3000 ;  /* 0x00003000ff037424 */ /* 0x000fc800078e00ff */
[----:B------:R2:W-:Y:S01]  /*a6a0*/  SYNCS.ARRIVE.TRANS64 RZ, [R4+URZ+0x22830], R3 ;  /* 0x0228300304ff79a7 */ /* 0x0005e2000800003f */
[----:B-1----:R-:W-:-:S04]  /*a6b0*/  LOP3.LUT R5, R5, 0x1f, RZ, 0xc0, !PT ;  /* 0x0000001f05057812 */ /* 0x002fc800078ec0ff */
[----:B------:R-:W-:-:S13]  /*a6c0*/  ISETP.NE.AND P0, PT, R5, RZ, PT ;  /* 0x000000ff0500720c */ /* 0x000fda0003f05270 */
[----:B--2---:R-:W-:Y:S05]  /*a6d0*/  @!P0 BRA `(.L_x_103) ;  /* 0x0000000000048947 */ /* 0x004fea0003800000 */
[----:B------:R-:W-:Y:S01]  /*a6e0*/  BPT.TRAP 0x1 ;  /* 0x000000040000795c */ /* 0x000fe20000300000 */
.L_x_103:
[----:B------:R-:W-:Y:S05]  /*a6f0*/  BSYNC B2 ;  /* 0x0000000000027941 */ /* 0x000fea0003800000 */
.L_x_102:
        /* <DEDUP_REMOVED lines=12> */
.L_x_104:
        /* <DEDUP_REMOVED lines=10> */
[----:B------:R-:W1:Y:S01]  /*a860*/  SYNCS.PHASECHK.TRANS64.TRYWAIT P0, [R4+URZ+0x22860], R2 ;  /* 0x02286002040075a7 */ /* 0x000e62000800017f */
[----:B------:R-:W-:Y:S04]  /*a870*/  BSSY B2, `(.L_x_105) ;  /* 0x0000002000027945 */ /* 0x000fe80003800000 */
[----:B-1----:R-:W-:Y:S05]  /*a880*/  @!P0 BRA `(.L_x_106) ;  /* 0x0000001800848947 */ /* 0x002fea0003800000 */
.L_x_159:
[----:B------:R-:W-:Y:S05]  /*a890*/  BSYNC B2 ;  /* 0x0000000000027941 */ /* 0x000fea0003800000 */
.L_x_105:
[----:B------:R-:W-:Y:S01]  /*a8a0*/  BSSY B2, `(.L_x_107) ;  /* 0x000000b000027945 */ /* 0x000fe20003800000 */
[----:B01----:R-:W-:Y:S02]  /*a8b0*/  IMAD.MOV.U32 R2, RZ, RZ, 0x0 ;  /* 0x00000000ff027424 */ /* 0x003fe400078e00ff */
        /* <DEDUP_REMOVED lines=9> */
.L_x_108:
[----:B------:R-:W-:Y:S05]  /*a950*/  BSYNC B2 ;  /* 0x0000000000027941 */ /* 0x000fea0003800000 */
.L_x_107:
        /* <DEDUP_REMOVED lines=9> */
.L_x_109:
        /* <DEDUP_REMOVED lines=15> */
.L_x_110:
        /* <DEDUP_REMOVED lines=15> */
.L_x_111:
        /* <DEDUP_REMOVED lines=15> */
.L_x_112:
        /* <DEDUP_REMOVED lines=10> */
.L_x_98:
[----:B------:R-:W-:Y:S05]  /*ad60*/  BSYNC B1 ;  /* 0x0000000000017941 */ /* 0x000fea0003800000 */
.L_x_97:
[----:B------:R-:W-:Y:S01]  /*ad70*/  VIADD R7, R7, 0x1 ;  /* 0x0000000107077836 */ /* 0x000fe20000000000 */
[C---:B------:R-:W-:Y:S01]  /*ad80*/  ISETP.GT.AND P1, PT, R0.reuse, 0x1, PT ;  /* 0x000000010000780c */ /* 0x040fe20003f24270 */
[----:B------:R-:W-:-:S03]  /*ad90*/  VIADD R0, R0, 0xfffffffe ;  /* 0xfffffffe00007836 */ /* 0x000fc60000000000 */
[----:B------:R-:W-:-:S04]  /*ada0*/  ISETP.NE.AND P0, PT, R7, 0x2, PT ;  /* 0x000000020700780c */ /* 0x000fc80003f05270 */
[----:B------:R-:W-:Y:S02]  /*adb0*/  SEL R3, RZ, 0x1, P0 ;  /* 0x00000001ff037807 */ /* 0x000fe40000000000 */
[----:B------:R-:W-:Y:S02]  /*adc0*/  SEL R18, R7, RZ, P0 ;  /* 0x000000ff07127207 */ /* 0x000fe40000000000 */
[----:B------:R-:W-:-:S05]  /*add0*/  LOP3.LUT R2, R6, R3, RZ, 0x3c, !PT ;  /* 0x0000000306027212 */ /* 0x000fca00078e3cff */
[----:B------:R2:W-:Y:S01]  /*ade0*/  STL [R1], R2 ;  /* 0x0000000201007387 */ /* 0x0005e20000100800 */
[----:B------:R-:W-:Y:S05]  /*adf0*/  @P1 BRA `(.L_x_113) ;  /* 0xffffffec00181947 */ /* 0x000fea000383ffff */
.L_x_80:
[----:B------:R-:W-:Y:S05]  /*ae00*/  BSYNC B0 ;  /* 0x0000000000007941 */ /* 0x000fea0003800000 */
.L_x_62:
[----:B--2---:R-:W2:Y:S01]  /*ae10*/  LDL.LU R2, [R1+0x24] ;  /* 0x0000240001027983 */ /* 0x004ea20000300800 */
[----:B------:R-:W-:-:S03]  /*ae20*/  ULDC UR4, c[0x0][0xc34] ;  /* 0x00030d0000047ab9 */ /* 0x000fc60000000800 */
[----:B------:R-:W3:Y:S01]  /*ae30*/  LDL.LU R0, [R1+0x30] ;  /* 0x0000300001007983 */ /* 0x000ee20000300800 */
[----:B--2---:R-:W-:Y:S02]  /*ae40*/  VIADD R2, R2, UR38 ;  /* 0x0000002602027c36 */ /* 0x004fe40008000000 */
[----:B---3--:R-:W-:-:S03]  /*ae50*/  VIADD R0, R0, 0x1 ;  /* 0x0000000100007836 */ /* 0x008fc60000000000 */
[----:B------:R2:W-:Y:S01]  /*ae60*/  STL [R1+0x24], R2 ;  /* 0x0000240201007387 */ /* 0x0005e20000100800 */
[----:B------:R-:W-:-:S03]  /*ae70*/  ISETP.GE.AND P0, PT, R2, UR4, PT ;  /* 0x0000000402007c0c */ /* 0x000fc6000bf06270 */
[----:B------:R2:W-:Y:S10]  /*ae80*/  STL [R1+0x30], R0 ;  /* 0x0000300001007387 */ /* 0x0005f40000100800 */
[----:B--2---:R-:W-:Y:S05]  /*ae90*/  @!P0 BRA `(.L_x_114) ;  /* 0xffffffc400288947 */ /* 0x004fea000383ffff */
[----:B------:R-:W-:-:S07]  /*aea0*/  LOP3.LUT R2, R0, 0x1, RZ, 0xc, !PT ;  /* 0x0000000100027812 */ /* 0x000fce00078e0cff */
.L_x_38:
[----:B0-----:R-:W0:Y:S01]  /*aeb0*/  S2R R3, SR_CgaCtaId ;  /* 0x0000000000037919 */ /* 0x001e220000008800 */
[----:B------:R-:W-:Y:S01]  /*aec0*/  MOV R0, 0x400 ;  /* 0x0000040000007802 */ /* 0x000fe20000000f00 */
[----:B------:R-:W-:Y:S03]  /*aed0*/  BSSY B0, `(.L_x_115) ;  /* 0x0000005000007945 */ /* 0x000fe60003800000 */
[----:B0-----:R-:W-:Y:S02]  /*aee0*/  LEA R0, R3, R0, 0x18 ;  /* 0x0000000003007211 */ /* 0x001fe400078ec0ff */
[----:B------:R-:W-:-:S04]  /*aef0*/  SHF.L.U32 R3, R2, 0x1f, RZ ;  /* 0x0000001f02037819 */ /* 0x000fc800000006ff */
[----:B------:R-:W0:Y:S02]  /*af00*/  SYNCS.PHASECHK.TRANS64.TRYWAIT P0, [R0+URZ+0x22820], R3 ;  /* 0x02282003000075a7 */ /* 0x000e24000800017f */
[----:B0-----:R-:W-:Y:S05]  /*af10*/  @!P0 BRA `(.L_x_116) ;  /* 0x0000001000f48947 */ /* 0x001fea0003800000 */
.L_x_160:
[----:B------:R-:W-:Y:S05]  /*af20*/  BSYNC B0 ;  /* 0x0000000000007941 */ /* 0x000fea0003800000 */
.L_x_115:
[----:B------:R-:W-:-:S03]  /*af30*/  UMOV UR4, 0xffffffff ;  /* 0xffffffff00047882 */ /* 0x000fc60000000000 */
[----:B------:R-:W-:Y:S05]  /*af40*/  BRA.DIV UR4, `(.L_x_117) ;  /* 0x0000001204fc7947 */ /* 0x000fea000b800000 */
[----:B------:R-:W2:Y:S02]  /*af50*/  S2R R2, SR_TID.X ;  /* 0x0000000000027919 */ /* 0x000ea40000002100 */
[----:B--2---:R-:W-:-:S04]  /*af60*/  SHF.R.U32.HI R2, RZ, 0x5, R2 ;  /* 0x00000005ff027819 */ /* 0x004fc80000011602 */
[----:B------:R-:W-:-:S05]  /*af70*/  LOP3.LUT R2, R2, 0x3, RZ, 0xc0, !PT ;  /* 0x0000000302027812 */ /* 0x000fca00078ec0ff */
[----:B------:R2:W3:Y:S02]  /*af80*/  SHFL.IDX PT, R14, R2, RZ, 0x1f ;  /* 0x00001fff020e7589 */ /* 0x0004e400000e0000 */
.L_x_163:
[----:B---3--:R-:W-:Y:S01]  /*af90*/  ISETP.NE.AND P0, PT, R14, RZ, PT ;  /* 0x000000ff0e00720c */ /* 0x008fe20003f05270 */
[----:B------:R-:W-:-:S12]  /*afa0*/  BSSY B0, `(.L_x_118) ;  /* 0x0000025000007945 */ /* 0x000fd80003800000 */
[----:B------:R-:W-:Y:S05]  /*afb0*/  @P0 BRA `(.L_x_119) ;  /* 0x00000000008c0947 */ /* 0x000fea0003800000 */
[----:B------:R-:W-:-:S03]  /*afc0*/  UMOV UR4, 0xffffffff ;  /* 0xffffffff00047882 */ /* 0x000fc60000000000 */
[----:B------:R-:W-:Y:S05]  /*afd0*/  BRA.DIV UR4, `(.L_x_120) ;  /* 0x00000016040c7947 */ /* 0x000fea000b800000 */
[----:B------:R-:W-:-:S13]  /*afe0*/  ELECT P6, URZ, PT ;  /* 0x00000000003f782f */ /* 0x000fda00038c0000 */
.L_x_166:
[----:B------:R-:W-:Y:S05]  /*aff0*/  @!P6 BRA `(.L_x_119) ;  /* 0x00000000007ce947 */ /* 0x000fea0003800000 */
[----:B------:R-:W-:-:S06]  /*b000*/  ULOP3.LUT UR4, UR37, 0x2, URZ, 0xfc, !UPT ;  /* 0x0000000225047892 */ /* 0x000fcc000f8efc3f */
[----:B--2---:R-:W-:-:S05]  /*b010*/  IMAD.U32 R2, RZ, RZ, UR4 ;  /* 0x00000004ff027e24 */ /* 0x004fca000f8e00ff */
[----:B------:R-:W-:-:S13]  /*b020*/  ISETP.NE.AND P2, PT, R2, 0x3, PT ;  /* 0x000000030200780c */ /* 0x000fda0003f45270 */
[----:B------:R-:W-:Y:S05]  /*b030*/  @!P2 BRA `(.L_x_121) ;  /* 0x000000000004a947 */ /* 0x000fea0003800000 */
[----:B------:R-:W-:Y:S01]  /*b040*/  BPT.TRAP 0x1 ;  /* 0x000000040000795c */ /* 0x000fe20000300000 */
.L_x_121:
[----:B------:R-:W1:Y:S01]  /*b050*/  LDL.LU R7, [R1] ;  /* 0x0000000001077983 */ /* 0x000e620000300800 */
[----:B0-----:R-:W-:Y:S02]  /*b060*/  VIADD R3, R0, 0x22840 ;  /* 0x0002284000037836 */ /* 0x001fe40000000000 */
[C---:B------:R-:W-:Y:S02]  /*b070*/  VIADD R2, R18.reuse, 0x1 ;  /* 0x0000000112027836 */ /* 0x040fe40000000000 */
[----:B------:R-:W-:-:S03]  /*b080*/  IMAD R6, R18, 0x8, R3 ;  /* 0x0000000812067824 */ /* 0x000fc600078e0203 */
[----:B------:R-:W-:-:S04]  /*b090*/  ISETP.NE.AND P1, PT, R2, 0x2, PT ;  /* 0x000000020200780c */ /* 0x000fc80003f25270 */
[----:B------:R-:W-:Y:S02]  /*b0a0*/  SEL R4, RZ, 0x1, P1 ;  /* 0x00000001ff047807 */ /* 0x000fe40000800000 */
[C---:B-1----:R-:W-:Y:S02]  /*b0b0*/  SHF.L.U32 R5, R7.reuse, 0x1f, RZ ;  /* 0x0000001f07057819 */ /* 0x042fe400000006ff */
[----:B------:R-:W-:Y:S02]  /*b0c0*/  LOP3.LUT R7, R7, R4, RZ, 0x3c, !PT ;  /* 0x0000000407077212 */ /* 0x000fe400078e3cff */
[----:B------:R-:W0:Y:S01]  /*b0d0*/  SYNCS.PHASECHK.TRANS64.TRYWAIT P0, [R6+URZ], R5 ;  /* 0x00000005060075a7 */ /* 0x000e22000800017f */
[----:B------:R-:W-:Y:S02]  /*b0e0*/  SEL R4, R2, RZ, P1 ;  /* 0x000000ff02047207 */ /* 0x000fe40000800000 */
[----:B------:R-:W-:-:S03]  /*b0f0*/  SHF.L.U32 R2, R7, 0x1f, RZ ;  /* 0x0000001f07027819 */ /* 0x000fc600000006ff */
[----:B------:R-:W-:Y:S01]  /*b100*/  IMAD R3, R4, 0x8, R3 ;  /* 0x0000000804037824 */ /* 0x000fe200078e0203 */
[----:B0-----:R-:W-:Y:S06]  /*b110*/  @!P0 BRA `(.L_x_122) ;  /* 0x0000001000dc8947 */ /* 0x001fec0003800000 */
.L_x_167:
[----:B------:R-:W1:Y:S02]  /*b120*/  SYNCS.PHASECHK.TRANS64.TRYWAIT P0, [R3+URZ], R2 ;  /* 0x00000002030075a7 */ /* 0x000e64000800017f */
[----:B-1----:R-:W-:Y:S05]  /*b130*/  @!P0 BRA `(.L_x_123) ;  /* 0x0000001000e88947 */ /* 0x002fea0003800000 */
.L_x_168:
[----:B------:R-:W-:Y:S05]  /*b140*/  @!P2 BRA `(.L_x_124) ;  /* 0x000000000004a947 */ /* 0x000fea0003800000 */
[----:B------:R-:W-:Y:S01]  /*b150*/  BPT.TRAP 0x1 ;  /* 0x000000040000795c */ /* 0x000fe20000300000 */
.L_x_124:
[----:B-1----:R-:W-:-:S04]  /*b160*/  VIADD R3, R0, 0x22860 ;  /* 0x0002286000037836 */ /* 0x002fc80000000000 */
[----:B------:R-:W-:-:S04]  /*b170*/  IMAD R18, R18, 0x8, R3 ;  /* 0x0000000812127824 */ /* 0x000fc800078e0203 */
[----:B------:R-:W1:Y:S02]  /*b180*/  SYNCS.PHASECHK.TRANS64.TRYWAIT P0, [R18+URZ], R5 ;  /* 0x00000005120075a7 */ /* 0x000e64000800017f */
[----:B-1----:R-:W-:Y:S05]  /*b190*/  @!P0 BRA `(.L_x_125) ;  /* 0x0000001000e48947 */ /* 0x002fea0003800000 */
.L_x_169:
[----:B------:R-:W-:-:S07]  /*b1a0*/  IMAD R3, R4, 0x8, R3 ;  /* 0x0000000804037824 */ /* 0x000fce00078e0203 */
.L_x_126:
[----:B--2---:R2:W3:Y:S02]  /*b1b0*/  SYNCS.PHASECHK.TRANS64.TRYWAIT P0, [R3+URZ], R2 ;  /* 0x00000002030075a7 */ /* 0x0044e4000800017f */
[----:B---3--:R-:W-:Y:S05]  /*b1c0*/  @!P0 NANOSLEEP.SYNCS 0x989680 ;  /* 0x009896800000895d */ /* 0x008fea0003900000 */
[----:B------:R-:W3:Y:S02]  /*b1d0*/  @!P0 SYNCS.PHASECHK.TRANS64 P0, [R3+URZ], R2 ;  /* 0x00000002030085a7 */ /* 0x000ee4000800007f */
[----:B---3--:R-:W-:Y:S05]  /*b1e0*/  @!P0 BRA `(.L_x_126) ;  /* 0xfffffffc00f08947 */ /* 0x008fea000383ffff */
.L_x_119:
[----:B------:R-:W-:Y:S05]  /*b1f0*/  BSYNC B0 ;  /* 0x0000000000007941 */ /* 0x000fea0003800000 */
.L_x_118:
[----:B------:R-:W-:Y:S05]  /*b200*/  EXIT ;  /* 0x000000000000794d */ /* 0x000fea0003800000 */
.L_x_10:
[----:B0-----:R-:W-:-:S04]  /*b210*/  IMAD.U32 R3, RZ, RZ, UR45 ;  /* 0x0000002dff037e24 */ /* 0x001fc8000f8e00ff */
[----:B------:R0:W1:Y:S03]  /*b220*/  SYNCS.PHASECHK.TRANS64.TRYWAIT P0, [R3+URZ+0x22800], R0 ;  /* 0x02280000030075a7 */ /* 0x000066000800017f */
[----:B-1----:R-:W-:Y:S05]  /*b230*/  @!P0 NANOSLEEP.SYNCS 0x989680 ;  /* 0x009896800000895d */ /* 0x002fea0003900000 */
[----:B------:R-:W1:Y:S02]  /*b240*/  @!P0 SYNCS.PHASECHK.TRANS64 P0, [R3+URZ+0x22800], R0 ;  /* 0x02280000030085a7 */ /* 0x000e64000800007f */
[----:B-1----:R-:W-:Y:S05]  /*b250*/  @!P0 BRA `(.L_x_10) ;  /* 0xfffffffc00ec8947 */ /* 0x002fea000383ffff */
[----:B------:R-:W-:Y:S05]  /*b260*/  BRA `(.L_x_127) ;  /* 0xffffff5c00cc7947 */ /* 0x000fea000383ffff */
.L_x_14:
[----:B-1----:R-:W-:-:S04]  /*b270*/  IMAD.U32 R0, RZ, RZ, UR21 ;  /* 0x00000015ff007e24 */ /* 0x002fc8000f8e00ff */
[----:B------:R1:W2:Y:S03]  /*b280*/  SYNCS.PHASECHK.TRANS64.TRYWAIT P1, [R0+URZ+0x22830], R7 ;  /* 0x02283007000075a7 */ /* 0x0002a6000802017f */
[----:B--2---:R-:W-:Y:S05]  /*b290*/  @!P1 NANOSLEEP.SYNCS 0x989680 ;  /* 0x009896800000995d */ /* 0x004fea0003900000 */
[----:B------:R-:W2:Y:S02]  /*b2a0*/  @!P1 SYNCS.PHASECHK.TRANS64 P1, [R0+URZ+0x22830], R7 ;  /* 0x02283007000095a7 */ /* 0x000ea4000802007f */
[----:B--2---:R-:W-:Y:S05]  /*b2b0*/  @!P1 BRA `(.L_x_14) ;  /* 0xfffffffc00ec9947 */ /* 0x004fea000383ffff */
[----:B------:R-:W-:Y:S05]  /*b2c0*/  BRA `(.L_x_13) ;  /* 0xffffff5c00f07947 */ /* 0x000fea000383ffff */
.L_x_18:
[----:B--2---:R2:W3:Y:S02]  /*b2d0*/  SYNCS.PHASECHK.TRANS64.TRYWAIT P2, [R8+URZ+0x22850], R7 ;  /* 0x02285007080075a7 */ /* 0x0044e4000804017f */
[----:B---3--:R-:W-:Y:S05]  /*b2e0*/  @!P2 NANOSLEEP.SYNCS 0x989680 ;  /* 0x009896800000a95d */ /* 0x008fea0003900000 */
[----:B------:R-:W3:Y:S02]  /*b2f0*/  @!P2 SYNCS.PHASECHK.TRANS64 P2, [R8+URZ+0x22850], R7 ;  /* 0x022850070800a5a7 */ /* 0x000ee4000804007f */
[----:B---3--:R-:W-:Y:S05]  /*b300*/  @!P2 BRA `(.L_x_18) ;  /* 0xfffffffc00f0a947 */ /* 0x008fea000383ffff */
[----:B------:R-:W-:Y:S05]  /*b310*/  BRA `(.L_x_17) ;  /* 0xffffff74006c7947 */ /* 0x000fea000383ffff */
.L_x_23:
[----:B0-----:R-:W-:Y:S02]  /*b320*/  IMAD.U32 R0, RZ, RZ, UR23 ;  /* 0x00000017ff007e24 */ /* 0x001fe4000f8e00ff */
[----:B------:R-:W-:-:S04]  /*b330*/  IMAD.U32 R3, RZ, RZ, UR24 ;  /* 0x00000018ff037e24 */ /* 0x000fc8000f8e00ff */
[----:B------:R0:W1:Y:S03]  /*b340*/  SYNCS.PHASECHK.TRANS64.TRYWAIT P3, [R0+URZ+0x22830], R3 ;  /* 0x02283003000075a7 */ /* 0x000066000806017f */
[----:B-1----:R-:W-:Y:S05]  /*b350*/  @!P3 NANOSLEEP.SYNCS 0x989680 ;  /* 0x009896800000b95d */ /* 0x002fea0003900000 */
[----:B------:R-:W1:Y:S02]  /*b360*/  @!P3 SYNCS.PHASECHK.TRANS64 P3, [R0+URZ+0x22830], R3 ;  /* 0x022830030000b5a7 */ /* 0x000e64000806007f */
[----:B-1----:R-:W-:Y:S05]  /*b370*/  @!P3 BRA `(.L_x_23) ;  /* 0xfffffffc00e8b947 */ /* 0x002fea000383ffff */
[----:B------:R-:W-:Y:S05]  /*b380*/  BRA `(.L_x_22) ;  /* 0xffffff7800807947 */ /* 0x000fea000383ffff */
.L_x_27:
[----:B0-----:R-:W-:-:S04]  /*b390*/  IMAD.U32 R6, RZ, RZ, UR24 ;  /* 0x00000018ff067e24 */ /* 0x001fc8000f8e00ff */
[----:B------:R0:W1:Y:S03]  /*b3a0*/  SYNCS.PHASECHK.TRANS64.TRYWAIT P3, [R183+URZ+0x22850], R6 ;  /* 0x02285006b70075a7 */ /* 0x000066000806017f */
[----:B-1----:R-:W-:Y:S05]  /*b3b0*/  @!P3 NANOSLEEP.SYNCS 0x989680 ;  /* 0x009896800000b95d */ /* 0x002fea0003900000 */
[----:B------:R-:W1:Y:S02]  /*b3c0*/  @!P3 SYNCS.PHASECHK.TRANS64 P3, [R183+URZ+0x22850], R6 ;  /* 0x02285006b700b5a7 */ /* 0x000e64000806007f */
[----:B-1----:R-:W-:Y:S05]  /*b3d0*/  @!P3 BRA `(.L_x_27) ;  /* 0xfffffffc00ecb947 */ /* 0x002fea000383ffff */
[----:B------:R-:W-:Y:S05]  /*b3e0*/  BRA `(.L_x_26) ;  /* 0xffffff9000a47947 */ /* 0x000fea000383ffff */
.L_x_42:
[----:B0-----:R-:W0:Y:S01]  /*b3f0*/  S2R R0, SR_TID.X ;  /* 0x0000000000007919 */ /* 0x001e220000002100 */
[----:B------:R-:W-:Y:S01]  /*b400*/  BSSY B0, `(.L_x_128) ;  /* 0x000000a000007945 */ /* 0x000fe20003800000 */
[----:B------:R-:W-:Y:S02]  /*b410*/  IMAD.MOV.U32 R12, RZ, RZ, RZ ;  /* 0x000000ffff0c7224 */ /* 0x000fe400078e00ff */
[----:B------:R-:W-:Y:S02]  /*b420*/  IMAD.MOV.U32 R11, RZ, RZ, 0x1f ;  /* 0x0000001fff0b7424 */ /* 0x000fe400078e00ff */
[----:B------:R-:W-:Y:S01]  /*b430*/  IMAD.MOV.U32 R15, RZ, RZ, -0x1 ;  /* 0xffffffffff0f7424 */ /* 0x000fe200078e00ff */
[----:B0-----:R-:W-:-:S04]  /*b440*/  SHF.R.U32.HI R0, RZ, 0x5, R0 ;  /* 0x00000005ff007819 */ /* 0x001fc80000011600 */
[----:B------:R-:W-:-:S05]  /*b450*/  LOP3.LUT R0, R0, 0x3, RZ, 0xc0, !PT ;  /* 0x0000000300007812 */ /* 0x000fca00078ec0ff */
[----:B------:R-:W-:-:S07]  /*b460*/  IMAD.MOV.U32 R13, RZ, RZ, R0 ;  /* 0x000000ffff0d7224 */ /* 0x000fce00078e0000 */
[----:B------:R-:W-:Y:S05]  /*b470*/  WARPSYNC.COLLECTIVE R15, `(.L_x_129) ;  /* 0x000000000f087348 */ /* 0x000fea0003c00000 */
[----:B------:R0:W1:Y:S02]  /*b480*/  SHFL.IDX P6, R14, R13, R12, R11 ;  /* 0x0000000c0d0e7389 */ /* 0x00006400000c000b */
[----:B01----:R-:W-:Y:S01]  /*b490*/  ENDCOLLECTIVE ;  /* 0x000000000000791b */ /* 0x003fe20003800000 */
.L_x_129:
[----:B------:R-:W-:Y:S05]  /*b4a0*/  BSYNC B0 ;  /* 0x0000000000007941 */ /* 0x000fea0003800000 */
.L_x_128:
[----:B------:R-:W-:Y:S05]  /*b4b0*/  BRA `(.L_x_130) ;  /* 0xffffffc400547947 */ /* 0x000fea000383ffff */
.L_x_44:
[----:B------:R-:W-:Y:S01]  /*b4c0*/  BSSY B0, `(.L_x_131) ;  /* 0x0000006000007945 */ /* 0x000fe20003800000 */
[----:B------:R-:W-:-:S07]  /*b4d0*/  IMAD.MOV.U32 R15, RZ, RZ, -0x1 ;  /* 0xffffffffff0f7424 */ /* 0x000fce00078e00ff */
[----:B0-----:R-:W-:Y:S05]  /*b4e0*/  WARPSYNC.COLLECTIVE R15, `(.L_x_132) ;  /* 0x000000000f0c7348 */ /* 0x001fea0003c00000 */
[----:B------:R-:W-:Y:S02]  /*b4f0*/  ELECT P6, UR62, PT ;  /* 0x00000000003e782f */ /* 0x000fe400038c0000 */
[----:B------:R-:W-:Y:S01]  /*b500*/  MOV R14, UR62 ;  /* 0x0000003e000e7c02 */ /* 0x000fe20008000f00 */
[----:B0-----:R-:W-:Y:S10]  /*b510*/  ENDCOLLECTIVE ;  /* 0x000000000000791b */ /* 0x001ff40003800000 */
.L_x_132:
[----:B------:R-:W-:Y:S05]  /*b520*/  BSYNC B0 ;  /* 0x0000000000007941 */ /* 0x000fea0003800000 */
.L_x_131:
[----:B------:R-:W-:Y:S05]  /*b530*/  BRA `(.L_x_133) ;  /* 0xffffffc400547947 */ /* 0x000fea000383ffff */
.L_x_46:
[----:B0-----:R0:W2:Y:S02]  /*b540*/  SYNCS.PHASECHK.TRANS64.TRYWAIT P0, [R0+URZ+0x22840], R2 ;  /* 0x02284002000075a7 */ /* 0x0010a4000800017f */
[----:B--2---:R-:W-:Y:S05]  /*b550*/  @!P0 NANOSLEEP.SYNCS 0x989680 ;  /* 0x009896800000895d */ /* 0x004fea0003900000 */
[----:B------:R-:W2:Y:S02]  /*b560*/  @!P0 SYNCS.PHASECHK.TRANS64 P0, [R0+URZ+0x22840], R2 ;  /* 0x02284002000085a7 */ /* 0x000ea4000800007f */
[----:B--2---:R-:W-:Y:S05]  /*b570*/  @!P0 BRA `(.L_x_46) ;  /* 0xfffffffc00f08947 */ /* 0x004fea000383ffff */
[----:B------:R-:W-:Y:S05]  /*b580*/  BRA `(.L_x_134) ;  /* 0xffffffc400b07947 */ /* 0x000fea000383ffff */
.L_x_49:
[----:B------:R-:W-:Y:S01]  /*b590*/  IMAD.MOV.U32 R13, RZ, RZ, R2 ;  /* 0x000000ffff0d7224 */ /* 0x000fe200078e0002 */
[----:B------:R-:W0:Y:S01]  /*b5a0*/  S2R R7, SR_TID.X ;  /* 0x0000000000077919 */ /* 0x000e220000002100 */
[----:B------:R-:W-:Y:S02]  /*b5b0*/  IMAD.MOV.U32 R12, RZ, RZ, RZ ;  /* 0x000000ffff0c7224 */ /* 0x000fe400078e00ff */
[----:B------:R-:W-:Y:S02]  /*b5c0*/  IMAD.MOV.U32 R11, RZ, RZ, 0x181f ;  /* 0x0000181fff0b7424 */ /* 0x000fe400078e00ff */
[----:B------:R-:W-:-:S07]  /*b5d0*/  IMAD.MOV.U32 R15, RZ, RZ, -0x1 ;  /* 0xffffffffff0f7424 */ /* 0x000fce00078e00ff */
[----:B0----5:R-:W-:Y:S05]  /*b5e0*/  WARPSYNC.COLLECTIVE R15, `(.L_x_135) ;  /* 0x000000000f087348 */ /* 0x021fea0003c00000 */
[----:B------:R1:W2:Y:S02]  /*b5f0*/  SHFL.IDX P6, R14, R13, R12, R11 ;  /* 0x0000000c0d0e7389 */ /* 0x0002a400000c000b */
[----:B012--5:R-:W-:Y:S01]  /*b600*/  ENDCOLLECTIVE ;  /* 0x000000000000791b */ /* 0x027fe20003800000 */
.L_x_135:
[----:B------:R-:W-:Y:S01]  /*b610*/  IMAD.MOV.U32 R13, RZ, RZ, R0 ;  /* 0x000000ffff0d7224 */ /* 0x000fe200078e0000 */
[----:B------:R-:W-:Y:S01]  /*b620*/  LOP3.LUT R7, R7, 0x7f, RZ, 0xc0, !PT ;  /* 0x0000007f07077812 */ /* 0x000fe200078ec0ff */
[----:B------:R-:W-:-:S07]  /*b630*/  IMAD.MOV.U32 R6, RZ, RZ, R14 ;  /* 0x000000ffff067224 */ /* 0x000fce00078e000e */
[----:B------:R-:W-:Y:S05]  /*b640*/  WARPSYNC.COLLECTIVE R15, `(.L_x_136) ;  /* 0x000000000f087348 */ /* 0x000fea0003c00000 */
[----:B------:R0:W1:Y:S02]  /*b650*/  SHFL.IDX P6, R14, R13, R12, R11 ;  /* 0x0000000c0d0e7389 */ /* 0x00006400000c000b */
[----:B01----:R-:W-:Y:S01]  /*b660*/  ENDCOLLECTIVE ;  /* 0x000000000000791b */ /* 0x003fe20003800000 */
.L_x_136:
[----:B------:R-:W-:Y:S01]  /*b670*/  ULDC UR4, c[0x0][0x288] ;  /* 0x0000a20000047ab9 */ /* 0x000fe20000000800 */
[----:B------:R-:W-:Y:S01]  /*b680*/  SHF.R.U32.HI R5, RZ, 0x3, R7 ;  /* 0x00000003ff057819 */ /* 0x000fe20000011607 */
[----:B------:R-:W-:-:S04]  /*b690*/  IMAD R3, R8, UR4, RZ ;  /* 0x0000000408037c24 */ /* 0x000fc8000f8e02ff */
[----:B------:R-:W-:-:S04]  /*b6a0*/  IMAD.IADD R4, R5, 0x1, R4 ;  /* 0x0000000105047824 */ /* 0x000fc800078e0204 */
[C---:B------:R-:W-:Y:S01]  /*b6b0*/  VIADD R5, R4.reuse, 0x10 ;  /* 0x0000001004057836 */ /* 0x040fe20000000000 */
[-C--:B------:R-:W-:Y:S01]  /*b6c0*/  ISETP.GE.AND P1, PT, R4, R3.reuse, PT ;  /* 0x000000030400720c */ /* 0x080fe20003f26270 */
[----:B------:R-:W-:Y:S02]  /*b6d0*/  IMAD.MOV.U32 R13, RZ, RZ, R2 ;  /* 0x000000ffff0d7224 */ /* 0x000fe400078e0002 */
[----:B------:R-:W-:Y:S01]  /*b6e0*/  IMAD.MOV.U32 R12, RZ, RZ, 0x1 ;  /* 0x00000001ff0c7424 */ /* 0x000fe200078e00ff */
[----:B------:R-:W-:Y:S01]  /*b6f0*/  ISETP.GE.AND P2, PT, R5, R3, PT ;  /* 0x000000030500720c */ /* 0x000fe20003f46270 */
[----:B------:R-:W-:-:S12]  /*b700*/  IMAD.MOV.U32 R7, RZ, RZ, R14 ;  /* 0x000000ffff077224 */ /* 0x000fd800078e000e */
[----:B------:R-:W-:Y:S05]  /*b710*/  WARPSYNC.COLLECTIVE R15, `(.L_x_137) ;  /* 0x000000000f087348 */ /* 0x000fea0003c00000 */
[----:B------:R0:W1:Y:S02]  /*b720*/  SHFL.IDX P6, R14, R13, R12, R11 ;  /* 0x0000000c0d0e7389 */ /* 0x00006400000c000b */
[----:B01----:R-:W-:Y:S01]  /*b730*/  ENDCOLLECTIVE ;  /* 0x000000000000791b */ /* 0x003fe20003800000 */
.L_x_137:
[----:B------:R-:W-:-:S05]  /*b740*/  @!P1 LEA R7, P3, R10, R7, 0x1 ;  /* 0x000000070a079211 */ /* 0x000fca00078608ff */
[----:B------:R-:W-:-:S05]  /*b750*/  @!P1 IMAD.X R6, RZ, RZ, R6, P3 ;  /* 0x000000ffff069224 */ /* 0x000fca00018e0606 */
[----:B------:R-:W-:Y:S01]  /*b760*/  @!P1 LOP3.LUT R7, R7, R6, RZ, 0x3c, !PT ;  /* 0x0000000607079212 */ /* 0x000fe200078e3cff */
[----:B------:R-:W-:-:S03]  /*b770*/  IMAD.MOV.U32 R13, RZ, RZ, R0 ;  /* 0x000000ffff0d7224 */ /* 0x000fc600078e0000 */
[----:B------:R-:W-:-:S04]  /*b780*/  @!P1 LOP3.LUT R6, R7, R6, RZ, 0x3c, !PT ;  /* 0x0000000607069212 */ /* 0x000fc800078e3cff */
[----:B------:R-:W-:Y:S01]  /*b790*/  @!P1 LOP3.LUT R7, R7, R6, RZ, 0x3c, !PT ;  /* 0x0000000607079212 */ /* 0x000fe200078e3cff */
[----:B------:R-:W-:-:S07]  /*b7a0*/  IMAD.MOV.U32 R8, RZ, RZ, R14 ;  /* 0x000000ffff087224 */ /* 0x000fce00078e000e */
[----:B------:R-:W-:Y:S05]  /*b7b0*/  WARPSYNC.COLLECTIVE R15, `(.L_x_138) ;  /* 0x000000000f087348 */ /* 0x000fea0003c00000 */
[----:B------:R0:W1:Y:S02]  /*b7c0*/  SHFL.IDX P6, R14, R13, R12, R11 ;  /* 0x0000000c0d0e7389 */ /* 0x00006400000c000b */
[----:B01----:R-:W-:Y:S01]  /*b7d0*/  ENDCOLLECTIVE ;  /* 0x000000000000791b */ /* 0x003fe20003800000 */
.L_x_138:
[----:B------:R-:W-:Y:S01]  /*b7e0*/  @!PT LDS RZ, [RZ] ;  /* 0x00000000fffff984 */ /* 0x000fe20000000800 */
[----:B------:R-:W-:Y:S01]  /*b7f0*/  @!PT LDS RZ, [RZ] ;  /* 0x00000000fffff984 */ /* 0x000fe20000000800 */
[----:B------:R-:W-:Y:S01]  /*b800*/  @!PT LDS RZ, [RZ] ;  /* 0x00000000fffff984 */ /* 0x000fe20000000800 */
[----:B------:R0:W-:Y:S01]  /*b810*/  @!P1 LDGSTS.E.BYPASS.LTC128B.128 [R9+0x18400], desc[UR42][R6.64], !P0 ;  /* 0x1840000006099fae */ /* 0x0001e2000c101d6a */
[----:B------:R-:W-:Y:S02]  /*b820*/  IMAD.MOV.U32 R13, RZ, RZ, R2 ;  /* 0x000000ffff0d7224 */ /* 0x000fe400078e0002 */
[----:B------:R-:W-:Y:S02]  /*b830*/  IMAD.MOV.U32 R12, RZ, RZ, 0x2 ;  /* 0x00000002ff0c7424 */ /* 0x000fe400078e00ff */
[----:B------:R-:W-:-:S07]  /*b840*/  IMAD.MOV.U32 R5, RZ, RZ, R14 ;  /* 0x000000ffff057224 */ /* 0x000fce00078e000e */
[----:B0-----:R-:W-:Y:S05]  /*b850*/  WARPSYNC.COLLECTIVE R15, `(.L_x_139) ;  /* 0x000000000f087348 */ /* 0x001fea0003c00000 */
[----:B------:R1:W2:Y:S02]  /*b860*/  SHFL.IDX P6, R14, R13, R12, R11 ;  /* 0x0000000c0d0e7389 */ /* 0x0002a400000c000b */
[----:B012---:R-:W-:Y:S01]  /*b870*/  ENDCOLLECTIVE ;  /* 0x000000000000791b */ /* 0x007fe20003800000 */
.L_x_139:
[----:B------:R-:W-:Y:S01]  /*b880*/  @!P2 LEA R7, P1, R10, R5, 0x1 ;  /* 0x000000050a07a211 */ /* 0x000fe200078208ff */
[----:B------:R-:W-:-:S04]  /*b890*/  VIADD R5, R4, 0x20 ;  /* 0x0000002004057836 */ /* 0x000fc80000000000 */
[----:B------:R-:W-:Y:S01]  /*b8a0*/  @!P2 IMAD.X R6, RZ, RZ, R8, P1 ;  /* 0x000000ffff06a224 */ /* 0x000fe200008e0608 */
[----:B------:R-:W-:Y:S01]  /*b8b0*/  ISETP.GE.AND P1, PT, R5, R3, PT ;  /* 0x000000030500720c */ /* 0x000fe20003f26270 */
[----:B------:R-:W-:-:S03]  /*b8c0*/  VIADD R5, R4, 0x30 ;  /* 0x0000003004057836 */ /* 0x000fc60000000000 */
[----:B------:R-:W-:Y:S01]  /*b8d0*/  @!P2 LOP3.LUT R7, R7, R6, RZ, 0x3c, !PT ;  /* 0x000000060707a212 */ /* 0x000fe200078e3cff */
[----:B------:R-:W-:-:S03]  /*b8e0*/  IMAD.MOV.U32 R13, RZ, RZ, R0 ;  /* 0x000000ffff0d7224 */ /* 0x000fc600078e0000 */
[----:B------:R-:W-:-:S04]  /*b8f0*/  @!P2 LOP3.LUT R6, R7, R6, RZ, 0x3c, !PT ;  /* 0x000000060706a212 */ /* 0x000fc800078e3cff */
[----:B------:R-:W-:-:S05]  /*b900*/  @!P2 LOP3.LUT R7, R7, R6, RZ, 0x3c, !PT ;  /* 0x000000060707a212 */ /* 0x000fca00078e3cff */
[----:B------:R-:W-:Y:S01]  /*b910*/  @!PT LDS RZ, [RZ] ;  /* 0x00000000fffff984 */ /* 0x000fe20000000800 */
[----:B------:R-:W-:Y:S01]  /*b920*/  @!PT LDS RZ, [RZ] ;  /* 0x00000000fffff984 */ /* 0x000fe20000000800 */
[----:B------:R-:W-:Y:S01]  /*b930*/  @!PT LDS RZ, [RZ] ;  /* 0x00000000fffff984 */ /* 0x000fe20000000800 */
[----:B------:R0:W-:Y:S02]  /*b940*/  @!P2 LDGSTS.E.BYPASS.LTC128B.128 [R9+0x18c00], desc[UR42][R6.64], !P0 ;  /* 0x18c000000609afae */ /* 0x0001e4000c101d6a */
[----:B0-----:R-:W-:-:S07]  /*b950*/  IMAD.MOV.U32 R6, RZ, RZ, R14 ;  /* 0x000000ffff067224 */ /* 0x001fce00078e000e */
[----:B------:R-:W-:Y:S05]  /*b960*/  WARPSYNC.COLLECTIVE R15, `(.L_x_140) ;  /* 0x000000000f087348 */ /* 0x000fea0003c00000 */
[----:B------:R0:W1:Y:S02]  /*b970*/  SHFL.IDX P6, R14, R13, R12, R11 ;  /* 0x0000000c0d0e7389 */ /* 0x00006400000c000b */
[----:B01----:R-:W-:Y:S01]  /*b980*/  ENDCOLLECTIVE ;  /* 0x000000000000791b */ /* 0x003fe20003800000 */
.L_x_140:
[----:B------:R-:W-:Y:S02]  /*b990*/  IMAD.MOV.U32 R13, RZ, RZ, R2 ;  /* 0x000000ffff0d7224 */ /* 0x000fe400078e0002 */
[----:B------:R-:W-:Y:S02]  /*b9a0*/  IMAD.MOV.U32 R12, RZ, RZ, 0x3 ;  /* 0x00000003ff0c7424 */ /* 0x000fe400078e00ff */
[----:B------:R-:W-:-:S07]  /*b9b0*/  IMAD.MOV.U32 R7, RZ, RZ, R14 ;  /* 0x000000ffff077224 */ /* 0x000fce00078e000e */
[----:B------:R-:W-:Y:S05]  /*b9c0*/  WARPSYNC.COLLECTIVE R15, `(.L_x_141) ;  /* 0x000000000f087348 */ /* 0x000fea0003c00000 */
[----:B------:R0:W1:Y:S02]  /*b9d0*/  SHFL.IDX P6, R14, R13, R12, R11 ;  /* 0x0000000c0d0e7389 */ /* 0x00006400000c000b */
[----:B01----:R-:W-:Y:S01]  /*b9e0*/  ENDCOLLECTIVE ;  /* 0x000000000000791b */ /* 0x003fe20003800000 */
.L_x_141:
[----:B------:R-:W-:-:S05]  /*b9f0*/  @!P1 LEA R7, P2, R10, R7, 0x1 ;  /* 0x000000070a079211 */ /* 0x000fca00078408ff */
[----:B------:R-:W-:-:S05]  /*ba00*/  @!P1 IMAD.X R6, RZ, RZ, R6, P2 ;  /* 0x000000ffff069224 */ /* 0x000fca00010e0606 */
[----:B------:R-:W-:Y:S01]  /*ba10*/  @!P1 LOP3.LUT R7, R7, R6, RZ, 0x3c, !PT ;  /* 0x0000000607079212 */ /* 0x000fe200078e3cff */
[----:B------:R-:W-:-:S03]  /*ba20*/  IMAD.MOV.U32 R13, RZ, RZ, R0 ;  /* 0x000000ffff0d7224 */ /* 0x000fc600078e0000 */
[----:B------:R-:W-:-:S04]  /*ba30*/  @!P1 LOP3.LUT R6, R7, R6, RZ, 0x3c, !PT ;  /* 0x0000000607069212 */ /* 0x000fc800078e3cff */
[----:B------:R-:W-:-:S05]  /*ba40*/  @!P1 LOP3.LUT R7, R7, R6, RZ, 0x3c, !PT ;  /* 0x0000000607079212 */ /* 0x000fca00078e3cff */
[----:B------:R-:W-:Y:S01]  /*ba50*/  @!PT LDS RZ, [RZ] ;  /* 0x00000000fffff984 */ /* 0x000fe20000000800 */
[----:B------:R-:W-:Y:S01]  /*ba60*/  @!PT LDS RZ, [RZ] ;  /* 0x00000000fffff984 */ /* 0x000fe20000000800 */
[----:B------:R-:W-:Y:S01]  /*ba70*/  @!PT LDS RZ, [RZ] ;  /* 0x00000000fffff984 */ /* 0x000fe20000000800 */
[----:B------:R0:W-:Y:S01]  /*ba80*/  @!P1 LDGSTS.E.BYPASS.LTC128B.128 [R9+0x19400], desc[UR42][R6.64], !P0 ;  /* 0x1940000006099fae */ /* 0x0001e2000c101d6a */
[----:B------:R-:W-:Y:S01]  /*ba90*/  ISETP.GE.AND P1, PT, R5, R3, PT ;  /* 0x000000030500720c */ /* 0x000fe20003f26270 */
[----:B------:R-:W-:Y:S02]  /*baa0*/  VIADD R5, R4, 0x40 ;  /* 0x0000004004057836 */ /* 0x000fe40000000000 */
[----:B0-----:R-:W-:-:S10]  /*bab0*/  IMAD.MOV.U32 R6, RZ, RZ, R14 ;  /* 0x000000ffff067224 */ /* 0x001fd400078e000e */
[----:B------:R-:W-:Y:S05]  /*bac0*/  WARPSYNC.COLLECTIVE R15, `(.L_x_142) ;  /* 0x000000000f087348 */ /* 0x000fea0003c00000 */
[----:B------:R0:W1:Y:S02]  /*bad0*/  SHFL.IDX P6, R14, R13, R12, R11 ;  /* 0x0000000c0d0e7389 */ /* 0x00006400000c000b */
[----:B01----:R-:W-:Y:S01]  /*bae0*/  ENDCOLLECTIVE ;  /* 0x000000000000791b */ /* 0x003fe20003800000 */
.L_x_142:
[----:B------:R-:W-:Y:S02]  /*baf0*/  IMAD.MOV.U32 R13, RZ, RZ, R2 ;  /* 0x000000ffff0d7224 */ /* 0x000fe400078e0002 */
[----:B------:R-:W-:Y:S02]  /*bb00*/  IMAD.MOV.U32 R12, RZ, RZ, 0x4 ;  /* 0x00000004ff0c7424 */ /* 0x000fe400078e00ff */
[----:B------:R-:W-:-:S07]  /*bb10*/  IMAD.MOV.U32 R7, RZ, RZ, R14 ;  /* 0x000000ffff077224 */ /* 0x000fce00078e000e */
[----:B------:R-:W-:Y:S05]  /*bb20*/  WARPSYNC.COLLECTIVE R15, `(.L_x_143) ;  /* 0x000000000f087348 */ /* 0x000fea0003c00000 */
[----:B------:R0:W1:Y:S02]  /*bb30*/  SHFL.IDX P6, R14, R13, R12, R11 ;  /* 0x0000000c0d0e7389 */ /* 0x00006400000c000b */
[----:B01----:R-:W-:Y:S01]  /*bb40*/  ENDCOLLECTIVE ;  /* 0x000000000000791b */ /* 0x003fe20003800000 */
.L_x_143:
        /* <DEDUP_REMOVED lines=16> */
.L_x_144:
[----:B------:R-:W-:Y:S02]  /*bc50*/  IMAD.MOV.U32 R13, RZ, RZ, R2 ;  /* 0x000000ffff0d7224 */ /* 0x000fe400078e0002 */
[----:B------:R-:W-:Y:S02]  /*bc60*/  IMAD.MOV.U32 R12, RZ, RZ, 0x5 ;  /* 0x00000005ff0c7424 */ /* 0x000fe400078e00ff */
[----:B------:R-:W-:-:S07]  /*bc70*/  IMAD.MOV.U32 R7, RZ, RZ, R14 ;  /* 0x000000ffff077224 */ /* 0x000fce00078e000e */
[----:B------:R-:W-:Y:S05]  /*bc80*/  WARPSYNC.COLLECTIVE R15, `(.L_x_145) ;  /* 0x000000000f087348 */ /* 0x000fea0003c00000 */
[----:B------:R0:W1:Y:S02]  /*bc90*/  SHFL.IDX P6, R14, R13, R12, R11 ;  /* 0x0000000c0d0e7389 */ /* 0x00006400000c000b */
[----:B01----:R-:W-:Y:S01]  /*bca0*/  ENDCOLLECTIVE ;  /* 0x000000000000791b */ /* 0x003fe20003800000 */
.L_x_145:
        /* <DEDUP_REMOVED lines=16> */
.L_x_146:
[----:B------:R-:W-:Y:S02]  /*bdb0*/  IMAD.MOV.U32 R13, RZ, RZ, R2 ;  /* 0x000000ffff0d7224 */ /* 0x000fe400078e0002 */
[----:B------:R-:W-:Y:S02]  /*bdc0*/  IMAD.MOV.U32 R12, RZ, RZ, 0x6 ;  /* 0x00000006ff0c7424 */ /* 0x000fe400078e00ff */
[----:B------:R-:W-:-:S07]  /*bdd0*/  IMAD.MOV.U32 R7, RZ, RZ, R14 ;  /* 0x000000ffff077224 */ /* 0x000fce00078e000e */
[----:B------:R-:W-:Y:S05]  /*bde0*/  WARPSYNC.COLLECTIVE R15, `(.L_x_147) ;  /* 0x000000000f087348 */ /* 0x000fea0003c00000 */
[----:B------:R0:W1:Y:S02]  /*bdf0*/  SHFL.IDX P6, R14, R13, R12, R11 ;  /* 0x0000000c0d0e7389 */ /* 0x00006400000c000b */
[----:B01----:R-:W-:Y:S01]  /*be00*/  ENDCOLLECTIVE ;  /* 0x000000000000791b */ /* 0x003fe20003800000 */
.L_x_147:
        /* <DEDUP_REMOVED lines=11> */
[----:B0-----:R-:W-:-:S12]  /*bec0*/  IMAD.MOV.U32 R6, RZ, RZ, R14 ;  /* 0x000000ffff067224 */ /* 0x001fd800078e000e */
[----:B------:R-:W-:Y:S05]  /*bed0*/  WARPSYNC.COLLECTIVE R15, `(.L_x_148) ;  /* 0x000000000f087348 */ /* 0x000fea0003c00000 */
[----:B------:R0:W1:Y:S02]  /*bee0*/  SHFL.IDX P6, R14, R13, R12, R11 ;  /* 0x0000000c0d0e7389 */ /* 0x00006400000c000b */
[----:B01----:R-:W-:Y:S01]  /*bef0*/  ENDCOLLECTIVE ;  /* 0x000000000000791b */ /* 0x003fe20003800000 */
.L_x_148:
[----:B------:R-:W-:Y:S02]  /*bf00*/  IMAD.MOV.U32 R13, RZ, RZ, R2 ;  /* 0x000000ffff0d7224 */ /* 0x000fe400078e0002 */
[----:B------:R-:W-:Y:S02]  /*bf10*/  IMAD.MOV.U32 R12, RZ, RZ, 0x7 ;  /* 0x00000007ff0c7424 */ /* 0x000fe400078e00ff */
[----:B------:R-:W-:-:S07]  /*bf20*/  IMAD.MOV.U32 R7, RZ, RZ, R14 ;  /* 0x000000ffff077224 */ /* 0x000fce00078e000e */
[----:B------:R-:W-:Y:S05]  /*bf30*/  WARPSYNC.COLLECTIVE R15, `(.L_x_149) ;  /* 0x000000000f087348 */ /* 0x000fea0003c00000 */
[----:B------:R0:W1:Y:S02]  /*bf40*/  SHFL.IDX P6, R14, R13, R12, R11 ;  /* 0x0000000c0d0e7389 */ /* 0x00006400000c000b */
[----:B01----:R-:W-:Y:S01]  /*bf50*/  ENDCOLLECTIVE ;  /* 0x000000000000791b */ /* 0x003fe20003800000 */
.L_x_149:
        /* <DEDUP_REMOVED lines=10> */
.L_x_150:
[----:B------:R-:W-:Y:S01]  /*c000*/  @!PT LDS RZ, [RZ] ;  /* 0x00000000fffff984 */ /* 0x000fe20000000800 */
[----:B------:R-:W-:Y:S01]  /*c010*/  @!PT LDS RZ, [RZ] ;  /* 0x00000000fffff984 */ /* 0x000fe20000000800 */
[----:B------:R-:W-:Y:S01]  /*c020*/  @!PT LDS RZ, [RZ] ;  /* 0x00000000fffff984 */ /* 0x000fe20000000800 */
[----:B------:R1:W-:Y:S01]  /*c030*/  @!P1 LDGSTS.E.BYPASS.LTC128B.128 [R9+0x1b400], desc[UR42][R6.64], !P0 ;  /* 0x1b40000006099fae */ /* 0x0003e2000c101d6a */
[----:B------:R-:W-:Y:S01]  /*c040*/  IMAD.MOV.U32 R0, RZ, RZ, R14 ;  /* 0x000000ffff007224 */ /* 0x000fe200078e000e */
[----:B------:R-:W-:Y:S06]  /*c050*/  BRA `(.L_x_151) ;  /* 0xffffffc400ec7947 */ /* 0x000fec000383ffff */
.L_x_51:
[----:B0-----:R-:W-:-:S04]  /*c060*/  IMAD.U32 R3, RZ, RZ, UR36 ;  /* 0x00000024ff037e24 */ /* 0x001fc8000f8e00ff */
[----:B------:R0:W1:Y:S03]  /*c070*/  SYNCS.PHASECHK.TRANS64.TRYWAIT P0, [R3+URZ+0x22820], R0 ;  /* 0x02282000030075a7 */ /* 0x000066000800017f */
[----:B-1----:R-:W-:Y:S05]  /*c080*/  @!P0 NANOSLEEP.SYNCS 0x989680 ;  /* 0x009896800000895d */ /* 0x002fea0003900000 */
[----:B------:R-:W1:Y:S02]  /*c090*/  @!P0 SYNCS.PHASECHK.TRANS64 P0, [R3+URZ+0x22820], R0 ;  /* 0x02282000030085a7 */ /* 0x000e64000800007f */
[----:B-1----:R-:W-:Y:S05]  /*c0a0*/  @!P0 BRA `(.L_x_51) ;  /* 0xfffffffc00ec8947 */ /* 0x002fea000383ffff */
[----:B------:R-:W-:Y:S05]  /*c0b0*/  BRA `(.L_x_152) ;  /* 0xffffffc800207947 */ /* 0x000fea000383ffff */
.L_x_55:
[----:B0-----:R0:W1:Y:S02]  /*c0c0*/  SYNCS.PHASECHK.TRANS64.TRYWAIT P0, [R2+URZ+0x22860], R0 ;  /* 0x02286000020075a7 */ /* 0x001064000800017f */
[----:B-1----:R-:W-:Y:S05]  /*c0d0*/  @!P0 NANOSLEEP.SYNCS 0x989680 ;  /* 0x009896800000895d */ /* 0x002fea0003900000 */
[----:B------:R-:W1:Y:S02]  /*c0e0*/  @!P0 SYNCS.PHASECHK.TRANS64 P0, [R2+URZ+0x22860], R0 ;  /* 0x02286000020085a7 */ /* 0x000e64000800007f */
[----:B-1----:R-:W-:Y:S05]  /*c0f0*/  @!P0 BRA `(.L_x_55) ;  /* 0xfffffffc00f08947 */ /* 0x002fea000383ffff */
[----:B------:R-:W-:Y:S05]  /*c100*/  BRA `(.L_x_153) ;  /* 0xffffffc800447947 */ /* 0x000fea000383ffff */
.L_x_68:
[----:B-1----:R1:W2:Y:S02]  /*c110*/  SYNCS.PHASECHK.TRANS64.TRYWAIT P0, [R3+URZ+0x22840], R2 ;  /* 0x02284002030075a7 */ /* 0x0022a4000800017f */
[----:B--2---:R-:W-:Y:S05]  /*c120*/  @!P0 NANOSLEEP.SYNCS 0x989680 ;  /* 0x009896800000895d */ /* 0x004fea0003900000 */
[----:B------:R-:W2:Y:S02]  /*c130*/  @!P0 SYNCS.PHASECHK.TRANS64 P0, [R3+URZ+0x22840], R2 ;  /* 0x02284002030085a7 */ /* 0x000ea4000800007f */
[----:B--2---:R-:W-:Y:S05]  /*c140*/  @!P0 BRA `(.L_x_68) ;  /* 0xfffffffc00f08947 */ /* 0x004fea000383ffff */
[----:B------:R-:W-:Y:S05]  /*c150*/  BRA `(.L_x_154) ;  /* 0xffffffd000407947 */ /* 0x000fea000383ffff */
.L_x_73:
[----:B0-----:R0:W2:Y:S02]  /*c160*/  SYNCS.PHASECHK.TRANS64.TRYWAIT P0, [R3+URZ+0x22860], R2 ;  /* 0x02286002030075a7 */ /* 0x0010a4000800017f */
[----:B--2---:R-:W-:Y:S05]  /*c170*/  @!P0 NANOSLEEP.SYNCS 0x989680 ;  /* 0x009896800000895d */ /* 0x004fea0003900000 */
[----:B------:R-:W2:Y:S02]  /*c180*/  @!P0 SYNCS.PHASECHK.TRANS64 P0, [R3+URZ+0x22860], R2 ;  /* 0x02286002030085a7 */ /* 0x000ea4000800007f */
[----:B--2---:R-:W-:Y:S05]  /*c190*/  @!P0 BRA `(.L_x_73) ;  /* 0xfffffffc00f08947 */ /* 0x004fea000383ffff */
[----:B------:R-:W-:Y:S05]  /*c1a0*/  BRA `(.L_x_155) ;  /* 0xffffffd000bc7947 */ /* 0x000fea000383ffff */
.L_x_85:
[----:B--2---:R2:W3:Y:S02]  /*c1b0*/  SYNCS.PHASECHK.TRANS64.TRYWAIT P0, [R4+URZ+0x22840], R2 ;  /* 0x02284002040075a7 */ /* 0x0044e4000800017f */
[----:B---3--:R-:W-:Y:S05]  /*c1c0*/  @!P0 NANOSLEEP.SYNCS 0x989680 ;  /* 0x009896800000895d */ /* 0x008fea0003900000 */
[----:B------:R-:W3:Y:S02]  /*c1d0*/  @!P0 SYNCS.PHASECHK.TRANS64 P0, [R4+URZ+0x22840], R2 ;  /* 0x02284002040085a7 */ /* 0x000ee4000800007f */
[----:B---3--:R-:W-:Y:S05]  /*c1e0*/  @!P0 BRA `(.L_x_85) ;  /* 0xfffffffc00f08947 */ /* 0x008fea000383ffff */
[----:B------:R-:W-:Y:S05]  /*c1f0*/  BRA `(.L_x_156) ;  /* 0xffffffd800a87947 */ /* 0x000fea000383ffff */
.L_x_90:
[----:B0-----:R0:W1:Y:S02]  /*c200*/  SYNCS.PHASECHK.TRANS64.TRYWAIT P0, [R4+URZ+0x22860], R2 ;  /* 0x02286002040075a7 */ /* 0x001064000800017f */
[----:B-1----:R-:W-:Y:S05]  /*c210*/  @!P0 NANOSLEEP.SYNCS 0x989680 ;  /* 0x009896800000895d */ /* 0x002fea0003900000 */
[----:B------:R-:W1:Y:S02]  /*c220*/  @!P0 SYNCS.PHASECHK.TRANS64 P0, [R4+URZ+0x22860], R2 ;  /* 0x02286002040085a7 */ /* 0x000e64000800007f */
[----:B-1----:R-:W-:Y:S05]  /*c230*/  @!P0 BRA `(.L_x_90) ;  /* 0xfffffffc00f08947 */ /* 0x002fea000383ffff */
[----:B------:R-:W-:Y:S05]  /*c240*/  BRA `(.L_x_157) ;  /* 0xffffffdc00247947 */ /* 0x000fea000383ffff */
.L_x_101:
[----:B0-----:R0:W2:Y:S02]  /*c250*/  SYNCS.PHASECHK.TRANS64.TRYWAIT P0, [R4+URZ+0x22840], R2 ;  /* 0x02284002040075a7 */ /* 0x0010a4000800017f */
[----:B--2---:R-:W-:Y:S05]  /*c260*/  @!P0 NANOSLEEP.SYNCS 0x989680 ;  /* 0x009896800000895d */ /* 0x004fea0003900000 */
[----:B------:R-:W2:Y:S02]  /*c270*/  @!P0 SYNCS.PHASECHK.TRANS64 P0, [R4+URZ+0x22840], R2 ;  /* 0x02284002040085a7 */ /* 0x000ea4000800007f */
[----:B--2---:R-:W-:Y:S05]  /*c280*/  @!P0 BRA `(.L_x_101) ;  /* 0xfffffffc00f08947 */ /* 0x004fea000383ffff */
[----:B------:R-:W-:Y:S05]  /*c290*/  BRA `(.L_x_158) ;  /* 0xffffffe000ec7947 */ /* 0x000fea000383ffff */
.L_x_106:
[----:B-1----:R1:W2:Y:S02]  /*c2a0*/  SYNCS.PHASECHK.TRANS64.TRYWAIT P0, [R4+URZ+0x22860], R2 ;  /* 0x02286002040075a7 */ /* 0x0022a4000800017f */
[----:B--2---:R-:W-:Y:S05]  /*c2b0*/  @!P0 NANOSLEEP.SYNCS 0x989680 ;  /* 0x009896800000895d */ /* 0x004fea0003900000 */
[----:B------:R-:W2:Y:S02]  /*c2c0*/  @!P0 SYNCS.PHASECHK.TRANS64 P0, [R4+URZ+0x22860], R2 ;  /* 0x02286002040085a7 */ /* 0x000ea4000800007f */
[----:B--2---:R-:W-:Y:S05]  /*c2d0*/  @!P0 BRA `(.L_x_106) ;  /* 0xfffffffc00f08947 */ /* 0x004fea000383ffff */
[----:B------:R-:W-:Y:S05]  /*c2e0*/  BRA `(.L_x_159) ;  /* 0xffffffe400687947 */ /* 0x000fea000383ffff */
.L_x_116:
[----:B0-----:R0:W2:Y:S02]  /*c2f0*/  SYNCS.PHASECHK.TRANS64.TRYWAIT P0, [R0+URZ+0x22820], R3 ;  /* 0x02282003000075a7 */ /* 0x0010a4000800017f */
[----:B--2---:R-:W-:Y:S05]  /*c300*/  @!P0 NANOSLEEP.SYNCS 0x989680 ;  /* 0x009896800000895d */ /* 0x004fea0003900000 */
[----:B------:R-:W2:Y:S02]  /*c310*/  @!P0 SYNCS.PHASECHK.TRANS64 P0, [R0+URZ+0x22820], R3 ;  /* 0x02282003000085a7 */ /* 0x000ea4000800007f */
[----:B--2---:R-:W-:Y:S05]  /*c320*/  @!P0 BRA `(.L_x_116) ;  /* 0xfffffffc00f08947 */ /* 0x004fea000383ffff */
[----:B------:R-:W-:Y:S05]  /*c330*/  BRA `(.L_x_160) ;  /* 0xffffffe800f87947 */ /* 0x000fea000383ffff */
.L_x_117:
[----:B------:R-:W2:Y:S01]  /*c340*/  S2R R2, SR_TID.X ;  /* 0x0000000000027919 */ /* 0x000ea20000002100 */
[----:B------:R-:W-:Y:S01]  /*c350*/  BSSY B0, `(.L_x_161) ;  /* 0x000000a000007945 */ /* 0x000fe20003800000 */
[----:B------:R-:W-:Y:S02]  /*c360*/  IMAD.MOV.U32 R12, RZ, RZ, RZ ;  /* 0x000000ffff0c7224 */ /* 0x000fe400078e00ff */
[----:B------:R-:W-:Y:S02]  /*c370*/  IMAD.MOV.U32 R11, RZ, RZ, 0x1f ;  /* 0x0000001fff0b7424 */ /* 0x000fe400078e00ff */
[----:B------:R-:W-:Y:S01]  /*c380*/  IMAD.MOV.U32 R15, RZ, RZ, -0x1 ;  /* 0xffffffffff0f7424 */ /* 0x000fe200078e00ff */
[----:B--2---:R-:W-:-:S04]  /*c390*/  SHF.R.U32.HI R2, RZ, 0x5, R2 ;  /* 0x00000005ff027819 */ /* 0x004fc80000011602 */
[----:B------:R-:W-:-:S05]  /*c3a0*/  LOP3.LUT R2, R2, 0x3, RZ, 0xc0, !PT ;  /* 0x0000000302027812 */ /* 0x000fca00078ec0ff */
[----:B------:R-:W-:-:S07]  /*c3b0*/  IMAD.MOV.U32 R13, RZ, RZ, R2 ;  /* 0x000000ffff0d7224 */ /* 0x000fce00078e0002 */
[----:B01----:R-:W-:Y:S05]  /*c3c0*/  WARPSYNC.COLLECTIVE R15, `(.L_x_162) ;  /* 0x000000000f087348 */ /* 0x003fea0003c00000 */
[----:B------:R2:W3:Y:S02]  /*c3d0*/  SHFL.IDX P6, R14, R13, R12, R11 ;  /* 0x0000000c0d0e7389 */ /* 0x0004e400000c000b */
[----:B0123--:R-:W-:Y:S01]  /*c3e0*/  ENDCOLLECTIVE ;  /* 0x000000000000791b */ /* 0x00ffe20003800000 */
.L_x_162:
[----:B------:R-:W-:Y:S05]  /*c3f0*/  BSYNC B0 ;  /* 0x0000000000007941 */ /* 0x000fea0003800000 */
.L_x_161:
[----:B------:R-:W-:Y:S05]  /*c400*/  BRA `(.L_x_163) ;  /* 0xffffffe800e07947 */ /* 0x000fea000383ffff */
.L_x_120:
[----:B------:R-:W-:Y:S01]  /*c410*/  BSSY B1, `(.L_x_164) ;  /* 0x0000006000017945 */ /* 0x000fe20003800000 */
[----:B------:R-:W-:-:S07]  /*c420*/  IMAD.MOV.U32 R15, RZ, RZ, -0x1 ;  /* 0xffffffffff0f7424 */ /* 0x000fce00078e00ff */
[----:B012---:R-:W-:Y:S05]  /*c430*/  WARPSYNC.COLLECTIVE R15, `(.L_x_165) ;  /* 0x000000000f0c7348 */ /* 0x007fea0003c00000 */
[----:B------:R-:W-:Y:S02]  /*c440*/  ELECT P6, UR62, PT ;  /* 0x00000000003e782f */ /* 0x000fe400038c0000 */
[----:B------:R-:W-:Y:S01]  /*c450*/  MOV R14, UR62 ;  /* 0x0000003e000e7c02 */ /* 0x000fe20008000f00 */
[----:B012---:R-:W-:Y:S10]  /*c460*/  ENDCOLLECTIVE ;  /* 0x000000000000791b */ /* 0x007ff40003800000 */
.L_x_165:
[----:B------:R-:W-:Y:S05]  /*c470*/  BSYNC B1 ;  /* 0x0000000000017941 */ /* 0x000fea0003800000 */
.L_x_164:
[----:B------:R-:W-:Y:S05]  /*c480*/  BRA `(.L_x_166) ;  /* 0xffffffe800d87947 */ /* 0x000fea000383ffff */
.L_x_122:
[----:B0-----:R0:W1:Y:S02]  /*c490*/  SYNCS.PHASECHK.TRANS64.TRYWAIT P0, [R6+URZ], R5 ;  /* 0x00000005060075a7 */ /* 0x001064000800017f */
[----:B-1----:R-:W-:Y:S05]  /*c4a0*/  @!P0 NANOSLEEP.SYNCS 0x989680 ;  /* 0x009896800000895d */ /* 0x002fea0003900000 */
[----:B------:R-:W1:Y:S02]  /*c4b0*/  @!P0 SYNCS.PHASECHK.TRANS64 P0, [R6+URZ], R5 ;  /* 0x00000005060085a7 */ /* 0x000e64000800007f */
[----:B-1----:R-:W-:Y:S05]  /*c4c0*/  @!P0 BRA `(.L_x_122) ;  /* 0xfffffffc00f08947 */ /* 0x002fea000383ffff */
[----:B------:R-:W-:Y:S05]  /*c4d0*/  BRA `(.L_x_167) ;  /* 0xffffffec00107947 */ /* 0x000fea000383ffff */
.L_x_123:
[----:B-1----:R1:W2:Y:S02]  /*c4e0*/  SYNCS.PHASECHK.TRANS64.TRYWAIT P0, [R3+URZ], R2 ;  /* 0x00000002030075a7 */ /* 0x0022a4000800017f */
[----:B--2---:R-:W-:Y:S05]  /*c4f0*/  @!P0 NANOSLEEP.SYNCS 0x989680 ;  /* 0x009896800000895d */ /* 0x004fea0003900000 */
[----:B------:R-:W2:Y:S02]  /*c500*/  @!P0 SYNCS.PHASECHK.TRANS64 P0, [R3+URZ], R2 ;  /* 0x00000002030085a7 */ /* 0x000ea4000800007f */
[----:B--2---:R-:W-:Y:S05]  /*c510*/  @!P0 BRA `(.L_x_123) ;  /* 0xfffffffc00f08947 */ /* 0x004fea000383ffff */
[----:B------:R-:W-:Y:S05]  /*c520*/  BRA `(.L_x_168) ;  /* 0xffffffec00047947 */ /* 0x000fea000383ffff */
.L_x_125:
[----:B-1----:R1:W2:Y:S02]  /*c530*/  SYNCS.PHASECHK.TRANS64.TRYWAIT P0, [R18+URZ], R5 ;  /* 0x00000005120075a7 */ /* 0x0022a4000800017f */
[----:B--2---:R-:W-:Y:S05]  /*c540*/  @!P0 NANOSLEEP.SYNCS 0x989680 ;  /* 0x009896800000895d */ /* 0x004fea0003900000 */
[----:B------:R-:W2:Y:S02]  /*c550*/  @!P0 SYNCS.PHASECHK.TRANS64 P0, [R18+URZ], R5 ;  /* 0x00000005120085a7 */ /* 0x000ea4000800007f */
[----:B--2---:R-:W-:Y:S05]  /*c560*/  @!P0 BRA `(.L_x_125) ;  /* 0xfffffffc00f08947 */ /* 0x004fea000383ffff */
[----:B------:R-:W-:Y:S05]  /*c570*/  BRA `(.L_x_169) ;  /* 0xffffffec00087947 */ /* 0x000fea000383ffff */
.L_x_170:
[----:B------:R-:W-:-:S00]  /*c580*/  BRA `(.L_x_170) ;  /* 0xfffffffc00fc7947 */ /* 0x000fc0000383ffff */
[----:B------:R-:W-:-:S00]  /*c590*/  NOP ;  /* 0x0000000000007918 */ /* 0x000fc00000000000 */
        /* <DEDUP_REMOVED lines=14> */
.L_x_6034:


//--------------------- .text._ZN7cutlass13device_kernelIN5flash11enable_sm90INS1_16FlashAttnFwdSm90INS1_25CollectiveMainloopFwdSm90ILi2EN4cute5tupleIJNS5_1CILi1EEES8_S8_EEENS6_IJNS7_ILi128EEENS7_ILi96EEENS7_ILi64EEEEEELi256ENS_6half_tEfNS_4arch4Sm90ELb0ELb0ELb0ELb0ELb0ELb0ELb1ELb1ELb0ELb1ELb0ELb0EEENS1_21CollectiveEpilogueFwdINS6_IJSA_NS7_ILi256EEESB_EEES9_SE_SG_Li256ELb0ELb1ELb0ELb0EEENS1_29StaticPersistentTileSchedulerILb0EEEEEEEEEvNT_6ParamsE --------------------------
	.section	.text._ZN7cutlass13device_kernelIN5flash11enable_sm90INS1_16FlashAttnFwdSm90INS1_25CollectiveMainloopFwdSm90ILi2EN4cute5tupleIJNS5_1CILi1EEES8_S8_EEENS6_IJNS7_ILi128EEENS7_ILi96EEENS7_ILi64EEEEEELi256ENS_6half_tEfNS_4arch4Sm90ELb0ELb0ELb0ELb0ELb0ELb0ELb1ELb1ELb0ELb1ELb0ELb0EEENS1_21CollectiveEpilogueFwdINS6_IJSA_NS7_ILi256EEESB_EEES9_SE_SG_Li256ELb0ELb1ELb0ELb0EEENS1_29StaticPersistentTileSchedulerILb0EEEEEEEEEvNT_6ParamsE,"ax",@progbits
	.align	128
.text._ZN7cutlass13device_kernelIN5flash11enable_sm90INS1_16FlashAttnFwdSm90INS1_25CollectiveMainloopFwdSm90ILi2EN4cute5tupleIJNS5_1CILi1EEES8_S8_EEENS6_IJNS7_ILi128EEENS7_ILi96EEENS7_ILi64EEEEEELi256ENS_6half_tEfNS_4arch4Sm90ELb0ELb0ELb0ELb0ELb0ELb0ELb1ELb1ELb0ELb1ELb0ELb0EEENS1_21CollectiveEpilogueFwdINS6_IJSA_NS7_ILi256EEESB_EEES9_SE_SG_Li256ELb0ELb1ELb0ELb0EEENS1_29StaticPersistentTileSchedulerILb0EEEEEEEEEvNT_6ParamsE:
        .type           _ZN7cutlass13device_kernelIN5flash11enable_sm90INS1_16FlashAttnFwdSm90INS1_25CollectiveMainloopFwdSm90ILi2EN4cute5tupleIJNS5_1CILi1EEES8_S8_EEENS6_IJNS7_ILi128EEENS7_ILi96EEENS7_ILi64EEEEEELi256ENS_6half_tEfNS_4arch4Sm90ELb0ELb0ELb0ELb0ELb0ELb0ELb1ELb1ELb0ELb1ELb0ELb0EEENS1_21CollectiveEpilogueFwdINS6_IJSA_NS7_ILi256EEESB_EEES9_SE_SG_Li256ELb0ELb1ELb0ELb0EEENS1_29StaticPersistentTileSchedulerILb0EEEEEEEEEvNT_6ParamsE,@function
        .size           _ZN7cutlass13device_kernelIN5flash11enable_sm90INS1_16FlashAttnFwdSm90INS1_25CollectiveMainloopFwdSm90ILi2EN4cute5tupleIJNS5_1CILi1EEES8_S8_EEENS6_IJNS7_ILi128EEENS7_ILi96EEENS7_ILi64EEEEEELi256ENS_6half_tEfNS_4arch4Sm90ELb0ELb0ELb0ELb0ELb0ELb0ELb1ELb1ELb0ELb1ELb0ELb0EEENS1_21CollectiveEpilogueFwdINS6_IJSA_NS7_ILi256EEESB_EEES9_SE_SG_Li256ELb0ELb1ELb0ELb0EEENS1_29StaticPersistentTileSchedulerILb0EEEEEEEEEvNT_6ParamsE,(.L_x_6035 - _ZN7cutlass13device_kernelIN5flash11enable_sm90INS1_16FlashAttnFwdSm90INS1_25CollectiveMainloopFwdSm90ILi2EN4cute5tupleIJNS5_1CILi1EEES8_S8_EEENS6_IJNS7_ILi128EEENS7_ILi96EEENS7_ILi64EEEEEELi256ENS_6half_tEfNS_4arch4Sm90ELb0ELb0ELb0ELb0ELb0ELb0ELb1ELb1ELb0ELb1ELb0ELb0EEENS1_21CollectiveEpilogueFwdINS6_IJSA_NS7_ILi256EEESB_EEES9_SE_SG_Li256ELb0ELb1ELb0ELb0EEENS1_29StaticPersistentTileSchedulerILb0EEEEEEEEEvNT_6ParamsE)
        .other          _ZN7cutlass13device_kernelIN5flash11enable_sm90INS1_16FlashAttnFwdSm90INS1_25CollectiveMainloopFwdSm90ILi2EN4cute5tupleIJNS5_1CILi1EEES8_S8_EEENS6_IJNS7_ILi128EEENS7_ILi96EEENS7_ILi64EEEEEELi256ENS_6half_tEfNS_4arch4Sm90ELb0ELb0ELb0ELb0ELb0ELb0ELb1ELb1ELb0ELb1ELb0ELb0EEENS1_21CollectiveEpilogueFwdINS6_IJSA_NS7_ILi256EEESB_EEES9_SE_SG_Li256ELb0ELb1ELb0ELb0EEENS1_29StaticPersistentTileSchedulerILb0EEEEEEEEEvNT_6ParamsE,@"STO_CUDA_ENTRY STV_DEFAULT"
_ZN7cutlass13device_kernelIN5flash11enable_sm90INS1_16FlashAttnFwdSm90INS1_25CollectiveMainloopFwdSm90ILi2EN4cute5tupleIJNS5_1CILi1EEES8_S8_EEENS6_IJNS7_ILi128EEENS7_ILi96EEENS7_ILi64EEEEEELi256ENS_6half_tEfNS_4arch4Sm90ELb0ELb0ELb0ELb0ELb0ELb0ELb1ELb1ELb0ELb1ELb0ELb0EEENS1_21CollectiveEpilogueFwdINS6_IJSA_NS7_ILi256EEESB_EEES9_SE_SG_Li256ELb0ELb1ELb0ELb0EEENS1_29StaticPersistentTileSchedulerILb0EEEEEEEEEvNT_6ParamsE:
        /* <DEDUP_REMOVED lines=18> */
.L_x_172:
[----:B------:R-:W-:Y:S05]  /*0120*/  BSYNC B0 ;  /* 0x0000000000007941 */ /* 0x000fea0003800000 */
.L_x_171:
        /* <DEDUP_REMOVED lines=21> */
[----:B0-----:R0:W1:Y:S01]  /*0280*/  @UP1 SYNCS.EXCH.64 URZ, [UR8+0x32400], UR4 ;  /* 0x03240004083f15b2 */ /* 0x0010620008000100 */
[----:B------:R0:W2:Y:S04]  /*0290*/  @UP2 SYNCS.EXCH.64 URZ, [UR8+0x32410], UR4 ;  /* 0x03241004083f25b2 */ /* 0x0000a80008000100 */
[----:B------:R0:W3:Y:S01]  /*02a0*/  @UP3 SYNCS.EXCH.64 URZ, [UR8+0x32420], UR6 ;  /* 0x03242006083f35b2 */ /* 0x0000e20008000100 */
        /* <DEDUP_REMOVED lines=18> */
[----:B----4-:R-:W-:Y:S01]  /*03d0*/  NOP ;  /* 0x0000000000007918 */ /* 0x010fe20000000000 */
.L_x_173:
[----:B------:R-:W4:Y:S01]  /*03e0*/  SHFL.IDX PT, R3, R2, RZ, 0x1f ;  /* 0x00001fff02037589 */ /* 0x000f2200000e0000 */
[----:B------:R-:W-:Y:S01]  /*03f0*/  NOP ;  /* 0x0000000000007918 */ /* 0x000fe20000000000 */
[----:B----4-:R-:W-:-:S13]  /*0400*/  ISETP.NE.AND P0, PT, R3, RZ, PT ;  /* 0x000000ff0300720c */ /* 0x010fda0003f05270 */
        /* <DEDUP_REMOVED lines=19> */
.L_x_174:
[----:B------:R-:W4:Y:S01]  /*0540*/  SHFL.IDX PT, R3, R2, RZ, 0x1f ;  /* 0x00001fff02037589 */ /* 0x000f2200000e0000 */
[----:B------:R-:W-:Y:S01]  /*0550*/  NOP ;  /* 0x0000000000007918 */ /* 0x000fe20000000000 */
[----:B----4-:R-:W-:-:S13]  /*0560*/  ISETP.NE.AND P0, PT, R3, RZ, PT ;  /* 0x000000ff0300720c */ /* 0x010fda0003f05270 */
        /* <DEDUP_REMOVED lines=14> */
[----:B----4-:R-:W-:Y:S01]  /*0650*/  NOP ;  /* 0x0000000000007918 */ /* 0x010fe20000000000 */
.L_x_175:
        /* <DEDUP_REMOVED lines=22> */
.L_x_176:
        /* <DEDUP_REMOVED lines=22> */
.L_x_177:
[----:B------:R-:W-:Y:S01]  /*0920*/  PLOP3.LUT P0, PT, PT, PT, UP0, 0x80, 0x0 ;  /* 0x000000000000781c */ /* 0x000fe20003f0f008 */
[----:B------:R-:W-:Y:S01]  /*0930*/  UMOV UR36, 0x1 ;  /* 0x0000000100247882 */ /* 0x000fe20000000000 */
[----:B------:R-:W-:Y:S01]  /*0940*/  NOP ;  /* 0x0000000000007918 */ /* 0x000fe20000000000 */
[----:B------:R-:W-:Y:S01]  /*0950*/  USEL UR36, UR36, 0x2, !UP0 ;  /* 0x0000000224247887 */ /* 0x000fe2000c000000 */
[----:B------:R-:W-:Y:S01]  /*0960*/  ULDC.64 UR46, c[0x0][0x208] ;  /* 0x00008200002e7ab9 */ /* 0x000fe20000000a00 */
[----:B0123--:R-:W-:Y:S08]  /*0970*/  BAR.SYNC.DEFER_BLOCKING 0x0 ;  /* 0x0000000000007b1d */ /* 0x00fff00000010000 */
[----:B------:R-:W-:Y:S05]  /*0980*/  @!P0 BRA `(.L_x_178) ;  /* 0x0000007400648947 */ /* 0x000fea0003800000 */
.L_x_179:
        /* <DEDUP_REMOVED lines=68> */
.L_x_209:
[----:B0-----:R-:W0:Y:S01]  /*0dd0*/  SHFL.IDX PT, R0, R207, RZ, 0x1f ;  /* 0x00001fffcf007589 */ /* 0x001e2200000e0000 */
[----:B-1----:R-:W1:Y:S01]  /*0de0*/  S2UR UR4, SR_CgaCtaId ;  /* 0x00000000000479c3 */ /* 0x002e620000008800 */
[----:B------:R-:W-:Y:S01]  /*0df0*/  ULDC UR5, c[0x0][0xd38] ;  /* 0x00034e0000057ab9 */ /* 0x000fe20000000800 */
[----:B------:R-:W-:Y:S01]  /*0e00*/  ULDC.64 UR6, c[0x0][0x418] ;  /* 0x0001060000067ab9 */ /* 0x000fe20000000a00 */
[----:B------:R-:W-:Y:S02]  /*0e10*/  UISETP.NE.AND UP1, UPT, UR5, 0x1, UPT ;  /* 0x000000010500788c */ /* 0x000fe4000bf25270 */
[----:B------:R-:W-:Y:S01]  /*0e20*/  UISETP.NE.U32.AND UP0, UPT, UR6, URZ, UPT ;  /* 0x0000003f0600728c */ /* 0x000fe2000bf05070 */
[----:B------:R-:W-:Y:S01]  /*0e30*/  UMOV UR50, 0x400 ;  /* 0x0000040000327882 */ /* 0x000fe20000000000 */
[----:B------:R-:W-:Y:S02]  /*0e40*/  ULDC UR48, c[0x0][0x424] ;  /* 0x0001090000307ab9 */ /* 0x000fe40000000800 */
[----:B------:R-:W-:Y:S01]  /*0e50*/  UISETP.NE.AND.EX UP0, UPT, UR7, URZ, UPT, UP0 ;  /* 0x0000003f0700728c */ /* 0x000fe2000bf05300 */
[----:B------:R-:W-:-:S02]  /*0e60*/  ULDC UR5, c[0x0][0xd44] ;  /* 0x0003510000057ab9 */ /* 0x000fc40000000800 */
[----:B------:R-:W-:Y:S01]  /*0e70*/  ULDC UR7, c[0x0][0x2f0] ;  /* 0x0000bc0000077ab9 */ /* 0x000fe20000000800 */
[----:B------:R-:W-:Y:S02]  /*0e80*/  USEL UR48, UR48, 0x1, UP0 ;  /* 0x0000000130307887 */ /* 0x000fe40008000000 */
[----:B------:R-:W-:Y:S02]  /*0e90*/  UISETP.NE.AND UP2, UPT, UR5, 0x1, UPT ;  /* 0x000000010500788c */ /* 0x000fe4000bf45270 */
[----:B------:R-:W-:Y:S01]  /*0ea0*/  UIMAD UR48, UR48, UR7, URZ ;  /* 0x00000007303072a4 */ /* 0x000fe2000f8e023f */
[----:B------:R-:W-:Y:S01]  /*0eb0*/  @UP1 ULDC UR8, c[0x0][0xd40] ;  /* 0x0003500000081ab9 */ /* 0x000fe20000000800 */
[----:B------:R-:W-:Y:S01]  /*0ec0*/  UMOV UR41, UR44 ;  /* 0x0000002c00297c82 */ /* 0x000fe20008000000 */
[----:B0-----:R-:W-:Y:S01]  /*0ed0*/  R2UR UR42, R0 ;  /* 0x00000000002a72ca */ /* 0x001fe200000e0000 */
[----:B-1----:R-:W-:-:S05]  /*0ee0*/  ULEA UR50, UR4, UR50, 0x18 ;  /* 0x0000003204327291 */ /* 0x002fca000f8ec03f */
[----:B------:R-:W-:Y:S01]  /*0ef0*/  @UP2 ULDC.64 UR10, c[0x0][0xd48] ;  /* 0x00035200000a2ab9 */ /* 0x000fe20000000a00 */
[----:B------:R-:W-:Y:S01]  /*0f00*/  @UP1 ULDC UR4, c[0x0][0xd3c] ;  /* 0x00034f0000041ab9 */ /* 0x000fe20000000800 */
[----:B------:R-:W-:Y:S02]  /*0f10*/  UIADD3 UR9, UR50, 0x18400, URZ ;  /* 0x0001840032097890 */ /* 0x000fe4000fffe03f */
[----:B------:R-:W-:Y:S02]  /*0f20*/  UIMAD.WIDE.U32 UR4, UR44, UR4, URZ ;  /* 0x000000042c0472a5 */ /* 0x000fe4000f8e003f */
[----:B------:R-:W-:Y:S02]  /*0f30*/  ULOP3.LUT UP0, URZ, UR9, 0x1bf, URZ, 0xc0, !UPT ;  /* 0x000001bf093f7892 */ /* 0x000fe4000f80c03f */
[----:B------:R-:W-:Y:S02]  /*0f40*/  @UP1 USHF.R.U32.HI UR41, URZ, UR8, UR5 ;  /* 0x000000083f291299 */ /* 0x000fe40008011605 */
[----:B------:R-:W-:-:S02]  /*0f50*/  ULEA.HI UR6, UR42, UR42, URZ, 0x1 ;  /* 0x0000002a2a067291 */ /* 0x000fc4000f8f083f */
[----:B------:R-:W-:Y:S01]  /*0f60*/  PLOP3.LUT P0, PT, PT, PT, UP0, 0x80, 0x0 ;  /* 0x000000000000781c */ /* 0x000fe20003f0f008 */
[----:B------:R-:W-:Y:S02]  /*0f70*/  UIMAD.WIDE.U32 UR4, UR41, UR10, URZ ;  /* 0x0000000a290472a5 */ /* 0x000fe4000f8e003f */
[----:B------:R-:W-:Y:S01]  /*0f80*/  ULOP3.LUT UR6, UR6, 0xfffffffe, URZ, 0xc0, !UPT ;  /* 0xfffffffe06067892 */ /* 0x000fe2000f8ec03f */
[----:B------:R-:W-:Y:S01]  /*0f90*/  UMOV UR43, UR41 ;  /* 0x00000029002b7c82 */ /* 0x000fe20008000000 */
[----:B------:R-:W-:Y:S02]  /*0fa0*/  @UP2 USHF.R.U32.HI UR43, URZ, UR11, UR5 ;  /* 0x0000000b3f2b2299 */ /* 0x000fe40008011605 */
[----:B------:R-:W-:Y:S02]  /*0fb0*/  UIADD3 UR42, UR42, -UR6, URZ ;  /* 0x800000062a2a7290 */ /* 0x000fe4000fffe03f */
[----:B------:R-:W-:Y:S02]  /*0fc0*/  UIADD3 UR6, UR48, 0x5f, URZ ;  /* 0x0000005f30067890 */ /* 0x000fe4000fffe03f */
[----:B------:R-:W-:-:S02]  /*0fd0*/  ULEA UR8, UR42, UR50, 0xd ;  /* 0x000000322a087291 */ /* 0x000fc4000f8e683f */
[----:B------:R-:W-:Y:S02]  /*0fe0*/  UIMAD.WIDE UR6, UR6, 0x2aaaaaab, URZ ;  /* 0x2aaaaaab060678a5 */ /* 0x000fe4000f8e023f */
[----:B------:R-:W-:Y:S02]  /*0ff0*/  UIADD3 UR8, UR8, 0x22400, URZ ;  /* 0x0002240008087890 */ /* 0x000fe4000fffe03f */
[----:B------:R-:W-:Y:S02]  /*1000*/  USHF.R.U32.HI UR45, URZ, 0x1f, UR7 ;  /* 0x0000001f3f2d7899 */ /* 0x000fe40008011607 */
[----:B------:R-:W-:Y:S02]  /*1010*/  USHF.R.U32.HI UR8, URZ, 0x4, UR8 ;  /* 0x000000043f087899 */ /* 0x000fe40008011608 */
[----:B------:R-:W-:Y:S02]  /*1020*/  ULEA.HI.SX32 UR45, UR7, UR45, 0x1c ;  /* 0x0000002d072d7291 */ /* 0x000fe4000f8fe23f */
[----:B------:R-:W-:Y:S01]  /*1030*/  ULOP3.LUT UR49, UR8, 0x3fff, URZ, 0xc0, !UPT ;  /* 0x00003fff08317892 */ /* 0x000fe2000f8ec03f */
        /* <DEDUP_REMOVED lines=17> */
.L_x_180:
        /* <DEDUP_REMOVED lines=8> */
.L_x_303:
[----:B0-----:R-:W-:Y:S01]  /*11d0*/  IMAD.U32 R3, RZ, RZ, UR40 ;  /* 0x00000028ff037e24 */ /* 0x001fe2000f8e00ff */
[----:B------:R-:W-:Y:S05]  /*11e0*/  WARPSYNC.ALL ;  /* 0x0000000000007948 */ /* 0x000fea0003800000 */
[----:B------:R0:W-:Y:S01]  /*11f0*/  BAR.SYNC.DEFER_BLOCKING R192, 0x100 ;  /* 0x000400c00000751d */ /* 0x0001e20000010000 */
[----:B------:R-:W-:-:S13]  /*1200*/  ISETP.NE.AND P0, PT, R3, 0x3, PT ;  /* 0x000000030300780c */ /* 0x000fda0003f05270 */
[----:B0-----:R-:W-:Y:S05]  /*1210*/  @!P0 BRA `(.L_x_182) ;  /* 0x0000000000048947 */ /* 0x001fea0003800000 */
[----:B------:R-:W-:Y:S01]  /*1220*/  BPT.TRAP 0x1 ;  /* 0x000000040000795c */ /* 0x000fe20000300000 */
.L_x_182:
[----:B------:R-:W-:Y:S01]  /*1230*/  ULEA UR26, UR38, UR50, 0x3 ;  /* 0x00000032261a7291 */ /* 0x000fe2000f8e183f */
[----:B------:R-:W-:-:S05]  /*1240*/  IMAD.U32 R3, RZ, RZ, UR37 ;  /* 0x00000025ff037e24 */ /* 0x000fca000f8e00ff */
[----:B------:R-:W-:-:S04]  /*1250*/  SHF.L.U32 R3, R3, 0x1f, RZ ;  /* 0x0000001f03037819 */ /* 0x000fc800000006ff */
[----:B------:R0:W1:Y:S01]  /*1260*/  SYNCS.PHASECHK.TRANS64.TRYWAIT P1, [UR26+0x32430], R3 ;  /* 0x03243003ff0075a7 */ /* 0x000062000802015a */
[----:B------:R-:W-:Y:S05]  /*1270*/  @!P0 BRA `(.L_x_183) ;  /* 0x0000000000048947 */ /* 0x000fea0003800000 */
[----:B------:R-:W-:Y:S01]  /*1280*/  BPT.TRAP 0x1 ;  /* 0x000000040000795c */ /* 0x000fe20000300000 */
.L_x_183:
[----:B-1----:R-:W-:Y:S05]  /*1290*/  @P1 BRA `(.L_x_184) ;  /* 0x0000000000081947 */ /* 0x002fea0003800000 */
[----:B------:R-:W1:Y:S02]  /*12a0*/  SYNCS.PHASECHK.TRANS64.TRYWAIT P1, [UR26+0x32430], R3 ;  /* 0x03243003ff0075a7 */ /* 0x000e64000802015a */
[----:B-1----:R-:W-:Y:S05]  /*12b0*/  @!P1 BRA `(.L_x_185) ;  /* 0x000000b800909947 */ /* 0x002fea0003800000 */
.L_x_184:
[----:B------:R-:W-:Y:S01]  /*12c0*/  ULEA UR4, UR42, UR50, 0xd ;  /* 0x000000322a047291 */ /* 0x000fe2000f8e683f */
[----:B------:R-:W-:Y:S01]  /*12d0*/  WARPGROUP.ARRIVE ;  /* 0x00000000000079c5 */ /* 0x000fe20000000000 */
[----:B------:R-:W-:Y:S02]  /*12e0*/  UIADD3 UR5, UR50, 0x1c400, URZ ;  /* 0x0001c40032057890 */ /* 0x000fe4000fffe03f */
[----:B------:R-:W-:Y:S02]  /*12f0*/  UIADD3 UR4, UR4, 0x18400, URZ ;  /* 0x0001840004047890 */ /* 0x000fe4000fffe03f */
[----:B------:R-:W-:Y:S02]  /*1300*/  USHF.R.U32.HI UR5, URZ, 0x4, UR5 ;  /* 0x000000043f057899 */ /* 0x000fe40008011605 */
[----:B------:R-:W-:Y:S02]  /*1310*/  USHF.R.U32.HI UR4, URZ, 0x4, UR4 ;  /* 0x000000043f047899 */ /* 0x000fe40008011604 */
[----:B------:R-:W-:-:S02]  /*1320*/  ULOP3.LUT UR5, UR5, 0x3fff, URZ, 0xc0, !UPT ;  /* 0x00003fff05057892 */ /* 0x000fc4000f8ec03f */
[----:B------:R-:W-:Y:S02]  /*1330*/  ULOP3.LUT UR4, UR4, 0x3fff, URZ, 0xc0, !UPT ;  /* 0x00003fff04047892 */ /* 0x000fe4000f8ec03f */
[----:B------:R-:W-:Y:S02]  /*1340*/  ULOP3.LUT UR24, UR5, 0x10000, URZ, 0xfc, !UPT ;  /* 0x0001000005187892 */ /* 0x000fe4000f8efc3f */
[----:B------:R-:W-:Y:S02]  /*1350*/  ULOP3.LUT UR4, UR4, 0x10000, URZ, 0xfc, !UPT ;  /* 0x0001000004047892 */ /* 0x000fe4000f8efc3f */
[----:B------:R-:W-:Y:S01]  /*1360*/  UIMAD UR6, UR38, 0x300, UR24 ;  /* 0x00000300260678a4 */ /* 0x000fe2000f8e0218 */
[----:B------:R-:W-:Y:S01]  /*1370*/  UMOV UR5, 0x40000040 ;  /* 0x4000004000057882 */ /* 0x000fe20000000000 */
[----:B------:R-:W-:Y:S01]  /*1380*/  UMOV UR7, 0x40000040 ;  /* 0x4000004000077882 */ /* 0x000fe20000000000 */
[----:B------:R-:W-:Y:S02]  /*1390*/  UIADD3 UR8, UR4, 0x2, URZ ;  /* 0x0000000204087890 */ /* 0x000fe4000fffe03f */
[----:B------:R-:W-:Y:S01]  /*13a0*/  UIADD3 UR10, UR6, 0x2, URZ ;  /* 0x00000002060a7890 */ /* 0x000fe2000fffe03f */
[----:B------:R-:W-:-:S03]  /*13b0*/  UMOV UR9, 0x40000040 ;  /* 0x4000004000097882 */ /* 0x000fc60000000000 */
[----:B------:R-:W-:Y:S01]  /*13c0*/  HGMMA.64x96x16.F32 R24, gdesc[UR4], RZ, !UPT, gsb0 ;  /* 0x01600000041879f0 */ /* 0x000fe2000c0008ff */
[----:B------:R-:W-:Y:S01]  /*13d0*/  UMOV UR11, 0x40000040 ;  /* 0x40000040000b7882 */ /* 0x000fe20000000000 */
[----:B------:R-:W-:Y:S02]  /*13e0*/  UIADD3 UR12, UR4, 0x4, URZ ;  /* 0x00000004040c7890 */ /* 0x000fe4000fffe03f */
[----:B------:R-:W-:Y:S01]  /*13f0*/  UIADD3 UR14, UR6, 0x4, URZ ;  /* 0x00000004060e7890 */ /* 0x000fe2000fffe03f */
[----:B------:R-:W-:Y:S01]  /*1400*/  UMOV UR13, 0x40000040 ;  /* 0x40000040000d7882 */ /* 0x000fe20000000000 */
[----:B------:R-:W-:Y:S01]  /*1410*/  UMOV UR15, 0x40000040 ;  /* 0x40000040000f7882 */ /* 0x000fe20000000000 */
[----:B------:R-:W-:Y:S02]  /*1420*/  UIADD3 UR16, UR4, 0x6, URZ ;  /* 0x0000000604107890 */ /* 0x000fe4000fffe03f */
[----:B------:R-:W-:Y:S01]  /*1430*/  UIADD3 UR18, UR6, 0x6, URZ ;  /* 0x0000000606127890 */ /* 0x000fe2000fffe03f */
[----:B------:R-:W-:Y:S01]  /*1440*/  UMOV UR17, 0x40000040 ;  /* 0x4000004000117882 */ /* 0x000fe20000000000 */
[----:B------:R-:W-:Y:S01]  /*1450*/  UMOV UR19, 0x40000040 ;  /* 0x4000004000137882 */ /* 0x000fe20000000000 */
[----:B------:R-:W-:-:S02]  /*1460*/  WARPGROUP.DEPBAR.LE gsb0, 0x0 ;  /* 0x00008000000079c5 */ /* 0x000fc40000010000 */
[----:B------:R-:W-:-:S06]  /*1470*/  WARPGROUP.ARRIVE ;  /* 0x00000000000079c5 */ /* 0x000fcc0000000000 */
[----:B------:R-:W-:Y:S03]  /*1480*/  HGMMA.64x96x16.F32 R24, gdesc[UR8], R24, gsb0 ;  /* 0x01600000081879f0 */ /* 0x000fe60008000818 */
[----:B------:R-:W-:Y:S02]  /*1490*/  WARPGROUP.DEPBAR.LE gsb0, 0x0 ;  /* 0x00008000000079c5 */ /* 0x000fe40000010000 */
[----:B------:R-:W-:-:S06]  /*14a0*/  WARPGROUP.ARRIVE ;  /* 0x00000000000079c5 */ /* 0x000fcc0000000000 */
[----:B------:R-:W-:Y:S03]  /*14b0*/  HGMMA.64x96x16.F32 R24, gdesc[UR12], R24, gsb0 ;  /* 0x016000000c1879f0 */ /* 0x000fe60008000818 */
[----:B------:R-:W-:Y:S02]  /*14c0*/  WARPGROUP.DEPBAR.LE gsb0, 0x0 ;  /* 0x00008000000079c5 */ /* 0x000fe40000010000 */
[----:B------:R-:W-:-:S06]  /*14d0*/  WARPGROUP.ARRIVE ;  /* 0x00000000000079c5 */ /* 0x000fcc0000000000 */
[----:B------:R-:W-:Y:S03]  /*14e0*/  HGMMA.64x96x16.F32 R24, gdesc[UR16], R24, gsb0 ;  /* 0x01600000101879f0 */ /* 0x000fe60008000818 */
[----:B------:R-:W-:Y:S02]  /*14f0*/  WARPGROUP.DEPBAR.LE gsb0, 0x0 ;  /* 0x00008000000079c5 */ /* 0x000fe40000010000 */
[----:B------:R-:W2:Y:S02]  /*1500*/  SYNCS.PHASECHK.TRANS64.TRYWAIT P1, [UR50+0x32410], R0 ;  /* 0x03241000ff0075a7 */ /* 0x000ea40008020172 */
[----:B--2---:R-:W-:Y:S05]  /*1510*/  @!P1 BRA `(.L_x_186) ;  /* 0x000000b800109947 */ /* 0x004fea0003800000 */
.L_x_304:
[----:B------:R-:W-:Y:S05]  /*1520*/  @!P0 BRA `(.L_x_187) ;  /* 0x0000000000048947 */ /* 0x000fea0003800000 */
[----:B------:R-:W-:Y:S01]  /*1530*/  BPT.TRAP 0x1 ;  /* 0x000000040000795c */ /* 0x000fe20000300000 */
.L_x_187:
[----:B------:R3:W4:Y:S01]  /*1540*/  SYNCS.PHASECHK.TRANS64.TRYWAIT P1, [UR26+0x32450], R3 ;  /* 0x03245003ff0075a7 */ /* 0x000722000802015a */
[----:B------:R-:W-:Y:S05]  /*1550*/  @!P0 BRA `(.L_x_188) ;  /* 0x0000000000048947 */ /* 0x000fea0003800000 */
[----:B------:R-:W-:Y:S01]  /*1560*/  BPT.TRAP 0x1 ;  /* 0x000000040000795c */ /* 0x000fe20000300000 */
.L_x_188:
[----:B----4-:R-:W-:Y:S05]  /*1570*/  @P1 BRA `(.L_x_189) ;  /* 0x0000000000081947 */ /* 0x010fea0003800000 */
[----:B------:R-:W4:Y:S02]  /*1580*/  SYNCS.PHASECHK.TRANS64.TRYWAIT P1, [UR26+0x32450], R3 ;  /* 0x03245003ff0075a7 */ /* 0x000f24000802015a */
[----:B----4-:R-:W-:Y:S05]  /*1590*/  @!P1 BRA `(.L_x_190) ;  /* 0x000000b800089947 */ /* 0x010fea0003800000 */
.L_x_189:
[----:B------:R-:W-:Y:S01]  /*15a0*/  UIADD3 UR50, UR50, 0x400, URZ ;  /* 0x0000040032327890 */ /* 0x000fe2000fffe03f */
[----:B------:R-:W-:Y:S01]  /*15b0*/  WARPGROUP.ARRIVE ;  /* 0x00000000000079c5 */ /* 0x000fe20000000000 */
[----:B------:R-:W-:-:S05]  /*15c0*/  ULOP3.LUT UR7, UR49, 0x10000, URZ, 0xfc, !UPT ;  /* 0x0001000031077892 */ /* 0x000fca000f8efc3f */
[----:B------:R-:W4:Y:S01]  /*15d0*/  S2R R72, SR_TID.X ;  /* 0x0000000000487919 */ /* 0x000f220000002100 */
[----:B------:R-:W-:Y:S01]  /*15e0*/  USHF.R.U32.HI UR6, URZ, 0x4, UR50 ;  /* 0x000000043f067899 */ /* 0x000fe20008011632 */
[----:B------:R-:W-:Y:S01]  /*15f0*/  IMAD.U32 R184, RZ, RZ, UR26 ;  /* 0x0000001affb87e24 */ /* 0x000fe2000f8e00ff */
[----:B------:R-:W-:Y:S01]  /*1600*/  UMOV UR21, 0x40000040 ;  /* 0x4000004000157882 */ /* 0x000fe20000000000 */
[----:B------:R-:W-:Y:S01]  /*1610*/  UMOV UR23, 0x40000040 ;  /* 0x4000004000177882 */ /* 0x000fe20000000000 */
[----:B------:R-:W-:Y:S01]  /*1620*/  ULOP3.LUT UR6, UR6, 0x3fff, URZ, 0xc0, !UPT ;  /* 0x00003fff06067892 */ /* 0x000fe2000f8ec03f */
[----:B------:R-:W-:Y:S01]  /*1630*/  UMOV UR20, UR7 ;  /* 0x0000000700147c82 */ /* 0x000fe20008000000 */
[----:B------:R-:W-:Y:S02]  /*1640*/  ULDC UR27, c[0x0][0xa80] ;  /* 0x0002a000001b7ab9 */ /* 0x000fe40000000800 */
[----:B------:R-:W-:Y:S02]  /*1650*/  ULOP3.LUT UR25, UR6, 0x10000, URZ, 0xfc, !UPT ;  /* 0x0001000006197892 */ /* 0x000fe4000f8efc3f */
[----:B------:R-:W-:-:S02]  /*1660*/  ULOP3.LUT UR26, UR6, 0x3000000, URZ, 0xfc, !UPT ;  /* 0x03000000061a7892 */ /* 0x000fc4000f8efc3f */
[----:B------:R-:W-:Y:S02]  /*1670*/  UIMAD UR10, UR38, 0xc00, UR25 ;  /* 0x00000c00260a78a4 */ /* 0x000fe4000f8e0219 */
[----:B------:R-:W-:-:S05]  /*1680*/  UISETP.GE.AND UP0, UPT, UR48, 0x61, UPT ;  /* 0x000000613000788c */ /* 0x000fca000bf06270 */
[----:B------:R-:W-:Y:S02]  /*1690*/  UMOV UR22, UR10 ;  /* 0x0000000a00167c82 */ /* 0x000fe40008000000 */
[----:B------:R-:W-:Y:S01]  /*16a0*/  HGMMA.64x96x16.F32 R24, gdesc[UR20], R24, gsb0 ;  /* 0x01600000141879f0 */ /* 0x000fe20008000818 */
[----:B------:R-:W-:Y:S02]  /*16b0*/  UIADD3 UR20, UR7, 0x2, URZ ;  /* 0x0000000207147890 */ /* 0x000fe4000fffe03f */
[----:B------:R-:W-:Y:S01]  /*16c0*/  UIADD3 UR22, UR10, 0x2, URZ ;  /* 0x000000020a167890 */ /* 0x000fe2000fffe03f */
[----:B------:R-:W-:Y:S01]  /*16d0*/  UMOV UR21, 0x40000040 ;  /* 0x4000004000157882 */ /* 0x000fe20000000000 */
[----:B------:R-:W-:Y:S01]  /*16e0*/  UMOV UR23, 0x40000040 ;  /* 0x4000004000177882 */ /* 0x000fe20000000000 */
[----:B----4-:R-:W-:Y:S01]  /*16f0*/  LOP3.LUT R72, R72, 0x7f, RZ, 0xc0, !PT ;  /* 0x0000007f48487812 */ /* 0x010fe200078ec0ff */
[----:B------:R-:W-:Y:S02]  /*1700*/  WARPGROUP.DEPBAR.LE gsb0, 0x0 ;  /* 0x00008000000079c5 */ /* 0x000fe40000010000 */
[----:B------:R-:W-:-:S06]  /*1710*/  WARPGROUP.ARRIVE ;  /* 0x00000000000079c5 */ /* 0x000fcc0000000000 */
[----:B------:R-:W-:Y:S01]  /*1720*/  HGMMA.64x96x16.F32 R24, gdesc[UR20], R24, gsb0 ;  /* 0x01600000141879f0 */ /* 0x000fe20008000818 */
[----:B------:R-:W-:Y:S02]  /*1730*/  UIADD3 UR20, UR7, 0x4, URZ ;  /* 0x0000000407147890 */ /* 0x000fe4000fffe03f */
[----:B------:R-:W-:Y:S01]  /*1740*/  UIADD3 UR22, UR10, 0x4, URZ ;  /* 0x000000040a167890 */ /* 0x000fe2000fffe03f */
[----:B------:R-:W-:Y:S01]  /*1750*/  UMOV UR21, 0x40000040 ;  /* 0x4000004000157882 */ /* 0x000fe20000000000 */
[----:B------:R-:W-:Y:S01]  /*1760*/  UMOV UR23, 0x40000040 ;  /* 0x4000004000177882 */ /* 0x000fe20000000000 */
        /* <DEDUP_REMOVED lines=91> */
[----:B------:R-:W-:Y:S02]  /*1d20*/  UIMAD UR7, UR45, -0x60, UR48 ;  /* 0xffffffa02d0778a4 */ /* 0x000fe4000f8e0230 */
[----:B------:R-:W-:Y:S02]  /*1d30*/  UIMAD UR10, UR38, 0xc00, UR26 ;  /* 0x00000c00260a78a4 */ /* 0x000fe4000f8e021a */
[----:B------:R-:W-:-:S05]  /*1d40*/  UIADD3 UR7, UR7, 0x60, URZ ;  /* 0x0000006007077890 */ /* 0x000fca000fffe03f */
[----:B------:R-:W-:Y:S01]  /*1d50*/  UMOV UR6, UR10 ;  /* 0x0000000a00067c82 */ /* 0x000fe20008000000 */
[----:B--2---:R-:W-:Y:S01]  /*1d60*/  IMAD.U32 R0, RZ, RZ, UR7 ;  /* 0x00000007ff007e24 */ /* 0x004fe2000f8e00ff */
[----:B------:R-:W-:-:S03]  /*1d70*/  UMOV UR7, 0x40000040 ;  /* 0x4000004000077882 */ /* 0x000fc60000000000 */
        /* <DEDUP_REMOVED lines=9> */
[----:B------:R-:W-:Y:S03]  /*1e10*/  HGMMA.64x96x16.F32 R24, gdesc[UR20], R24, gsb0 ;  /* 0x01600000141879f0 */ /* 0x000fe60008000818 */
[----:B------:R-:W-:Y:S02]  /*1e20*/  WARPGROUP.DEPBAR.LE gsb0, 0x0 ;  /* 0x00008000000079c5 */ /* 0x000fe40000010000 */
[----:B------:R-:W-:Y:S02]  /*1e30*/  FSEL R5, R26, -INF , P2 ;  /* 0xff8000001a057808 */ /* 0x000fe40001000000 */
[----:B------:R-:W-:Y:S02]  /*1e40*/  FSEL R24, R24, -INF , P2 ;  /* 0xff80000018187808 */ /* 0x000fe40001000000 */
[----:B------:R-:W-:Y:S02]  /*1e50*/  FSEL R26, R25, -INF , P1 ;  /* 0xff800000191a7808 */ /* 0x000fe40000800000 */
[----:B------:R-:W-:-:S02]  /*1e60*/  FSEL R28, R28, -INF , P6 ;  /* 0xff8000001c1c7808 */ /* 0x000fc40003000000 */
[----:B01-3--:R-:W-:Y:S02]  /*1e70*/  FMNMX.FTZ R3, R24, R26, !PT ;  /* 0x0000001a18037209 */ /* 0x00bfe40007810000 */
[----:B------:R-:W-:Y:S02]  /*1e80*/  FSEL R25, R30, -INF , P6 ;  /* 0xff8000001e197808 */ /* 0x000fe40003000000 */
[----:B------:R-:W-:Y:S02]  /*1e90*/  FSEL R30, R29, -INF , P5 ;  /* 0xff8000001d1e7808 */ /* 0x000fe40002800000 */
[----:B------:R-:W-:Y:S02]  /*1ea0*/  FMNMX.FTZ R3, R28, R3, !PT ;  /* 0x000000031c037209 */ /* 0x000fe40007810000 */
[----:B------:R-:W-:Y:S02]  /*1eb0*/  FSEL R6, R32, -INF , P4 ;  /* 0xff80000020067808 */ /* 0x000fe40002000000 */
[----:B------:R-:W-:-:S02]  /*1ec0*/  FMNMX.FTZ R3, R30, R3, !PT ;  /* 0x000000031e037209 */ /* 0x000fc40007810000 */
[----:B------:R-:W-:Y:S02]  /*1ed0*/  ISETP.GT.AND P2, PT, R0, 0x18, PT ;  /* 0x000000180000780c */ /* 0x000fe40003f44270 */
[----:B------:R-:W-:Y:S02]  /*1ee0*/  FSEL R8, R33, -INF , P3 ;  /* 0xff80000021087808 */ /* 0x000fe40001800000 */
[----:B------:R-:W-:Y:S02]  /*1ef0*/  FMNMX.FTZ R3, R6, R3, !PT ;  /* 0x0000000306037209 */ /* 0x000fe40007810000 */
[----:B------:R-:W-:Y:S02]  /*1f00*/  FSEL R27, R27, -INF , P1 ;  /* 0xff8000001b1b7808 */ /* 0x000fe40000800000 */
[----:B------:R-:W-:Y:S02]  /*1f10*/  FSEL R4, R34, -INF , P4 ;  /* 0xff80000022047808 */ /* 0x000fe40002000000 */
[----:B------:R-:W-:-:S02]  /*1f20*/  ISETP.GT.AND P1, PT, R0, 0x19, PT ;  /* 0x000000190000780c */ /* 0x000fc40003f24270 */
[----:B------:R-:W-:Y:S02]  /*1f30*/  FSEL R11, R36, -INF , P2 ;  /* 0xff800000240b7808 */ /* 0x000fe40001000000 */
[----:B------:R-:W-:Y:S02]  /*1f40*/  FMNMX.FTZ R34, R8, R3, !PT ;  /* 0x0000000308227209 */ /* 0x000fe40007810000 */
[----:B------:R-:W-:Y:S02]  /*1f50*/  FMNMX.FTZ R32, R5, R27, !PT ;  /* 0x0000001b05207209 */ /* 0x000fe40007810000 */
[----:B------:R-:W-:Y:S02]  /*1f60*/  ISETP.GT.AND P6, PT, R0, 0x20, PT ;  /* 0x000000200000780c */ /* 0x000fe40003fc4270 */
[----:B------:R-:W-:Y:S02]  /*1f70*/  FSEL R20, R37, -INF , P1 ;  /* 0xff80000025147808 */ /* 0x000fe40000800000 */
[----:B------:R-:W-:-:S02]  /*1f80*/  FMNMX.FTZ R3, R11, R34, !PT ;  /* 0x000000220b037209 */ /* 0x000fc40007810000 */
[----:B------:R-:W-:Y:S02]  /*1f90*/  FSEL R31, R31, -INF , P5 ;  /* 0xff8000001f1f7808 */ /* 0x000fe40002800000 */
[----:B------:R-:W-:Y:S02]  /*1fa0*/  FMNMX.FTZ R32, R25, R32, !PT ;  /* 0x0000002019207209 */ /* 0x000fe40007810000 */
[----:B------:R-:W-:Y:S02]  /*1fb0*/  ISETP.GT.AND P5, PT, R0, 0x21, PT ;  /* 0x000000210000780c */ /* 0x000fe40003fa4270 */
[----:B------:R-:W-:Y:S02]  /*1fc0*/  FSEL R12, R40, -INF , P6 ;  /* 0xff800000280c7808 */ /* 0x000fe40003000000 */
[----:B------:R-:W-:Y:S02]  /*1fd0*/  FMNMX.FTZ R23, R20, R3, !PT ;  /* 0x0000000314177209 */ /* 0x000fe40007810000 */
[----:B------:R-:W-:-:S02]  /*1fe0*/  FMNMX.FTZ R3, R31, R32, !PT ;  /* 0x000000201f037209 */ /* 0x000fc40007810000 */
[----:B------:R-:W-:Y:S02]  /*1ff0*/  ISETP.GT.AND P4, PT, R0, 0x28, PT ;  /* 0x000000280000780c */ /* 0x000fe40003f84270 */
[----:B------:R-:W-:Y:S02]  /*2000*/  FSEL R15, R41, -INF , P5 ;  /* 0xff800000290f7808 */ /* 0x000fe40002800000 */
[----:B------:R-:W-:Y:S02]  /*2010*/  FMNMX.FTZ R34, R12, R23, !PT ;  /* 0x000000170c227209 */ /* 0x000fe40007810000 */
[----:B------:R-:W-:Y:S02]  /*2020*/  FSEL R7, R35, -INF , P3 ;  /* 0xff80000023077808 */ /* 0x000fe40001800000 */
[----:B------:R-:W-:Y:S02]  /*2030*/  FMNMX.FTZ R32, R4, R3, !PT ;  /* 0x0000000304207209 */ /* 0x000fe40007810000 */
[----:B------:R-:W-:-:S02]  /*2040*/  ISETP.GT.AND P3, PT, R0, 0x29, PT ;  /* 0x000000290000780c */ /* 0x000fc40003f64270 */
[----:B------:R-:W-:Y:S02]  /*2050*/  FSEL R156, R44, -INF , P4 ;  /* 0xff8000002c9c7808 */ /* 0x000fe40002000000 */
[----:B------:R-:W-:Y:S02]  /*2060*/  FMNMX.FTZ R3, R15, R34, !PT ;  /* 0x000000220f037209 */ /* 0x000fe40007810000 */
[----:B------:R-:W-:Y:S02]  /*2070*/  FSEL R9, R38, -INF , P2 ;  /* 0xff80000026097808 */ /* 0x000fe40001000000 */
[----:B------:R-:W-:Y:S02]  /*2080*/  FMNMX.FTZ R32, R7, R32, !PT ;  /* 0x0000002007207209 */ /* 0x000fe40007810000 */
[----:B------:R-:W-:Y:S02]  /*2090*/  ISETP.GT.AND P2, PT, R0, 0x30, PT ;  /* 0x000000300000780c */ /* 0x000fe40003f44270 */
[----:B------:R-:W-:-:S02]  /*20a0*/  FSEL R160, R45, -INF , P3 ;  /* 0xff8000002da07808 */ /* 0x000fc40001800000 */
[----:B------:R-:W-:Y:S02]  /*20b0*/  FMNMX.FTZ R3, R156, R3, !PT ;  /* 0x000000039c037209 */ /* 0x000fe40007810000 */
[----:B------:R-:W-:Y:S02]  /*20c0*/  FSEL R13, R39, -INF , P1 ;  /* 0xff800000270d7808 */ /* 0x000fe40000800000 */
        /* <DEDUP_REMOVED lines=9> */
[----:B------:R-:W-:-:S02]  /*2160*/  FSEL R14, R43, -INF , P5 ;  /* 0xff8000002b0e7808 */ /* 0x000fc40002800000 */
[----:B------:R-:W-:Y:S02]  /*2170*/  FMNMX.FTZ R3, R10, R3, !PT ;  /* 0x000000030a037209 */ /* 0x000fe40007810000 */
[----:B------:R-:W-:Y:S02]  /*2180*/  ISETP.GT.AND P5, PT, R0, 0x39, PT ;  /* 0x000000390000780c */ /* 0x000fe40003fa4270 */
        /* <DEDUP_REMOVED lines=19> */
[----:B------:R-:W-:Y:S02]  /*22c0*/  FSEL R163, R54, -INF , P6 ;  /* 0xff80000036a37808 */ /* 0x000fe40003000000 */
[----:B------:R-:W-:Y:S02]  /*22d0*/  ISETP.GT.AND P6, PT, R0, 0x49, PT ;  /* 0x000000490000780c */ /* 0x000fe40003fc4270 */
[----:B------:R-:W-:-:S02]  /*22e0*/  FSEL R168, R60, -INF , P2 ;  /* 0xff8000003ca87808 */ /* 0x000fc40001000000 */
[----:B------:R-:W-:Y:S02]  /*22f0*/  FMNMX.FTZ R3, R165, R34, !PT ;  /* 0x00000022a5037209 */ /* 0x000fe40007810000 */
        /* <DEDUP_REMOVED lines=21> */
[----:B------:R-:W-:Y:S02]  /*2450*/  FMNMX.FTZ R32, R173, R0, !PT ;  /* 0x00000000ad207209 */ /* 0x000fe40007810000 */
[----:B------:R-:W-:-:S02]  /*2460*/  FSEL R189, R63, -INF , P6 ;  /* 0xff8000003fbd7808 */ /* 0x000fc40003000000 */
[----:B------:R-:W-:Y:S02]  /*2470*/  FMNMX.FTZ R0, R186, R3, !PT ;  /* 0x00000003ba007209 */ /* 0x000fe40007810000 */
[----:B------:R-:W-:Y:S02]  /*2480*/  FSEL R185, R66, -INF , P1 ;  /* 0xff80000042b97808 */ /* 0x000fe40000800000 */
[----:B------:R-:W-:Y:S02]  /*2490*/  FMNMX.FTZ R0, R189, R0, !PT ;  /* 0x00000000bd007209 */ /* 0x000fe40007810000 */
[----:B------:R-:W-:Y:S02]  /*24a0*/  FSEL R187, R67, -INF , P5 ;  /* 0xff80000043bb7808 */ /* 0x000fe40002800000 */
[----:B------:R-:W-:Y:S02]  /*24b0*/  FMNMX.FTZ R0, R185, R0, !PT ;  /* 0x00000000b9007209 */ /* 0x000fe40007810000 */
[----:B------:R-:W-:-:S02]  /*24c0*/  FSEL R175, R69, -INF , P3 ;  /* 0xff80000045af7808 */ /* 0x000fc40001800000 */
[----:B------:R-:W-:Y:S02]  /*24d0*/  FSEL R188, R70, -INF , P4 ;  /* 0xff80000046bc7808 */ /* 0x000fe40002000000 */
[----:B------:R-:W-:Y:S02]  /*24e0*/  FMNMX.FTZ R3, R187, R0, !PT ;  /* 0x00000000bb037209 */ /* 0x000fe40007810000 */
[----:B------:R-:W-:Y:S02]  /*24f0*/  FMNMX.FTZ R32, R175, R32, !PT ;  /* 0x00000020af207209 */ /* 0x000fe40007810000 */
[----:B------:R-:W-:Y:S02]  /*2500*/  FSEL R193, R71, -INF , P3 ;  /* 0xff80000047c17808 */ /* 0x000fe40001800000 */
[----:B------:R-:W-:Y:S01]  /*2510*/  FMNMX.FTZ R0, R188, R3, !PT ;  /* 0x00000003bc007209 */ /* 0x000fe20007810000 */
[----:B------:R-:W0:Y:S01]  /*2520*/  SHFL.BFLY PT, R29, R32, 0x2, 0x1f ;  /* 0x0c401f00201d7f89 */ /* 0x000e2200000e0000 */
[----:B------:R-:W-:-:S02]  /*2530*/  PLOP3.LUT P2, PT, PT, PT, UP0, 0x80, 0x0 ;  /* 0x000000000000781c */ /* 0x000fc40003f4f008 */
[----:B------:R-:W-:-:S05]  /*2540*/  FMNMX.FTZ R3, R193, R0, !PT ;  /* 0x00000000c1037209 */ /* 0x000fca0007810000 */
[----:B------:R-:W1:Y:S01]  /*2550*/  SHFL.BFLY PT, R34, R3, 0x2, 0x1f ;  /* 0x0c401f0003227f89 */ /* 0x000e6200000e0000 */
[----:B0-----:R-:W-:-:S05]  /*2560*/  FMNMX.FTZ R29, R32, R29, !PT ;  /* 0x0000001d201d7209 */ /* 0x001fca0007810000 */
[----:B------:R-:W0:Y:S01]  /*2570*/  SHFL.BFLY PT, R0, R29, 0x1, 0x1f ;  /* 0x0c201f001d007f89 */ /* 0x000e2200000e0000 */
[----:B-1----:R-:W-:-:S05]  /*2580*/  FMNMX.FTZ R34, R3, R34, !PT ;  /* 0x0000002203227209 */ /* 0x002fca0007810000 */
[----:B------:R-:W1:Y:S01]  /*2590*/  SHFL.BFLY PT, R33, R34, 0x1, 0x1f ;  /* 0x0c201f0022217f89 */ /* 0x000e6200000e0000 */
[----:B0-----:R-:W-:-:S04]  /*25a0*/  FMNMX.FTZ R0, R29, R0, !PT ;  /* 0x000000001d007209 */ /* 0x001fc80007810000 */
[C---:B------:R-:W-:Y:S01]  /*25b0*/  FSETP.NEU.FTZ.AND P1, PT, R0.reuse, -INF , PT ;  /* 0xff8000000000780b */ /* 0x040fe20003f3d000 */
[----:B------:R-:W-:Y:S01]  /*25c0*/  FMUL.FTZ R191, R0, UR27 ;  /* 0x0000001b00bf7c20 */ /* 0x000fe20008410000 */
[----:B-1----:R-:W-:-:S04]  /*25d0*/  FMNMX.FTZ R3, R34, R33, !PT ;  /* 0x0000002122037209 */ /* 0x002fc80007810000 */
[----:B------:R-:W-:Y:S02]  /*25e0*/  FSEL R191, R191, RZ, P1 ;  /* 0x000000ffbfbf7208 */ /* 0x000fe40000800000 */
[C---:B------:R-:W-:Y:S01]  /*25f0*/  FSETP.NEU.FTZ.AND P1, PT, R3.reuse, -INF , PT ;  /* 0xff8000000300780b */ /* 0x040fe20003f3d000 */
[----:B------:R-:W-:Y:S02]  /*2600*/  FMUL.FTZ R190, R3, UR27 ;  /* 0x0000001b03be7c20 */ /* 0x000fe40008410000 */
[--C-:B------:R-:W-:Y:S01]  /*2610*/  FFMA.FTZ R177, R24, UR27, -R191.reuse ;  /* 0x0000001b18b17c23 */ /* 0x100fe200080108bf */
[--C-:B------:R-:W-:Y:S01]  /*2620*/  FFMA.FTZ R176, R26, UR27, -R191.reuse ;  /* 0x0000001b1ab07c23 */ /* 0x100fe200080108bf */
[--C-:B------:R-:W-:Y:S01]  /*2630*/  FFMA.FTZ R179, R28, UR27, -R191.reuse ;  /* 0x0000001b1cb37c23 */ /* 0x100fe200080108bf */
[----:B------:R-:W-:Y:S01]  /*2640*/  FSEL R190, R190, RZ, P1 ;  /* 0x000000ffbebe7208 */ /* 0x000fe20000800000 */
[--C-:B------:R-:W-:Y:S01]  /*2650*/  FFMA.FTZ R182, R30, UR27, -R191.reuse ;  /* 0x0000001b1eb67c23 */ /* 0x100fe200080108bf */
[----:B------:R-:W-:Y:S01]  /*2660*/  ISETP.NE.AND P1, PT, R72, RZ, PT ;  /* 0x000000ff4800720c */ /* 0x000fe20003f25270 */
[----:B------:R-:W-:Y:S01]  /*2670*/  MUFU.EX2 R177, R177 ;  /* 0x000000b100b17308 */ /* 0x000fe20000000800 */
[----:B------:R-:W0:Y:S01]  /*2680*/  S2R R72, SR_TID.X ;  /* 0x0000000000487919 */ /* 0x000e220000002100 */
[--C-:B------:R-:W-:Y:S01]  /*2690*/  FFMA.FTZ R178, R5, UR27, -R190.reuse ;  /* 0x0000001b05b27c23 */ /* 0x100fe200080108be */
[--C-:B------:R-:W-:Y:S01]  /*26a0*/  FFMA.FTZ R183, R27, UR27, -R190.reuse ;  /* 0x0000001b1bb77c23 */ /* 0x100fe200080108be */
[--C-:B------:R-:W-:Y:S01]  /*26b0*/  FFMA.FTZ R180, R25, UR27, -R190.reuse ;  /* 0x0000001b19b47c23 */ /* 0x100fe200080108be */
[--C-:B------:R-:W-:Y:S01]  /*26c0*/  FFMA.FTZ R181, R31, UR27, -R190.reuse ;  /* 0x0000001b1fb57c23 */ /* 0x100fe200080108be */
[--C-:B------:R-:W-:Y:S01]  /*26d0*/  FFMA.FTZ R195, R8, UR27, -R191.reuse ;  /* 0x0000001b08c37c23 */ /* 0x100fe200080108bf */
[--C-:B------:R-:W-:Y:S01]  /*26e0*/  FFMA.FTZ R8, R11, UR27, -R191.reuse ;  /* 0x0000001b0b087c23 */ /* 0x100fe200080108bf */
[----:B------:R-:W1:Y:S01]  /*26f0*/  MUFU.EX2 R176, R176 ;  /* 0x000000b000b07308 */ /* 0x000e620000000800 */
[--C-:B------:R-:W-:Y:S01]  /*2700*/  FFMA.FTZ R11, R20, UR27, -R191.reuse ;  /* 0x0000001b140b7c23 */ /* 0x100fe200080108bf */
[----:B------:R-:W-:Y:S01]  /*2710*/  FFMA.FTZ R6, R6, UR27, -R191 ;  /* 0x0000001b06067c23 */ /* 0x000fe200080108bf */
[----:B------:R-:W-:Y:S01]  /*2720*/  FFMA.FTZ R4, R4, UR27, -R190 ;  /* 0x0000001b04047c23 */ /* 0x000fe200080108be */
[----:B------:R-:W-:-:S02]  /*2730*/  @!P1 VIADD R24, R184, 0x32440 ;  /* 0x00032440b8189836 */ /* 0x000fc40000000000 */
[--C-:B------:R-:W-:Y:S01]  /*2740*/  FFMA.FTZ R7, R7, UR27, -R190.reuse ;  /* 0x0000001b07077c23 */ /* 0x100fe200080108be */
[--C-:B------:R-:W-:Y:S01]  /*2750*/  FFMA.FTZ R9, R9, UR27, -R190.reuse ;  /* 0x0000001b09097c23 */ /* 0x100fe200080108be */
[----:B------:R-:W-:Y:S01]  /*2760*/  FFMA.FTZ R20, R13, UR27, -R190 ;  /* 0x0000001b0d147c23 */ /* 0x000fe200080108be */
[----:B------:R-:W-:Y:S01]  /*2770*/  MUFU.EX2 R179, R179 ;  /* 0x000000b300b37308 */ /* 0x000fe20000000800 */
[----:B------:R-:W-:Y:S01]  /*2780*/  @!P1 PRMT R24, RZ, 0x654, R24 ;  /* 0x00000654ff189816 */ /* 0x000fe20000000018 */
[--C-:B------:R-:W-:Y:S01]  /*2790*/  FFMA.FTZ R13, R15, UR27, -R191.reuse ;  /* 0x0000001b0f0d7c23 */ /* 0x100fe200080108bf */
[--C-:B------:R-:W-:Y:S01]  /*27a0*/  FFMA.FTZ R197, R14, UR27, -R190.reuse ;  /* 0x0000001b0ec57c23 */ /* 0x100fe200080108be */
[--C-:B------:R-:W-:Y:S01]  /*27b0*/  FFMA.FTZ R15, R156, UR27, -R191.reuse ;  /* 0x0000001b9c0f7c23 */ /* 0x100fe200080108bf */
[--C-:B------:R-:W-:Y:S01]  /*27c0*/  FFMA.FTZ R14, R21, UR27, -R190.reuse ;  /* 0x0000001b150e7c23 */ /* 0x100fe200080108be */
[--C-:B------:R-:W-:Y:S01]  /*27d0*/  FFMA.FTZ R12, R12, UR27, -R191.reuse ;  /* 0x0000001b0c0c7c23 */ /* 0x100fe200080108bf */
[--C-:B------:R-:W-:Y:S01]  /*27e0*/  FFMA.FTZ R156, R160, UR27, -R191.reuse ;  /* 0x0000001ba09c7c23 */ /* 0x100fe200080108bf */
[----:B------:R-:W2:Y:S01]  /*27f0*/  MUFU.EX2 R182, R182 ;  /* 0x000000b600b67308 */ /* 0x000ea20000000800 */
[----:B-1----:R-:W-:Y:S01]  /*2800*/  F2FP.F16.F32.PACK_AB R152, R176, R177 ;  /* 0x000000b1b098723e */ /* 0x002fe200000000ff */
[--C-:B------:R-:W-:Y:S01]  /*2810*/  FFMA.FTZ R10, R10, UR27, -R190.reuse ;  /* 0x0000001b0a0a7c23 */ /* 0x100fe200080108be */
[--C-:B------:R-:W-:Y:S01]  /*2820*/  FFMA.FTZ R21, R158, UR27, -R190.reuse ;  /* 0x0000001b9e157c23 */ /* 0x100fe200080108be */
[--C-:B------:R-:W-:Y:S01]  /*2830*/  FFMA.FTZ R160, R164, UR27, -R191.reuse ;  /* 0x0000001ba4a07c23 */ /* 0x100fe200080108bf */
[--C-:B------:R-:W-:Y:S01]  /*2840*/  FFMA.FTZ R158, R161, UR27, -R191.reuse ;  /* 0x0000001ba19e7c23 */ /* 0x100fe200080108bf */
[----:B------:R-:W-:Y:S01]  /*2850*/  FFMA.FTZ R164, R159, UR27, -R190 ;  /* 0x0000001b9fa47c23 */ /* 0x000fe200080108be */
[--C-:B------:R-:W-:Y:S01]  /*2860*/  FFMA.FTZ R157, R157, UR27, -R191.reuse ;  /* 0x0000001b9d9d7c23 */ /* 0x100fe200080108bf */
[----:B------:R-:W-:Y:S01]  /*2870*/  MUFU.EX2 R178, R178 ;  /* 0x000000b200b27308 */ /* 0x000fe20000000800 */
[----:B0-----:R-:W-:Y:S01]  /*2880*/  SHF.R.U32.HI R72, RZ, 0x7, R72 ;  /* 0x00000007ff487819 */ /* 0x001fe20000011648 */
[--C-:B------:R-:W-:Y:S01]  /*2890*/  FFMA.FTZ R161, R167, UR27, -R191.reuse ;  /* 0x0000001ba7a17c23 */ /* 0x100fe200080108bf */
[--C-:B------:R-:W-:Y:S01]  /*28a0*/  FFMA.FTZ R23, R23, UR27, -R190.reuse ;  /* 0x0000001b17177c23 */ /* 0x100fe200080108be */
[--C-:B------:R-:W-:Y:S01]  /*28b0*/  FFMA.FTZ R159, R163, UR27, -R190.reuse ;  /* 0x0000001ba39f7c23 */ /* 0x100fe200080108be */
[----:B------:R-:W-:Y:S01]  /*28c0*/  IADD3 R5, -R72, 0xb, RZ ;  /* 0x0000000b48057810 */ /* 0x000fe20007ffe1ff */
[--C-:B------:R-:W-:Y:S01]  /*28d0*/  FFMA.FTZ R163, R165, UR27, -R191.reuse ;  /* 0x0000001ba5a37c23 */ /* 0x100fe200080108bf */
[--C-:B------:R-:W-:Y:S01]  /*28e0*/  FFMA.FTZ R165, R168, UR27, -R191.reuse ;  /* 0x0000001ba8a57c23 */ /* 0x100fe200080108bf */
[----:B------:R-:W0:Y:S01]  /*28f0*/  MUFU.EX2 R183, R183 ;  /* 0x000000b700b77308 */ /* 0x000e220000000800 */
[----:B--2---:R-:W-:Y:S01]  /*2900*/  F2FP.F16.F32.PACK_AB R154, R182, R179 ;  /* 0x000000b3b69a723e */ /* 0x004fe200000000ff */
[----:B------:R1:W-:Y:S06]  /*2910*/  BAR.ARV R5, 0x100 ;  /* 0x000400050000751d */ /* 0x0003ec0000002000 */
[----:B------:R2:W-:Y:S01]  /*2920*/  @!P1 SYNCS.ARRIVE.TRANS64.RED.A1T0 RZ, [R24+URZ], RZ ;  /* 0x000000ff18ff99a7 */ /* 0x0005e2000810043f */
[----:B------:R-:W-:Y:S01]  /*2930*/  MUFU.EX2 R180, R180 ;  /* 0x000000b400b47308 */ /* 0x000fe20000000800 */
[----:B------:R3:W-:Y:S01]  /*2940*/  BAR.SYNC.DEFER_BLOCKING R192, 0x100 ;  /* 0x000400c00000751d */ /* 0x0007e20000010000 */
[--C-:B------:R-:W-:Y:S01]  /*2950*/  FFMA.FTZ R168, R172, UR27, -R191.reuse ;  /* 0x0000001baca87c23 */ /* 0x100fe200080108bf */
[--C-:B------:R-:W-:Y:S01]  /*2960*/  FFMA.FTZ R167, R169, UR27, -R190.reuse ;  /* 0x0000001ba9a77c23 */ /* 0x100fe200080108be */
[--C-:B------:R-:W-:Y:S01]  /*2970*/  FFMA.FTZ R172, R174, UR27, -R190.reuse ;  /* 0x0000001baeac7c23 */ /* 0x100fe200080108be */
[--C-:B------:R-:W-:Y:S01]  /*2980*/  FFMA.FTZ R162, R162, UR27, -R191.reuse ;  /* 0x0000001ba2a27c23 */ /* 0x100fe200080108bf */
[--C-:B------:R-:W-:Y:S01]  /*2990*/  FFMA.FTZ R169, R186, UR27, -R190.reuse ;  /* 0x0000001bbaa97c23 */ /* 0x100fe200080108be */
[--C-:B------:R-:W-:Y:S01]  /*29a0*/  FFMA.FTZ R174, R189, UR27, -R190.reuse ;  /* 0x0000001bbdae7c23 */ /* 0x100fe200080108be */
[----:B------:R-:W4:Y:S01]  /*29b0*/  MUFU.EX2 R181, R181 ;  /* 0x000000b500b57308 */ /* 0x000f220000000800 */
[----:B0-----:R-:W-:Y:S01]  /*29c0*/  F2FP.F16.F32.PACK_AB R153, R183, R178 ;  /* 0x000000b2b799723e */ /* 0x001fe200000000ff */
[--C-:B---3--:R-:W-:Y:S01]  /*29d0*/  FFMA.FTZ R192, R171, UR27, -R190.reuse ;  /* 0x0000001babc07c23 */ /* 0x108fe200080108be */
[--C-:B------:R-:W-:Y:S01]  /*29e0*/  FFMA.FTZ R171, R170, UR27, -R191.reuse ;  /* 0x0000001baaab7c23 */ /* 0x100fe200080108bf */
[--C-:B------:R-:W-:Y:S01]  /*29f0*/  FFMA.FTZ R170, R173, UR27, -R191.reuse ;  /* 0x0000001badaa7c23 */ /* 0x100fe200080108bf */
[--C-:B------:R-:W-:Y:S01]  /*2a00*/  FFMA.FTZ R173, R175, UR27, -R191.reuse ;  /* 0x0000001bafad7c23 */ /* 0x100fe200080108bf */
[--C-:B------:R-:W-:Y:S01]  /*2a10*/  FFMA.FTZ R175, R185, UR27, -R190.reuse ;  /* 0x0000001bb9af7c23 */ /* 0x100fe200080108be */
[--C-:B------:R-:W-:Y:S01]  /*2a20*/  FFMA.FTZ R185, R188, UR27, -R190.reuse ;  /* 0x0000001bbcb97c23 */ /* 0x100fe200080108be */
[----:B------:R-:W-:Y:S01]  /*2a30*/  MUFU.EX2 R6, R6 ;  /* 0x0000000600067308 */ /* 0x000fe20000000800 */
[----:B------:R-:W-:Y:S01]  /*2a40*/  FFMA.FTZ R166, R166, UR27, -R191 ;  /* 0x0000001ba6a67c23 */ /* 0x000fe200080108bf */
[--C-:B------:R-:W-:Y:S01]  /*2a50*/  FFMA.FTZ R186, R187, UR27, -R190.reuse ;  /* 0x0000001bbbba7c23 */ /* 0x100fe200080108be */
[----:B------:R-:W-:Y:S01]  /*2a60*/  FFMA.FTZ R188, R193, UR27, -R190 ;  /* 0x0000001bc1bc7c23 */ /* 0x000fe200080108be */
[----:B------:R-:W-:Y:S01]  /*2a70*/  FADD.FTZ R176, R177, R176 ;  /* 0x000000b0b1b07221 */ /* 0x000fe20000010000 */
[----:B------:R-:W-:Y:S01]  /*2a80*/  FADD.FTZ R183, R178, R183 ;  /* 0x000000b7b2b77221 */ /* 0x000fe20000010000 */
[----:B------:R-:W-:-:S02]  /*2a90*/  @!P1 VIADD R184, R184, 0x32460 ;  /* 0x00032460b8b89836 */ /* 0x000fc40000000000 */
[----:B------:R-:W0:Y:S01]  /*2aa0*/  MUFU.EX2 R195, R195 ;  /* 0x000000c300c37308 */ /* 0x000e220000000800 */
[----:B----4-:R-:W-:Y:S01]  /*2ab0*/  F2FP.F16.F32.PACK_AB R155, R181, R180 ;  /* 0x000000b4b59b723e */ /* 0x010fe200000000ff */
[----:B------:R-:W-:Y:S01]  /*2ac0*/  FADD.FTZ R179, R179, R176 ;  /* 0x000000b0b3b37221 */ /* 0x000fe20000010000 */
[----:B------:R-:W-:Y:S01]  /*2ad0*/  FADD.FTZ R180, R180, R183 ;  /* 0x000000b7b4b47221 */ /* 0x000fe20000010000 */
[----:B------:R-:W-:Y:S01]  /*2ae0*/  @!P1 PRMT R184, RZ, 0x654, R184 ;  /* 0x00000654ffb89816 */ /* 0x000fe200000000b8 */
[----:B--2---:R-:W-:Y:S01]  /*2af0*/  WARPGROUP.ARRIVE ;  /* 0x00000000000079c5 */ /* 0x004fe20000000000 */
[----:B------:R-:W-:Y:S01]  /*2b00*/  FADD.FTZ R179, R182, R179 ;  /* 0x000000b3b6b37221 */ /* 0x000fe20000010000 */
[----:B------:R-:W-:Y:S01]  /*2b10*/  FADD.FTZ R181, R181, R180 ;  /* 0x000000b4b5b57221 */ /* 0x000fe20000010000 */
[----:B------:R-:W-:Y:S03]  /*2b20*/  MUFU.EX2 R8, R8 ;  /* 0x0000000800087308 */ /* 0x000fe60000000800 */
[----:B------:R-:W-:Y:S01]  /*2b30*/  HGMMA.64x256x16.F32 R24, R152, gdesc[UR4].tnspB, RZ, !UPT, gsb0 ;  /* 0x43e0000498187df0 */ /* 0x000fe2000c0008ff */
[----:B------:R-:W-:Y:S01]  /*2b40*/  UIADD3 UR6, UR10, 0x80, URZ ;  /* 0x000000800a067890 */ /* 0x000fe2000fffe03f */
[----:B------:R-:W-:-:S03]  /*2b50*/  UMOV UR7, 0x40000040 ;  /* 0x4000004000077882 */ /* 0x000fc60000000000 */
[----:B------:R-:W-:Y:S08]  /*2b60*/  MUFU.EX2 R11, R11 ;  /* 0x0000000b000b7308 */ /* 0x000ff00000000800 */
[----:B------:R-:W-:Y:S08]  /*2b70*/  MUFU.EX2 R4, R4 ;  /* 0x0000000400047308 */ /* 0x000ff00000000800 */
[----:B------:R-:W2:Y:S08]  /*2b80*/  MUFU.EX2 R7, R7 ;  /* 0x0000000700077308 */ /* 0x000eb00000000800 */
[----:B------:R-:W-:Y:S08]  /*2b90*/  MUFU.EX2 R9, R9 ;  /* 0x0000000900097308 */ /* 0x000ff00000000800 */
[----:B------:R-:W3:Y:S08]  /*2ba0*/  MUFU.EX2 R20, R20 ;  /* 0x0000001400147308 */ /* 0x000ef00000000800 */
[----:B------:R-:W-:Y:S08]  /*2bb0*/  MUFU.EX2 R12, R12 ;  /* 0x0000000c000c7308 */ /* 0x000ff00000000800 */
[----:B------:R-:W4:Y:S08]  /*2bc0*/  MUFU.EX2 R13, R13 ;  /* 0x0000000d000d7308 */ /* 0x000f300000000800 */
[----:B------:R-:W-:Y:S08]  /*2bd0*/  MUFU.EX2 R15, R15 ;  /* 0x0000000f000f7308 */ /* 0x000ff00000000800 */
[----:B------:R-:W-:Y:S08]  /*2be0*/  MUFU.EX2 R156, R156 ;  /* 0x0000009c009c7308 */ /* 0x000ff00000000800 */
[----:B------:R-:W-:Y:S08]  /*2bf0*/  MUFU.EX2 R10, R10 ;  /* 0x0000000a000a7308 */ /* 0x000ff00000000800 */
[----:B------:R-:W5:Y:S08]  /*2c00*/  MUFU.EX2 R197, R197 ;  /* 0x000000c500c57308 */ /* 0x000f700000000800 */
[----:B------:R-:W-:Y:S08]  /*2c10*/  MUFU.EX2 R14, R14 ;  /* 0x0000000e000e7308 */ /* 0x000ff00000000800 */
[----:B------:R-:W1:Y:S08]  /*2c20*/  MUFU.EX2 R21, R21 ;  /* 0x0000001500157308 */ /* 0x000e700000000800 */
[----:B------:R-:W-:Y:S08]  /*2c30*/  MUFU.EX2 R157, R157 ;  /* 0x0000009d009d7308 */ /* 0x000ff00000000800 */
[----:B------:R-:W1:Y:S08]  /*2c40*/  MUFU.EX2 R158, R158 ;  /* 0x0000009e009e7308 */ /* 0x000e700000000800 */
[----:B------:R-:W-:Y:S08]  /*2c50*/  MUFU.EX2 R160, R160 ;  /* 0x000000a000a07308 */ /* 0x000ff00000000800 */
[----:B------:R-:W-:Y:S08]  /*2c60*/  MUFU.EX2 R161, R161 ;  /* 0x000000a100a17308 */ /* 0x000ff00000000800 */
[----:B------:R-:W-:Y:S08]  /*2c70*/  MUFU.EX2 R23, R23 ;  /* 0x0000001700177308 */ /* 0x000ff00000000800 */
[----:B------:R-:W1:Y:S08]  /*2c80*/  MUFU.EX2 R164, R164 ;  /* 0x000000a400a47308 */ /* 0x000e700000000800 */
        /* <DEDUP_REMOVED lines=14> */
[----:B------:R-:W-:Y:S01]  /*2d70*/  MUFU.EX2 R175, R175 ;  /* 0x000000af00af7308 */ /* 0x000fe20000000800 */
[----:B------:R-:W-:-:S02]  /*2d80*/  WARPGROUP.DEPBAR.LE gsb0, 0x0 ;  /* 0x00008000000079c5 */ /* 0x000fc40000010000 */
[----:B0-----:R-:W-:Y:S01]  /*2d90*/  F2FP.F16.F32.PACK_AB R152, R195, R6 ;  /* 0x00000006c398723e */ /* 0x001fe200000000ff */
[----:B------:R-:W-:Y:S01]  /*2da0*/  FADD.FTZ R6, R6, R179 ;  /* 0x000000b306067221 */ /* 0x000fe20000010000 */
[----:B--2---:R-:W-:Y:S01]  /*2db0*/  F2FP.F16.F32.PACK_AB R153, R7, R4 ;  /* 0x000000040799723e */ /* 0x004fe200000000ff */
[----:B------:R-:W-:Y:S01]  /*2dc0*/  FADD.FTZ R4, R4, R181 ;  /* 0x000000b504047221 */ /* 0x000fe20000010000 */
[----:B------:R-:W-:Y:S01]  /*2dd0*/  F2FP.F16.F32.PACK_AB R154, R11, R8 ;  /* 0x000000080b9a723e */ /* 0x000fe200000000ff */
[----:B------:R-:W0:Y:S01]  /*2de0*/  MUFU.EX2 R186, R186 ;  /* 0x000000ba00ba7308 */ /* 0x000e220000000800 */
[----:B---3--:R-:W-:Y:S01]  /*2df0*/  F2FP.F16.F32.PACK_AB R155, R20, R9 ;  /* 0x00000009149b723e */ /* 0x008fe200000000ff */
[----:B------:R-:W-:Y:S01]  /*2e00*/  FADD.FTZ R195, R195, R6 ;  /* 0x00000006c3c37221 */ /* 0x000fe20000010000 */
[----:B------:R-:W-:Y:S02]  /*2e10*/  FADD.FTZ R4, R7, R4 ;  /* 0x0000000407047221 */ /* 0x000fe40000010000 */
[----:B------:R-:W-:Y:S01]  /*2e20*/  WARPGROUP.ARRIVE ;  /* 0x00000000000079c5 */ /* 0x000fe20000000000 */
[----:B------:R-:W-:Y:S01]  /*2e30*/  FADD.FTZ R8, R8, R195 ;  /* 0x000000c308087221 */ /* 0x000fe20000010000 */
[----:B------:R-:W-:Y:S01]  /*2e40*/  FADD.FTZ R9, R9, R4 ;  /* 0x0000000409097221 */ /* 0x000fe20000010000 */
[----:B------:R-:W-:Y:S02]  /*2e50*/  MUFU.EX2 R185, R185 ;  /* 0x000000b900b97308 */ /* 0x000fe40000000800 */
[----:B------:R-:W-:Y:S01]  /*2e60*/  FADD.FTZ R11, R11, R8 ;  /* 0x000000080b0b7221 */ /* 0x000fe20000010000 */
[----:B------:R-:W-:Y:S01]  /*2e70*/  HGMMA.64x256x16.F32 R24, R152, gdesc[UR4].tnspB, R24, gsb0 ;  /* 0x43e0000498187df0 */ /* 0x000fe20008000818 */
[----:B------:R-:W-:Y:S01]  /*2e80*/  UIADD3 UR6, UR10, 0x100, URZ ;  /* 0x000001000a067890 */ /* 0x000fe2000fffe03f */
[----:B------:R-:W-:Y:S01]  /*2e90*/  FADD.FTZ R9, R20, R9 ;  /* 0x0000000914097221 */ /* 0x000fe20000010000 */
[----:B------:R-:W-:-:S02]  /*2ea0*/  UMOV UR7, 0x40000040 ;  /* 0x4000004000077882 */ /* 0x000fc40000000000 */
[----:B------:R-:W2:Y:S01]  /*2eb0*/  MUFU.EX2 R188, R188 ;  /* 0x000000bc00bc7308 */ /* 0x000ea20000000800 */
[----:B------:R-:W-:Y:S02]  /*2ec0*/  WARPGROUP.DEPBAR.LE gsb0, 0x0 ;  /* 0x00008000000079c5 */ /* 0x000fe40000010000 */
[----:B----4-:R-:W-:Y:S01]  /*2ed0*/  F2FP.F16.F32.PACK_AB R152, R13, R12 ;  /* 0x0000000c0d98723e */ /* 0x010fe200000000ff */
[----:B------:R-:W-:Y:S01]  /*2ee0*/  FADD.FTZ R12, R12, R11 ;  /* 0x0000000b0c0c7221 */ /* 0x000fe20000010000 */
[----:B-----5:R-:W-:Y:S01]  /*2ef0*/  F2FP.F16.F32.PACK_AB R153, R197, R10 ;  /* 0x0000000ac599723e */ /* 0x020fe200000000ff */
[----:B------:R-:W-:Y:S01]  /*2f00*/  FADD.FTZ R10, R10, R9 ;  /* 0x000000090a0a7221 */ /* 0x000fe20000010000 */
[----:B------:R-:W-:Y:S01]  /*2f10*/  F2FP.F16.F32.PACK_AB R154, R156, R15 ;  /* 0x0000000f9c9a723e */ /* 0x000fe200000000ff */
[----:B------:R-:W-:Y:S01]  /*2f20*/  FADD.FTZ R12, R13, R12 ;  /* 0x0000000c0d0c7221 */ /* 0x000fe20000010000 */
[----:B-1----:R-:W-:Y:S01]  /*2f30*/  F2FP.F16.F32.PACK_AB R155, R21, R14 ;  /* 0x0000000e159b723e */ /* 0x002fe200000000ff */
[----:B------:R-:W-:-:S02]  /*2f40*/  FADD.FTZ R197, R197, R10 ;  /* 0x0000000ac5c57221 */ /* 0x000fc40000010000 */
[----:B------:R-:W-:Y:S01]  /*2f50*/  FADD.FTZ R15, R15, R12 ;  /* 0x0000000c0f0f7221 */ /* 0x000fe20000010000 */
[----:B------:R-:W-:Y:S01]  /*2f60*/  WARPGROUP.ARRIVE ;  /* 0x00000000000079c5 */ /* 0x000fe20000000000 */
[----:B------:R-:W-:Y:S02]  /*2f70*/  FADD.FTZ R14, R14, R197 ;  /* 0x000000c50e0e7221 */ /* 0x000fe40000010000 */
[----:B------:R-:W-:Y:S02]  /*2f80*/  FADD.FTZ R156, R156, R15 ;  /* 0x0000000f9c9c7221 */ /* 0x000fe40000010000 */
[----:B------:R-:W-:-:S05]  /*2f90*/  FADD.FTZ R14, R21, R14 ;  /* 0x0000000e150e7221 */ /* 0x000fca0000010000 */
[----:B------:R-:W-:Y:S01]  /*2fa0*/  HGMMA.64x256x16.F32 R24, R152, gdesc[UR4].tnspB, R24, gsb0 ;  /* 0x43e0000498187df0 */ /* 0x000fe20008000818 */
[----:B------:R-:W-:Y:S01]  /*2fb0*/  UIADD3 UR6, UR10, 0x180, URZ ;  /* 0x000001800a067890 */ /* 0x000fe2000fffe03f */
[----:B------:R-:W-:Y:S01]  /*2fc0*/  UMOV UR7, 0x40000040 ;  /* 0x4000004000077882 */ /* 0x000fe20000000000 */
[----:B------:R-:W-:Y:S02]  /*2fd0*/  WARPGROUP.DEPBAR.LE gsb0, 0x0 ;  /* 0x00008000000079c5 */ /* 0x000fe40000010000 */
[----:B------:R-:W-:Y:S01]  /*2fe0*/  F2FP.F16.F32.PACK_AB R152, R158, R157 ;  /* 0x0000009d9e98723e */ /* 0x000fe200000000ff */
[----:B------:R-:W-:Y:S01]  /*2ff0*/  FADD.FTZ R157, R157, R156 ;  /* 0x0000009c9d9d7221 */ /* 0x000fe20000010000 */
[----:B------:R-:W-:Y:S01]  /*3000*/  F2FP.F16.F32.PACK_AB R153, R164, R23 ;  /* 0x00000017a499723e */ /* 0x000fe200000000ff */
[----:B------:R-:W-:Y:S01]  /*3010*/  FADD.FTZ R23, R23, R14 ;  /* 0x0000000e17177221 */ /* 0x000fe20000010000 */
[----:B------:R-:W-:Y:S01]  /*3020*/  F2FP.F16.F32.PACK_AB R154, R161, R160 ;  /* 0x000000a0a19a723e */ /* 0x000fe200000000ff */
[----:B------:R-:W-:Y:S01]  /*3030*/  FADD.FTZ R157, R158, R157 ;  /* 0x0000009d9e9d7221 */ /* 0x000fe20000010000 */
[----:B------:R-:W-:Y:S01]  /*3040*/  F2FP.F16.F32.PACK_AB R155, R192, R159 ;  /* 0x0000009fc09b723e */ /* 0x000fe200000000ff */
[----:B------:R-:W-:-:S02]  /*3050*/  FADD.FTZ R164, R164, R23 ;  /* 0x00000017a4a47221 */ /* 0x000fc40000010000 */
[----:B------:R-:W-:Y:S01]  /*3060*/  FADD.FTZ R160, R160, R157 ;  /* 0x0000009da0a07221 */ /* 0x000fe20000010000 */
[----:B------:R-:W-:Y:S01]  /*3070*/  WARPGROUP.ARRIVE ;  /* 0x00000000000079c5 */ /* 0x000fe20000000000 */
[----:B------:R-:W-:Y:S02]  /*3080*/  FADD.FTZ R159, R159, R164 ;  /* 0x000000a49f9f7221 */ /* 0x000fe40000010000 */
[----:B------:R-:W-:Y:S02]  /*3090*/  FADD.FTZ R161, R161, R160 ;  /* 0x000000a0a1a17221 */ /* 0x000fe40000010000 */
[----:B------:R-:W-:-:S08]  /*30a0*/  FADD.FTZ R192, R192, R159 ;  /* 0x0000009fc0c07221 */ /* 0x000fd00000010000 */
        /* <DEDUP_REMOVED lines=23> */
[----:B0-----:R-:W-:Y:S01]  /*3220*/  F2FP.F16.F32.PACK_AB R153, R186, R175 ;  /* 0x000000afba99723e */ /* 0x001fe200000000ff */
[----:B------:R-:W-:Y:S01]  /*3230*/  FADD.FTZ R175, R175, R174 ;  /* 0x000000aeafaf7221 */ /* 0x000fe20000010000 */
[----:B------:R-:W-:Y:S01]  /*3240*/  F2FP.F16.F32.PACK_AB R154, R173, R170 ;  /* 0x000000aaad9a723e */ /* 0x000fe200000000ff */
[----:B------:R-:W-:Y:S01]  /*3250*/  FADD.FTZ R171, R171, R166 ;  /* 0x000000a6abab7221 */ /* 0x000fe20000010000 */
[----:B--2---:R-:W-:Y:S01]  /*3260*/  F2FP.F16.F32.PACK_AB R155, R188, R185 ;  /* 0x000000b9bc9b723e */ /* 0x004fe200000000ff */
[----:B------:R-:W-:-:S02]  /*3270*/  FADD.FTZ R186, R186, R175 ;  /* 0x000000afbaba7221 */ /* 0x000fc40000010000 */
[----:B------:R-:W-:Y:S01]  /*3280*/  FADD.FTZ R4, R170, R171 ;  /* 0x000000abaa047221 */ /* 0x000fe20000010000 */
[----:B------:R-:W-:Y:S01]  /*3290*/  WARPGROUP.ARRIVE ;  /* 0x00000000000079c5 */ /* 0x000fe20000000000 */
[----:B------:R-:W-:Y:S02]  /*32a0*/  FADD.FTZ R185, R185, R186 ;  /* 0x000000bab9b97221 */ /* 0x000fe40000010000 */
[----:B------:R-:W-:Y:S02]  /*32b0*/  FADD.FTZ R4, R173, R4 ;  /* 0x00000004ad047221 */ /* 0x000fe40000010000 */
[----:B------:R-:W-:-:S08]  /*32c0*/  FADD.FTZ R6, R188, R185 ;  /* 0x000000b9bc067221 */ /* 0x000fd00000010000 */
[----:B------:R-:W-:Y:S03]  /*32d0*/  HGMMA.64x256x16.F32 R24, R152, gdesc[UR4].tnspB, R24, gsb0 ;  /* 0x43e0000498187df0 */ /* 0x000fe60008000818 */
[----:B------:R-:W-:Y:S02]  /*32e0*/  WARPGROUP.DEPBAR.LE gsb0, 0x0 ;  /* 0x00008000000079c5 */ /* 0x000fe40000010000 */
[----:B------:R0:W-:Y:S01]  /*32f0*/  @!P1 SYNCS.ARRIVE.TRANS64.RED.A1T0 RZ, [R184+URZ], RZ ;  /* 0x000000ffb8ff99a7 */ /* 0x0001e2000810043f */
[----:B------:R-:W-:Y:S05]  /*3300*/  @!P2 BRA `(.L_x_191) ;  /* 0x00000024000ca947 */ /* 0x000fea0003800000 */
[----:B------:R-:W-:Y:S01]  /*3310*/  IMAD.MOV.U32 R11, RZ, RZ, R3 ;  /* 0x000000ffff0b7224 */ /* 0x000fe200078e0003 */
[----:B------:R-:W-:Y:S01]  /*3320*/  UIADD3 UR45, UR45, -0x2, URZ ;  /* 0xfffffffe2d2d7890 */ /* 0x000fe2000fffe03f */
[----:B------:R-:W-:Y:S01]  /*3330*/  IMAD.MOV.U32 R7, RZ, RZ, R0 ;  /* 0x000000ffff077224 */ /* 0x000fe200078e0000 */
[----:B------:R-:W-:-:S10]  /*3340*/  ULDC UR27, c[0x0][0xa80] ;  /* 0x0002a000001b7ab9 */ /* 0x000fd40000000800 */
.L_x_200:
        /* <DEDUP_REMOVED lines=8> */
[----:B-1----:R-:W-:Y:S11]  /*33d0*/  @!P0 BRA `(.L_x_192) ;  /* 0x0000000000048947 */ /* 0x002ff60003800000 */
[----:B------:R-:W-:Y:S01]  /*33e0*/  BPT.TRAP 0x1 ;  /* 0x000000040000795c */ /* 0x000fe20000300000 */
.L_x_192:
[----:B------:R-:W1:Y:S01]  /*33f0*/  S2UR UR7, SR_CgaCtaId ;  /* 0x00000000000779c3 */ /* 0x000e620000008800 */
[----:B------:R-:W-:Y:S01]  /*3400*/  UMOV UR6, 0x400 ;  /* 0x0000040000067882 */ /* 0x000fe20000000000 */
[----:B------:R-:W-:-:S05]  /*3410*/  IMAD.U32 R0, RZ, RZ, UR37 ;  /* 0x00000025ff007e24 */ /* 0x000fca000f8e00ff */
[----:B------:R-:W-:Y:S01]  /*3420*/  SHF.L.U32 R0, R0, 0x1f, RZ ;  /* 0x0000001f00007819 */ /* 0x000fe200000006ff */
[----:B-1----:R-:W-:-:S04]  /*3430*/  ULEA UR20, UR7, UR6, 0x18 ;  /* 0x0000000607147291 */ /* 0x002fc8000f8ec03f */
[----:B------:R-:W-:-:S09]  /*3440*/  ULEA UR28, UR38, UR20, 0x3 ;  /* 0x00000014261c7291 */ /* 0x000fd2000f8e183f */
[----:B------:R1:W2:Y:S01]  /*3450*/  SYNCS.PHASECHK.TRANS64.TRYWAIT P3, [UR28+0x32430], R0 ;  /* 0x03243000ff0075a7 */ /* 0x0002a2000806015c */
[----:B------:R-:W-:Y:S05]  /*3460*/  @!P0 BRA `(.L_x_193) ;  /* 0x0000000000048947 */ /* 0x000fea0003800000 */
[----:B------:R-:W-:Y:S01]  /*3470*/  BPT.TRAP 0x1 ;  /* 0x000000040000795c */ /* 0x000fe20000300000 */
.L_x_193:
[----:B--2---:R-:W-:Y:S05]  /*3480*/  @P3 BRA `(.L_x_194) ;  /* 0x0000000000083947 */ /* 0x004fea0003800000 */
[----:B------:R-:W2:Y:S02]  /*3490*/  SYNCS.PHASECHK.TRANS64.TRYWAIT P3, [UR28+0x32430], R0 ;  /* 0x03243000ff0075a7 */ /* 0x000ea4000806015c */
[----:B--2---:R-:W-:Y:S05]  /*34a0*/  @!P3 BRA `(.L_x_195) ;  /* 0x00000098005cb947 */ /* 0x004fea0003800000 */
.L_x_194:
[----:B------:R-:W-:Y:S01]  /*34b0*/  UIMAD UR6, UR38, 0x300, UR24 ;  /* 0x00000300260678a4 */ /* 0x000fe2000f8e0218 */
[----:B0-----:R-:W-:Y:S01]  /*34c0*/  WARPGROUP.ARRIVE ;  /* 0x00000000000079c5 */ /* 0x001fe20000000000 */
[----:B------:R-:W-:Y:S01]  /*34d0*/  UMOV UR7, 0x40000040 ;  /* 0x4000004000077882 */ /* 0x000fe20000000000 */
[----:B------:R-:W-:Y:S01]  /*34e0*/  UMOV UR11, 0x40000040 ;  /* 0x40000040000b7882 */ /* 0x000fe20000000000 */
[----:B------:R-:W-:Y:S02]  /*34f0*/  UIADD3 UR10, UR6, 0x2, URZ ;  /* 0x00000002060a7890 */ /* 0x000fe4000fffe03f */
[----:B------:R-:W-:Y:S01]  /*3500*/  UIADD3 UR14, UR6, 0x4, URZ ;  /* 0x00000004060e7890 */ /* 0x000fe2000fffe03f */
[----:B------:R-:W-:Y:S02]  /*3510*/  UMOV UR15, 0x40000040 ;  /* 0x40000040000f7882 */ /* 0x000fe40000000000 */
[----:B------:R-:W-:Y:S01]  /*3520*/  HGMMA.64x96x16.F32 R152, gdesc[UR4], RZ, !UPT, gsb0 ;  /* 0x01600000049879f0 */ /* 0x000fe2000c0008ff */
[----:B------:R-:W-:Y:S01]  /*3530*/  UIADD3 UR18, UR6, 0x6, URZ ;  /* 0x0000000606127890 */ /* 0x000fe2000fffe03f */
        /* <DEDUP_REMOVED lines=11> */
[----:B------:R-:W-:Y:S05]  /*35f0*/  @!P0 BRA `(.L_x_196) ;  /* 0x0000000000048947 */ /* 0x000fea0003800000 */
[----:B------:R-:W-:Y:S01]  /*3600*/  BPT.TRAP 0x1 ;  /* 0x000000040000795c */ /* 0x000fe20000300000 */
.L_x_196:
[----:B------:R0:W3:Y:S01]  /*3610*/  SYNCS.PHASECHK.TRANS64.TRYWAIT P3, [UR28+0x32450], R0 ;  /* 0x03245000ff0075a7 */ /* 0x0000e2000806015c */
[----:B------:R-:W-:Y:S05]  /*3620*/  @!P0 BRA `(.L_x_197) ;  /* 0x0000000000048947 */ /* 0x000fea0003800000 */
[----:B------:R-:W-:Y:S01]  /*3630*/  BPT.TRAP 0x1 ;  /* 0x000000040000795c */ /* 0x000fe20000300000 */
.L_x_197:
[----:B---3--:R-:W-:Y:S05]  /*3640*/  @P3 BRA `(.L_x_198) ;  /* 0x0000000000083947 */ /* 0x008fea0003800000 */
[----:B------:R-:W3:Y:S02]  /*3650*/  SYNCS.PHASECHK.TRANS64.TRYWAIT P3, [UR28+0x32450], R0 ;  /* 0x03245000ff0075a7 */ /* 0x000ee4000806015c */
[----:B---3--:R-:W-:Y:S05]  /*3660*/  @!P3 BRA `(.L_x_199) ;  /* 0x000000980004b947 */ /* 0x008fea0003800000 */
.L_x_198:
[----:B------:R-:W-:Y:S01]  /*3670*/  ULEA UR20, UR42, UR20, 0xd ;  /* 0x000000142a147291 */ /* 0x000fe2000f8e683f */
[----:B------:R-:W-:Y:S01]  /*3680*/  WARPGROUP.ARRIVE ;  /* 0x00000000000079c5 */ /* 0x000fe20000000000 */
[----:B------:R-:W-:-:S05]  /*3690*/  UIMAD UR7, UR38, 0xc00, UR25 ;  /* 0x00000c00260778a4 */ /* 0x000fca000f8e0219 */
[----:B------:R-:W3:Y:S01]  /*36a0*/  S2R R200, SR_TID.X ;  /* 0x0000000000c87919 */ /* 0x000ee20000002100 */
[----:B------:R-:W-:Y:S01]  /*36b0*/  UIADD3 UR20, UR20, 0x22400, URZ ;  /* 0x0002240014147890 */ /* 0x000fe2000fffe03f */
[----:B------:R-:W-:Y:S01]  /*36c0*/  IMAD.U32 R20, RZ, RZ, UR28 ;  /* 0x0000001cff147e24 */ /* 0x000fe2000f8e00ff */
[----:B------:R-:W-:Y:S01]  /*36d0*/  UMOV UR23, 0x40000040 ;  /* 0x4000004000177882 */ /* 0x000fe20000000000 */
[----:B------:R-:W-:Y:S01]  /*36e0*/  UMOV UR21, 0x40000040 ;  /* 0x4000004000157882 */ /* 0x000fe20000000000 */
[----:B------:R-:W-:Y:S01]  /*36f0*/  USHF.R.U32.HI UR20, URZ, 0x4, UR20 ;  /* 0x000000043f147899 */ /* 0x000fe20008011614 */
[C---:B------:R-:W-:Y:S01]  /*3700*/  @!P1 VIADD R21, R20.reuse, 0x32440 ;  /* 0x0003244014159836 */ /* 0x040fe20000000000 */
[----:B------:R-:W-:Y:S01]  /*3710*/  UMOV UR22, UR7 ;  /* 0x0000000700167c82 */ /* 0x000fe20008000000 */
[----:B------:R-:W-:Y:S01]  /*3720*/  UIMAD UR10, UR38, 0xc00, UR26 ;  /* 0x00000c00260a78a4 */ /* 0x000fe2000f8e021a */
[----:B------:R-:W-:Y:S01]  /*3730*/  @!P1 VIADD R20, R20, 0x32460 ;  /* 0x0003246014149836 */ /* 0x000fe20000000000 */
[----:B------:R-:W-:-:S04]  /*3740*/  ULOP3.LUT UR6, UR20, 0x3fff, URZ, 0xc0, !UPT ;  /* 0x00003fff14067892 */ /* 0x000fc8000f8ec03f */
[----:B------:R-:W-:Y:S01]  /*3750*/  ULOP3.LUT UR6, UR6, 0x10000, URZ, 0xfc, !UPT ;  /* 0x0001000006067892 */ /* 0x000fe2000f8efc3f */
[----:B------:R-:W-:-:S06]  /*3760*/  @!P1 PRMT R20, RZ, 0x654, R20 ;  /* 0x00000654ff149816 */ /* 0x000fcc0000000014 */
[----:B------:R-:W-:Y:S02]  /*3770*/  UMOV UR20, UR6 ;  /* 0x0000000600147c82 */ /* 0x000fe40008000000 */
[----:B------:R-:W-:Y:S01]  /*3780*/  HGMMA.64x96x16.F32 R152, gdesc[UR20], R152, gsb0 ;  /* 0x01600000149879f0 */ /* 0x000fe20008000898 */
[----:B------:R-:W-:Y:S02]  /*3790*/  UIADD3 UR22, UR7, 0x2, URZ ;  /* 0x0000000207167890 */ /* 0x000fe4000fffe03f */
[----:B------:R-:W-:Y:S01]  /*37a0*/  UIADD3 UR20, UR6, 0x2, URZ ;  /* 0x0000000206147890 */ /* 0x000fe2000fffe03f */
[----:B------:R-:W-:Y:S01]  /*37b0*/  UMOV UR23, 0x40000040 ;  /* 0x4000004000177882 */ /* 0x000fe20000000000 */
[----:B------:R-:W-:Y:S01]  /*37c0*/  UMOV UR21, 0x40000040 ;  /* 0x4000004000157882 */ /* 0x000fe20000000000 */
[----:B---3--:R-:W-:Y:S01]  /*37d0*/  SHF.R.U32.HI R200, RZ, 0x7, R200 ;  /* 0x00000007ffc87819 */ /* 0x008fe200000116c8 */
        /* <DEDUP_REMOVED lines=98> */
[----:B------:R-:W-:Y:S01]  /*3e00*/  UMOV UR6, UR10 ;  /* 0x0000000a00067c82 */ /* 0x000fe20008000000 */
[----:B------:R-:W-:Y:S01]  /*3e10*/  UMOV UR7, 0x40000040 ;  /* 0x4000004000077882 */ /* 0x000fe20000000000 */
[----:B------:R-:W-:Y:S02]  /*3e20*/  WARPGROUP.DEPBAR.LE gsb0, 0x0 ;  /* 0x00008000000079c5 */ /* 0x000fe40000010000 */
[----:B------:R-:W-:-:S06]  /*3e30*/  WARPGROUP.ARRIVE ;  /* 0x00000000000079c5 */ /* 0x000fcc0000000000 */
[----:B------:R-:W-:Y:S03]  /*3e40*/  HGMMA.64x96x16.F32 R152, gdesc[UR20], R152, gsb0 ;  /* 0x01600000149879f0 */ /* 0x000fe60008000898 */
[----:B------:R-:W-:Y:S02]  /*3e50*/  WARPGROUP.DEPBAR.LE gsb0, 0x0 ;  /* 0x00008000000079c5 */ /* 0x000fe40000010000 */
[----:B012---:R-:W-:-:S04]  /*3e60*/  FMNMX.FTZ R0, R152, R7, !PT ;  /* 0x0000000798007209 */ /* 0x007fc80007810000 */
[----:B------:R-:W-:-:S04]  /*3e70*/  FMNMX.FTZ R3, R153, R0, !PT ;  /* 0x0000000099037209 */ /* 0x000fc80007810000 */
[----:B------:R-:W-:-:S04]  /*3e80*/  FMNMX.FTZ R0, R156, R3, !PT ;  /* 0x000000039c007209 */ /* 0x000fc80007810000 */
[----:B------:R-:W-:-:S04]  /*3e90*/  FMNMX.FTZ R3, R157, R0, !PT ;  /* 0x000000009d037209 */ /* 0x000fc80007810000 */
[----:B------:R-:W-:-:S04]  /*3ea0*/  FMNMX.FTZ R0, R160, R3, !PT ;  /* 0x00000003a0007209 */ /* 0x000fc80007810000 */
[----:B------:R-:W-:Y:S02]  /*3eb0*/  FMNMX.FTZ R3, R161, R0, !PT ;  /* 0x00000000a1037209 */ /* 0x000fe40007810000 */
[----:B------:R-:W-:Y:S02]  /*3ec0*/  FMNMX.FTZ R0, R154, R11, !PT ;  /* 0x0000000b9a007209 */ /* 0x000fe40007810000 */
[----:B------:R-:W-:Y:S02]  /*3ed0*/  FMNMX.FTZ R8, R164, R3, !PT ;  /* 0x00000003a4087209 */ /* 0x000fe40007810000 */
[----:B------:R-:W-:Y:S02]  /*3ee0*/  FMNMX.FTZ R3, R155, R0, !PT ;  /* 0x000000009b037209 */ /* 0x000fe40007810000 */
[----:B------:R-:W-:Y:S02]  /*3ef0*/  FMNMX.FTZ R5, R165, R8, !PT ;  /* 0x00000008a5057209 */ /* 0x000fe40007810000 */
[----:B------:R-:W-:-:S02]  /*3f00*/  FMNMX.FTZ R0, R158, R3, !PT ;  /* 0x000000039e007209 */ /* 0x000fc40007810000 */
        /* <DEDUP_REMOVED lines=31> */
[----:B------:R-:W-:-:S03]  /*4100*/  FMNMX.FTZ R0, R190, R3, !PT ;  /* 0x00000003be007209 */ /* 0x000fc60007810000 */
[----:B------:R-:W0:Y:S01]  /*4110*/  SHFL.BFLY PT, R5, R8, 0x2, 0x1f ;  /* 0x0c401f0008057f89 */ /* 0x000e2200000e0000 */
[----:B------:R-:W-:-:S04]  /*4120*/  FMNMX.FTZ R3, R191, R0, !PT ;  /* 0x00000000bf037209 */ /* 0x000fc80007810000 */
[----:B------:R-:W-:-:S04]  /*4130*/  FMNMX.FTZ R0, R194, R3, !PT ;  /* 0x00000003c2007209 */ /* 0x000fc80007810000 */
[----:B------:R-:W-:-:S04]  /*4140*/  FMNMX.FTZ R3, R195, R0, !PT ;  /* 0x00000000c3037209 */ /* 0x000fc80007810000 */
[----:B------:R-:W-:-:S04]  /*4150*/  FMNMX.FTZ R0, R198, R3, !PT ;  /* 0x00000003c6007209 */ /* 0x000fc80007810000 */
[----:B------:R-:W-:-:S05]  /*4160*/  FMNMX.FTZ R3, R199, R0, !PT ;  /* 0x00000000c7037209 */ /* 0x000fca0007810000 */
[----:B------:R-:W1:Y:S01]  /*4170*/  SHFL.BFLY PT, R10, R3, 0x2, 0x1f ;  /* 0x0c401f00030a7f89 */ /* 0x000e6200000e0000 */
[----:B0-----:R-:W-:-:S05]  /*4180*/  FMNMX.FTZ R5, R8, R5, !PT ;  /* 0x0000000508057209 */ /* 0x001fca0007810000 */
[----:B------:R-:W0:Y:S01]  /*4190*/  SHFL.BFLY PT, R0, R5, 0x1, 0x1f ;  /* 0x0c201f0005007f89 */ /* 0x000e2200000e0000 */
[----:B-1----:R-:W-:-:S05]  /*41a0*/  FMNMX.FTZ R10, R3, R10, !PT ;  /* 0x0000000a030a7209 */ /* 0x002fca0007810000 */
[----:B------:R-:W1:Y:S01]  /*41b0*/  SHFL.BFLY PT, R13, R10, 0x1, 0x1f ;  /* 0x0c201f000a0d7f89 */ /* 0x000e6200000e0000 */
[----:B0-----:R-:W-:-:S05]  /*41c0*/  FMNMX.FTZ R0, R5, R0, !PT ;  /* 0x0000000005007209 */ /* 0x001fca0007810000 */
[C---:B------:R-:W-:Y:S01]  /*41d0*/  FMUL.FTZ R12, R0.reuse, UR27 ;  /* 0x0000001b000c7c20 */ /* 0x040fe20008410000 */
[----:B------:R-:W-:-:S03]  /*41e0*/  FADD.FTZ R7, -R0, R7 ;  /* 0x0000000700077221 */ /* 0x000fc60000010100 */
[--C-:B------:R-:W-:Y:S01]  /*41f0*/  FFMA.FTZ R156, R156, UR27, -R12.reuse ;  /* 0x0000001b9c9c7c23 */ /* 0x100fe2000801080c */
[--C-:B------:R-:W-:Y:S01]  /*4200*/  FFMA.FTZ R8, R152, UR27, -R12.reuse ;  /* 0x0000001b98087c23 */ /* 0x100fe2000801080c */
[--C-:B------:R-:W-:Y:S01]  /*4210*/  FFMA.FTZ R9, R153, UR27, -R12.reuse ;  /* 0x0000001b99097c23 */ /* 0x100fe2000801080c */
[----:B------:R-:W-:Y:S01]  /*4220*/  FMUL.FTZ R7, R7, UR27 ;  /* 0x0000001b07077c20 */ /* 0x000fe20008410000 */
[----:B------:R-:W-:Y:S01]  /*4230*/  VIADD R153, R200, 0x8 ;  /* 0x00000008c8997836 */ /* 0x000fe20000000000 */
[----:B------:R-:W-:Y:S02]  /*4240*/  @!P1 PRMT R152, RZ, 0x654, R21 ;  /* 0x00000654ff989816 */ /* 0x000fe40000000015 */
[----:B------:R-:W-:Y:S01]  /*4250*/  MUFU.EX2 R8, R8 ;  /* 0x0000000800087308 */ /* 0x000fe20000000800 */
[----:B-1----:R-:W-:Y:S01]  /*4260*/  FMNMX.FTZ R3, R10, R13, !PT ;  /* 0x0000000d0a037209 */ /* 0x002fe20007810000 */
[----:B------:R-:W-:-:S06]  /*4270*/  FFMA.FTZ R13, R157, UR27, -R12 ;  /* 0x0000001b9d0d7c23 */ /* 0x000fcc000801080c */
[----:B------:R0:W-:Y:S01]  /*4280*/  MUFU.EX2 R10, R156 ;  /* 0x0000009c000a7308 */ /* 0x0001e20000000800 */
[--C-:B------:R-:W-:Y:S01]  /*4290*/  FFMA.FTZ R157, R160, UR27, -R12.reuse ;  /* 0x0000001ba09d7c23 */ /* 0x100fe2000801080c */
[--C-:B------:R-:W-:Y:S01]  /*42a0*/  FFMA.FTZ R160, R165, UR27, -R12.reuse ;  /* 0x0000001ba5a07c23 */ /* 0x100fe2000801080c */
[C---:B------:R-:W-:Y:S01]  /*42b0*/  FADD.FTZ R5, -R3.reuse, R11 ;  /* 0x0000000b03057221 */ /* 0x040fe20000010100 */
[----:B------:R-:W-:Y:S01]  /*42c0*/  FMUL.FTZ R23, R3, UR27 ;  /* 0x0000001b03177c20 */ /* 0x000fe20008410000 */
[--C-:B------:R-:W-:Y:S01]  /*42d0*/  FFMA.FTZ R165, R168, UR27, -R12.reuse ;  /* 0x0000001ba8a57c23 */ /* 0x100fe2000801080c */
[--C-:B------:R-:W-:Y:S01]  /*42e0*/  FFMA.FTZ R168, R173, UR27, -R12.reuse ;  /* 0x0000001bada87c23 */ /* 0x100fe2000801080c */
[----:B------:R-:W-:Y:S01]  /*42f0*/  FMUL.FTZ R11, R5, UR27 ;  /* 0x0000001b050b7c20 */ /* 0x000fe20008410000 */
[----:B------:R-:W-:Y:S01]  /*4300*/  IADD3 R5, -R200, 0xb, RZ ;  /* 0x0000000bc8057810 */ /* 0x000fe20007ffe1ff */
[--C-:B------:R-:W-:Y:S01]  /*4310*/  FFMA.FTZ R14, R154, UR27, -R23.reuse ;  /* 0x0000001b9a0e7c23 */ /* 0x100fe20008010817 */
[--C-:B------:R-:W-:Y:S01]  /*4320*/  FFMA.FTZ R15, R155, UR27, -R23.reuse ;  /* 0x0000001b9b0f7c23 */ /* 0x100fe20008010817 */
[--C-:B0-----:R-:W-:Y:S01]  /*4330*/  FFMA.FTZ R156, R159, UR27, -R23.reuse ;  /* 0x0000001b9f9c7c23 */ /* 0x101fe20008010817 */
[--C-:B------:R-:W-:Y:S01]  /*4340*/  FFMA.FTZ R158, R158, UR27, -R23.reuse ;  /* 0x0000001b9e9e7c23 */ /* 0x100fe20008010817 */
[----:B------:R1:W-:Y:S06]  /*4350*/  BAR.ARV R5, 0x100 ;  /* 0x000400050000751d */ /* 0x0003ec0000002000 */
[----:B------:R0:W-:Y:S01]  /*4360*/  @!P1 SYNCS.ARRIVE.TRANS64.RED.A1T0 RZ, [R152+URZ], RZ ;  /* 0x000000ff98ff99a7 */ /* 0x0001e2000810043f */
[----:B------:R-:W2:Y:S01]  /*4370*/  MUFU.EX2 R7, R7 ;  /* 0x0000000700077308 */ /* 0x000ea20000000800 */
[--C-:B------:R-:W-:Y:S01]  /*4380*/  FFMA.FTZ R159, R164, UR27, -R12.reuse ;  /* 0x0000001ba49f7c23 */ /* 0x100fe2000801080c */
[--C-:B------:R-:W-:Y:S01]  /*4390*/  FFMA.FTZ R164, R167, UR27, -R23.reuse ;  /* 0x0000001ba7a47c23 */ /* 0x100fe20008010817 */
[--C-:B------:R-:W-:Y:S01]  /*43a0*/  FFMA.FTZ R167, R172, UR27, -R12.reuse ;  /* 0x0000001baca77c23 */ /* 0x100fe2000801080c */
[--C-:B------:R-:W-:Y:S01]  /*43b0*/  FFMA.FTZ R172, R175, UR27, -R23.reuse ;  /* 0x0000001bafac7c23 */ /* 0x100fe20008010817 */
[--C-:B------:R-:W-:Y:S01]  /*43c0*/  FFMA.FTZ R173, R176, UR27, -R12.reuse ;  /* 0x0000001bb0ad7c23 */ /* 0x100fe2000801080c */
[--C-:B------:R-:W-:Y:S01]  /*43d0*/  FFMA.FTZ R175, R180, UR27, -R12.reuse ;  /* 0x0000001bb4af7c23 */ /* 0x100fe2000801080c */
[--C-:B------:R-:W-:Y:S01]  /*43e0*/  FFMA.FTZ R176, R181, UR27, -R12.reuse ;  /* 0x0000001bb5b07c23 */ /* 0x100fe2000801080c */
[----:B------:R-:W3:Y:S01]  /*43f0*/  MUFU.EX2 R11, R11 ;  /* 0x0000000b000b7308 */ /* 0x000ee20000000800 */
[--C-:B------:R-:W-:Y:S01]  /*4400*/  FFMA.FTZ R180, R183, UR27, -R23.reuse ;  /* 0x0000001bb7b47c23 */ /* 0x100fe20008010817 */
[--C-:B------:R-:W-:Y:S01]  /*4410*/  FFMA.FTZ R181, R184, UR27, -R12.reuse ;  /* 0x0000001bb8b57c23 */ /* 0x100fe2000801080c */
[--C-:B------:R-:W-:Y:S01]  /*4420*/  FFMA.FTZ R183, R188, UR27, -R12.reuse ;  /* 0x0000001bbcb77c23 */ /* 0x100fe2000801080c */
[--C-:B------:R-:W-:Y:S01]  /*4430*/  FFMA.FTZ R184, R189, UR27, -R12.reuse ;  /* 0x0000001bbdb87c23 */ /* 0x100fe2000801080c */
[--C-:B------:R-:W-:Y:S01]  /*4440*/  FFMA.FTZ R188, R191, UR27, -R23.reuse ;  /* 0x0000001bbfbc7c23 */ /* 0x100fe20008010817 */
[--C-:B------:R-:W-:Y:S01]  /*4450*/  FFMA.FTZ R189, R192, UR27, -R12.reuse ;  /* 0x0000001bc0bd7c23 */ /* 0x100fe2000801080c */
[--C-:B------:R-:W-:Y:S01]  /*4460*/  FFMA.FTZ R192, R194, UR27, -R23.reuse ;  /* 0x0000001bc2c07c23 */ /* 0x100fe20008010817 */
[----:B------:R-:W0:Y:S01]  /*4470*/  MUFU.EX2 R9, R9 ;  /* 0x0000000900097308 */ /* 0x000e220000000800 */
[-C--:B--2---:R-:W-:Y:S01]  /*4480*/  FMUL.FTZ R24, R24, R7.reuse ;  /* 0x0000000718187220 */ /* 0x084fe20000410000 */
[-C--:B------:R-:W-:Y:S01]  /*4490*/  FMUL.FTZ R25, R25, R7.reuse ;  /* 0x0000000719197220 */ /* 0x080fe20000410000 */
[-C--:B------:R-:W-:Y:S01]  /*44a0*/  FMUL.FTZ R28, R28, R7.reuse ;  /* 0x000000071c1c7220 */ /* 0x080fe20000410000 */
[-C--:B------:R-:W-:Y:S01]  /*44b0*/  FMUL.FTZ R29, R29, R7.reuse ;  /* 0x000000071d1d7220 */ /* 0x080fe20000410000 */
[-C--:B------:R-:W-:Y:S01]  /*44c0*/  FMUL.FTZ R32, R32, R7.reuse ;  /* 0x0000000720207220 */ /* 0x080fe20000410000 */
[-C--:B------:R-:W-:Y:S01]  /*44d0*/  FMUL.FTZ R33, R33, R7.reuse ;  /* 0x0000000721217220 */ /* 0x080fe20000410000 */
[-C--:B------:R-:W-:Y:S01]  /*44e0*/  FMUL.FTZ R36, R36, R7.reuse ;  /* 0x0000000724247220 */ /* 0x080fe20000410000 */
[----:B------:R-:W2:Y:S01]  /*44f0*/  MUFU.EX2 R13, R13 ;  /* 0x0000000d000d7308 */ /* 0x000ea20000000800 */
        /* <DEDUP_REMOVED lines=15> */
[----:B------:R-:W4:Y:S01]  /*45f0*/  MUFU.EX2 R15, R15 ;  /* 0x0000000f000f7308 */ /* 0x000f220000000800 */
[----:B------:R4:W-:Y:S01]  /*4600*/  BAR.SYNC.DEFER_BLOCKING R153, 0x100 ;  /* 0x000400990000751d */ /* 0x0009e20000010000 */
        /* <DEDUP_REMOVED lines=14> */
[----:B------:R-:W1:Y:S01]  /*46f0*/  MUFU.EX2 R156, R156 ;  /* 0x0000009c009c7308 */ /* 0x000e620000000800 */
        /* <DEDUP_REMOVED lines=30> */
[-C--:B---3--:R-:W-:Y:S01]  /*48e0*/  FMUL.FTZ R26, R26, R11.reuse ;  /* 0x0000000b1a1a7220 */ /* 0x088fe20000410000 */
        /* <DEDUP_REMOVED lines=63> */
[----:B0-----:R-:W-:Y:S01]  /*4ce0*/  F2FP.F16.F32.PACK_AB R152, R9, R8 ;  /* 0x000000080998723e */ /* 0x001fe200000000ff */
[--C-:B-----5:R-:W-:Y:S01]  /*4cf0*/  FFMA.FTZ R158, R161, UR27, -R12.reuse ;  /* 0x0000001ba19e7c23 */ /* 0x120fe2000801080c */
[----:B--2---:R-:W-:Y:S01]  /*4d00*/  F2FP.F16.F32.PACK_AB R154, R13, R10 ;  /* 0x0000000a0d9a723e */ /* 0x004fe200000000ff */
[--C-:B------:R-:W-:Y:S01]  /*4d10*/  FFMA.FTZ R161, R162, UR27, -R23.reuse ;  /* 0x0000001ba2a17c23 */ /* 0x100fe20008010817 */
[----:B----4-:R-:W-:Y:S01]  /*4d20*/  F2FP.F16.F32.PACK_AB R153, R15, R14 ;  /* 0x0000000e0f99723e */ /* 0x010fe200000000ff */
[--C-:B------:R-:W-:Y:S01]  /*4d30*/  FFMA.FTZ R162, R163, UR27, -R23.reuse ;  /* 0x0000001ba3a27c23 */ /* 0x100fe20008010817 */
[----:B-1----:R-:W-:Y:S01]  /*4d40*/  F2FP.F16.F32.PACK_AB R155, R156, R21 ;  /* 0x000000159c9b723e */ /* 0x002fe200000000ff */
[--C-:B------:R-:W-:Y:S01]  /*4d50*/  FFMA.FTZ R163, R166, UR27, -R23.reuse ;  /* 0x0000001ba6a37c23 */ /* 0x100fe20008010817 */
[----:B------:R-:W-:Y:S01]  /*4d60*/  MUFU.EX2 R157, R157 ;  /* 0x0000009d009d7308 */ /* 0x000fe20000000800 */
[--C-:B------:R-:W-:Y:S01]  /*4d70*/  FFMA.FTZ R166, R169, UR27, -R12.reuse ;  /* 0x0000001ba9a67c23 */ /* 0x100fe2000801080c */
[----:B------:R-:W-:Y:S01]  /*4d80*/  WARPGROUP.ARRIVE ;  /* 0x00000000000079c5 */ /* 0x000fe20000000000 */
[--C-:B------:R-:W-:Y:S01]  /*4d90*/  FFMA.FTZ R169, R170, UR27, -R23.reuse ;  /* 0x0000001baaa97c23 */ /* 0x100fe20008010817 */
[--C-:B------:R-:W-:Y:S01]  /*4da0*/  FFMA.FTZ R170, R171, UR27, -R23.reuse ;  /* 0x0000001babaa7c23 */ /* 0x100fe20008010817 */
[--C-:B------:R-:W-:Y:S01]  /*4db0*/  FFMA.FTZ R171, R174, UR27, -R23.reuse ;  /* 0x0000001baeab7c23 */ /* 0x100fe20008010817 */
[--C-:B------:R-:W-:Y:S01]  /*4dc0*/  FFMA.FTZ R174, R177, UR27, -R12.reuse ;  /* 0x0000001bb1ae7c23 */ /* 0x100fe2000801080c */
[--C-:B------:R-:W-:Y:S01]  /*4dd0*/  FFMA.FTZ R177, R178, UR27, -R23.reuse ;  /* 0x0000001bb2b17c23 */ /* 0x100fe20008010817 */
[----:B------:R-:W-:Y:S01]  /*4de0*/  HGMMA.64x256x16.F32 R24, R152, gdesc[UR4].tnspB, R24, gsb0 ;  /* 0x43e0000498187df0 */ /* 0x000fe20008000818 */
[----:B------:R-:W0:Y:S01]  /*4df0*/  MUFU.EX2 R158, R158 ;  /* 0x0000009e009e7308 */ /* 0x000e220000000800 */
[----:B------:R-:W-:Y:S01]  /*4e00*/  UIADD3 UR6, UR10, 0x80, URZ ;  /* 0x000000800a067890 */ /* 0x000fe2000fffe03f */
[--C-:B------:R-:W-:Y:S01]  /*4e10*/  FFMA.FTZ R178, R179, UR27, -R23.reuse ;  /* 0x0000001bb3b27c23 */ /* 0x100fe20008010817 */
[----:B------:R-:W-:Y:S01]  /*4e20*/  UMOV UR7, 0x40000040 ;  /* 0x4000004000077882 */ /* 0x000fe20000000000 */
        /* <DEDUP_REMOVED lines=9> */
[--C-:B------:R-:W-:Y:S01]  /*4ec0*/  FFMA.FTZ R194, R198, UR27, -R23.reuse ;  /* 0x0000001bc6c27c23 */ /* 0x100fe20008010817 */
[----:B------:R-:W-:Y:S01]  /*4ed0*/  FFMA.FTZ R12, R197, UR27, -R12 ;  /* 0x0000001bc50c7c23 */ /* 0x000fe2000801080c */
[----:B------:R-:W-:Y:S01]  /*4ee0*/  FFMA.FTZ R23, R199, UR27, -R23 ;  /* 0x0000001bc7177c23 */ /* 0x000fe20008010817 */
[----:B------:R-:W-:Y:S01]  /*4ef0*/  MUFU.EX2 R160, R160 ;  /* 0x000000a000a07308 */ /* 0x000fe20000000800 */
[----:B------:R-:W-:Y:S01]  /*4f00*/  FFMA.FTZ R4, R7, R4, R8 ;  /* 0x0000000407047223 */ /* 0x000fe20000010008 */
[----:B------:R-:W-:Y:S01]  /*4f10*/  FFMA.FTZ R6, R11, R6, R14 ;  /* 0x000000060b067223 */ /* 0x000fe2000001000e */
[----:B------:R-:W-:-:S02]  /*4f20*/  IMAD.MOV.U32 R11, RZ, RZ, R3 ;  /* 0x000000ffff0b7224 */ /* 0x000fc400078e0003 */
[----:B------:R-:W-:Y:S01]  /*4f30*/  FADD.FTZ R9, R9, R4 ;  /* 0x0000000409097221 */ /* 0x000fe20000010000 */
[----:B------:R-:W-:Y:S01]  /*4f40*/  FADD.FTZ R6, R15, R6 ;  /* 0x000000060f067221 */ /* 0x000fe20000010000 */
[----:B------:R-:W-:Y:S01]  /*4f50*/  IMAD.MOV.U32 R7, RZ, RZ, R0 ;  /* 0x000000ffff077224 */ /* 0x000fe200078e0000 */
[----:B------:R-:W-:Y:S01]  /*4f60*/  MUFU.EX2 R161, R161 ;  /* 0x000000a100a17308 */ /* 0x000fe20000000800 */
[----:B------:R-:W-:Y:S01]  /*4f70*/  FADD.FTZ R10, R10, R9 ;  /* 0x000000090a0a7221 */ /* 0x000fe20000010000 */
[----:B------:R-:W-:-:S03]  /*4f80*/  FADD.FTZ R21, R21, R6 ;  /* 0x0000000615157221 */ /* 0x000fc60000010000 */
[----:B------:R-:W-:Y:S01]  /*4f90*/  FADD.FTZ R10, R13, R10 ;  /* 0x0000000a0d0a7221 */ /* 0x000fe20000010000 */
[----:B------:R-:W-:Y:S02]  /*4fa0*/  FADD.FTZ R156, R156, R21 ;  /* 0x000000159c9c7221 */ /* 0x000fe40000010000 */
[----:B------:R-:W1:Y:S08]  /*4fb0*/  MUFU.EX2 R162, R162 ;  /* 0x000000a200a27308 */ /* 0x000e700000000800 */
[----:B------:R-:W-:Y:S08]  /*4fc0*/  MUFU.EX2 R163, R163 ;  /* 0x000000a300a37308 */ /* 0x000ff00000000800 */
[----:B------:R-:W2:Y:S08]  /*4fd0*/  MUFU.EX2 R164, R164 ;  /* 0x000000a400a47308 */ /* 0x000eb00000000800 */
[----:B------:R-:W-:Y:S08]  /*4fe0*/  MUFU.EX2 R165, R165 ;  /* 0x000000a500a57308 */ /* 0x000ff00000000800 */
[----:B------:R-:W3:Y:S08]  /*4ff0*/  MUFU.EX2 R166, R166 ;  /* 0x000000a600a67308 */ /* 0x000ef00000000800 */
[----:B------:R-:W-:Y:S08]  /*5000*/  MUFU.EX2 R167, R167 ;  /* 0x000000a700a77308 */ /* 0x000ff00000000800 */
[----:B------:R-:W-:Y:S08]  /*5010*/  MUFU.EX2 R168, R168 ;  /* 0x000000a800a87308 */ /* 0x000ff00000000800 */
[----:B------:R-:W-:Y:S08]  /*5020*/  MUFU.EX2 R169, R169 ;  /* 0x000000a900a97308 */ /* 0x000ff00000000800 */
[----:B------:R-:W4:Y:S08]  /*5030*/  MUFU.EX2 R170, R170 ;  /* 0x000000aa00aa7308 */ /* 0x000f300000000800 */
[----:B------:R-:W-:Y:S08]  /*5040*/  MUFU.EX2 R171, R171 ;  /* 0x000000ab00ab7308 */ /* 0x000ff00000000800 */
[----:B------:R-:W5:Y:S08]  /*5050*/  MUFU.EX2 R172, R172 ;  /* 0x000000ac00ac7308 */ /* 0x000f700000000800 */
[----:B------:R-:W-:Y:S08]  /*5060*/  MUFU.EX2 R173, R173 ;  /* 0x000000ad00ad7308 */ /* 0x000ff00000000800 */
[----:B------:R-:W5:Y:S08]  /*5070*/  MUFU.EX2 R174, R174 ;  /* 0x000000ae00ae7308 */ /* 0x000f700000000800 */
[----:B------:R-:W-:Y:S08]  /*5080*/  MUFU.EX2 R175, R175 ;  /* 0x000000af00af7308 */ /* 0x000ff00000000800 */
[----:B------:R-:W-:Y:S08]  /*5090*/  MUFU.EX2 R176, R176 ;  /* 0x000000b000b07308 */ /* 0x000ff00000000800 */
[----:B------:R-:W-:Y:S08]  /*50a0*/  MUFU.EX2 R177, R177 ;  /* 0x000000b100b17308 */ /* 0x000ff00000000800 */
[----:B------:R-:W5:Y:S08]  /*50b0*/  MUFU.EX2 R178, R178 ;  /* 0x000000b200b27308 */ /* 0x000f700000000800 */
        /* <DEDUP_REMOVED lines=12> */
[----:B------:R-:W-:Y:S01]  /*5180*/  MUFU.EX2 R191, R191 ;  /* 0x000000bf00bf7308 */ /* 0x000fe20000000800 */
[----:B------:R-:W-:-:S02]  /*5190*/  WARPGROUP.DEPBAR.LE gsb0, 0x0 ;  /* 0x00008000000079c5 */ /* 0x000fc40000010000 */
[----:B0-----:R-:W-:-:S05]  /*51a0*/  F2FP.F16.F32.PACK_AB R152, R158, R157 ;  /* 0x0000009d9e98723e */ /* 0x001fca00000000ff */
[----:B------:R-:W-:Y:S01]  /*51b0*/  MUFU.EX2 R12, R12 ;  /* 0x0000000c000c7308 */ /* 0x000fe20000000800 */
[----:B-1----:R-:W-:Y:S01]  /*51c0*/  F2FP.F16.F32.PACK_AB R153, R162, R161 ;  /* 0x000000a1a299723e */ /* 0x002fe200000000ff */
[----:B------:R-:W-:Y:S01]  /*51d0*/  FADD.FTZ R157, R157, R10 ;  /* 0x0000000a9d9d7221 */ /* 0x000fe20000010000 */
[----:B------:R-:W-:Y:S01]  /*51e0*/  F2FP.F16.F32.PACK_AB R154, R160, R159 ;  /* 0x0000009fa09a723e */ /* 0x000fe200000000ff */
[----:B------:R-:W-:Y:S01]  /*51f0*/  FADD.FTZ R161, R161, R156 ;  /* 0x0000009ca1a17221 */ /* 0x000fe20000010000 */
[----:B--2---:R-:W-:Y:S01]  /*5200*/  F2FP.F16.F32.PACK_AB R155, R164, R163 ;  /* 0x000000a3a49b723e */ /* 0x004fe200000000ff */
[----:B------:R-:W-:Y:S02]  /*5210*/  FADD.FTZ R158, R158, R157 ;  /* 0x0000009d9e9e7221 */ /* 0x000fe40000010000 */
[----:B------:R-:W-:Y:S01]  /*5220*/  MUFU.EX2 R192, R192 ;  /* 0x000000c000c07308 */ /* 0x000fe20000000800 */
[----:B------:R-:W-:Y:S01]  /*5230*/  WARPGROUP.ARRIVE ;  /* 0x00000000000079c5 */ /* 0x000fe20000000000 */
[----:B------:R-:W-:Y:S01]  /*5240*/  FADD.FTZ R162, R162, R161 ;  /* 0x000000a1a2a27221 */ /* 0x000fe20000010000 */
[----:B------:R-:W-:-:S03]  /*5250*/  FADD.FTZ R159, R159, R158 ;  /* 0x0000009e9f9f7221 */ /* 0x000fc60000010000 */
[----:B------:R-:W-:Y:S01]  /*5260*/  FADD.FTZ R163, R163, R162 ;  /* 0x000000a2a3a37221 */ /* 0x000fe20000010000 */
[----:B------:R-:W-:Y:S01]  /*5270*/  HGMMA.64x256x16.F32 R24, R152, gdesc[UR4].tnspB, R24, gsb0 ;  /* 0x43e0000498187df0 */ /* 0x000fe20008000818 */
[----:B------:R-:W-:Y:S01]  /*5280*/  UIADD3 UR6, UR10, 0x100, URZ ;  /* 0x000001000a067890 */ /* 0x000fe2000fffe03f */
[----:B------:R-:W0:Y:S01]  /*5290*/  MUFU.EX2 R193, R193 ;  /* 0x000000c100c17308 */ /* 0x000e220000000800 */
[----:B------:R-:W-:Y:S01]  /*52a0*/  UMOV UR7, 0x40000040 ;  /* 0x4000004000077882 */ /* 0x000fe20000000000 */
[----:B------:R-:W-:Y:S01]  /*52b0*/  FADD.FTZ R160, R160, R159 ;  /* 0x0000009fa0a07221 */ /* 0x000fe20000010000 */
[----:B------:R-:W-:-:S05]  /*52c0*/  FADD.FTZ R164, R164, R163 ;  /* 0x000000a3a4a47221 */ /* 0x000fca0000010000 */
[----:B------:R-:W-:Y:S08]  /*52d0*/  MUFU.EX2 R194, R194 ;  /* 0x000000c200c27308 */ /* 0x000ff00000000800 */
[----:B------:R-:W1:Y:S01]  /*52e0*/  MUFU.EX2 R23, R23 ;  /* 0x0000001700177308 */ /* 0x000e620000000800 */
[----:B------:R-:W-:Y:S02]  /*52f0*/  WARPGROUP.DEPBAR.LE gsb0, 0x0 ;  /* 0x00008000000079c5 */ /* 0x000fe40000010000 */
[----:B---3--:R-:W-:Y:S01]  /*5300*/  F2FP.F16.F32.PACK_AB R152, R166, R165 ;  /* 0x000000a5a698723e */ /* 0x008fe200000000ff */
[----:B------:R-:W-:Y:S01]  /*5310*/  FADD.FTZ R165, R165, R160 ;  /* 0x000000a0a5a57221 */ /* 0x000fe20000010000 */
[----:B----4-:R-:W-:Y:S01]  /*5320*/  F2FP.F16.F32.PACK_AB R153, R170, R169 ;  /* 0x000000a9aa99723e */ /* 0x010fe200000000ff */
[----:B------:R-:W-:Y:S01]  /*5330*/  FADD.FTZ R169, R169, R164 ;  /* 0x000000a4a9a97221 */ /* 0x000fe20000010000 */
[----:B------:R-:W-:Y:S01]  /*5340*/  F2FP.F16.F32.PACK_AB R154, R168, R167 ;  /* 0x000000a7a89a723e */ /* 0x000fe200000000ff */
[----:B------:R-:W-:Y:S01]  /*5350*/  FADD.FTZ R166, R166, R165 ;  /* 0x000000a5a6a67221 */ /* 0x000fe20000010000 */
[----:B-----5:R-:W-:Y:S01]  /*5360*/  F2FP.F16.F32.PACK_AB R155, R172, R171 ;  /* 0x000000abac9b723e */ /* 0x020fe200000000ff */
[----:B------:R-:W-:-:S02]  /*5370*/  FADD.FTZ R170, R170, R169 ;  /* 0x000000a9aaaa7221 */ /* 0x000fc40000010000 */
[----:B------:R-:W-:Y:S01]  /*5380*/  FADD.FTZ R167, R167, R166 ;  /* 0x000000a6a7a77221 */ /* 0x000fe20000010000 */
[----:B------:R-:W-:Y:S01]  /*5390*/  WARPGROUP.ARRIVE ;  /* 0x00000000000079c5 */ /* 0x000fe20000000000 */
[----:B------:R-:W-:Y:S02]  /*53a0*/  FADD.FTZ R171, R171, R170 ;  /* 0x000000aaabab7221 */ /* 0x000fe40000010000 */
[----:B------:R-:W-:Y:S02]  /*53b0*/  FADD.FTZ R168, R168, R167 ;  /* 0x000000a7a8a87221 */ /* 0x000fe40000010000 */
[----:B------:R-:W-:Y:S01]  /*53c0*/  FADD.FTZ R172, R172, R171 ;  /* 0x000000abacac7221 */ /* 0x000fe20000010000 */
[----:B------:R-:W-:Y:S01]  /*53d0*/  HGMMA.64x256x16.F32 R24, R152, gdesc[UR4].tnspB, R24, gsb0 ;  /* 0x43e0000498187df0 */ /* 0x000fe20008000818 */
[----:B------:R-:W-:Y:S01]  /*53e0*/  UIADD3 UR6, UR10, 0x180, URZ ;  /* 0x000001800a067890 */ /* 0x000fe2000fffe03f */
[----:B------:R-:W-:Y:S01]  /*53f0*/  UMOV UR7, 0x40000040 ;  /* 0x4000004000077882 */ /* 0x000fe20000000000 */
[----:B------:R-:W-:-:S02]  /*5400*/  WARPGROUP.DEPBAR.LE gsb0, 0x0 ;  /* 0x00008000000079c5 */ /* 0x000fc40000010000 */
[----:B------:R-:W-:Y:S01]  /*5410*/  F2FP.F16.F32.PACK_AB R152, R174, R173 ;  /* 0x000000adae98723e */ /* 0x000fe200000000ff */
[----:B------:R-:W-:Y:S01]  /*5420*/  FADD.FTZ R173, R173, R168 ;  /* 0x000000a8adad7221 */ /* 0x000fe20000010000 */
[----:B------:R-:W-:Y:S01]  /*5430*/  F2FP.F16.F32.PACK_AB R153, R178, R177 ;  /* 0x000000b1b299723e */ /* 0x000fe200000000ff */
[----:B------:R-:W-:Y:S01]  /*5440*/  FADD.FTZ R177, R177, R172 ;  /* 0x000000acb1b17221 */ /* 0x000fe20000010000 */
[----:B------:R-:W-:Y:S01]  /*5450*/  F2FP.F16.F32.PACK_AB R154, R176, R175 ;  /* 0x000000afb09a723e */ /* 0x000fe200000000ff */
[----:B------:R-:W-:Y:S01]  /*5460*/  FADD.FTZ R174, R174, R173 ;  /* 0x000000adaeae7221 */ /* 0x000fe20000010000 */
[----:B------:R-:W-:Y:S01]  /*5470*/  F2FP.F16.F32.PACK_AB R155, R180, R179 ;  /* 0x000000b3b49b723e */ /* 0x000fe200000000ff */
[----:B------:R-:W-:Y:S02]  /*5480*/  FADD.FTZ R178, R178, R177 ;  /* 0x000000b1b2b27221 */ /* 0x000fe40000010000 */
[----:B------:R-:W-:Y:S01]  /*5490*/  FADD.FTZ R175, R175, R174 ;  /* 0x000000aeafaf7221 */ /* 0x000fe20000010000 */
[----:B------:R-:W-:Y:S01]  /*54a0*/  WARPGROUP.ARRIVE ;  /* 0x00000000000079c5 */ /* 0x000fe20000000000 */
[----:B------:R-:W-:-:S02]  /*54b0*/  FADD.FTZ R179, R179, R178 ;  /* 0x000000b2b3b37221 */ /* 0x000fc40000010000 */
        /* <DEDUP_REMOVED lines=39> */
[----:B------:R-:W-:Y:S05]  /*5730*/  @P2 BRA `(.L_x_200) ;  /* 0xffffffdc00042947 */ /* 0x000fea000383ffff */
.L_x_191:
[----:B------:R-:W2:Y:S01]  /*5740*/  SHFL.BFLY PT, R7, R4, 0x2, 0x1f ;  /* 0x0c401f0004077f89 */ /* 0x000ea200000e0000 */
[----:B------:R-:W-:Y:S01]  /*5750*/  MOV R206, 0x400 ;  /* 0x0000040000ce7802 */ /* 0x000fe20000000f00 */
[----:B------:R-:W-:Y:S02]  /*5760*/  UIADD3 UR4, -UR43, URZ, URZ ;  /* 0x0000003f2b047290 */ /* 0x000fe4000fffe13f */
[----:B------:R-:W3:Y:S01]  /*5770*/  SHFL.BFLY PT, R9, R6, 0x2, 0x1f ;  /* 0x0c401f0006097f89 */ /* 0x000ee200000e0000 */
[----:B------:R-:W-:Y:S01]  /*5780*/  ULDC UR10, c[0x0][0xd44] ;  /* 0x00035100000a7ab9 */ /* 0x000fe20000000800 */
[----:B------:R-:W-:Y:S01]  /*5790*/  ULDC.64 UR6, c[0x0][0xc90] ;  /* 0x0003240000067ab9 */ /* 0x000fe20000000a00 */
[----:B------:R-:W-:Y:S01]  /*57a0*/  UIMAD UR10, UR10, UR4, UR41 ;  /* 0x000000040a0a72a4 */ /* 0x000fe2000f8e0229 */
[----:B------:R-:W4:Y:S01]  /*57b0*/  S2R R11, SR_CgaCtaId ;  /* 0x00000000000b7919 */ /* 0x000f220000008800 */
[----:B------:R-:W-:Y:S02]  /*57c0*/  ULDC.64 UR8, c[0x0][0xbe8] ;  /* 0x0002fa0000087ab9 */ /* 0x000fe40000000a00 */
[----:B------:R-:W-:Y:S01]  /*57d0*/  USHF.R.S32.HI UR11, URZ, 0x1f, UR10 ;  /* 0x0000001f3f0b7899 */ /* 0x000fe2000801140a */
[----:B------:R-:W0:Y:S01]  /*57e0*/  S2R R13, SR_SWINHI ;  /* 0x00000000000d7919 */ /* 0x000e220000002f00 */
[----:B------:R-:W-:-:S02]  /*57f0*/  UIMAD.WIDE.U32 UR4, UR10, UR6, URZ ;  /* 0x000000060a0472a5 */ /* 0x000fc4000f8e003f */
[----:B------:R-:W-:Y:S01]  /*5800*/  UIMAD UR6, UR11, UR6, URZ ;  /* 0x000000060b0672a4 */ /* 0x000fe2000f8e023f */
[----:B------:R1:W-:Y:S06]  /*5810*/  BAR.ARV R5, 0x100 ;  /* 0x000400050000751d */ /* 0x0003ec0000002000 */
[----:B------:R-:W-:Y:S01]  /*5820*/  UIMAD UR6, UR10, UR7, UR6 ;  /* 0x000000070a0672a4 */ /* 0x000fe2000f8e0206 */
[----:B--2---:R-:W-:Y:S01]  /*5830*/  FADD.FTZ R7, R7, R4 ;  /* 0x0000000407077221 */ /* 0x004fe20000010000 */
[----:B------:R-:W-:Y:S01]  /*5840*/  IMAD.MOV.U32 R4, RZ, RZ, RZ ;  /* 0x000000ffff047224 */ /* 0x000fe200078e00ff */
[----:B------:R-:W-:Y:S06]  /*5850*/  BAR.ARV 0x8, 0x180 ;  /* 0x0206000000007b1d */ /* 0x000fec0000002000 */
[----:B---3--:R-:W-:Y:S01]  /*5860*/  FADD.FTZ R9, R9, R6 ;  /* 0x0000000609097221 */ /* 0x008fe20000010000 */
[----:B------:R-:W-:Y:S01]  /*5870*/  IMAD.MOV.U32 R6, RZ, RZ, -0x800000 ;  /* 0xff800000ff067424 */ /* 0x000fe200078e00ff */
[----:B------:R-:W2:Y:S01]  /*5880*/  SHFL.BFLY PT, R8, R7, 0x1, 0x1f ;  /* 0x0c201f0007087f89 */ /* 0x000ea200000e0000 */
[----:B-1----:R-:W-:Y:S01]  /*5890*/  IMAD.MOV.U32 R5, RZ, RZ, -0x800000 ;  /* 0xff800000ff057424 */ /* 0x002fe200078e00ff */
[----:B------:R-:W-:-:S02]  /*58a0*/  USHF.R.S32.HI UR7, URZ, 0x1f, UR43 ;  /* 0x0000001f3f077899 */ /* 0x000fc4000801142b */
[----:B------:R-:W1:Y:S01]  /*58b0*/  SHFL.BFLY PT, R10, R9, 0x1, 0x1f ;  /* 0x0c201f00090a7f89 */ /* 0x000e6200000e0000 */
[----:B----4-:R-:W-:Y:S01]  /*58c0*/  LEA R206, R11, R206, 0x18 ;  /* 0x000000ce0bce7211 */ /* 0x010fe200078ec0ff */
[----:B------:R-:W-:Y:S01]  /*58d0*/  BAR.SYNC.DEFER_BLOCKING 0x1, 0x100 ;  /* 0x0044000000007b1d */ /* 0x000fe20000010000 */
[----:B--2---:R-:W-:Y:S01]  /*58e0*/  FADD.FTZ R12, R7, R8 ;  /* 0x00000008070c7221 */ /* 0x004fe20000010000 */
[----:B------:R-:W-:Y:S02]  /*58f0*/  IMAD.MOV.U32 R8, RZ, RZ, RZ ;  /* 0x000000ffff087224 */ /* 0x000fe400078e00ff */
[----:B-1----:R-:W-:Y:S02]  /*5900*/  FADD.FTZ R14, R9, R10 ;  /* 0x0000000a090e7221 */ /* 0x002fe40000010000 */
[----:B------:R-:W-:Y:S01]  /*5910*/  FSETP.NE.FTZ.AND P0, PT, R12, RZ, PT ;  /* 0x000000ff0c00720b */ /* 0x000fe20003f15000 */
[----:B------:R-:W-:Y:S01]  /*5920*/  IMAD R9, R22, 0x40, R2 ;  /* 0x0000004016097824 */ /* 0x000fe200078e0202 */
[----:B------:R-:W-:-:S02]  /*5930*/  MOV R10, R206 ;  /* 0x000000ce000a7202 */ /* 0x000fc40000000f00 */
[----:B0-----:R-:W-:Y:S01]  /*5940*/  MOV R11, R13 ;  /* 0x0000000d000b7202 */ /* 0x001fe20000000f00 */
[----:B------:R-:W-:Y:S01]  /*5950*/  IMAD.U32 R13, RZ, RZ, UR27 ;  /* 0x0000001bff0d7e24 */ /* 0x000fe2000f8e00ff */
[----:B------:R-:W-:-:S07]  /*5960*/  FSETP.NE.FTZ.AND P1, PT, R14, RZ, PT ;  /* 0x000000ff0e00720b */ /* 0x000fce0003f35000 */
[----:B------:R-:W0:Y:S01]  /*5970*/  @P0 MUFU.RCP R8, R12 ;  /* 0x0000000c00080308 */ /* 0x000e220000001000 */
[----:B------:R-:W-:-:S07]  /*5980*/  @P0 FMUL.FTZ R13, R13, 0.69314718246459960938 ;  /* 0x3f3172180d0d0820 */ /* 0x000fce0000410000 */
[----:B------:R-:W-:Y:S08]  /*5990*/  @P1 MUFU.RCP R4, R14 ;  /* 0x0000000e00041308 */ /* 0x000ff00000001000 */
[----:B------:R-:W1:Y:S01]  /*59a0*/  @P0 MUFU.LG2 R12, R12 ;  /* 0x0000000c000c0308 */ /* 0x000e620000000c00 */
[-C--:B0-----:R-:W-:Y:S01]  /*59b0*/  FMUL.FTZ R25, R25, R8.reuse ;  /* 0x0000000819197220 */ /* 0x081fe20000410000 */
[-C--:B------:R-:W-:Y:S01]  /*59c0*/  FMUL.FTZ R24, R24, R8.reuse ;  /* 0x0000000818187220 */ /* 0x080fe20000410000 */
[-C--:B------:R-:W-:Y:S01]  /*59d0*/  FMUL.FTZ R187, R29, R8.reuse ;  /* 0x000000081dbb7220 */ /* 0x080fe20000410000 */
[-C--:B------:R-:W-:Y:S01]  /*59e0*/  FMUL.FTZ R28, R28, R8.reuse ;  /* 0x000000081c1c7220 */ /* 0x080fe20000410000 */
[-C--:B------:R-:W-:Y:S01]  /*59f0*/  FMUL.FTZ R33, R33, R8.reuse ;  /* 0x0000000821217220 */ /* 0x080fe20000410000 */
[-C--:B------:R-:W-:Y:S01]  /*5a00*/  FMUL.FTZ R32, R32, R8.reuse ;  /* 0x0000000820207220 */ /* 0x080fe20000410000 */
[-C--:B------:R-:W-:Y:S01]  /*5a10*/  FMUL.FTZ R37, R37, R8.reuse ;  /* 0x0000000825257220 */ /* 0x080fe20000410000 */
[----:B------:R-:W0:Y:S01]  /*5a20*/  @P1 MUFU.LG2 R14, R14 ;  /* 0x0000000e000e1308 */ /* 0x000e220000000c00 */
        /* <DEDUP_REMOVED lines=57> */
[----:B------:R-:W-:-:S04]  /*5dc0*/  IMAD.WIDE R8, R9, 0x2, R10 ;  /* 0x0000000209087825 */ /* 0x000fc800078e020a */
[----:B-1----:R-:W-:Y:S01]  /*5dd0*/  @P0 FMUL.FTZ R12, R12, 0.69314718246459960938 ;  /* 0x3f3172180c0c0820 */ /* 0x002fe20000410000 */
[----:B0-----:R-:W-:Y:S01]  /*5de0*/  @P1 FMUL.FTZ R14, R14, 0.69314718246459960938 ;  /* 0x3f3172180e0e1820 */ /* 0x001fe20000410000 */
[----:B------:R-:W-:Y:S01]  /*5df0*/  FMUL.FTZ R7, R91, R4 ;  /* 0x000000045b077220 */ /* 0x000fe20000410000 */
[----:B------:R-:W-:-:S04]  /*5e00*/  IMAD.WIDE R10, R211, 0x2, R10 ;  /* 0x00000002d30a7825 */ /* 0x000fc800078e020a */
[-C--:B------:R-:W-:Y:S01]  /*5e10*/  FMUL.FTZ R176, R131, R4.reuse ;  /* 0x0000000483b07220 */ /* 0x080fe20000410000 */
[-C--:B------:R-:W-:Y:S01]  /*5e20*/  FMUL.FTZ R23, R90, R4.reuse ;  /* 0x000000045a177220 */ /* 0x080fe20000410000 */
[-C--:B------:R-:W-:Y:S01]  /*5e30*/  FMUL.FTZ R61, R94, R4.reuse ;  /* 0x000000045e3d7220 */ /* 0x080fe20000410000 */
[----:B------:R-:W-:Y:S01]  /*5e40*/  IMAD.U32 R53, RZ, RZ, UR27 ;  /* 0x0000001bff357e24 */ /* 0x000fe2000f8e00ff */
[----:B------:R-:W-:Y:S01]  /*5e50*/  IADD3 R21, P3, R10, 0xc060, RZ ;  /* 0x0000c0600a157810 */ /* 0x000fe20007f7e0ff */
[----:B------:R-:W-:Y:S01]  /*5e60*/  FMUL.FTZ R77, R98, R4 ;  /* 0x00000004624d7220 */ /* 0x000fe20000410000 */
[C---:B------:R-:W-:Y:S01]  /*5e70*/  LOP3.LUT R171, R10.reuse, 0x380, RZ, 0xc0, !PT ;  /* 0x000003800aab7812 */ /* 0x040fe200078ec0ff */
[----:B------:R-:W-:Y:S01]  /*5e80*/  @P1 FMUL.FTZ R53, R53, 0.69314718246459960938 ;  /* 0x3f31721835351820 */ /* 0x000fe20000410000 */
[----:B------:R-:W-:Y:S01]  /*5e90*/  LOP3.LUT R15, R21, 0x380, RZ, 0xc0, !PT ;  /* 0x00000380150f7812 */ /* 0x000fe200078ec0ff */
[----:B------:R-:W-:Y:S01]  /*5ea0*/  @P0 FFMA.FTZ R6, R13, R0, R12 ;  /* 0x000000000d060223 */ /* 0x000fe2000001000c */
[----:B------:R-:W-:Y:S01]  /*5eb0*/  IADD3 R91, P5, R10, 0xc020, RZ ;  /* 0x0000c0200a5b7810 */ /* 0x000fe20007fbe0ff */
[----:B------:R-:W-:Y:S01]  /*5ec0*/  @P1 FFMA.FTZ R5, R53, R3, R14 ;  /* 0x0000000335051223 */ /* 0x000fe2000001000e */
        /* <DEDUP_REMOVED lines=34> */
[----:B------:R-:W-:Y:S01]  /*60f0*/  IADD3 R0, P3, R10, 0x60, RZ ;  /* 0x000000600a007810 */ /* 0x000fe20007f7e0ff */
[----:B------:R-:W-:Y:S01]  /*6100*/  FMUL.FTZ R31, R31, R4 ;  /* 0x000000041f1f7220 */ /* 0x000fe20000410000 */
[----:B------:R-:W-:Y:S01]  /*6110*/  LOP3.LUT R170, R171, R10, RZ, 0x3c, !PT ;  /* 0x0000000aabaa7212 */ /* 0x000fe200078e3cff */
        /* <DEDUP_REMOVED lines=67> */
[--C-:B------:R-:W-:Y:S01]  /*6550*/  IMAD.MOV.U32 R171, RZ, RZ, R11.reuse ;  /* 0x000000ffffab7224 */ /* 0x100fe200078e000b */
[----:B------:R-:W-:Y:S01]  /*6560*/  IADD3 R13, P3, R8, 0x1000, RZ ;  /* 0x00001000080d7810 */ /* 0x000fe20007f7e0ff */
[--C-:B------:R-:W-:Y:S01]  /*6570*/  IMAD.X R157, RZ, RZ, R11.reuse, P4 ;  /* 0x000000ffff9d7224 */ /* 0x100fe200020e060b */
[----:B------:R-:W-:Y:S01]  /*6580*/  LOP3.LUT R3, R52, 0x380, RZ, 0xc0, !PT ;  /* 0x0000038034037812 */ /* 0x000fe200078ec0ff */
[--C-:B------:R-:W-:Y:S01]  /*6590*/  IMAD.X R159, RZ, RZ, R11.reuse, P5 ;  /* 0x000000ffff9f7224 */ /* 0x100fe200028e060b */
[----:B------:R-:W-:Y:S01]  /*65a0*/  LOP3.LUT R12, R13, 0x380, RZ, 0xc0, !PT ;  /* 0x000003800d0c7812 */ /* 0x000fe200078ec0ff */
[--C-:B------:R-:W-:Y:S01]  /*65b0*/  IMAD.X R161, RZ, RZ, R11.reuse, P6 ;  /* 0x000000ffffa17224 */ /* 0x100fe200030e060b */
[----:B------:R-:W-:Y:S01]  /*65c0*/  SHF.R.U64 R3, R3, 0x3, RZ ;  /* 0x0000000303037819 */ /* 0x000fe200000012ff */
[--C-:B------:R-:W-:Y:S01]  /*65d0*/  IMAD.X R163, RZ, RZ, R11.reuse, P0 ;  /* 0x000000ffffa37224 */ /* 0x100fe200000e060b */
[----:B------:R-:W-:Y:S01]  /*65e0*/  SHF.R.U64 R12, R12, 0x3, RZ ;  /* 0x000000030c0c7819 */ /* 0x000fe200000012ff */
[----:B------:R-:W-:Y:S01]  /*65f0*/  IMAD.X R165, RZ, RZ, R11, P1 ;  /* 0x000000ffffa57224 */ /* 0x000fe200008e060b */
[----:B------:R-:W-:Y:S01]  /*6600*/  LOP3.LUT R95, R98, 0x380, RZ, 0xc0, !PT ;  /* 0x00000380625f7812 */ /* 0x000fe200078ec0ff */
[----:B------:R-:W-:Y:S01]  /*6610*/  IMAD.U32 R10, RZ, RZ, UR4 ;  /* 0x00000004ff0a7e24 */ /* 0x000fe2000f8e00ff */
[----:B------:R-:W-:Y:S01]  /*6620*/  LOP3.LUT R158, R3, R52, RZ, 0x3c, !PT ;  /* 0x00000034039e7212 */ /* 0x000fe200078e3cff */
[----:B------:R-:W-:Y:S01]  /*6630*/  UIADD3 UR4, UR5, UR6, URZ ;  /* 0x0000000605047290 */ /* 0x000fe2000fffe03f */
[----:B------:R-:W-:-:S02]  /*6640*/  LOP3.LUT R3, R14, 0x380, RZ, 0xc0, !PT ;  /* 0x000003800e037812 */ /* 0x000fc400078ec0ff */
[----:B------:R-:W-:Y:S01]  /*6650*/  LOP3.LUT R12, R12, R13, RZ, 0x3c, !PT ;  /* 0x0000000d0c0c7212 */ /* 0x000fe200078e3cff */
[----:B------:R-:W-:Y:S01]  /*6660*/  IMAD.X R13, RZ, RZ, R9, P3 ;  /* 0x000000ffff0d7224 */ /* 0x000fe200018e0609 */
[----:B------:R-:W-:Y:S01]  /*6670*/  SHF.R.U64 R95, R95, 0x3, RZ ;  /* 0x000000035f5f7819 */ /* 0x000fe200000012ff */
[----:B------:R-:W-:Y:S01]  /*6680*/  ULDC UR6, c[0x0][0xb88] ;  /* 0x0002e20000067ab9 */ /* 0x000fe20000000800 */
[----:B------:R-:W-:Y:S02]  /*6690*/  SHF.R.U64 R3, R3, 0x3, RZ ;  /* 0x0000000303037819 */ /* 0x000fe400000012ff */
[----:B------:R-:W-:Y:S02]  /*66a0*/  IADD3 R99, P3, R8, 0x8000, RZ ;  /* 0x0000800008637810 */ /* 0x000fe40007f7e0ff */
[----:B------:R-:W-:Y:S02]  /*66b0*/  LOP3.LUT R134, R95, R98, RZ, 0x3c, !PT ;  /* 0x000000625f867212 */ /* 0x000fe400078e3cff */
[----:B------:R-:W-:-:S02]  /*66c0*/  LOP3.LUT R160, R3, R14, RZ, 0x3c, !PT ;  /* 0x0000000e03a07212 */ /* 0x000fc400078e3cff */
[----:B------:R-:W-:Y:S02]  /*66d0*/  LOP3.LUT R98, R99, 0x380, RZ, 0xc0, !PT ;  /* 0x0000038063627812 */ /* 0x000fe400078ec0ff */
[----:B------:R-:W-:Y:S02]  /*66e0*/  LOP3.LUT R3, R0, 0x380, RZ, 0xc0, !PT ;  /* 0x0000038000037812 */ /* 0x000fe400078ec0ff */
[----:B------:R-:W-:Y:S02]  /*66f0*/  SHF.R.U64 R98, R98, 0x3, RZ ;  /* 0x0000000362627819 */ /* 0x000fe400000012ff */
[----:B------:R-:W-:Y:S02]  /*6700*/  SHF.R.U64 R3, R3, 0x3, RZ ;  /* 0x0000000303037819 */ /* 0x000fe400000012ff */
[----:B------:R-:W-:Y:S01]  /*6710*/  LOP3.LUT R98, R98, R99, RZ, 0x3c, !PT ;  /* 0x0000006362627212 */ /* 0x000fe200078e3cff */
[----:B------:R-:W-:Y:S01]  /*6720*/  IMAD.X R99, RZ, RZ, R9, P3 ;  /* 0x000000ffff637224 */ /* 0x000fe200018e0609 */
[----:B------:R-:W-:-:S02]  /*6730*/  LOP3.LUT R168, R3, R0, RZ, 0x3c, !PT ;  /* 0x0000000003a87212 */ /* 0x000fc400078e3cff */
[C---:B------:R-:W-:Y:S02]  /*6740*/  IADD3 R3, P3, R8.reuse, 0xf000, RZ ;  /* 0x0000f00008037810 */ /* 0x040fe40007f7e0ff */
[----:B------:R-:W-:Y:S02]  /*6750*/  IADD3 R95, P2, R8, 0x7000, RZ ;  /* 0x00007000085f7810 */ /* 0x000fe40007f5e0ff */
[----:B------:R-:W-:Y:S01]  /*6760*/  LOP3.LUT R0, R3, 0x380, RZ, 0xc0, !PT ;  /* 0x0000038003007812 */ /* 0x000fe200078ec0ff */
[----:B------:R-:W-:Y:S01]  /*6770*/  IMAD.X R127, RZ, RZ, R9, P3 ;  /* 0x000000ffff7f7224 */ /* 0x000fe200018e0609 */
[----:B------:R-:W-:Y:S02]  /*6780*/  LOP3.LUT R94, R95, 0x380, RZ, 0xc0, !PT ;  /* 0x000003805f5e7812 */ /* 0x000fe400078ec0ff */
[----:B------:R-:W-:Y:S02]  /*6790*/  SHF.R.U64 R0, R0, 0x3, RZ ;  /* 0x0000000300007819 */ /* 0x000fe400000012ff */
[----:B------:R-:W-:-:S02]  /*67a0*/  SHF.R.U64 R94, R94, 0x3, RZ ;  /* 0x000000035e5e7819 */ /* 0x000fc400000012ff */
[----:B------:R-:W-:Y:S01]  /*67b0*/  LOP3.LUT R126, R0, R3, RZ, 0x3c, !PT ;  /* 0x00000003007e7212 */ /* 0x000fe200078e3cff */
[----:B------:R-:W-:Y:S01]  /*67c0*/  IMAD R3, RZ, RZ, -UR41 ;  /* 0x80000029ff037e24 */ /* 0x000fe2000f8e02ff */
[----:B------:R-:W0:Y:S01]  /*67d0*/  LDC R0, c[0x0][0xce8] ;  /* 0x00033a00ff007b82 */ /* 0x000e220000000800 */
[----:B------:R-:W-:Y:S01]  /*67e0*/  LOP3.LUT R94, R94, R95, RZ, 0x3c, !PT ;  /* 0x0000005f5e5e7212 */ /* 0x000fe200078e3cff */
[----:B------:R-:W-:Y:S01]  /*67f0*/  IMAD.X R95, RZ, RZ, R9, P2 ;  /* 0x000000ffff5f7224 */ /* 0x000fe200010e0609 */
[----:B------:R-:W-:Y:S02]  /*6800*/  IADD3 R123, P2, R8, 0xe000, RZ ;  /* 0x0000e000087b7810 */ /* 0x000fe40007f5e0ff */
[----:B------:R-:W-:Y:S02]  /*6810*/  F2FP.F16.F32.PACK_AB R24, R25, R24 ;  /* 0x000000181918723e */ /* 0x000fe400000000ff */
[----:B------:R-:W-:Y:S02]  /*6820*/  LOP3.LUT R122, R123, 0x380, RZ, 0xc0, !PT ;  /* 0x000003807b7a7812 */ /* 0x000fe400078ec0ff */
[----:B------:R-:W-:-:S02]  /*6830*/  F2FP.F16.F32.PACK_AB R25, R27, R26 ;  /* 0x0000001a1b19723e */ /* 0x000fc400000000ff */
[----:B------:R-:W-:Y:S02]  /*6840*/  SHF.R.U64 R122, R122, 0x3, RZ ;  /* 0x000000037a7a7819 */ /* 0x000fe400000012ff */
[----:B------:R-:W-:Y:S02]  /*6850*/  F2FP.F16.F32.PACK_AB R26, R187, R28 ;  /* 0x0000001cbb1a723e */ /* 0x000fe400000000ff */
[----:B------:R-:W-:Y:S01]  /*6860*/  LOP3.LUT R122, R122, R123, RZ, 0x3c, !PT ;  /* 0x0000007b7a7a7212 */ /* 0x000fe200078e3cff */
[----:B------:R-:W-:Y:S01]  /*6870*/  IMAD.X R123, RZ, RZ, R9, P2 ;  /* 0x000000ffff7b7224 */ /* 0x000fe200010e0609 */
[----:B------:R-:W1:Y:S01]  /*6880*/  LDC R28, c[0x0][0xd38] ;  /* 0x00034e00ff1c7b82 */ /* 0x000e620000000800 */
[----:B------:R-:W-:Y:S02]  /*6890*/  MOV R170, R170 ;  /* 0x000000aa00aa7202 */ /* 0x000fe40000000f00 */
[----:B------:R-:W-:Y:S02]  /*68a0*/  F2FP.F16.F32.PACK_AB R27, R31, R30 ;  /* 0x0000001e1f1b723e */ /* 0x000fe400000000ff */
[----:B------:R-:W-:-:S02]  /*68b0*/  LOP3.LUT R57, R90, 0x380, RZ, 0xc0, !PT ;  /* 0x000003805a397812 */ /* 0x000fc400078ec0ff */
[----:B0-----:R-:W-:Y:S01]  /*68c0*/  ISETP.NE.AND P2, PT, R0, 0x1, PT ;  /* 0x000000010000780c */ /* 0x001fe20003f45270 */
[----:B------:R0:W-:Y:S01]  /*68d0*/  STSM.16.M88.4 [R170], R24 ;  /* 0x00000018aa007844 */ /* 0x0001e20000000200 */
[----:B------:R-:W-:Y:S01]  /*68e0*/  LOP3.LUT R11, R56, 0x380, RZ, 0xc0, !PT ;  /* 0x00000380380b7812 */ /* 0x000fe200078ec0ff */
[----:B------:R-:W2:Y:S01]  /*68f0*/  LDC.64 R30, c[0x0][0xc98] ;  /* 0x00032600ff1e7b82 */ /* 0x000ea20000000a00 */
[----:B------:R-:W-:Y:S02]  /*6900*/  SHF.R.U64 R57, R57, 0x3, RZ ;  /* 0x0000000339397819 */ /* 0x000fe400000012ff */
[----:B------:R-:W-:Y:S02]  /*6910*/  SHF.R.U64 R11, R11, 0x3, RZ ;  /* 0x000000030b0b7819 */ /* 0x000fe400000012ff */
[----:B------:R-:W-:Y:S02]  /*6920*/  LOP3.LUT R146, R57, R90, RZ, 0x3c, !PT ;  /* 0x0000005a39927212 */ /* 0x000fe400078e3cff */
[----:B------:R-:W-:-:S02]  /*6930*/  LOP3.LUT R154, R11, R56, RZ, 0x3c, !PT ;  /* 0x000000380b9a7212 */ /* 0x000fc400078e3cff */
[----:B------:R-:W-:Y:S02]  /*6940*/  LOP3.LUT R11, R20, 0x380, RZ, 0xc0, !PT ;  /* 0x00000380140b7812 */ /* 0x000fe400078ec0ff */
[----:B------:R-:W-:Y:S02]  /*6950*/  IADD3 R57, P0, R8, 0x5000, RZ ;  /* 0x0000500008397810 */ /* 0x000fe40007f1e0ff */
[----:B------:R-:W-:Y:S01]  /*6960*/  F2FP.F16.F32.PACK_AB R32, R33, R32 ;  /* 0x000000202120723e */ /* 0x000fe200000000ff */
[----:B0-----:R-:W0:Y:S01]  /*6970*/  @P2 LDC R24, c[0x0][0xcec] ;  /* 0x00033b00ff182b82 */ /* 0x001e220000000800 */
[----:B-1----:R-:W-:Y:S01]  /*6980*/  IMAD R3, R28, R3, UR44 ;  /* 0x0000002c1c037e24 */ /* 0x002fe2000f8e0203 */
[----:B------:R-:W-:Y:S02]  /*6990*/  F2FP.F16.F32.PACK_AB R33, R35, R34 ;  /* 0x000000222321723e */ /* 0x000fe400000000ff */
[----:B------:R-:W-:Y:S02]  /*69a0*/  SHF.R.U64 R11, R11, 0x3, RZ ;  /* 0x000000030b0b7819 */ /* 0x000fe400000012ff */
[----:B------:R-:W-:-:S02]  /*69b0*/  IADD3 R91, P1, R8, 0x6000, RZ ;  /* 0x00006000085b7810 */ /* 0x000fc40007f3e0ff */
        /* <DEDUP_REMOVED lines=271> */
.L_x_202:
[----:B------:R-:W-:Y:S05]  /*7ab0*/  BSYNC B0 ;  /* 0x0000000000007941 */ /* 0x000fea0003800000 */
.L_x_201:
        /* <DEDUP_REMOVED lines=20> */
.L_x_204:
[----:B------:R-:W-:Y:S05]  /*7c00*/  BSYNC B0 ;  /* 0x0000000000007941 */ /* 0x000fea0003800000 */
.L_x_203:
        /* <DEDUP_REMOVED lines=20> */
.L_x_206:
[----:B------:R-:W-:Y:S05]  /*7d50*/  BSYNC B0 ;  /* 0x0000000000007941 */ /* 0x000fea0003800000 */
.L_x_205:
        /* <DEDUP_REMOVED lines=23> */
.L_x_208:
[----:B------:R-:W-:Y:S05]  /*7ed0*/  BSYNC B0 ;  /* 0x0000000000007941 */ /* 0x000fea0003800000 */
.L_x_207:
[----:B------:R-:W5:Y:S02]  /*7ee0*/  LDC R0, c[0x0][0xd34] ;  /* 0x00034d00ff007b82 */ /* 0x000f640000000800 */
[----:B-----5:R-:W-:-:S13]  /*7ef0*/  ISETP.LE.AND P0, PT, R0, UR44, PT ;  /* 0x0000002c00007c0c */ /* 0x020fda000bf03270 */
[----:B------:R-:W-:Y:S05]  /*7f00*/  @!P0 BRA `(.L_x_209) ;  /* 0xffffff8c00b08947 */ /* 0x000fea000383ffff */
[----:B------:R-:W-:Y:S05]  /*7f10*/  EXIT ;  /* 0x000000000000794d */ /* 0x000fea0003800000 */
.L_x_178:
        /* <DEDUP_REMOVED lines=8> */
[----:B------:R0:W-:Y:S07]  /*7fa0*/  STL [R1+0x8], R3 ;  /* 0x0000080301007387 */ /* 0x0001ee0000100800 */
[----:B------:R-:W-:Y:S05]  /*7fb0*/  @P0 BRA `(.L_x_210) ;  /* 0x0000004800600947 */ /* 0x000fea0003800000 */
[----:B------:R-:W1:Y:S01]  /*7fc0*/  S2UR UR4, SR_CgaCtaId ;  /* 0x00000000000479c3 */ /* 0x000e620000008800 */
[C---:B------:R-:W-:Y:S01]  /*7fd0*/  IMAD.SHL.U32 R2, R0.reuse, 0x8, RZ ;  /* 0x0000000800027824 */ /* 0x040fe200078e00ff */
[----:B------:R-:W-:Y:S01]  /*7fe0*/  LOP3.LUT R5, R0, 0x7f, RZ, 0xc0, !PT ;  /* 0x0000007f00057812 */ /* 0x000fe200078ec0ff */
[----:B------:R-:W-:Y:S01]  /*7ff0*/  UMOV UR37, 0x400 ;  /* 0x0000040000257882 */ /* 0x000fe20000000000 */
[----:B------:R-:W-:Y:S01]  /*8000*/  IMAD.MOV.U32 R19, RZ, RZ, RZ ;  /* 0x000000ffff137224 */ /* 0x000fe200078e00ff */
[----:B------:R-:W-:Y:S01]  /*8010*/  ULDC.64 UR40, c[0x0][0x198] ;  /* 0x0000660000287ab9 */ /* 0x000fe20000000a00 */
[C---:B0-----:R-:W-:Y:S01]  /*8020*/  LOP3.LUT R3, R2.reuse, 0x1f8, RZ, 0xc0, !PT ;  /* 0x000001f802037812 */ /* 0x041fe200078ec0ff */
[----:B------:R-:W-:Y:S01]  /*8030*/  ULDC UR38, c[0x0][0xc] ;  /* 0x0000030000267ab9 */ /* 0x000fe20000000800 */
[----:B------:R-:W-:Y:S02]  /*8040*/  LOP3.LUT R2, R2, 0x38, RZ, 0xc0, !PT ;  /* 0x0000003802027812 */ /* 0x000fe400078ec0ff */
        /* <DEDUP_REMOVED lines=8> */
[----:B------:R-:W-:Y:S01]  /*80d0*/  LEA R4, R3, UR37, 0x1 ;  /* 0x0000002503047c11 */ /* 0x000fe2000f8e08ff */
[----:B------:R-:W-:-:S04]  /*80e0*/  IMAD.U32 R3, RZ, RZ, UR5 ;  /* 0x00000005ff037e24 */ /* 0x000fc8000f8e00ff */
[----:B------:R0:W-:Y:S04]  /*80f0*/  STL [R1+0x4], R4 ;  /* 0x0000040401007387 */ /* 0x0001e80000100800 */
[----:B------:R1:W-:Y:S04]  /*8100*/  STL [R1+0x24], R3 ;  /* 0x0000240301007387 */ /* 0x0003e80000100800 */
[----:B------:R2:W-:Y:S01]  /*8110*/  STL [R1+0x8], R0 ;  /* 0x0000080001007387 */ /* 0x0005e20000100800 */
[----:B0-----:R-:W-:-:S03]  /*8120*/  LOP3.LUT R4, R2, 0x40, RZ, 0xfc, !PT ;  /* 0x0000004002047812 */ /* 0x001fc600078efcff */
[----:B------:R0:W-:Y:S01]  /*8130*/  STL [R1+0x5c], RZ ;  /* 0x00005cff01007387 */ /* 0x0001e20000100800 */
[C---:B-1----:R-:W-:Y:S02]  /*8140*/  LOP3.LUT R3, R2.reuse, 0x80, RZ, 0xfc, !PT ;  /* 0x0000008002037812 */ /* 0x042fe400078efcff */
[----:B--2---:R-:W-:-:S07]  /*8150*/  LOP3.LUT R0, R2, 0xc0, RZ, 0xfc, !PT ;  /* 0x000000c002007812 */ /* 0x004fce00078efcff */
.L_x_290:
[----:B------:R-:W2:Y:S01]  /*8160*/  LDL R2, [R1+0x24] ;  /* 0x0000240001027983 */ /* 0x000ea20000100800 */
[----:B-1----:R-:W1:Y:S01]  /*8170*/  LDC R0, c[0x0][0xd38] ;  /* 0x00034e00ff007b82 */ /* 0x002e620000000800 */
[----:B------:R-:W-:Y:S05]  /*8180*/  YIELD ;  /* 0x0000000000007946 */ /* 0x000fea0003800000 */
[----:B------:R-:W-:Y:S02]  /*8190*/  ULDC.64 UR4, c[0x0][0x418] ;  /* 0x0001060000047ab9 */ /* 0x000fe40000000a00 */
[----:B------:R-:W3:Y:S01]  /*81a0*/  LDC R17, c[0x0][0xd44] ;  /* 0x00035100ff117b82 */ /* 0x000ee20000000800 */
[----:B------:R-:W-:-:S03]  /*81b0*/  UISETP.NE.U32.AND UP0, UPT, UR4, URZ, UPT ;  /* 0x0000003f0400728c */ /* 0x000fc6000bf05070 */
[----:B------:R-:W-:Y:S01]  /*81c0*/  ULDC UR4, c[0x0][0x424] ;  /* 0x0001090000047ab9 */ /* 0x000fe20000000800 */
[----:B------:R-:W-:-:S04]  /*81d0*/  UISETP.NE.AND.EX UP0, UPT, UR5, URZ, UPT, UP0 ;  /* 0x0000003f0500728c */ /* 0x000fc8000bf05300 */
[----:B------:R-:W-:Y:S01]  /*81e0*/  USEL UR4, UR4, 0x1, UP0 ;  /* 0x0000000104047887 */ /* 0x000fe20008000000 */
[----:B-1----:R-:W-:-:S13]  /*81f0*/  ISETP.NE.AND P0, PT, R0, 0x1, PT ;  /* 0x000000010000780c */ /* 0x002fda0003f05270 */
[----:B------:R-:W2:Y:S08]  /*8200*/  @P0 LDC R0, c[0x0][0xd3c] ;  /* 0x00034f00ff000b82 */ /* 0x000eb00000000800 */
[----:B------:R-:W1:Y:S01]  /*8210*/  @P0 LDC R3, c[0x0][0xd40] ;  /* 0x00035000ff030b82 */ /* 0x000e620000000800 */
[----:B--2---:R-:W-:-:S04]  /*8220*/  @P0 IMAD.HI.U32 R0, R2, R0, RZ ;  /* 0x0000000002000227 */ /* 0x004fc800078e00ff */
[----:B------:R-:W-:Y:S01]  /*8230*/  IMAD.MOV.U32 R4, RZ, RZ, R2 ;  /* 0x000000ffff047224 */ /* 0x000fe200078e0002 */
[----:B-1----:R-:W-:Y:S02]  /*8240*/  @P0 SHF.R.U32.HI R4, RZ, R3, R0 ;  /* 0x00000003ff040219 */ /* 0x002fe40000011600 */
[----:B---3--:R-:W-:-:S03]  /*8250*/  ISETP.NE.AND P0, PT, R17, 0x1, PT ;  /* 0x000000011100780c */ /* 0x008fc60003f05270 */
[----:B------:R-:W-:Y:S01]  /*8260*/  IMAD.MOV.U32 R5, RZ, RZ, R4 ;  /* 0x000000ffff057224 */ /* 0x000fe200078e0004 */
[----:B------:R-:W-:Y:S09]  /*8270*/  STL [R1+0x10], R4 ;  /* 0x0000100401007387 */ /* 0x000ff20000100800 */
[----:B------:R-:W1:Y:S02]  /*8280*/  @P0 LDC.64 R2, c[0x0][0xd48] ;  /* 0x00035200ff020b82 */ /* 0x000e640000000a00 */
[----:B-1----:R-:W-:-:S05]  /*8290*/  @P0 IMAD.HI.U32 R2, R4, R2, RZ ;  /* 0x0000000204020227 */ /* 0x002fca00078e00ff */
[----:B------:R-:W-:-:S05]  /*82a0*/  @P0 SHF.R.U32.HI R5, RZ, R3, R2 ;  /* 0x00000003ff050219 */ /* 0x000fca0000011602 */
[----:B------:R-:W-:Y:S01]  /*82b0*/  IMAD.MOV R0, RZ, RZ, -R5 ;  /* 0x000000ffff007224 */ /* 0x000fe200078e0a05 */
[----:B------:R-:W-:Y:S03]  /*82c0*/  STL [R1+0x14], R5 ;  /* 0x0000140501007387 */ /* 0x000fe60000100800 */
[----:B------:R-:W-:Y:S02]  /*82d0*/  IMAD R17, R17, R0, R4 ;  /* 0x0000000011117224 */ /* 0x000fe400078e0204 */
[----:B------:R-:W1:Y:S02]  /*82e0*/  LDC R0, c[0x0][0x2f0] ;  /* 0x0000bc00ff007b82 */ /* 0x000e640000000800 */
[----:B-1----:R-:W-:Y:S01]  /*82f0*/  IMAD R2, R0, UR4, RZ ;  /* 0x0000000400027c24 */ /* 0x002fe2000f8e02ff */
[----:B------:R-:W-:-:S03]  /*8300*/  UIADD3 UR4, UR37, 0x1c400, URZ ;  /* 0x0001c40025047890 */ /* 0x000fc6000fffe03f */
[----:B------:R-:W-:Y:S01]  /*8310*/  VIADD R0, R2, 0x5f ;  /* 0x0000005f02007836 */ /* 0x000fe20000000000 */
[----:B------:R1:W-:Y:S01]  /*8320*/  STL [R1+0x58], R2 ;  /* 0x0000580201007387 */ /* 0x0003e20000100800 */
[----:B------:R-:W-:Y:S02]  /*8330*/  ULOP3.LUT UP0, URZ, UR4, 0x3ff, URZ, 0xc0, !UPT ;  /* 0x000003ff043f7892 */ /* 0x000fe4000f80c03f */
[----:B------:R-:W-:-:S04]  /*8340*/  IMAD.HI R0, R0, 0x2aaaaaab, RZ ;  /* 0x2aaaaaab00007827 */ /* 0x000fc800078e02ff */
[----:B------:R-:W-:Y:S02]  /*8350*/  PLOP3.LUT P0, PT, PT, PT, UP0, 0x80, 0x0 ;  /* 0x000000000000781c */ /* 0x000fe40003f0f008 */
[----:B-1----:R-:W-:-:S04]  /*8360*/  SHF.R.U32.HI R2, RZ, 0x1f, R0 ;  /* 0x0000001fff027819 */ /* 0x002fc80000011600 */
[----:B------:R-:W-:-:S05]  /*8370*/  LEA.HI.SX32 R0, R0, R2, 0x1c ;  /* 0x0000000200007211 */ /* 0x000fca00078fe2ff */
[----:B------:R1:W-:Y:S02]  /*8380*/  STL [R1+0x20], R0 ;  /* 0x0000200001007387 */ /* 0x0003e40000100800 */
[----:B0-----:R-:W-:Y:S05]  /*8390*/  @!P0 BRA `(.L_x_211) ;  /* 0x0000000000408947 */ /* 0x001fea0003800000 */
        /* <DEDUP_REMOVED lines=15> */
[----:B012---:R-:W-:Y:S05]  /*8490*/  CALL.ABS.NOINC R2 ;  /* 0x0000000002007343 */ /* 0x007fea0003c00000 */
.L_x_211:
        /* <DEDUP_REMOVED lines=8> */
[----:B------:R2:W3:Y:S01]  /*8520*/  LDC.64 R2, c[0x4][R16] ;  /* 0x0100000010027b82 */ /* 0x0004e20000000a00 */
        /* <DEDUP_REMOVED lines=8> */
[----:B--2---:R-:W-:-:S07]  /*85b0*/  IMAD.MOV.U32 R13, RZ, RZ, RZ ;  /* 0x000000ffff0d7224 */ /* 0x004fce00078e00ff */
[----:B------:R-:W-:-:S07]  /*85c0*/  LEPC R20, `(.L_x_213) ;  /* 0x000000001014794e */ /* 0x000fce0000000000 */
[----:B01-3--:R-:W-:Y:S05]  /*85d0*/  CALL.ABS.NOINC R2 ;  /* 0x0000000002007343 */ /* 0x00bfea0003c00000 */
.L_x_213:
        /* <DEDUP_REMOVED lines=15> */
.L_x_212:
[----:B------:R-:W2:Y:S01]  /*86d0*/  LDL R2, [R1+0x20] ;  /* 0x0000200001027983 */ /* 0x000ea20000100800 */
[----:B------:R-:W-:-:S03]  /*86e0*/  ULDC.64 UR4, c[0x0][0xaf0] ;  /* 0x0002bc0000047ab9 */ /* 0x000fc60000000a00 */
[----:B-1----:R-:W3:Y:S01]  /*86f0*/  LDL R0, [R1+0x14] ;  /* 0x0000140001007983 */ /* 0x002ee20000100800 */
[----:B------:R-:W-:-:S04]  /*8700*/  ISETP.NE.U32.AND P0, PT, RZ, UR4, PT ;  /* 0x00000004ff007c0c */ /* 0x000fc8000bf05070 */
[----:B------:R-:W-:Y:S01]  /*8710*/  ISETP.NE.AND.EX P0, PT, RZ, UR5, PT, P0 ;  /* 0x00000005ff007c0c */ /* 0x000fe2000bf05300 */
[----:B--2---:R-:W-:-:S12]  /*8720*/  IMAD.MOV.U32 R16, RZ, RZ, R2 ;  /* 0x000000ffff107224 */ /* 0x004fd800078e0002 */
[----:B------:R-:W1:Y:S01]  /*8730*/  @P0 LDC.64 R2, c[0x0][0xaf0] ;  /* 0x0002bc00ff020b82 */ /* 0x000e620000000a00 */
[----:B---3--:R-:W-:Y:S02]  /*8740*/  IMAD.MOV.U32 R7, RZ, RZ, R0 ;  /* 0x000000ffff077224 */ /* 0x008fe400078e0000 */
[----:B-1----:R-:W-:-:S05]  /*8750*/  @P0 IMAD.WIDE R2, R0, 0x4, R2 ;  /* 0x0000000400020825 */ /* 0x002fca00078e0202 */
[----:B------:R1:W2:Y:S01]  /*8760*/  @P0 LDG.E R7, desc[UR46][R2.64] ;  /* 0x0000002e02070981 */ /* 0x0002a2000c1e1900 */
[----:B------:R-:W-:Y:S01]  /*8770*/  VIADD R9, R16, 0xffffffff ;  /* 0xffffffff10097836 */ /* 0x000fe20000000000 */
[----:B------:R-:W-:Y:S01]  /*8780*/  UMOV UR4, 0xffffffff ;  /* 0xffffffff00047882 */ /* 0x000fe20000000000 */
[----:B------:R-:W-:Y:S01]  /*8790*/  LOP3.LUT R18, R18, 0xfffffffe, RZ, 0xc0, !PT ;  /* 0xfffffffe12127812 */ /* 0x000fe200078ec0ff */
[----:B-1----:R-:W1:Y:S02]  /*87a0*/  LDC.64 R2, c[0x0][0x418] ;  /* 0x00010600ff027b82 */ /* 0x002e640000000a00 */
[----:B-1----:R-:W-:-:S04]  /*87b0*/  ISETP.NE.U32.AND P0, PT, R2, RZ, PT ;  /* 0x000000ff0200720c */ /* 0x002fc80003f05070 */
[----:B------:R-:W-:-:S13]  /*87c0*/  ISETP.NE.AND.EX P1, PT, R3, RZ, PT, P0 ;  /* 0x000000ff0300720c */ /* 0x000fda0003f25300 */
[----:B------:R-:W-:Y:S02]  /*87d0*/  @P1 LOP3.LUT R18, R18, 0x1, RZ, 0xfc, !PT ;  /* 0x0000000112121812 */ /* 0x000fe400078efcff */
[----:B--2---:R-:W-:Y:S01]  /*87e0*/  SHF.R.S32.HI R8, RZ, 0x1f, R7 ;  /* 0x0000001fff087819 */ /* 0x004fe20000011407 */
[----:B------:R1:W-:Y:S01]  /*87f0*/  STL [R1], R7 ;  /* 0x0000000701007387 */ /* 0x0003e20000100800 */
[----:B------:R-:W-:-:S03]  /*8800*/  SEL R16, R7, RZ, !P1 ;  /* 0x000000ff07107207 */ /* 0x000fc60004800000 */
[----:B------:R1:W-:Y:S04]  /*8810*/  STL [R1+0x1c], R9 ;  /* 0x00001c0901007387 */ /* 0x0003e80000100800 */
[----:B------:R1:W-:Y:S01]  /*8820*/  STL [R1+0xc], R8 ;  /* 0x00000c0801007387 */ /* 0x0003e20000100800 */
[----:B------:R-:W-:Y:S05]  /*8830*/  BRA.DIV UR4, `(.L_x_214) ;  /* 0x0000004604a87947 */ /* 0x000fea000b800000 */
[----:B------:R-:W2:Y:S02]  /*8840*/  S2R R0, SR_TID.X ;  /* 0x0000000000007919 */ /* 0x000ea40000002100 */
[----:B--2---:R-:W-:-:S04]  /*8850*/  SHF.R.U32.HI R0, RZ, 0x5, R0 ;  /* 0x00000005ff007819 */ /* 0x004fc80000011600 */
[----:B------:R-:W-:-:S05]  /*8860*/  LOP3.LUT R0, R0, 0x3, RZ, 0xc0, !PT ;  /* 0x0000000300007812 */ /* 0x000fca00078ec0ff */
[----:B------:R2:W3:Y:S02]  /*8870*/  SHFL.IDX PT, R14, R0, RZ, 0x1f ;  /* 0x00001fff000e7589 */ /* 0x0004e400000e0000 */
.L_x_307:
[----:B---3--:R-:W-:Y:S02]  /*8880*/  ISETP.NE.AND P0, PT, R14, RZ, PT ;  /* 0x000000ff0e00720c */ /* 0x008fe40003f05270 */
[----:B------:R-:W-:Y:S02]  /*8890*/  PLOP3.LUT P2, PT, PT, PT, PT, 0x8, 0x0 ;  /* 0x000000000000781c */ /* 0x000fe40003f4e170 */
[----:B------:R-:W-:-:S11]  /*88a0*/  LOP3.LUT R18, R18, 0xfffffffd, RZ, 0xc0, !PT ;  /* 0xfffffffd12127812 */ /* 0x000fd600078ec0ff */
[----:B------:R-:W-:Y:S01]  /*88b0*/  @P2 LOP3.LUT R18, R18, 0x2, RZ, 0xfc, !PT ;  /* 0x0000000212122812 */ /* 0x000fe200078efcff */
[----:B------:R-:W-:Y:S06]  /*88c0*/  @P0 BRA `(.L_x_215) ;  /* 0x0000000000f80947 */ /* 0x000fec0003800000 */
[----:B------:R-:W-:-:S03]  /*88d0*/  UMOV UR4, 0xffffffff ;  /* 0xffffffff00047882 */ /* 0x000fc60000000000 */
[----:B------:R-:W-:Y:S05]  /*88e0*/  BRA.DIV UR4, `(.L_x_216) ;  /* 0x0000004604b07947 */ /* 0x000fea000b800000 */
[----:B------:R-:W-:-:S13]  /*88f0*/  ELECT P6, URZ, PT ;  /* 0x00000000003f782f */ /* 0x000fda00038c0000 */
.L_x_310:
[----:B------:R-:W-:Y:S05]  /*8900*/  @!P6 BRA `(.L_x_215) ;  /* 0x0000000000e8e947 */ /* 0x000fea0003800000 */
[----:B------:R3:W-:Y:S01]  /*8910*/  STL [R1+0x4c], R9 ;  /* 0x00004c0901007387 */ /* 0x0007e20000100800 */
[----:B------:R-:W-:Y:S01]  /*8920*/  IMAD.MOV.U32 R16, RZ, RZ, R7 ;  /* 0x000000ffff107224 */ /* 0x000fe200078e0007 */
[----:B------:R-:W-:Y:S06]  /*8930*/  @!P1 BRA `(.L_x_217) ;  /* 0x00000000004c9947 */ /* 0x000fec0003800000 */
[----:B------:R-:W4:Y:S01]  /*8940*/  LDC R6, c[0x0][0x43c] ;  /* 0x00010f00ff067b82 */ /* 0x000f220000000800 */
[----:B--2---:R-:W-:Y:S01]  /*8950*/  IMAD.MOV.U32 R0, RZ, RZ, R9 ;  /* 0x000000ffff007224 */ /* 0x004fe200078e0009 */
[----:B------:R-:W-:Y:S01]  /*8960*/  ULDC.64 UR4, c[0x0][0x428] ;  /* 0x00010a0000047ab9 */ /* 0x000fe20000000a00 */
[----:B----4-:R-:W-:-:S13]  /*8970*/  ISETP.NE.AND P0, PT, R6, 0x1, PT ;  /* 0x000000010600780c */ /* 0x010fda0003f05270 */
[----:B------:R-:W2:Y:S02]  /*8980*/  @P0 LDC.64 R4, c[0x0][0x440] ;  /* 0x00011000ff040b82 */ /* 0x000ea40000000a00 */
[----:B--2---:R-:W-:-:S05]  /*8990*/  @P0 IMAD.HI.U32 R4, R9, R4, RZ ;  /* 0x0000000409040227 */ /* 0x004fca00078e00ff */
        /* <DEDUP_REMOVED lines=8> */
[----:B--2---:R-:W-:-:S04]  /*8a20*/  IMAD R6, R8, UR4, RZ ;  /* 0x0000000408067c24 */ /* 0x004fc8000f8e02ff */
[----:B------:R-:W-:-:S04]  /*8a30*/  IMAD R0, R7, UR5, R6 ;  /* 0x0000000507007c24 */ /* 0x000fc8000f8e0206 */
[----:B------:R-:W-:-:S05]  /*8a40*/  IMAD.IADD R0, R5, 0x1, R0 ;  /* 0x0000000105007824 */ /* 0x000fca00078e0200 */
[----:B------:R-:W-:-:S05]  /*8a50*/  LEA.HI.X R3, R4, R3, R0, 0x2, P0 ;  /* 0x0000000304037211 */ /* 0x000fca00000f1400 */
[----:B------:R4:W5:Y:S02]  /*8a60*/  LDG.E R16, desc[UR46][R2.64] ;  /* 0x0000002e02107981 */ /* 0x000964000c1e1900 */
.L_x_217:
[----:B----4-:R-:W4:Y:S01]  /*8a70*/  LDL R2, [R1+0x8] ;  /* 0x0000080001027983 */ /* 0x010f220000100800 */
[----:B--2---:R-:W-:Y:S02]  /*8a80*/  LEA R0, R19, UR37, 0x3 ;  /* 0x0000002513007c11 */ /* 0x004fe4000f8e18ff */
[----:B----4-:R-:W-:-:S04]  /*8a90*/  SHF.L.U32 R2, R2, 0x1f, RZ ;  /* 0x0000001f02027819 */ /* 0x010fc800000006ff */
[----:B------:R-:W2:Y:S02]  /*8aa0*/  SYNCS.PHASECHK.TRANS64.TRYWAIT P0, [R0+URZ+0x32440], R2 ;  /* 0x03244002000075a7 */ /* 0x000ea4000800017f */
[----:B--2---:R-:W-:Y:S05]  /*8ab0*/  @!P0 BRA `(.L_x_218) ;  /* 0x00000044005c8947 */ /* 0x004fea0003800000 */
.L_x_311:
[----:B------:R-:W4:Y:S02]  /*8ac0*/  S2R R3, SR_TID.X ;  /* 0x0000000000037919 */ /* 0x000f240000002100 */
[----:B----4-:R-:W-:-:S04]  /*8ad0*/  LOP3.LUT R3, R3, 0x7f, RZ, 0xc0, !PT ;  /* 0x0000007f03037812 */ /* 0x010fc800078ec0ff */
[----:B------:R-:W-:-:S13]  /*8ae0*/  ISETP.NE.AND P0, PT, R3, RZ, PT ;  /* 0x000000ff0300720c */ /* 0x000fda0003f05270 */
[----:B------:R-:W-:Y:S05]  /*8af0*/  @P0 BRA `(.L_x_219) ;  /* 0x00000000001c0947 */ /* 0x000fea0003800000 */
[----:B------:R-:W4:Y:S01]  /*8b00*/  S2R R3, SR_TID.X ;  /* 0x0000000000037919 */ /* 0x000f220000002100 */
[----:B--2---:R-:W-:-:S04]  /*8b10*/  IMAD.MOV.U32 R2, RZ, RZ, 0x3000 ;  /* 0x00003000ff027424 */ /* 0x004fc800078e00ff */
[----:B------:R2:W-:Y:S01]  /*8b20*/  SYNCS.ARRIVE.TRANS64 RZ, [R0+URZ+0x32430], R2 ;  /* 0x0324300200ff79a7 */ /* 0x0005e2000800003f */
[----:B----4-:R-:W-:-:S04]  /*8b30*/  LOP3.LUT R3, R3, 0x1f, RZ, 0xc0, !PT ;  /* 0x0000001f03037812 */ /* 0x010fc800078ec0ff */
[----:B------:R-:W-:-:S13]  /*8b40*/  ISETP.NE.AND P0, PT, R3, RZ, PT ;  /* 0x000000ff0300720c */ /* 0x000fda0003f05270 */
[----:B--2---:R-:W-:Y:S05]  /*8b50*/  @!P0 BRA `(.L_x_219) ;  /* 0x0000000000048947 */ /* 0x004fea0003800000 */
[----:B------:R-:W-:Y:S01]  /*8b60*/  BPT.TRAP 0x1 ;  /* 0x000000040000795c */ /* 0x000fe20000300000 */
.L_x_219:
[----:B--2---:R-:W2:Y:S01]  /*8b70*/  LDL R2, [R1+0x4c] ;  /* 0x00004c0001027983 */ /* 0x004ea20000100800 */
        /* <DEDUP_REMOVED lines=8> */
[----:B------:R-:W-:Y:S01]  /*8c00*/  UMOV UR10, URZ ;  /* 0x0000003f000a7c82 */ /* 0x000fe20008000000 */
[----:B------:R-:W-:-:S02]  /*8c10*/  PLOP3.LUT P0, PT, PT, PT, PT, 0x80, 0x0 ;  /* 0x000000000000781c */ /* 0x000fc40003f0f070 */
[----:B------:R-:W-:Y:S02]  /*8c20*/  LOP3.LUT R18, R18, 0xfffffffd, RZ, 0xc0, !PT ;  /* 0xfffffffd12127812 */ /* 0x000fe400078ec0ff */
[----:B------:R-:W-:Y:S02]  /*8c30*/  UIMAD UR8, UR8, 0x3000, UR37 ;  /* 0x00003000080878a4 */ /* 0x000fe4000f8e0225 */
[----:B------:R-:W-:Y:S02]  /*8c40*/  UIADD3 UR9, UR9, 0x32430, URZ ;  /* 0x0003243009097890 */ /* 0x000fe4000fffe03f */
[----:B------:R-:W-:-:S05]  /*8c50*/  UIADD3 UR8, UR8, 0x1c400, URZ ;  /* 0x0001c40008087890 */ /* 0x000fca000fffe03f */
[----:B------:R-:W-:Y:S02]  /*8c60*/  @P0 LOP3.LUT R18, R18, 0x2, RZ, 0xfc, !PT ;  /* 0x0000000212120812 */ /* 0x000fe400078efcff */
[----:B--2---:R-:W-:-:S13]  /*8c70*/  R2UR UR11, R2 ;  /* 0x00000000020b72ca */ /* 0x004fda00000e0000 */
[----:B------:R-:W-:-:S09]  /*8c80*/  UIMAD UR11, UR11, 0x60, URZ ;  /* 0x000000600b0b78a4 */ /* 0x000fd2000f8e023f */
[----:B------:R4:W-:Y:S02]  /*8c90*/  UTMALDG.4D [UR8], [UR4], desc[UR6] ;  /* 0x00000608040075b4 */ /* 0x0009e40008019000 */
[----:B----4-:R-:W-:Y:S01]  /*8ca0*/  NOP ;  /* 0x0000000000007918 */ /* 0x010fe20000000000 */
.L_x_215:
[----:B--2---:R-:W2:Y:S01]  /*8cb0*/  LDL R0, [R1+0x14] ;  /* 0x0000140001007983 */ /* 0x004ea20000100800 */
[----:B------:R-:W-:Y:S05]  /*8cc0*/  WARPSYNC.ALL ;  /* 0x0000000000007948 */ /* 0x000fea0003800000 */
[----:B------:R-:W-:Y:S01]  /*8cd0*/  UIADD3 UR4, UR37, 0x18400, URZ ;  /* 0x0001840025047890 */ /* 0x000fe2000fffe03f */
[----:B------:R-:W-:-:S03]  /*8ce0*/  SHF.R.S32.HI R2, RZ, 0x1f, R17 ;  /* 0x0000001fff027819 */ /* 0x000fc60000011411 */
[----:B------:R-:W-:Y:S01]  /*8cf0*/  ULOP3.LUT UP0, URZ, UR4, 0x3ff, URZ, 0xc0, !UPT ;  /* 0x000003ff043f7892 */ /* 0x000fe2000f80c03f */
[----:B------:R-:W-:Y:S05]  /*8d00*/  BAR.SYNC.DEFER_BLOCKING 0x8, 0x180 ;  /* 0x0206000000007b1d */ /* 0x000fea0000010000 */
[----:B------:R-:W-:Y:S02]  /*8d10*/  PLOP3.LUT P0, PT, PT, PT, UP0, 0x80, 0x0 ;  /* 0x000000000000781c */ /* 0x000fe40003f0f008 */
[----:B--2---:R-:W-:-:S05]  /*8d20*/  SHF.R.S32.HI R0, RZ, 0x1f, R0 ;  /* 0x0000001fff007819 */ /* 0x004fca0000011400 */
[----:B------:R2:W-:Y:S04]  /*8d30*/  STL [R1+0x48], R0 ;  /* 0x0000480001007387 */ /* 0x0005e80000100800 */
[----:B------:R2:W-:Y:S02]  /*8d40*/  STL [R1+0x40], R2 ;  /* 0x0000400201007387 */ /* 0x0005e40000100800 */
[----:B------:R-:W-:Y:S05]  /*8d50*/  @!P0 BRA `(.L_x_220) ;  /* 0x0000000000408947 */ /* 0x000fea0003800000 */
[----:B--2---:R-:W-:Y:S01]  /*8d60*/  MOV R2, 0x0 ;  /* 0x0000000000027802 */ /* 0x004fe20000000f00 */
[----:B------:R-:W-:Y:S01]  /*8d70*/  ULDC.64 UR6, c[0x4][0x98] ;  /* 0x0100260000067ab9 */ /* 0x000fe20000000a00 */
[----:B------:R-:W-:Y:S01]  /*8d80*/  ULDC.64 UR8, c[0x4][0xa0] ;  /* 0x0100280000087ab9 */ /* 0x000fe20000000a00 */
[----:B------:R-:W-:Y:S01]  /*8d90*/  ULDC.64 UR4, c[0x4][0x20] ;  /* 0x0100080000047ab9 */ /* 0x000fe20000000a00 */
[----:B------:R-:W-:Y:S02]  /*8da0*/  IMAD.U32 R4, RZ, RZ, UR6 ;  /* 0x00000006ff047e24 */ /* 0x000fe4000f8e00ff */
[----:B------:R-:W2:Y:S01]  /*8db0*/  LDC.64 R2, c[0x4][R2] ;  /* 0x0100000002027b82 */ /* 0x000ea20000000a00 */
[----:B------:R-:W-:Y:S02]  /*8dc0*/  IMAD.U32 R5, RZ, RZ, UR7 ;  /* 0x00000007ff057e24 */ /* 0x000fe4000f8e00ff */
[----:B------:R-:W-:Y:S02]  /*8dd0*/  IMAD.U32 R6, RZ, RZ, UR8 ;  /* 0x00000008ff067e24 */ /* 0x000fe4000f8e00ff */
[----:B-1----:R-:W-:-:S02]  /*8de0*/  IMAD.U32 R7, RZ, RZ, UR9 ;  /* 0x00000009ff077e24 */ /* 0x002fc4000f8e00ff */
[----:B------:R-:W-:Y:S02]  /*8df0*/  IMAD.U32 R10, RZ, RZ, UR4 ;  /* 0x00000004ff0a7e24 */ /* 0x000fe4000f8e00ff */
[----:B------:R-:W-:Y:S02]  /*8e00*/  IMAD.U32 R11, RZ, RZ, UR5 ;  /* 0x00000005ff0b7e24 */ /* 0x000fe4000f8e00ff */
[----:B------:R-:W-:Y:S02]  /*8e10*/  IMAD.MOV.U32 R8, RZ, RZ, 0x70 ;  /* 0x00000070ff087424 */ /* 0x000fe400078e00ff */
[----:B------:R-:W-:Y:S02]  /*8e20*/  IMAD.MOV.U32 R12, RZ, RZ, 0x1 ;  /* 0x00000001ff0c7424 */ /* 0x000fe400078e00ff */
[----:B------:R-:W-:-:S07]  /*8e30*/  IMAD.MOV.U32 R13, RZ, RZ, RZ ;  /* 0x000000ffff0d7224 */ /* 0x000fce00078e00ff */
[----:B------:R-:W-:-:S07]  /*8e40*/  LEPC R20, `(.L_x_220) ;  /* 0x000000001014794e */ /* 0x000fce0000000000 */
[----:B0-23--:R-:W-:Y:S05]  /*8e50*/  CALL.ABS.NOINC R2 ;  /* 0x0000000002007343 */ /* 0x00dfea0003c00000 */
.L_x_220:
[----:B--2---:R-:W3:Y:S01]  /*8e60*/  LDL R2, [R1+0x40] ;  /* 0x0000400001027983 */ /* 0x004ee20000100800 */
[----:B------:R-:W2:Y:S01]  /*8e70*/  LDC R6, c[0x0][0x448] ;  /* 0x00011200ff067b82 */ /* 0x000ea20000000800 */
[----:B------:R-:W-:Y:S01]  /*8e80*/  ULDC UR4, c[0x0][0xd38] ;  /* 0x00034e0000047ab9 */ /* 0x000fe20000000800 */
[----:B------:R-:W-:Y:S01]  /*8e90*/  ULDC.64 UR6, c[0x0][0x280] ;  /* 0x0000a00000067ab9 */ /* 0x000fe20000000a00 */
[----:B------:R-:W4:Y:S04]  /*8ea0*/  LDL.LU R0, [R1+0x10] ;  /* 0x0000100001007983 */ /* 0x000f280000300800 */
[----:B------:R-:W4:Y:S04]  /*8eb0*/  LDL R4, [R1+0x24] ;  /* 0x0000240001047983 */ /* 0x000f280000100800 */
[----:B------:R-:W4:Y:S01]  /*8ec0*/  LDL R10, [R1+0x48] ;  /* 0x00004800010a7983 */ /* 0x000f220000100800 */
[----:B------:R-:W0:Y:S01]  /*8ed0*/  S2R R3, SR_TID.X ;  /* 0x0000000000037919 */ /* 0x000e220000002100 */
[----:B------:R-:W0:Y:S02]  /*8ee0*/  S2R R5, SR_TID.X ;  /* 0x0000000000057919 */ /* 0x000e240000002100 */
[----:B-1----:R-:W4:Y:S01]  /*8ef0*/  LDL R8, [R1+0x14] ;  /* 0x0000140001087983 */ /* 0x002f220000100800 */
[----:B--2---:R-:W-:-:S02]  /*8f00*/  ISETP.NE.AND P0, PT, R6, 0x1, PT ;  /* 0x000000010600780c */ /* 0x004fc40003f05270 */
[----:B0-----:R-:W-:-:S04]  /*8f10*/  LOP3.LUT R3, R3, 0x7f, RZ, 0xc0, !PT ;  /* 0x0000007f03037812 */ /* 0x001fc800078ec0ff */
[----:B------:R-:W-:Y:S01]  /*8f20*/  SHF.R.U32.HI R7, RZ, 0x3, R3 ;  /* 0x00000003ff077819 */ /* 0x000fe20000011603 */
[----:B------:R-:W-:-:S06]  /*8f30*/  IMAD.SHL.U32 R5, R5, 0x10, RZ ;  /* 0x0000001005057824 */ /* 0x000fcc00078e00ff */
[----:B------:R-:W0:Y:S01]  /*8f40*/  @P0 LDC R3, c[0x0][0x450] ;  /* 0x00011400ff030b82 */ /* 0x000e220000000800 */
[----:B------:R-:W-:Y:S01]  /*8f50*/  LOP3.LUT R5, R7, 0x70, R5, 0xf8, !PT ;  /* 0x0000007007057812 */ /* 0x000fe200078ef805 */
[----:B---3--:R-:W-:-:S06]  /*8f60*/  IMAD.MOV.U32 R9, RZ, RZ, R2 ;  /* 0x000000ffff097224 */ /* 0x008fcc00078e0002 */
[----:B------:R-:W1:Y:S01]  /*8f70*/  @P0 LDC R2, c[0x0][0x44c] ;  /* 0x00011300ff020b82 */ /* 0x000e620000000800 */
[----:B----4-:R-:W-:-:S04]  /*8f80*/  IMAD.MOV R0, RZ, RZ, -R0 ;  /* 0x000000ffff007224 */ /* 0x010fc800078e0a00 */
[----:B------:R-:W-:Y:S01]  /*8f90*/  IMAD R0, R0, UR4, R4 ;  /* 0x0000000400007c24 */ /* 0x000fe2000f8e0204 */
[----:B------:R-:W-:-:S03]  /*8fa0*/  ULDC.64 UR4, c[0x0][0x2d8] ;  /* 0x0000b60000047ab9 */ /* 0x000fc60000000a00 */
[----:B------:R-:W-:-:S05]  /*8fb0*/  IMAD.SHL.U32 R4, R0, 0x80, RZ ;  /* 0x0000008000047824 */ /* 0x000fca00078e00ff */
[----:B------:R-:W-:Y:S01]  /*8fc0*/  LOP3.LUT R7, R5, R4, RZ, 0xfc, !PT ;  /* 0x0000000405077212 */ /* 0x000fe200078efcff */
[----:B------:R-:W-:-:S04]  /*8fd0*/  IMAD R5, R9, UR4, RZ ;  /* 0x0000000409057c24 */ /* 0x000fc8000f8e02ff */
[----:B------:R-:W-:Y:S01]  /*8fe0*/  IMAD.MOV.U32 R0, RZ, RZ, R7 ;  /* 0x000000ffff007224 */ /* 0x000fe200078e0007 */
[----:B------:R2:W-:Y:S01]  /*8ff0*/  STL [R1+0x18], R7 ;  /* 0x0000180701007387 */ /* 0x0005e20000100800 */
[----:B------:R-:W-:Y:S02]  /*9000*/  IMAD R5, R17, UR5, R5 ;  /* 0x0000000511057c24 */ /* 0x000fe4000f8e0205 */
[----:B-1----:R-:W-:-:S05]  /*9010*/  @P0 IMAD.HI.U32 R2, R7, R2, RZ ;  /* 0x0000000207020227 */ /* 0x002fca00078e00ff */
[----:B0-----:R-:W-:Y:S01]  /*9020*/  @P0 SHF.R.U32.HI R0, RZ, R3, R2 ;  /* 0x00000003ff000219 */ /* 0x001fe20000011602 */
[----:B------:R-:W-:Y:S01]  /*9030*/  IMAD.WIDE.U32 R2, R17, UR4, RZ ;  /* 0x0000000411027c25 */ /* 0x000fe2000f8e00ff */
[----:B------:R-:W-:-:S03]  /*9040*/  ULDC.64 UR4, c[0x0][0x2e0] ;  /* 0x0000b80000047ab9 */ /* 0x000fc60000000a00 */
[----:B------:R-:W-:Y:S02]  /*9050*/  IMAD.IADD R3, R3, 0x1, R5 ;  /* 0x0000000103037824 */ /* 0x000fe400078e0205 */
[----:B------:R-:W-:Y:S02]  /*9060*/  IMAD R5, R10, UR4, RZ ;  /* 0x000000040a057c24 */ /* 0x000fe4000f8e02ff */
[----:B------:R2:W5:Y:S01]  /*9070*/  LDL R10, [R1+0x4] ;  /* 0x00000400010a7983 */ /* 0x0005620000100800 */
[----:B------:R-:W-:-:S04]  /*9080*/  IMAD.WIDE.U32 R2, R8, UR4, R2 ;  /* 0x0000000408027c25 */ /* 0x000fc8000f8e0002 */
[----:B------:R-:W-:Y:S01]  /*9090*/  IMAD R5, R8, UR5, R5 ;  /* 0x0000000508057c24 */ /* 0x000fe2000f8e0205 */
[----:B------:R-:W-:Y:S01]  /*90a0*/  ULDC.64 UR4, c[0x0][0x2d0] ;  /* 0x0000b40000047ab9 */ /* 0x000fe20000000a00 */
[----:B------:R-:W0:Y:S02]  /*90b0*/  S2R R8, SR_TID.X ;  /* 0x0000000000087919 */ /* 0x000e240000002100 */
[----:B------:R-:W-:Y:S01]  /*90c0*/  IMAD.IADD R3, R3, 0x1, R5 ;  /* 0x0000000103037824 */ /* 0x000fe200078e0205 */
[----:B------:R-:W-:Y:S01]  /*90d0*/  SHF.R.S32.HI R5, RZ, 0x1f, R0 ;  /* 0x0000001fff057819 */ /* 0x000fe20000011400 */
[----:B------:R-:W-:-:S04]  /*90e0*/  IMAD.WIDE.U32 R2, R0, UR4, R2 ;  /* 0x0000000400027c25 */ /* 0x000fc8000f8e0002 */
[----:B------:R-:W-:-:S04]  /*90f0*/  IMAD R5, R5, UR4, RZ ;  /* 0x0000000405057c24 */ /* 0x000fc8000f8e02ff */
[----:B------:R-:W-:Y:S01]  /*9100*/  IMAD R5, R0, UR5, R5 ;  /* 0x0000000500057c24 */ /* 0x000fe2000f8e0205 */
[----:B------:R-:W-:Y:S01]  /*9110*/  ULDC.64 UR4, c[0x0][0x2c8] ;  /* 0x0000b20000047ab9 */ /* 0x000fe20000000a00 */
[----:B------:R-:W-:Y:S02]  /*9120*/  IMAD.MOV R0, RZ, RZ, -R0 ;  /* 0x000000ffff007224 */ /* 0x000fe400078e0a00 */
[----:B------:R-:W-:Y:S02]  /*9130*/  IMAD.IADD R3, R3, 0x1, R5 ;  /* 0x0000000103037824 */ /* 0x000fe400078e0205 */
[----:B------:R-:W-:-:S05]  /*9140*/  IMAD R0, R6, R0, R7 ;  /* 0x0000000006007224 */ /* 0x000fca00078e0207 */
[----:B------:R-:W-:Y:S01]  /*9150*/  SHF.R.S32.HI R5, RZ, 0x1f, R0 ;  /* 0x0000001fff057819 */ /* 0x000fe20000011400 */
[----:B------:R-:W-:-:S04]  /*9160*/  IMAD.WIDE.U32 R2, R0, UR4, R2 ;  /* 0x0000000400027c25 */ /* 0x000fc8000f8e0002 */
[----:B------:R-:W-:Y:S01]  /*9170*/  IMAD R5, R5, UR4, RZ ;  /* 0x0000000405057c24 */ /* 0x000fe2000f8e02ff */
[----:B------:R-:W-:Y:S01]  /*9180*/  ULDC UR4, c[0x0][0x2b8] ;  /* 0x0000ae0000047ab9 */ /* 0x000fe20000000800 */
[----:B0-----:R-:W-:Y:S02]  /*9190*/  IMAD.SHL.U32 R8, R8, 0x8, RZ ;  /* 0x0000000808087824 */ /* 0x001fe400078e00ff */
[----:B------:R-:W-:-:S03]  /*91a0*/  IMAD R5, R0, UR5, R5 ;  /* 0x0000000500057c24 */ /* 0x000fc6000f8e0205 */
[----:B------:R-:W-:Y:S01]  /*91b0*/  LOP3.LUT R8, R8, 0x38, RZ, 0xc0, !PT ;  /* 0x0000003808087812 */ /* 0x000fe200078ec0ff */
[----:B------:R-:W-:Y:S01]  /*91c0*/  IMAD.IADD R5, R3, 0x1, R5 ;  /* 0x0000000103057824 */ /* 0x000fe200078e0205 */
[----:B------:R-:W-:Y:S02]  /*91d0*/  LEA R0, P1, R2, UR6, 0x1 ;  /* 0x0000000602007c11 */ /* 0x000fe4000f8208ff */
[----:B------:R-:W-:Y:S01]  /*91e0*/  ISETP.GE.AND P0, PT, R8, UR4, PT ;  /* 0x0000000408007c0c */ /* 0x000fe2000bf06270 */
[----:B------:R-:W-:Y:S01]  /*91f0*/  UMOV UR4, 0xffffffff ;  /* 0xffffffff00047882 */ /* 0x000fe20000000000 */
[----:B------:R-:W-:Y:S02]  /*9200*/  LEA.HI.X R2, R2, UR7, R5, 0x1, P1 ;  /* 0x0000000702027c11 */ /* 0x000fe400088f0c05 */
[----:B--2---:R-:W-:Y:S09]  /*9210*/  BRA.DIV UR4, `(.L_x_221) ;  /* 0x0000003e04987947 */ /* 0x004ff2000b800000 */
[----:B------:R-:W0:Y:S01]  /*9220*/  S2R R5, SR_TID.X ;  /* 0x0000000000057919 */ /* 0x000e220000002100 */
[----:B------:R-:W-:Y:S02]  /*9230*/  ULDC UR4, c[0x0][0x288] ;  /* 0x0000a20000047ab9 */ /* 0x000fe40000000800 */
[----:B------:R-:W-:Y:S01]  /*9240*/  IMAD R3, R6, UR4, RZ ;  /* 0x0000000406037c24 */ /* 0x000fe2000f8e02ff */
[----:B------:R-:W1:Y:S01]  /*9250*/  S2R R11, SR_TID.X ;  /* 0x00000000000b7919 */ /* 0x000e620000002100 */
[----:B------:R-:W-:Y:S04]  /*9260*/  SHFL.IDX PT, R7, R2, RZ, 0x181f ;  /* 0x00181fff02077589 */ /* 0x000fe800000e0000 */
[----:B------:R-:W-:Y:S01]  /*9270*/  SHFL.IDX PT, R6, R0, 0x1, 0x181f ;  /* 0x00381f0000067f89 */ /* 0x000fe200000e0000 */
[----:B0-----:R-:W-:-:S04]  /*9280*/  LOP3.LUT R5, R5, 0x7f, RZ, 0xc0, !PT ;  /* 0x0000007f05057812 */ /* 0x001fc800078ec0ff */
[----:B------:R-:W-:Y:S01]  /*9290*/  SHF.R.U32.HI R8, RZ, 0x3, R5 ;  /* 0x00000003ff087819 */ /* 0x000fe20000011605 */
[----:B-1----:R-:W-:Y:S01]  /*92a0*/  IMAD.SHL.U32 R11, R11, 0x8, RZ ;  /* 0x000000080b0b7824 */ /* 0x002fe200078e00ff */
[----:B------:R-:W0:Y:S03]  /*92b0*/  SHFL.IDX PT, R5, R0, RZ, 0x181f ;  /* 0x00181fff00057589 */ /* 0x000e2600000e0000 */
[----:B------:R-:W-:Y:S01]  /*92c0*/  IMAD.IADD R12, R8, 0x1, R4 ;  /* 0x00000001080c7824 */ /* 0x000fe200078e0204 */
[----:B------:R-:W-:Y:S01]  /*92d0*/  LOP3.LUT R11, R11, 0x38, RZ, 0xc0, !PT ;  /* 0x000000380b0b7812 */ /* 0x000fe200078ec0ff */
[----:B------:R-:W1:Y:S02]  /*92e0*/  SHFL.IDX PT, R8, R2, 0x1, 0x181f ;  /* 0x00381f0002087f89 */ /* 0x000e6400000e0000 */
[C---:B------:R-:W-:Y:S01]  /*92f0*/  VIADD R13, R12.reuse, 0x10 ;  /* 0x000000100c0d7836 */ /* 0x040fe20000000000 */
[CC--:B------:R-:W-:Y:S01]  /*9300*/  ISETP.GE.AND P1, PT, R12.reuse, R3.reuse, PT ;  /* 0x000000030c00720c */ /* 0x0c0fe20003f26270 */
[----:B------:R-:W-:Y:S03]  /*9310*/  STL [R1+0x10], R12 ;  /* 0x0000100c01007387 */ /* 0x000fe60000100800 */
[----:B------:R-:W-:Y:S01]  /*9320*/  ISETP.GE.AND P2, PT, R13, R3, PT ;  /* 0x000000030d00720c */ /* 0x000fe20003f46270 */
[----:B------:R2:W-:Y:S02]  /*9330*/  STL [R1+0x28], R13 ;  /* 0x0000280d01007387 */ /* 0x0005e40000100800 */
[----:B--2---:R-:W-:-:S06]  /*9340*/  VIADD R13, R12, 0x20 ;  /* 0x000000200c0d7836 */ /* 0x004fcc0000000000 */
[----:B0-----:R-:W-:Y:S01]  /*9350*/  @!P1 LEA R5, P3, R11, R5, 0x1 ;  /* 0x000000050b059211 */ /* 0x001fe200078608ff */
[----:B------:R-:W-:Y:S04]  /*9360*/  STL [R1+0x2c], R13 ;  /* 0x00002c0d01007387 */ /* 0x000fe80000100800 */
[----:B------:R-:W-:Y:S02]  /*9370*/  @!P1 IMAD.X R4, RZ, RZ, R7, P3 ;  /* 0x000000ffff049224 */ /* 0x000fe400018e0607 */
[----:B------:R-:W-:-:S03]  /*9380*/  VIADD R7, R12, 0x30 ;  /* 0x000000300c077836 */ /* 0x000fc60000000000 */
[-C--:B------:R-:W-:Y:S02]  /*9390*/  @!P1 LOP3.LUT R5, R5, R4.reuse, RZ, 0x3c, !PT ;  /* 0x0000000405059212 */ /* 0x080fe400078e3cff */
[----:B------:R-:W-:Y:S02]  /*93a0*/  STL [R1+0x30], R7 ;  /* 0x0000300701007387 */ /* 0x000fe40000100800 */
[----:B------:R-:W-:-:S04]  /*93b0*/  @!P1 LOP3.LUT R4, R5, R4, RZ, 0x3c, !PT ;  /* 0x0000000405049212 */ /* 0x000fc800078e3cff */
[----:B------:R-:W-:-:S05]  /*93c0*/  @!P1 LOP3.LUT R5, R5, R4, RZ, 0x3c, !PT ;  /* 0x0000000405059212 */ /* 0x000fca00078e3cff */
[----:B-----5:R0:W-:Y:S02]  /*93d0*/  @!P1 LDGSTS.E.BYPASS.LTC128B.128 [R10+0x18400], desc[UR46][R4.64], !P0 ;  /* 0x18400000040a9fae */ /* 0x0201e4000c101d6e */
[----:B0-----:R-:W-:Y:S02]  /*93e0*/  @!P2 LEA R5, P1, R11, R6, 0x1 ;  /* 0x000000060b05a211 */ /* 0x001fe400078208ff */
[----:B------:R-:W-:Y:S03]  /*93f0*/  SHFL.IDX PT, R6, R2, 0x2, 0x181f ;  /* 0x00581f0002067f89 */ /* 0x000fe600000e0000 */
[----:B-1----:R-:W-:Y:S01]  /*9400*/  @!P2 IMAD.X R4, RZ, RZ, R8, P1 ;  /* 0x000000ffff04a224 */ /* 0x002fe200008e0608 */
[----:B------:R-:W-:-:S04]  /*9410*/  ISETP.GE.AND P1, PT, R13, R3, PT ;  /* 0x000000030d00720c */ /* 0x000fc80003f26270 */
[----:B------:R-:W-:-:S04]  /*9420*/  @!P2 LOP3.LUT R5, R5, R4, RZ, 0x3c, !PT ;  /* 0x000000040505a212 */ /* 0x000fc800078e3cff */
[----:B------:R-:W-:-:S04]  /*9430*/  @!P2 LOP3.LUT R4, R5, R4, RZ, 0x3c, !PT ;  /* 0x000000040504a212 */ /* 0x000fc800078e3cff */
[----:B------:R-:W-:-:S05]  /*9440*/  @!P2 LOP3.LUT R5, R5, R4, RZ, 0x3c, !PT ;  /* 0x000000040505a212 */ /* 0x000fca00078e3cff */
[----:B------:R0:W-:Y:S04]  /*9450*/  @!P2 LDGSTS.E.BYPASS.LTC128B.128 [R10+0x18c00], desc[UR46][R4.64], !P0 ;  /* 0x18c00000040aafae */ /* 0x0001e8000c101d6e */
[----:B0-----:R-:W0:Y:S02]  /*9460*/  SHFL.IDX PT, R4, R0, 0x2, 0x181f ;  /* 0x00581f0000047f89 */ /* 0x001e2400000e0000 */
[----:B0-----:R-:W-:-:S05]  /*9470*/  @!P1 LEA R5, P2, R11, R4, 0x1 ;  /* 0x000000040b059211 */ /* 0x001fca00078408ff */
[----:B------:R-:W-:Y:S02]  /*9480*/  @!P1 IMAD.X R4, RZ, RZ, R6, P2 ;  /* 0x000000ffff049224 */ /* 0x000fe400010e0606 */
[----:B------:R-:W-:Y:S03]  /*9490*/  SHFL.IDX PT, R6, R2, 0x3, 0x181f ;  /* 0x00781f0002067f89 */ /* 0x000fe600000e0000 */
[----:B------:R-:W-:-:S04]  /*94a0*/  @!P1 LOP3.LUT R5, R5, R4, RZ, 0x3c, !PT ;  /* 0x0000000405059212 */ /* 0x000fc800078e3cff */
[----:B------:R-:W-:-:S04]  /*94b0*/  @!P1 LOP3.LUT R4, R5, R4, RZ, 0x3c, !PT ;  /* 0x0000000405049212 */ /* 0x000fc800078e3cff */
[----:B------:R-:W-:-:S05]  /*94c0*/  @!P1 LOP3.LUT R5, R5, R4, RZ, 0x3c, !PT ;  /* 0x0000000405059212 */ /* 0x000fca00078e3cff */
[----:B------:R0:W-:Y:S01]  /*94d0*/  @!P1 LDGSTS.E.BYPASS.LTC128B.128 [R10+0x19400], desc[UR46][R4.64], !P0 ;  /* 0x19400000040a9fae */ /* 0x0001e2000c101d6e */
[----:B------:R-:W-:Y:S01]  /*94e0*/  ISETP.GE.AND P1, PT, R7, R3, PT ;  /* 0x000000030700720c */ /* 0x000fe20003f26270 */
[----:B------:R-:W-:-:S05]  /*94f0*/  VIADD R7, R12, 0x40 ;  /* 0x000000400c077836 */ /* 0x000fca0000000000 */
[----:B------:R-:W-:Y:S04]  /*9500*/  STL [R1+0x34], R7 ;  /* 0x0000340701007387 */ /* 0x000fe80000100800 */
[----:B0-----:R-:W0:Y:S03]  /*9510*/  SHFL.IDX PT, R4, R0, 0x3, 0x181f ;  /* 0x00781f0000047f89 */ /* 0x001e2600000e0000 */
        /* <DEDUP_REMOVED lines=29> */
[----:B------:R-:W-:-:S03]  /*96f0*/  ISETP.GE.AND P1, PT, R7, R3, PT ;  /* 0x000000030700720c */ /* 0x000fc60003f26270 */
[----:B0-----:R-:W0:Y:S04]  /*9700*/  SHFL.IDX PT, R4, R0, 0x6, 0x181f ;  /* 0x00d81f0000047f89 */ /* 0x001e2800000e0000 */
[----:B------:R-:W1:Y:S06]  /*9710*/  SHFL.IDX PT, R0, R0, 0x7, 0x181f ;  /* 0x00f81f0000007f89 */ /* 0x000e6c00000e0000 */
[----:B0-----:R-:W-:-:S05]  /*9720*/  @!P1 LEA R5, P2, R11, R4, 0x1 ;  /* 0x000000040b059211 */ /* 0x001fca00078408ff */
[----:B------:R-:W-:-:S05]  /*9730*/  @!P1 IMAD.X R4, RZ, RZ, R6, P2 ;  /* 0x000000ffff049224 */ /* 0x000fca00010e0606 */
[----:B------:R-:W-:-:S04]  /*9740*/  @!P1 LOP3.LUT R5, R5, R4, RZ, 0x3c, !PT ;  /* 0x0000000405059212 */ /* 0x000fc800078e3cff */
[----:B------:R-:W-:-:S04]  /*9750*/  @!P1 LOP3.LUT R4, R5, R4, RZ, 0x3c, !PT ;  /* 0x0000000405049212 */ /* 0x000fc800078e3cff */
[----:B------:R-:W-:-:S05]  /*9760*/  @!P1 LOP3.LUT R5, R5, R4, RZ, 0x3c, !PT ;  /* 0x0000000405059212 */ /* 0x000fca00078e3cff */
[----:B------:R0:W-:Y:S04]  /*9770*/  @!P1 LDGSTS.E.BYPASS.LTC128B.128 [R10+0x1b400], desc[UR46][R4.64], !P0 ;  /* 0x1b400000040a9fae */ /* 0x0001e8000c101d6e */
[----:B01----:R0:W2:Y:S02]  /*9780*/  SHFL.IDX PT, R4, R2, 0x7, 0x181f ;  /* 0x00f81f0002047f89 */ /* 0x0030a400000e0000 */
.L_x_328:
[----:B------:R-:W3:Y:S01]  /*9790*/  LDL R5, [R1+0x10] ;  /* 0x0000100001057983 */ /* 0x000ee20000100800 */
[----:B0-----:R-:W0:Y:S02]  /*97a0*/  S2R R2, SR_TID.X ;  /* 0x0000000000027919 */ /* 0x001e240000002100 */
[----:B0-----:R-:W-:-:S05]  /*97b0*/  IMAD.SHL.U32 R2, R2, 0x8, RZ ;  /* 0x0000000802027824 */ /* 0x001fca00078e00ff */
[----:B------:R-:W-:Y:S01]  /*97c0*/  LOP3.LUT R2, R2, 0x38, RZ, 0xc0, !PT ;  /* 0x0000003802027812 */ /* 0x000fe200078ec0ff */
[----:B---3--:R-:W-:-:S05]  /*97d0*/  VIADD R5, R5, 0x70 ;  /* 0x0000007005057836 */ /* 0x008fca0000000000 */
[----:B------:R-:W-:Y:S01]  /*97e0*/  ISETP.GE.AND P1, PT, R5, R3, PT ;  /* 0x000000030500720c */ /* 0x000fe20003f26270 */
[----:B------:R0:W-:-:S12]  /*97f0*/  STL [R1+0x50], R5 ;  /* 0x0000500501007387 */ /* 0x0001d80000100800 */
[----:B------:R-:W-:-:S05]  /*9800*/  @!P1 LEA R2, P2, R2, R0, 0x1 ;  /* 0x0000000002029211 */ /* 0x000fca00078408ff */
[----:B--2---:R-:W-:-:S05]  /*9810*/  @!P1 IMAD.X R3, RZ, RZ, R4, P2 ;  /* 0x000000ffff039224 */ /* 0x004fca00010e0604 */
[----:B------:R-:W-:Y:S01]  /*9820*/  @!PT LDS RZ, [RZ] ;  /* 0x00000000fffff984 */ /* 0x000fe20000000800 */
[----:B------:R-:W-:Y:S01]  /*9830*/  @!PT LDS RZ, [RZ] ;  /* 0x00000000fffff984 */ /* 0x000fe20000000800 */
[----:B------:R-:W-:Y:S01]  /*9840*/  @!PT LDS RZ, [RZ] ;  /* 0x00000000fffff984 */ /* 0x000fe20000000800 */
[----:B------:R1:W-:Y:S01]  /*9850*/  @!P1 LDGSTS.E.BYPASS.LTC128B.128 [R10+0x1bc00], desc[UR46][R2.64], !P0 ;  /* 0x1bc00000020a9fae */ /* 0x0003e2000c101d6e */
[----:B------:R-:W-:Y:S01]  /*9860*/  NOP ;  /* 0x0000000000007918 */ /* 0x000fe20000000000 */
[----:B------:R-:W-:Y:S02]  /*9870*/  SYNCS.ARRIVE.TRANS64.RED.A0T1 RZ, [UR37+0x32400], RZ ;  /* 0x032400ffffff79a7 */ /* 0x000fe40008200425 */
[----:B------:R-:W-:Y:S01]  /*9880*/  ARRIVES.LDGSTSBAR.64.TRANSCNT [UR37+0x32400] ;  /* 0x03240000ff0079b0 */ /* 0x000fe20008000aa5 */
[----:B------:R-:W-:Y:S01]  /*9890*/  NOP ;  /* 0x0000000000007918 */ /* 0x000fe20000000000 */
[----:B------:R-:W-:Y:S01]  /*98a0*/  ULDC.64 UR6, c[0x0][0x3d8] ;  /* 0x0000f60000067ab9 */ /* 0x000fe20000000a00 */
[----:B------:R-:W-:Y:S01]  /*98b0*/  UIADD3 UR4, UR37, 0x22400, URZ ;  /* 0x0002240025047890 */ /* 0x000fe2000fffe03f */
[----:B------:R-:W-:Y:S01]  /*98c0*/  IMAD R0, R9, UR6, RZ ;  /* 0x0000000609007c24 */ /* 0x000fe2000f8e02ff */
[----:B------:R-:W-:Y:S01]  /*98d0*/  SYNCS.ARRIVE.TRANS64.A1T0 RZ, [UR37+0x32400], RZ ;  /* 0x032400ffffff79a7 */ /* 0x000fe20008100025 */
[----:B-1----:R-:W-:Y:S01]  /*98e0*/  IMAD.WIDE.U32 R2, R17, UR6, RZ ;  /* 0x0000000611027c25 */ /* 0x002fe2000f8e00ff */
[----:B------:R-:W-:-:S03]  /*98f0*/  ULOP3.LUT UP0, URZ, UR4, 0x3ff, URZ, 0xc0, !UPT ;  /* 0x000003ff043f7892 */ /* 0x000fc6000f80c03f */
[----:B------:R-:W-:Y:S01]  /*9900*/  IMAD R0, R17, UR7, R0 ;  /* 0x0000000711007c24 */ /* 0x000fe2000f8e0200 */
[----:B------:R0:W-:Y:S02]  /*9910*/  STL.64 [R1+0x40], R2 ;  /* 0x0000400201007387 */ /* 0x0001e40000100a00 */
[----:B------:R-:W-:Y:S01]  /*9920*/  PLOP3.LUT P0, PT, PT, PT, UP0, 0x80, 0x0 ;  /* 0x000000000000781c */ /* 0x000fe20003f0f008 */
[----:B------:R-:W-:-:S05]  /*9930*/  IMAD.IADD R0, R3, 0x1, R0 ;  /* 0x0000000103007824 */ /* 0x000fca00078e0200 */
[----:B------:R0:W-:Y:S07]  /*9940*/  STL [R1+0x54], R0 ;  /* 0x0000540001007387 */ /* 0x0001ee0000100800 */
[----:B------:R-:W-:Y:S05]  /*9950*/  @!P0 BRA `(.L_x_222) ;  /* 0x0000000000408947 */ /* 0x000fea0003800000 */
[----:B0-----:R-:W-:Y:S01]  /*9960*/  MOV R2, 0x0 ;  /* 0x0000000000027802 */ /* 0x001fe20000000f00 */
[----:B------:R-:W-:Y:S01]  /*9970*/  ULDC.64 UR6, c[0x4][0x98] ;  /* 0x0100260000067ab9 */ /* 0x000fe20000000a00 */
[----:B------:R-:W-:Y:S01]  /*9980*/  ULDC.64 UR8, c[0x4][0xa0] ;  /* 0x0100280000087ab9 */ /* 0x000fe20000000a00 */
[----:B------:R-:W-:Y:S01]  /*9990*/  ULDC.64 UR4, c[0x4][0x28] ;  /* 0x01000a0000047ab9 */ /* 0x000fe20000000a00 */
[----:B------:R-:W-:Y:S02]  /*99a0*/  IMAD.U32 R4, RZ, RZ, UR6 ;  /* 0x00000006ff047e24 */ /* 0x000fe4000f8e00ff */
        /* <DEDUP_REMOVED lines=11> */
.L_x_222:
[----:B0-----:R-:W2:Y:S01]  /*9a60*/  LDL.LU R5, [R1+0x54] ;  /* 0x0000540001057983 */ /* 0x001ea20000300800 */
[----:B------:R-:W0:Y:S01]  /*9a70*/  LDC R6, c[0x0][0x448] ;  /* 0x00011200ff067b82 */ /* 0x000e220000000800 */
[----:B------:R-:W-:Y:S01]  /*9a80*/  ULDC.64 UR4, c[0x0][0x3e0] ;  /* 0x0000f80000047ab9 */ /* 0x000fe20000000a00 */
[----:B------:R-:W-:Y:S01]  /*9a90*/  ULDC.64 UR6, c[0x0][0x390] ;  /* 0x0000e40000067ab9 */ /* 0x000fe20000000a00 */
[----:B------:R-:W2:Y:S04]  /*9aa0*/  LDL.LU.64 R2, [R1+0x40] ;  /* 0x0000400001027983 */ /* 0x000ea80000300a00 */
[----:B------:R-:W3:Y:S04]  /*9ab0*/  LDL.LU R0, [R1+0x48] ;  /* 0x0000480001007983 */ /* 0x000ee80000300800 */
[----:B------:R-:W4:Y:S04]  /*9ac0*/  LDL.LU R4, [R1+0x14] ;  /* 0x0000140001047983 */ /* 0x000f280000300800 */
[----:B------:R-:W5:Y:S01]  /*9ad0*/  LDL.LU R7, [R1+0x18] ;  /* 0x0000180001077983 */ /* 0x000f620000300800 */
[----:B------:R-:W1:Y:S01]  /*9ae0*/  S2R R8, SR_TID.X ;  /* 0x0000000000087919 */ /* 0x000e620000002100 */
[----:B0-----:R-:W-:Y:S01]  /*9af0*/  ISETP.NE.AND P0, PT, R6, 0x1, PT ;  /* 0x000000010600780c */ /* 0x001fe20003f05270 */
[----:B-1----:R-:W-:-:S05]  /*9b00*/  IMAD.SHL.U32 R8, R8, 0x8, RZ ;  /* 0x0000000808087824 */ /* 0x002fca00078e00ff */
[----:B------:R-:W-:Y:S01]  /*9b10*/  LOP3.LUT R8, R8, 0x38, RZ, 0xc0, !PT ;  /* 0x0000003808087812 */ /* 0x000fe200078ec0ff */
[----:B--2---:R-:W-:-:S06]  /*9b20*/  IMAD.MOV.U32 R3, RZ, RZ, R5 ;  /* 0x000000ffff037224 */ /* 0x004fcc00078e0005 */
[----:B------:R-:W0:Y:S01]  /*9b30*/  @P0 LDC R5, c[0x0][0x450] ;  /* 0x00011400ff050b82 */ /* 0x000e220000000800 */
[----:B---3--:R-:W-:-:S04]  /*9b40*/  IMAD R0, R0, UR4, RZ ;  /* 0x0000000400007c24 */ /* 0x008fc8000f8e02ff */
[C---:B----4-:R-:W-:Y:S02]  /*9b50*/  IMAD R0, R4.reuse, UR5, R0 ;  /* 0x0000000504007c24 */ /* 0x050fe4000f8e0200 */
[----:B------:R-:W-:Y:S01]  /*9b60*/  IMAD.WIDE.U32 R2, R4, UR4, R2 ;  /* 0x0000000404027c25 */ /* 0x000fe2000f8e0002 */
[----:B------:R-:W-:-:S03]  /*9b70*/  ULDC.64 UR4, c[0x0][0x3d0] ;  /* 0x0000f40000047ab9 */ /* 0x000fc60000000a00 */
[----:B------:R-:W-:Y:S02]  /*9b80*/  IMAD.IADD R3, R3, 0x1, R0 ;  /* 0x0000000103037824 */ /* 0x000fe400078e0200 */
[----:B------:R-:W1:Y:S01]  /*9b90*/  @P0 LDC R0, c[0x0][0x44c] ;  /* 0x00011300ff000b82 */ /* 0x000e620000000800 */
[----:B-----5:R-:W-:Y:S02]  /*9ba0*/  IMAD.MOV.U32 R4, RZ, RZ, R7 ;  /* 0x000000ffff047224 */ /* 0x020fe400078e0007 */
[----:B-1----:R-:W-:-:S05]  /*9bb0*/  @P0 IMAD.HI.U32 R0, R7, R0, RZ ;  /* 0x0000000007000227 */ /* 0x002fca00078e00ff */
[----:B0-----:R-:W-:-:S04]  /*9bc0*/  @P0 SHF.R.U32.HI R4, RZ, R5, R0 ;  /* 0x00000005ff040219 */ /* 0x001fc80000011600 */
[--C-:B------:R-:W-:Y:S01]  /*9bd0*/  SHF.R.S32.HI R5, RZ, 0x1f, R4.reuse ;  /* 0x0000001fff057819 */ /* 0x100fe20000011404 */
[----:B------:R-:W-:Y:S02]  /*9be0*/  IMAD.MOV R0, RZ, RZ, -R4 ;  /* 0x000000ffff007224 */ /* 0x000fe400078e0a04 */
[----:B------:R-:W-:-:S04]  /*9bf0*/  IMAD.WIDE.U32 R2, R4, UR4, R2 ;  /* 0x0000000404027c25 */ /* 0x000fc8000f8e0002 */
[----:B------:R-:W-:Y:S02]  /*9c00*/  IMAD R0, R6, R0, R7 ;  /* 0x0000000006007224 */ /* 0x000fe400078e0207 */
[----:B------:R-:W0:Y:S01]  /*9c10*/  S2R R7, SR_TID.X ;  /* 0x0000000000077919 */ /* 0x000e220000002100 */
[----:B------:R-:W-:-:S04]  /*9c20*/  IMAD R5, R5, UR4, RZ ;  /* 0x0000000405057c24 */ /* 0x000fc8000f8e02ff */
[----:B------:R-:W-:Y:S01]  /*9c30*/  IMAD R4, R4, UR5, R5 ;  /* 0x0000000504047c24 */ /* 0x000fe2000f8e0205 */
[----:B------:R-:W-:-:S03]  /*9c40*/  ULDC.64 UR4, c[0x0][0x3c8] ;  /* 0x0000f20000047ab9 */ /* 0x000fc60000000a00 */
[----:B------:R-:W-:Y:S01]  /*9c50*/  IMAD.IADD R3, R3, 0x1, R4 ;  /* 0x0000000103037824 */ /* 0x000fe200078e0204 */
[----:B------:R-:W-:Y:S01]  /*9c60*/  SHF.R.S32.HI R4, RZ, 0x1f, R0 ;  /* 0x0000001fff047819 */ /* 0x000fe20000011400 */
[----:B------:R-:W-:-:S04]  /*9c70*/  IMAD.WIDE.U32 R2, R0, UR4, R2 ;  /* 0x0000000400027c25 */ /* 0x000fc8000f8e0002 */
[----:B------:R-:W-:Y:S01]  /*9c80*/  IMAD R4, R4, UR4, RZ ;  /* 0x0000000404047c24 */ /* 0x000fe2000f8e02ff */
[----:B------:R-:W-:Y:S01]  /*9c90*/  ULDC UR4, c[0x0][0x3b8] ;  /* 0x0000ee0000047ab9 */ /* 0x000fe20000000800 */
[----:B------:R-:W-:Y:S02]  /*9ca0*/  LEA R5, P4, R2, UR6, 0x1 ;  /* 0x0000000602057c11 */ /* 0x000fe4000f8808ff */
[----:B------:R-:W-:Y:S01]  /*9cb0*/  IMAD R0, R0, UR5, R4 ;  /* 0x0000000500007c24 */ /* 0x000fe2000f8e0204 */
[----:B------:R-:W-:-:S03]  /*9cc0*/  ISETP.GE.AND P0, PT, R8, UR4, PT ;  /* 0x0000000408007c0c */ /* 0x000fc6000bf06270 */
[----:B------:R-:W-:-:S05]  /*9cd0*/  IMAD.IADD R0, R3, 0x1, R0 ;  /* 0x0000000103007824 */ /* 0x000fca00078e0200 */
[----:B------:R-:W-:Y:S01]  /*9ce0*/  LEA.HI.X R4, R2, UR7, R0, 0x1, P4 ;  /* 0x0000000702047c11 */ /* 0x000fe2000a0f0c00 */
[----:B0-----:R-:W-:-:S05]  /*9cf0*/  IMAD.SHL.U32 R7, R7, 0x8, RZ ;  /* 0x0000000807077824 */ /* 0x001fca00078e00ff */
[----:B------:R-:W-:-:S04]  /*9d00*/  LOP3.LUT R7, R7, 0x38, RZ, 0xc0, !PT ;  /* 0x0000003807077812 */ /* 0x000fc800078ec0ff */
[C---:B------:R-:W-:Y:S02]  /*9d10*/  LOP3.LUT R10, R7.reuse, 0x40, RZ, 0xfc, !PT ;  /* 0x00000040070a7812 */ /* 0x040fe400078efcff */
[C---:B------:R-:W-:Y:S02]  /*9d20*/  LOP3.LUT R9, R7.reuse, 0x80, RZ, 0xfc, !PT ;  /* 0x0000008007097812 */ /* 0x040fe400078efcff */
[----:B------:R-:W-:Y:S02]  /*9d30*/  LOP3.LUT R7, R7, 0xc0, RZ, 0xfc, !PT ;  /* 0x000000c007077812 */ /* 0x000fe400078efcff */
[----:B------:R-:W-:Y:S02]  /*9d40*/  ISETP.GE.AND P1, PT, R10, UR4, PT ;  /* 0x000000040a007c0c */ /* 0x000fe4000bf26270 */
[----:B------:R-:W-:Y:S02]  /*9d50*/  ISETP.GE.AND P2, PT, R9, UR4, PT ;  /* 0x0000000409007c0c */ /* 0x000fe4000bf46270 */
[----:B------:R-:W-:Y:S01]  /*9d60*/  ISETP.GE.AND P3, PT, R7, UR4, PT ;  /* 0x0000000407007c0c */ /* 0x000fe2000bf66270 */
[----:B------:R-:W-:-:S03]  /*9d70*/  UMOV UR4, 0xffffffff ;  /* 0xffffffff00047882 */ /* 0x000fc60000000000 */
[----:B------:R-:W-:Y:S09]  /*9d80*/  BRA.DIV UR4, `(.L_x_223) ;  /* 0x0000003e04a07947 */ /* 0x000ff2000b800000 */
[----:B------:R-:W2:Y:S01]  /*9d90*/  LDL.LU R3, [R1+0x10] ;  /* 0x0000100001037983 */ /* 0x000ea20000300800 */
[----:B------:R-:W-:-:S03]  /*9da0*/  ULDC UR4, c[0x0][0x288] ;  /* 0x0000a20000047ab9 */ /* 0x000fc60000000800 */
[----:B------:R-:W3:Y:S04]  /*9db0*/  LDL.LU R9, [R1+0x28] ;  /* 0x0000280001097983 */ /* 0x000ee80000300800 */
[----:B------:R-:W4:Y:S04]  /*9dc0*/  LDL.LU R10, [R1+0x2c] ;  /* 0x00002c00010a7983 */ /* 0x000f280000300800 */
[----:B------:R-:W5:Y:S01]  /*9dd0*/  LDL R7, [R1+0x4] ;  /* 0x0000040001077983 */ /* 0x000f620000100800 */
[----:B------:R-:W-:-:S03]  /*9de0*/  IMAD R0, R6, UR4, RZ ;  /* 0x0000000406007c24 */ /* 0x000fc6000f8e02ff */
[----:B------:R-:W-:Y:S04]  /*9df0*/  SHFL.IDX PT, R2, R4, RZ, 0x181f ;  /* 0x00181fff04027589 */ /* 0x000fe800000e0000 */
[----:B------:R-:W-:Y:S01]  /*9e00*/  SHFL.IDX PT, R6, R4, 0x1, 0x181f ;  /* 0x00381f0004067f89 */ /* 0x000fe200000e0000 */
[-C--:B--2---:R-:W-:Y:S02]  /*9e10*/  ISETP.GE.AND P5, PT, R3, R0.reuse, PT ;  /* 0x000000000300720c */ /* 0x084fe40003fa6270 */
[----:B---3--:R-:W-:Y:S02]  /*9e20*/  ISETP.GE.AND P4, PT, R9, R0, PT ;  /* 0x000000000900720c */ /* 0x008fe40003f86270 */
[----:B------:R-:W2:Y:S04]  /*9e30*/  LDL.LU R9, [R1+0x30] ;  /* 0x0000300001097983 */ /* 0x000ea80000300800 */
[----:B------:R-:W0:Y:S04]  /*9e40*/  SHFL.IDX PT, R3, R5, RZ, 0x181f ;  /* 0x00181fff05037589 */ /* 0x000e2800000e0000 */
[----:B------:R-:W3:Y:S01]  /*9e50*/  LDL.LU R11, [R1+0x34] ;  /* 0x00003400010b7983 */ /* 0x000ee20000300800 */
[----:B0-----:R-:W-:-:S05]  /*9e60*/  @!P5 LEA R3, P6, R8, R3, 0x1 ;  /* 0x000000030803d211 */ /* 0x001fca00078c08ff */
[----:B------:R-:W-:-:S05]  /*9e70*/  @!P5 IMAD.X R2, RZ, RZ, R2, P6 ;  /* 0x000000ffff02d224 */ /* 0x000fca00030e0602 */
[----:B------:R-:W-:-:S04]  /*9e80*/  @!P5 LOP3.LUT R3, R3, R2, RZ, 0x3c, !PT ;  /* 0x000000020303d212 */ /* 0x000fc800078e3cff */
[----:B------:R-:W-:-:S04]  /*9e90*/  @!P5 LOP3.LUT R2, R3, R2, RZ, 0x3c, !PT ;  /* 0x000000020302d212 */ /* 0x000fc800078e3cff */
[----:B------:R-:W-:-:S05]  /*9ea0*/  @!P5 LOP3.LUT R3, R3, R2, RZ, 0x3c, !PT ;  /* 0x000000020303d212 */ /* 0x000fca00078e3cff */
[----:B-----5:R-:W-:Y:S04]  /*9eb0*/  @!P5 LDGSTS.E.BYPASS.LTC128B.128 [R7+0x22400], desc[UR46][R2.64], !P0 ;  /* 0x224000000207dfae */ /* 0x020fe8000c101d6e */
[----:B------:R-:W-:Y:S04]  /*9ec0*/  @!P5 LDGSTS.E.BYPASS.LTC128B.128 [R7+0x26400], desc[UR46][R2.64+0x80], !P1 ;  /* 0x264000800207dfae */ /* 0x000fe8000c901d6e */
[----:B------:R-:W-:Y:S04]  /*9ed0*/  @!P5 LDGSTS.E.BYPASS.LTC128B.128 [R7+0x2a400], desc[UR46][R2.64+0x100], !P2 ;  /* 0x2a4001000207dfae */ /* 0x000fe8000d101d6e */
[----:B------:R0:W-:Y:S04]  /*9ee0*/  @!P5 LDGSTS.E.BYPASS.LTC128B.128 [R7+0x2e400], desc[UR46][R2.64+0x180], !P3 ;  /* 0x2e4001800207dfae */ /* 0x0001e8000d901d6e */
[----:B0-----:R-:W0:Y:S02]  /*9ef0*/  SHFL.IDX PT, R2, R5, 0x1, 0x181f ;  /* 0x00381f0005027f89 */ /* 0x001e2400000e0000 */
[----:B0-----:R-:W-:-:S05]  /*9f00*/  @!P4 LEA R2, P6, R8, R2, 0x1 ;  /* 0x000000020802c211 */ /* 0x001fca00078c08ff */
[----:B------:R-:W-:-:S05]  /*9f10*/  @!P4 IMAD.X R3, RZ, RZ, R6, P6 ;  /* 0x000000ffff03c224 */ /* 0x000fca00030e0606 */
[----:B------:R-:W-:Y:S04]  /*9f20*/  @!P4 LDGSTS.E.BYPASS.LTC128B.128 [R7+0x22c00], desc[UR46][R2.64], !P0 ;  /* 0x22c000000207cfae */ /* 0x000fe8000c101d6e */
[----:B------:R-:W-:Y:S04]  /*9f30*/  @!P4 LDGSTS.E.BYPASS.LTC128B.128 [R7+0x26c00], desc[UR46][R2.64+0x80], !P1 ;  /* 0x26c000800207cfae */ /* 0x000fe8000c901d6e */
[----:B------:R-:W-:Y:S04]  /*9f40*/  @!P4 LDGSTS.E.BYPASS.LTC128B.128 [R7+0x2ac00], desc[UR46][R2.64+0x100], !P2 ;  /* 0x2ac001000207cfae */ /* 0x000fe8000d101d6e */
[----:B------:R0:W-:Y:S01]  /*9f50*/  @!P4 LDGSTS.E.BYPASS.LTC128B.128 [R7+0x2ec00], desc[UR46][R2.64+0x180], !P3 ;  /* 0x2ec001800207cfae */ /* 0x0001e2000d901d6e */
[----:B----4-:R-:W-:-:S03]  /*9f60*/  ISETP.GE.AND P4, PT, R10, R0, PT ;  /* 0x000000000a00720c */ /* 0x010fc60003f86270 */
[----:B------:R-:W4:Y:S04]  /*9f70*/  LDL.LU R10, [R1+0x38] ;  /* 0x00003800010a7983 */ /* 0x000f280000300800 */
[----:B------:R-:W-:Y:S04]  /*9f80*/  SHFL.IDX PT, R6, R4, 0x2, 0x181f ;  /* 0x00581f0004067f89 */ /* 0x000fe800000e0000 */
[----:B0-----:R-:W0:Y:S02]  /*9f90*/  SHFL.IDX PT, R2, R5, 0x2, 0x181f ;  /* 0x00581f0005027f89 */ /* 0x001e2400000e0000 */
[----:B0-----:R-:W-:-:S05]  /*9fa0*/  @!P4 LEA R2, P6, R8, R2, 0x1 ;  /* 0x000000020802c211 */ /* 0x001fca00078c08ff */
[----:B------:R-:W-:-:S05]  /*9fb0*/  @!P4 IMAD.X R3, RZ, RZ, R6, P6 ;  /* 0x000000ffff03c224 */ /* 0x000fca00030e0606 */
[----:B------:R-:W-:Y:S04]  /*9fc0*/  @!P4 LDGSTS.E.BYPASS.LTC128B.128 [R7+0x23400], desc[UR46][R2.64], !P0 ;  /* 0x234000000207cfae */ /* 0x000fe8000c101d6e */
[----:B------:R-:W-:Y:S04]  /*9fd0*/  @!P4 LDGSTS.E.BYPASS.LTC128B.128 [R7+0x27400], desc[UR46][R2.64+0x80], !P1 ;  /* 0x274000800207cfae */ /* 0x000fe8000c901d6e */
[----:B------:R-:W-:Y:S04]  /*9fe0*/  @!P4 LDGSTS.E.BYPASS.LTC128B.128 [R7+0x2b400], desc[UR46][R2.64+0x100], !P2 ;  /* 0x2b4001000207cfae */ /* 0x000fe8000d101d6e */
[----:B------:R0:W-:Y:S01]  /*9ff0*/  @!P4 LDGSTS.E.BYPASS.LTC128B.128 [R7+0x2f400], desc[UR46][R2.64+0x180], !P3 ;  /* 0x2f4001800207cfae */ /* 0x0001e2000d901d6e */
[----:B--2---:R-:W-:-:S03]  /*a000*/  ISETP.GE.AND P4, PT, R9, R0, PT ;  /* 0x000000000900720c */ /* 0x004fc60003f86270 */
[----:B------:R-:W2:Y:S04]  /*a010*/  LDL.LU R9, [R1+0x3c] ;  /* 0x00003c0001097983 */ /* 0x000ea80000300800 */
[----:B0-----:R-:W0:Y:S04]  /*a020*/  SHFL.IDX PT, R2, R5, 0x3, 0x181f ;  /* 0x00781f0005027f89 */ /* 0x001e2800000e0000 */
[----:B------:R-:W1:Y:S02]  /*a030*/  SHFL.IDX PT, R6, R4, 0x3, 0x181f ;  /* 0x00781f0004067f89 */ /* 0x000e6400000e0000 */
[----:B0-----:R-:W-:-:S05]  /*a040*/  @!P4 LEA R2, P6, R8, R2, 0x1 ;  /* 0x000000020802c211 */ /* 0x001fca00078c08ff */
[----:B-1----:R-:W-:Y:S02]  /*a050*/  @!P4 IMAD.X R3, RZ, RZ, R6, P6 ;  /* 0x000000ffff03c224 */ /* 0x002fe400030e0606 */
[----:B------:R-:W-:Y:S04]  /*a060*/  SHFL.IDX PT, R6, R4, 0x4, 0x181f ;  /* 0x00981f0004067f89 */ /* 0x000fe800000e0000 */
[----:B------:R-:W-:Y:S04]  /*a070*/  @!P4 LDGSTS.E.BYPASS.LTC128B.128 [R7+0x23c00], desc[UR46][R2.64], !P0 ;  /* 0x23c000000207cfae */ /* 0x000fe8000c101d6e */
[----:B------:R-:W-:Y:S04]  /*a080*/  @!P4 LDGSTS.E.BYPASS.LTC128B.128 [R7+0x27c00], desc[UR46][R2.64+0x80], !P1 ;  /* 0x27c000800207cfae */ /* 0x000fe8000c901d6e */
[----:B------:R-:W-:Y:S04]  /*a090*/  @!P4 LDGSTS.E.BYPASS.LTC128B.128 [R7+0x2bc00], desc[UR46][R2.64+0x100], !P2 ;  /* 0x2bc001000207cfae */ /* 0x000fe8000d101d6e */
[----:B------:R0:W-:Y:S01]  /*a0a0*/  @!P4 LDGSTS.E.BYPASS.LTC128B.128 [R7+0x2fc00], desc[UR46][R2.64+0x180], !P3 ;  /* 0x2fc001800207cfae */ /* 0x0001e2000d901d6e */
[----:B---3--:R-:W-:-:S03]  /*a0b0*/  ISETP.GE.AND P4, PT, R11, R0, PT ;  /* 0x000000000b00720c */ /* 0x008fc60003f86270 */
[----:B0-----:R-:W0:Y:S10]  /*a0c0*/  SHFL.IDX PT, R2, R5, 0x4, 0x181f ;  /* 0x00981f0005027f89 */ /* 0x001e3400000e0000 */
[----:B0-----:R-:W-:-:S05]  /*a0d0*/  @!P4 LEA R2, P6, R8, R2, 0x1 ;  /* 0x000000020802c211 */ /* 0x001fca00078c08ff */
[----:B------:R-:W-:Y:S02]  /*a0e0*/  @!P4 IMAD.X R3, RZ, RZ, R6, P6 ;  /* 0x000000ffff03c224 */ /* 0x000fe400030e0606 */
[----:B------:R-:W-:Y:S04]  /*a0f0*/  SHFL.IDX PT, R6, R4, 0x5, 0x181f ;  /* 0x00b81f0004067f89 */ /* 0x000fe800000e0000 */
[----:B------:R-:W-:Y:S04]  /*a100*/  @!P4 LDGSTS.E.BYPASS.LTC128B.128 [R7+0x24400], desc[UR46][R2.64], !P0 ;  /* 0x244000000207cfae */ /* 0x000fe8000c101d6e */
[----:B------:R-:W-:Y:S04]  /*a110*/  @!P4 LDGSTS.E.BYPASS.LTC128B.128 [R7+0x28400], desc[UR46][R2.64+0x80], !P1 ;  /* 0x284000800207cfae */ /* 0x000fe8000c901d6e */
[----:B------:R-:W-:Y:S04]  /*a120*/  @!P4 LDGSTS.E.BYPASS.LTC128B.128 [R7+0x2c400], desc[UR46][R2.64+0x100], !P2 ;  /* 0x2c4001000207cfae */ /* 0x000fe8000d101d6e */
[----:B------:R0:W-:Y:S04]  /*a130*/  @!P4 LDGSTS.E.BYPASS.LTC128B.128 [R7+0x30400], desc[UR46][R2.64+0x180], !P3 ;  /* 0x304001800207cfae */ /* 0x0001e8000d901d6e */
[----:B0-----:R-:W0:Y:S01]  /*a140*/  SHFL.IDX PT, R2, R5, 0x5, 0x181f ;  /* 0x00b81f0005027f89 */ /* 0x001e2200000e0000 */
[----:B----4-:R-:W-:-:S13]  /*a150*/  ISETP.GE.AND P4, PT, R10, R0, PT ;  /* 0x000000000a00720c */ /* 0x010fda0003f86270 */
        /* <DEDUP_REMOVED lines=8> */
[----:B--2---:R-:W-:-:S13]  /*a1e0*/  ISETP.GE.AND P4, PT, R9, R0, PT ;  /* 0x000000000900720c */ /* 0x004fda0003f86270 */
[----:B0-----:R-:W-:-:S05]  /*a1f0*/  @!P4 LEA R2, P6, R8, R2, 0x1 ;  /* 0x000000020802c211 */ /* 0x001fca00078c08ff */
[----:B------:R-:W-:Y:S02]  /*a200*/  @!P4 IMAD.X R3, RZ, RZ, R6, P6 ;  /* 0x000000ffff03c224 */ /* 0x000fe400030e0606 */
[----:B------:R0:W1:Y:S04]  /*a210*/  SHFL.IDX PT, R6, R4, 0x7, 0x181f ;  /* 0x00f81f0004067f89 */ /* 0x00006800000e0000 */
[----:B------:R-:W-:Y:S04]  /*a220*/  @!P4 LDGSTS.E.BYPASS.LTC128B.128 [R7+0x25400], desc[UR46][R2.64], !P0 ;  /* 0x254000000207cfae */ /* 0x000fe8000c101d6e */
[----:B------:R-:W-:Y:S04]  /*a230*/  @!P4 LDGSTS.E.BYPASS.LTC128B.128 [R7+0x29400], desc[UR46][R2.64+0x80], !P1 ;  /* 0x294000800207cfae */ /* 0x000fe8000c901d6e */
[----:B------:R-:W-:Y:S04]  /*a240*/  @!P4 LDGSTS.E.BYPASS.LTC128B.128 [R7+0x2d400], desc[UR46][R2.64+0x100], !P2 ;  /* 0x2d4001000207cfae */ /* 0x000fe8000d101d6e */
[----:B------:R2:W-:Y:S04]  /*a250*/  @!P4 LDGSTS.E.BYPASS.LTC128B.128 [R7+0x31400], desc[UR46][R2.64+0x180], !P3 ;  /* 0x314001800207cfae */ /* 0x0005e8000d901d6e */
[----:B-12---:R0:W2:Y:S02]  /*a260*/  SHFL.IDX PT, R2, R5, 0x7, 0x181f ;  /* 0x00f81f0005027f89 */ /* 0x0060a400000e0000 */
.L_x_346:
[----:B------:R-:W3:Y:S01]  /*a270*/  LDL.LU R7, [R1+0x50] ;  /* 0x0000500001077983 */ /* 0x000ee20000300800 */
[----:B------:R-:W-:Y:S01]  /*a280*/  BSSY B0, `(.L_x_224) ;  /* 0x000000d000007945 */ /* 0x000fe20003800000 */
[----:B---3--:R-:W-:-:S13]  /*a290*/  ISETP.GE.AND P4, PT, R7, R0, PT ;  /* 0x000000000700720c */ /* 0x008fda0003f86270 */
[----:B------:R-:W-:Y:S05]  /*a2a0*/  @P4 BRA `(.L_x_225) ;  /* 0x0000000000284947 */ /* 0x000fea0003800000 */
[----:B------:R-:W3:Y:S01]  /*a2b0*/  LDL R7, [R1+0x4] ;  /* 0x0000040001077983 */ /* 0x000ee20000100800 */
[----:B--2---:R-:W-:-:S05]  /*a2c0*/  LEA R2, P4, R8, R2, 0x1 ;  /* 0x0000000208027211 */ /* 0x004fca00078808ff */
[----:B------:R-:W-:-:S05]  /*a2d0*/  IMAD.X R3, RZ, RZ, R6, P4 ;  /* 0x000000ffff037224 */ /* 0x000fca00020e0606 */
[----:B------:R-:W-:Y:S01]  /*a2e0*/  @!PT LDS RZ, [RZ] ;  /* 0x00000000fffff984 */ /* 0x000fe20000000800 */
[----:B------:R-:W-:Y:S01]  /*a2f0*/  @!PT LDS RZ, [RZ] ;  /* 0x00000000fffff984 */ /* 0x000fe20000000800 */
[----:B------:R-:W-:Y:S01]  /*a300*/  @!PT LDS RZ, [RZ] ;  /* 0x00000000fffff984 */ /* 0x000fe20000000800 */
[----:B---3--:R1:W-:Y:S04]  /*a310*/  LDGSTS.E.BYPASS.LTC128B.128 [R7+0x25c00], desc[UR46][R2.64], !P0 ;  /* 0x25c0000002077fae */ /* 0x0083e8000c101d6e */
[----:B------:R1:W-:Y:S04]  /*a320*/  LDGSTS.E.BYPASS.LTC128B.128 [R7+0x29c00], desc[UR46][R2.64+0x80], !P1 ;  /* 0x29c0008002077fae */ /* 0x0003e8000c901d6e */
[----:B------:R1:W-:Y:S04]  /*a330*/  LDGSTS.E.BYPASS.LTC128B.128 [R7+0x2dc00], desc[UR46][R2.64+0x100], !P2 ;  /* 0x2dc0010002077fae */ /* 0x0003e8000d101d6e */
[----:B------:R1:W-:Y:S02]  /*a340*/  LDGSTS.E.BYPASS.LTC128B.128 [R7+0x31c00], desc[UR46][R2.64+0x180], !P3 ;  /* 0x31c0018002077fae */ /* 0x0003e4000d901d6e */
.L_x_225:
[----:B------:R-:W-:Y:S05]  /*a350*/  BSYNC B0 ;  /* 0x0000000000007941 */ /* 0x000fea0003800000 */
.L_x_224:
[----:B-12---:R-:W2:Y:S01]  /*a360*/  LDL R2, [R1+0x5c] ;  /* 0x00005c0001027983 */ /* 0x006ea20000100800 */
        /* <DEDUP_REMOVED lines=9> */
[----:B-1----:R-:W-:Y:S05]  /*a400*/  @!P0 BRA `(.L_x_227) ;  /* 0x00000044005c8947 */ /* 0x002fea0003800000 */
.L_x_347:
[----:B------:R-:W-:Y:S05]  /*a410*/  BSYNC B0 ;  /* 0x0000000000007941 */ /* 0x000fea0003800000 */
.L_x_226:
[----:B------:R-:W-:Y:S01]  /*a420*/  LOP3.LUT P0, RZ, R18, 0x2, RZ, 0xc0, !PT ;  /* 0x0000000212ff7812 */ /* 0x000fe2000780c0ff */
[----:B------:R-:W-:-:S12]  /*a430*/  BSSY B0, `(.L_x_228) ;  /* 0x0000059000007945 */ /* 0x000fd80003800000 */
[----:B------:R-:W-:Y:S05]  /*a440*/  @!P0 BRA `(.L_x_229) ;  /* 0x00000004005c8947 */ /* 0x000fea0003800000 */
[----:B0-----:R-:W2:Y:S01]  /*a450*/  LDL R4, [R1+0x8] ;  /* 0x0000080001047983 */ /* 0x001ea20000100800 */
[----:B------:R-:W-:Y:S01]  /*a460*/  LEA R2, R19, UR37, 0x3 ;  /* 0x0000002513027c11 */ /* 0x000fe2000f8e18ff */
[----:B------:R-:W-:Y:S01]  /*a470*/  BSSY B1, `(.L_x_230) ;  /* 0x0000007000017945 */ /* 0x000fe20003800000 */
[----:B-1----:R-:W0:Y:S02]  /*a480*/  S2R R3, SR_TID.X ;  /* 0x0000000000037919 */ /* 0x002e240000002100 */
[----:B0-----:R-:W-:-:S04]  /*a490*/  LOP3.LUT R3, R3, 0x7f, RZ, 0xc0, !PT ;  /* 0x0000007f03037812 */ /* 0x001fc800078ec0ff */
[----:B------:R-:W-:Y:S02]  /*a4a0*/  ISETP.NE.AND P1, PT, R3, RZ, PT ;  /* 0x000000ff0300720c */ /* 0x000fe40003f25270 */
[----:B--2---:R-:W-:-:S04]  /*a4b0*/  SHF.L.U32 R0, R4, 0x1f, RZ ;  /* 0x0000001f04007819 */ /* 0x004fc800000006ff */
[----:B------:R-:W0:Y:S02]  /*a4c0*/  SYNCS.PHASECHK.TRANS64.TRYWAIT P0, [R2+URZ+0x32460], R0 ;  /* 0x03246000020075a7 */ /* 0x000e24000800017f */
[----:B0-----:R-:W-:Y:S05]  /*a4d0*/  @!P0 BRA `(.L_x_231) ;  /* 0x0000004400408947 */ /* 0x001fea0003800000 */
.L_x_348:
[----:B------:R-:W-:Y:S05]  /*a4e0*/  BSYNC B1 ;  /* 0x0000000000017941 */ /* 0x000fea0003800000 */
.L_x_230:
        /* <DEDUP_REMOVED lines=9> */
.L_x_233:
[----:B------:R-:W-:Y:S05]  /*a580*/  BSYNC B1 ;  /* 0x0000000000017941 */ /* 0x000fea0003800000 */
.L_x_232:
        /* <DEDUP_REMOVED lines=12> */
.L_x_234:
        /* <DEDUP_REMOVED lines=15> */
.L_x_235:
        /* <DEDUP_REMOVED lines=15> */
.L_x_236:
        /* <DEDUP_REMOVED lines=15> */
.L_x_237:
        /* <DEDUP_REMOVED lines=10> */
.L_x_229:
[----:B------:R-:W-:Y:S05]  /*a9c0*/  BSYNC B0 ;  /* 0x0000000000007941 */ /* 0x000fea0003800000 */
.L_x_228:
[----:B0-----:R-:W2:Y:S04]  /*a9d0*/  LDL.LU R4, [R1+0x58] ;  /* 0x0000580001047983 */ /* 0x001ea80000300800 */
[----:B------:R-:W3:Y:S01]  /*a9e0*/  LDL.LU R7, [R1+0x8] ;  /* 0x0000080001077983 */ /* 0x000ee20000300800 */
[----:B------:R-:W-:-:S05]  /*a9f0*/  VIADD R19, R19, 0x1 ;  /* 0x0000000113137836 */ /* 0x000fca0000000000 */
[----:B------:R-:W-:-:S04]  /*aa00*/  ISETP.NE.AND P0, PT, R19, 0x2, PT ;  /* 0x000000021300780c */ /* 0x000fc80003f05270 */
[----:B-1----:R-:W-:Y:S02]  /*aa10*/  SEL R0, RZ, 0x1, P0 ;  /* 0x00000001ff007807 */ /* 0x002fe40000000000 */
[----:B------:R-:W-:Y:S02]  /*aa20*/  SEL R19, R19, RZ, P0 ;  /* 0x000000ff13137207 */ /* 0x000fe40000000000 */
[----:B--2---:R-:W-:Y:S02]  /*aa30*/  ISETP.GE.AND P1, PT, R4, 0x61, PT ;  /* 0x000000610400780c */ /* 0x004fe40003f26270 */
[----:B---3--:R-:W-:-:S05]  /*aa40*/  LOP3.LUT R7, R7, R0, RZ, 0x3c, !PT ;  /* 0x0000000007077212 */ /* 0x008fca00078e3cff */
[----:B------:R0:W-:Y:S06]  /*aa50*/  STL [R1+0x8], R7 ;  /* 0x0000080701007387 */ /* 0x0001ec0000100800 */
        /* <DEDUP_REMOVED lines=10> */
[----:B------:R-:W-:Y:S01]  /*ab00*/  LOP3.LUT P2, RZ, R18, 0x2, RZ, 0xc0, !PT ;  /* 0x0000000212ff7812 */ /* 0x000fe2000784c0ff */
[----:B------:R-:W-:-:S12]  /*ab10*/  BSSY B0, `(.L_x_240) ;  /* 0x0000091000007945 */ /* 0x000fd80003800000 */
[----:B------:R-:W-:Y:S05]  /*ab20*/  @!P2 BRA `(.L_x_241) ;  /* 0x00000008003ca947 */ /* 0x000fea0003800000 */
[----:B------:R-:W-:-:S13]  /*ab30*/  LOP3.LUT P2, RZ, R18, 0x1, RZ, 0xc0, !PT ;  /* 0x0000000112ff7812 */ /* 0x000fda000784c0ff */
[----:B------:R-:W-:Y:S05]  /*ab40*/  @!P2 BRA `(.L_x_242) ;  /* 0x000000000050a947 */ /* 0x000fea0003800000 */
[----:B------:R-:W2:Y:S01]  /*ab50*/  LDL R9, [R1+0xc] ;  /* 0x00000c0001097983 */ /* 0x000ea20000100800 */
[----:B------:R-:W1:Y:S01]  /*ab60*/  LDC R5, c[0x0][0x43c] ;  /* 0x00010f00ff057b82 */ /* 0x000e620000000800 */
[----:B------:R-:W-:Y:S02]  /*ab70*/  ULDC.64 UR4, c[0x0][0x428] ;  /* 0x00010a0000047ab9 */ /* 0x000fe40000000a00 */
[----:B------:R-:W3:Y:S01]  /*ab80*/  LDL R8, [R1] ;  /* 0x0000000001087983 */ /* 0x000ee20000100800 */
[----:B-1----:R-:W-:-:S13]  /*ab90*/  ISETP.NE.AND P0, PT, R5, 0x1, PT ;  /* 0x000000010500780c */ /* 0x002fda0003f05270 */
[----:B------:R-:W1:Y:S02]  /*aba0*/  @P0 LDC.64 R2, c[0x0][0x440] ;  /* 0x00011000ff020b82 */ /* 0x000e640000000a00 */
[----:B-1----:R-:W-:-:S04]  /*abb0*/  @P0 IMAD.HI.U32 R4, R0, R2, RZ ;  /* 0x0000000200040227 */ /* 0x002fc800078e00ff */
[----:B------:R-:W-:Y:S01]  /*abc0*/  IMAD.MOV.U32 R2, RZ, RZ, R0 ;  /* 0x000000ffff027224 */ /* 0x000fe200078e0000 */
[----:B------:R-:W-:-:S05]  /*abd0*/  @P0 SHF.R.U32.HI R2, RZ, R3, R4 ;  /* 0x00000003ff020219 */ /* 0x000fca0000011604 */
[----:B------:R-:W-:-:S04]  /*abe0*/  IMAD.MOV R3, RZ, RZ, -R2 ;  /* 0x000000ffff037224 */ /* 0x000fc800078e0a02 */
[----:B------:R-:W-:Y:S01]  /*abf0*/  IMAD R0, R5, R3, R0 ;  /* 0x0000000305007224 */ /* 0x000fe200078e0200 */
[----:B------:R-:W-:Y:S01]  /*ac00*/  SHF.R.S32.HI R3, RZ, 0x1f, R2 ;  /* 0x0000001fff037819 */ /* 0x000fe20000011402 */
[----:B--2---:R-:W-:-:S04]  /*ac10*/  IMAD R4, R9, UR4, RZ ;  /* 0x0000000409047c24 */ /* 0x004fc8000f8e02ff */
[C---:B---3--:R-:W-:Y:S02]  /*ac20*/  IMAD R4, R8.reuse, UR5, R4 ;  /* 0x0000000508047c24 */ /* 0x048fe4000f8e0204 */
[----:B------:R-:W-:Y:S01]  /*ac30*/  IMAD.WIDE.U32 R2, R8, UR4, R2 ;  /* 0x0000000408027c25 */ /* 0x000fe2000f8e0002 */
[----:B------:R-:W-:-:S03]  /*ac40*/  ULDC.64 UR4, c[0x0][0x418] ;  /* 0x0001060000047ab9 */ /* 0x000fc60000000a00 */
[----:B------:R-:W-:Y:S01]  /*ac50*/  IMAD.IADD R3, R4, 0x1, R3 ;  /* 0x0000000104037824 */ /* 0x000fe200078e0203 */
[----:B------:R-:W-:-:S04]  /*ac60*/  LEA R4, P0, R2, UR4, 0x2 ;  /* 0x0000000402047c11 */ /* 0x000fc8000f8010ff */
[----:B------:R-:W-:-:S05]  /*ac70*/  LEA.HI.X R5, R2, UR5, R3, 0x2, P0 ;  /* 0x0000000502057c11 */ /* 0x000fca00080f1403 */
[----:B------:R1:W5:Y:S04]  /*ac80*/  LDG.E R16, desc[UR46][R4.64] ;  /* 0x0000002e04107981 */ /* 0x000368000c1e1900 */
.L_x_242:
        /* <DEDUP_REMOVED lines=8> */
.L_x_349:
[----:B------:R-:W-:Y:S05]  /*ad10*/  BSYNC B1 ;  /* 0x0000000000017941 */ /* 0x000fea0003800000 */
.L_x_243:
        /* <DEDUP_REMOVED lines=9> */
.L_x_246:
[----:B------:R-:W-:Y:S05]  /*adb0*/  BSYNC B1 ;  /* 0x0000000000017941 */ /* 0x000fea0003800000 */
.L_x_245:
        /* <DEDUP_REMOVED lines=12> */
.L_x_247:
        /* <DEDUP_REMOVED lines=13> */
.L_x_350:
[----:B------:R-:W-:Y:S05]  /*af50*/  BSYNC B1 ;  /* 0x0000000000017941 */ /* 0x000fea0003800000 */
.L_x_248:
        /* <DEDUP_REMOVED lines=11> */
.L_x_251:
[----:B------:R-:W-:Y:S05]  /*b010*/  BSYNC B1 ;  /* 0x0000000000017941 */ /* 0x000fea0003800000 */
.L_x_250:
        /* <DEDUP_REMOVED lines=9> */
.L_x_252:
        /* <DEDUP_REMOVED lines=15> */
.L_x_253:
        /* <DEDUP_REMOVED lines=15> */
.L_x_254:
        /* <DEDUP_REMOVED lines=15> */
.L_x_255:
        /* <DEDUP_REMOVED lines=10> */
.L_x_241:
[----:B------:R-:W-:Y:S05]  /*b420*/  BSYNC B0 ;  /* 0x0000000000007941 */ /* 0x000fea0003800000 */
.L_x_240:
[----:B------:R-:W2:Y:S04]  /*b430*/  LDL.LU R5, [R1+0x8] ;  /* 0x0000080001057983 */ /* 0x000ea80000300800 */
[----:B------:R-:W3:Y:S01]  /*b440*/  LDL.LU R4, [R1+0x20] ;  /* 0x0000200001047983 */ /* 0x000ee20000300800 */
[----:B------:R-:W-:-:S05]  /*b450*/  VIADD R19, R19, 0x1 ;  /* 0x0000000113137836 */ /* 0x000fca0000000000 */
[----:B------:R-:W-:-:S04]  /*b460*/  ISETP.NE.AND P0, PT, R19, 0x2, PT ;  /* 0x000000021300780c */ /* 0x000fc80003f05270 */
[----:B------:R-:W-:Y:S02]  /*b470*/  SEL R0, RZ, 0x1, P0 ;  /* 0x00000001ff007807 */ /* 0x000fe40000000000 */
[----:B------:R-:W-:Y:S02]  /*b480*/  SEL R19, R19, RZ, P0 ;  /* 0x000000ff13137207 */ /* 0x000fe40000000000 */
[----:B--2---:R-:W-:Y:S01]  /*b490*/  LOP3.LUT R5, R5, R0, RZ, 0x3c, !PT ;  /* 0x0000000005057212 */ /* 0x004fe200078e3cff */
[----:B---3--:R-:W-:-:S04]  /*b4a0*/  VIADD R0, R4, 0xfffffffd ;  /* 0xfffffffd04007836 */ /* 0x008fc80000000000 */
[----:B------:R1:W-:Y:S03]  /*b4b0*/  STL [R1+0x8], R5 ;  /* 0x0000080501007387 */ /* 0x0003e60000100800 */
.L_x_239:
[----:B------:R-:W2:Y:S01]  /*b4c0*/  LDL.LU R2, [R1+0x1c] ;  /* 0x00001c0001027983 */ /* 0x000ea20000300800 */
[----:B------:R-:W-:Y:S01]  /*b4d0*/  IMAD.MOV R6, RZ, RZ, -R6 ;  /* 0x000000ffff067224 */ /* 0x000fe200078e0a06 */
[----:B------:R-:W-:Y:S04]  /*b4e0*/  BSSY B0, `(.L_x_238) ;  /* 0x000013b000007945 */ /* 0x000fe80003800000 */
[----:B--2---:R-:W-:-:S13]  /*b4f0*/  ISETP.NE.AND P0, PT, R2, R6, PT ;  /* 0x000000060200720c */ /* 0x004fda0003f05270 */
[----:B------:R-:W-:Y:S05]  /*b500*/  @!P0 BRA `(.L_x_256) ;  /* 0x0000001000e08947 */ /* 0x000fea0003800000 */
.L_x_289:
[----:B------:R-:W-:Y:S01]  /*b510*/  LOP3.LUT P0, RZ, R18, 0x2, RZ, 0xc0, !PT ;  /* 0x0000000212ff7812 */ /* 0x000fe2000780c0ff */
[----:B------:R-:W-:-:S12]  /*b520*/  BSSY B1, `(.L_x_257) ;  /* 0x0000093000017945 */ /* 0x000fd80003800000 */
[----:B--2---:R-:W-:Y:S05]  /*b530*/  @!P0 BRA `(.L_x_258) ;  /* 0x0000000800448947 */ /* 0x004fea0003800000 */
[----:B------:R-:W-:Y:S01]  /*b540*/  LOP3.LUT P0, RZ, R18, 0x1, RZ, 0xc0, !PT ;  /* 0x0000000112ff7812 */ /* 0x000fe2000780c0ff */
[----:B------:R-:W-:-:S12]  /*b550*/  IMAD.MOV.U32 R6, RZ, RZ, R0 ;  /* 0x000000ffff067224 */ /* 0x000fd800078e0000 */
[----:B------:R-:W-:Y:S05]  /*b560*/  @!P0 BRA `(.L_x_259) ;  /* 0x0000000000508947 */ /* 0x000fea0003800000 */
[----:B0-----:R-:W2:Y:S01]  /*b570*/  LDL R7, [R1+0xc] ;  /* 0x00000c0001077983 */ /* 0x001ea20000100800 */
[----:B------:R-:W0:Y:S01]  /*b580*/  LDC R6, c[0x0][0x43c] ;  /* 0x00010f00ff067b82 */ /* 0x000e220000000800 */
[----:B------:R-:W-:Y:S02]  /*b590*/  ULDC.64 UR4, c[0x0][0x428] ;  /* 0x00010a0000047ab9 */ /* 0x000fe40000000a00 */
[----:B-1----:R-:W3:Y:S01]  /*b5a0*/  LDL R5, [R1] ;  /* 0x0000000001057983 */ /* 0x002ee20000100800 */
[----:B0-----:R-:W-:-:S13]  /*b5b0*/  ISETP.NE.AND P0, PT, R6, 0x1, PT ;  /* 0x000000010600780c */ /* 0x001fda0003f05270 */
[----:B------:R-:W0:Y:S02]  /*b5c0*/  @P0 LDC.64 R2, c[0x0][0x440] ;  /* 0x00011000ff020b82 */ /* 0x000e240000000a00 */
[----:B0-----:R-:W-:-:S04]  /*b5d0*/  @P0 IMAD.HI.U32 R4, R0, R2, RZ ;  /* 0x0000000200040227 */ /* 0x001fc800078e00ff */
        /* <DEDUP_REMOVED lines=13> */
.L_x_259:
[----:B------:R-:W3:Y:S01]  /*b6b0*/  LDL R2, [R1+0x8] ;  /* 0x0000080001027983 */ /* 0x000ee20000100800 */
        /* <DEDUP_REMOVED lines=8> */
.L_x_351:
[----:B------:R-:W-:Y:S05]  /*b740*/  BSYNC B2 ;  /* 0x0000000000027941 */ /* 0x000fea0003800000 */
.L_x_260:
        /* <DEDUP_REMOVED lines=9> */
.L_x_263:
[----:B------:R-:W-:Y:S05]  /*b7e0*/  BSYNC B2 ;  /* 0x0000000000027941 */ /* 0x000fea0003800000 */
.L_x_262:
        /* <DEDUP_REMOVED lines=8> */
[----:B-1----:R-:W-:Y:S01]  /*b870*/  VIADD R5, R4, 0x32430 ;  /* 0x0003243004057836 */ /* 0x002fe20000000000 */
[----:B------:R-:W-:Y:S01]  /*b880*/  UMOV UR6, 0x0 ;  /* 0x0000000000067882 */ /* 0x000fe20000000000 */
[----:B------:R-:W-:Y:S01]  /*b890*/  VIADD R3, R3, 0x1c400 ;  /* 0x0001c40003037836 */ /* 0x000fe20000000000 */
[----:B------:R-:W-:-:S09]  /*b8a0*/  UMOV UR7, 0x14f00000 ;  /* 0x14f0000000077882 */ /* 0x000fd20000000000 */
.L_x_264:
        /* <DEDUP_REMOVED lines=13> */
.L_x_352:
[----:B------:R-:W-:Y:S05]  /*b980*/  BSYNC B2 ;  /* 0x0000000000027941 */ /* 0x000fea0003800000 */
.L_x_265:
        /* <DEDUP_REMOVED lines=11> */
.L_x_268:
[----:B------:R-:W-:Y:S05]  /*ba40*/  BSYNC B2 ;  /* 0x0000000000027941 */ /* 0x000fea0003800000 */
.L_x_267:
        /* <DEDUP_REMOVED lines=9> */
.L_x_269:
        /* <DEDUP_REMOVED lines=15> */
.L_x_270:
        /* <DEDUP_REMOVED lines=15> */
.L_x_271:
        /* <DEDUP_REMOVED lines=15> */
.L_x_272:
        /* <DEDUP_REMOVED lines=10> */
.L_x_258:
[----:B------:R-:W-:Y:S05]  /*be50*/  BSYNC B1 ;  /* 0x0000000000017941 */ /* 0x000fea0003800000 */
.L_x_257:
[----:B------:R-:W2:Y:S01]  /*be60*/  LDL.LU R2, [R1+0x8] ;  /* 0x0000080001027983 */ /* 0x000ea20000300800 */
[----:B------:R-:W-:Y:S01]  /*be70*/  LOP3.LUT P2, RZ, R18, 0x2, RZ, 0xc0, !PT ;  /* 0x0000000212ff7812 */ /* 0x000fe2000784c0ff */
[----:B0-----:R-:W-:Y:S01]  /*be80*/  VIADD R7, R19, 0x1 ;  /* 0x0000000113077836 */ /* 0x001fe20000000000 */
[----:B------:R-:W-:Y:S04]  /*be90*/  BSSY B1, `(.L_x_273) ;  /* 0x0000096000017945 */ /* 0x000fe80003800000 */
[----:B------:R-:W-:-:S04]  /*bea0*/  ISETP.NE.AND P0, PT, R7, 0x2, PT ;  /* 0x000000020700780c */ /* 0x000fc80003f05270 */
[----:B------:R-:W-:Y:S02]  /*beb0*/  SEL R6, RZ, 0x1, P0 ;  /* 0x00000001ff067807 */ /* 0x000fe40000000000 */
[----:B------:R-:W-:Y:S02]  /*bec0*/  SEL R7, R7, RZ, P0 ;  /* 0x000000ff07077207 */ /* 0x000fe40000000000 */
[----:B--2---:R-:W-:Y:S01]  /*bed0*/  LOP3.LUT R6, R2, R6, RZ, 0x3c, !PT ;  /* 0x0000000602067212 */ /* 0x004fe200078e3cff */
[----:B------:R-:W-:Y:S06]  /*bee0*/  @!P2 BRA `(.L_x_274) ;  /* 0x000000080040a947 */ /* 0x000fec0003800000 */
[----:B------:R-:W-:Y:S01]  /*bef0*/  LOP3.LUT P2, RZ, R18, 0x1, RZ, 0xc0, !PT ;  /* 0x0000000112ff7812 */ /* 0x000fe2000784c0ff */
[----:B------:R-:W-:-:S12]  /*bf00*/  VIADD R8, R0, 0xffffffff ;  /* 0xffffffff00087836 */ /* 0x000fd80000000000 */
[----:B------:R-:W-:Y:S05]  /*bf10*/  @!P2 BRA `(.L_x_275) ;  /* 0x000000000050a947 */ /* 0x000fea0003800000 */
[----:B------:R-:W2:Y:S01]  /*bf20*/  LDL R10, [R1+0xc] ;  /* 0x00000c00010a7983 */ /* 0x000ea20000100800 */
[----:B------:R-:W0:Y:S01]  /*bf30*/  LDC R4, c[0x0][0x43c] ;  /* 0x00010f00ff047b82 */ /* 0x000e220000000800 */
[----:B------:R-:W-:Y:S02]  /*bf40*/  ULDC.64 UR4, c[0x0][0x428] ;  /* 0x00010a0000047ab9 */ /* 0x000fe40000000a00 */
[----:B------:R-:W3:Y:S01]  /*bf50*/  LDL R9, [R1] ;  /* 0x0000000001097983 */ /* 0x000ee20000100800 */
[----:B0-----:R-:W-:-:S13]  /*bf60*/  ISETP.NE.AND P0, PT, R4, 0x1, PT ;  /* 0x000000010400780c */ /* 0x001fda0003f05270 */
        /* <DEDUP_REMOVED lines=15> */
.L_x_275:
        /* <DEDUP_REMOVED lines=8> */
.L_x_353:
[----:B------:R-:W-:Y:S05]  /*c0e0*/  BSYNC B2 ;  /* 0x0000000000027941 */ /* 0x000fea0003800000 */
.L_x_276:
        /* <DEDUP_REMOVED lines=9> */
.L_x_279:
[----:B------:R-:W-:Y:S05]  /*c180*/  BSYNC B2 ;  /* 0x0000000000027941 */ /* 0x000fea0003800000 */
.L_x_278:
[----:B------:R-:W-:Y:S01]  /*c190*/  IMAD.MOV.U32 R10, RZ, RZ, RZ ;  /* 0x000000ffff0a7224 */ /* 0x000fe200078e00ff */
[----:B------:R-:W-:Y:S01]  /*c1a0*/  UIADD3 UR4, UP0, UR40, 0x370, URZ ;  /* 0x0000037028047890 */ /* 0x000fe2000ff1e03f */
[----:B------:R-:W-:Y:S01]  /*c1b0*/  IMAD.U32 R9, RZ, RZ, UR37 ;  /* 0x00000025ff097e24 */ /* 0x000fe2000f8e00ff */
        /* <DEDUP_REMOVED lines=9> */
.L_x_280:
        /* <DEDUP_REMOVED lines=13> */
.L_x_354:
[----:B------:R-:W-:Y:S05]  /*c320*/  BSYNC B2 ;  /* 0x0000000000027941 */ /* 0x000fea0003800000 */
.L_x_281:
        /* <DEDUP_REMOVED lines=11> */
.L_x_284:
[----:B------:R-:W-:Y:S05]  /*c3e0*/  BSYNC B2 ;  /* 0x0000000000027941 */ /* 0x000fea0003800000 */
.L_x_283:
        /* <DEDUP_REMOVED lines=9> */
.L_x_285:
        /* <DEDUP_REMOVED lines=15> */
.L_x_286:
        /* <DEDUP_REMOVED lines=15> */
.L_x_287:
        /* <DEDUP_REMOVED lines=15> */
.L_x_288:
        /* <DEDUP_REMOVED lines=10> */
.L_x_274:
[----:B------:R-:W-:Y:S05]  /*c7f0*/  BSYNC B1 ;  /* 0x0000000000017941 */ /* 0x000fea0003800000 */
.L_x_273:
[----:B------:R-:W-:Y:S01]  /*c800*/  VIADD R7, R7, 0x1 ;  /* 0x0000000107077836 */ /* 0x000fe20000000000 */
[C---:B------:R-:W-:Y:S01]  /*c810*/  ISETP.GT.AND P1, PT, R0.reuse, 0x1, PT ;  /* 0x000000010000780c */ /* 0x040fe20003f24270 */
[----:B------:R-:W-:-:S03]  /*c820*/  VIADD R0, R0, 0xfffffffe ;  /* 0xfffffffe00007836 */ /* 0x000fc60000000000 */
[----:B------:R-:W-:-:S04]  /*c830*/  ISETP.NE.AND P0, PT, R7, 0x2, PT ;  /* 0x000000020700780c */ /* 0x000fc80003f05270 */
[----:B------:R-:W-:Y:S02]  /*c840*/  SEL R2, RZ, 0x1, P0 ;  /* 0x00000001ff027807 */ /* 0x000fe40000000000 */
[----:B------:R-:W-:Y:S02]  /*c850*/  SEL R19, R7, RZ, P0 ;  /* 0x000000ff07137207 */ /* 0x000fe40000000000 */
[----:B------:R-:W-:-:S05]  /*c860*/  LOP3.LUT R2, R6, R2, RZ, 0x3c, !PT ;  /* 0x0000000206027212 */ /* 0x000fca00078e3cff */
[----:B------:R2:W-:Y:S01]  /*c870*/  STL [R1+0x8], R2 ;  /* 0x0000080201007387 */ /* 0x0005e20000100800 */
[----:B------:R-:W-:Y:S05]  /*c880*/  @P1 BRA `(.L_x_289) ;  /* 0xffffffec00201947 */ /* 0x000fea000383ffff */
.L_x_256:
[----:B------:R-:W-:Y:S05]  /*c890*/  BSYNC B0 ;  /* 0x0000000000007941 */ /* 0x000fea0003800000 */
.L_x_238:
        /* <DEDUP_REMOVED lines=10> */
.L_x_210:
[----:B0-----:R-:W0:Y:S01]  /*c940*/  S2R R3, SR_CgaCtaId ;  /* 0x0000000000037919 */ /* 0x001e220000008800 */
[----:B------:R-:W-:Y:S01]  /*c950*/  MOV R0, 0x400 ;  /* 0x0000040000007802 */ /* 0x000fe20000000f00 */
[----:B------:R-:W-:Y:S03]  /*c960*/  BSSY B0, `(.L_x_291) ;  /* 0x0000005000007945 */ /* 0x000fe60003800000 */
[----:B0-----:R-:W-:Y:S02]  /*c970*/  LEA R0, R3, R0, 0x18 ;  /* 0x0000000003007211 */ /* 0x001fe400078ec0ff */
[----:B------:R-:W-:-:S04]  /*c980*/  SHF.L.U32 R3, R2, 0x1f, RZ ;  /* 0x0000001f02037819 */ /* 0x000fc800000006ff */
[----:B------:R-:W0:Y:S02]  /*c990*/  SYNCS.PHASECHK.TRANS64.TRYWAIT P0, [R0+URZ+0x32420], R3 ;  /* 0x03242003000075a7 */ /* 0x000e24000800017f */
[----:B0-----:R-:W-:Y:S05]  /*c9a0*/  @!P0 BRA `(.L_x_292) ;  /* 0x0000002000988947 */ /* 0x001fea0003800000 */
.L_x_355:
[----:B------:R-:W-:Y:S05]  /*c9b0*/  BSYNC B0 ;  /* 0x0000000000007941 */ /* 0x000fea0003800000 */
.L_x_291:
[----:B------:R-:W-:-:S03]  /*c9c0*/  UMOV UR4, 0xffffffff ;  /* 0xffffffff00047882 */ /* 0x000fc60000000000 */
[----:B------:R-:W-:Y:S05]  /*c9d0*/  BRA.DIV UR4, `(.L_x_293) ;  /* 0x0000002204a07947 */ /* 0x000fea000b800000 */
[----:B------:R-:W2:Y:S02]  /*c9e0*/  S2R R2, SR_TID.X ;  /* 0x0000000000027919 */ /* 0x000ea40000002100 */
[----:B--2---:R-:W-:-:S04]  /*c9f0*/  SHF.R.U32.HI R2, RZ, 0x5, R2 ;  /* 0x00000005ff027819 */ /* 0x004fc80000011602 */
[----:B------:R-:W-:-:S05]  /*ca00*/  LOP3.LUT R2, R2, 0x3, RZ, 0xc0, !PT ;  /* 0x0000000302027812 */ /* 0x000fca00078ec0ff */
[----:B------:R2:W3:Y:S02]  /*ca10*/  SHFL.IDX PT, R14, R2, RZ, 0x1f ;  /* 0x00001fff020e7589 */ /* 0x0004e400000e0000 */
.L_x_358:
[----:B---3--:R-:W-:Y:S01]  /*ca20*/  ISETP.NE.AND P0, PT, R14, RZ, PT ;  /* 0x000000ff0e00720c */ /* 0x008fe20003f05270 */
[----:B------:R-:W-:-:S12]  /*ca30*/  BSSY B0, `(.L_x_294) ;  /* 0x0000025000007945 */ /* 0x000fd80003800000 */
[----:B------:R-:W-:Y:S05]  /*ca40*/  @P0 BRA `(.L_x_295) ;  /* 0x00000000008c0947 */ /* 0x000fea0003800000 */
[----:B------:R-:W-:-:S03]  /*ca50*/  UMOV UR4, 0xffffffff ;  /* 0xffffffff00047882 */ /* 0x000fc60000000000 */
[----:B------:R-:W-:Y:S05]  /*ca60*/  BRA.DIV UR4, `(.L_x_296) ;  /* 0x0000002204b07947 */ /* 0x000fea000b800000 */
[----:B------:R-:W-:-:S13]  /*ca70*/  ELECT P6, URZ, PT ;  /* 0x00000000003f782f */ /* 0x000fda00038c0000 */
.L_x_361:
[----:B------:R-:W-:Y:S05]  /*ca80*/  @!P6 BRA `(.L_x_295) ;  /* 0x00000000007ce947 */ /* 0x000fea0003800000 */
[----:B------:R-:W-:-:S06]  /*ca90*/  ULOP3.LUT UR4, UR36, 0x2, URZ, 0xfc, !UPT ;  /* 0x0000000224047892 */ /* 0x000fcc000f8efc3f */
[----:B--2---:R-:W-:-:S05]  /*caa0*/  IMAD.U32 R2, RZ, RZ, UR4 ;  /* 0x00000004ff027e24 */ /* 0x004fca000f8e00ff */
[----:B------:R-:W-:-:S13]  /*cab0*/  ISETP.NE.AND P2, PT, R2, 0x3, PT ;  /* 0x000000030200780c */ /* 0x000fda0003f45270 */
[----:B------:R-:W-:Y:S05]  /*cac0*/  @!P2 BRA `(.L_x_297) ;  /* 0x000000000004a947 */ /* 0x000fea0003800000 */
[----:B------:R-:W-:Y:S01]  /*cad0*/  BPT.TRAP 0x1 ;  /* 0x000000040000795c */ /* 0x000fe20000300000 */
.L_x_297:
[----:B------:R-:W1:Y:S01]  /*cae0*/  LDL.LU R7, [R1+0x8] ;  /* 0x0000080001077983 */ /* 0x000e620000300800 */
[----:B------:R-:W-:Y:S02]  /*caf0*/  VIADD R2, R0, 0x32440 ;  /* 0x0003244000027836 */ /* 0x000fe40000000000 */
[C---:B0-----:R-:W-:Y:S02]  /*cb00*/  VIADD R3, R19.reuse, 0x1 ;  /* 0x0000000113037836 */ /* 0x041fe40000000000 */
[----:B------:R-:W-:-:S03]  /*cb10*/  IMAD R6, R19, 0x8, R2 ;  /* 0x0000000813067824 */ /* 0x000fc600078e0202 */
[----:B------:R-:W-:-:S04]  /*cb20*/  ISETP.NE.AND P1, PT, R3, 0x2, PT ;  /* 0x000000020300780c */ /* 0x000fc80003f25270 */
[----:B------:R-:W-:Y:S02]  /*cb30*/  SEL R4, RZ, 0x1, P1 ;  /* 0x00000001ff047807 */ /* 0x000fe40000800000 */
[----:B------:R-:W-:Y:S02]  /*cb40*/  SEL R3, R3, RZ, P1 ;  /* 0x000000ff03037207 */ /* 0x000fe40000800000 */
[C---:B-1----:R-:W-:Y:S02]  /*cb50*/  SHF.L.U32 R5, R7.reuse, 0x1f, RZ ;  /* 0x0000001f07057819 */ /* 0x042fe400000006ff */
[----:B------:R-:W-:Y:S01]  /*cb60*/  LOP3.LUT R4, R7, R4, RZ, 0x3c, !PT ;  /* 0x0000000407047212 */ /* 0x000fe200078e3cff */
[----:B------:R-:W-:Y:S01]  /*cb70*/  IMAD R7, R3, 0x8, R2 ;  /* 0x0000000803077824 */ /* 0x000fe200078e0202 */
[----:B------:R-:W0:Y:S02]  /*cb80*/  SYNCS.PHASECHK.TRANS64.TRYWAIT P0, [R6+URZ], R5 ;  /* 0x00000005060075a7 */ /* 0x000e24000800017f */
[----:B------:R-:W-:Y:S01]  /*cb90*/  SHF.L.U32 R2, R4, 0x1f, RZ ;  /* 0x0000001f04027819 */ /* 0x000fe200000006ff */
[----:B0-----:R-:W-:Y:S06]  /*cba0*/  @!P0 BRA `(.L_x_298) ;  /* 0x0000002000808947 */ /* 0x001fec0003800000 */
.L_x_362:
[----:B------:R-:W1:Y:S02]  /*cbb0*/  SYNCS.PHASECHK.TRANS64.TRYWAIT P0, [R7+URZ], R2 ;  /* 0x00000002070075a7 */ /* 0x000e64000800017f */
[----:B-1----:R-:W-:Y:S05]  /*cbc0*/  @!P0 BRA `(.L_x_299) ;  /* 0x00000020008c8947 */ /* 0x002fea0003800000 */
.L_x_363:
[----:B------:R-:W-:Y:S05]  /*cbd0*/  @!P2 BRA `(.L_x_300) ;  /* 0x000000000004a947 */ /* 0x000fea0003800000 */
[----:B------:R-:W-:Y:S01]  /*cbe0*/  BPT.TRAP 0x1 ;  /* 0x000000040000795c */ /* 0x000fe20000300000 */
.L_x_300:
[----:B------:R-:W-:-:S04]  /*cbf0*/  VIADD R0, R0, 0x32460 ;  /* 0x0003246000007836 */ /* 0x000fc80000000000 */
[----:B------:R-:W-:-:S04]  /*cc00*/  IMAD R4, R19, 0x8, R0 ;  /* 0x0000000813047824 */ /* 0x000fc800078e0200 */
[----:B------:R-:W2:Y:S02]  /*cc10*/  SYNCS.PHASECHK.TRANS64.TRYWAIT P0, [R4+URZ], R5 ;  /* 0x00000005040075a7 */ /* 0x000ea4000800017f */
[----:B--2---:R-:W-:Y:S05]  /*cc20*/  @!P0 BRA `(.L_x_301) ;  /* 0x0000002000888947 */ /* 0x004fea0003800000 */
.L_x_364:
[----:B------:R-:W-:-:S07]  /*cc30*/  IMAD R3, R3, 0x8, R0 ;  /* 0x0000000803037824 */ /* 0x000fce00078e0200 */
.L_x_302:
[----:B---3--:R3:W4:Y:S02]  /*cc40*/  SYNCS.PHASECHK.TRANS64.TRYWAIT P0, [R3+URZ], R2 ;  /* 0x00000002030075a7 */ /* 0x008724000800017f */
[----:B----4-:R-:W-:Y:S05]  /*cc50*/  @!P0 NANOSLEEP.SYNCS 0x989680 ;  /* 0x009896800000895d */ /* 0x010fea0003900000 */
[----:B------:R-:W4:Y:S02]  /*cc60*/  @!P0 SYNCS.PHASECHK.TRANS64 P0, [R3+URZ], R2 ;  /* 0x00000002030085a7 */ /* 0x000f24000800007f */
[----:B----4-:R-:W-:Y:S05]  /*cc70*/  @!P0 BRA `(.L_x_302) ;  /* 0xfffffffc00f08947 */ /* 0x010fea000383ffff */
.L_x_295:
[----:B------:R-:W-:Y:S05]  /*cc80*/  BSYNC B0 ;  /* 0x0000000000007941 */ /* 0x000fea0003800000 */
.L_x_294:
[----:B------:R-:W-:Y:S05]  /*cc90*/  EXIT ;  /* 0x000000000000794d */ /* 0x000fea0003800000 */
.L_x_181:
[----:B0-----:R-:W-:-:S04]  /*cca0*/  IMAD.U32 R3, RZ, RZ, UR50 ;  /* 0x00000032ff037e24 */ /* 0x001fc8000f8e00ff */
[----:B------:R0:W1:Y:S03]  /*ccb0*/  SYNCS.PHASECHK.TRANS64.TRYWAIT P0, [R3+URZ+0x32400], R0 ;  /* 0x03240000030075a7 */ /* 0x000066000800017f */
[----:B-1----:R-:W-:Y:S05]  /*ccc0*/  @!P0 NANOSLEEP.SYNCS 0x989680 ;  /* 0x009896800000895d */ /* 0x002fea0003900000 */
[----:B------:R-:W1:Y:S02]  /*ccd0*/  @!P0 SYNCS.PHASECHK.TRANS64 P0, [R3+URZ+0x32400], R0 ;  /* 0x03240000030085a7 */ /* 0x000e64000800007f */
[----:B-1----:R-:W-:Y:S05]  /*cce0*/  @!P0 BRA `(.L_x_181) ;  /* 0xfffffffc00ec8947 */ /* 0x002fea000383ffff */
[----:B------:R-:W-:Y:S05]  /*ccf0*/  BRA `(.L_x_303) ;  /* 0xffffff4400347947 */ /* 0x000fea000383ffff */
.L_x_185:
[----:B-1----:R-:W-:-:S04]  /*cd00*/  IMAD.U32 R4, RZ, RZ, UR26 ;  /* 0x0000001aff047e24 */ /* 0x002fc8000f8e00ff */
[----:B------:R1:W2:Y:S03]  /*cd10*/  SYNCS.PHASECHK.TRANS64.TRYWAIT P1, [R4+URZ+0x32430], R3 ;  /* 0x03243003040075a7 */ /* 0x0002a6000802017f */
[----:B--2---:R-:W-:Y:S05]  /*cd20*/  @!P1 NANOSLEEP.SYNCS 0x989680 ;  /* 0x009896800000995d */ /* 0x004fea0003900000 */
[----:B------:R-:W2:Y:S02]  /*cd30*/  @!P1 SYNCS.PHASECHK.TRANS64 P1, [R4+URZ+0x32430], R3 ;  /* 0x03243003040095a7 */ /* 0x000ea4000802007f */
[----:B--2---:R-:W-:Y:S05]  /*cd40*/  @!P1 BRA `(.L_x_185) ;  /* 0xfffffffc00ec9947 */ /* 0x004fea000383ffff */
[----:B------:R-:W-:Y:S05]  /*cd50*/  BRA `(.L_x_184) ;  /* 0xffffff4400587947 */ /* 0x000fea000383ffff */
.L_x_186:
[----:B--2---:R-:W-:-:S04]  /*cd60*/  IMAD.U32 R5, RZ, RZ, UR50 ;  /* 0x00000032ff057e24 */ /* 0x004fc8000f8e00ff */
[----:B------:R2:W3:Y:S03]  /*cd70*/  SYNCS.PHASECHK.TRANS64.TRYWAIT P1, [R5+URZ+0x32410], R0 ;  /* 0x03241000050075a7 */ /* 0x0004e6000802017f */
[----:B---3--:R-:W-:Y:S05]  /*cd80*/  @!P1 NANOSLEEP.SYNCS 0x989680 ;  /* 0x009896800000995d */ /* 0x008fea0003900000 */
[----:B------:R-:W3:Y:S02]  /*cd90*/  @!P1 SYNCS.PHASECHK.TRANS64 P1, [R5+URZ+0x32410], R0 ;  /* 0x03241000050095a7 */ /* 0x000ee4000802007f */
[----:B---3--:R-:W-:Y:S05]  /*cda0*/  @!P1 BRA `(.L_x_186) ;  /* 0xfffffffc00ec9947 */ /* 0x008fea000383ffff */
[----:B------:R-:W-:Y:S05]  /*cdb0*/  BRA `(.L_x_304) ;  /* 0xffffff4400d87947 */ /* 0x000fea000383ffff */
.L_x_190:
[----:B--2---:R-:W-:-:S04]  /*cdc0*/  IMAD.U32 R0, RZ, RZ, UR26 ;  /* 0x0000001aff007e24 */ /* 0x004fc8000f8e00ff */
[----:B------:R2:W4:Y:S03]  /*cdd0*/  SYNCS.PHASECHK.TRANS64.TRYWAIT P1, [R0+URZ+0x32450], R3 ;  /* 0x03245003000075a7 */ /* 0x000526000802017f */
[----:B----4-:R-:W-:Y:S05]  /*cde0*/  @!P1 NANOSLEEP.SYNCS 0x989680 ;  /* 0x009896800000995d */ /* 0x010fea0003900000 */
[----:B------:R-:W4:Y:S02]  /*cdf0*/  @!P1 SYNCS.PHASECHK.TRANS64 P1, [R0+URZ+0x32450], R3 ;  /* 0x03245003000095a7 */ /* 0x000f24000802007f */
[----:B----4-:R-:W-:Y:S05]  /*ce00*/  @!P1 BRA `(.L_x_190) ;  /* 0xfffffffc00ec9947 */ /* 0x010fea000383ffff */
[----:B------:R-:W-:Y:S05]  /*ce10*/  BRA `(.L_x_189) ;  /* 0xffffff4400e07947 */ /* 0x000fea000383ffff */
.L_x_195:
[----:B--2---:R-:W-:-:S04]  /*ce20*/  IMAD.U32 R3, RZ, RZ, UR28 ;  /* 0x0000001cff037e24 */ /* 0x004fc8000f8e00ff */
[----:B------:R2:W3:Y:S03]  /*ce30*/  SYNCS.PHASECHK.TRANS64.TRYWAIT P3, [R3+URZ+0x32430], R0 ;  /* 0x03243000030075a7 */ /* 0x0004e6000806017f */
[----:B---3--:R-:W-:Y:S05]  /*ce40*/  @!P3 NANOSLEEP.SYNCS 0x989680 ;  /* 0x009896800000b95d */ /* 0x008fea0003900000 */
[----:B------:R-:W3:Y:S02]  /*ce50*/  @!P3 SYNCS.PHASECHK.TRANS64 P3, [R3+URZ+0x32430], R0 ;  /* 0x032430000300b5a7 */ /* 0x000ee4000806007f */
[----:B---3--:R-:W-:Y:S05]  /*ce60*/  @!P3 BRA `(.L_x_195) ;  /* 0xfffffffc00ecb947 */ /* 0x008fea000383ffff */
[----:B------:R-:W-:Y:S05]  /*ce70*/  BRA `(.L_x_194) ;  /* 0xffffff64008c7947 */ /* 0x000fea000383ffff */
.L_x_199:
[----:B--2---:R-:W-:-:S04]  /*ce80*/  IMAD.U32 R3, RZ, RZ, UR28 ;  /* 0x0000001cff037e24 */ /* 0x004fc8000f8e00ff */
[----:B------:R2:W3:Y:S03]  /*ce90*/  SYNCS.PHASECHK.TRANS64.TRYWAIT P3, [R3+URZ+0x32450], R0 ;  /* 0x03245000030075a7 */ /* 0x0004e6000806017f */
[----:B---3--:R-:W-:Y:S05]  /*cea0*/  @!P3 NANOSLEEP.SYNCS 0x989680 ;  /* 0x009896800000b95d */ /* 0x008fea0003900000 */
[----:B------:R-:W3:Y:S02]  /*ceb0*/  @!P3 SYNCS.PHASECHK.TRANS64 P3, [R3+URZ+0x32450], R0 ;  /* 0x032450000300b5a7 */ /* 0x000ee4000806007f */
[----:B---3--:R-:W-:Y:S05]  /*cec0*/  @!P3 BRA `(.L_x_199) ;  /* 0xfffffffc00ecb947 */ /* 0x008fea000383ffff */
[----:B------:R-:W-:Y:S05]  /*ced0*/  BRA `(.L_x_198) ;  /* 0xffffff6400e47947 */ /* 0x000fea000383ffff */
.L_x_214:
        /* <DEDUP_REMOVED lines=11> */
.L_x_306:
[----:B------:R-:W-:Y:S05]  /*cf90*/  BSYNC B0 ;  /* 0x0000000000007941 */ /* 0x000fea0003800000 */
.L_x_305:
[----:B------:R-:W-:Y:S05]  /*cfa0*/  BRA `(.L_x_307) ;  /* 0xffffffb800347947 */ /* 0x000fea000383ffff */
.L_x_216:
[----:B------:R-:W-:Y:S01]  /*cfb0*/  BSSY B0, `(.L_x_308) ;  /* 0x0000006000007945 */ /* 0x000fe20003800000 */
[----:B------:R-:W-:-:S07]  /*cfc0*/  IMAD.MOV.U32 R15, RZ, RZ, -0x1 ;  /* 0xffffffffff0f7424 */ /* 0x000fce00078e00ff */
[----:B012---:R-:W-:Y:S05]  /*cfd0*/  WARPSYNC.COLLECTIVE R15, `(.L_x_309) ;  /* 0x000000000f0c7348 */ /* 0x007fea0003c00000 */
[----:B------:R-:W-:Y:S02]  /*cfe0*/  ELECT P6, UR62, PT ;  /* 0x00000000003e782f */ /* 0x000fe400038c0000 */
[----:B------:R-:W-:Y:S01]  /*cff0*/  MOV R14, UR62 ;  /* 0x0000003e000e7c02 */ /* 0x000fe20008000f00 */
[----:B012---:R-:W-:Y:S10]  /*d000*/  ENDCOLLECTIVE ;  /* 0x000000000000791b */ /* 0x007ff40003800000 */
.L_x_309:
[----:B------:R-:W-:Y:S05]  /*d010*/  BSYNC B0 ;  /* 0x0000000000007941 */ /* 0x000fea0003800000 */
.L_x_308:
[----:B------:R-:W-:Y:S05]  /*d020*/  BRA `(.L_x_310) ;  /* 0xffffffb800347947 */ /* 0x000fea000383ffff */
.L_x_218:
[----:B--2---:R2:W4:Y:S02]  /*d030*/  SYNCS.PHASECHK.TRANS64.TRYWAIT P0, [R0+URZ+0x32440], R2 ;  /* 0x03244002000075a7 */ /* 0x004524000800017f */
[----:B----4-:R-:W-:Y:S05]  /*d040*/  @!P0 NANOSLEEP.SYNCS 0x989680 ;  /* 0x009896800000895d */ /* 0x010fea0003900000 */
[----:B------:R-:W4:Y:S02]  /*d050*/  @!P0 SYNCS.PHASECHK.TRANS64 P0, [R0+URZ+0x32440], R2 ;  /* 0x03244002000085a7 */ /* 0x000f24000800007f */
[----:B----4-:R-:W-:Y:S05]  /*d060*/  @!P0 BRA `(.L_x_218) ;  /* 0xfffffffc00f08947 */ /* 0x010fea000383ffff */
[----:B------:R-:W-:Y:S05]  /*d070*/  BRA `(.L_x_311) ;  /* 0xffffffb800907947 */ /* 0x000fea000383ffff */
.L_x_221:
[----:B------:R-:W-:Y:S01]  /*d080*/  IMAD.MOV.U32 R13, RZ, RZ, R2 ;  /* 0x000000ffff0d7224 */ /* 0x000fe200078e0002 */
[----:B------:R-:W0:Y:S01]  /*d090*/  S2R R5, SR_TID.X ;  /* 0x0000000000057919 */ /* 0x000e220000002100 */
[----:B------:R-:W-:Y:S02]  /*d0a0*/  IMAD.MOV.U32 R12, RZ, RZ, RZ ;  /* 0x000000ffff0c7224 */ /* 0x000fe400078e00ff */
[----:B------:R-:W-:Y:S01]  /*d0b0*/  IMAD.MOV.U32 R11, RZ, RZ, 0x181f ;  /* 0x0000181fff0b7424 */ /* 0x000fe200078e00ff */
[----:B------:R1:W-:Y:S01]  /*d0c0*/  STL [R1+0x60], R9 ;  /* 0x0000600901007387 */ /* 0x0003e20000100800 */
[----:B------:R-:W-:-:S07]  /*d0d0*/  IMAD.MOV.U32 R15, RZ, RZ, -0x1 ;  /* 0xffffffffff0f7424 */ /* 0x000fce00078e00ff */
[----:B01---5:R-:W-:Y:S05]  /*d0e0*/  WARPSYNC.COLLECTIVE R15, `(.L_x_312) ;  /* 0x000000000f087348 */ /* 0x023fea0003c00000 */
[----:B------:R2:W3:Y:S02]  /*d0f0*/  SHFL.IDX P6, R14, R13, R12, R11 ;  /* 0x0000000c0d0e7389 */ /* 0x0004e400000c000b */
[----:B0123-5:R-:W-:Y:S01]  /*d100*/  ENDCOLLECTIVE ;  /* 0x000000000000791b */ /* 0x02ffe20003800000 */
.L_x_312:
[----:B------:R-:W-:Y:S01]  /*d110*/  IMAD.MOV.U32 R13, RZ, RZ, R0 ;  /* 0x000000ffff0d7224 */ /* 0x000fe200078e0000 */
[----:B------:R-:W-:Y:S01]  /*d120*/  LOP3.LUT R5, R5, 0x7f, RZ, 0xc0, !PT ;  /* 0x0000007f05057812 */ /* 0x000fe200078ec0ff */
[----:B------:R-:W-:-:S07]  /*d130*/  IMAD.MOV.U32 R7, RZ, RZ, R14 ;  /* 0x000000ffff077224 */ /* 0x000fce00078e000e */
[----:B------:R-:W-:Y:S05]  /*d140*/  WARPSYNC.COLLECTIVE R15, `(.L_x_313) ;  /* 0x000000000f087348 */ /* 0x000fea0003c00000 */
[----:B------:R0:W1:Y:S02]  /*d150*/  SHFL.IDX P6, R14, R13, R12, R11 ;  /* 0x0000000c0d0e7389 */ /* 0x00006400000c000b */
[----:B01----:R-:W-:Y:S01]  /*d160*/  ENDCOLLECTIVE ;  /* 0x000000000000791b */ /* 0x003fe20003800000 */
.L_x_313:
[----:B------:R-:W-:Y:S01]  /*d170*/  ULDC UR4, c[0x0][0x288] ;  /* 0x0000a20000047ab9 */ /* 0x000fe20000000800 */
[----:B------:R-:W-:Y:S01]  /*d180*/  SHF.R.U32.HI R9, RZ, 0x3, R5 ;  /* 0x00000003ff097819 */ /* 0x000fe20000011605 */
[----:B------:R-:W-:-:S04]  /*d190*/  IMAD R3, R6, UR4, RZ ;  /* 0x0000000406037c24 */ /* 0x000fc8000f8e02ff */
[----:B------:R-:W-:-:S05]  /*d1a0*/  IMAD.IADD R9, R9, 0x1, R4 ;  /* 0x0000000109097824 */ /* 0x000fca00078e0204 */
[----:B------:R-:W-:Y:S01]  /*d1b0*/  ISETP.GE.AND P1, PT, R9, R3, PT ;  /* 0x000000030900720c */ /* 0x000fe20003f26270 */
[----:B------:R0:W-:Y:S01]  /*d1c0*/  STL [R1+0x10], R9 ;  /* 0x0000100901007387 */ /* 0x0001e20000100800 */
[----:B------:R-:W-:Y:S02]  /*d1d0*/  IMAD.MOV.U32 R13, RZ, RZ, R2 ;  /* 0x000000ffff0d7224 */ /* 0x000fe400078e0002 */
[----:B------:R-:W-:Y:S02]  /*d1e0*/  IMAD.MOV.U32 R12, RZ, RZ, 0x1 ;  /* 0x00000001ff0c7424 */ /* 0x000fe400078e00ff */
[----:B------:R-:W-:-:S07]  /*d1f0*/  IMAD.MOV.U32 R5, RZ, RZ, R14 ;  /* 0x000000ffff057224 */ /* 0x000fce00078e000e */
[----:B0-----:R-:W-:Y:S05]  /*d200*/  WARPSYNC.COLLECTIVE R15, `(.L_x_314) ;  /* 0x000000000f087348 */ /* 0x001fea0003c00000 */
[----:B------:R1:W2:Y:S02]  /*d210*/  SHFL.IDX P6, R14, R13, R12, R11 ;  /* 0x0000000c0d0e7389 */ /* 0x0002a400000c000b */
[----:B012---:R-:W-:Y:S01]  /*d220*/  ENDCOLLECTIVE ;  /* 0x000000000000791b */ /* 0x007fe20003800000 */
.L_x_314:
[----:B------:R-:W-:-:S05]  /*d230*/  @!P1 LEA R5, P3, R8, R5, 0x1 ;  /* 0x0000000508059211 */ /* 0x000fca00078608ff */
[----:B------:R-:W-:Y:S02]  /*d240*/  @!P1 IMAD.X R4, RZ, RZ, R7, P3 ;  /* 0x000000ffff049224 */ /* 0x000fe400018e0607 */
[----:B------:R-:W0:Y:S03]  /*d250*/  S2R R7, SR_TID.X ;  /* 0x0000000000077919 */ /* 0x000e260000002100 */
[----:B------:R-:W-:Y:S01]  /*d260*/  @!P1 LOP3.LUT R5, R5, R4, RZ, 0x3c, !PT ;  /* 0x0000000405059212 */ /* 0x000fe200078e3cff */
[----:B------:R-:W-:-:S03]  /*d270*/  IMAD.MOV.U32 R13, RZ, RZ, R0 ;  /* 0x000000ffff0d7224 */ /* 0x000fc600078e0000 */
[----:B------:R-:W-:-:S04]  /*d280*/  @!P1 LOP3.LUT R4, R5, R4, RZ, 0x3c, !PT ;  /* 0x0000000405049212 */ /* 0x000fc800078e3cff */
[----:B------:R-:W-:Y:S01]  /*d290*/  @!P1 LOP3.LUT R5, R5, R4, RZ, 0x3c, !PT ;  /* 0x0000000405059212 */ /* 0x000fe200078e3cff */
[----:B------:R-:W-:-:S07]  /*d2a0*/  IMAD.MOV.U32 R8, RZ, RZ, R14 ;  /* 0x000000ffff087224 */ /* 0x000fce00078e000e */
[----:B0-----:R-:W-:Y:S05]  /*d2b0*/  WARPSYNC.COLLECTIVE R15, `(.L_x_315) ;  /* 0x000000000f087348 */ /* 0x001fea0003c00000 */
[----:B------:R1:W2:Y:S02]  /*d2c0*/  SHFL.IDX P6, R14, R13, R12, R11 ;  /* 0x0000000c0d0e7389 */ /* 0x0002a400000c000b */
[----:B012---:R-:W-:Y:S01]  /*d2d0*/  ENDCOLLECTIVE ;  /* 0x000000000000791b */ /* 0x007fe20003800000 */
.L_x_315:
[----:B------:R-:W-:Y:S01]  /*d2e0*/  @!PT LDS RZ, [RZ] ;  /* 0x00000000fffff984 */ /* 0x000fe20000000800 */
[----:B------:R-:W-:Y:S01]  /*d2f0*/  @!PT LDS RZ, [RZ] ;  /* 0x00000000fffff984 */ /* 0x000fe20000000800 */
[----:B------:R-:W-:Y:S01]  /*d300*/  @!PT LDS RZ, [RZ] ;  /* 0x00000000fffff984 */ /* 0x000fe20000000800 */
[----:B------:R0:W-:Y:S01]  /*d310*/  @!P1 LDGSTS.E.BYPASS.LTC128B.128 [R10+0x18400], desc[UR46][R4.64], !P0 ;  /* 0x18400000040a9fae */ /* 0x0001e2000c101d6e */
[----:B------:R-:W-:Y:S02]  /*d320*/  IMAD.MOV.U32 R13, RZ, RZ, R2 ;  /* 0x000000ffff0d7224 */ /* 0x000fe400078e0002 */
[----:B------:R-:W-:Y:S02]  /*d330*/  IMAD.MOV.U32 R12, RZ, RZ, 0x2 ;  /* 0x00000002ff0c7424 */ /* 0x000fe400078e00ff */
[----:B0-----:R-:W-:Y:S02]  /*d340*/  VIADD R5, R9, 0x10 ;  /* 0x0000001009057836 */ /* 0x001fe40000000000 */
[----:B------:R-:W-:-:S03]  /*d350*/  IMAD.SHL.U32 R7, R7, 0x8, RZ ;  /* 0x0000000807077824 */ /* 0x000fc600078e00ff */
[----:B------:R-:W-:Y:S01]  /*d360*/  ISETP.GE.AND P2, PT, R5, R3, PT ;  /* 0x000000030500720c */ /* 0x000fe20003f46270 */
[----:B------:R-:W-:Y:S01]  /*d370*/  IMAD.MOV.U32 R6, RZ, RZ, R14 ;  /* 0x000000ffff067224 */ /* 0x000fe200078e000e */
[----:B------:R-:W-:-:S11]  /*d380*/  LOP3.LUT R7, R7, 0x38, RZ, 0xc0, !PT ;  /* 0x0000003807077812 */ /* 0x000fd600078ec0ff */
[----:B------:R-:W-:Y:S05]  /*d390*/  WARPSYNC.COLLECTIVE R15, `(.L_x_316) ;  /* 0x000000000f087348 */ /* 0x000fea0003c00000 */
[----:B------:R0:W1:Y:S02]  /*d3a0*/  SHFL.IDX P6, R14, R13, R12, R11 ;  /* 0x0000000c0d0e7389 */ /* 0x00006400000c000b */
[----:B01----:R-:W-:Y:S01]  /*d3b0*/  ENDCOLLECTIVE ;  /* 0x000000000000791b */ /* 0x003fe20003800000 */
.L_x_316:
[----:B------:R0:W-:Y:S01]  /*d3c0*/  STL [R1+0x28], R5 ;  /* 0x0000280501007387 */ /* 0x0001e20000100800 */
[----:B------:R-:W-:Y:S01]  /*d3d0*/  IMAD.MOV.U32 R13, RZ, RZ, R0 ;  /* 0x000000ffff0d7224 */ /* 0x000fe200078e0000 */
[----:B0-----:R-:W-:-:S05]  /*d3e0*/  @!P2 LEA R5, P1, R7, R6, 0x1 ;  /* 0x000000060705a211 */ /* 0x001fca00078208ff */
[----:B------:R-:W-:Y:S02]  /*d3f0*/  @!P2 IMAD.X R4, RZ, RZ, R8, P1 ;  /* 0x000000ffff04a224 */ /* 0x000fe400008e0608 */
[----:B------:R-:W-:Y:S02]  /*d400*/  VIADD R8, R9, 0x20 ;  /* 0x0000002009087836 */ /* 0x000fe40000000000 */
[----:B------:R-:W-:Y:S01]  /*d410*/  IMAD.MOV.U32 R6, RZ, RZ, R14 ;  /* 0x000000ffff067224 */ /* 0x000fe200078e000e */
[----:B------:R-:W-:-:S07]  /*d420*/  @!P2 LOP3.LUT R5, R5, R4, RZ, 0x3c, !PT ;  /* 0x000000040505a212 */ /* 0x000fce00078e3cff */
[----:B------:R-:W-:Y:S05]  /*d430*/  WARPSYNC.COLLECTIVE R15, `(.L_x_317) ;  /* 0x000000000f087348 */ /* 0x000fea0003c00000 */
[----:B------:R0:W1:Y:S02]  /*d440*/  SHFL.IDX P6, R14, R13, R12, R11 ;  /* 0x0000000c0d0e7389 */ /* 0x00006400000c000b */
[----:B01----:R-:W-:Y:S01]  /*d450*/  ENDCOLLECTIVE ;  /* 0x000000000000791b */ /* 0x003fe20003800000 */
.L_x_317:
[----:B------:R-:W-:Y:S02]  /*d460*/  ISETP.GE.AND P1, PT, R8, R3, PT ;  /* 0x000000030800720c */ /* 0x000fe40003f26270 */
[C---:B------:R-:W-:Y:S01]  /*d470*/  @!P2 LOP3.LUT R4, R5.reuse, R4, RZ, 0x3c, !PT ;  /* 0x000000040504a212 */ /* 0x040fe200078e3cff */
[----:B------:R0:W-:Y:S03]  /*d480*/  STL [R1+0x2c], R8 ;  /* 0x00002c0801007387 */ /* 0x0001e60000100800 */
[----:B------:R-:W-:-:S05]  /*d490*/  @!P2 LOP3.LUT R5, R5, R4, RZ, 0x3c, !PT ;  /* 0x000000040505a212 */ /* 0x000fca00078e3cff */
[----:B------:R-:W-:Y:S01]  /*d4a0*/  @!PT LDS RZ, [RZ] ;  /* 0x00000000fffff984 */ /* 0x000fe20000000800 */
[----:B------:R-:W-:Y:S01]  /*d4b0*/  @!PT LDS RZ, [RZ] ;  /* 0x00000000fffff984 */ /* 0x000fe20000000800 */
[----:B------:R-:W-:Y:S01]  /*d4c0*/  @!PT LDS RZ, [RZ] ;  /* 0x00000000fffff984 */ /* 0x000fe20000000800 */
[----:B------:R1:W-:Y:S01]  /*d4d0*/  @!P2 LDGSTS.E.BYPASS.LTC128B.128 [R10+0x18c00], desc[UR46][R4.64], !P0 ;  /* 0x18c00000040aafae */ /* 0x0003e2000c101d6e */
[----:B------:R-:W-:Y:S02]  /*d4e0*/  IMAD.MOV.U32 R13, RZ, RZ, R2 ;  /* 0x000000ffff0d7224 */ /* 0x000fe400078e0002 */
[----:B------:R-:W-:Y:S02]  /*d4f0*/  IMAD.MOV.U32 R12, RZ, RZ, 0x3 ;  /* 0x00000003ff0c7424 */ /* 0x000fe400078e00ff */
[----:B0-----:R-:W-:-:S05]  /*d500*/  VIADD R8, R9, 0x30 ;  /* 0x0000003009087836 */ /* 0x001fca0000000000 */
[----:B------:R0:W-:Y:S01]  /*d510*/  STL [R1+0x30], R8 ;  /* 0x0000300801007387 */ /* 0x0001e20000100800 */
[----:B-1----:R-:W-:-:S07]  /*d520*/  IMAD.MOV.U32 R4, RZ, RZ, R14 ;  /* 0x000000ffff047224 */ /* 0x002fce00078e000e */
[----:B0-----:R-:W-:Y:S05]  /*d530*/  WARPSYNC.COLLECTIVE R15, `(.L_x_318) ;  /* 0x000000000f087348 */ /* 0x001fea0003c00000 */
[----:B------:R1:W2:Y:S02]  /*d540*/  SHFL.IDX P6, R14, R13, R12, R11 ;  /* 0x0000000c0d0e7389 */ /* 0x0002a400000c000b */
[----:B012---:R-:W-:Y:S01]  /*d550*/  ENDCOLLECTIVE ;  /* 0x000000000000791b */ /* 0x007fe20003800000 */
.L_x_318:
[----:B------:R-:W-:-:S05]  /*d560*/  @!P1 LEA R5, P2, R7, R4, 0x1 ;  /* 0x0000000407059211 */ /* 0x000fca00078408ff */
[----:B------:R-:W-:-:S05]  /*d570*/  @!P1 IMAD.X R4, RZ, RZ, R6, P2 ;  /* 0x000000ffff049224 */ /* 0x000fca00010e0606 */
[----:B------:R-:W-:Y:S01]  /*d580*/  @!P1 LOP3.LUT R5, R5, R4, RZ, 0x3c, !PT ;  /* 0x0000000405059212 */ /* 0x000fe200078e3cff */
[----:B------:R-:W-:-:S03]  /*d590*/  IMAD.MOV.U32 R13, RZ, RZ, R0 ;  /* 0x000000ffff0d7224 */ /* 0x000fc600078e0000 */
[----:B------:R-:W-:-:S04]  /*d5a0*/  @!P1 LOP3.LUT R4, R5, R4, RZ, 0x3c, !PT ;  /* 0x0000000405049212 */ /* 0x000fc800078e3cff */
[----:B------:R-:W-:Y:S01]  /*d5b0*/  @!P1 LOP3.LUT R5, R5, R4, RZ, 0x3c, !PT ;  /* 0x0000000405059212 */ /* 0x000fe200078e3cff */
[----:B------:R-:W-:-:S04]  /*d5c0*/  IMAD.MOV.U32 R6, RZ, RZ, R14 ;  /* 0x000000ffff067224 */ /* 0x000fc800078e000e */
[----:B------:R-:W-:Y:S01]  /*d5d0*/  @!PT LDS RZ, [RZ] ;  /* 0x00000000fffff984 */ /* 0x000fe20000000800 */
[----:B------:R-:W-:Y:S01]  /*d5e0*/  @!PT LDS RZ, [RZ] ;  /* 0x00000000fffff984 */ /* 0x000fe20000000800 */
[----:B------:R-:W-:Y:S01]  /*d5f0*/  @!PT LDS RZ, [RZ] ;  /* 0x00000000fffff984 */ /* 0x000fe20000000800 */
[----:B------:R0:W-:Y:S01]  /*d600*/  @!P1 LDGSTS.E.BYPASS.LTC128B.128 [R10+0x19400], desc[UR46][R4.64], !P0 ;  /* 0x19400000040a9fae */ /* 0x0001e2000c101d6e */
[----:B------:R-:W-:Y:S01]  /*d610*/  ISETP.GE.AND P1, PT, R8, R3, PT ;  /* 0x000000030800720c */ /* 0x000fe20003f26270 */
[----:B------:R-:W-:-:S12]  /*d620*/  VIADD R8, R9, 0x40 ;  /* 0x0000004009087836 */ /* 0x000fd80000000000 */
[----:B0-----:R-:W-:Y:S05]  /*d630*/  WARPSYNC.COLLECTIVE R15, `(.L_x_319) ;  /* 0x000000000f087348 */ /* 0x001fea0003c00000 */
[----:B------:R1:W2:Y:S02]  /*d640*/  SHFL.IDX P6, R14, R13, R12, R11 ;  /* 0x0000000c0d0e7389 */ /* 0x0002a400000c000b */
[----:B012---:R-:W-:Y:S01]  /*d650*/  ENDCOLLECTIVE ;  /* 0x000000000000791b */ /* 0x007fe20003800000 */
.L_x_319:
[----:B------:R0:W-:Y:S01]  /*d660*/  STL [R1+0x34], R8 ;  /* 0x0000340801007387 */ /* 0x0001e20000100800 */
[----:B------:R-:W-:Y:S02]  /*d670*/  IMAD.MOV.U32 R13, RZ, RZ, R2 ;  /* 0x000000ffff0d7224 */ /* 0x000fe400078e0002 */
[----:B------:R-:W-:Y:S02]  /*d680*/  IMAD.MOV.U32 R12, RZ, RZ, 0x4 ;  /* 0x00000004ff0c7424 */ /* 0x000fe400078e00ff */
[----:B------:R-:W-:-:S07]  /*d690*/  IMAD.MOV.U32 R4, RZ, RZ, R14 ;  /* 0x000000ffff047224 */ /* 0x000fce00078e000e */
[----:B0-----:R-:W-:Y:S05]  /*d6a0*/  WARPSYNC.COLLECTIVE R15, `(.L_x_320) ;  /* 0x000000000f087348 */ /* 0x001fea0003c00000 */
[----:B------:R1:W2:Y:S02]  /*d6b0*/  SHFL.IDX P6, R14, R13, R12, R11 ;  /* 0x0000000c0d0e7389 */ /* 0x0002a400000c000b */
[----:B012---:R-:W-:Y:S01]  /*d6c0*/  ENDCOLLECTIVE ;  /* 0x000000000000791b */ /* 0x007fe20003800000 */
.L_x_320:
        /* <DEDUP_REMOVED lines=10> */
.L_x_321:
[----:B------:R-:W-:Y:S01]  /*d770*/  @!PT LDS RZ, [RZ] ;  /* 0x00000000fffff984 */ /* 0x000fe20000000800 */
[----:B------:R-:W-:Y:S01]  /*d780*/  @!PT LDS RZ, [RZ] ;  /* 0x00000000fffff984 */ /* 0x000fe20000000800 */
[----:B------:R-:W-:Y:S01]  /*d790*/  @!PT LDS RZ, [RZ] ;  /* 0x00000000fffff984 */ /* 0x000fe20000000800 */
[----:B------:R0:W-:Y:S01]  /*d7a0*/  @!P1 LDGSTS.E.BYPASS.LTC128B.128 [R10+0x19c00], desc[UR46][R4.64], !P0 ;  /* 0x19c00000040a9fae */ /* 0x0001e2000c101d6e */
[----:B------:R-:W-:Y:S01]  /*d7b0*/  ISETP.GE.AND P1, PT, R8, R3, PT ;  /* 0x000000030800720c */ /* 0x000fe20003f26270 */
[----:B------:R-:W-:-:S05]  /*d7c0*/  VIADD R8, R9, 0x50 ;  /* 0x0000005009087836 */ /* 0x000fca0000000000 */
[----:B------:R1:W-:Y:S01]  /*d7d0*/  STL [R1+0x38], R8 ;  /* 0x0000380801007387 */ /* 0x0003e20000100800 */
[----:B------:R-:W-:Y:S02]  /*d7e0*/  IMAD.MOV.U32 R13, RZ, RZ, R2 ;  /* 0x000000ffff0d7224 */ /* 0x000fe400078e0002 */
[----:B------:R-:W-:Y:S02]  /*d7f0*/  IMAD.MOV.U32 R12, RZ, RZ, 0x5 ;  /* 0x00000005ff0c7424 */ /* 0x000fe400078e00ff */
[----:B0-----:R-:W-:-:S07]  /*d800*/  IMAD.MOV.U32 R4, RZ, RZ, R14 ;  /* 0x000000ffff047224 */ /* 0x001fce00078e000e */
[----:B-1----:R-:W-:Y:S05]  /*d810*/  WARPSYNC.COLLECTIVE R15, `(.L_x_322) ;  /* 0x000000000f087348 */ /* 0x002fea0003c00000 */
[----:B------:R0:W2:Y:S02]  /*d820*/  SHFL.IDX P6, R14, R13, R12, R11 ;  /* 0x0000000c0d0e7389 */ /* 0x0000a400000c000b */
[----:B012---:R-:W-:Y:S01]  /*d830*/  ENDCOLLECTIVE ;  /* 0x000000000000791b */ /* 0x007fe20003800000 */
.L_x_322:
        /* <DEDUP_REMOVED lines=10> */
.L_x_323:
[----:B------:R-:W-:Y:S01]  /*d8e0*/  @!PT LDS RZ, [RZ] ;  /* 0x00000000fffff984 */ /* 0x000fe20000000800 */
[----:B------:R-:W-:Y:S01]  /*d8f0*/  @!PT LDS RZ, [RZ] ;  /* 0x00000000fffff984 */ /* 0x000fe20000000800 */
[----:B------:R-:W-:Y:S01]  /*d900*/  @!PT LDS RZ, [RZ] ;  /* 0x00000000fffff984 */ /* 0x000fe20000000800 */
[----:B------:R0:W-:Y:S01]  /*d910*/  @!P1 LDGSTS.E.BYPASS.LTC128B.128 [R10+0x1a400], desc[UR46][R4.64], !P0 ;  /* 0x1a400000040a9fae */ /* 0x0001e2000c101d6e */
[----:B------:R-:W-:Y:S01]  /*d920*/  ISETP.GE.AND P1, PT, R8, R3, PT ;  /* 0x000000030800720c */ /* 0x000fe20003f26270 */
[----:B------:R-:W-:Y:S02]  /*d930*/  VIADD R8, R9, 0x60 ;  /* 0x0000006009087836 */ /* 0x000fe40000000000 */
[----:B------:R1:W5:Y:S01]  /*d940*/  LDL.LU R9, [R1+0x60] ;  /* 0x0000600001097983 */ /* 0x0003620000300800 */
[----:B------:R-:W-:Y:S02]  /*d950*/  IMAD.MOV.U32 R13, RZ, RZ, R2 ;  /* 0x000000ffff0d7224 */ /* 0x000fe400078e0002 */
[----:B------:R-:W-:Y:S02]  /*d960*/  IMAD.MOV.U32 R12, RZ, RZ, 0x6 ;  /* 0x00000006ff0c7424 */ /* 0x000fe400078e00ff */
[----:B01----:R-:W-:-:S07]  /*d970*/  IMAD.MOV.U32 R4, RZ, RZ, R14 ;  /* 0x000000ffff047224 */ /* 0x003fce00078e000e */
[----:B-----5:R-:W-:Y:S05]  /*d980*/  WARPSYNC.COLLECTIVE R15, `(.L_x_324) ;  /* 0x000000000f087348 */ /* 0x020fea0003c00000 */
[----:B------:R0:W1:Y:S02]  /*d990*/  SHFL.IDX P6, R14, R13, R12, R11 ;  /* 0x0000000c0d0e7389 */ /* 0x00006400000c000b */
[----:B01---5:R-:W-:Y:S01]  /*d9a0*/  ENDCOLLECTIVE ;  /* 0x000000000000791b */ /* 0x023fe20003800000 */
.L_x_324:
        /* <DEDUP_REMOVED lines=10> */
.L_x_325:
[----:B------:R-:W-:Y:S01]  /*da50*/  @!PT LDS RZ, [RZ] ;  /* 0x00000000fffff984 */ /* 0x000fe20000000800 */
[----:B------:R-:W-:Y:S01]  /*da60*/  @!PT LDS RZ, [RZ] ;  /* 0x00000000fffff984 */ /* 0x000fe20000000800 */
[----:B------:R-:W-:Y:S01]  /*da70*/  @!PT LDS RZ, [RZ] ;  /* 0x00000000fffff984 */ /* 0x000fe20000000800 */
[----:B------:R0:W-:Y:S01]  /*da80*/  @!P1 LDGSTS.E.BYPASS.LTC128B.128 [R10+0x1ac00], desc[UR46][R4.64], !P0 ;  /* 0x1ac00000040a9fae */ /* 0x0001e2000c101d6e */
[----:B------:R-:W-:Y:S01]  /*da90*/  ISETP.GE.AND P1, PT, R8, R3, PT ;  /* 0x000000030800720c */ /* 0x000fe20003f26270 */
[----:B------:R-:W-:Y:S02]  /*daa0*/  IMAD.MOV.U32 R13, RZ, RZ, R2 ;  /* 0x000000ffff0d7224 */ /* 0x000fe400078e0002 */
[----:B------:R-:W-:Y:S02]  /*dab0*/  IMAD.MOV.U32 R12, RZ, RZ, 0x7 ;  /* 0x00000007ff0c7424 */ /* 0x000fe400078e00ff */
[----:B0-----:R-:W-:-:S08]  /*dac0*/  IMAD.MOV.U32 R4, RZ, RZ, R14 ;  /* 0x000000ffff047224 */ /* 0x001fd000078e000e */
[----:B------:R-:W-:Y:S05]  /*dad0*/  WARPSYNC.COLLECTIVE R15, `(.L_x_326) ;  /* 0x000000000f087348 */ /* 0x000fea0003c00000 */
[----:B------:R0:W1:Y:S02]  /*dae0*/  SHFL.IDX P6, R14, R13, R12, R11 ;  /* 0x0000000c0d0e7389 */ /* 0x00006400000c000b */
[----:B01----:R-:W-:Y:S01]  /*daf0*/  ENDCOLLECTIVE ;  /* 0x000000000000791b */ /* 0x003fe20003800000 */
.L_x_326:
[----:B------:R-:W-:-:S05]  /*db00*/  @!P1 LEA R5, P2, R7, R4, 0x1 ;  /* 0x0000000407059211 */ /* 0x000fca00078408ff */
[----:B------:R-:W-:-:S05]  /*db10*/  @!P1 IMAD.X R4, RZ, RZ, R6, P2 ;  /* 0x000000ffff049224 */ /* 0x000fca00010e0606 */
[----:B------:R-:W-:-:S04]  /*db20*/  @!P1 LOP3.LUT R5, R5, R4, RZ, 0x3c, !PT ;  /* 0x0000000405059212 */ /* 0x000fc800078e3cff */
[----:B------:R-:W-:Y:S01]  /*db30*/  @!P1 LOP3.LUT R4, R5, R4, RZ, 0x3c, !PT ;  /* 0x0000000405049212 */ /* 0x000fe200078e3cff */
[----:B------:R-:W-:-:S03]  /*db40*/  IMAD.MOV.U32 R13, RZ, RZ, R0 ;  /* 0x000000ffff0d7224 */ /* 0x000fc600078e0000 */
[----:B------:R-:W-:-:S05]  /*db50*/  @!P1 LOP3.LUT R5, R5, R4, RZ, 0x3c, !PT ;  /* 0x0000000405059212 */ /* 0x000fca00078e3cff */
[----:B------:R-:W-:Y:S01]  /*db60*/  @!PT LDS RZ, [RZ] ;  /* 0x00000000fffff984 */ /* 0x000fe20000000800 */
[----:B------:R-:W-:Y:S01]  /*db70*/  @!PT LDS RZ, [RZ] ;  /* 0x00000000fffff984 */ /* 0x000fe20000000800 */
[----:B------:R-:W-:Y:S01]  /*db80*/  @!PT LDS RZ, [RZ] ;  /* 0x00000000fffff984 */ /* 0x000fe20000000800 */
[----:B------:R0:W-:Y:S04]  /*db90*/  @!P1 LDGSTS.E.BYPASS.LTC128B.128 [R10+0x1b400], desc[UR46][R4.64], !P0 ;  /* 0x1b400000040a9fae */ /* 0x0001e8000c101d6e */
[----:B------:R1:W-:Y:S01]  /*dba0*/  STL [R1+0x3c], R8 ;  /* 0x00003c0801007387 */ /* 0x0003e20000100800 */
[----:B0-----:R-:W-:-:S07]  /*dbb0*/  IMAD.MOV.U32 R4, RZ, RZ, R14 ;  /* 0x000000ffff047224 */ /* 0x001fce00078e000e */
[----:B-1----:R-:W-:Y:S05]  /*dbc0*/  WARPSYNC.COLLECTIVE R15, `(.L_x_327) ;  /* 0x000000000f087348 */ /* 0x002fea0003c00000 */
[----:B------:R0:W2:Y:S02]  /*dbd0*/  SHFL.IDX P6, R14, R13, R12, R11 ;  /* 0x0000000c0d0e7389 */ /* 0x0000a400000c000b */
[----:B012---:R-:W-:Y:S01]  /*dbe0*/  ENDCOLLECTIVE ;  /* 0x000000000000791b */ /* 0x007fe20003800000 */
.L_x_327:
[----:B------:R-:W-:Y:S01]  /*dbf0*/  IMAD.MOV.U32 R0, RZ, RZ, R14 ;  /* 0x000000ffff007224 */ /* 0x000fe200078e000e */
[----:B------:R-:W-:Y:S06]  /*dc00*/  BRA `(.L_x_328) ;  /* 0xffffffb800e07947 */ /* 0x000fec000383ffff */
.L_x_223:
[----:B------:R-:W-:Y:S01]  /*dc10*/  BSSY B0, `(.L_x_329) ;  /* 0x0000008000007945 */ /* 0x000fe20003800000 */
[----:B------:R-:W-:Y:S02]  /*dc20*/  IMAD.MOV.U32 R13, RZ, RZ, R4 ;  /* 0x000000ffff0d7224 */ /* 0x000fe400078e0004 */
[----:B------:R-:W-:Y:S02]  /*dc30*/  IMAD.MOV.U32 R12, RZ, RZ, RZ ;  /* 0x000000ffff0c7224 */ /* 0x000fe400078e00ff */
[----:B------:R-:W-:Y:S02]  /*dc40*/  IMAD.MOV.U32 R11, RZ, RZ, 0x181f ;  /* 0x0000181fff0b7424 */ /* 0x000fe400078e00ff */
[----:B------:R-:W-:-:S07]  /*dc50*/  IMAD.MOV.U32 R15, RZ, RZ, -0x1 ;  /* 0xffffffffff0f7424 */ /* 0x000fce00078e00ff */
[----:B------:R-:W-:Y:S05]  /*dc60*/  WARPSYNC.COLLECTIVE R15, `(.L_x_330) ;  /* 0x000000000f087348 */ /* 0x000fea0003c00000 */
[----:B------:R0:W1:Y:S02]  /*dc70*/  SHFL.IDX P6, R14, R13, R12, R11 ;  /* 0x0000000c0d0e7389 */ /* 0x00006400000c000b */
[----:B01----:R-:W-:Y:S01]  /*dc80*/  ENDCOLLECTIVE ;  /* 0x000000000000791b */ /* 0x003fe20003800000 */
.L_x_330:
[----:B------:R-:W-:Y:S05]  /*dc90*/  BSYNC B0 ;  /* 0x0000000000007941 */ /* 0x000fea0003800000 */
.L_x_329:
[----:B------:R-:W-:Y:S01]  /*dca0*/  IMAD.MOV.U32 R13, RZ, RZ, R5 ;  /* 0x000000ffff0d7224 */ /* 0x000fe200078e0005 */
[----:B------:R0:W5:Y:S01]  /*dcb0*/  LDL.LU R10, [R1+0x38] ;  /* 0x00003800010a7983 */ /* 0x0001620000300800 */
[----:B------:R-:W-:Y:S02]  /*dcc0*/  IMAD.MOV.U32 R12, RZ, RZ, RZ ;  /* 0x000000ffff0c7224 */ /* 0x000fe400078e00ff */
[----:B------:R-:W-:Y:S01]  /*dcd0*/  IMAD.MOV.U32 R11, RZ, RZ, 0x181f ;  /* 0x0000181fff0b7424 */ /* 0x000fe200078e00ff */
[----:B------:R0:W5:Y:S01]  /*dce0*/  LDL.LU R9, [R1+0x3c] ;  /* 0x00003c0001097983 */ /* 0x0001620000300800 */
[----:B------:R-:W-:Y:S02]  /*dcf0*/  IMAD.MOV.U32 R15, RZ, RZ, -0x1 ;  /* 0xffffffffff0f7424 */ /* 0x000fe400078e00ff */
[----:B------:R-:W-:Y:S01]  /*dd00*/  IMAD.MOV.U32 R2, RZ, RZ, R14 ;  /* 0x000000ffff027224 */ /* 0x000fe200078e000e */
[----:B------:R0:W5:Y:S06]  /*dd10*/  LDL R7, [R1+0x4] ;  /* 0x0000040001077983 */ /* 0x00016c0000100800 */
[----:B0----5:R-:W-:Y:S05]  /*dd20*/  WARPSYNC.COLLECTIVE R15, `(.L_x_331) ;  /* 0x000000000f087348 */ /* 0x021fea0003c00000 */
[----:B------:R1:W2:Y:S02]  /*dd30*/  SHFL.IDX P6, R14, R13, R12, R11 ;  /* 0x0000000c0d0e7389 */ /* 0x0002a400000c000b */
[----:B012--5:R-:W-:Y:S01]  /*dd40*/  ENDCOLLECTIVE ;  /* 0x000000000000791b */ /* 0x027fe20003800000 */
.L_x_331:
[----:B------:R-:W-:Y:S01]  /*dd50*/  ULDC UR4, c[0x0][0x288] ;  /* 0x0000a20000047ab9 */ /* 0x000fe20000000800 */
[----:B------:R-:W2:Y:S04]  /*dd60*/  LDL.LU R13, [R1+0x28] ;  /* 0x00002800010d7983 */ /* 0x000ea80000300800 */
[----:B------:R-:W3:Y:S04]  /*dd70*/  LDL.LU R12, [R1+0x2c] ;  /* 0x00002c00010c7983 */ /* 0x000ee80000300800 */
[----:B------:R-:W4:Y:S04]  /*dd80*/  LDL.LU R11, [R1+0x30] ;  /* 0x00003000010b7983 */ /* 0x000f280000300800 */
[----:B------:R-:W5:Y:S01]  /*dd90*/  LDL.LU R15, [R1+0x34] ;  /* 0x00003400010f7983 */ /* 0x000f620000300800 */
[----:B------:R-:W-:-:S03]  /*dda0*/  IMAD.MOV.U32 R3, RZ, RZ, R14 ;  /* 0x000000ffff037224 */ /* 0x000fc600078e000e */
[----:B------:R-:W5:Y:S01]  /*ddb0*/  LDL.LU R14, [R1+0x10] ;  /* 0x00001000010e7983 */ /* 0x000f620000300800 */
[----:B------:R-:W-:Y:S01]  /*ddc0*/  IMAD R0, R6, UR4, RZ ;  /* 0x0000000406007c24 */ /* 0x000fe2000f8e02ff */
[----:B------:R-:W-:-:S04]  /*ddd0*/  LOP3.LUT R18, R18, 0xffffffbf, RZ, 0xc0, !PT ;  /* 0xffffffbf12127812 */ /* 0x000fc800078ec0ff */
[-C--:B--2---:R-:W-:Y:S01]  /*dde0*/  ISETP.GE.AND P6, PT, R13, R0.reuse, PT ;  /* 0x000000000d00720c */ /* 0x084fe20003fc6270 */
[----:B------:R-:W-:Y:S01]  /*ddf0*/  IMAD.MOV.U32 R13, RZ, RZ, R4 ;  /* 0x000000ffff0d7224 */ /* 0x000fe200078e0004 */
[----:B---3--:R-:W-:Y:S01]  /*de00*/  ISETP.GE.AND P5, PT, R12, R0, PT ;  /* 0x000000000c00720c */ /* 0x008fe20003fa6270 */
[----:B------:R-:W-:-:S10]  /*de10*/  IMAD.MOV.U32 R12, RZ, RZ, 0x1 ;  /* 0x00000001ff0c7424 */ /* 0x000fd400078e00ff */
[----:B------:R-:W-:Y:S02]  /*de20*/  @P6 LOP3.LUT R18, R18, 0x40, RZ, 0xfc, !PT ;  /* 0x0000004012126812 */ /* 0x000fe400078efcff */
[-C--:B----4-:R-:W-:Y:S01]  /*de30*/  ISETP.GE.AND P6, PT, R11, R0.reuse, PT ;  /* 0x000000000b00720c */ /* 0x090fe20003fc6270 */
[----:B------:R-:W-:Y:S01]  /*de40*/  IMAD.MOV.U32 R11, RZ, RZ, 0x181f ;  /* 0x0000181fff0b7424 */ /* 0x000fe200078e00ff */
[----:B------:R-:W-:Y:S02]  /*de50*/  LOP3.LUT R18, R18, 0xffffffdf, RZ, 0xc0, !PT ;  /* 0xffffffdf12127812 */ /* 0x000fe400078ec0ff */
[-C--:B-----5:R-:W-:Y:S02]  /*de60*/  ISETP.GE.AND P4, PT, R14, R0.reuse, PT ;  /* 0x000000000e00720c */ /* 0x0a0fe40003f86270 */
[----:B------:R-:W-:Y:S02]  /*de70*/  @P5 LOP3.LUT R18, R18, 0x20, RZ, 0xfc, !PT ;  /* 0x0000002012125812 */ /* 0x000fe400078efcff */
[----:B------:R-:W-:Y:S01]  /*de80*/  ISETP.GE.AND P5, PT, R15, R0, PT ;  /* 0x000000000f00720c */ /* 0x000fe20003fa6270 */
[----:B------:R-:W-:Y:S01]  /*de90*/  IMAD.MOV.U32 R15, RZ, RZ, -0x1 ;  /* 0xffffffffff0f7424 */ /* 0x000fe200078e00ff */
[----:B------:R-:W-:-:S04]  /*dea0*/  LOP3.LUT R18, R18, 0xffffffef, RZ, 0xc0, !PT ;  /* 0xffffffef12127812 */ /* 0x000fc800078ec0ff */
[----:B------:R-:W-:Y:S02]  /*deb0*/  @P6 LOP3.LUT R18, R18, 0x10, RZ, 0xfc, !PT ;  /* 0x0000001012126812 */ /* 0x000fe400078efcff */
[----:B------:R-:W-:Y:S02]  /*dec0*/  ISETP.GE.AND P6, PT, R10, R0, PT ;  /* 0x000000000a00720c */ /* 0x000fe40003fc6270 */
[----:B------:R-:W-:-:S04]  /*ded0*/  LOP3.LUT R18, R18, 0xfffffff7, RZ, 0xc0, !PT ;  /* 0xfffffff712127812 */ /* 0x000fc800078ec0ff */
[----:B------:R-:W-:Y:S02]  /*dee0*/  @P5 LOP3.LUT R18, R18, 0x8, RZ, 0xfc, !PT ;  /* 0x0000000812125812 */ /* 0x000fe400078efcff */
[----:B------:R-:W-:Y:S02]  /*def0*/  ISETP.GE.AND P5, PT, R9, R0, PT ;  /* 0x000000000900720c */ /* 0x000fe40003fa6270 */
[----:B------:R-:W-:-:S04]  /*df00*/  LOP3.LUT R18, R18, 0xffffff7f, RZ, 0xc0, !PT ;  /* 0xffffff7f12127812 */ /* 0x000fc800078ec0ff */
[----:B------:R-:W-:-:S04]  /*df10*/  LOP3.LUT R18, R18, 0xfffffffb, RZ, 0xc0, !PT ;  /* 0xfffffffb12127812 */ /* 0x000fc800078ec0ff */
[----:B------:R-:W-:Y:S02]  /*df20*/  @P6 LOP3.LUT R18, R18, 0x4, RZ, 0xfc, !PT ;  /* 0x0000000412126812 */ /* 0x000fe400078efcff */
[----:B------:R-:W-:Y:S02]  /*df30*/  @!P4 LEA R3, P6, R8, R3, 0x1 ;  /* 0x000000030803c211 */ /* 0x000fe400078c08ff */
[----:B------:R-:W-:-:S03]  /*df40*/  @P5 LOP3.LUT R18, R18, 0x80, RZ, 0xfc, !PT ;  /* 0x0000008012125812 */ /* 0x000fc600078efcff */
[----:B------:R-:W-:Y:S01]  /*df50*/  @!P4 IMAD.X R2, RZ, RZ, R2, P6 ;  /* 0x000000ffff02c224 */ /* 0x000fe200030e0602 */
[----:B------:R-:W-:-:S04]  /*df60*/  LOP3.LUT P5, RZ, R18, 0x20, RZ, 0xc0, !PT ;  /* 0x0000002012ff7812 */ /* 0x000fc800078ac0ff */
[----:B------:R-:W-:-:S09]  /*df70*/  @!P4 LOP3.LUT R3, R3, R2, RZ, 0x3c, !PT ;  /* 0x000000020303c212 */ /* 0x000fd200078e3cff */
[----:B------:R-:W-:Y:S05]  /*df80*/  WARPSYNC.COLLECTIVE R15, `(.L_x_332) ;  /* 0x000000000f087348 */ /* 0x000fea0003c00000 */
[----:B------:R0:W1:Y:S02]  /*df90*/  SHFL.IDX P6, R14, R13, R12, R11 ;  /* 0x0000000c0d0e7389 */ /* 0x00006400000c000b */
[----:B01----:R-:W-:Y:S01]  /*dfa0*/  ENDCOLLECTIVE ;  /* 0x000000000000791b */ /* 0x003fe20003800000 */
.L_x_332:
[----:B------:R-:W-:-:S04]  /*dfb0*/  @!P4 LOP3.LUT R2, R3, R2, RZ, 0x3c, !PT ;  /* 0x000000020302c212 */ /* 0x000fc800078e3cff */
[----:B------:R-:W-:-:S05]  /*dfc0*/  @!P4 LOP3.LUT R3, R3, R2, RZ, 0x3c, !PT ;  /* 0x000000020303c212 */ /* 0x000fca00078e3cff */
[----:B------:R-:W-:Y:S01]  /*dfd0*/  @!PT LDS RZ, [RZ] ;  /* 0x00000000fffff984 */ /* 0x000fe20000000800 */
[----:B------:R-:W-:Y:S01]  /*dfe0*/  @!PT LDS RZ, [RZ] ;  /* 0x00000000fffff984 */ /* 0x000fe20000000800 */
[----:B------:R-:W-:Y:S01]  /*dff0*/  @!PT LDS RZ, [RZ] ;  /* 0x00000000fffff984 */ /* 0x000fe20000000800 */
[----:B------:R0:W-:Y:S01]  /*e000*/  @!P4 LDGSTS.E.BYPASS.LTC128B.128 [R7+0x22400], desc[UR46][R2.64], !P0 ;  /* 0x224000000207cfae */ /* 0x0001e2000c101d6e */
[----:B------:R-:W-:-:S03]  /*e010*/  IMAD.MOV.U32 R13, RZ, RZ, R5 ;  /* 0x000000ffff0d7224 */ /* 0x000fc600078e0005 */
[----:B------:R0:W-:Y:S04]  /*e020*/  @!P4 LDGSTS.E.BYPASS.LTC128B.128 [R7+0x26400], desc[UR46][R2.64+0x80], !P1 ;  /* 0x264000800207cfae */ /* 0x0001e8000c901d6e */
[----:B------:R0:W-:Y:S04]  /*e030*/  @!P4 LDGSTS.E.BYPASS.LTC128B.128 [R7+0x2a400], desc[UR46][R2.64+0x100], !P2 ;  /* 0x2a4001000207cfae */ /* 0x0001e8000d101d6e */
[----:B------:R0:W-:Y:S01]  /*e040*/  @!P4 LDGSTS.E.BYPASS.LTC128B.128 [R7+0x2e400], desc[UR46][R2.64+0x180], !P3 ;  /* 0x2e4001800207cfae */ /* 0x0001e2000d901d6e */
[----:B------:R-:W-:Y:S01]  /*e050*/  IMAD.MOV.U32 R6, RZ, RZ, R14 ;  /* 0x000000ffff067224 */ /* 0x000fe200078e000e */
[----:B------:R-:W-:-:S13]  /*e060*/  LOP3.LUT P4, RZ, R18, 0x40, RZ, 0xc0, !PT ;  /* 0x0000004012ff7812 */ /* 0x000fda000788c0ff */
[----:B0-----:R-:W-:Y:S05]  /*e070*/  WARPSYNC.COLLECTIVE R15, `(.L_x_333) ;  /* 0x000000000f087348 */ /* 0x001fea0003c00000 */
[----:B------:R1:W2:Y:S02]  /*e080*/  SHFL.IDX P6, R14, R13, R12, R11 ;  /* 0x0000000c0d0e7389 */ /* 0x0002a400000c000b */
[----:B012---:R-:W-:Y:S01]  /*e090*/  ENDCOLLECTIVE ;  /* 0x000000000000791b */ /* 0x007fe20003800000 */
.L_x_333:
[----:B------:R-:W-:Y:S02]  /*e0a0*/  IMAD.MOV.U32 R13, RZ, RZ, R4 ;  /* 0x000000ffff0d7224 */ /* 0x000fe400078e0004 */
[----:B------:R-:W-:Y:S02]  /*e0b0*/  IMAD.MOV.U32 R12, RZ, RZ, 0x2 ;  /* 0x00000002ff0c7424 */ /* 0x000fe400078e00ff */
[----:B------:R-:W-:-:S05]  /*e0c0*/  IMAD.MOV.U32 R2, RZ, RZ, R14 ;  /* 0x000000ffff027224 */ /* 0x000fca00078e000e */
[----:B------:R-:W-:-:S05]  /*e0d0*/  @!P4 LEA R2, P6, R8, R2, 0x1 ;  /* 0x000000020802c211 */ /* 0x000fca00078c08ff */
[----:B------:R-:W-:-:S05]  /*e0e0*/  @!P4 IMAD.X R3, RZ, RZ, R6, P6 ;  /* 0x000000ffff03c224 */ /* 0x000fca00030e0606 */
[----:B------:R-:W-:Y:S01]  /*e0f0*/  @!PT LDS RZ, [RZ] ;  /* 0x00000000fffff984 */ /* 0x000fe20000000800 */
[----:B------:R-:W-:Y:S01]  /*e100*/  @!PT LDS RZ, [RZ] ;  /* 0x00000000fffff984 */ /* 0x000fe20000000800 */
[----:B------:R-:W-:Y:S01]  /*e110*/  @!PT LDS RZ, [RZ] ;  /* 0x00000000fffff984 */ /* 0x000fe20000000800 */
[----:B------:R0:W-:Y:S03]  /*e120*/  @!P4 LDGSTS.E.BYPASS.LTC128B.128 [R7+0x22c00], desc[UR46][R2.64], !P0 ;  /* 0x22c000000207cfae */ /* 0x0001e6000c101d6e */
[----:B0-----:R-:W-:Y:S05]  /*e130*/  WARPSYNC.COLLECTIVE R15, `(.L_x_334) ;  /* 0x000000000f087348 */ /* 0x001fea0003c00000 */
[----:B------:R1:W2:Y:S02]  /*e140*/  SHFL.IDX P6, R14, R13, R12, R11 ;  /* 0x0000000c0d0e7389 */ /* 0x0002a400000c000b */
[----:B012---:R-:W-:Y:S01]  /*e150*/  ENDCOLLECTIVE ;  /* 0x000000000000791b */ /* 0x007fe20003800000 */
.L_x_334:
[----:B------:R-:W-:Y:S01]  /*e160*/  @!PT LDS RZ, [RZ] ;  /* 0x00000000fffff984 */ /* 0x000fe20000000800 */
[----:B------:R-:W-:Y:S01]  /*e170*/  @!PT LDS RZ, [RZ] ;  /* 0x00000000fffff984 */ /* 0x000fe20000000800 */
[----:B------:R-:W-:Y:S01]  /*e180*/  @!PT LDS RZ, [RZ] ;  /* 0x00000000fffff984 */ /* 0x000fe20000000800 */
[----:B------:R0:W-:Y:S04]  /*e190*/  @!P4 LDGSTS.E.BYPASS.LTC128B.128 [R7+0x26c00], desc[UR46][R2.64+0x80], !P1 ;  /* 0x26c000800207cfae */ /* 0x0001e8000c901d6e */
[----:B------:R0:W-:Y:S04]  /*e1a0*/  @!P4 LDGSTS.E.BYPASS.LTC128B.128 [R7+0x2ac00], desc[UR46][R2.64+0x100], !P2 ;  /* 0x2ac001000207cfae */ /* 0x0001e8000d101d6e */
[----:B------:R0:W-:Y:S01]  /*e1b0*/  @!P4 LDGSTS.E.BYPASS.LTC128B.128 [R7+0x2ec00], desc[UR46][R2.64+0x180], !P3 ;  /* 0x2ec001800207cfae */ /* 0x0001e2000d901d6e */
[----:B------:R-:W-:Y:S01]  /*e1c0*/  LOP3.LUT P4, RZ, R18, 0x10, RZ, 0xc0, !PT ;  /* 0x0000001012ff7812 */ /* 0x000fe2000788c0ff */
[----:B------:R-:W-:-:S02]  /*e1d0*/  IMAD.MOV.U32 R13, RZ, RZ, R5 ;  /* 0x000000ffff0d7224 */ /* 0x000fc400078e0005 */
[----:B------:R-:W-:-:S10]  /*e1e0*/  IMAD.MOV.U32 R6, RZ, RZ, R14 ;  /* 0x000000ffff067224 */ /* 0x000fd400078e000e */
[----:B0-----:R-:W-:Y:S05]  /*e1f0*/  WARPSYNC.COLLECTIVE R15, `(.L_x_335) ;  /* 0x000000000f087348 */ /* 0x001fea0003c00000 */
[----:B------:R1:W2:Y:S02]  /*e200*/  SHFL.IDX P6, R14, R13, R12, R11 ;  /* 0x0000000c0d0e7389 */ /* 0x0002a400000c000b */
[----:B012---:R-:W-:Y:S01]  /*e210*/  ENDCOLLECTIVE ;  /* 0x000000000000791b */ /* 0x007fe20003800000 */
.L_x_335:
        /* <DEDUP_REMOVED lines=12> */
.L_x_336:
        /* <DEDUP_REMOVED lines=12> */
.L_x_337:
        /* <DEDUP_REMOVED lines=12> */
.L_x_338:
        /* <DEDUP_REMOVED lines=12> */
.L_x_339:
[----:B------:R-:W-:Y:S02]  /*e520*/  IMAD.MOV.U32 R13, RZ, RZ, R4 ;  /* 0x000000ffff0d7224 */ /* 0x000fe400078e0004 */
[----:B------:R-:W-:Y:S02]  /*e530*/  IMAD.MOV.U32 R12, RZ, RZ, 0x5 ;  /* 0x00000005ff0c7424 */ /* 0x000fe400078e00ff */
[----:B------:R-:W-:-:S05]  /*e540*/  IMAD.MOV.U32 R2, RZ, RZ, R14 ;  /* 0x000000ffff027224 */ /* 0x000fca00078e000e */
[----:B------:R-:W-:-:S05]  /*e550*/  @!P5 LEA R2, P6, R8, R2, 0x1 ;  /* 0x000000020802d211 */ /* 0x000fca00078c08ff */
[----:B------:R-:W-:Y:S01]  /*e560*/  @!P5 IMAD.X R3, RZ, RZ, R6, P6 ;  /* 0x000000ffff03d224 */ /* 0x000fe200030e0606 */
[C---:B------:R-:W-:Y:S02]  /*e570*/  LOP3.LUT P6, RZ, R18.reuse, 0x8, RZ, 0xc0, !PT ;  /* 0x0000000812ff7812 */ /* 0x040fe400078cc0ff */
[----:B------:R-:W-:-:S11]  /*e580*/  LOP3.LUT P5, RZ, R18, 0x80, RZ, 0xc0, !PT ;  /* 0x0000008012ff7812 */ /* 0x000fd600078ac0ff */
[----:B------:R-:W-:Y:S01]  /*e590*/  @!PT LDS RZ, [RZ] ;  /* 0x00000000fffff984 */ /* 0x000fe20000000800 */
[----:B------:R-:W-:Y:S01]  /*e5a0*/  @!PT LDS RZ, [RZ] ;  /* 0x00000000fffff984 */ /* 0x000fe20000000800 */
[----:B------:R-:W-:Y:S01]  /*e5b0*/  @!PT LDS RZ, [RZ] ;  /* 0x00000000fffff984 */ /* 0x000fe20000000800 */
[----:B------:R0:W-:Y:S04]  /*e5c0*/  @!P6 LDGSTS.E.BYPASS.LTC128B.128 [R7+0x24400], desc[UR46][R2.64], !P0 ;  /* 0x244000000207efae */ /* 0x0001e8000c101d6e */
[----:B------:R0:W-:Y:S04]  /*e5d0*/  @!P6 LDGSTS.E.BYPASS.LTC128B.128 [R7+0x28400], desc[UR46][R2.64+0x80], !P1 ;  /* 0x284000800207efae */ /* 0x0001e8000c901d6e */
[----:B------:R0:W-:Y:S04]  /*e5e0*/  @!P6 LDGSTS.E.BYPASS.LTC128B.128 [R7+0x2c400], desc[UR46][R2.64+0x100], !P2 ;  /* 0x2c4001000207efae */ /* 0x0001e8000d101d6e */
[----:B------:R0:W-:Y:S02]  /*e5f0*/  @!P6 LDGSTS.E.BYPASS.LTC128B.128 [R7+0x30400], desc[UR46][R2.64+0x180], !P3 ;  /* 0x304001800207efae */ /* 0x0001e4000d901d6e */
[----:B0-----:R-:W-:Y:S05]  /*e600*/  WARPSYNC.COLLECTIVE R15, `(.L_x_340) ;  /* 0x000000000f087348 */ /* 0x001fea0003c00000 */
[----:B------:R1:W2:Y:S02]  /*e610*/  SHFL.IDX P6, R14, R13, R12, R11 ;  /* 0x0000000c0d0e7389 */ /* 0x0002a400000c000b */
[----:B012---:R-:W-:Y:S01]  /*e620*/  ENDCOLLECTIVE ;  /* 0x000000000000791b */ /* 0x007fe20003800000 */
.L_x_340:
[----:B------:R-:W-:Y:S02]  /*e630*/  IMAD.MOV.U32 R13, RZ, RZ, R5 ;  /* 0x000000ffff0d7224 */ /* 0x000fe400078e0005 */
[----:B------:R-:W-:-:S07]  /*e640*/  IMAD.MOV.U32 R6, RZ, RZ, R14 ;  /* 0x000000ffff067224 */ /* 0x000fce00078e000e */
[----:B------:R-:W-:Y:S05]  /*e650*/  WARPSYNC.COLLECTIVE R15, `(.L_x_341) ;  /* 0x000000000f087348 */ /* 0x000fea0003c00000 */
[----:B------:R0:W1:Y:S02]  /*e660*/  SHFL.IDX P6, R14, R13, R12, R11 ;  /* 0x0000000c0d0e7389 */ /* 0x00006400000c000b */
[----:B01----:R-:W-:Y:S01]  /*e670*/  ENDCOLLECTIVE ;  /* 0x000000000000791b */ /* 0x003fe20003800000 */
.L_x_341:
        /* <DEDUP_REMOVED lines=12> */
.L_x_342:
[----:B------:R-:W-:Y:S01]  /*e740*/  @!PT LDS RZ, [RZ] ;  /* 0x00000000fffff984 */ /* 0x000fe20000000800 */
[----:B------:R-:W-:Y:S01]  /*e750*/  @!PT LDS RZ, [RZ] ;  /* 0x00000000fffff984 */ /* 0x000fe20000000800 */
[----:B------:R-:W-:Y:S01]  /*e760*/  @!PT LDS RZ, [RZ] ;  /* 0x00000000fffff984 */ /* 0x000fe20000000800 */
[----:B------:R0:W-:Y:S04]  /*e770*/  @!P4 LDGSTS.E.BYPASS.LTC128B.128 [R7+0x28c00], desc[UR46][R2.64+0x80], !P1 ;  /* 0x28c000800207cfae */ /* 0x0001e8000c901d6e */
[----:B------:R0:W-:Y:S04]  /*e780*/  @!P4 LDGSTS.E.BYPASS.LTC128B.128 [R7+0x2cc00], desc[UR46][R2.64+0x100], !P2 ;  /* 0x2cc001000207cfae */ /* 0x0001e8000d101d6e */
[----:B------:R0:W-:Y:S01]  /*e790*/  @!P4 LDGSTS.E.BYPASS.LTC128B.128 [R7+0x30c00], desc[UR46][R2.64+0x180], !P3 ;  /* 0x30c001800207cfae */ /* 0x0001e2000d901d6e */
[----:B------:R-:W-:Y:S02]  /*e7a0*/  IMAD.MOV.U32 R13, RZ, RZ, R5 ;  /* 0x000000ffff0d7224 */ /* 0x000fe400078e0005 */
[----:B------:R-:W-:-:S07]  /*e7b0*/  IMAD.MOV.U32 R6, RZ, RZ, R14 ;  /* 0x000000ffff067224 */ /* 0x000fce00078e000e */
[----:B0-----:R-:W-:Y:S05]  /*e7c0*/  WARPSYNC.COLLECTIVE R15, `(.L_x_343) ;  /* 0x000000000f087348 */ /* 0x001fea0003c00000 */
[----:B------:R1:W2:Y:S02]  /*e7d0*/  SHFL.IDX P6, R14, R13, R12, R11 ;  /* 0x0000000c0d0e7389 */ /* 0x0002a400000c000b */
[----:B012---:R-:W-:Y:S01]  /*e7e0*/  ENDCOLLECTIVE ;  /* 0x000000000000791b */ /* 0x007fe20003800000 */
.L_x_343:
        /* <DEDUP_REMOVED lines=12> */
.L_x_344:
        /* <DEDUP_REMOVED lines=11> */
.L_x_345:
[----:B------:R-:W-:Y:S01]  /*e960*/  IMAD.MOV.U32 R2, RZ, RZ, R14 ;  /* 0x000000ffff027224 */ /* 0x000fe200078e000e */
[----:B------:R-:W-:Y:S06]  /*e970*/  BRA `(.L_x_346) ;  /* 0xffffffb8003c7947 */ /* 0x000fec000383ffff */
.L_x_227:
[----:B-1----:R-:W-:-:S04]  /*e980*/  IMAD.U32 R3, RZ, RZ, UR37 ;  /* 0x00000025ff037e24 */ /* 0x002fc8000f8e00ff */
[----:B------:R1:W2:Y:S03]  /*e990*/  SYNCS.PHASECHK.TRANS64.TRYWAIT P0, [R3+URZ+0x32420], R0 ;  /* 0x03242000030075a7 */ /* 0x0002a6000800017f */
[----:B--2---:R-:W-:Y:S05]  /*e9a0*/  @!P0 NANOSLEEP.SYNCS 0x989680 ;  /* 0x009896800000895d */ /* 0x004fea0003900000 */
[----:B------:R-:W2:Y:S02]  /*e9b0*/  @!P0 SYNCS.PHASECHK.TRANS64 P0, [R3+URZ+0x32420], R0 ;  /* 0x03242000030085a7 */ /* 0x000ea4000800007f */
[----:B--2---:R-:W-:Y:S05]  /*e9c0*/  @!P0 BRA `(.L_x_227) ;  /* 0xfffffffc00ec8947 */ /* 0x004fea000383ffff */
[----:B------:R-:W-:Y:S05]  /*e9d0*/  BRA `(.L_x_347) ;  /* 0xffffffb8008c7947 */ /* 0x000fea000383ffff */
.L_x_231:
[----:B0-----:R0:W1:Y:S02]  /*e9e0*/  SYNCS.PHASECHK.TRANS64.TRYWAIT P0, [R2+URZ+0x32460], R0 ;  /* 0x03246000020075a7 */ /* 0x001064000800017f */
[----:B-1----:R-:W-:Y:S05]  /*e9f0*/  @!P0 NANOSLEEP.SYNCS 0x989680 ;  /* 0x009896800000895d */ /* 0x002fea0003900000 */
[----:B------:R-:W1:Y:S02]  /*ea00*/  @!P0 SYNCS.PHASECHK.TRANS64 P0, [R2+URZ+0x32460], R0 ;  /* 0x03246000020085a7 */ /* 0x000e64000800007f */
[----:B-1----:R-:W-:Y:S05]  /*ea10*/  @!P0 BRA `(.L_x_231) ;  /* 0xfffffffc00f08947 */ /* 0x002fea000383ffff */
[----:B------:R-:W-:Y:S05]  /*ea20*/  BRA `(.L_x_348) ;  /* 0xffffffb800ac7947 */ /* 0x000fea000383ffff */
.L_x_244:
[----:B-1----:R1:W2:Y:S02]  /*ea30*/  SYNCS.PHASECHK.TRANS64.TRYWAIT P0, [R3+URZ+0x32440], R2 ;  /* 0x03244002030075a7 */ /* 0x0022a4000800017f */
[----:B--2---:R-:W-:Y:S05]  /*ea40*/  @!P0 NANOSLEEP.SYNCS 0x989680 ;  /* 0x009896800000895d */ /* 0x004fea0003900000 */
[----:B------:R-:W2:Y:S02]  /*ea50*/  @!P0 SYNCS.PHASECHK.TRANS64 P0, [R3+URZ+0x32440], R2 ;  /* 0x03244002030085a7 */ /* 0x000ea4000800007f */
[----:B--2---:R-:W-:Y:S05]  /*ea60*/  @!P0 BRA `(.L_x_244) ;  /* 0xfffffffc00f08947 */ /* 0x004fea000383ffff */
[----:B------:R-:W-:Y:S05]  /*ea70*/  BRA `(.L_x_349) ;  /* 0xffffffc000a47947 */ /* 0x000fea000383ffff */
.L_x_249:
[----:B0-----:R0:W2:Y:S02]  /*ea80*/  SYNCS.PHASECHK.TRANS64.TRYWAIT P0, [R3+URZ+0x32460], R2 ;  /* 0x03246002030075a7 */ /* 0x0010a4000800017f */
[----:B--2---:R-:W-:Y:S05]  /*ea90*/  @!P0 NANOSLEEP.SYNCS 0x989680 ;  /* 0x009896800000895d */ /* 0x004fea0003900000 */
[----:B------:R-:W2:Y:S02]  /*eaa0*/  @!P0 SYNCS.PHASECHK.TRANS64 P0, [R3+URZ+0x32460], R2 ;  /* 0x03246002030085a7 */ /* 0x000ea4000800007f */
[----:B--2---:R-:W-:Y:S05]  /*eab0*/  @!P0 BRA `(.L_x_249) ;  /* 0xfffffffc00f08947 */ /* 0x004fea000383ffff */
[----:B------:R-:W-:Y:S05]  /*eac0*/  BRA `(.L_x_350) ;  /* 0xffffffc400207947 */ /* 0x000fea000383ffff */
.L_x_261:
[----:B--2---:R2:W3:Y:S02]  /*ead0*/  SYNCS.PHASECHK.TRANS64.TRYWAIT P0, [R4+URZ+0x32440], R2 ;  /* 0x03244002040075a7 */ /* 0x0044e4000800017f */
[----:B---3--:R-:W-:Y:S05]  /*eae0*/  @!P0 NANOSLEEP.SYNCS 0x989680 ;  /* 0x009896800000895d */ /* 0x008fea0003900000 */
[----:B------:R-:W3:Y:S02]  /*eaf0*/  @!P0 SYNCS.PHASECHK.TRANS64 P0, [R4+URZ+0x32440], R2 ;  /* 0x03244002040085a7 */ /* 0x000ee4000800007f */
[----:B---3--:R-:W-:Y:S05]  /*eb00*/  @!P0 BRA `(.L_x_261) ;  /* 0xfffffffc00f08947 */ /* 0x008fea000383ffff */
[----:B------:R-:W-:Y:S05]  /*eb10*/  BRA `(.L_x_351) ;  /* 0xffffffcc00087947 */ /* 0x000fea000383ffff */
.L_x_266:
[----:B0-----:R0:W1:Y:S02]  /*eb20*/  SYNCS.PHASECHK.TRANS64.TRYWAIT P0, [R4+URZ+0x32460], R2 ;  /* 0x03246002040075a7 */ /* 0x001064000800017f */
[----:B-1----:R-:W-:Y:S05]  /*eb30*/  @!P0 NANOSLEEP.SYNCS 0x989680 ;  /* 0x009896800000895d */ /* 0x002fea0003900000 */
[----:B------:R-:W1:Y:S02]  /*eb40*/  @!P0 SYNCS.PHASECHK.TRANS64 P0, [R4+URZ+0x32460], R2 ;  /* 0x03246002040085a7 */ /* 0x000e64000800007f */
[----:B-1----:R-:W-:Y:S05]  /*eb50*/  @!P0 BRA `(.L_x_266) ;  /* 0xfffffffc00f08947 */ /* 0x002fea000383ffff */
[----:B------:R-:W-:Y:S05]  /*eb60*/  BRA `(.L_x_352) ;  /* 0xffffffcc00847947 */ /* 0x000fea000383ffff */
.L_x_277:
[----:B0-----:R0:W2:Y:S02]  /*eb70*/  SYNCS.PHASECHK.TRANS64.TRYWAIT P0, [R4+URZ+0x32440], R2 ;  /* 0x03244002040075a7 */ /* 0x0010a4000800017f */
[----:B--2---:R-:W-:Y:S05]  /*eb80*/  @!P0 NANOSLEEP.SYNCS 0x989680 ;  /* 0x009896800000895d */ /* 0x004fea0003900000 */
[----:B------:R-:W2:Y:S02]  /*eb90*/  @!P0 SYNCS.PHASECHK.TRANS64 P0, [R4+URZ+0x32440], R2 ;  /* 0x03244002040085a7 */ /* 0x000ea4000800007f */
[----:B--2---:R-:W-:Y:S05]  /*eba0*/  @!P0 BRA `(.L_x_277) ;  /* 0xfffffffc00f08947 */ /* 0x004fea000383ffff */
[----:B------:R-:W-:Y:S05]  /*ebb0*/  BRA `(.L_x_353) ;  /* 0xffffffd400487947 */ /* 0x000fea000383ffff */
.L_x_282:
[----:B-1----:R1:W2:Y:S02]  /*ebc0*/  SYNCS.PHASECHK.TRANS64.TRYWAIT P0, [R4+URZ+0x32460], R2 ;  /* 0x03246002040075a7 */ /* 0x0022a4000800017f */
[----:B--2---:R-:W-:Y:S05]  /*ebd0*/  @!P0 NANOSLEEP.SYNCS 0x989680 ;  /* 0x009896800000895d */ /* 0x004fea0003900000 */
[----:B------:R-:W2:Y:S02]  /*ebe0*/  @!P0 SYNCS.PHASECHK.TRANS64 P0, [R4+URZ+0x32460], R2 ;  /* 0x03246002040085a7 */ /* 0x000ea4000800007f */
[----:B--2---:R-:W-:Y:S05]  /*ebf0*/  @!P0 BRA `(.L_x_282) ;  /* 0xfffffffc00f08947 */ /* 0x004fea000383ffff */
[----:B------:R-:W-:Y:S05]  /*ec00*/  BRA `(.L_x_354) ;  /* 0xffffffd400c47947 */ /* 0x000fea000383ffff */
.L_x_292:
[----:B0-----:R0:W2:Y:S02]  /*ec10*/  SYNCS.PHASECHK.TRANS64.TRYWAIT P0, [R0+URZ+0x32420], R3 ;  /* 0x03242003000075a7 */ /* 0x0010a4000800017f */
[----:B--2---:R-:W-:Y:S05]  /*ec20*/  @!P0 NANOSLEEP.SYNCS 0x989680 ;  /* 0x009896800000895d */ /* 0x004fea0003900000 */
[----:B------:R-:W2:Y:S02]  /*ec30*/  @!P0 SYNCS.PHASECHK.TRANS64 P0, [R0+URZ+0x32420], R3 ;  /* 0x03242003000085a7 */ /* 0x000ea4000800007f */
[----:B--2---:R-:W-:Y:S05]  /*ec40*/  @!P0 BRA `(.L_x_292) ;  /* 0xfffffffc00f08947 */ /* 0x004fea000383ffff */
[----:B------:R-:W-:Y:S05]  /*ec50*/  BRA `(.L_x_355) ;  /* 0xffffffdc00547947 */ /* 0x000fea000383ffff */
.L_x_293:
        /* <DEDUP_REMOVED lines=11> */
.L_x_357:
[----:B------:R-:W-:Y:S05]  /*ed10*/  BSYNC B0 ;  /* 0x0000000000007941 */ /* 0x000fea0003800000 */
.L_x_356:
[----:B------:R-:W-:Y:S05]  /*ed20*/  BRA `(.L_x_358) ;  /* 0xffffffdc003c7947 */ /* 0x000fea000383ffff */
.L_x_296:
[----:B------:R-:W-:Y:S01]  /*ed30*/  BSSY B1, `(.L_x_359) ;  /* 0x0000006000017945 */ /* 0x000fe20003800000 */
[----:B------:R-:W-:-:S07]  /*ed40*/  IMAD.MOV.U32 R15, RZ, RZ, -0x1 ;  /* 0xffffffffff0f7424 */ /* 0x000fce00078e00ff */
[----:B012---:R-:W-:Y:S05]  /*ed50*/  WARPSYNC.COLLECTIVE R15, `(.L_x_360) ;  /* 0x000000000f0c7348 */ /* 0x007fea0003c00000 */
[----:B------:R-:W-:Y:S02]  /*ed60*/  ELECT P6, UR62, PT ;  /* 0x00000000003e782f */ /* 0x000fe400038c0000 */
[----:B------:R-:W-:Y:S01]  /*ed70*/  MOV R14, UR62 ;  /* 0x0000003e000e7c02 */ /* 0x000fe20008000f00 */
[----:B012---:R-:W-:Y:S10]  /*ed80*/  ENDCOLLECTIVE ;  /* 0x000000000000791b */ /* 0x007ff40003800000 */
.L_x_360:
[----:B------:R-:W-:Y:S05]  /*ed90*/  BSYNC B1 ;  /* 0x0000000000017941 */ /* 0x000fea0003800000 */
.L_x_359:
[----:B------:R-:W-:Y:S05]  /*eda0*/  BRA `(.L_x_361) ;  /* 0xffffffdc00347947 */ /* 0x000fea000383ffff */
.L_x_298:
[----:B0-----:R0:W1:Y:S02]  /*edb0*/  SYNCS.PHASECHK.TRANS64.TRYWAIT P0, [R6+URZ], R5 ;  /* 0x00000005060075a7 */ /* 0x001064000800017f */
[----:B-1----:R-:W-:Y:S05]  /*edc0*/  @!P0 NANOSLEEP.SYNCS 0x989680 ;  /* 0x009896800000895d */ /* 0x002fea0003900000 */
[----:B------:R-:W1:Y:S02]  /*edd0*/  @!P0 SYNCS.PHASECHK.TRANS64 P0, [R6+URZ], R5 ;  /* 0x00000005060085a7 */ /* 0x000e64000800007f */
[----:B-1----:R-:W-:Y:S05]  /*ede0*/  @!P0 BRA `(.L_x_298) ;  /* 0xfffffffc00f08947 */ /* 0x002fea000383ffff */
[----:B------:R-:W-:Y:S05]  /*edf0*/  BRA `(.L_x_362) ;  /* 0xffffffdc006c7947 */ /* 0x000fea000383ffff */
.L_x_299:
[----:B-1----:R1:W2:Y:S02]  /*ee00*/  SYNCS.PHASECHK.TRANS64.TRYWAIT P0, [R7+URZ], R2 ;  /* 0x00000002070075a7 */ /* 0x0022a4000800017f */
[----:B--2---:R-:W-:Y:S05]  /*ee10*/  @!P0 NANOSLEEP.SYNCS 0x989680 ;  /* 0x009896800000895d */ /* 0x004fea0003900000 */
[----:B------:R-:W2:Y:S02]  /*ee20*/  @!P0 SYNCS.PHASECHK.TRANS64 P0, [R7+URZ], R2 ;  /* 0x00000002070085a7 */ /* 0x000ea4000800007f */
[----:B--2---:R-:W-:Y:S05]  /*ee30*/  @!P0 BRA `(.L_x_299) ;  /* 0xfffffffc00f08947 */ /* 0x004fea000383ffff */
[----:B------:R-:W-:Y:S05]  /*ee40*/  BRA `(.L_x_363) ;  /* 0xffffffdc00607947 */ /* 0x000fea000383ffff */
.L_x_301:
[----:B--2---:R2:W3:Y:S02]  /*ee50*/  SYNCS.PHASECHK.TRANS64.TRYWAIT P0, [R4+URZ], R5 ;  /* 0x00000005040075a7 */ /* 0x0044e4000800017f */
[----:B---3--:R-:W-:Y:S05]  /*ee60*/  @!P0 NANOSLEEP.SYNCS 0x989680 ;  /* 0x009896800000895d */ /* 0x008fea0003900000 */
[----:B------:R-:W3:Y:S02]  /*ee70*/  @!P0 SYNCS.PHASECHK.TRANS64 P0, [R4+URZ], R5 ;  /* 0x00000005040085a7 */ /* 0x000ee4000800007f */
[----:B---3--:R-:W-:Y:S05]  /*ee80*/  @!P0 BRA `(.L_x_301) ;  /* 0xfffffffc00f08947 */ /* 0x008fea000383ffff */
[----:B------:R-:W-:Y:S05]  /*ee90*/  BRA `(.L_x_364) ;  /* 0xffffffdc00647947 */ /* 0x000fea000383ffff */
.L_x_365:
        /* <DEDUP_REMOVED lines=14> */
.L_x_6035:


//--------------------- .text._ZN7cutlass13device_kernelIN5flash11enable_sm90INS1_16FlashAttnFwdSm90INS1_25CollectiveMainloopFwdSm90ILi2EN4cute5tupleIJNS5_1CILi1EEES8_S8_EEENS6_IJNS7_ILi128EEENS7_ILi96EEENS7_ILi64EEEEEELi256ENS_6half_tEfNS_4arch4Sm90ELb0ELb0ELb0ELb1ELb0ELb0ELb0ELb1ELb0ELb1ELb0ELb0EEENS1_21CollectiveEpilogueFwdINS6_IJSA_NS7_ILi256EEESB_EEES9_SE_SG_Li256ELb1ELb1ELb0ELb0EEENS1_36VarlenDynamicPersistentTileSchedulerILi128ELi96ELi256ELi128ELb0ELb1ELb1ELb0ELb1ELb1EEEEEEEEEvNT_6ParamsE --------------------------
	.section	.text._ZN7cutlass13device_kernelIN5flash11enable_sm90INS1_16FlashAttnFwdSm90INS1_25CollectiveMainloopFwdSm90ILi2EN4cute5tupleIJNS5_1CILi1EEES8_S8_EEENS6_IJNS7_ILi128EEENS7_ILi96EEENS7_ILi64EEEEEELi256ENS_6half_tEfNS_4arch4Sm90ELb0ELb0ELb0ELb1ELb0ELb0ELb0ELb1ELb0ELb1ELb0ELb0EEENS1_21CollectiveEpilogueFwdINS6_IJSA_NS7_ILi256EEESB_EEES9_SE_SG_Li256ELb1ELb1ELb0ELb0EEENS1_36VarlenDynamicPersistentTileSchedulerILi128ELi96ELi256ELi128ELb0ELb1ELb1ELb0ELb1ELb1EEEEEEEEEvNT_6ParamsE,"ax",@progbits
	.align	128
.text._ZN7cutlass13device_kernelIN5flash11enable_sm90INS1_16FlashAttnFwdSm90INS1_25CollectiveMainloopFwdSm90ILi2EN4cute5tupleIJNS5_1CILi1EEES8_S8_EEENS6_IJNS7_ILi128EEENS7_ILi96EEENS7_ILi64EEEEEELi256ENS_6half_tEfNS_4arch4Sm90ELb0ELb0ELb0ELb1ELb0ELb0ELb0ELb1ELb0ELb1ELb0ELb0EEENS1_21CollectiveEpilogueFwdINS6_IJSA_NS7_ILi256EEESB_EEES9_SE_SG_Li256ELb1ELb1ELb0ELb0EEENS1_36VarlenDynamicPersistentTileSchedulerILi128ELi96ELi256ELi128ELb0ELb1ELb1ELb0ELb1ELb1EEEEEEEEEvNT_6ParamsE:
        .type           _ZN7cutlass13device_kernelIN5flash11enable_sm90INS1_16FlashAttnFwdSm90INS1_25CollectiveMainloopFwdSm90ILi2EN4cute5tupleIJNS5_1CILi1EEES8_S8_EEENS6_IJNS7_ILi128EEENS7_ILi96EEENS7_ILi64EEEEEELi256ENS_6half_tEfNS_4arch4Sm90ELb0ELb0ELb0ELb1ELb0ELb0ELb0ELb1ELb0ELb1ELb0ELb0EEENS1_21CollectiveEpilogueFwdINS6_IJSA_NS7_ILi256EEESB_EEES9_SE_SG_Li256ELb1ELb1ELb0ELb0EEENS1_36VarlenDynamicPersistentTileSchedulerILi128ELi96ELi256ELi128ELb0ELb1ELb1ELb0ELb1ELb1EEEEEEEEEvNT_6ParamsE,@function
        .size           _ZN7cutlass13device_kernelIN5flash11enable_sm90INS1_16FlashAttnFwdSm90INS1_25CollectiveMainloopFwdSm90ILi2EN4cute5tupleIJNS5_1CILi1EEES8_S8_EEENS6_IJNS7_ILi128EEENS7_ILi96EEENS7_ILi64EEEEEELi256ENS_6half_tEfNS_4arch4Sm90ELb0ELb0ELb0ELb1ELb0ELb0ELb0ELb1ELb0ELb1ELb0ELb0EEENS1_21CollectiveEpilogueFwdINS6_IJSA_NS7_ILi256EEESB_EEES9_SE_SG_Li256ELb1ELb1ELb0ELb0EEENS1_36VarlenDynamicPersistentTileSchedulerILi128ELi96ELi256ELi128ELb0ELb1ELb1ELb0ELb1ELb1EEEEEEEEEvNT_6ParamsE,(.L_x_6036 - _ZN7cutlass13device_kernelIN5flash11enable_sm90INS1_16FlashAttnFwdSm90INS1_25CollectiveMainloopFwdSm90ILi2EN4cute5tupleIJNS5_1CILi1EEES8_S8_EEENS6_IJNS7_ILi128EEENS7_ILi96EEENS7_ILi64EEEEEELi256ENS_6half_tEfNS_4arch4Sm90ELb0ELb0ELb0ELb1ELb0ELb0ELb0ELb1ELb0ELb1ELb0ELb0EEENS1_21CollectiveEpilogueFwdINS6_IJSA_NS7_ILi256EEESB_EEES9_SE_SG_Li256ELb1ELb1ELb0ELb0EEENS1_36VarlenDynamicPersistentTileSchedulerILi128ELi96ELi256ELi128ELb0ELb1ELb1ELb0ELb1ELb1EEEEEEEEEvNT_6ParamsE)
        .other          _ZN7cutlass13device_kernelIN5flash11enable_sm90INS1_16FlashAttnFwdSm90INS1_25CollectiveMainloopFwdSm90ILi2EN4cute5tupleIJNS5_1CILi1EEES8_S8_EEENS6_IJNS7_ILi128EEENS7_ILi96EEENS7_ILi64EEEEEELi256ENS_6half_tEfNS_4arch4Sm90ELb0ELb0ELb0ELb1ELb0ELb0ELb0ELb1ELb0ELb1ELb0ELb0EEENS1_21CollectiveEpilogueFwdINS6_IJSA_NS7_ILi256EEESB_EEES9_SE_SG_Li256ELb1ELb1ELb0ELb0EEENS1_36VarlenDynamicPersistentTileSchedulerILi128ELi96ELi256ELi128ELb0ELb1ELb1ELb0ELb1ELb1EEEEEEEEEvNT_6ParamsE,@"STO_CUDA_ENTRY STV_DEFAULT"
_ZN7cutlass13device_kernelIN5flash11enable_sm90INS1_16FlashAttnFwdSm90INS1_25CollectiveMainloopFwdSm90ILi2EN4cute5tupleIJNS5_1CILi1EEES8_S8_EEENS6_IJNS7_ILi128EEENS7_ILi96EEENS7_ILi64EEEEEELi256ENS_6half_tEfNS_4arch4Sm90ELb0ELb0ELb0ELb1ELb0ELb0ELb0ELb1ELb0ELb1ELb0ELb0EEENS1_21CollectiveEpilogueFwdINS6_IJSA_NS7_ILi256EEESB_EEES9_SE_SG_Li256ELb1ELb1ELb0ELb0EEENS1_36VarlenDynamicPersistentTileSchedulerILi128ELi96ELi256ELi128ELb0ELb1ELb1ELb0ELb1ELb1EEEEEEEEEvNT_6ParamsE:
        /* <DEDUP_REMOVED lines=18> */
.L_x_367:
[----:B------:R-:W-:Y:S05]  /*0120*/  BSYNC B0 ;  /* 0x0000000000007941 */ /* 0x000fea0003800000 */
.L_x_366:
        /* <DEDUP_REMOVED lines=41> */
.L_x_368:
        /* <DEDUP_REMOVED lines=22> */
.L_x_369:
        /* <DEDUP_REMOVED lines=18> */
.L_x_370:
        /* <DEDUP_REMOVED lines=22> */
.L_x_371:
        /* <DEDUP_REMOVED lines=22> */
.L_x_372:
[----:B------:R-:W-:Y:S01]  /*0900*/  PLOP3.LUT P0, PT, PT, PT, UP0, 0x80, 0x0 ;  /* 0x000000000000781c */ /* 0x000fe20003f0f008 */
[----:B------:R-:W-:Y:S01]  /*0910*/  UMOV UR36, 0x1 ;  /* 0x0000000100247882 */ /* 0x000fe20000000000 */
[----:B------:R-:W-:Y:S01]  /*0920*/  NOP ;  /* 0x0000000000007918 */ /* 0x000fe20000000000 */
[----:B------:R-:W-:Y:S01]  /*0930*/  USEL UR36, UR36, 0x2, !UP0 ;  /* 0x0000000224247887 */ /* 0x000fe2000c000000 */
[----:B------:R-:W-:Y:S01]  /*0940*/  ULDC.64 UR40, c[0x0][0x208] ;  /* 0x0000820000287ab9 */ /* 0x000fe20000000a00 */
[----:B012-4-:R-:W-:Y:S08]  /*0950*/  BAR.SYNC.DEFER_BLOCKING 0x0 ;  /* 0x0000000000007b1d */ /* 0x017ff00000010000 */
[----:B------:R-:W-:Y:S05]  /*0960*/  @!P0 BRA `(.L_x_373) ;  /* 0x0000007c00d48947 */ /* 0x000fea0003800000 */
.L_x_374:
[----:B------:R-:W-:-:S08]  /*0970*/  NOP ;  /* 0x0000000000007918 */ /* 0x000fd00000000000 */
[----:B------:R-:W0:Y:S02]  /*0980*/  USETMAXREG.TRY_ALLOC.CTAPOOL UP0, 0xf0 ;  /* 0x000000f0000079c8 */ /* 0x000e240008000600 */
[----:B0-----:R-:W-:-:S13]  /*0990*/  PLOP3.LUT P0, PT, PT, PT, UP0, 0x80, 0x0 ;  /* 0x000000000000781c */ /* 0x001fda0003f0f008 */
[----:B------:R-:W-:Y:S05]  /*09a0*/  @!P0 BRA `(.L_x_374) ;  /* 0xfffffffc00f08947 */ /* 0x000fea000383ffff */
[----:B------:R-:W0:Y:S01]  /*09b0*/  S2R R0, SR_TID.X ;  /* 0x0000000000007919 */ /* 0x000e220000002100 */
[----:B------:R-:W1:Y:S01]  /*09c0*/  S2UR UR5, SR_CgaCtaId ;  /* 0x00000000000579c3 */ /* 0x000e620000008800 */
[----:B------:R-:W-:-:S07]  /*09d0*/  UMOV UR4, 0x400 ;  /* 0x0000040000047882 */ /* 0x000fce0000000000 */
[----:B------:R-:W-:Y:S06]  /*09e0*/  BAR.ARV 0x8, 0x180 ;  /* 0x0206000000007b1d */ /* 0x000fec0000002000 */
[----:B-1----:R-:W-:Y:S01]  /*09f0*/  ULEA UR4, UR5, UR4, 0x18 ;  /* 0x0000000405047291 */ /* 0x002fe2000f8ec03f */
[----:B0-----:R-:W-:-:S04]  /*0a00*/  SHF.R.U32.HI R0, RZ, 0x7, R0 ;  /* 0x00000007ff007819 */ /* 0x001fc80000011600 */
[----:B------:R-:W-:-:S13]  /*0a10*/  ISETP.NE.AND P0, PT, R0, 0x1, PT ;  /* 0x000000010000780c */ /* 0x000fda0003f05270 */
[----:B------:R-:W-:Y:S08]  /*0a20*/  @!P0 BAR.ARV 0x9, 0x100 ;  /* 0x0244000000008b1d */ /* 0x000ff00000002000 */
[----:B------:R-:W-:Y:S06]  /*0a30*/  BAR.SYNC.DEFER_BLOCKING 0x5, 0x180 ;  /* 0x0146000000007b1d */ /* 0x000fec0000010000 */
[----:B------:R-:W0:Y:S01]  /*0a40*/  LDS.128 R12, [UR4+0x228d0] ;  /* 0x0228d004ff0c7984 */ /* 0x000e220008000c00 */
[----:B------:R-:W-:Y:S01]  /*0a50*/  ULDC UR4, c[0x0][0xc3c] ;  /* 0x00030f0000047ab9 */ /* 0x000fe20000000800 */
[----:B------:R-:W-:Y:S06]  /*0a60*/  BAR.ARV 0x4, 0x180 ;  /* 0x0106000000007b1d */ /* 0x000fec0000002000 */
[----:B0-----:R-:W-:-:S13]  /*0a70*/  ISETP.GE.AND P0, PT, R15, UR4, PT ;  /* 0x000000040f007c0c */ /* 0x001fda000bf06270 */
[----:B------:R-:W-:Y:S05]  /*0a80*/  @P0 EXIT ;  /* 0x000000000000094d */ /* 0x000fea0003800000 */
[----:B------:R-:W0:Y:S01]  /*0a90*/  S2R R0, SR_TID.X ;  /* 0x0000000000007919 */ /* 0x000e220000002100 */
[----:B------:R-:W-:Y:S01]  /*0aa0*/  R2UR UR5, R13 ;  /* 0x000000000d0572ca */ /* 0x000fe200000e0000 */
[----:B------:R-:W-:Y:S01]  /*0ab0*/  ULOP3.LUT UR48, UR36, 0x1, URZ, 0xfc, !UPT ;  /* 0x0000000124307892 */ /* 0x000fe2000f8efc3f */
[----:B------:R-:W-:Y:S01]  /*0ac0*/  R2UR UR6, R14 ;  /* 0x000000000e0672ca */ /* 0x000fe200000e0000 */
[----:B------:R-:W-:Y:S01]  /*0ad0*/  UMOV UR47, URZ ;  /* 0x0000003f002f7c82 */ /* 0x000fe20008000000 */
[----:B------:R-:W-:Y:S01]  /*0ae0*/  UMOV UR38, URZ ;  /* 0x0000003f00267c82 */ /* 0x000fe20008000000 */
[----:B------:R-:W-:Y:S01]  /*0af0*/  UMOV UR37, URZ ;  /* 0x0000003f00257c82 */ /* 0x000fe20008000000 */
[----:B0-----:R-:W-:-:S05]  /*0b00*/  VIADD R209, R0, 0xffffff80 ;  /* 0xffffff8000d17836 */ /* 0x001fca0000000000 */
[----:B------:R-:W-:-:S04]  /*0b10*/  SHF.R.S32.HI R0, RZ, 0x1f, R209 ;  /* 0x0000001fff007819 */ /* 0x000fc800000114d1 */
[CC--:B------:R-:W-:Y:S02]  /*0b20*/  LEA.HI R3, R0.reuse, R209.reuse, RZ, 0x7 ;  /* 0x000000d100037211 */ /* 0x0c0fe400078f38ff */
[-C--:B------:R-:W-:Y:S02]  /*0b30*/  LEA.HI R4, R0, R209.reuse, RZ, 0x5 ;  /* 0x000000d100047211 */ /* 0x080fe400078f28ff */
[----:B------:R-:W-:Y:S02]  /*0b40*/  LOP3.LUT R2, R3, 0xffffff80, RZ, 0xc0, !PT ;  /* 0xffffff8003027812 */ /* 0x000fe400078ec0ff */
[----:B------:R-:W-:Y:S01]  /*0b50*/  SHF.R.S32.HI R200, RZ, 0x7, R3 ;  /* 0x00000007ffc87819 */ /* 0x000fe20000011403 */
[----:B------:R-:W-:Y:S02]  /*0b60*/  IMAD.SHL.U32 R6, R4, 0x20, RZ ;  /* 0x0000002004067824 */ /* 0x000fe400078e00ff */
[----:B------:R-:W-:Y:S01]  /*0b70*/  IMAD.IADD R23, R209, 0x1, -R2 ;  /* 0x00000001d1177824 */ /* 0x000fe200078e0a02 */
[----:B------:R-:W-:-:S02]  /*0b80*/  LEA.HI R2, R0, R209, RZ, 0x4 ;  /* 0x000000d100027211 */ /* 0x000fc400078f20ff */
[----:B------:R-:W-:Y:S02]  /*0b90*/  LOP3.LUT R7, R6, 0xfffffc00, RZ, 0xc0, !PT ;  /* 0xfffffc0006077812 */ /* 0x000fe400078ec0ff */
[----:B------:R-:W-:Y:S02]  /*0ba0*/  SHF.R.S32.HI R8, RZ, 0x1f, R23 ;  /* 0x0000001fff087819 */ /* 0x000fe40000011417 */
[----:B------:R-:W-:Y:S02]  /*0bb0*/  LOP3.LUT R4, R2, 0x3fffff0, RZ, 0xc0, !PT ;  /* 0x03fffff002047812 */ /* 0x000fe400078ec0ff */
[----:B------:R-:W-:Y:S02]  /*0bc0*/  LEA.HI R9, R8, R23, RZ, 0x2 ;  /* 0x0000001708097211 */ /* 0x000fe400078f10ff */
[----:B------:R-:W-:Y:S01]  /*0bd0*/  SHF.R.S32.HI R5, RZ, 0x4, R2 ;  /* 0x00000004ff057819 */ /* 0x000fe20000011402 */
[----:B------:R-:W-:Y:S01]  /*0be0*/  IMAD.IADD R4, R209, 0x1, -R4 ;  /* 0x00000001d1047824 */ /* 0x000fe200078e0a04 */
[----:B------:R-:W-:-:S02]  /*0bf0*/  LEA.HI R6, R0, R209, RZ, 0x2 ;  /* 0x000000d100067211 */ /* 0x000fc400078f10ff */
[----:B------:R-:W-:Y:S01]  /*0c00*/  SHF.R.S32.HI R10, RZ, 0x2, R9 ;  /* 0x00000002ff0a7819 */ /* 0x000fe20000011409 */
[----:B------:R-:W-:Y:S01]  /*0c10*/  IMAD R7, R4, 0x40, R7 ;  /* 0x0000004004077824 */ /* 0x000fe200078e0207 */
[----:B------:R-:W-:Y:S02]  /*0c20*/  SHF.R.S32.HI R11, RZ, 0x1f, R9 ;  /* 0x0000001fff0b7819 */ /* 0x000fe40000011409 */
[----:B------:R-:W-:Y:S02]  /*0c30*/  LEA.HI R2, R2, R5, RZ, 0x1 ;  /* 0x0000000502027211 */ /* 0x000fe400078f08ff */
[----:B------:R-:W-:Y:S02]  /*0c40*/  LOP3.LUT R6, R6, 0xfffffffc, RZ, 0xc0, !PT ;  /* 0xfffffffc06067812 */ /* 0x000fe400078ec0ff */
[----:B------:R-:W-:Y:S02]  /*0c50*/  LEA.HI R0, R0, R209, RZ, 0x3 ;  /* 0x000000d100007211 */ /* 0x000fe400078f18ff */
[----:B------:R-:W-:Y:S01]  /*0c60*/  LEA.HI R11, R11, R10, RZ, 0x3 ;  /* 0x0000000a0b0b7211 */ /* 0x000fe200078f18ff */
[----:B------:R-:W-:Y:S01]  /*0c70*/  IMAD.IADD R6, R209, 0x1, -R6 ;  /* 0x00000001d1067824 */ /* 0x000fe200078e0a06 */
[----:B------:R-:W-:-:S02]  /*0c80*/  LOP3.LUT R2, R2, 0x1ffffffe, RZ, 0xc0, !PT ;  /* 0x1ffffffe02027812 */ /* 0x000fc400078ec0ff */
[----:B------:R-:W-:Y:S02]  /*0c90*/  LOP3.LUT R4, R0, 0xfffffff8, RZ, 0xc0, !PT ;  /* 0xfffffff800047812 */ /* 0x000fe400078ec0ff */
[----:B------:R-:W-:Y:S01]  /*0ca0*/  LOP3.LUT R11, R11, 0xfffffff8, RZ, 0xc0, !PT ;  /* 0xfffffff80b0b7812 */ /* 0x000fe200078ec0ff */
[----:B------:R-:W-:Y:S01]  /*0cb0*/  IMAD.IADD R2, R5, 0x1, -R2 ;  /* 0x0000000105027824 */ /* 0x000fe200078e0a02 */
[----:B------:R-:W-:Y:S01]  /*0cc0*/  LEA.HI R8, R8, R23, RZ, 0x5 ;  /* 0x0000001708087211 */ /* 0x000fe200078f28ff */
[----:B------:R-:W-:Y:S01]  /*0cd0*/  IMAD.IADD R19, R209, 0x1, -R4 ;  /* 0x00000001d1137824 */ /* 0x000fe200078e0a04 */
[----:B------:R-:W-:Y:S01]  /*0ce0*/  LEA.HI R3, R3, R200, RZ, 0x1 ;  /* 0x000000c803037211 */ /* 0x000fe200078f08ff */
[----:B------:R-:W-:Y:S01]  /*0cf0*/  IMAD.IADD R11, R10, 0x1, -R11 ;  /* 0x000000010a0b7824 */ /* 0x000fe200078e0a0b */
[----:B------:R-:W-:Y:S01]  /*0d00*/  SHF.R.S32.HI R8, RZ, 0x5, R8 ;  /* 0x00000005ff087819 */ /* 0x000fe20000011408 */
[----:B------:R-:W-:Y:S01]  /*0d10*/  IMAD R204, R2, 0x8, R7 ;  /* 0x0000000802cc7824 */ /* 0x000fe200078e0207 */
[----:B------:R-:W-:Y:S01]  /*0d20*/  LEA.HI R5, R6, R6, RZ, 0x1 ;  /* 0x0000000606057211 */ /* 0x000fe200078f08ff */
[----:B------:R-:W-:Y:S01]  /*0d30*/  IMAD.SHL.U32 R2, R19, 0x8, RZ ;  /* 0x0000000813027824 */ /* 0x000fe200078e00ff */
[----:B------:R-:W-:Y:S01]  /*0d40*/  LOP3.LUT R3, R3, 0x3fffffe, RZ, 0xc0, !PT ;  /* 0x03fffffe03037812 */ /* 0x000fe200078ec0ff */
[----:B------:R-:W-:Y:S01]  /*0d50*/  IMAD R8, R8, 0x10, R11 ;  /* 0x0000001008087824 */ /* 0x000fe200078e020b */
[----:B------:R-:W-:Y:S01]  /*0d60*/  LOP3.LUT R5, R5, 0x1ffffffe, RZ, 0xc0, !PT ;  /* 0x1ffffffe05057812 */ /* 0x000fe200078ec0ff */
[----:B------:R-:W-:Y:S01]  /*0d70*/  VIADD R17, R2, 0x40 ;  /* 0x0000004002117836 */ /* 0x000fe20000000000 */
[----:B------:R-:W-:Y:S01]  /*0d80*/  LOP3.LUT R202, R9, 0x7ffffffc, RZ, 0xc0, !PT ;  /* 0x7ffffffc09ca7812 */ /* 0x000fe200078ec0ff */
[----:B------:R-:W-:Y:S01]  /*0d90*/  IMAD.IADD R3, R200, 0x1, -R3 ;  /* 0x00000001c8037824 */ /* 0x000fe200078e0a03 */
[----:B------:R-:W-:Y:S01]  /*0da0*/  SHF.R.S32.HI R22, RZ, 0x3, R0 ;  /* 0x00000003ff167819 */ /* 0x000fe20000011400 */
[C---:B------:R-:W-:Y:S01]  /*0db0*/  VIADD R16, R2.reuse, 0x80 ;  /* 0x0000008002107836 */ /* 0x040fe20000000000 */
[----:B------:R-:W-:Y:S01]  /*0dc0*/  SHF.R.S32.HI R208, RZ, 0x1f, R2 ;  /* 0x0000001fffd07819 */ /* 0x000fe20000011402 */
[----:B------:R-:W-:Y:S01]  /*0dd0*/  VIADD R18, R2, 0xc0 ;  /* 0x000000c002127836 */ /* 0x000fe20000000000 */
[----:B------:R-:W-:Y:S01]  /*0de0*/  SHF.R.S32.HI R207, RZ, 0x1f, R17 ;  /* 0x0000001fffcf7819 */ /* 0x000fe20000011411 */
[----:B------:R-:W-:Y:S01]  /*0df0*/  IMAD.IADD R6, R6, 0x1, -R5 ;  /* 0x0000000106067824 */ /* 0x000fe200078e0a05 */
[----:B------:R-:W-:Y:S01]  /*0e00*/  SHF.R.S32.HI R206, RZ, 0x1f, R16 ;  /* 0x0000001fffce7819 */ /* 0x000fe20000011410 */
[----:B------:R-:W-:Y:S01]  /*0e10*/  IMAD R201, R3, 0x40, R8 ;  /* 0x0000004003c97824 */ /* 0x000fe200078e0208 */
[----:B------:R-:W-:Y:S01]  /*0e20*/  SHF.R.S32.HI R205, RZ, 0x1f, R18 ;  /* 0x0000001fffcd7819 */ /* 0x000fe20000011412 */
[----:B------:R-:W-:-:S02]  /*0e30*/  IMAD.MOV.U32 R7, RZ, RZ, R15 ;  /* 0x000000ffff077224 */ /* 0x000fc400078e000f */
[----:B------:R-:W-:Y:S02]  /*0e40*/  IMAD.IADD R202, R23, 0x1, -R202 ;  /* 0x0000000117ca7824 */ /* 0x000fe400078e0aca */
[----:B------:R-:W-:-:S07]  /*0e50*/  IMAD R203, R6, 0x8, R201 ;  /* 0x0000000806cb7824 */ /* 0x000fce00078e02c9 */
.L_x_416:
[----:B012-4-:R-:W0:Y:S01]  /*0e60*/  LDC.64 R4, c[0x0][0xc88] ;  /* 0x00032200ff047b82 */ /* 0x017e220000000a00 */
[----:B------:R-:W-:Y:S01]  /*0e70*/  ULDC.64 UR8, c[0x0][0xa28] ;  /* 0x00028a0000087ab9 */ /* 0x000fe20000000a00 */
[----:B------:R-:W-:Y:S01]  /*0e80*/  ULDC.64 UR10, c[0x0][0xa20] ;  /* 0x00028800000a7ab9 */ /* 0x000fe20000000a00 */
[----:B------:R-:W-:Y:S01]  /*0e90*/  ULDC UR4, c[0x0][0x424] ;  /* 0x0001090000047ab9 */ /* 0x000fe20000000800 */
[----:B0-----:R-:W-:-:S06]  /*0ea0*/  IMAD.WIDE R4, R7, 0x4, R4 ;  /* 0x0000000407047825 */ /* 0x001fcc00078e0204 */
[----:B------:R-:W2:Y:S01]  /*0eb0*/  LDG.E R4, desc[UR40][R4.64] ;  /* 0x0000002804047981 */ /* 0x000ea2000c1e1900 */
[----:B------:R-:W-:Y:S02]  /*0ec0*/  UISETP.NE.U32.AND UP0, UPT, UR8, URZ, UPT ;  /* 0x0000003f0800728c */ /* 0x000fe4000bf05070 */
[----:B------:R-:W-:Y:S02]  /*0ed0*/  UISETP.NE.U32.AND UP1, UPT, UR10, URZ, UPT ;  /* 0x0000003f0a00728c */ /* 0x000fe4000bf25070 */
[----:B------:R-:W-:Y:S02]  /*0ee0*/  UISETP.NE.AND.EX UP0, UPT, UR9, URZ, UPT, UP0 ;  /* 0x0000003f0900728c */ /* 0x000fe4000bf05300 */
[----:B------:R-:W-:-:S04]  /*0ef0*/  UISETP.NE.AND.EX UP1, UPT, UR11, URZ, UPT, UP1 ;  /* 0x0000003f0b00728c */ /* 0x000fc8000bf25310 */
[----:B------:R-:W-:Y:S02]  /*0f00*/  PLOP3.LUT P0, PT, PT, PT, UP0, 0x80, 0x0 ;  /* 0x000000000000781c */ /* 0x000fe40003f0f008 */
[----:B------:R-:W-:Y:S02]  /*0f10*/  PLOP3.LUT P1, PT, PT, PT, UP1, 0x80, 0x0 ;  /* 0x000000000000781c */ /* 0x000fe40003f2f018 */
[----:B--2---:R-:W-:-:S13]  /*0f20*/  R2UR UR46, R4 ;  /* 0x00000000042e72ca */ /* 0x004fda00000e0000 */
[----:B------:R-:W-:Y:S02]  /*0f30*/  USHF.R.S32.HI UR45, URZ, 0x1f, UR46 ;  /* 0x0000001f3f2d7899 */ /* 0x000fe4000801142e */
[----:B------:R-:W-:Y:S02]  /*0f40*/  @UP0 ULEA UR8, UP2, UR46, UR8, 0x2 ;  /* 0x000000082e080291 */ /* 0x000fe4000f84103f */
[----:B------:R-:W-:Y:S02]  /*0f50*/  @UP1 ULEA UR10, UP3, UR46, UR10, 0x2 ;  /* 0x0000000a2e0a1291 */ /* 0x000fe4000f86103f */
[----:B------:R-:W-:Y:S02]  /*0f60*/  @UP0 ULEA.HI.X UR9, UR46, UR9, UR45, 0x2, UP2 ;  /* 0x000000092e090291 */ /* 0x000fe400090f142d */
[----:B------:R-:W-:Y:S01]  /*0f70*/  @UP1 ULEA.HI.X UR11, UR46, UR11, UR45, 0x2, UP3 ;  /* 0x0000000b2e0b1291 */ /* 0x000fe200098f142d */
[----:B------:R-:W-:Y:S02]  /*0f80*/  IMAD.U32 R4, RZ, RZ, UR8 ;  /* 0x00000008ff047e24 */ /* 0x000fe4000f8e00ff */
[----:B------:R-:W-:-:S02]  /*0f90*/  IMAD.U32 R6, RZ, RZ, UR10 ;  /* 0x0000000aff067e24 */ /* 0x000fc4000f8e00ff */
[----:B------:R-:W-:Y:S01]  /*0fa0*/  IMAD.U32 R5, RZ, RZ, UR9 ;  /* 0x00000009ff057e24 */ /* 0x000fe2000f8e00ff */
[----:B------:R-:W-:Y:S01]  /*0fb0*/  ULDC.64 UR8, c[0x0][0x418] ;  /* 0x0001060000087ab9 */ /* 0x000fe20000000a00 */
[----:B------:R-:W-:-:S03]  /*0fc0*/  IMAD.U32 R7, RZ, RZ, UR11 ;  /* 0x0000000bff077e24 */ /* 0x000fc6000f8e00ff */
[----:B------:R-:W2:Y:S04]  /*0fd0*/  @P0 LDG.E R4, desc[UR40][R4.64] ;  /* 0x0000002804040981 */ /* 0x000ea8000c1e1900 */
[----:B---3--:R-:W3:Y:S01]  /*0fe0*/  @P1 LDG.E R6, desc[UR40][R6.64] ;  /* 0x0000002806061981 */ /* 0x008ee2000c1e1900 */
[----:B------:R-:W-:Y:S01]  /*0ff0*/  UISETP.NE.U32.AND UP0, UPT, UR8, URZ, UPT ;  /* 0x0000003f0800728c */ /* 0x000fe2000bf05070 */
[----:B------:R-:W-:Y:S01]  /*1000*/  CS2R R8, SRZ ;  /* 0x0000000000087805 */ /* 0x000fe2000001ff00 */
[----:B------:R-:W-:Y:S01]  /*1010*/  UMOV UR44, UR5 ;  /* 0x00000005002c7c82 */ /* 0x000fe20008000000 */
[----:B------:R-:W-:Y:S01]  /*1020*/  ULDC UR5, c[0x0][0x2f0] ;  /* 0x0000bc0000057ab9 */ /* 0x000fe20000000800 */
[----:B------:R-:W-:Y:S01]  /*1030*/  UISETP.NE.AND.EX UP0, UPT, UR9, URZ, UPT, UP0 ;  /* 0x0000003f0900728c */ /* 0x000fe2000bf05300 */
[----:B------:R-:W-:Y:S01]  /*1040*/  CS2R R150, SRZ ;  /* 0x0000000000967805 */ /* 0x000fe2000001ff00 */
[----:B------:R-:W-:Y:S01]  /*1050*/  UMOV UR42, URZ ;  /* 0x0000003f002a7c82 */ /* 0x000fe20008000000 */
[----:B------:R-:W-:Y:S01]  /*1060*/  UMOV UR43, UR6 ;  /* 0x00000006002b7c82 */ /* 0x000fe20008000000 */
[----:B------:R-:W-:Y:S01]  /*1070*/  USEL UR4, UR4, 0x1, UP0 ;  /* 0x0000000104047887 */ /* 0x000fe20008000000 */
[----:B------:R-:W-:-:S02]  /*1080*/  CS2R R148, SRZ ;  /* 0x0000000000947805 */ /* 0x000fc4000001ff00 */
[----:B------:R-:W-:Y:S02]  /*1090*/  CS2R R146, SRZ ;  /* 0x0000000000927805 */ /* 0x000fe4000001ff00 */
[----:B------:R-:W-:Y:S01]  /*10a0*/  CS2R R144, SRZ ;  /* 0x0000000000907805 */ /* 0x000fe2000001ff00 */
[----:B------:R-:W-:Y:S01]  /*10b0*/  UIMAD UR4, UR4, UR5, URZ ;  /* 0x00000005040472a4 */ /* 0x000fe2000f8e023f */
[----:B------:R-:W-:Y:S02]  /*10c0*/  CS2R R142, SRZ ;  /* 0x00000000008e7805 */ /* 0x000fe4000001ff00 */
[----:B------:R-:W-:Y:S02]  /*10d0*/  CS2R R140, SRZ ;  /* 0x00000000008c7805 */ /* 0x000fe4000001ff00 */
[----:B------:R-:W-:Y:S02]  /*10e0*/  CS2R R138, SRZ ;  /* 0x00000000008a7805 */ /* 0x000fe4000001ff00 */
[----:B------:R-:W-:-:S02]  /*10f0*/  CS2R R136, SRZ ;  /* 0x0000000000887805 */ /* 0x000fc4000001ff00 */
[----:B------:R-:W-:Y:S02]  /*1100*/  CS2R R134, SRZ ;  /* 0x0000000000867805 */ /* 0x000fe4000001ff00 */
[----:B------:R-:W-:Y:S02]  /*1110*/  CS2R R132, SRZ ;  /* 0x0000000000847805 */ /* 0x000fe4000001ff00 */
[----:B------:R-:W-:Y:S02]  /*1120*/  CS2R R130, SRZ ;  /* 0x0000000000827805 */ /* 0x000fe4000001ff00 */
[----:B------:R-:W-:Y:S02]  /*1130*/  CS2R R128, SRZ ;  /* 0x0000000000807805 */ /* 0x000fe4000001ff00 */
[----:B------:R-:W-:Y:S02]  /*1140*/  CS2R R126, SRZ ;  /* 0x00000000007e7805 */ /* 0x000fe4000001ff00 */
[----:B------:R-:W-:-:S02]  /*1150*/  CS2R R124, SRZ ;  /* 0x00000000007c7805 */ /* 0x000fc4000001ff00 */
[----:B------:R-:W-:Y:S02]  /*1160*/  CS2R R122, SRZ ;  /* 0x00000000007a7805 */ /* 0x000fe4000001ff00 */
[----:B------:R-:W-:Y:S02]  /*1170*/  CS2R R120, SRZ ;  /* 0x0000000000787805 */ /* 0x000fe4000001ff00 */
[----:B------:R-:W-:Y:S02]  /*1180*/  CS2R R118, SRZ ;  /* 0x0000000000767805 */ /* 0x000fe4000001ff00 */
[----:B------:R-:W-:Y:S01]  /*1190*/  CS2R R116, SRZ ;  /* 0x0000000000747805 */ /* 0x000fe2000001ff00 */
[----:B------:R-:W-:Y:S01]  /*11a0*/  IMAD.MOV.U32 R174, RZ, RZ, RZ ;  /* 0x000000ffffae7224 */ /* 0x000fe200078e00ff */
        /* <DEDUP_REMOVED lines=36> */
[----:B------:R-:W-:Y:S02]  /*13f0*/  IMAD.MOV.U32 R160, RZ, RZ, RZ ;  /* 0x000000ffffa07224 */ /* 0x000fe400078e00ff */
[----:B------:R-:W-:Y:S01]  /*1400*/  IMAD.MOV.U32 R41, RZ, RZ, RZ ;  /* 0x000000ffff297224 */ /* 0x000fe200078e00ff */
[----:B--2---:R-:W-:-:S02]  /*1410*/  @P0 R2UR UR42, R4 ;  /* 0x00000000042a02ca */ /* 0x004fc400000e0000 */
[----:B------:R-:W-:Y:S02]  /*1420*/  PLOP3.LUT P0, PT, PT, PT, PT, 0x80, 0x0 ;  /* 0x000000000000781c */ /* 0x000fe40003f0f070 */
[----:B---3--:R-:W-:Y:S01]  /*1430*/  @P1 R2UR UR4, R6 ;  /* 0x00000000060412ca */ /* 0x008fe200000e0000 */
[----:B------:R-:W-:-:S14]  /*1440*/  @P1 BRA `(.L_x_375) ;  /* 0x0000000000341947 */ /* 0x000fdc0003800000 */
[----:B------:R-:W-:Y:S02]  /*1450*/  ULDC.64 UR6, c[0x0][0xa08] ;  /* 0x0002820000067ab9 */ /* 0x000fe40000000a00 */
[----:B------:R-:W-:-:S04]  /*1460*/  ISETP.NE.U32.AND P1, PT, RZ, UR6, PT ;  /* 0x00000006ff007c0c */ /* 0x000fc8000bf25070 */
[----:B------:R-:W-:-:S13]  /*1470*/  ISETP.NE.AND.EX P1, PT, RZ, UR7, PT, P1 ;  /* 0x00000007ff007c0c */ /* 0x000fda000bf25310 */
[----:B------:R-:W-:Y:S05]  /*1480*/  @!P1 BRA `(.L_x_375) ;  /* 0x0000000000249947 */ /* 0x000fea0003800000 */
[----:B------:R-:W-:Y:S02]  /*1490*/  ULDC.64 UR4, c[0x0][0xa08] ;  /* 0x0002820000047ab9 */ /* 0x000fe40000000a00 */
[----:B------:R-:W-:-:S06]  /*14a0*/  UIMAD.WIDE UR4, UR46, 0x4, UR4 ;  /* 0x000000042e0478a5 */ /* 0x000fcc000f8e0204 */
[----:B------:R-:W-:Y:S02]  /*14b0*/  IMAD.U32 R4, RZ, RZ, UR4 ;  /* 0x00000004ff047e24 */ /* 0x000fe4000f8e00ff */
[----:B------:R-:W-:-:S05]  /*14c0*/  IMAD.U32 R5, RZ, RZ, UR5 ;  /* 0x00000005ff057e24 */ /* 0x000fca000f8e00ff */
[----:B------:R-:W2:Y:S04]  /*14d0*/  LDG.E R3, desc[UR40][R4.64] ;  /* 0x0000002804037981 */ /* 0x000ea8000c1e1900 */
[----:B------:R-:W3:Y:S01]  /*14e0*/  LDG.E R0, desc[UR40][R4.64+0x4] ;  /* 0x0000042804007981 */ /* 0x000ee2000c1e1900 */
[----:B--2---:R-:W-:Y:S02]  /*14f0*/  R2UR UR4, R3 ;  /* 0x00000000030472ca */ /* 0x004fe400000e0000 */
[----:B---3--:R-:W-:-:S13]  /*1500*/  R2UR UR5, R0 ;  /* 0x00000000000572ca */ /* 0x008fda00000e0000 */
[----:B------:R-:W-:-:S12]  /*1510*/  UIADD3 UR4, -UR4, UR5, URZ ;  /* 0x0000000504047290 */ /* 0x000fd8000fffe13f */
.L_x_375:
[----:B------:R-:W-:Y:S01]  /*1520*/  UIADD3 UR42, -UR42, UR4, URZ ;  /* 0x000000042a2a7290 */ /* 0x000fe2000fffe13f */
[----:B------:R-:W-:Y:S01]  /*1530*/  IMAD.MOV.U32 R40, RZ, RZ, RZ ;  /* 0x000000ffff287224 */ /* 0x000fe200078e00ff */
[----:B------:R-:W-:Y:S01]  /*1540*/  CS2R R34, SRZ ;  /* 0x0000000000227805 */ /* 0x000fe2000001ff00 */
[----:B------:R-:W-:Y:S01]  /*1550*/  IMAD.MOV.U32 R161, RZ, RZ, RZ ;  /* 0x000000ffffa17224 */ /* 0x000fe200078e00ff */
[----:B------:R-:W-:Y:S01]  /*1560*/  UISETP.GE.AND UP0, UPT, UR42, 0x1, UPT ;  /* 0x000000012a00788c */ /* 0x000fe2000bf06270 */
[----:B------:R-:W-:Y:S01]  /*1570*/  CS2R R36, SRZ ;  /* 0x0000000000247805 */ /* 0x000fe2000001ff00 */
[----:B------:R-:W-:Y:S01]  /*1580*/  UIADD3 UR4, UR42, 0x5f, URZ ;  /* 0x0000005f2a047890 */ /* 0x000fe2000fffe03f */
[----:B------:R-:W-:Y:S02]  /*1590*/  CS2R R162, SRZ ;  /* 0x0000000000a27805 */ /* 0x000fe4000001ff00 */
[----:B------:R-:W-:Y:S01]  /*15a0*/  CS2R R32, SRZ ;  /* 0x0000000000207805 */ /* 0x000fe2000001ff00 */
[----:B------:R-:W-:Y:S01]  /*15b0*/  IMAD.MOV.U32 R12, RZ, RZ, RZ ;  /* 0x000000ffff0c7224 */ /* 0x000fe200078e00ff */
[----:B------:R-:W-:Y:S01]  /*15c0*/  PLOP3.LUT P1, PT, PT, PT, UP0, 0x80, 0x0 ;  /* 0x000000000000781c */ /* 0x000fe20003f2f008 */
[----:B------:R-:W-:Y:S01]  /*15d0*/  UIMAD.WIDE UR4, UR4, 0x2aaaaaab, URZ ;  /* 0x2aaaaaab040478a5 */ /* 0x000fe2000f8e023f */
[----:B------:R-:W-:-:S02]  /*15e0*/  CS2R R26, SRZ ;  /* 0x00000000001a7805 */ /* 0x000fc4000001ff00 */
[----:B------:R-:W-:Y:S02]  /*15f0*/  CS2R R28, SRZ ;  /* 0x00000000001c7805 */ /* 0x000fe4000001ff00 */
[----:B------:R-:W-:Y:S01]  /*1600*/  CS2R R24, SRZ ;  /* 0x0000000000187805 */ /* 0x000fe2000001ff00 */
[----:B------:R-:W-:-:S04]  /*1610*/  USHF.R.U32.HI UR39, URZ, 0x1f, UR5 ;  /* 0x0000001f3f277899 */ /* 0x000fc80008011605 */
[----:B------:R-:W-:Y:S02]  /*1620*/  ULEA.HI.SX32 UR39, UR5, UR39, 0x1c ;  /* 0x0000002705277291 */ /* 0x000fe4000f8fe23f */
[----:B------:R-:W-:Y:S10]  /*1630*/  @!P1 BRA `(.L_x_376) ;  /* 0x0000004400189947 */ /* 0x000ff40003800000 */
[----:B------:R-:W0:Y:S01]  /*1640*/  SHFL.IDX PT, R0, R200, RZ, 0x1f ;  /* 0x00001fffc8007589 */ /* 0x000e2200000e0000 */
[----:B------:R-:W1:Y:S01]  /*1650*/  S2UR UR7, SR_CgaCtaId ;  /* 0x00000000000779c3 */ /* 0x000e620000008800 */
[----:B------:R-:W-:Y:S01]  /*1660*/  UMOV UR6, 0x400 ;  /* 0x0000040000067882 */ /* 0x000fe20000000000 */
[----:B0-----:R-:W-:Y:S01]  /*1670*/  R2UR UR4, R0 ;  /* 0x00000000000472ca */ /* 0x001fe200000e0000 */
[----:B-1----:R-:W-:-:S04]  /*1680*/  ULEA UR6, UR7, UR6, 0x18 ;  /* 0x0000000607067291 */ /* 0x002fc8000f8ec03f */
[----:B------:R-:W-:-:S04]  /*1690*/  UIADD3 UR6, UR6, 0x18400, URZ ;  /* 0x0001840006067890 */ /* 0x000fc8000fffe03f */
[----:B------:R-:W-:-:S04]  /*16a0*/  ULOP3.LUT UP0, URZ, UR6, 0x1bf, URZ, 0xc0, !UPT ;  /* 0x000001bf063f7892 */ /* 0x000fc8000f80c03f */
[----:B------:R-:W-:Y:S02]  /*16b0*/  ULEA.HI UR5, UR4, UR4, URZ, 0x1 ;  /* 0x0000000404057291 */ /* 0x000fe4000f8f083f */
[----:B------:R-:W-:Y:S02]  /*16c0*/  PLOP3.LUT P0, PT, PT, PT, UP0, 0x80, 0x0 ;  /* 0x000000000000781c */ /* 0x000fe40003f0f008 */
[----:B------:R-:W-:-:S04]  /*16d0*/  ULOP3.LUT UR5, UR5, 0x1e, URZ, 0xc0, !UPT ;  /* 0x0000001e05057892 */ /* 0x000fc8000f8ec03f */
[----:B------:R-:W-:-:S04]  /*16e0*/  UIADD3 UR5, UR4, -UR5, URZ ;  /* 0x8000000504057290 */ /* 0x000fc8000fffe03f */
[----:B------:R-:W-:-:S04]  /*16f0*/  ULEA UR5, UR5, UR6, 0xd ;  /* 0x0000000605057291 */ /* 0x000fc8000f8e683f */
[----:B------:R-:W-:-:S04]  /*1700*/  USHF.R.U32.HI UR5, URZ, 0x4, UR5 ;  /* 0x000000043f057899 */ /* 0x000fc80008011605 */
[----:B------:R-:W-:Y:S01]  /*1710*/  ULOP3.LUT UR49, UR5, 0x3fff, URZ, 0xc0, !UPT ;  /* 0x00003fff05317892 */ /* 0x000fe2000f8ec03f */
[----:B------:R-:W-:Y:S11]  /*1720*/  @!P0 BRA `(.L_x_377) ;  /* 0x0000000000408947 */ /* 0x000ff60003800000 */
        /* <DEDUP_REMOVED lines=16> */
.L_x_377:
[----:B------:R-:W0:Y:S01]  /*1830*/  S2R R0, SR_CgaCtaId ;  /* 0x0000000000007919 */ /* 0x000e220000008800 */
[----:B------:R-:W-:Y:S01]  /*1840*/  ULEA.HI UR4, UR47, UR47, URZ, 0x1 ;  /* 0x0000002f2f047291 */ /* 0x000fe2000f8f083f */
[----:B------:R-:W-:Y:S01]  /*1850*/  MOV R7, 0x400 ;  /* 0x0000040000077802 */ /* 0x000fe20000000f00 */
[----:B------:R-:W1:Y:S02]  /*1860*/  S2R R20, SR_TID.X ;  /* 0x0000000000147919 */ /* 0x000e640000002100 */
[----:B------:R-:W-:-:S04]  /*1870*/  ULOP3.LUT UR4, UR4, 0xfffffffe, URZ, 0xc0, !UPT ;  /* 0xfffffffe04047892 */ /* 0x000fc8000f8ec03f */
[----:B------:R-:W-:-:S06]  /*1880*/  UIADD3 UR4, UR47, -UR4, URZ ;  /* 0x800000042f047290 */ /* 0x000fcc000fffe03f */
[----:B------:R-:W-:Y:S01]  /*1890*/  IMAD.U32 R3, RZ, RZ, UR4 ;  /* 0x00000004ff037e24 */ /* 0x000fe2000f8e00ff */
[----:B0-----:R-:W-:-:S04]  /*18a0*/  LEA R7, R0, R7, 0x18 ;  /* 0x0000000700077211 */ /* 0x001fc800078ec0ff */
[----:B------:R-:W-:Y:S02]  /*18b0*/  SHF.L.U32 R0, R3, 0x1f, RZ ;  /* 0x0000001f03007819 */ /* 0x000fe400000006ff */
[----:B-1----:R-:W-:Y:S02]  /*18c0*/  SHF.R.U32.HI R20, RZ, 0x7, R20 ;  /* 0x00000007ff147819 */ /* 0x002fe40000011614 */
[----:B------:R-:W0:Y:S03]  /*18d0*/  SYNCS.PHASECHK.TRANS64.TRYWAIT P0, [R7+URZ+0x22800], R0 ;  /* 0x02280000070075a7 */ /* 0x000e26000800017f */
[----:B------:R-:W-:Y:S01]  /*18e0*/  VIADD R8, R20, 0x8 ;  /* 0x0000000814087836 */ /* 0x000fe20000000000 */
[----:B0-----:R-:W-:Y:S06]  /*18f0*/  @!P0 BRA `(.L_x_378) ;  /* 0x000000cc00ac8947 */ /* 0x001fec0003800000 */
.L_x_541:
[----:B0-----:R-:W-:Y:S01]  /*1900*/  IMAD.U32 R0, RZ, RZ, UR48 ;  /* 0x00000030ff007e24 */ /* 0x001fe2000f8e00ff */
[----:B------:R-:W-:Y:S05]  /*1910*/  WARPSYNC.ALL ;  /* 0x0000000000007948 */ /* 0x000fea0003800000 */
[----:B------:R0:W-:Y:S01]  /*1920*/  BAR.SYNC.DEFER_BLOCKING R8, 0x100 ;  /* 0x000400080000751d */ /* 0x0001e20000010000 */
[----:B------:R-:W-:-:S13]  /*1930*/  ISETP.NE.AND P0, PT, R0, 0x3, PT ;  /* 0x000000030000780c */ /* 0x000fda0003f05270 */
[----:B0-----:R-:W-:Y:S05]  /*1940*/  @!P0 BRA `(.L_x_379) ;  /* 0x0000000000048947 */ /* 0x001fea0003800000 */
[----:B------:R-:W-:Y:S01]  /*1950*/  BPT.TRAP 0x1 ;  /* 0x000000040000795c */ /* 0x000fe20000300000 */
.L_x_379:
[----:B------:R-:W-:Y:S02]  /*1960*/  IMAD.U32 R10, RZ, RZ, UR38 ;  /* 0x00000026ff0a7e24 */ /* 0x000fe4000f8e00ff */
[----:B------:R-:W-:-:S03]  /*1970*/  IMAD.U32 R0, RZ, RZ, UR37 ;  /* 0x00000025ff007e24 */ /* 0x000fc6000f8e00ff */
[----:B------:R-:W-:Y:S01]  /*1980*/  SHF.L.U32 R10, R10, 0x1f, RZ ;  /* 0x0000001f0a0a7819 */ /* 0x000fe200000006ff */
[----:B------:R-:W-:-:S04]  /*1990*/  IMAD R5, R0, 0x8, R7 ;  /* 0x0000000800057824 */ /* 0x000fc800078e0207 */
[----:B------:R0:W1:Y:S01]  /*19a0*/  SYNCS.PHASECHK.TRANS64.TRYWAIT P1, [R5+URZ+0x22830], R10 ;  /* 0x0228300a050075a7 */ /* 0x000062000802017f */
[----:B------:R-:W-:Y:S05]  /*19b0*/  @!P0 BRA `(.L_x_380) ;  /* 0x0000000000048947 */ /* 0x000fea0003800000 */
[----:B------:R-:W-:Y:S01]  /*19c0*/  BPT.TRAP 0x1 ;  /* 0x000000040000795c */ /* 0x000fe20000300000 */
.L_x_380:
[----:B-1----:R-:W-:Y:S05]  /*19d0*/  @P1 BRA `(.L_x_381) ;  /* 0x0000000000081947 */ /* 0x002fea0003800000 */
[----:B------:R-:W1:Y:S02]  /*19e0*/  SYNCS.PHASECHK.TRANS64.TRYWAIT P1, [R5+URZ+0x22830], R10 ;  /* 0x0228300a050075a7 */ /* 0x000e64000802017f */
[----:B-1----:R-:W-:Y:S05]  /*19f0*/  @!P1 BRA `(.L_x_382) ;  /* 0x000000cc00809947 */ /* 0x002fea0003800000 */
.L_x_381:
[----:B------:R-:W-:Y:S01]  /*1a00*/  R2UR UR4, R7 ;  /* 0x00000000070472ca */ /* 0x000fe200000e0000 */
[----:B------:R-:W-:Y:S01]  /*1a10*/  WARPGROUP.ARRIVE ;  /* 0x00000000000079c5 */ /* 0x000fe20000000000 */
[----:B------:R-:W-:Y:S01]  /*1a20*/  UMOV UR5, 0x40000040 ;  /* 0x4000004000057882 */ /* 0x000fe20000000000 */
[----:B------:R-:W-:Y:S01]  /*1a30*/  UMOV UR7, 0x40000040 ;  /* 0x4000004000077882 */ /* 0x000fe20000000000 */
[----:B------:R-:W-:Y:S01]  /*1a40*/  UMOV UR9, 0x40000040 ;  /* 0x4000004000097882 */ /* 0x000fe20000000000 */
[----:B------:R-:W-:Y:S01]  /*1a50*/  UMOV UR11, 0x40000040 ;  /* 0x40000040000b7882 */ /* 0x000fe20000000000 */
[----:B------:R-:W-:Y:S01]  /*1a60*/  UMOV UR13, 0x40000040 ;  /* 0x40000040000d7882 */ /* 0x000fe20000000000 */
[----:B------:R-:W-:Y:S01]  /*1a70*/  UMOV UR15, 0x40000040 ;  /* 0x40000040000f7882 */ /* 0x000fe20000000000 */
[----:B------:R-:W-:Y:S01]  /*1a80*/  UMOV UR17, 0x40000040 ;  /* 0x4000004000117882 */ /* 0x000fe20000000000 */
[----:B------:R-:W-:Y:S01]  /*1a90*/  UMOV UR19, 0x40000040 ;  /* 0x4000004000137882 */ /* 0x000fe20000000000 */
[----:B------:R-:W-:Y:S01]  /*1aa0*/  P2R R12, PR, RZ, 0x1 ;  /* 0x00000001ff0c7803 */ /* 0x000fe20000000000 */
[----:B------:R-:W2:Y:S02]  /*1ab0*/  S2R R14, SR_TID.X ;  /* 0x00000000000e7919 */ /* 0x000ea40000002100 */
[----:B------:R-:W-:-:S04]  /*1ac0*/  UIADD3 UR4, UR4, 0x1c400, URZ ;  /* 0x0001c40004047890 */ /* 0x000fc8000fffe03f */
[----:B------:R-:W-:-:S04]  /*1ad0*/  USHF.R.U32.HI UR4, URZ, 0x4, UR4 ;  /* 0x000000043f047899 */ /* 0x000fc80008011604 */
[----:B------:R-:W-:-:S04]  /*1ae0*/  ULOP3.LUT UR4, UR4, 0x3fff, URZ, 0xc0, !UPT ;  /* 0x00003fff04047892 */ /* 0x000fc8000f8ec03f */
[----:B------:R-:W-:Y:S02]  /*1af0*/  ULOP3.LUT UR20, UR4, 0x10000, URZ, 0xfc, !UPT ;  /* 0x0001000004147892 */ /* 0x000fe4000f8efc3f */
[----:B------:R-:W-:Y:S02]  /*1b00*/  ULOP3.LUT UR4, UR49, 0x10000, URZ, 0xfc, !UPT ;  /* 0x0001000031047892 */ /* 0x000fe4000f8efc3f */
[----:B------:R-:W-:Y:S02]  /*1b10*/  UIMAD UR6, UR37, 0x300, UR20 ;  /* 0x00000300250678a4 */ /* 0x000fe4000f8e0214 */
[----:B------:R-:W-:Y:S02]  /*1b20*/  UIADD3 UR8, UR4, 0x2, URZ ;  /* 0x0000000204087890 */ /* 0x000fe4000fffe03f */
[----:B------:R-:W-:Y:S02]  /*1b30*/  UIADD3 UR10, UR6, 0x2, URZ ;  /* 0x00000002060a7890 */ /* 0x000fe4000fffe03f */
[----:B------:R-:W-:-:S02]  /*1b40*/  UIADD3 UR12, UR4, 0x4, URZ ;  /* 0x00000004040c7890 */ /* 0x000fc4000fffe03f */
[----:B------:R-:W-:Y:S02]  /*1b50*/  UIADD3 UR14, UR6, 0x4, URZ ;  /* 0x00000004060e7890 */ /* 0x000fe4000fffe03f */
[----:B------:R-:W-:Y:S01]  /*1b60*/  HGMMA.64x96x16.F32 R24, gdesc[UR4], RZ, !UPT, gsb0 ;  /* 0x01600000041879f0 */ /* 0x000fe2000c0008ff */
[----:B------:R-:W-:Y:S02]  /*1b70*/  UIADD3 UR16, UR4, 0x6, URZ ;  /* 0x0000000604107890 */ /* 0x000fe4000fffe03f */
[----:B------:R-:W-:Y:S02]  /*1b80*/  UIADD3 UR18, UR6, 0x6, URZ ;  /* 0x0000000606127890 */ /* 0x000fe4000fffe03f */
[----:B------:R-:W-:-:S04]  /*1b90*/  UIMAD UR6, UR39, -0x60, UR42 ;  /* 0xffffffa0270678a4 */ /* 0x000fc8000f8e022a */
[----:B------:R-:W-:-:S06]  /*1ba0*/  UIADD3 UR6, UR6, 0x60, URZ ;  /* 0x0000006006067890 */ /* 0x000fcc000fffe03f */
[----:B------:R-:W-:-:S04]  /*1bb0*/  IMAD.U32 R3, RZ, RZ, UR6 ;  /* 0x00000006ff037e24 */ /* 0x000fc8000f8e00ff */
        /* <DEDUP_REMOVED lines=104> */
[----:B------:R-:W3:Y:S01]  /*2240*/  SHFL.BFLY PT, R3, R6, 0x2, 0x1f ;  /* 0x0c401f0006037f89 */ /* 0x000ee200000e0000 */
[----:B------:R-:W-:Y:S02]  /*2250*/  FSEL R67, R67, -INF , P3 ;  /* 0xff80000043437808 */ /* 0x000fe40001800000 */
[----:B------:R-:W-:-:S02]  /*2260*/  FSEL R70, R70, -INF , P2 ;  /* 0xff80000046467808 */ /* 0x000fc40001000000 */
[----:B------:R-:W-:Y:S02]  /*2270*/  FSEL R71, R71, -INF , P1 ;  /* 0xff80000047477808 */ /* 0x000fe40000800000 */
[----:B---3--:R-:W-:-:S05]  /*2280*/  FMNMX.FTZ R9, R6, R3, !PT ;  /* 0x0000000306097209 */ /* 0x008fca0007810000 */
[----:B------:R-:W3:Y:S02]  /*2290*/  SHFL.BFLY PT, R0, R9, 0x1, 0x1f ;  /* 0x0c201f0009007f89 */ /* 0x000ee400000e0000 */
[----:B---3--:R-:W-:-:S04]  /*22a0*/  FMNMX.FTZ R0, R9, R0, !PT ;  /* 0x0000000009007209 */ /* 0x008fc80007810000 */
        /* <DEDUP_REMOVED lines=19> */
[----:B------:R-:W3:Y:S01]  /*23e0*/  MUFU.EX2 R25, R25 ;  /* 0x0000001900197308 */ /* 0x000ee20000000800 */
        /* <DEDUP_REMOVED lines=15> */
[----:B------:R-:W4:Y:S01]  /*24e0*/  MUFU.EX2 R29, R29 ;  /* 0x0000001d001d7308 */ /* 0x000f220000000800 */
[----:B---3--:R-:W-:Y:S01]  /*24f0*/  FADD.FTZ R9, R24, R25 ;  /* 0x0000001918097221 */ /* 0x008fe20000010000 */
        /* <DEDUP_REMOVED lines=11> */
[----:B------:R-:W3:Y:S01]  /*25b0*/  MUFU.EX2 R33, R33 ;  /* 0x0000002100217308 */ /* 0x000ee20000000800 */
[----:B----4-:R-:W-:Y:S02]  /*25c0*/  F2FP.F16.F32.PACK_AB R154, R29, R28 ;  /* 0x0000001c1d9a723e */ /* 0x010fe400000000ff */
[----:B------:R-:W-:-:S04]  /*25d0*/  FMNMX.FTZ R4, R54, R3, !PT ;  /* 0x0000000336047209 */ /* 0x000fc80007810000 */
[----:B------:R-:W-:Y:S01]  /*25e0*/  FMNMX.FTZ R3, R55, R4, !PT ;  /* 0x0000000437037209 */ /* 0x000fe20007810000 */
[----:B------:R-:W-:Y:S03]  /*25f0*/  MUFU.EX2 R36, R36 ;  /* 0x0000002400247308 */ /* 0x000fe60000000800 */
[----:B------:R-:W-:-:S04]  /*2600*/  FMNMX.FTZ R4, R58, R3, !PT ;  /* 0x000000033a047209 */ /* 0x000fc80007810000 */
[----:B------:R-:W-:Y:S01]  /*2610*/  FMNMX.FTZ R3, R59, R4, !PT ;  /* 0x000000043b037209 */ /* 0x000fe20007810000 */
[----:B------:R-:W4:Y:S01]  /*2620*/  MUFU.EX2 R37, R37 ;  /* 0x0000002500257308 */ /* 0x000f220000000800 */
[----:B---3--:R-:W-:Y:S02]  /*2630*/  F2FP.F16.F32.PACK_AB R156, R33, R32 ;  /* 0x00000020219c723e */ /* 0x008fe400000000ff */
[----:B------:R-:W-:-:S04]  /*2640*/  FMNMX.FTZ R4, R62, R3, !PT ;  /* 0x000000033e047209 */ /* 0x000fc80007810000 */
[----:B------:R-:W-:Y:S01]  /*2650*/  FMNMX.FTZ R3, R63, R4, !PT ;  /* 0x000000043f037209 */ /* 0x000fe20007810000 */
[----:B------:R-:W-:Y:S03]  /*2660*/  MUFU.EX2 R40, R40 ;  /* 0x0000002800287308 */ /* 0x000fe60000000800 */
[----:B------:R-:W-:-:S04]  /*2670*/  FMNMX.FTZ R4, R66, R3, !PT ;  /* 0x0000000342047209 */ /* 0x000fc80007810000 */
[----:B------:R-:W-:Y:S01]  /*2680*/  FMNMX.FTZ R3, R67, R4, !PT ;  /* 0x0000000443037209 */ /* 0x000fe20007810000 */
[----:B------:R-:W3:Y:S01]  /*2690*/  MUFU.EX2 R41, R41 ;  /* 0x0000002900297308 */ /* 0x000ee20000000800 */
[----:B----4-:R-:W-:Y:S02]  /*26a0*/  F2FP.F16.F32.PACK_AB R158, R37, R36 ;  /* 0x00000024259e723e */ /* 0x010fe400000000ff */
[----:B------:R-:W-:-:S04]  /*26b0*/  FMNMX.FTZ R4, R70, R3, !PT ;  /* 0x0000000346047209 */ /* 0x000fc80007810000 */
[----:B------:R-:W-:Y:S01]  /*26c0*/  FMNMX.FTZ R4, R71, R4, !PT ;  /* 0x0000000447047209 */ /* 0x000fe20007810000 */
[----:B------:R-:W-:Y:S04]  /*26d0*/  MUFU.EX2 R44, R44 ;  /* 0x0000002c002c7308 */ /* 0x000fe80000000800 */
[----:B------:R-:W4:Y:S04]  /*26e0*/  SHFL.BFLY PT, R3, R4, 0x2, 0x1f ;  /* 0x0c401f0004037f89 */ /* 0x000f2800000e0000 */
[----:B------:R-:W5:Y:S01]  /*26f0*/  MUFU.EX2 R45, R45 ;  /* 0x0000002d002d7308 */ /* 0x000f620000000800 */
[----:B---3--:R-:W-:-:S07]  /*2700*/  F2FP.F16.F32.PACK_AB R160, R41, R40 ;  /* 0x0000002829a0723e */ /* 0x008fce00000000ff */
[----:B------:R-:W-:Y:S08]  /*2710*/  MUFU.EX2 R48, R48 ;  /* 0x0000003000307308 */ /* 0x000ff00000000800 */
[----:B------:R-:W3:Y:S01]  /*2720*/  MUFU.EX2 R49, R49 ;  /* 0x0000003100317308 */ /* 0x000ee20000000800 */
[----:B-----5:R-:W-:Y:S02]  /*2730*/  F2FP.F16.F32.PACK_AB R162, R45, R44 ;  /* 0x0000002c2da2723e */ /* 0x020fe400000000ff */
[----:B----4-:R-:W-:-:S05]  /*2740*/  FMNMX.FTZ R6, R4, R3, !PT ;  /* 0x0000000304067209 */ /* 0x010fca0007810000 */
[----:B------:R-:W-:Y:S01]  /*2750*/  MUFU.EX2 R52, R52 ;  /* 0x0000003400347308 */ /* 0x000fe20000000800 */
[----:B------:R-:W4:Y:S07]  /*2760*/  SHFL.BFLY PT, R3, R6, 0x1, 0x1f ;  /* 0x0c201f0006037f89 */ /* 0x000f2e00000e0000 */
[----:B------:R-:W5:Y:S01]  /*2770*/  MUFU.EX2 R53, R53 ;  /* 0x0000003500357308 */ /* 0x000f620000000800 */
[----:B---3--:R-:W-:-:S07]  /*2780*/  F2FP.F16.F32.PACK_AB R164, R49, R48 ;  /* 0x0000003031a4723e */ /* 0x008fce00000000ff */
[----:B------:R-:W-:Y:S08]  /*2790*/  MUFU.EX2 R56, R56 ;  /* 0x0000003800387308 */ /* 0x000ff00000000800 */
[----:B------:R-:W-:Y:S01]  /*27a0*/  MUFU.EX2 R57, R57 ;  /* 0x0000003900397308 */ /* 0x000fe20000000800 */
[----:B----4-:R-:W-:Y:S02]  /*27b0*/  FMNMX.FTZ R3, R6, R3, !PT ;  /* 0x0000000306037209 */ /* 0x010fe40007810000 */
[----:B-----5:R-:W-:-:S02]  /*27c0*/  F2FP.F16.F32.PACK_AB R166, R53, R52 ;  /* 0x0000003435a6723e */ /* 0x020fc400000000ff */
[C---:B------:R-:W-:Y:S01]  /*27d0*/  FSETP.NEU.FTZ.AND P1, PT, R3.reuse, -INF , PT ;  /* 0xff8000000300780b */ /* 0x040fe20003f3d000 */
[----:B------:R-:W-:Y:S02]  /*27e0*/  FMUL.FTZ R4, R3, UR10 ;  /* 0x0000000a03047c20 */ /* 0x000fe40008410000 */
[----:B------:R-:W-:Y:S03]  /*27f0*/  MUFU.EX2 R60, R60 ;  /* 0x0000003c003c7308 */ /* 0x000fe60000000800 */
[----:B------:R-:W-:Y:S01]  /*2800*/  FSEL R6, R4, RZ, P1 ;  /* 0x000000ff04067208 */ /* 0x000fe20000800000 */
[----:B------:R-:W-:Y:S01]  /*2810*/  FADD.FTZ R4, R28, R9 ;  /* 0x000000091c047221 */ /* 0x000fe20000010000 */
[----:B--2---:R-:W-:Y:S02]  /*2820*/  LOP3.LUT P1, RZ, R14, 0x7f, RZ, 0xc0, !PT ;  /* 0x0000007f0eff7812 */ /* 0x004fe4000782c0ff */
[----:B------:R-:W-:Y:S01]  /*2830*/  SHF.R.U32.HI R14, RZ, 0x7, R14 ;  /* 0x00000007ff0e7819 */ /* 0x000fe2000001160e */
[--C-:B------:R-:W-:Y:S01]  /*2840*/  FFMA.FTZ R26, R26, UR10, -R6.reuse ;  /* 0x0000000a1a1a7c23 */ /* 0x100fe20008010806 */
[--C-:B------:R-:W-:Y:S01]  /*2850*/  FFMA.FTZ R27, R27, UR10, -R6.reuse ;  /* 0x0000000a1b1b7c23 */ /* 0x100fe20008010806 */
[--C-:B------:R-:W-:Y:S01]  /*2860*/  FFMA.FTZ R30, R30, UR10, -R6.reuse ;  /* 0x0000000a1e1e7c23 */ /* 0x100fe20008010806 */
[--C-:B------:R-:W-:Y:S01]  /*2870*/  FFMA.FTZ R31, R31, UR10, -R6.reuse ;  /* 0x0000000a1f1f7c23 */ /* 0x100fe20008010806 */
[--C-:B------:R-:W-:Y:S01]  /*2880*/  FFMA.FTZ R34, R34, UR10, -R6.reuse ;  /* 0x0000000a22227c23 */ /* 0x100fe20008010806 */
[----:B------:R-:W-:Y:S01]  /*2890*/  FFMA.FTZ R35, R35, UR10, -R6 ;  /* 0x0000000a23237c23 */ /* 0x000fe20008010806 */
[----:B------:R-:W-:Y:S01]  /*28a0*/  MUFU.EX2 R26, R26 ;  /* 0x0000001a001a7308 */ /* 0x000fe20000000800 */
[----:B------:R-:W-:Y:S01]  /*28b0*/  FADD.FTZ R9, R29, R4 ;  /* 0x000000041d097221 */ /* 0x000fe20000010000 */
[--C-:B------:R-:W-:Y:S01]  /*28c0*/  FFMA.FTZ R38, R38, UR10, -R6.reuse ;  /* 0x0000000a26267c23 */ /* 0x100fe20008010806 */
[--C-:B------:R-:W-:Y:S01]  /*28d0*/  FFMA.FTZ R39, R39, UR10, -R6.reuse ;  /* 0x0000000a27277c23 */ /* 0x100fe20008010806 */
[--C-:B------:R-:W-:Y:S01]  /*28e0*/  FFMA.FTZ R42, R42, UR10, -R6.reuse ;  /* 0x0000000a2a2a7c23 */ /* 0x100fe20008010806 */
[----:B------:R-:W-:Y:S01]  /*28f0*/  FADD.FTZ R4, R32, R9 ;  /* 0x0000000920047221 */ /* 0x000fe20000010000 */
[--C-:B------:R-:W-:Y:S01]  /*2900*/  FFMA.FTZ R43, R43, UR10, -R6.reuse ;  /* 0x0000000a2b2b7c23 */ /* 0x100fe20008010806 */
[----:B------:R-:W-:Y:S01]  /*2910*/  FFMA.FTZ R46, R46, UR10, -R6 ;  /* 0x0000000a2e2e7c23 */ /* 0x000fe20008010806 */
[----:B------:R-:W2:Y:S01]  /*2920*/  MUFU.EX2 R27, R27 ;  /* 0x0000001b001b7308 */ /* 0x000ea20000000800 */
[----:B------:R-:W-:Y:S01]  /*2930*/  FADD.FTZ R13, R33, R4 ;  /* 0x00000004210d7221 */ /* 0x000fe20000010000 */
[--C-:B------:R-:W-:Y:S01]  /*2940*/  FFMA.FTZ R47, R47, UR10, -R6.reuse ;  /* 0x0000000a2f2f7c23 */ /* 0x100fe20008010806 */
[--C-:B------:R-:W-:Y:S01]  /*2950*/  FFMA.FTZ R50, R50, UR10, -R6.reuse ;  /* 0x0000000a32327c23 */ /* 0x100fe20008010806 */
[----:B------:R-:W-:Y:S01]  /*2960*/  IADD3 R178, -R14, 0xb, RZ ;  /* 0x0000000b0eb27810 */ /* 0x000fe20007ffe1ff */
[----:B------:R-:W-:Y:S01]  /*2970*/  FADD.FTZ R12, R36, R13 ;  /* 0x0000000d240c7221 */ /* 0x000fe20000010000 */
[--C-:B------:R-:W-:Y:S01]  /*2980*/  FFMA.FTZ R51, R51, UR10, -R6.reuse ;  /* 0x0000000a33337c23 */ /* 0x100fe20008010806 */
[----:B------:R-:W-:Y:S01]  /*2990*/  FFMA.FTZ R54, R54, UR10, -R6 ;  /* 0x0000000a36367c23 */ /* 0x000fe20008010806 */
[----:B------:R-:W3:Y:S01]  /*29a0*/  MUFU.EX2 R30, R30 ;  /* 0x0000001e001e7308 */ /* 0x000ee20000000800 */
[----:B------:R-:W-:Y:S01]  /*29b0*/  FADD.FTZ R13, R37, R12 ;  /* 0x0000000c250d7221 */ /* 0x000fe20000010000 */
[--C-:B------:R-:W-:Y:S01]  /*29c0*/  FFMA.FTZ R55, R55, UR10, -R6.reuse ;  /* 0x0000000a37377c23 */ /* 0x100fe20008010806 */
[--C-:B------:R-:W-:Y:S01]  /*29d0*/  FFMA.FTZ R58, R58, UR10, -R6.reuse ;  /* 0x0000000a3a3a7c23 */ /* 0x100fe20008010806 */
[--C-:B------:R-:W-:Y:S01]  /*29e0*/  FFMA.FTZ R59, R59, UR10, -R6.reuse ;  /* 0x0000000a3b3b7c23 */ /* 0x100fe20008010806 */
[----:B------:R-:W-:Y:S01]  /*29f0*/  FADD.FTZ R14, R40, R13 ;  /* 0x0000000d280e7221 */ /* 0x000fe20000010000 */
[--C-:B------:R-:W-:Y:S01]  /*2a00*/  FFMA.FTZ R62, R62, UR10, -R6.reuse ;  /* 0x0000000a3e3e7c23 */ /* 0x100fe20008010806 */
[----:B------:R-:W-:Y:S01]  /*2a10*/  FFMA.FTZ R63, R63, UR10, -R6 ;  /* 0x0000000a3f3f7c23 */ /* 0x000fe20008010806 */
[----:B------:R-:W4:Y:S01]  /*2a20*/  MUFU.EX2 R31, R31 ;  /* 0x0000001f001f7308 */ /* 0x000f220000000800 */
[----:B--2---:R-:W-:Y:S01]  /*2a30*/  FADD.FTZ R9, R26, R27 ;  /* 0x0000001b1a097221 */ /* 0x004fe20000010000 */
[----:B------:R-:W-:Y:S01]  /*2a40*/  FADD.FTZ R13, R41, R14 ;  /* 0x0000000e290d7221 */ /* 0x000fe20000010000 */
[--C-:B------:R-:W-:Y:S01]  /*2a50*/  FFMA.FTZ R66, R66, UR10, -R6.reuse ;  /* 0x0000000a42427c23 */ /* 0x100fe20008010806 */
[--C-:B------:R-:W-:Y:S01]  /*2a60*/  FFMA.FTZ R67, R67, UR10, -R6.reuse ;  /* 0x0000000a43437c23 */ /* 0x100fe20008010806 */
[--C-:B------:R-:W-:Y:S01]  /*2a70*/  FFMA.FTZ R70, R70, UR10, -R6.reuse ;  /* 0x0000000a46467c23 */ /* 0x100fe20008010806 */
[----:B------:R-:W-:Y:S01]  /*2a80*/  FADD.FTZ R14, R44, R13 ;  /* 0x0000000d2c0e7221 */ /* 0x000fe20000010000 */
[----:B------:R-:W-:Y:S01]  /*2a90*/  FFMA.FTZ R71, R71, UR10, -R6 ;  /* 0x0000000a47477c23 */ /* 0x000fe20008010806 */
[----:B------:R-:W2:Y:S01]  /*2aa0*/  MUFU.EX2 R34, R34 ;  /* 0x0000002200227308 */ /* 0x000ea20000000800 */
[----:B---3--:R-:W-:Y:S01]  /*2ab0*/  FADD.FTZ R4, R30, R9 ;  /* 0x000000091e047221 */ /* 0x008fe20000010000 */
[----:B------:R-:W-:Y:S01]  /*2ac0*/  FADD.FTZ R13, R45, R14 ;  /* 0x0000000e2d0d7221 */ /* 0x000fe20000010000 */
[----:B------:R-:W-:-:S02]  /*2ad0*/  F2FP.F16.F32.PACK_AB R168, R57, R56 ;  /* 0x0000003839a8723e */ /* 0x000fc400000000ff */
[----:B------:R-:W-:-:S03]  /*2ae0*/  F2FP.F16.F32.PACK_AB R153, R27, R26 ;  /* 0x0000001a1b99723e */ /* 0x000fc600000000ff */
[----:B------:R-:W3:Y:S01]  /*2af0*/  MUFU.EX2 R35, R35 ;  /* 0x0000002300237308 */ /* 0x000ee20000000800 */
[----:B----4-:R-:W-:Y:S01]  /*2b00*/  FADD.FTZ R9, R31, R4 ;  /* 0x000000041f097221 */ /* 0x010fe20000010000 */
[----:B------:R-:W-:Y:S01]  /*2b10*/  @!P1 VIADD R4, R5, 0x22840 ;  /* 0x0002284005049836 */ /* 0x000fe20000000000 */
[----:B------:R-:W-:-:S04]  /*2b20*/  F2FP.F16.F32.PACK_AB R155, R31, R30 ;  /* 0x0000001e1f9b723e */ /* 0x000fc800000000ff */
[----:B------:R-:W-:Y:S01]  /*2b30*/  @!P1 PRMT R4, RZ, 0x654, R4 ;  /* 0x00000654ff049816 */ /* 0x000fe20000000004 */
[----:B------:R-:W4:Y:S01]  /*2b40*/  MUFU.EX2 R38, R38 ;  /* 0x0000002600267308 */ /* 0x000f220000000800 */
[----:B--2---:R-:W-:Y:S01]  /*2b50*/  FADD.FTZ R12, R34, R9 ;  /* 0x00000009220c7221 */ /* 0x004fe20000010000 */
[----:B------:R2:W-:Y:S06]  /*2b60*/  BAR.ARV R178, 0x100 ;  /* 0x000400b20000751d */ /* 0x0005ec0000002000 */
[----:B------:R-:W5:Y:S01]  /*2b70*/  MUFU.EX2 R39, R39 ;  /* 0x0000002700277308 */ /* 0x000f620000000800 */
[C---:B---3--:R-:W-:Y:S01]  /*2b80*/  FADD.FTZ R9, R35.reuse, R12 ;  /* 0x0000000c23097221 */ /* 0x048fe20000010000 */
[----:B------:R3:W-:Y:S01]  /*2b90*/  @!P1 SYNCS.ARRIVE.TRANS64.RED.A1T0 RZ, [R4+URZ], RZ ;  /* 0x000000ff04ff99a7 */ /* 0x0007e2000810043f */
[----:B------:R-:W-:-:S05]  /*2ba0*/  F2FP.F16.F32.PACK_AB R157, R35, R34 ;  /* 0x00000022239d723e */ /* 0x000fca00000000ff */
[----:B------:R-:W3:Y:S01]  /*2bb0*/  MUFU.EX2 R42, R42 ;  /* 0x0000002a002a7308 */ /* 0x000ee20000000800 */
[----:B----4-:R-:W-:-:S07]  /*2bc0*/  FADD.FTZ R12, R38, R9 ;  /* 0x00000009260c7221 */ /* 0x010fce0000010000 */
[----:B------:R-:W4:Y:S01]  /*2bd0*/  MUFU.EX2 R43, R43 ;  /* 0x0000002b002b7308 */ /* 0x000f220000000800 */
[C---:B-----5:R-:W-:Y:S01]  /*2be0*/  FADD.FTZ R9, R39.reuse, R12 ;  /* 0x0000000c27097221 */ /* 0x060fe20000010000 */
[----:B------:R-:W-:Y:S01]  /*2bf0*/  FADD.FTZ R12, R48, R13 ;  /* 0x0000000d300c7221 */ /* 0x000fe20000010000 */
[----:B------:R-:W-:-:S03]  /*2c00*/  F2FP.F16.F32.PACK_AB R159, R39, R38 ;  /* 0x00000026279f723e */ /* 0x000fc600000000ff */
[----:B------:R-:W-:Y:S02]  /*2c10*/  FADD.FTZ R13, R49, R12 ;  /* 0x0000000c310d7221 */ /* 0x000fe40000010000 */
[----:B------:R-:W5:Y:S01]  /*2c20*/  MUFU.EX2 R46, R46 ;  /* 0x0000002e002e7308 */ /* 0x000f620000000800 */
[----:B---3--:R-:W-:Y:S01]  /*2c30*/  FADD.FTZ R4, R42, R9 ;  /* 0x000000092a047221 */ /* 0x008fe20000010000 */
[----:B------:R-:W-:-:S04]  /*2c40*/  FADD.FTZ R12, R52, R13 ;  /* 0x0000000d340c7221 */ /* 0x000fc80000010000 */
[----:B------:R-:W-:Y:S02]  /*2c50*/  FADD.FTZ R13, R53, R12 ;  /* 0x0000000c350d7221 */ /* 0x000fe40000010000 */
[----:B------:R-:W3:Y:S01]  /*2c60*/  MUFU.EX2 R47, R47 ;  /* 0x0000002f002f7308 */ /* 0x000ee20000000800 */
[C---:B----4-:R-:W-:Y:S01]  /*2c70*/  FADD.FTZ R9, R43.reuse, R4 ;  /* 0x000000042b097221 */ /* 0x050fe20000010000 */
[----:B------:R-:W-:Y:S01]  /*2c80*/  FADD.FTZ R6, R56, R13 ;  /* 0x0000000d38067221 */ /* 0x000fe20000010000 */
[----:B------:R-:W-:-:S03]  /*2c90*/  F2FP.F16.F32.PACK_AB R161, R43, R42 ;  /* 0x0000002a2ba1723e */ /* 0x000fc600000000ff */
[----:B------:R-:W-:Y:S02]  /*2ca0*/  FADD.FTZ R13, R57, R6 ;  /* 0x00000006390d7221 */ /* 0x000fe40000010000 */
[----:B------:R-:W4:Y:S01]  /*2cb0*/  MUFU.EX2 R50, R50 ;  /* 0x0000003200327308 */ /* 0x000f220000000800 */
[----:B-----5:R-:W-:Y:S01]  /*2cc0*/  FADD.FTZ R4, R46, R9 ;  /* 0x000000092e047221 */ /* 0x020fe20000010000 */
[----:B------:R-:W-:-:S06]  /*2cd0*/  FADD.FTZ R6, R60, R13 ;  /* 0x0000000d3c067221 */ /* 0x000fcc0000010000 */
[----:B------:R-:W5:Y:S01]  /*2ce0*/  MUFU.EX2 R51, R51 ;  /* 0x0000003300337308 */ /* 0x000f620000000800 */
[C---:B---3--:R-:W-:Y:S01]  /*2cf0*/  FADD.FTZ R9, R47.reuse, R4 ;  /* 0x000000042f097221 */ /* 0x048fe20000010000 */
[----:B------:R-:W-:-:S06]  /*2d00*/  F2FP.F16.F32.PACK_AB R163, R47, R46 ;  /* 0x0000002e2fa3723e */ /* 0x000fcc00000000ff */
[----:B------:R-:W3:Y:S01]  /*2d10*/  MUFU.EX2 R54, R54 ;  /* 0x0000003600367308 */ /* 0x000ee20000000800 */
[----:B----4-:R-:W-:-:S07]  /*2d20*/  FADD.FTZ R4, R50, R9 ;  /* 0x0000000932047221 */ /* 0x010fce0000010000 */
[----:B------:R-:W4:Y:S01]  /*2d30*/  MUFU.EX2 R55, R55 ;  /* 0x0000003700377308 */ /* 0x000f220000000800 */
[C---:B-----5:R-:W-:Y:S01]  /*2d40*/  FADD.FTZ R9, R51.reuse, R4 ;  /* 0x0000000433097221 */ /* 0x060fe20000010000 */
[----:B------:R-:W-:-:S06]  /*2d50*/  F2FP.F16.F32.PACK_AB R165, R51, R50 ;  /* 0x0000003233a5723e */ /* 0x000fcc00000000ff */
[----:B------:R-:W5:Y:S01]  /*2d60*/  MUFU.EX2 R58, R58 ;  /* 0x0000003a003a7308 */ /* 0x000f620000000800 */
[----:B---3--:R-:W-:-:S07]  /*2d70*/  FADD.FTZ R4, R54, R9 ;  /* 0x0000000936047221 */ /* 0x008fce0000010000 */
[----:B------:R-:W3:Y:S01]  /*2d80*/  MUFU.EX2 R59, R59 ;  /* 0x0000003b003b7308 */ /* 0x000ee20000000800 */
[C---:B----4-:R-:W-:Y:S01]  /*2d90*/  FADD.FTZ R9, R55.reuse, R4 ;  /* 0x0000000437097221 */ /* 0x050fe20000010000 */
[----:B------:R-:W-:-:S06]  /*2da0*/  F2FP.F16.F32.PACK_AB R167, R55, R54 ;  /* 0x0000003637a7723e */ /* 0x000fcc00000000ff */
[----:B------:R-:W4:Y:S01]  /*2db0*/  MUFU.EX2 R62, R62 ;  /* 0x0000003e003e7308 */ /* 0x000f220000000800 */
[----:B-----5:R-:W-:-:S07]  /*2dc0*/  FADD.FTZ R4, R58, R9 ;  /* 0x000000093a047221 */ /* 0x020fce0000010000 */
        /* <DEDUP_REMOVED lines=9> */
[C---:B---3--:R-:W-:Y:S01]  /*2e60*/  FADD.FTZ R9, R63.reuse, R4 ;  /* 0x000000043f097221 */ /* 0x048fe20000010000 */
[----:B------:R-:W-:-:S06]  /*2e70*/  F2FP.F16.F32.PACK_AB R171, R63, R62 ;  /* 0x0000003e3fab723e */ /* 0x000fcc00000000ff */
[----:B------:R-:W3:Y:S01]  /*2e80*/  MUFU.EX2 R65, R65 ;  /* 0x0000004100417308 */ /* 0x000ee20000000800 */
[----:B----4-:R-:W-:-:S07]  /*2e90*/  FADD.FTZ R6, R64, R13 ;  /* 0x0000000d40067221 */ /* 0x010fce0000010000 */
[----:B------:R-:W4:Y:S01]  /*2ea0*/  MUFU.EX2 R67, R67 ;  /* 0x0000004300437308 */ /* 0x000f220000000800 */
[----:B-----5:R-:W-:-:S07]  /*2eb0*/  FADD.FTZ R4, R66, R9 ;  /* 0x0000000942047221 */ /* 0x020fce0000010000 */
[----:B------:R-:W5:Y:S01]  /*2ec0*/  MUFU.EX2 R68, R68 ;  /* 0x0000004400447308 */ /* 0x000f620000000800 */
[C---:B---3--:R-:W-:Y:S01]  /*2ed0*/  FADD.FTZ R13, R65.reuse, R6 ;  /* 0x00000006410d7221 */ /* 0x048fe20000010000 */
[----:B------:R-:W-:-:S06]  /*2ee0*/  F2FP.F16.F32.PACK_AB R172, R65, R64 ;  /* 0x0000004041ac723e */ /* 0x000fcc00000000ff */
[----:B------:R-:W3:Y:S01]  /*2ef0*/  MUFU.EX2 R70, R70 ;  /* 0x0000004600467308 */ /* 0x000ee20000000800 */
[C---:B----4-:R-:W-:Y:S01]  /*2f00*/  FADD.FTZ R9, R67.reuse, R4 ;  /* 0x0000000443097221 */ /* 0x050fe20000010000 */
[----:B------:R-:W-:-:S06]  /*2f10*/  F2FP.F16.F32.PACK_AB R173, R67, R66 ;  /* 0x0000004243ad723e */ /* 0x000fcc00000000ff */
[----:B------:R-:W4:Y:S01]  /*2f20*/  MUFU.EX2 R11, R11 ;  /* 0x0000000b000b7308 */ /* 0x000f220000000800 */
[----:B-----5:R-:W-:-:S07]  /*2f30*/  FADD.FTZ R6, R68, R13 ;  /* 0x0000000d44067221 */ /* 0x020fce0000010000 */
[----:B------:R-:W5:Y:S01]  /*2f40*/  MUFU.EX2 R71, R71 ;  /* 0x0000004700477308 */ /* 0x000f620000000800 */
[----:B---3--:R-:W-:Y:S01]  /*2f50*/  FADD.FTZ R4, R70, R9 ;  /* 0x0000000946047221 */ /* 0x008fe20000010000 */
[C---:B----4-:R-:W-:Y:S01]  /*2f60*/  FADD.FTZ R6, R11.reuse, R6 ;  /* 0x000000060b067221 */ /* 0x050fe20000010000 */
[----:B------:R-:W-:Y:S02]  /*2f70*/  F2FP.F16.F32.PACK_AB R174, R11, R68 ;  /* 0x000000440bae723e */ /* 0x000fe400000000ff */
[C---:B-----5:R-:W-:Y:S01]  /*2f80*/  FADD.FTZ R4, R71.reuse, R4 ;  /* 0x0000000447047221 */ /* 0x060fe20000010000 */
[----:B------:R-:W-:Y:S01]  /*2f90*/  F2FP.F16.F32.PACK_AB R175, R71, R70 ;  /* 0x0000004647af723e */ /* 0x000fe200000000ff */
[----:B--2---:R-:W-:Y:S06]  /*2fa0*/  @!P0 BRA `(.L_x_383) ;  /* 0x0000000000048947 */ /* 0x004fec0003800000 */
[----:B------:R-:W-:Y:S01]  /*2fb0*/  BPT.TRAP 0x1 ;  /* 0x000000040000795c */ /* 0x000fe20000300000 */
.L_x_383:
[----:B------:R2:W3:Y:S01]  /*2fc0*/  SYNCS.PHASECHK.TRANS64.TRYWAIT P2, [R5+URZ+0x22850], R10 ;  /* 0x0228500a050075a7 */ /* 0x0004e2000804017f */
[----:B------:R-:W-:Y:S05]  /*2fd0*/  @!P0 BRA `(.L_x_384) ;  /* 0x0000000000048947 */ /* 0x000fea0003800000 */
[----:B------:R-:W-:Y:S01]  /*2fe0*/  BPT.TRAP 0x1 ;  /* 0x000000040000795c */ /* 0x000fe20000300000 */
.L_x_384:
[----:B---3--:R-:W-:Y:S05]  /*2ff0*/  @P2 BRA `(.L_x_385) ;  /* 0x0000000000082947 */ /* 0x008fea0003800000 */
[----:B------:R-:W3:Y:S02]  /*3000*/  SYNCS.PHASECHK.TRANS64.TRYWAIT P2, [R5+URZ+0x22850], R10 ;  /* 0x0228500a050075a7 */ /* 0x000ee4000804017f */
[----:B---3--:R-:W-:Y:S05]  /*3010*/  @!P2 BRA `(.L_x_386) ;  /* 0x000000b8000ca947 */ /* 0x008fea0003800000 */
.L_x_385:
[----:B------:R-:W-:Y:S01]  /*3020*/  R2UR UR6, R7 ;  /* 0x00000000070672ca */ /* 0x000fe200000e0000 */
[----:B------:R4:W-:Y:S01]  /*3030*/  BAR.SYNC.DEFER_BLOCKING R8, 0x100 ;  /* 0x000400080000751d */ /* 0x0009e20000010000 */
[----:B------:R-:W-:Y:S01]  /*3040*/  UISETP.GE.AND UP0, UPT, UR42, 0x61, UPT ;  /* 0x000000612a00788c */ /* 0x000fe2000bf06270 */
[----:B0123--:R-:W-:-:S04]  /*3050*/  @!P1 VIADD R5, R5, 0x22860 ;  /* 0x0002286005059836 */ /* 0x00ffc80000000000 */
[----:B------:R-:W-:Y:S01]  /*3060*/  UMOV UR7, 0x40000040 ;  /* 0x4000004000077882 */ /* 0x000fe20000000000 */
[----:B------:R-:W-:Y:S02]  /*3070*/  PLOP3.LUT P2, PT, PT, PT, UP0, 0x80, 0x0 ;  /* 0x000000000000781c */ /* 0x000fe40003f4f008 */
[----:B------:R-:W-:-:S03]  /*3080*/  @!P1 PRMT R5, RZ, 0x654, R5 ;  /* 0x00000654ff059816 */ /* 0x000fc60000000005 */
[----:B------:R-:W-:-:S04]  /*3090*/  UIADD3 UR6, UR6, 0x400, URZ ;  /* 0x0000040006067890 */ /* 0x000fc8000fffe03f */
[----:B------:R-:W-:-:S04]  /*30a0*/  USHF.R.U32.HI UR6, URZ, 0x4, UR6 ;  /* 0x000000043f067899 */ /* 0x000fc80008011606 */
[----:B------:R-:W-:-:S04]  /*30b0*/  ULOP3.LUT UR6, UR6, 0x3fff, URZ, 0xc0, !UPT ;  /* 0x00003fff06067892 */ /* 0x000fc8000f8ec03f */
[----:B------:R-:W-:Y:S01]  /*30c0*/  ULOP3.LUT UR21, UR6, 0x3000000, URZ, 0xfc, !UPT ;  /* 0x0300000006157892 */ /* 0x000fe2000f8efc3f */
[----:B------:R-:W-:-:S03]  /*30d0*/  WARPGROUP.ARRIVE ;  /* 0x00000000000079c5 */ /* 0x000fc60000000000 */
[----:B------:R-:W-:-:S07]  /*30e0*/  UIMAD UR11, UR37, 0xc00, UR21 ;  /* 0x00000c00250b78a4 */ /* 0x000fce000f8e0215 */
        /* <DEDUP_REMOVED lines=39> */
.L_x_396:
        /* <DEDUP_REMOVED lines=8> */
[----:B0-----:R-:W-:Y:S11]  /*33e0*/  @!P0 BRA `(.L_x_388) ;  /* 0x0000000000048947 */ /* 0x001ff60003800000 */
[----:B------:R-:W-:Y:S01]  /*33f0*/  BPT.TRAP 0x1 ;  /* 0x000000040000795c */ /* 0x000fe20000300000 */
.L_x_388:
[----:B------:R-:W0:Y:S01]  /*3400*/  S2UR UR7, SR_CgaCtaId ;  /* 0x00000000000779c3 */ /* 0x000e220000008800 */
[----:B------:R-:W-:Y:S01]  /*3410*/  UMOV UR6, 0x400 ;  /* 0x0000040000067882 */ /* 0x000fe20000000000 */
[----:B----4-:R-:W-:-:S05]  /*3420*/  IMAD.U32 R5, RZ, RZ, UR38 ;  /* 0x00000026ff057e24 */ /* 0x010fca000f8e00ff */
[----:B------:R-:W-:Y:S01]  /*3430*/  SHF.L.U32 R5, R5, 0x1f, RZ ;  /* 0x0000001f05057819 */ /* 0x000fe200000006ff */
[----:B0-----:R-:W-:-:S04]  /*3440*/  ULEA UR6, UR7, UR6, 0x18 ;  /* 0x0000000607067291 */ /* 0x001fc8000f8ec03f */
[----:B------:R-:W-:-:S09]  /*3450*/  ULEA UR23, UR37, UR6, 0x3 ;  /* 0x0000000625177291 */ /* 0x000fd2000f8e183f */
[----:B------:R0:W1:Y:S01]  /*3460*/  SYNCS.PHASECHK.TRANS64.TRYWAIT P3, [UR23+0x22830], R5 ;  /* 0x02283005ff0075a7 */ /* 0x0000620008060157 */
[----:B------:R-:W-:Y:S05]  /*3470*/  @!P0 BRA `(.L_x_389) ;  /* 0x0000000000048947 */ /* 0x000fea0003800000 */
[----:B------:R-:W-:Y:S01]  /*3480*/  BPT.TRAP 0x1 ;  /* 0x000000040000795c */ /* 0x000fe20000300000 */
.L_x_389:
[----:B-1----:R-:W-:Y:S05]  /*3490*/  @P3 BRA `(.L_x_390) ;  /* 0x0000000000083947 */ /* 0x002fea0003800000 */
[----:B------:R-:W1:Y:S02]  /*34a0*/  SYNCS.PHASECHK.TRANS64.TRYWAIT P3, [UR23+0x22830], R5 ;  /* 0x02283005ff0075a7 */ /* 0x000e640008060157 */
[----:B-1----:R-:W-:Y:S05]  /*34b0*/  @!P3 BRA `(.L_x_391) ;  /* 0x000000b000f8b947 */ /* 0x002fea0003800000 */
.L_x_390:
[----:B------:R-:W-:Y:S01]  /*34c0*/  UIMAD UR6, UR37, 0x300, UR20 ;  /* 0x00000300250678a4 */ /* 0x000fe2000f8e0214 */
[----:B------:R-:W-:Y:S01]  /*34d0*/  WARPGROUP.ARRIVE ;  /* 0x00000000000079c5 */ /* 0x000fe20000000000 */
[----:B------:R-:W-:Y:S01]  /*34e0*/  UMOV UR7, 0x40000040 ;  /* 0x4000004000077882 */ /* 0x000fe20000000000 */
[----:B------:R-:W-:Y:S01]  /*34f0*/  UMOV UR11, 0x40000040 ;  /* 0x40000040000b7882 */ /* 0x000fe20000000000 */
[----:B------:R-:W-:-:S03]  /*3500*/  UIADD3 UR10, UR6, 0x2, URZ ;  /* 0x00000002060a7890 */ /* 0x000fc6000fffe03f */
[----:B------:R-:W2:Y:S01]  /*3510*/  S2R R213, SR_TID.X ;  /* 0x0000000000d57919 */ /* 0x000ea20000002100 */
[----:B------:R-:W-:Y:S01]  /*3520*/  UIADD3 UR14, UR6, 0x4, URZ ;  /* 0x00000004060e7890 */ /* 0x000fe2000fffe03f */
[----:B------:R-:W-:Y:S01]  /*3530*/  UMOV UR15, 0x40000040 ;  /* 0x40000040000f7882 */ /* 0x000fe20000000000 */
[----:B------:R-:W-:Y:S01]  /*3540*/  HGMMA.64x96x16.F32 R152, gdesc[UR4], RZ, !UPT, gsb0 ;  /* 0x01600000049879f0 */ /* 0x000fe2000c0008ff */
[----:B------:R-:W-:Y:S01]  /*3550*/  UIADD3 UR18, UR6, 0x6, URZ ;  /* 0x0000000606127890 */ /* 0x000fe2000fffe03f */
[----:B------:R-:W-:Y:S01]  /*3560*/  UMOV UR19, 0x40000040 ;  /* 0x4000004000137882 */ /* 0x000fe20000000000 */
[----:B--2---:R-:W-:Y:S01]  /*3570*/  SHF.R.U32.HI R213, RZ, 0x7, R213 ;  /* 0x00000007ffd57819 */ /* 0x004fe200000116d5 */
        /* <DEDUP_REMOVED lines=11> */
[----:B-1----:R-:W-:Y:S02]  /*3630*/  FMNMX.FTZ R0, R152, R7, !PT ;  /* 0x0000000798007209 */ /* 0x002fe40007810000 */
[----:B------:R-:W-:Y:S02]  /*3640*/  FMNMX.FTZ R8, R154, R210, !PT ;  /* 0x000000d29a087209 */ /* 0x000fe40007810000 */
        /* <DEDUP_REMOVED lines=23> */
[----:B------:R-:W1:Y:S02]  /*37c0*/  SHFL.BFLY PT, R0, R3, 0x2, 0x1f ;  /* 0x0c401f0003007f89 */ /* 0x000e6400000e0000 */
[----:B-1----:R-:W-:Y:S02]  /*37d0*/  FMNMX.FTZ R9, R3, R0, !PT ;  /* 0x0000000003097209 */ /* 0x002fe40007810000 */
[----:B------:R-:W-:-:S03]  /*37e0*/  FMNMX.FTZ R3, R155, R8, !PT ;  /* 0x000000089b037209 */ /* 0x000fc60007810000 */
[----:B------:R-:W1:Y:S01]  /*37f0*/  SHFL.BFLY PT, R0, R9, 0x1, 0x1f ;  /* 0x0c201f0009007f89 */ /* 0x000e6200000e0000 */
[----:B------:R-:W-:-:S04]  /*3800*/  FMNMX.FTZ R8, R158, R3, !PT ;  /* 0x000000039e087209 */ /* 0x000fc80007810000 */
[----:B------:R-:W-:-:S04]  /*3810*/  FMNMX.FTZ R3, R159, R8, !PT ;  /* 0x000000089f037209 */ /* 0x000fc80007810000 */
[----:B------:R-:W-:-:S04]  /*3820*/  FMNMX.FTZ R8, R162, R3, !PT ;  /* 0x00000003a2087209 */ /* 0x000fc80007810000 */
[----:B------:R-:W-:-:S04]  /*3830*/  FMNMX.FTZ R3, R163, R8, !PT ;  /* 0x00000008a3037209 */ /* 0x000fc80007810000 */
[----:B------:R-:W-:-:S04]  /*3840*/  FMNMX.FTZ R10, R166, R3, !PT ;  /* 0x00000003a60a7209 */ /* 0x000fc80007810000 */
[----:B------:R-:W-:Y:S02]  /*3850*/  FMNMX.FTZ R3, R167, R10, !PT ;  /* 0x0000000aa7037209 */ /* 0x000fe40007810000 */
[----:B-1----:R-:W-:Y:S02]  /*3860*/  FMNMX.FTZ R0, R9, R0, !PT ;  /* 0x0000000009007209 */ /* 0x002fe40007810000 */
[----:B------:R-:W-:-:S03]  /*3870*/  FMNMX.FTZ R10, R170, R3, !PT ;  /* 0x00000003aa0a7209 */ /* 0x000fc60007810000 */
[C---:B------:R-:W-:Y:S01]  /*3880*/  FMUL.FTZ R211, R0.reuse, UR10 ;  /* 0x0000000a00d37c20 */ /* 0x040fe20008410000 */
[----:B------:R-:W-:Y:S01]  /*3890*/  FMNMX.FTZ R3, R171, R10, !PT ;  /* 0x0000000aab037209 */ /* 0x000fe20007810000 */
[----:B------:R-:W-:Y:S02]  /*38a0*/  FADD.FTZ R7, -R0, R7 ;  /* 0x0000000700077221 */ /* 0x000fe40000010100 */
[--C-:B------:R-:W-:Y:S01]  /*38b0*/  FFMA.FTZ R12, R156, UR10, -R211.reuse ;  /* 0x0000000a9c0c7c23 */ /* 0x100fe200080108d3 */
[----:B------:R-:W-:Y:S01]  /*38c0*/  FMNMX.FTZ R10, R174, R3, !PT ;  /* 0x00000003ae0a7209 */ /* 0x000fe20007810000 */
[--C-:B------:R-:W-:Y:S01]  /*38d0*/  FFMA.FTZ R164, R164, UR10, -R211.reuse ;  /* 0x0000000aa4a47c23 */ /* 0x100fe200080108d3 */
[----:B------:R-:W-:Y:S01]  /*38e0*/  FMUL.FTZ R7, R7, UR10 ;  /* 0x0000000a07077c20 */ /* 0x000fe20008410000 */
[----:B------:R1:W-:Y:S01]  /*38f0*/  MUFU.EX2 R8, R12 ;  /* 0x0000000c00087308 */ /* 0x0003e20000000800 */
[----:B------:R-:W-:Y:S01]  /*3900*/  FMNMX.FTZ R3, R175, R10, !PT ;  /* 0x0000000aaf037209 */ /* 0x000fe20007810000 */
[--C-:B------:R-:W-:Y:S01]  /*3910*/  FFMA.FTZ R152, R152, UR10, -R211.reuse ;  /* 0x0000000a98987c23 */ /* 0x100fe200080108d3 */
[--C-:B------:R-:W-:Y:S01]  /*3920*/  FFMA.FTZ R9, R153, UR10, -R211.reuse ;  /* 0x0000000a99097c23 */ /* 0x100fe200080108d3 */
[--C-:B------:R-:W-:Y:S01]  /*3930*/  FFMA.FTZ R11, R157, UR10, -R211.reuse ;  /* 0x0000000a9d0b7c23 */ /* 0x100fe200080108d3 */
[----:B------:R-:W-:Y:S01]  /*3940*/  FMNMX.FTZ R10, R178, R3, !PT ;  /* 0x00000003b20a7209 */ /* 0x000fe20007810000 */
[--C-:B------:R-:W-:Y:S01]  /*3950*/  FFMA.FTZ R156, R160, UR10, -R211.reuse ;  /* 0x0000000aa09c7c23 */ /* 0x100fe200080108d3 */
[--C-:B------:R-:W-:Y:S01]  /*3960*/  FFMA.FTZ R21, R169, UR10, -R211.reuse ;  /* 0x0000000aa9157c23 */ /* 0x100fe200080108d3 */
[----:B------:R-:W2:Y:S01]  /*3970*/  MUFU.EX2 R7, R7 ;  /* 0x0000000700077308 */ /* 0x000ea20000000800 */
[----:B------:R-:W-:Y:S01]  /*3980*/  FMNMX.FTZ R3, R179, R10, !PT ;  /* 0x0000000ab3037209 */ /* 0x000fe20007810000 */
[--C-:B------:R-:W-:Y:S01]  /*3990*/  FFMA.FTZ R169, R189, UR10, -R211.reuse ;  /* 0x0000000abda97c23 */ /* 0x100fe200080108d3 */
[--C-:B------:R-:W-:Y:S01]  /*39a0*/  FFMA.FTZ R13, R161, UR10, -R211.reuse ;  /* 0x0000000aa10d7c23 */ /* 0x100fe200080108d3 */
[--C-:B------:R-:W-:Y:S01]  /*39b0*/  FFMA.FTZ R15, R165, UR10, -R211.reuse ;  /* 0x0000000aa50f7c23 */ /* 0x100fe200080108d3 */
[----:B-1----:R-:W-:Y:S01]  /*39c0*/  FMNMX.FTZ R12, R182, R3, !PT ;  /* 0x00000003b60c7209 */ /* 0x002fe20007810000 */
[--C-:B------:R-:W-:Y:S01]  /*39d0*/  FFMA.FTZ R160, R168, UR10, -R211.reuse ;  /* 0x0000000aa8a07c23 */ /* 0x100fe200080108d3 */
[--C-:B------:R-:W-:Y:S01]  /*39e0*/  FFMA.FTZ R172, R172, UR10, -R211.reuse ;  /* 0x0000000aacac7c23 */ /* 0x100fe200080108d3 */
        /* <DEDUP_REMOVED lines=8> */
[----:B------:R-:W3:Y:S01]  /*3a70*/  MUFU.EX2 R152, R152 ;  /* 0x0000009800987308 */ /* 0x000ee20000000800 */
[----:B------:R-:W-:Y:S01]  /*3a80*/  FMNMX.FTZ R3, R187, R12, !PT ;  /* 0x0000000cbb037209 */ /* 0x000fe20007810000 */
[--C-:B-1----:R-:W-:Y:S01]  /*3a90*/  FFMA.FTZ R164, R176, UR10, -R211.reuse ;  /* 0x0000000ab0a47c23 */ /* 0x102fe200080108d3 */
[--C-:B------:R-:W-:Y:S01]  /*3aa0*/  FFMA.FTZ R173, R193, UR10, -R211.reuse ;  /* 0x0000000ac1ad7c23 */ /* 0x100fe200080108d3 */
[--C-:B------:R-:W-:Y:S01]  /*3ab0*/  FFMA.FTZ R196, R196, UR10, -R211.reuse ;  /* 0x0000000ac4c47c23 */ /* 0x100fe200080108d3 */
[----:B------:R-:W-:Y:S01]  /*3ac0*/  FMNMX.FTZ R12, R190, R3, !PT ;  /* 0x00000003be0c7209 */ /* 0x000fe20007810000 */
[-C--:B--2---:R-:W-:Y:S01]  /*3ad0*/  FMUL.FTZ R24, R24, R7.reuse ;  /* 0x0000000718187220 */ /* 0x084fe20000410000 */
[-C--:B------:R-:W-:Y:S01]  /*3ae0*/  FMUL.FTZ R25, R25, R7.reuse ;  /* 0x0000000719197220 */ /* 0x080fe20000410000 */
[----:B------:R-:W1:Y:S01]  /*3af0*/  MUFU.EX2 R9, R9 ;  /* 0x0000000900097308 */ /* 0x000e620000000800 */
[----:B------:R-:W-:Y:S01]  /*3b00*/  FMNMX.FTZ R3, R191, R12, !PT ;  /* 0x0000000cbf037209 */ /* 0x000fe20007810000 */
[-C--:B------:R-:W-:Y:S01]  /*3b10*/  FMUL.FTZ R28, R28, R7.reuse ;  /* 0x000000071c1c7220 */ /* 0x080fe20000410000 */
[-C--:B------:R-:W-:Y:S01]  /*3b20*/  FMUL.FTZ R29, R29, R7.reuse ;  /* 0x000000071d1d7220 */ /* 0x080fe20000410000 */
[----:B------:R-:W-:Y:S01]  /*3b30*/  FMUL.FTZ R32, R32, R7 ;  /* 0x0000000720207220 */ /* 0x000fe20000410000 */
[----:B------:R-:W-:Y:S01]  /*3b40*/  FMNMX.FTZ R12, R194, R3, !PT ;  /* 0x00000003c20c7209 */ /* 0x000fe20007810000 */
[-C--:B------:R-:W-:Y:S01]  /*3b50*/  FMUL.FTZ R33, R33, R7.reuse ;  /* 0x0000000721217220 */ /* 0x080fe20000410000 */
[-C--:B------:R-:W-:Y:S01]  /*3b60*/  FMUL.FTZ R36, R36, R7.reuse ;  /* 0x0000000724247220 */ /* 0x080fe20000410000 */
[----:B------:R-:W2:Y:S01]  /*3b70*/  MUFU.EX2 R11, R11 ;  /* 0x0000000b000b7308 */ /* 0x000ea20000000800 */
[----:B------:R-:W-:Y:S01]  /*3b80*/  FMNMX.FTZ R3, R195, R12, !PT ;  /* 0x0000000cc3037209 */ /* 0x000fe20007810000 */
[----:B---3--:R-:W-:Y:S01]  /*3b90*/  FFMA.FTZ R6, R7, R6, R152 ;  /* 0x0000000607067223 */ /* 0x008fe20000010098 */
[-C--:B------:R-:W-:Y:S01]  /*3ba0*/  FMUL.FTZ R37, R37, R7.reuse ;  /* 0x0000000725257220 */ /* 0x080fe20000410000 */
[----:B------:R-:W-:Y:S01]  /*3bb0*/  FMUL.FTZ R40, R40, R7 ;  /* 0x0000000728287220 */ /* 0x000fe20000410000 */
[----:B------:R-:W-:Y:S01]  /*3bc0*/  FMNMX.FTZ R14, R198, R3, !PT ;  /* 0x00000003c60e7209 */ /* 0x000fe20007810000 */
[-C--:B------:R-:W-:Y:S01]  /*3bd0*/  FMUL.FTZ R41, R41, R7.reuse ;  /* 0x0000000729297220 */ /* 0x080fe20000410000 */
[-C--:B------:R-:W-:Y:S01]  /*3be0*/  FMUL.FTZ R44, R44, R7.reuse ;  /* 0x000000072c2c7220 */ /* 0x080fe20000410000 */
[----:B------:R-:W3:Y:S01]  /*3bf0*/  MUFU.EX2 R156, R156 ;  /* 0x0000009c009c7308 */ /* 0x000ee20000000800 */
[----:B------:R-:W-:Y:S01]  /*3c00*/  FMNMX.FTZ R3, R199, R14, !PT ;  /* 0x0000000ec7037209 */ /* 0x000fe20007810000 */
[--C-:B------:R-:W-:Y:S01]  /*3c10*/  FFMA.FTZ R14, R180, UR10, -R211.reuse ;  /* 0x0000000ab40e7c23 */ /* 0x100fe200080108d3 */
[-C--:B------:R-:W-:Y:S01]  /*3c20*/  FMUL.FTZ R45, R45, R7.reuse ;  /* 0x000000072d2d7220 */ /* 0x080fe20000410000 */
[-C--:B------:R-:W-:Y:S01]  /*3c30*/  FMUL.FTZ R48, R48, R7.reuse ;  /* 0x0000000730307220 */ /* 0x080fe20000410000 */
[-C--:B------:R-:W-:Y:S01]  /*3c40*/  FMUL.FTZ R49, R49, R7.reuse ;  /* 0x0000000731317220 */ /* 0x080fe20000410000 */
[----:B------:R-:W4:Y:S01]  /*3c50*/  SHFL.BFLY PT, R20, R3, 0x2, 0x1f ;  /* 0x0c401f0003147f89 */ /* 0x000f2200000e0000 */
[-C--:B------:R-:W-:Y:S01]  /*3c60*/  FMUL.FTZ R52, R52, R7.reuse ;  /* 0x0000000734347220 */ /* 0x080fe20000410000 */
[----:B------:R-:W5:Y:S01]  /*3c70*/  MUFU.EX2 R13, R13 ;  /* 0x0000000d000d7308 */ /* 0x000f620000000800 */
[-C--:B------:R-:W-:Y:S01]  /*3c80*/  FMUL.FTZ R53, R53, R7.reuse ;  /* 0x0000000735357220 */ /* 0x080fe20000410000 */
[-C--:B------:R-:W-:Y:S01]  /*3c90*/  FMUL.FTZ R56, R56, R7.reuse ;  /* 0x0000000738387220 */ /* 0x080fe20000410000 */
[-C--:B------:R-:W-:Y:S01]  /*3ca0*/  FMUL.FTZ R57, R57, R7.reuse ;  /* 0x0000000739397220 */ /* 0x080fe20000410000 */
[-C--:B------:R-:W-:Y:S01]  /*3cb0*/  FMUL.FTZ R60, R60, R7.reuse ;  /* 0x000000073c3c7220 */ /* 0x080fe20000410000 */
        /* <DEDUP_REMOVED lines=17> */
[----:B----4-:R-:W-:Y:S01]  /*3dd0*/  FMNMX.FTZ R176, R3, R20, !PT ;  /* 0x0000001403b07209 */ /* 0x010fe20007810000 */
[--C-:B------:R-:W-:Y:S01]  /*3de0*/  FFMA.FTZ R20, R188, UR10, -R211.reuse ;  /* 0x0000000abc147c23 */ /* 0x100fe200080108d3 */
[----:B------:R-:W4:Y:S01]  /*3df0*/  MUFU.EX2 R21, R21 ;  /* 0x0000001500157308 */ /* 0x000f220000000800 */
[-C--:B------:R-:W-:Y:S01]  /*3e00*/  FMUL.FTZ R92, R92, R7.reuse ;  /* 0x000000075c5c7220 */ /* 0x080fe20000410000 */
[-C--:B------:R-:W-:Y:S01]  /*3e10*/  FMUL.FTZ R93, R93, R7.reuse ;  /* 0x000000075d5d7220 */ /* 0x080fe20000410000 */
[----:B------:R-:W1:Y:S01]  /*3e20*/  SHFL.BFLY PT, R3, R176, 0x1, 0x1f ;  /* 0x0c201f00b0037f89 */ /* 0x000e6200000e0000 */
[-C--:B------:R-:W-:Y:S01]  /*3e30*/  FMUL.FTZ R96, R96, R7.reuse ;  /* 0x0000000760607220 */ /* 0x080fe20000410000 */
[-C--:B------:R-:W-:Y:S01]  /*3e40*/  FMUL.FTZ R97, R97, R7.reuse ;  /* 0x0000000761617220 */ /* 0x080fe20000410000 */
[-C--:B------:R-:W-:Y:S01]  /*3e50*/  FMUL.FTZ R100, R100, R7.reuse ;  /* 0x0000000764647220 */ /* 0x080fe20000410000 */
[-C--:B------:R-:W-:Y:S01]  /*3e60*/  FMUL.FTZ R101, R101, R7.reuse ;  /* 0x0000000765657220 */ /* 0x080fe20000410000 */
[----:B------:R2:W4:Y:S01]  /*3e70*/  MUFU.EX2 R12, R172 ;  /* 0x000000ac000c7308 */ /* 0x0005220000000800 */
        /* <DEDUP_REMOVED lines=8> */
[----:B--2---:R-:W-:Y:S01]  /*3f00*/  FFMA.FTZ R172, R192, UR10, -R211 ;  /* 0x0000000ac0ac7c23 */ /* 0x004fe200080108d3 */
        /* <DEDUP_REMOVED lines=8> */
[----:B------:R-:W-:Y:S01]  /*3f90*/  FMUL.FTZ R132, R132, R7 ;  /* 0x0000000784847220 */ /* 0x000fe20000410000 */
[----:B-1----:R-:W-:Y:S01]  /*3fa0*/  FMNMX.FTZ R3, R176, R3, !PT ;  /* 0x00000003b0037209 */ /* 0x002fe20007810000 */
[-C--:B------:R-:W-:Y:S01]  /*3fb0*/  FMUL.FTZ R133, R133, R7.reuse ;  /* 0x0000000785857220 */ /* 0x080fe20000410000 */
[-C--:B------:R-:W-:Y:S01]  /*3fc0*/  FMUL.FTZ R136, R136, R7.reuse ;  /* 0x0000000788887220 */ /* 0x080fe20000410000 */
[-C--:B------:R-:W-:Y:S01]  /*3fd0*/  FMUL.FTZ R137, R137, R7.reuse ;  /* 0x0000000789897220 */ /* 0x080fe20000410000 */
[-C--:B------:R-:W-:Y:S01]  /*3fe0*/  FMUL.FTZ R140, R140, R7.reuse ;  /* 0x000000078c8c7220 */ /* 0x080fe20000410000 */
[C---:B------:R-:W-:Y:S01]  /*3ff0*/  FMUL.FTZ R189, R3.reuse, UR10 ;  /* 0x0000000a03bd7c20 */ /* 0x040fe20008410000 */
[----:B------:R-:W1:Y:S01]  /*4000*/  MUFU.EX2 R157, R157 ;  /* 0x0000009d009d7308 */ /* 0x000e620000000800 */
[----:B------:R-:W-:Y:S01]  /*4010*/  FADD.FTZ R177, -R3, R210 ;  /* 0x000000d203b17221 */ /* 0x000fe20000010100 */
[-C--:B------:R-:W-:Y:S01]  /*4020*/  FMUL.FTZ R141, R141, R7.reuse ;  /* 0x000000078d8d7220 */ /* 0x080fe20000410000 */
[--C-:B------:R-:W-:Y:S01]  /*4030*/  FFMA.FTZ R214, R187, UR10, -R189.reuse ;  /* 0x0000000abbd67c23 */ /* 0x100fe200080108bd */
[--C-:B------:R-:W-:Y:S01]  /*4040*/  FFMA.FTZ R187, R190, UR10, -R189.reuse ;  /* 0x0000000abebb7c23 */ /* 0x100fe200080108bd */
[--C-:B------:R-:W-:Y:S01]  /*4050*/  FFMA.FTZ R190, R191, UR10, -R189.reuse ;  /* 0x0000000abfbe7c23 */ /* 0x100fe200080108bd */
[----:B------:R-:W-:Y:S01]  /*4060*/  FADD.FTZ R191, R9, R6 ;  /* 0x0000000609bf7221 */ /* 0x000fe20000010000 */
[----:B------:R-:W-:Y:S01]  /*4070*/  FMUL.FTZ R177, R177, UR10 ;  /* 0x0000000ab1b17c20 */ /* 0x000fe20008410000 */
[----:B------:R-:W1:Y:S01]  /*4080*/  MUFU.EX2 R14, R14 ;  /* 0x0000000e000e7308 */ /* 0x000e620000000800 */
[----:B------:R-:W-:Y:S01]  /*4090*/  FFMA.FTZ R180, R154, UR10, -R189 ;  /* 0x0000000a9ab47c23 */ /* 0x000fe200080108bd */
[----:B------:R-:W-:Y:S01]  /*40a0*/  FADD.FTZ R6, R8, R191 ;  /* 0x000000bf08067221 */ /* 0x000fe20000010000 */
[--C-:B------:R-:W-:Y:S01]  /*40b0*/  FFMA.FTZ R155, R155, UR10, -R189.reuse ;  /* 0x0000000a9b9b7c23 */ /* 0x100fe200080108bd */
[--C-:B------:R-:W-:Y:S01]  /*40c0*/  FFMA.FTZ R184, R158, UR10, -R189.reuse ;  /* 0x0000000a9eb87c23 */ /* 0x100fe200080108bd */
[----:B------:R-:W-:Y:S01]  /*40d0*/  FFMA.FTZ R159, R159, UR10, -R189 ;  /* 0x0000000a9f9f7c23 */ /* 0x000fe200080108bd */
[----:B------:R-:W-:Y:S01]  /*40e0*/  FADD.FTZ R191, R11, R6 ;  /* 0x000000060bbf7221 */ /* 0x000fe20000010000 */
[-C--:B------:R-:W-:Y:S01]  /*40f0*/  FMUL.FTZ R144, R144, R7.reuse ;  /* 0x0000000790907220 */ /* 0x080fe20000410000 */
[----:B------:R-:W1:Y:S01]  /*4100*/  MUFU.EX2 R161, R161 ;  /* 0x000000a100a17308 */ /* 0x000e620000000800 */
[-C--:B------:R-:W-:Y:S01]  /*4110*/  FMUL.FTZ R145, R145, R7.reuse ;  /* 0x0000000791917220 */ /* 0x080fe20000410000 */
[----:B---3--:R-:W-:Y:S01]  /*4120*/  FADD.FTZ R6, R156, R191 ;  /* 0x000000bf9c067221 */ /* 0x008fe20000010000 */
[-C--:B------:R-:W-:Y:S01]  /*4130*/  FMUL.FTZ R148, R148, R7.reuse ;  /* 0x0000000794947220 */ /* 0x080fe20000410000 */
[----:B------:R-:W-:Y:S01]  /*4140*/  FMUL.FTZ R149, R149, R7 ;  /* 0x0000000795957220 */ /* 0x000fe20000410000 */
[--C-:B------:R-:W-:Y:S01]  /*4150*/  FFMA.FTZ R185, R162, UR10, -R189.reuse ;  /* 0x0000000aa2b97c23 */ /* 0x100fe200080108bd */
[----:B-----5:R-:W-:Y:S01]  /*4160*/  FADD.FTZ R191, R13, R6 ;  /* 0x000000060dbf7221 */ /* 0x020fe20000010000 */
[----:B------:R-:W-:Y:S01]  /*4170*/  FFMA.FTZ R188, R163, UR10, -R189 ;  /* 0x0000000aa3bc7c23 */ /* 0x000fe200080108bd */
[----:B------:R-:W3:Y:S01]  /*4180*/  MUFU.EX2 R168, R168 ;  /* 0x000000a800a87308 */ /* 0x000ee20000000800 */
[----:B------:R-:W-:Y:S01]  /*4190*/  F2FP.F16.F32.PACK_AB R152, R9, R152 ;  /* 0x000000980998723e */ /* 0x000fe200000000ff */
[----:B------:R-:W-:Y:S01]  /*41a0*/  FADD.FTZ R6, R10, R191 ;  /* 0x000000bf0a067221 */ /* 0x000fe20000010000 */
[--C-:B------:R-:W-:Y:S01]  /*41b0*/  FFMA.FTZ R163, R166, UR10, -R189.reuse ;  /* 0x0000000aa6a37c23 */ /* 0x100fe200080108bd */
[--C-:B------:R-:W-:Y:S01]  /*41c0*/  FFMA.FTZ R192, R167, UR10, -R189.reuse ;  /* 0x0000000aa7c07c23 */ /* 0x100fe200080108bd */
[--C-:B------:R-:W-:Y:S01]  /*41d0*/  FFMA.FTZ R167, R170, UR10, -R189.reuse ;  /* 0x0000000aaaa77c23 */ /* 0x100fe200080108bd */
[----:B0-----:R-:W-:Y:S01]  /*41e0*/  FADD.FTZ R191, R15, R6 ;  /* 0x000000060fbf7221 */ /* 0x001fe20000010000 */
[--C-:B------:R-:W-:Y:S01]  /*41f0*/  FFMA.FTZ R210, R175, UR10, -R189.reuse ;  /* 0x0000000aafd27c23 */ /* 0x100fe200080108bd */
[----:B------:R-:W0:Y:S01]  /*4200*/  MUFU.EX2 R165, R165 ;  /* 0x000000a500a57308 */ /* 0x000e220000000800 */
[----:B------:R-:W-:Y:S01]  /*4210*/  FFMA.FTZ R175, R178, UR10, -R189 ;  /* 0x0000000ab2af7c23 */ /* 0x000fe200080108bd */
[----:B------:R-:W-:Y:S01]  /*4220*/  FADD.FTZ R6, R160, R191 ;  /* 0x000000bfa0067221 */ /* 0x000fe20000010000 */
[--C-:B------:R-:W-:Y:S01]  /*4230*/  FFMA.FTZ R212, R179, UR10, -R189.reuse ;  /* 0x0000000ab3d47c23 */ /* 0x100fe200080108bd */
[--C-:B------:R-:W-:Y:S01]  /*4240*/  FFMA.FTZ R179, R182, UR10, -R189.reuse ;  /* 0x0000000ab6b37c23 */ /* 0x100fe200080108bd */
[--C-:B------:R-:W-:Y:S01]  /*4250*/  FFMA.FTZ R182, R183, UR10, -R189.reuse ;  /* 0x0000000ab7b67c23 */ /* 0x100fe200080108bd */
[----:B----4-:R-:W-:Y:S01]  /*4260*/  FADD.FTZ R191, R21, R6 ;  /* 0x0000000615bf7221 */ /* 0x010fe20000010000 */
[----:B------:R-:W-:Y:S01]  /*4270*/  FFMA.FTZ R183, R186, UR10, -R189 ;  /* 0x0000000abab77c23 */ /* 0x000fe200080108bd */
[----:B------:R-:W4:Y:S01]  /*4280*/  MUFU.EX2 R20, R20 ;  /* 0x0000001400147308 */ /* 0x000f220000000800 */
[----:B------:R-:W-:-:S02]  /*4290*/  IMAD.U32 R186, RZ, RZ, UR23 ;  /* 0x00000017ffba7e24 */ /* 0x000fc4000f8e00ff */
[----:B------:R-:W-:Y:S01]  /*42a0*/  FADD.FTZ R6, R12, R191 ;  /* 0x000000bf0c067221 */ /* 0x000fe20000010000 */
[----:B------:R-:W-:Y:S01]  /*42b0*/  IADD3 R178, -R213, 0xb, RZ ;  /* 0x0000000bd5b27810 */ /* 0x000fe20007ffe1ff */
[--C-:B------:R-:W-:Y:S01]  /*42c0*/  FFMA.FTZ R194, R194, UR10, -R189.reuse ;  /* 0x0000000ac2c27c23 */ /* 0x100fe200080108bd */
[----:B------:R-:W-:Y:S02]  /*42d0*/  @!P1 VIADD R154, R186, 0x22840 ;  /* 0x00022840ba9a9836 */ /* 0x000fe40000000000 */
[----:B------:R-:W-:Y:S01]  /*42e0*/  FADD.FTZ R191, R153, R6 ;  /* 0x0000000699bf7221 */ /* 0x000fe20000010000 */
[--C-:B------:R-:W-:Y:S01]  /*42f0*/  FFMA.FTZ R195, R195, UR10, -R189.reuse ;  /* 0x0000000ac3c37c23 */ /* 0x100fe200080108bd */
[----:B------:R-:W5:Y:S01]  /*4300*/  MUFU.EX2 R169, R169 ;  /* 0x000000a900a97308 */ /* 0x000f620000000800 */
[----:B------:R-:W-:Y:S01]  /*4310*/  FFMA.FTZ R198, R198, UR10, -R189 ;  /* 0x0000000ac6c67c23 */ /* 0x000fe200080108bd */
[----:B--2---:R-:W-:Y:S01]  /*4320*/  FADD.FTZ R6, R164, R191 ;  /* 0x000000bfa4067221 */ /* 0x004fe20000010000 */
[----:B------:R-:W-:Y:S01]  /*4330*/  @!P1 PRMT R154, RZ, 0x654, R154 ;  /* 0x00000654ff9a9816 */ /* 0x000fe2000000009a */
[----:B------:R-:W-:Y:S01]  /*4340*/  FFMA.FTZ R199, R199, UR10, -R189 ;  /* 0x0000000ac7c77c23 */ /* 0x000fe200080108bd */
[----:B------:R2:W-:Y:S06]  /*4350*/  BAR.ARV R178, 0x100 ;  /* 0x000400b20000751d */ /* 0x0005ec0000002000 */
[----:B-1----:R-:W-:Y:S01]  /*4360*/  FADD.FTZ R191, R157, R6 ;  /* 0x000000069dbf7221 */ /* 0x002fe20000010000 */
[----:B------:R-:W1:Y:S01]  /*4370*/  MUFU.EX2 R172, R172 ;  /* 0x000000ac00ac7308 */ /* 0x000e620000000800 */
[----:B------:R3:W-:Y:S01]  /*4380*/  @!P1 SYNCS.ARRIVE.TRANS64.RED.A1T0 RZ, [R154+URZ], RZ ;  /* 0x000000ff9aff99a7 */ /* 0x0007e2000810043f */
[----:B------:R-:W-:Y:S01]  /*4390*/  FFMA.FTZ R181, R197, UR10, -R211 ;  /* 0x0000000ac5b57c23 */ /* 0x000fe200080108d3 */
[----:B------:R-:W-:Y:S01]  /*43a0*/  FADD.FTZ R6, R14, R191 ;  /* 0x000000bf0e067221 */ /* 0x000fe20000010000 */
[----:B------:R-:W-:-:S02]  /*43b0*/  F2FP.F16.F32.PACK_AB R158, R15, R10 ;  /* 0x0000000a0f9e723e */ /* 0x000fc400000000ff */
[----:B------:R-:W-:Y:S01]  /*43c0*/  F2FP.F16.F32.PACK_AB R162, R153, R12 ;  /* 0x0000000c99a2723e */ /* 0x000fe200000000ff */
[----:B------:R-:W-:Y:S01]  /*43d0*/  FADD.FTZ R191, R161, R6 ;  /* 0x00000006a1bf7221 */ /* 0x000fe20000010000 */
[----:B------:R-:W2:Y:S01]  /*43e0*/  MUFU.EX2 R173, R173 ;  /* 0x000000ad00ad7308 */ /* 0x000ea20000000800 */
[----:B---3--:R-:W-:Y:S02]  /*43f0*/  F2FP.F16.F32.PACK_AB R154, R11, R8 ;  /* 0x000000080b9a723e */ /* 0x008fe400000000ff */
[----:B------:R-:W-:Y:S01]  /*4400*/  FADD.FTZ R6, R168, R191 ;  /* 0x000000bfa8067221 */ /* 0x000fe20000010000 */
[----:B------:R-:W-:Y:S02]  /*4410*/  F2FP.F16.F32.PACK_AB R166, R161, R14 ;  /* 0x0000000ea1a6723e */ /* 0x000fe400000000ff */
[C---:B0-----:R-:W-:Y:S01]  /*4420*/  F2FP.F16.F32.PACK_AB R168, R165.reuse, R168 ;  /* 0x000000a8a5a8723e */ /* 0x041fe200000000ff */
[----:B------:R-:W-:Y:S01]  /*4430*/  FADD.FTZ R191, R165, R6 ;  /* 0x00000006a5bf7221 */ /* 0x000fe20000010000 */
[----:B------:R-:W0:Y:S01]  /*4440*/  MUFU.EX2 R177, R177 ;  /* 0x000000b100b17308 */ /* 0x000e220000000800 */
[----:B------:R-:W-:-:S02]  /*4450*/  F2FP.F16.F32.PACK_AB R164, R157, R164 ;  /* 0x000000a49da4723e */ /* 0x000fc400000000ff */
[----:B----4-:R-:W-:Y:S01]  /*4460*/  FADD.FTZ R6, R20, R191 ;  /* 0x000000bf14067221 */ /* 0x010fe20000010000 */
[----:B-----5:R-:W-:Y:S02]  /*4470*/  F2FP.F16.F32.PACK_AB R170, R169, R20 ;  /* 0x00000014a9aa723e */ /* 0x020fe400000000ff */
[----:B------:R-:W-:Y:S01]  /*4480*/  F2FP.F16.F32.PACK_AB R156, R13, R156 ;  /* 0x0000009c0d9c723e */ /* 0x000fe200000000ff */
[----:B------:R-:W-:Y:S01]  /*4490*/  FADD.FTZ R7, R169, R6 ;  /* 0x00000006a9077221 */ /* 0x000fe20000010000 */
[----:B------:R-:W3:Y:S01]  /*44a0*/  MUFU.EX2 R180, R180 ;  /* 0x000000b400b47308 */ /* 0x000ee20000000800 */
[----:B------:R-:W-:Y:S02]  /*44b0*/  F2FP.F16.F32.PACK_AB R160, R21, R160 ;  /* 0x000000a015a0723e */ /* 0x000fe400000000ff */
[----:B-1----:R-:W-:Y:S01]  /*44c0*/  FADD.FTZ R6, R172, R7 ;  /* 0x00000007ac067221 */ /* 0x002fe20000010000 */
[----:B--2---:R-:W-:-:S03]  /*44d0*/  F2FP.F16.F32.PACK_AB R172, R173, R172 ;  /* 0x000000acadac723e */ /* 0x004fc600000000ff */
[----:B------:R-:W-:Y:S01]  /*44e0*/  FADD.FTZ R9, R173, R6 ;  /* 0x00000006ad097221 */ /* 0x000fe20000010000 */
[----:B------:R1:W2:Y:S01]  /*44f0*/  MUFU.EX2 R176, R196 ;  /* 0x000000c400b07308 */ /* 0x0002a20000000800 */
[-C--:B0-----:R-:W-:Y:S01]  /*4500*/  FMUL.FTZ R26, R26, R177.reuse ;  /* 0x000000b11a1a7220 */ /* 0x081fe20000410000 */
[-C--:B------:R-:W-:Y:S01]  /*4510*/  FMUL.FTZ R27, R27, R177.reuse ;  /* 0x000000b11b1b7220 */ /* 0x080fe20000410000 */
[-C--:B------:R-:W-:Y:S01]  /*4520*/  FMUL.FTZ R30, R30, R177.reuse ;  /* 0x000000b11e1e7220 */ /* 0x080fe20000410000 */
[-C--:B------:R-:W-:Y:S01]  /*4530*/  FMUL.FTZ R31, R31, R177.reuse ;  /* 0x000000b11f1f7220 */ /* 0x080fe20000410000 */
[-C--:B------:R-:W-:Y:S01]  /*4540*/  FMUL.FTZ R34, R34, R177.reuse ;  /* 0x000000b122227220 */ /* 0x080fe20000410000 */
[-C--:B------:R-:W-:Y:S01]  /*4550*/  FMUL.FTZ R35, R35, R177.reuse ;  /* 0x000000b123237220 */ /* 0x080fe20000410000 */
[-C--:B------:R-:W-:Y:S01]  /*4560*/  FMUL.FTZ R38, R38, R177.reuse ;  /* 0x000000b126267220 */ /* 0x080fe20000410000 */
[----:B------:R-:W0:Y:S01]  /*4570*/  MUFU.EX2 R155, R155 ;  /* 0x0000009b009b7308 */ /* 0x000e220000000800 */
[----:B---3--:R-:W-:Y:S01]  /*4580*/  FFMA.FTZ R4, R177, R4, R180 ;  /* 0x00000004b1047223 */ /* 0x008fe200000100b4 */
[--C-:B-1----:R-:W-:Y:S01]  /*4590*/  FFMA.FTZ R196, R171, UR10, -R189.reuse ;  /* 0x0000000aabc47c23 */ /* 0x102fe200080108bd */
[----:B------:R-:W-:Y:S01]  /*45a0*/  FFMA.FTZ R171, R174, UR10, -R189 ;  /* 0x0000000aaeab7c23 */ /* 0x000fe200080108bd */
[-C--:B------:R-:W-:Y:S01]  /*45b0*/  FMUL.FTZ R39, R39, R177.reuse ;  /* 0x000000b127277220 */ /* 0x080fe20000410000 */
[-C--:B------:R-:W-:Y:S01]  /*45c0*/  FMUL.FTZ R42, R42, R177.reuse ;  /* 0x000000b12a2a7220 */ /* 0x080fe20000410000 */
[-C--:B------:R-:W-:Y:S01]  /*45d0*/  FMUL.FTZ R43, R43, R177.reuse ;  /* 0x000000b12b2b7220 */ /* 0x080fe20000410000 */
[-C--:B------:R-:W-:Y:S01]  /*45e0*/  FMUL.FTZ R46, R46, R177.reuse ;  /* 0x000000b12e2e7220 */ /* 0x080fe20000410000 */
[----:B------:R-:W1:Y:S01]  /*45f0*/  MUFU.EX2 R184, R184 ;  /* 0x000000b800b87308 */ /* 0x000e620000000800 */
[----:B--2---:R-:W-:Y:S01]  /*4600*/  FADD.FTZ R6, R176, R9 ;  /* 0x00000009b0067221 */ /* 0x004fe20000010000 */
[-C--:B------:R-:W-:Y:S01]  /*4610*/  FMUL.FTZ R47, R47, R177.reuse ;  /* 0x000000b12f2f7220 */ /* 0x080fe20000410000 */
[-C--:B------:R-:W-:Y:S01]  /*4620*/  FMUL.FTZ R50, R50, R177.reuse ;  /* 0x000000b132327220 */ /* 0x080fe20000410000 */
[-C--:B------:R-:W-:Y:S01]  /*4630*/  FMUL.FTZ R51, R51, R177.reuse ;  /* 0x000000b133337220 */ /* 0x080fe20000410000 */
[-C--:B------:R-:W-:Y:S01]  /*4640*/  FMUL.FTZ R54, R54, R177.reuse ;  /* 0x000000b136367220 */ /* 0x080fe20000410000 */
[-C--:B------:R-:W-:Y:S01]  /*4650*/  FMUL.FTZ R55, R55, R177.reuse ;  /* 0x000000b137377220 */ /* 0x080fe20000410000 */
[-C--:B------:R-:W-:Y:S01]  /*4660*/  FMUL.FTZ R58, R58, R177.reuse ;  /* 0x000000b13a3a7220 */ /* 0x080fe20000410000 */
[----:B------:R-:W2:Y:S01]  /*4670*/  MUFU.EX2 R159, R159 ;  /* 0x0000009f009f7308 */ /* 0x000ea20000000800 */
[C---:B0-----:R-:W-:Y:S01]  /*4680*/  FADD.FTZ R9, R155.reuse, R4 ;  /* 0x000000049b097221 */ /* 0x041fe20000010000 */
[----:B------:R-:W-:Y:S01]  /*4690*/  F2FP.F16.F32.PACK_AB R153, R155, R180 ;  /* 0x000000b49b99723e */ /* 0x000fe200000000ff */
[-C--:B------:R-:W-:Y:S01]  /*46a0*/  FMUL.FTZ R59, R59, R177.reuse ;  /* 0x000000b13b3b7220 */ /* 0x080fe20000410000 */
[-C--:B------:R-:W-:Y:S01]  /*46b0*/  FMUL.FTZ R62, R62, R177.reuse ;  /* 0x000000b13e3e7220 */ /* 0x080fe20000410000 */
[-C--:B------:R-:W-:Y:S01]  /*46c0*/  FMUL.FTZ R63, R63, R177.reuse ;  /* 0x000000b13f3f7220 */ /* 0x080fe20000410000 */
[-C--:B------:R-:W-:Y:S01]  /*46d0*/  FMUL.FTZ R66, R66, R177.reuse ;  /* 0x000000b142427220 */ /* 0x080fe20000410000 */
[-C--:B------:R-:W-:Y:S01]  /*46e0*/  FMUL.FTZ R67, R67, R177.reuse ;  /* 0x000000b143437220 */ /* 0x080fe20000410000 */
[----:B------:R-:W0:Y:S01]  /*46f0*/  MUFU.EX2 R185, R185 ;  /* 0x000000b900b97308 */ /* 0x000e220000000800 */
        /* <DEDUP_REMOVED lines=8> */
[C---:B--2---:R-:W-:Y:S01]  /*4780*/  FADD.FTZ R4, R159.reuse, R4 ;  /* 0x000000049f047221 */ /* 0x044fe20000010000 */
[----:B------:R-:W-:Y:S01]  /*4790*/  F2FP.F16.F32.PACK_AB R155, R159, R184 ;  /* 0x000000b89f9b723e */ /* 0x000fe200000000ff */
[-C--:B------:R-:W-:Y:S01]  /*47a0*/  FMUL.FTZ R82, R82, R177.reuse ;  /* 0x000000b152527220 */ /* 0x080fe20000410000 */
[-C--:B------:R-:W-:Y:S01]  /*47b0*/  FMUL.FTZ R83, R83, R177.reuse ;  /* 0x000000b153537220 */ /* 0x080fe20000410000 */
[-C--:B------:R-:W-:Y:S01]  /*47c0*/  FMUL.FTZ R86, R86, R177.reuse ;  /* 0x000000b156567220 */ /* 0x080fe20000410000 */
[-C--:B------:R-:W-:Y:S01]  /*47d0*/  FMUL.FTZ R87, R87, R177.reuse ;  /* 0x000000b157577220 */ /* 0x080fe20000410000 */
[-C--:B------:R-:W-:Y:S01]  /*47e0*/  FMUL.FTZ R90, R90, R177.reuse ;  /* 0x000000b15a5a7220 */ /* 0x080fe20000410000 */
[----:B------:R-:W2:Y:S01]  /*47f0*/  MUFU.EX2 R163, R163 ;  /* 0x000000a300a37308 */ /* 0x000ea20000000800 */
        /* <DEDUP_REMOVED lines=22> */
[----:B------:R-:W-:Y:S01]  /*4960*/  FMUL.FTZ R126, R126, R177 ;  /* 0x000000b17e7e7220 */ /* 0x000fe20000410000 */
        /* <DEDUP_REMOVED lines=15> */
[----:B------:R-:W-:Y:S01]  /*4a60*/  FMUL.FTZ R147, R147, R177 ;  /* 0x000000b193937220 */ /* 0x000fe20000410000 */
[----:B------:R-:W1:Y:S01]  /*4a70*/  MUFU.EX2 R210, R210 ;  /* 0x000000d200d27308 */ /* 0x000e620000000800 */
[C---:B--2---:R-:W-:Y:S01]  /*4a80*/  FADD.FTZ R4, R196.reuse, R9 ;  /* 0x00000009c4047221 */ /* 0x044fe20000010000 */
[----:B------:R-:W-:Y:S01]  /*4a90*/  F2FP.F16.F32.PACK_AB R161, R196, R167 ;  /* 0x000000a7c4a1723e */ /* 0x000fe200000000ff */
[-C--:B------:R-:W-:Y:S01]  /*4aa0*/  FMUL.FTZ R150, R150, R177.reuse ;  /* 0x000000b196967220 */ /* 0x080fe20000410000 */
[----:B------:R-:W-:Y:S01]  /*4ab0*/  FMUL.FTZ R151, R151, R177 ;  /* 0x000000b197977220 */ /* 0x000fe20000410000 */
[----:B------:R-:W-:-:S03]  /*4ac0*/  F2FP.F16.F32.PACK_AB R157, R188, R185 ;  /* 0x000000b9bc9d723e */ /* 0x000fc600000000ff */
[----:B------:R-:W2:Y:S01]  /*4ad0*/  MUFU.EX2 R175, R175 ;  /* 0x000000af00af7308 */ /* 0x000ea20000000800 */
[----:B0-----:R-:W-:-:S07]  /*4ae0*/  FADD.FTZ R9, R171, R4 ;  /* 0x00000004ab097221 */ /* 0x001fce0000010000 */
[----:B------:R-:W0:Y:S01]  /*4af0*/  MUFU.EX2 R212, R212 ;  /* 0x000000d400d47308 */ /* 0x000e220000000800 */
[C---:B-1----:R-:W-:Y:S01]  /*4b00*/  FADD.FTZ R4, R210.reuse, R9 ;  /* 0x00000009d2047221 */ /* 0x042fe20000010000 */
[----:B------:R-:W-:-:S06]  /*4b10*/  F2FP.F16.F32.PACK_AB R163, R210, R171 ;  /* 0x000000abd2a3723e */ /* 0x000fcc00000000ff */
[----:B------:R-:W1:Y:S01]  /*4b20*/  MUFU.EX2 R179, R179 ;  /* 0x000000b300b37308 */ /* 0x000e620000000800 */
[----:B--2---:R-:W-:-:S07]  /*4b30*/  FADD.FTZ R9, R175, R4 ;  /* 0x00000004af097221 */ /* 0x004fce0000010000 */
[----:B------:R-:W2:Y:S01]  /*4b40*/  MUFU.EX2 R182, R182 ;  /* 0x000000b600b67308 */ /* 0x000ea20000000800 */
[C---:B0-----:R-:W-:Y:S01]  /*4b50*/  FADD.FTZ R4, R212.reuse, R9 ;  /* 0x00000009d4047221 */ /* 0x041fe20000010000 */
[----:B------:R-:W-:-:S06]  /*4b60*/  F2FP.F16.F32.PACK_AB R165, R212, R175 ;  /* 0x000000afd4a5723e */ /* 0x000fcc00000000ff */
[----:B------:R-:W0:Y:S01]  /*4b70*/  MUFU.EX2 R183, R183 ;  /* 0x000000b700b77308 */ /* 0x000e220000000800 */
[----:B-1----:R-:W-:-:S07]  /*4b80*/  FADD.FTZ R9, R179, R4 ;  /* 0x00000004b3097221 */ /* 0x002fce0000010000 */
[----:B------:R-:W1:Y:S01]  /*4b90*/  MUFU.EX2 R214, R214 ;  /* 0x000000d600d67308 */ /* 0x000e620000000800 */
[C---:B--2---:R-:W-:Y:S01]  /*4ba0*/  FADD.FTZ R4, R182.reuse, R9 ;  /* 0x00000009b6047221 */ /* 0x044fe20000010000 */
[----:B------:R-:W-:-:S06]  /*4bb0*/  F2FP.F16.F32.PACK_AB R167, R182, R179 ;  /* 0x000000b3b6a7723e */ /* 0x000fcc00000000ff */
        /* <DEDUP_REMOVED lines=16> */
[----:B0-----:R-:W-:Y:S01]  /*4cc0*/  FADD.FTZ R9, R7, R4 ;  /* 0x0000000407097221 */ /* 0x001fe20000010000 */
[C---:B-1----:R-:W-:Y:S01]  /*4cd0*/  FADD.FTZ R6, R181.reuse, R6 ;  /* 0x00000006b5067221 */ /* 0x042fe20000010000 */
[----:B------:R-:W-:Y:S02]  /*4ce0*/  F2FP.F16.F32.PACK_AB R174, R181, R176 ;  /* 0x000000b0b5ae723e */ /* 0x000fe400000000ff */
[C---:B--2---:R-:W-:Y:S01]  /*4cf0*/  FADD.FTZ R4, R10.reuse, R9 ;  /* 0x000000090a047221 */ /* 0x044fe20000010000 */
[----:B------:R-:W-:Y:S01]  /*4d00*/  F2FP.F16.F32.PACK_AB R175, R10, R7 ;  /* 0x000000070aaf723e */ /* 0x000fe200000000ff */
[----:B------:R-:W-:Y:S06]  /*4d10*/  @!P0 BRA `(.L_x_392) ;  /* 0x0000000000048947 */ /* 0x000fec0003800000 */
[----:B------:R-:W-:Y:S01]  /*4d20*/  BPT.TRAP 0x1 ;  /* 0x000000040000795c */ /* 0x000fe20000300000 */
.L_x_392:
[----:B------:R0:W1:Y:S01]  /*4d30*/  SYNCS.PHASECHK.TRANS64.TRYWAIT P3, [UR23+0x22850], R5 ;  /* 0x02285005ff0075a7 */ /* 0x0000620008060157 */
[----:B------:R-:W-:Y:S05]  /*4d40*/  @!P0 BRA `(.L_x_393) ;  /* 0x0000000000048947 */ /* 0x000fea0003800000 */
[----:B------:R-:W-:Y:S01]  /*4d50*/  BPT.TRAP 0x1 ;  /* 0x000000040000795c */ /* 0x000fe20000300000 */
.L_x_393:
[----:B-1----:R-:W-:Y:S05]  /*4d60*/  @P3 BRA `(.L_x_394) ;  /* 0x0000000000083947 */ /* 0x002fea0003800000 */
[----:B------:R-:W1:Y:S02]  /*4d70*/  SYNCS.PHASECHK.TRANS64.TRYWAIT P3, [UR23+0x22850], R5 ;  /* 0x02285005ff0075a7 */ /* 0x000e640008060157 */
[----:B-1----:R-:W-:Y:S05]  /*4d80*/  @!P3 BRA `(.L_x_395) ;  /* 0x0000009800dcb947 */ /* 0x002fea0003800000 */
.L_x_394:
[----:B------:R-:W2:Y:S01]  /*4d90*/  S2R R7, SR_TID.X ;  /* 0x0000000000077919 */ /* 0x000ea20000002100 */
[----:B------:R-:W-:Y:S01]  /*4da0*/  UIMAD UR11, UR37, 0xc00, UR21 ;  /* 0x00000c00250b78a4 */ /* 0x000fe2000f8e0215 */
[----:B-1----:R-:W-:Y:S01]  /*4db0*/  @!P1 VIADD R186, R186, 0x22860 ;  /* 0x00022860baba9836 */ /* 0x002fe20000000000 */
[----:B------:R-:W-:Y:S01]  /*4dc0*/  UMOV UR7, 0x40000040 ;  /* 0x4000004000077882 */ /* 0x000fe20000000000 */
[----:B------:R-:W-:-:S03]  /*4dd0*/  IMAD.MOV.U32 R210, RZ, RZ, R3 ;  /* 0x000000ffffd27224 */ /* 0x000fc600078e0003 */
[----:B------:R-:W-:Y:S01]  /*4de0*/  @!P1 PRMT R186, RZ, 0x654, R186 ;  /* 0x00000654ffba9816 */ /* 0x000fe200000000ba */
[----:B------:R-:W-:Y:S01]  /*4df0*/  UMOV UR6, UR11 ;  /* 0x0000000b00067c82 */ /* 0x000fe20008000000 */
[----:B--2---:R-:W-:-:S05]  /*4e00*/  SHF.R.U32.HI R7, RZ, 0x7, R7 ;  /* 0x00000007ff077819 */ /* 0x004fca0000011607 */
[----:B0-----:R-:W-:Y:S02]  /*4e10*/  VIADD R5, R7, 0x8 ;  /* 0x0000000807057836 */ /* 0x001fe40000000000 */
[----:B------:R-:W-:-:S03]  /*4e20*/  IMAD.MOV.U32 R7, RZ, RZ, R0 ;  /* 0x000000ffff077224 */ /* 0x000fc600078e0000 */
        /* <DEDUP_REMOVED lines=36> */
.L_x_387:
[----:B0---4-:R-:W0:Y:S01]  /*5070*/  SHFL.BFLY PT, R5, R6, 0x2, 0x1f ;  /* 0x0c401f0006057f89 */ /* 0x011e2200000e0000 */
[----:B------:R-:W-:Y:S01]  /*5080*/  IMAD.MOV.U32 R9, RZ, RZ, RZ ;  /* 0x000000ffff097224 */ /* 0x000fe200078e00ff */
[----:B------:R-:W-:Y:S01]  /*5090*/  UIADD3 UR37, UR37, 0x1, URZ ;  /* 0x0000000125257890 */ /* 0x000fe2000fffe03f */
[----:B------:R-:W-:Y:S01]  /*50a0*/  IMAD.U32 R13, RZ, RZ, UR10 ;  /* 0x0000000aff0d7e24 */ /* 0x000fe2000f8e00ff */
[----:B------:R-:W1:Y:S01]  /*50b0*/  SHFL.BFLY PT, R7, R4, 0x2, 0x1f ;  /* 0x0c401f0004077f89 */ /* 0x000e6200000e0000 */
[----:B------:R2:W-:Y:S06]  /*50c0*/  BAR.ARV R178, 0x100 ;  /* 0x000400b20000751d */ /* 0x0005ec0000002000 */
[----:B------:R-:W-:-:S02]  /*50d0*/  UISETP.NE.AND UP0, UPT, UR37, 0x2, UPT ;  /* 0x000000022500788c */ /* 0x000fc4000bf05270 */
[----:B------:R-:W-:Y:S06]  /*50e0*/  BAR.ARV 0x8, 0x180 ;  /* 0x0206000000007b1d */ /* 0x000fec0000002000 */
[----:B------:R-:W-:Y:S01]  /*50f0*/  USEL UR4, URZ, 0x1, UP0 ;  /* 0x000000013f047887 */ /* 0x000fe20008000000 */
[----:B------:R-:W-:Y:S01]  /*5100*/  PLOP3.LUT P0, PT, PT, PT, PT, 0x8, 0x0 ;  /* 0x000000000000781c */ /* 0x000fe20003f0e170 */
[----:B0-----:R-:W-:Y:S01]  /*5110*/  FADD.FTZ R5, R5, R6 ;  /* 0x0000000605057221 */ /* 0x001fe20000010000 */
[----:B------:R-:W-:Y:S02]  /*5120*/  UIADD3 UR47, UR47, 0x1, URZ ;  /* 0x000000012f2f7890 */ /* 0x000fe4000fffe03f */
[----:B------:R-:W-:Y:S01]  /*5130*/  USEL UR37, UR37, URZ, UP0 ;  /* 0x0000003f25257287 */ /* 0x000fe20008000000 */
[----:B-1----:R-:W-:Y:S01]  /*5140*/  FADD.FTZ R7, R7, R4 ;  /* 0x0000000407077221 */ /* 0x002fe20000010000 */
[----:B------:R-:W0:Y:S01]  /*5150*/  SHFL.BFLY PT, R8, R5, 0x1, 0x1f ;  /* 0x0c201f0005087f89 */ /* 0x000e2200000e0000 */
[----:B------:R-:W-:Y:S01]  /*5160*/  IMAD.MOV.U32 R4, RZ, RZ, RZ ;  /* 0x000000ffff047224 */ /* 0x000fe200078e00ff */
[----:B------:R-:W-:Y:S01]  /*5170*/  ULOP3.LUT UR38, UR38, UR4, URZ, 0x3c, !UPT ;  /* 0x0000000426267292 */ /* 0x000fe2000f8e3c3f */
[----:B0-----:R-:W-:Y:S01]  /*5180*/  FADD.FTZ R10, R5, R8 ;  /* 0x00000008050a7221 */ /* 0x001fe20000010000 */
[----:B------:R-:W-:Y:S01]  /*5190*/  IMAD.U32 R5, RZ, RZ, UR10 ;  /* 0x0000000aff057e24 */ /* 0x000fe2000f8e00ff */
[----:B------:R-:W0:Y:S03]  /*51a0*/  SHFL.BFLY PT, R8, R7, 0x1, 0x1f ;  /* 0x0c201f0007087f89 */ /* 0x000e2600000e0000 */
[----:B------:R-:W-:-:S13]  /*51b0*/  FSETP.NE.FTZ.AND P1, PT, R10, RZ, PT ;  /* 0x000000ff0a00720b */ /* 0x000fda0003f35000 */
[----:B------:R-:W1:Y:S01]  /*51c0*/  @P1 MUFU.LG2 R6, R10 ;  /* 0x0000000a00061308 */ /* 0x000e620000000c00 */
[----:B------:R-:W-:Y:S01]  /*51d0*/  @P1 FMUL.FTZ R5, R5, 0.69314718246459960938 ;  /* 0x3f31721805051820 */ /* 0x000fe20000410000 */
[----:B0-----:R-:W-:-:S06]  /*51e0*/  FADD.FTZ R11, R7, R8 ;  /* 0x00000008070b7221 */ /* 0x001fcc0000010000 */
[----:B------:R-:W0:Y:S01]  /*51f0*/  @P1 MUFU.RCP R9, R10 ;  /* 0x0000000a00091308 */ /* 0x000e220000001000 */
[----:B------:R-:W-:Y:S01]  /*5200*/  IMAD.MOV.U32 R8, RZ, RZ, -0x800000 ;  /* 0xff800000ff087424 */ /* 0x000fe200078e00ff */
[----:B------:R-:W-:Y:S01]  /*5210*/  FSETP.NE.FTZ.AND P2, PT, R11, RZ, PT ;  /* 0x000000ff0b00720b */ /* 0x000fe20003f55000 */
[----:B-1----:R-:W-:-:S12]  /*5220*/  @P1 FMUL.FTZ R6, R6, 0.69314718246459960938 ;  /* 0x3f31721806061820 */ /* 0x002fd80000410000 */
[----:B------:R-:W1:Y:S01]  /*5230*/  @P2 MUFU.LG2 R7, R11 ;  /* 0x0000000b00072308 */ /* 0x000e620000000c00 */
[----:B------:R-:W-:Y:S01]  /*5240*/  @P2 FMUL.FTZ R13, R13, 0.69314718246459960938 ;  /* 0x3f3172180d0d2820 */ /* 0x000fe20000410000 */
[-C--:B0-----:R-:W-:Y:S01]  /*5250*/  FMUL.FTZ R24, R24, R9.reuse ;  /* 0x0000000918187220 */ /* 0x081fe20000410000 */
[-C--:B------:R-:W-:Y:S01]  /*5260*/  FMUL.FTZ R25, R25, R9.reuse ;  /* 0x0000000919197220 */ /* 0x080fe20000410000 */
[-C--:B------:R-:W-:Y:S01]  /*5270*/  FMUL.FTZ R28, R28, R9.reuse ;  /* 0x000000091c1c7220 */ /* 0x080fe20000410000 */
[-C--:B------:R-:W-:Y:S01]  /*5280*/  FMUL.FTZ R29, R29, R9.reuse ;  /* 0x000000091d1d7220 */ /* 0x080fe20000410000 */
[-C--:B------:R-:W-:Y:S01]  /*5290*/  FMUL.FTZ R32, R32, R9.reuse ;  /* 0x0000000920207220 */ /* 0x080fe20000410000 */
[-C--:B------:R-:W-:Y:S01]  /*52a0*/  FMUL.FTZ R33, R33, R9.reuse ;  /* 0x0000000921217220 */ /* 0x080fe20000410000 */
[----:B------:R-:W0:Y:S01]  /*52b0*/  @P2 MUFU.RCP R4, R11 ;  /* 0x0000000b00042308 */ /* 0x000e220000001000 */
        /* <DEDUP_REMOVED lines=59> */
[----:B0-----:R-:W-:Y:S01]  /*5670*/  FMUL.FTZ R10, R83, R4 ;  /* 0x00000004530a7220 */ /* 0x001fe20000410000 */
[----:B------:R-:W-:-:S02]  /*5680*/  IMAD.MOV.U32 R9, RZ, RZ, -0x800000 ;  /* 0xff800000ff097424 */ /* 0x000fc400078e00ff */
        /* <DEDUP_REMOVED lines=63> */
[----:B------:R-:W-:Y:S01]  /*5a80*/  @P1 FFMA.FTZ R9, R5, R0, R6 ;  /* 0x0000000005091223 */ /* 0x000fe20000010006 */
[----:B--2---:R-:W-:-:S07]  /*5a90*/  @P2 FFMA.FTZ R8, R13, R3, R14 ;  /* 0x000000030d082223 */ /* 0x004fce000001000e */
.L_x_376:
[----:B------:R-:W0:Y:S01]  /*5aa0*/  S2R R3, SR_CgaCtaId ;  /* 0x0000000000037919 */ /* 0x000e220000008800 */
[----:B------:R-:W-:Y:S01]  /*5ab0*/  MOV R0, 0x400 ;  /* 0x0000040000007802 */ /* 0x000fe20000000f00 */
[----:B------:R-:W-:Y:S01]  /*5ac0*/  BSSY B0, `(.L_x_397) ;  /* 0x00002db000007945 */ /* 0x000fe20003800000 */
[----:B------:R-:W-:Y:S02]  /*5ad0*/  BAR.SYNC.DEFER_BLOCKING 0x5, 0x180 ;  /* 0x0146000000007b1d */ /* 0x000fe40000010000 */
[----:B0-----:R-:W-:-:S05]  /*5ae0*/  LEA R0, R3, R0, 0x18 ;  /* 0x0000000003007211 */ /* 0x001fca00078ec0ff */
[----:B------:R-:W0:Y:S02]  /*5af0*/  LDS.128 R4, [R0+0x228d0] ;  /* 0x0228d00000047984 */ /* 0x000e240000000c00 */
[----:B0-----:R-:W-:Y:S02]  /*5b00*/  R2UR UR5, R5 ;  /* 0x00000000050572ca */ /* 0x001fe400000e0000 */
[----:B------:R-:W-:Y:S01]  /*5b10*/  R2UR UR6, R6 ;  /* 0x00000000060672ca */ /* 0x000fe200000e0000 */
[----:B------:R-:W-:Y:S06]  /*5b20*/  BAR.ARV 0x4, 0x180 ;  /* 0x0106000000007b1d */ /* 0x000fec0000002000 */
[----:B------:R-:W-:Y:S08]  /*5b30*/  @P0 BRA `(.L_x_398) ;  /* 0x0000001c00e40947 */ /* 0x000ff00003800000 */
[----:B------:R-:W0:Y:S01]  /*5b40*/  S2R R3, SR_SWINHI ;  /* 0x0000000000037919 */ /* 0x000e220000002f00 */
[----:B------:R-:W-:Y:S01]  /*5b50*/  F2FP.F16.F32.PACK_AB R24, R25, R24 ;  /* 0x000000181918723e */ /* 0x000fe200000000ff */
[----:B------:R-:W-:Y:S01]  /*5b60*/  ULDC.64 UR8, c[0x0][0xc00] ;  /* 0x0003000000087ab9 */ /* 0x000fe20000000a00 */
[----:B------:R-:W-:Y:S01]  /*5b70*/  F2FP.F16.F32.PACK_AB R25, R163, R26 ;  /* 0x0000001aa319723e */ /* 0x000fe200000000ff */
[----:B------:R-:W-:Y:S01]  /*5b80*/  UISETP.NE.U32.AND UP0, UPT, UR8, URZ, UPT ;  /* 0x0000003f0800728c */ /* 0x000fe2000bf05070 */
[----:B------:R-:W-:Y:S01]  /*5b90*/  F2FP.F16.F32.PACK_AB R32, R33, R32 ;  /* 0x000000202120723e */ /* 0x000fe200000000ff */
[----:B------:R-:W-:Y:S01]  /*5ba0*/  USHF.L.U32 UR10, UR46, 0x2, URZ ;  /* 0x000000022e0a7899 */ /* 0x000fe2000800063f */
[----:B------:R-:W-:Y:S01]  /*5bb0*/  F2FP.F16.F32.PACK_AB R26, R29, R28 ;  /* 0x0000001c1d1a723e */ /* 0x000fe200000000ff */
[----:B------:R-:W-:Y:S01]  /*5bc0*/  UISETP.NE.AND.EX UP0, UPT, UR9, URZ, UPT, UP0 ;  /* 0x0000003f0900728c */ /* 0x000fe2000bf05300 */
[----:B------:R-:W-:Y:S01]  /*5bd0*/  F2FP.F16.F32.PACK_AB R27, R12, R27 ;  /* 0x0000001b0c1b723e */ /* 0x000fe200000000ff */
[----:B------:R-:W-:Y:S01]  /*5be0*/  USHF.L.U64.HI UR11, UR46, 0x2, UR45 ;  /* 0x000000022e0b7899 */ /* 0x000fe2000801022d */
[----:B------:R-:W-:Y:S01]  /*5bf0*/  F2FP.F16.F32.PACK_AB R33, R162, R34 ;  /* 0x00000022a221723e */ /* 0x000fe200000000ff */
[----:B------:R-:W-:Y:S01]  /*5c00*/  UIADD3 UR4, UP1, UR10, UR8, URZ ;  /* 0x000000080a047290 */ /* 0x000fe2000ff3e03f */
[----:B------:R-:W-:-:S02]  /*5c10*/  F2FP.F16.F32.PACK_AB R40, R41, R40 ;  /* 0x000000282928723e */ /* 0x000fc400000000ff */
[----:B------:R-:W-:Y:S01]  /*5c20*/  F2FP.F16.F32.PACK_AB R34, R37, R36 ;  /* 0x000000242522723e */ /* 0x000fe200000000ff */
[----:B------:R-:W-:Y:S01]  /*5c30*/  UIADD3.X UR7, UR11, UR9, URZ, UP1, !UPT ;  /* 0x000000090b077290 */ /* 0x000fe20008ffe43f */
[----:B------:R-:W-:Y:S02]  /*5c40*/  F2FP.F16.F32.PACK_AB R35, R161, R35 ;  /* 0x00000023a123723e */ /* 0x000fe400000000ff */
[----:B------:R-:W-:Y:S01]  /*5c50*/  F2FP.F16.F32.PACK_AB R41, R160, R42 ;  /* 0x0000002aa029723e */ /* 0x000fe200000000ff */
[----:B------:R-:W-:Y:S01]  /*5c60*/  ULDC.64 UR8, c[0x0][0xc08] ;  /* 0x0003020000087ab9 */ /* 0x000fe20000000a00 */
[----:B------:R-:W-:Y:S02]  /*5c70*/  F2FP.F16.F32.PACK_AB R48, R49, R48 ;  /* 0x000000303130723e */ /* 0x000fe400000000ff */
[----:B------:R-:W-:Y:S02]  /*5c80*/  F2FP.F16.F32.PACK_AB R42, R45, R44 ;  /* 0x0000002c2d2a723e */ /* 0x000fe400000000ff */
[----:B------:R-:W-:-:S02]  /*5c90*/  F2FP.F16.F32.PACK_AB R43, R159, R43 ;  /* 0x0000002b9f2b723e */ /* 0x000fc400000000ff */
[----:B------:R-:W-:Y:S02]  /*5ca0*/  F2FP.F16.F32.PACK_AB R49, R158, R50 ;  /* 0x000000329e31723e */ /* 0x000fe400000000ff */
[----:B------:R-:W-:Y:S02]  /*5cb0*/  F2FP.F16.F32.PACK_AB R56, R57, R56 ;  /* 0x000000383938723e */ /* 0x000fe400000000ff */
[----:B------:R-:W-:Y:S02]  /*5cc0*/  F2FP.F16.F32.PACK_AB R50, R53, R52 ;  /* 0x000000343532723e */ /* 0x000fe400000000ff */
[----:B------:R-:W-:Y:S02]  /*5cd0*/  MOV R4, R0 ;  /* 0x0000000000047202 */ /* 0x000fe40000000f00 */
[----:B0-----:R-:W-:Y:S02]  /*5ce0*/  MOV R5, R3 ;  /* 0x0000000300057202 */ /* 0x001fe40000000f00 */
[----:B------:R-:W-:-:S02]  /*5cf0*/  F2FP.F16.F32.PACK_AB R51, R157, R51 ;  /* 0x000000339d33723e */ /* 0x000fc400000000ff */
[----:B------:R-:W-:Y:S01]  /*5d00*/  F2FP.F16.F32.PACK_AB R57, R156, R58 ;  /* 0x0000003a9c39723e */ /* 0x000fe200000000ff */
[----:B------:R-:W-:Y:S01]  /*5d10*/  IMAD.WIDE R114, R204, 0x2, R4 ;  /* 0x00000002cc727825 */ /* 0x000fe200078e0204 */
[----:B------:R-:W-:Y:S02]  /*5d20*/  F2FP.F16.F32.PACK_AB R64, R65, R64 ;  /* 0x000000404140723e */ /* 0x000fe400000000ff */
[----:B------:R-:W-:Y:S02]  /*5d30*/  F2FP.F16.F32.PACK_AB R58, R61, R60 ;  /* 0x0000003c3d3a723e */ /* 0x000fe400000000ff */
[C---:B------:R-:W-:Y:S02]  /*5d40*/  IADD3 R175, P1, R114.reuse, 0x20, RZ ;  /* 0x0000002072af7810 */ /* 0x040fe40007f3e0ff */
[C---:B------:R-:W-:Y:S02]  /*5d50*/  IADD3 R177, P0, R114.reuse, 0x40, RZ ;  /* 0x0000004072b17810 */ /* 0x040fe40007f1e0ff */
[C---:B------:R-:W-:Y:S01]  /*5d60*/  IADD3 R179, P4, R114.reuse, 0x60, RZ ;  /* 0x0000006072b37810 */ /* 0x040fe20007f9e0ff */
[--C-:B------:R-:W-:Y:S01]  /*5d70*/  IMAD.X R15, RZ, RZ, R115.reuse, P1 ;  /* 0x000000ffff0f7224 */ /* 0x100fe200008e0673 */
[C---:B------:R-:W-:Y:S01]  /*5d80*/  LOP3.LUT R13, R114.reuse, 0x380, RZ, 0xc0, !PT ;  /* 0x00000380720d7812 */ /* 0x040fe200078ec0ff */
[--C-:B------:R-:W-:Y:S01]  /*5d90*/  IMAD.X R21, RZ, RZ, R115.reuse, P0 ;  /* 0x000000ffff157224 */ /* 0x100fe200000e0673 */
[C---:B------:R-:W-:Y:S01]  /*5da0*/  IADD3 R181, P3, R114.reuse, 0x4000, RZ ;  /* 0x0000400072b57810 */ /* 0x040fe20007f7e0ff */
[----:B------:R-:W-:Y:S01]  /*5db0*/  IMAD.X R31, RZ, RZ, R115, P4 ;  /* 0x000000ffff1f7224 */ /* 0x000fe200020e0673 */
[----:B------:R-:W-:-:S02]  /*5dc0*/  IADD3 R183, P6, R114, 0x4020, RZ ;  /* 0x0000402072b77810 */ /* 0x000fc40007fde0ff */
[C---:B------:R-:W-:Y:S01]  /*5dd0*/  IADD3 R185, P5, R114.reuse, 0x4040, RZ ;  /* 0x0000404072b97810 */ /* 0x040fe20007fbe0ff */
[--C-:B------:R-:W-:Y:S01]  /*5de0*/  IMAD.X R39, RZ, RZ, R115.reuse, P3 ;  /* 0x000000ffff277224 */ /* 0x100fe200018e0673 */
[C---:B------:R-:W-:Y:S01]  /*5df0*/  IADD3 R187, P2, R114.reuse, 0x4060, RZ ;  /* 0x0000406072bb7810 */ /* 0x040fe20007f5e0ff */
[--C-:B------:R-:W-:Y:S01]  /*5e00*/  IMAD.X R47, RZ, RZ, R115.reuse, P6 ;  /* 0x000000ffff2f7224 */ /* 0x100fe200030e0673 */
[----:B------:R-:W-:Y:S01]  /*5e10*/  IADD3 R189, P1, R114, 0x8000, RZ ;  /* 0x0000800072bd7810 */ /* 0x000fe20007f3e0ff */
[--C-:B------:R-:W-:Y:S01]  /*5e20*/  IMAD.X R55, RZ, RZ, R115.reuse, P5 ;  /* 0x000000ffff377224 */ /* 0x100fe200028e0673 */
[----:B------:R-:W-:Y:S01]  /*5e30*/  LOP3.LUT R14, R175, 0x380, RZ, 0xc0, !PT ;  /* 0x00000380af0e7812 */ /* 0x000fe200078ec0ff */
[--C-:B------:R-:W-:Y:S01]  /*5e40*/  IMAD.X R63, RZ, RZ, R115.reuse, P2 ;  /* 0x000000ffff3f7224 */ /* 0x100fe200010e0673 */
[----:B------:R-:W-:Y:S01]  /*5e50*/  LOP3.LUT R20, R177, 0x380, RZ, 0xc0, !PT ;  /* 0x00000380b1147812 */ /* 0x000fe200078ec0ff */
[----:B------:R-:W-:Y:S01]  /*5e60*/  IMAD.X R71, RZ, RZ, R115, P1 ;  /* 0x000000ffff477224 */ /* 0x000fe200008e0673 */
[----:B------:R-:W-:-:S02]  /*5e70*/  LOP3.LUT R30, R179, 0x380, RZ, 0xc0, !PT ;  /* 0x00000380b31e7812 */ /* 0x000fc400078ec0ff */
[----:B------:R-:W-:Y:S02]  /*5e80*/  SHF.R.U64 R13, R13, 0x3, RZ ;  /* 0x000000030d0d7819 */ /* 0x000fe400000012ff */
[----:B------:R-:W-:Y:S02]  /*5e90*/  LOP3.LUT R38, R181, 0x380, RZ, 0xc0, !PT ;  /* 0x00000380b5267812 */ /* 0x000fe400078ec0ff */
[----:B------:R-:W-:Y:S02]  /*5ea0*/  IADD3 R191, P0, R114, 0x8020, RZ ;  /* 0x0000802072bf7810 */ /* 0x000fe40007f1e0ff */
[----:B------:R-:W-:Y:S02]  /*5eb0*/  SHF.R.U64 R14, R14, 0x3, RZ ;  /* 0x000000030e0e7819 */ /* 0x000fe400000012ff */
[----:B------:R-:W-:Y:S01]  /*5ec0*/  LOP3.LUT R46, R183, 0x380, RZ, 0xc0, !PT ;  /* 0x00000380b72e7812 */ /* 0x000fe200078ec0ff */
[----:B------:R-:W-:Y:S01]  /*5ed0*/  IMAD.X R79, RZ, RZ, R115, P0 ;  /* 0x000000ffff4f7224 */ /* 0x000fe200000e0673 */
[----:B------:R-:W-:-:S02]  /*5ee0*/  IADD3 R193, P4, R114, 0x8040, RZ ;  /* 0x0000804072c17810 */ /* 0x000fc40007f9e0ff */
[----:B------:R-:W-:Y:S02]  /*5ef0*/  SHF.R.U64 R20, R20, 0x3, RZ ;  /* 0x0000000314147819 */ /* 0x000fe400000012ff */
[----:B------:R-:W-:Y:S01]  /*5f00*/  LOP3.LUT R54, R185, 0x380, RZ, 0xc0, !PT ;  /* 0x00000380b9367812 */ /* 0x000fe200078ec0ff */
[--C-:B------:R-:W-:Y:S01]  /*5f10*/  IMAD.X R95, RZ, RZ, R115.reuse, P4 ;  /* 0x000000ffff5f7224 */ /* 0x100fe200020e0673 */
[C---:B------:R-:W-:Y:S02]  /*5f20*/  IADD3 R195, P3, R114.reuse, 0x8060, RZ ;  /* 0x0000806072c37810 */ /* 0x040fe40007f7e0ff */
[C---:B------:R-:W-:Y:S02]  /*5f30*/  IADD3 R197, P6, R114.reuse, 0xc000, RZ ;  /* 0x0000c00072c57810 */ /* 0x040fe40007fde0ff */
[C---:B------:R-:W-:Y:S01]  /*5f40*/  IADD3 R3, P5, R114.reuse, 0xc020, RZ ;  /* 0x0000c02072037810 */ /* 0x040fe20007fbe0ff */
[--C-:B------:R-:W-:Y:S01]  /*5f50*/  IMAD.X R99, RZ, RZ, R115.reuse, P3 ;  /* 0x000000ffff637224 */ /* 0x100fe200018e0673 */
[C---:B------:R-:W-:Y:S01]  /*5f60*/  IADD3 R110, P2, R114.reuse, 0xc040, RZ ;  /* 0x0000c040726e7810 */ /* 0x040fe20007f5e0ff */
[--C-:B------:R-:W-:Y:S01]  /*5f70*/  IMAD.X R103, RZ, RZ, R115.reuse, P6 ;  /* 0x000000ffff677224 */ /* 0x100fe200030e0673 */
[----:B------:R-:W-:Y:S01]  /*5f80*/  IADD3 R6, P1, R114, 0xc060, RZ ;  /* 0x0000c06072067810 */ /* 0x000fe20007f3e0ff */
[--C-:B------:R-:W-:Y:S01]  /*5f90*/  IMAD.X R107, RZ, RZ, R115.reuse, P5 ;  /* 0x000000ffff6b7224 */ /* 0x100fe200028e0673 */
[----:B------:R-:W-:Y:S01]  /*5fa0*/  SHF.R.U64 R30, R30, 0x3, RZ ;  /* 0x000000031e1e7819 */ /* 0x000fe200000012ff */
[----:B------:R-:W-:Y:S01]  /*5fb0*/  IMAD.X R111, RZ, RZ, R115, P2 ;  /* 0x000000ffff6f7224 */ /* 0x000fe200010e0673 */
[----:B------:R-:W-:-:S02]  /*5fc0*/  LOP3.LUT R62, R187, 0x380, RZ, 0xc0, !PT ;  /* 0x00000380bb3e7812 */ /* 0x000fc400078ec0ff */
[----:B------:R-:W-:Y:S01]  /*5fd0*/  LOP3.LUT R114, R13, R114, RZ, 0x3c, !PT ;  /* 0x000000720d727212 */ /* 0x000fe200078e3cff */
[----:B------:R-:W-:Y:S01]  /*5fe0*/  IMAD.X R13, RZ, RZ, R115, P1 ;  /* 0x000000ffff0d7224 */ /* 0x000fe200008e0673 */
[----:B------:R-:W-:Y:S02]  /*5ff0*/  SHF.R.U64 R38, R38, 0x3, RZ ;  /* 0x0000000326267819 */ /* 0x000fe400000012ff */
[----:B------:R-:W-:Y:S02]  /*6000*/  LOP3.LUT R70, R189, 0x380, RZ, 0xc0, !PT ;  /* 0x00000380bd467812 */ /* 0x000fe400078ec0ff */
[----:B------:R-:W-:Y:S02]  /*6010*/  LOP3.LUT R14, R14, R175, RZ, 0x3c, !PT ;  /* 0x000000af0e0e7212 */ /* 0x000fe400078e3cff */
[----:B------:R-:W-:Y:S02]  /*6020*/  SHF.R.U64 R46, R46, 0x3, RZ ;  /* 0x000000032e2e7819 */ /* 0x000fe400000012ff */
[----:B------:R-:W-:-:S02]  /*6030*/  LOP3.LUT R78, R191, 0x380, RZ, 0xc0, !PT ;  /* 0x00000380bf4e7812 */ /* 0x000fc400078ec0ff */
[----:B------:R-:W-:Y:S02]  /*6040*/  LOP3.LUT R20, R20, R177, RZ, 0x3c, !PT ;  /* 0x000000b114147212 */ /* 0x000fe400078e3cff */
        /* <DEDUP_REMOVED lines=8> */
[----:B------:R-:W-:Y:S01]  /*60d0*/  MOV R114, R114 ;  /* 0x0000007200727202 */ /* 0x000fe20000000f00 */
[----:B------:R-:W-:Y:S01]  /*60e0*/  BAR.SYNC.DEFER_BLOCKING 0x1, 0x100 ;  /* 0x0044000000007b1d */ /* 0x000fe20000010000 */
[----:B------:R-:W-:Y:S02]  /*60f0*/  LOP3.LUT R46, R46, R183, RZ, 0x3c, !PT ;  /* 0x000000b72e2e7212 */ /* 0x000fe400078e3cff */
[----:B------:R-:W-:-:S02]  /*6100*/  SHF.R.U64 R78, R78, 0x3, RZ ;  /* 0x000000034e4e7819 */ /* 0x000fc400000012ff */
[----:B------:R-:W-:Y:S02]  /*6110*/  LOP3.LUT R106, R3, 0x380, RZ, 0xc0, !PT ;  /* 0x00000380036a7812 */ /* 0x000fe400078ec0ff */
[----:B------:R-:W-:Y:S02]  /*6120*/  LOP3.LUT R115, R110, 0x380, RZ, 0xc0, !PT ;  /* 0x000003806e737812 */ /* 0x000fe400078ec0ff */
[----:B------:R-:W-:Y:S02]  /*6130*/  MOV R14, R14 ;  /* 0x0000000e000e7202 */ /* 0x000fe40000000f00 */
[----:B------:R-:W-:Y:S02]  /*6140*/  LOP3.LUT R54, R54, R185, RZ, 0x3c, !PT ;  /* 0x000000b936367212 */ /* 0x000fe400078e3cff */
[----:B------:R-:W-:Y:S02]  /*6150*/  SHF.R.U64 R94, R94, 0x3, RZ ;  /* 0x000000035e5e7819 */ /* 0x000fe400000012ff */
[----:B------:R-:W-:-:S02]  /*6160*/  LOP3.LUT R163, R6, 0x380, RZ, 0xc0, !PT ;  /* 0x0000038006a37812 */ /* 0x000fc400078ec0ff */
[----:B------:R-:W-:Y:S02]  /*6170*/  MOV R20, R20 ;  /* 0x0000001400147202 */ /* 0x000fe40000000f00 */
[----:B------:R-:W-:Y:S02]  /*6180*/  LOP3.LUT R62, R62, R187, RZ, 0x3c, !PT ;  /* 0x000000bb3e3e7212 */ /* 0x000fe400078e3cff */
[----:B------:R-:W-:Y:S02]  /*6190*/  SHF.R.U64 R98, R98, 0x3, RZ ;  /* 0x0000000362627819 */ /* 0x000fe400000012ff */
[----:B------:R-:W-:Y:S01]  /*61a0*/  MOV R30, R30 ;  /* 0x0000001e001e7202 */ /* 0x000fe20000000f00 */
[----:B------:R0:W-:Y:S01]  /*61b0*/  STSM.16.M88.4 [R114], R24 ;  /* 0x0000001872007844 */ /* 0x0001e20000000200 */
[----:B------:R-:W-:Y:S02]  /*61c0*/  LOP3.LUT R70, R70, R189, RZ, 0x3c, !PT ;  /* 0x000000bd46467212 */ /* 0x000fe400078e3cff */
[----:B------:R-:W-:Y:S01]  /*61d0*/  SHF.R.U64 R102, R102, 0x3, RZ ;  /* 0x0000000366667819 */ /* 0x000fe200000012ff */
[----:B------:R-:W-:Y:S01]  /*61e0*/  STSM.16.M88.4 [R14], R32 ;  /* 0x000000200e007844 */ /* 0x000fe20000000200 */
[----:B------:R-:W-:-:S02]  /*61f0*/  MOV R38, R38 ;  /* 0x0000002600267202 */ /* 0x000fc40000000f00 */
[----:B------:R-:W-:Y:S01]  /*6200*/  F2FP.F16.F32.PACK_AB R59, R155, R59 ;  /* 0x0000003b9b3b723e */ /* 0x000fe200000000ff */
[----:B------:R-:W-:Y:S01]  /*6210*/  STSM.16.M88.4 [R20], R40 ;  /* 0x0000002814007844 */ /* 0x000fe20000000200 */
[----:B------:R-:W-:Y:S02]  /*6220*/  F2FP.F16.F32.PACK_AB R65, R154, R66 ;  /* 0x000000429a41723e */ /* 0x000fe400000000ff */
[----:B------:R-:W-:Y:S01]  /*6230*/  F2FP.F16.F32.PACK_AB R72, R73, R72 ;  /* 0x000000484948723e */ /* 0x000fe200000000ff */
[----:B------:R-:W-:Y:S01]  /*6240*/  STSM.16.M88.4 [R30], R48 ;  /* 0x000000301e007844 */ /* 0x000fe20000000200 */
[----:B------:R-:W-:Y:S02]  /*6250*/  LOP3.LUT R78, R78, R191, RZ, 0x3c, !PT ;  /* 0x000000bf4e4e7212 */ /* 0x000fe400078e3cff */
[----:B------:R-:W-:Y:S01]  /*6260*/  SHF.R.U64 R28, R106, 0x3, RZ ;  /* 0x000000036a1c7819 */ /* 0x000fe200000012ff */
[----:B------:R-:W-:Y:S01]  /*6270*/  STSM.16.M88.4 [R38], R56 ;  /* 0x0000003826007844 */ /* 0x000fe20000000200 */
[----:B------:R-:W-:-:S02]  /*6280*/  SHF.R.U64 R29, R115, 0x3, RZ ;  /* 0x00000003731d7819 */ /* 0x000fc400000012ff */
[----:B------:R-:W-:Y:S02]  /*6290*/  MOV R46, R46 ;  /* 0x0000002e002e7202 */ /* 0x000fe40000000f00 */
[----:B------:R-:W-:Y:S02]  /*62a0*/  F2FP.F16.F32.PACK_AB R66, R69, R68 ;  /* 0x000000444542723e */ /* 0x000fe400000000ff */
[----:B------:R-:W-:Y:S02]  /*62b0*/  F2FP.F16.F32.PACK_AB R67, R153, R67 ;  /* 0x000000439943723e */ /* 0x000fe400000000ff */
[----:B------:R-:W-:Y:S02]  /*62c0*/  F2FP.F16.F32.PACK_AB R73, R152, R74 ;  /* 0x0000004a9849723e */ /* 0x000fe400000000ff */
[----:B------:R-:W-:Y:S01]  /*62d0*/  F2FP.F16.F32.PACK_AB R80, R81, R80 ;  /* 0x000000505150723e */ /* 0x000fe200000000ff */
[----:B------:R-:W-:Y:S01]  /*62e0*/  STSM.16.M88.4 [R46], R64 ;  /* 0x000000402e007844 */ /* 0x000fe20000000200 */
[----:B------:R-:W-:-:S02]  /*62f0*/  LOP3.LUT R94, R94, R193, RZ, 0x3c, !PT ;  /* 0x000000c15e5e7212 */ /* 0x000fc400078e3cff */
[----:B------:R-:W-:Y:S02]  /*6300*/  SHF.R.U64 R115, R163, 0x3, RZ ;  /* 0x00000003a3737819 */ /* 0x000fe400000012ff */
[----:B------:R-:W-:Y:S02]  /*6310*/  MOV R54, R54 ;  /* 0x0000003600367202 */ /* 0x000fe40000000f00 */
[----:B------:R-:W-:Y:S02]  /*6320*/  F2FP.F16.F32.PACK_AB R74, R77, R76 ;  /* 0x0000004c4d4a723e */ /* 0x000fe400000000ff */
[----:B------:R-:W-:Y:S01]  /*6330*/  F2FP.F16.F32.PACK_AB R75, R11, R75 ;  /* 0x0000004b0b4b723e */ /* 0x000fe200000000ff */
[----:B------:R-:W-:Y:S01]  /*6340*/  IMAD.U32 R11, RZ, RZ, UR7 ;  /* 0x00000007ff0b7e24 */ /* 0x000fe2000f8e00ff */
[----:B------:R-:W-:Y:S01]  /*6350*/  F2FP.F16.F32.PACK_AB R81, R10, R82 ;  /* 0x000000520a51723e */ /* 0x000fe200000000ff */
[----:B------:R-:W-:Y:S01]  /*6360*/  IMAD.U32 R10, RZ, RZ, UR4 ;  /* 0x00000004ff0a7e24 */ /* 0x000fe2000f8e00ff */
[----:B------:R-:W-:Y:S01]  /*6370*/  LOP3.LUT R98, R98, R195, RZ, 0x3c, !PT ;  /* 0x000000c362627212 */ /* 0x000fe200078e3cff */
[----:B------:R-:W-:Y:S01]  /*6380*/  STSM.16.M88.4 [R54], R72 ;  /* 0x0000004836007844 */ /* 0x000fe20000000200 */
[----:B------:R-:W-:-:S02]  /*6390*/  MOV R62, R62 ;  /* 0x0000003e003e7202 */ /* 0x000fc40000000f00 */
[----:B------:R-:W-:Y:S02]  /*63a0*/  F2FP.F16.F32.PACK_AB R82, R85, R84 ;  /* 0x000000545552723e */ /* 0x000fe400000000ff */
[----:B------:R-:W-:Y:S02]  /*63b0*/  F2FP.F16.F32.PACK_AB R83, R83, R86 ;  /* 0x000000565353723e */ /* 0x000fe400000000ff */
[----:B------:R-:W-:Y:S02]  /*63c0*/  LOP3.LUT R102, R102, R197, RZ, 0x3c, !PT ;  /* 0x000000c566667212 */ /* 0x000fe400078e3cff */
[----:B------:R-:W-:Y:S01]  /*63d0*/  MOV R70, R70 ;  /* 0x0000004600467202 */ /* 0x000fe20000000f00 */
[----:B------:R1:W-:Y:S01]  /*63e0*/  STSM.16.M88.4 [R62], R80 ;  /* 0x000000503e007844 */ /* 0x0003e20000000200 */
[----:B------:R-:W-:Y:S02]  /*63f0*/  F2FP.F16.F32.PACK_AB R84, R89, R88 ;  /* 0x000000585954723e */ /* 0x000fe400000000ff */
[----:B------:R-:W-:-:S02]  /*6400*/  F2FP.F16.F32.PACK_AB R85, R91, R90 ;  /* 0x0000005a5b55723e */ /* 0x000fc400000000ff */
[----:B------:R-:W-:Y:S02]  /*6410*/  F2FP.F16.F32.PACK_AB R86, R93, R92 ;  /* 0x0000005c5d56723e */ /* 0x000fe400000000ff */
[----:B------:R-:W-:Y:S02]  /*6420*/  F2FP.F16.F32.PACK_AB R87, R164, R87 ;  /* 0x00000057a457723e */ /* 0x000fe400000000ff */
[----:B------:R-:W-:Y:S02]  /*6430*/  F2FP.F16.F32.PACK_AB R165, R166, R165 ;  /* 0x000000a5a6a5723e */ /* 0x000fe400000000ff */
[----:B------:R-:W-:Y:S01]  /*6440*/  LOP3.LUT R106, R28, R3, RZ, 0x3c, !PT ;  /* 0x000000031c6a7212 */ /* 0x000fe200078e3cff */
[----:B------:R2:W-:Y:S01]  /*6450*/  STSM.16.M88.4 [R70], R84 ;  /* 0x0000005446007844 */ /* 0x0005e20000000200 */
[----:B------:R-:W-:Y:S02]  /*6460*/  MOV R78, R78 ;  /* 0x0000004e004e7202 */ /* 0x000fe40000000f00 */
[----:B------:R-:W-:-:S02]  /*6470*/  F2FP.F16.F32.PACK_AB R164, R97, R96 ;  /* 0x0000006061a4723e */ /* 0x000fc400000000ff */
[----:B------:R-:W-:Y:S02]  /*6480*/  F2FP.F16.F32.PACK_AB R167, R168, R167 ;  /* 0x000000a7a8a7723e */ /* 0x000fe400000000ff */
[----:B------:R-:W-:Y:S02]  /*6490*/  F2FP.F16.F32.PACK_AB R169, R170, R169 ;  /* 0x000000a9aaa9723e */ /* 0x000fe400000000ff */
[----:B------:R-:W-:Y:S02]  /*64a0*/  LOP3.LUT R110, R29, R110, RZ, 0x3c, !PT ;  /* 0x0000006e1d6e7212 */ /* 0x000fe400078e3cff */
[----:B------:R-:W-:Y:S02]  /*64b0*/  LOP3.LUT R12, R115, R6, RZ, 0x3c, !PT ;  /* 0x00000006730c7212 */ /* 0x000fe400078e3cff */
[----:B------:R-:W-:Y:S02]  /*64c0*/  MOV R94, R94 ;  /* 0x0000005e005e7202 */ /* 0x000fe40000000f00 */
[----:B------:R-:W-:-:S02]  /*64d0*/  F2FP.F16.F32.PACK_AB R171, R172, R171 ;  /* 0x000000abacab723e */ /* 0x000fc400000000ff */
[----:B------:R-:W-:Y:S02]  /*64e0*/  F2FP.F16.F32.PACK_AB R112, R113, R112 ;  /* 0x000000707170723e */ /* 0x000fe400000000ff */
[----:B------:R-:W-:Y:S02]  /*64f0*/  F2FP.F16.F32.PACK_AB R120, R121, R120 ;  /* 0x000000787978723e */ /* 0x000fe400000000ff */
[----:B0-----:R-:W-:Y:S02]  /*6500*/  F2FP.F16.F32.PACK_AB R114, R117, R116 ;  /* 0x000000747572723e */ /* 0x001fe400000000ff */
[----:B------:R-:W-:Y:S02]  /*6510*/  F2FP.F16.F32.PACK_AB R128, R129, R128 ;  /* 0x000000808180723e */ /* 0x000fe400000000ff */
[----:B------:R-:W-:Y:S02]  /*6520*/  F2FP.F16.F32.PACK_AB R136, R137, R136 ;  /* 0x000000888988723e */ /* 0x000fe400000000ff */
[----:B------:R-:W-:-:S02]  /*6530*/  F2FP.F16.F32.PACK_AB R144, R145, R144 ;  /* 0x000000909190723e */ /* 0x000fc400000000ff */
[----:B------:R-:W-:Y:S01]  /*6540*/  PLOP3.LUT P0, PT, PT, PT, UP0, 0x80, 0x0 ;  /* 0x000000000000781c */ /* 0x000fe20003f0f008 */
[----:B------:R-:W-:Y:S01]  /*6550*/  UISETP.NE.U32.AND UP1, UPT, UR8, URZ, UPT ;  /* 0x0000003f0800728c */ /* 0x000fe2000bf25070 */
[----:B------:R-:W-:Y:S01]  /*6560*/  F2FP.F16.F32.PACK_AB R166, R101, R100 ;  /* 0x0000006465a6723e */ /* 0x000fe200000000ff */
[----:B------:R-:W-:Y:S01]  /*6570*/  ULDC UR7, c[0x0][0xa88] ;  /* 0x0002a20000077ab9 */ /* 0x000fe20000000800 */
[----:B------:R-:W-:Y:S01]  /*6580*/  F2FP.F16.F32.PACK_AB R168, R105, R104 ;  /* 0x0000006869a8723e */ /* 0x000fe200000000ff */
[----:B------:R-:W-:Y:S01]  /*6590*/  UMOV UR4, URZ ;  /* 0x0000003f00047c82 */ /* 0x000fe20008000000 */
[----:B------:R-:W-:Y:S01]  /*65a0*/  F2FP.F16.F32.PACK_AB R170, R109, R108 ;  /* 0x0000006c6daa723e */ /* 0x000fe200000000ff */
[----:B------:R2:W-:Y:S01]  /*65b0*/  STSM.16.M88.4 [R78], R164 ;  /* 0x000000a44e007844 */ /* 0x0005e20000000200 */
[----:B------:R-:W-:Y:S01]  /*65c0*/  MOV R98, R98 ;  /* 0x0000006200627202 */ /* 0x000fe20000000f00 */
[----:B-1----:R-:W0:Y:S01]  /*65d0*/  LDC R80, c[0x0][0xbe8] ;  /* 0x0002fa00ff507b82 */ /* 0x002e220000000800 */
[----:B------:R-:W-:Y:S01]  /*65e0*/  F2FP.F16.F32.PACK_AB R113, R174, R173 ;  /* 0x000000adae71723e */ /* 0x000fe200000000ff */
[----:B------:R2:W-:Y:S01]  /*65f0*/  STSM.16.M88.4 [R94], R168 ;  /* 0x000000a85e007844 */ /* 0x0005e20000000200 */
[----:B------:R-:W-:-:S02]  /*6600*/  F2FP.F16.F32.PACK_AB R115, R119, R118 ;  /* 0x000000767773723e */ /* 0x000fc400000000ff */
[----:B------:R-:W-:Y:S02]  /*6610*/  F2FP.F16.F32.PACK_AB R121, R123, R122 ;  /* 0x0000007a7b79723e */ /* 0x000fe400000000ff */
[----:B------:R-:W-:Y:S01]  /*6620*/  MOV R102, R102 ;  /* 0x0000006600667202 */ /* 0x000fe20000000f00 */
[----:B------:R2:W-:Y:S01]  /*6630*/  STSM.16.M88.4 [R98], R112 ;  /* 0x0000007062007844 */ /* 0x0005e20000000200 */
[----:B------:R-:W-:Y:S02]  /*6640*/  F2FP.F16.F32.PACK_AB R122, R125, R124 ;  /* 0x0000007c7d7a723e */ /* 0x000fe400000000ff */
[----:B------:R-:W-:Y:S02]  /*6650*/  F2FP.F16.F32.PACK_AB R123, R127, R126 ;  /* 0x0000007e7f7b723e */ /* 0x000fe400000000ff */
[----:B------:R-:W-:Y:S02]  /*6660*/  F2FP.F16.F32.PACK_AB R129, R131, R130 ;  /* 0x000000828381723e */ /* 0x000fe400000000ff */
[----:B------:R-:W-:Y:S01]  /*6670*/  MOV R106, R106 ;  /* 0x0000006a006a7202 */ /* 0x000fe20000000f00 */
[----:B------:R2:W-:Y:S01]  /*6680*/  STSM.16.M88.4 [R102], R120 ;  /* 0x0000007866007844 */ /* 0x0005e20000000200 */
[----:B------:R-:W-:-:S02]  /*6690*/  F2FP.F16.F32.PACK_AB R130, R133, R132 ;  /* 0x000000848582723e */ /* 0x000fc400000000ff */
[----:B------:R-:W-:Y:S02]  /*66a0*/  F2FP.F16.F32.PACK_AB R131, R135, R134 ;  /* 0x000000868783723e */ /* 0x000fe400000000ff */
[----:B------:R-:W-:Y:S02]  /*66b0*/  F2FP.F16.F32.PACK_AB R137, R139, R138 ;  /* 0x0000008a8b89723e */ /* 0x000fe400000000ff */
[----:B------:R-:W-:Y:S01]  /*66c0*/  MOV R110, R110 ;  /* 0x0000006e006e7202 */ /* 0x000fe20000000f00 */
[----:B------:R2:W-:Y:S01]  /*66d0*/  STSM.16.M88.4 [R106], R128 ;  /* 0x000000806a007844 */ /* 0x0005e20000000200 */
[----:B------:R-:W-:Y:S02]  /*66e0*/  F2FP.F16.F32.PACK_AB R138, R141, R140 ;  /* 0x0000008c8d8a723e */ /* 0x000fe400000000ff */
[----:B------:R-:W-:Y:S02]  /*66f0*/  F2FP.F16.F32.PACK_AB R139, R143, R142 ;  /* 0x0000008e8f8b723e */ /* 0x000fe400000000ff */
[----:B------:R-:W-:-:S02]  /*6700*/  F2FP.F16.F32.PACK_AB R145, R147, R146 ;  /* 0x000000929391723e */ /* 0x000fc400000000ff */
[----:B------:R-:W-:Y:S01]  /*6710*/  MOV R12, R12 ;  /* 0x0000000c000c7202 */ /* 0x000fe20000000f00 */
[----:B------:R2:W-:Y:S01]  /*6720*/  STSM.16.M88.4 [R110], R136 ;  /* 0x000000886e007844 */ /* 0x0005e20000000200 */
[----:B------:R-:W-:Y:S02]  /*6730*/  F2FP.F16.F32.PACK_AB R146, R149, R148 ;  /* 0x000000949592723e */ /* 0x000fe400000000ff */
[----:B------:R-:W-:-:S05]  /*6740*/  F2FP.F16.F32.PACK_AB R147, R151, R150 ;  /* 0x000000969793723e */ /* 0x000fca00000000ff */
[----:B------:R2:W-:Y:S01]  /*6750*/  STSM.16.M88.4 [R12], R144 ;  /* 0x000000900c007844 */ /* 0x0005e20000000200 */
[----:B------:R-:W-:Y:S06]  /*6760*/  BAR.SYNC.DEFER_BLOCKING 0x1, 0x100 ;  /* 0x0044000000007b1d */ /* 0x000fec0000010000 */
[----:B------:R-:W3:Y:S01]  /*6770*/  @P0 LDG.E R3, desc[UR40][R10.64] ;  /* 0x000000280a030981 */ /* 0x000ee2000c1e1900 */
[----:B------:R-:W-:Y:S01]  /*6780*/  UISETP.NE.AND.EX UP1, UPT, UR9, URZ, UPT, UP1 ;  /* 0x0000003f0900728c */ /* 0x000fe2000bf25310 */
[----:B0-----:R-:W-:Y:S01]  /*6790*/  ISETP.NE.AND P1, PT, R80, 0x1, PT ;  /* 0x000000015000780c */ /* 0x001fe20003f25270 */
[----:B------:R-:W-:-:S04]  /*67a0*/  IMAD.U32 R14, RZ, RZ, UR44 ;  /* 0x0000002cff0e7e24 */ /* 0x000fc8000f8e00ff */
[----:B------:R-:W-:-:S05]  /*67b0*/  PLOP3.LUT P2, PT, PT, PT, UP1, 0x80, 0x0 ;  /* 0x000000000000781c */ /* 0x000fca0003f4f018 */
[----:B------:R-:W-:-:S03]  /*67c0*/  @UP1 UIADD3 UR8, UP2, UR10, UR8, URZ ;  /* 0x000000080a081290 */ /* 0x000fc6000ff5e03f */
[----:B------:R-:W0:Y:S01]  /*67d0*/  @P1 LDC R6, c[0x0][0xbec] ;  /* 0x0002fb00ff061b82 */ /* 0x000e220000000800 */
[----:B------:R-:W-:Y:S02]  /*67e0*/  @UP1 UIADD3.X UR9, UR11, UR9, URZ, UP2, !UPT ;  /* 0x000000090b091290 */ /* 0x000fe400097fe43f */
[----:B------:R-:W-:-:S04]  /*67f0*/  IMAD.U32 R20, RZ, RZ, UR8 ;  /* 0x00000008ff147e24 */ /* 0x000fc8000f8e00ff */
[----:B------:R-:W-:Y:S01]  /*6800*/  IMAD.U32 R21, RZ, RZ, UR9 ;  /* 0x00000009ff157e24 */ /* 0x000fe2000f8e00ff */
[----:B------:R-:W1:Y:S01]  /*6810*/  @P1 LDC R13, c[0x0][0xbf0] ;  /* 0x0002fc00ff0d1b82 */ /* 0x000e620000000800 */
[----:B---3--:R-:W-:Y:S01]  /*6820*/  @P0 R2UR UR4, R3 ;  /* 0x00000000030402ca */ /* 0x008fe200000e0000 */
[----:B------:R-:W-:-:S06]  /*6830*/  IMAD.U32 R3, RZ, RZ, UR7 ;  /* 0x00000007ff037e24 */ /* 0x000fcc000f8e00ff */
[----:B------:R2:W5:Y:S01]  /*6840*/  @P2 LDG.E R3, desc[UR40][R20.64] ;  /* 0x0000002814032981 */ /* 0x000562000c1e1900 */
[----:B01----:R-:W-:Y:S07]  /*6850*/  @P2 BRA `(.L_x_399) ;  /* 0x0000000000102947 */ /* 0x003fee0003800000 */
[----:B------:R-:W-:Y:S05]  /*6860*/  @!P0 BRA `(.L_x_399) ;  /* 0x00000000000c8947 */ /* 0x000fea0003800000 */
[----:B--2---:R-:W2:Y:S04]  /*6870*/  LDG.E R12, desc[UR40][R10.64] ;  /* 0x000000280a0c7981 */ /* 0x004ea8000c1e1900 */
[----:B-----5:R-:W2:Y:S02]  /*6880*/  LDG.E R3, desc[UR40][R10.64+0x4] ;  /* 0x000004280a037981 */ /* 0x020ea4000c1e1900 */
[----:B--2---:R-:W-:-:S07]  /*6890*/  IMAD.IADD R3, R3, 0x1, -R12 ;  /* 0x0000000103037824 */ /* 0x004fce00078e0a0c */
.L_x_399:
[----:B------:R-:W-:Y:S01]  /*68a0*/  USHF.R.S32.HI UR14, URZ, 0x1f, UR43 ;  /* 0x0000001f3f0e7899 */ /* 0x000fe2000801142b */
[----:B------:R-:W-:Y:S01]  /*68b0*/  IMAD R15, R14, 0x80, R203 ;  /* 0x000000800e0f7824 */ /* 0x000fe200078e02cb */
[----:B------:R-:W-:Y:S01]  /*68c0*/  ULDC.64 UR12, c[0x0][0xb90] ;  /* 0x0002e400000c7ab9 */ /* 0x000fe20000000a00 */
[----:B------:R-:W-:Y:S01]  /*68d0*/  USHF.R.S32.HI UR11, URZ, 0x1f, UR4 ;  /* 0x0000001f3f0b7899 */ /* 0x000fe20008011404 */
[----:B------:R-:W-:Y:S01]  /*68e0*/  IMAD R11, R22, 0x40, R2 ;  /* 0x00000040160b7824 */ /* 0x000fe200078e0202 */
[----:B------:R-:W-:Y:S01]  /*68f0*/  UIMAD UR7, UR14, UR12, URZ ;  /* 0x0000000c0e0772a4 */ /* 0x000fe2000f8e023f */
[----:B------:R-:W-:Y:S01]  /*6900*/  @P1 IMAD.HI.U32 R6, R15, R6, RZ ;  /* 0x000000060f061227 */ /* 0x000fe200078e00ff */
[----:B------:R-:W-:Y:S01]  /*6910*/  UMOV UR10, UR4 ;  /* 0x00000004000a7c82 */ /* 0x000fe20008000000 */
[----:B------:R-:W-:Y:S02]  /*6920*/  USEL UR45, UR45, URZ, !UP0 ;  /* 0x0000003f2d2d7287 */ /* 0x000fe4000c000000 */
[----:B------:R-:W-:Y:S01]  /*6930*/  UIMAD.WIDE.U32 UR8, UR43, UR12, UR10 ;  /* 0x0000000c2b0872a5 */ /* 0x000fe2000f8e000a */
[----:B------:R-:W-:Y:S01]  /*6940*/  IMAD.MOV.U32 R10, RZ, RZ, R15 ;  /* 0x000000ffff0a7224 */ /* 0x000fe200078e000f */
[----:B------:R-:W-:Y:S01]  /*6950*/  UIMAD UR7, UR43, UR13, UR7 ;  /* 0x0000000d2b0772a4 */ /* 0x000fe2000f8e0207 */
[----:B------:R-:W-:Y:S01]  /*6960*/  @P1 SHF.R.U32.HI R10, RZ, R13, R6 ;  /* 0x0000000dff0a1219 */ /* 0x000fe20000011606 */
[----:B------:R-:W-:Y:S01]  /*6970*/  USEL UR46, UR46, URZ, !UP0 ;  /* 0x0000003f2e2e7287 */ /* 0x000fe2000c000000 */
[----:B------:R-:W-:Y:S01]  /*6980*/  IMAD.WIDE R4, R11, 0x2, R4 ;  /* 0x000000020b047825 */ /* 0x000fe200078e0204 */
[----:B------:R-:W-:Y:S01]  /*6990*/  ULDC.64 UR12, c[0x0][0xb98] ;  /* 0x0002e600000c7ab9 */ /* 0x000fe20000000a00 */
[----:B------:R-:W-:Y:S01]  /*69a0*/  UIADD3 UR9, UR9, UR7, URZ ;  /* 0x0000000709097290 */ /* 0x000fe2000fffe03f */
[--C-:B------:R-:W-:Y:S01]  /*69b0*/  SHF.R.S32.HI R6, RZ, 0x1f, R10.reuse ;  /* 0x0000001fff067819 */ /* 0x100fe2000001140a */
[----:B------:R-:W-:Y:S01]  /*69c0*/  UIMAD UR7, UR45, UR12, URZ ;  /* 0x0000000c2d0772a4 */ /* 0x000fe2000f8e023f */
[----:B------:R-:W-:Y:S01]  /*69d0*/  IMAD.MOV R13, RZ, RZ, -R10 ;  /* 0x000000ffff0d7224 */ /* 0x000fe200078e0a0a */
[----:B------:R-:W-:Y:S01]  /*69e0*/  UIMAD.WIDE.U32 UR8, UR46, UR12, UR8 ;  /* 0x0000000c2e0872a5 */ /* 0x000fe2000f8e0008 */
[----:B------:R-:W-:Y:S01]  /*69f0*/  IADD3 R37, P2, R4, 0x5000, RZ ;  /* 0x0000500004257810 */ /* 0x000fe20007f5e0ff */
[----:B------:R-:W-:Y:S01]  /*6a00*/  UIMAD UR7, UR46, UR13, UR7 ;  /* 0x0000000d2e0772a4 */ /* 0x000fe2000f8e0207 */
[----:B------:R-:W-:Y:S01]  /*6a10*/  IMAD R13, R80, R13, R15 ;  /* 0x0000000d500d7224 */ /* 0x000fe200078e020f */
[----:B------:R-:W-:Y:S01]  /*6a20*/  IADD3 R25, P5, R4, 0x1000, RZ ;  /* 0x0000100004197810 */ /* 0x000fe20007fbe0ff */
[----:B--2--5:R-:W-:Y:S01]  /*6a30*/  IMAD R84, R3, R80, RZ ;  /* 0x0000005003547224 */ /* 0x024fe200078e02ff */
[----:B------:R-:W-:Y:S01]  /*6a40*/  IADD3 R10, P0, R10, UR8, RZ ;  /* 0x000000080a0a7c10 */ /* 0x000fe2000ff1e0ff */
[----:B------:R-:W-:Y:S01]  /*6a50*/  ULDC.64 UR12, c[0x0][0xaa0] ;  /* 0x0002a800000c7ab9 */ /* 0x000fe20000000a00 */
[----:B------:R-:W-:Y:S01]  /*6a60*/  IMAD.U32 R11, RZ, RZ, UR7 ;  /* 0x00000007ff0b7e24 */ /* 0x000fe2000f8e00ff */
[----:B------:R-:W-:-:S02]  /*6a70*/  IADD3 R29, P4, R4, 0x2000, RZ ;  /* 0x00002000041d7810 */ /* 0x000fc40007f9e0ff */
[----:B------:R-:W-:Y:S02]  /*6a80*/  IADD3 R57, P3, R4, 0x4000, RZ ;  /* 0x0000400004397810 */ /* 0x000fe40007f7e0ff */
[----:B------:R-:W-:Y:S01]  /*6a90*/  IADD3.X R11, R6, UR9, R11, P0, !PT ;  /* 0x00000009060b7c10 */ /* 0x000fe200087fe40b */
[----:B------:R-:W-:Y:S01]  /*6aa0*/  ULDC.64 UR8, c[0x0][0xb88] ;  /* 0x0002e20000087ab9 */ /* 0x000fe20000000a00 */
[----:B------:R-:W-:Y:S02]  /*6ab0*/  SHF.R.S32.HI R6, RZ, 0x1f, R13 ;  /* 0x0000001fff067819 */ /* 0x000fe4000001140d */
[----:B------:R-:W-:Y:S01]  /*6ac0*/  IADD3 R33, P0, R4, 0x3000, RZ ;  /* 0x0000300004217810 */ /* 0x000fe20007f1e0ff */
[----:B------:R-:W-:Y:S01]  /*6ad0*/  IMAD.WIDE.U32 R10, R13, UR8, R10 ;  /* 0x000000080d0a7c25 */ /* 0x000fe2000f8e000a */
[----:B------:R-:W-:Y:S02]  /*6ae0*/  LOP3.LUT R36, R37, 0x380, RZ, 0xc0, !PT ;  /* 0x0000038025247812 */ /* 0x000fe400078ec0ff */
[----:B------:R-:W-:Y:S01]  /*6af0*/  LOP3.LUT R32, R33, 0x380, RZ, 0xc0, !PT ;  /* 0x0000038021207812 */ /* 0x000fe200078ec0ff */
[----:B------:R-:W-:Y:S01]  /*6b00*/  IMAD R6, R6, UR8, RZ ;  /* 0x0000000806067c24 */ /* 0x000fe2000f8e02ff */
[----:B------:R-:W-:-:S02]  /*6b10*/  LOP3.LUT R24, R25, 0x380, RZ, 0xc0, !PT ;  /* 0x0000038019187812 */ /* 0x000fc400078ec0ff */
[----:B------:R-:W-:Y:S01]  /*6b20*/  SHF.R.U64 R32, R32, 0x3, RZ ;  /* 0x0000000320207819 */ /* 0x000fe200000012ff */
[----:B------:R-:W-:Y:S01]  /*6b30*/  IMAD R15, R13, UR9, R6 ;  /* 0x000000090d0f7c24 */ /* 0x000fe2000f8e0206 */
[----:B------:R-:W-:Y:S01]  /*6b40*/  LOP3.LUT R28, R29, 0x380, RZ, 0xc0, !PT ;  /* 0x000003801d1c7812 */ /* 0x000fe200078ec0ff */
[----:B------:R-:W-:Y:S01]  /*6b50*/  ULDC.64 UR8, c[0x0][0xb50] ;  /* 0x0002d40000087ab9 */ /* 0x000fe20000000a00 */
[----:B------:R-:W-:Y:S01]  /*6b60*/  LOP3.LUT R56, R57, 0x380, RZ, 0xc0, !PT ;  /* 0x0000038039387812 */ /* 0x000fe200078ec0ff */
[----:B------:R-:W-:Y:S01]  /*6b70*/  IMAD.IADD R11, R11, 0x1, R15 ;  /* 0x000000010b0b7824 */ /* 0x000fe200078e020f */
[----:B------:R-:W-:Y:S01]  /*6b80*/  LEA R14, P6, R10, UR8, 0x2 ;  /* 0x000000080a0e7c11 */ /* 0x000fe2000f8c10ff */
[----:B------:R-:W-:Y:S01]  /*6b90*/  IMAD.U32 R6, RZ, RZ, UR44 ;  /* 0x0000002cff067e24 */ /* 0x000fe2000f8e00ff */
[----:B------:R-:W-:Y:S01]  /*6ba0*/  LOP3.LUT R32, R32, R33, RZ, 0x3c, !PT ;  /* 0x0000002120207212 */ /* 0x000fe200078e3cff */
[----:B------:R-:W-:Y:S01]  /*6bb0*/  IMAD.X R33, RZ, RZ, R5, P0 ;  /* 0x000000ffff217224 */ /* 0x000fe200000e0605 */
[----:B------:R-:W-:Y:S01]  /*6bc0*/  SHF.R.U64 R36, R36, 0x3, RZ ;  /* 0x0000000324247819 */ /* 0x000fe200000012ff */
[----:B------:R-:W-:Y:S01]  /*6bd0*/  SHFL.IDX PT, R20, R14, RZ, 0x1c1f ;  /* 0x001c1fff0e147589 */ /* 0x000fe200000e0000 */
[----:B------:R-:W-:Y:S01]  /*6be0*/  SHF.R.U64 R24, R24, 0x3, RZ ;  /* 0x0000000318187819 */ /* 0x000fe200000012ff */
[----:B------:R-:W-:Y:S01]  /*6bf0*/  IMAD R27, R6, 0x80, R201 ;  /* 0x00000080061b7824 */ /* 0x000fe200078e02c9 */
[----:B------:R-:W-:Y:S01]  /*6c00*/  SHF.R.U64 R28, R28, 0x3, RZ ;  /* 0x000000031c1c7819 */ /* 0x000fe200000012ff */
[----:B------:R-:W-:Y:S01]  /*6c10*/  SHFL.IDX PT, R50, R14, 0x1, 0x1c1f ;  /* 0x003c1f000e327f89 */ /* 0x000fe200000e0000 */
[----:B------:R-:W-:Y:S01]  /*6c20*/  SHF.R.U64 R56, R56, 0x3, RZ ;  /* 0x0000000338387819 */ /* 0x000fe200000012ff */
[----:B------:R-:W-:Y:S01]  /*6c30*/  VIADD R6, R27, 0x8 ;  /* 0x000000081b067836 */ /* 0x000fe20000000000 */
[----:B------:R-:W-:-:S02]  /*6c40*/  IADD3 R61, P0, R4, 0x9000, RZ ;  /* 0x00009000043d7810 */ /* 0x000fc40007f1e0ff */
[----:B------:R-:W-:Y:S02]  /*6c50*/  LEA.HI.X R15, R10, UR9, R11, 0x2, P6 ;  /* 0x000000090a0f7c11 */ /* 0x000fe4000b0f140b */
[----:B------:R-:W-:Y:S01]  /*6c60*/  LOP3.LUT R36, R36, R37, RZ, 0x3c, !PT ;  /* 0x0000002524247212 */ /* 0x000fe200078e3cff */
[--C-:B------:R-:W-:Y:S01]  /*6c70*/  IMAD.X R37, RZ, RZ, R5.reuse, P2 ;  /* 0x000000ffff257224 */ /* 0x100fe200010e0605 */
[----:B------:R-:W-:Y:S01]  /*6c80*/  LOP3.LUT R24, R24, R25, RZ, 0x3c, !PT ;  /* 0x0000001918187212 */ /* 0x000fe200078e3cff */
[--C-:B------:R-:W-:Y:S01]  /*6c90*/  IMAD.X R25, RZ, RZ, R5.reuse, P5 ;  /* 0x000000ffff197224 */ /* 0x100fe200028e0605 */
[----:B------:R-:W-:Y:S01]  /*6ca0*/  LOP3.LUT R28, R28, R29, RZ, 0x3c, !PT ;  /* 0x0000001d1c1c7212 */ /* 0x000fe200078e3cff */
[--C-:B------:R-:W-:Y:S01]  /*6cb0*/  IMAD.X R29, RZ, RZ, R5.reuse, P4 ;  /* 0x000000ffff1d7224 */ /* 0x100fe200020e0605 */
[----:B------:R-:W-:Y:S01]  /*6cc0*/  LOP3.LUT R56, R56, R57, RZ, 0x3c, !PT ;  /* 0x0000003938387212 */ /* 0x000fe200078e3cff */
[----:B------:R-:W-:Y:S01]  /*6cd0*/  IMAD.X R57, RZ, RZ, R5, P3 ;  /* 0x000000ffff397224 */ /* 0x000fe200018e0605 */
[----:B------:R-:W-:Y:S01]  /*6ce0*/  LOP3.LUT R60, R61, 0x380, RZ, 0xc0, !PT ;  /* 0x000003803d3c7812 */ /* 0x000fe200078ec0ff */
[----:B------:R-:W0:Y:S01]  /*6cf0*/  SHFL.IDX PT, R21, R15, RZ, 0x1c1f ;  /* 0x001c1fff0f157589 */ /* 0x000e2200000e0000 */
[----:B------:R-:W-:-:S02]  /*6d00*/  IADD3 R11, P2, R4, 0xb000, RZ ;  /* 0x0000b000040b7810 */ /* 0x000fc40007f5e0ff */
[C---:B------:R-:W-:Y:S01]  /*6d10*/  IADD3 R41, P6, R4.reuse, 0x6000, RZ ;  /* 0x0000600004297810 */ /* 0x040fe20007fde0ff */
[----:B------:R-:W1:Y:S01]  /*6d20*/  SHFL.IDX PT, R51, R15, 0x1, 0x1c1f ;  /* 0x003c1f000f337f89 */ /* 0x000e6200000e0000 */
[C---:B------:R-:W-:Y:S02]  /*6d30*/  IADD3 R45, P5, R4.reuse, 0x7000, RZ ;  /* 0x00007000042d7810 */ /* 0x040fe40007fbe0ff */
[C---:B------:R-:W-:Y:S02]  /*6d40*/  IADD3 R69, P4, R4.reuse, 0x8000, RZ ;  /* 0x0000800004457810 */ /* 0x040fe40007f9e0ff */
[----:B------:R-:W-:Y:S02]  /*6d50*/  IADD3 R49, P3, R4, 0xa000, RZ ;  /* 0x0000a00004317810 */ /* 0x000fe40007f7e0ff */
[----:B------:R-:W-:Y:S02]  /*6d60*/  SHF.R.U64 R60, R60, 0x3, RZ ;  /* 0x000000033c3c7819 */ /* 0x000fe400000012ff */
[----:B------:R-:W-:-:S02]  /*6d70*/  LOP3.LUT R10, R11, 0x380, RZ, 0xc0, !PT ;  /* 0x000003800b0a7812 */ /* 0x000fc400078ec0ff */
[----:B------:R-:W-:Y:S02]  /*6d80*/  LOP3.LUT R40, R41, 0x380, RZ, 0xc0, !PT ;  /* 0x0000038029287812 */ /* 0x000fe400078ec0ff */
[----:B------:R-:W-:Y:S02]  /*6d90*/  LOP3.LUT R44, R45, 0x380, RZ, 0xc0, !PT ;  /* 0x000003802d2c7812 */ /* 0x000fe400078ec0ff */
[----:B------:R-:W-:Y:S02]  /*6da0*/  LOP3.LUT R68, R69, 0x380, RZ, 0xc0, !PT ;  /* 0x0000038045447812 */ /* 0x000fe400078ec0ff */
[----:B------:R-:W-:Y:S02]  /*6db0*/  LOP3.LUT R48, R49, 0x380, RZ, 0xc0, !PT ;  /* 0x0000038031307812 */ /* 0x000fe400078ec0ff */
[----:B------:R-:W-:Y:S01]  /*6dc0*/  LOP3.LUT R60, R60, R61, RZ, 0x3c, !PT ;  /* 0x0000003d3c3c7212 */ /* 0x000fe200078e3cff */
[----:B------:R-:W-:Y:S01]  /*6dd0*/  IMAD.X R61, RZ, RZ, R5, P0 ;  /* 0x000000ffff3d7224 */ /* 0x000fe200000e0605 */
[----:B------:R-:W-:-:S02]  /*6de0*/  SHF.R.U64 R10, R10, 0x3, RZ ;  /* 0x000000030a0a7819 */ /* 0x000fc400000012ff */
[----:B------:R-:W-:Y:S02]  /*6df0*/  SHF.R.U64 R40, R40, 0x3, RZ ;  /* 0x0000000328287819 */ /* 0x000fe400000012ff */
[----:B------:R-:W-:Y:S02]  /*6e00*/  SHF.R.U64 R44, R44, 0x3, RZ ;  /* 0x000000032c2c7819 */ /* 0x000fe400000012ff */
[----:B------:R-:W-:Y:S02]  /*6e10*/  SHF.R.U64 R68, R68, 0x3, RZ ;  /* 0x0000000344447819 */ /* 0x000fe400000012ff */
[----:B------:R-:W-:Y:S02]  /*6e20*/  SHF.R.U64 R48, R48, 0x3, RZ ;  /* 0x0000000330307819 */ /* 0x000fe400000012ff */
[----:B------:R-:W-:Y:S02]  /*6e30*/  LOP3.LUT P0, RZ, R23, 0x3, RZ, 0xc0, !PT ;  /* 0x0000000317ff7812 */ /* 0x000fe4000780c0ff */
[----:B------:R-:W-:Y:S01]  /*6e40*/  LOP3.LUT R10, R10, R11, RZ, 0x3c, !PT ;  /* 0x0000000b0a0a7212 */ /* 0x000fe200078e3cff */
[--C-:B------:R-:W-:Y:S01]  /*6e50*/  IMAD.X R11, RZ, RZ, R5.reuse, P2 ;  /* 0x000000ffff0b7224 */ /* 0x100fe200010e0605 */
        /* <DEDUP_REMOVED lines=8> */
[----:B------:R-:W-:-:S02]  /*6ee0*/  ISETP.GE.OR P2, PT, R27, R84, P0 ;  /* 0x000000541b00720c */ /* 0x000fc40000746670 */
[----:B------:R-:W-:Y:S02]  /*6ef0*/  ISETP.GE.OR P0, PT, R6, R84, P0 ;  /* 0x000000540600720c */ /* 0x000fe40000706670 */
[C---:B------:R-:W-:Y:S02]  /*6f00*/  IADD3 R77, P6, R4.reuse, 0xc000, RZ ;  /* 0x0000c000044d7810 */ /* 0x040fe40007fde0ff */
[C---:B------:R-:W-:Y:S02]  /*6f10*/  IADD3 R73, P5, R4.reuse, 0xd000, RZ ;  /* 0x0000d00004497810 */ /* 0x040fe40007fbe0ff */
[C---:B------:R-:W-:Y:S02]  /*6f20*/  IADD3 R65, P4, R4.reuse, 0xe000, RZ ;  /* 0x0000e00004417810 */ /* 0x040fe40007f9e0ff */
[C---:B------:R-:W-:Y:S02]  /*6f30*/  LOP3.LUT R13, R4.reuse, 0x380, RZ, 0xc0, !PT ;  /* 0x00000380040d7812 */ /* 0x040fe400078ec0ff */
[----:B------:R-:W-:Y:S01]  /*6f40*/  IADD3 R12, P3, R4, 0xf000, RZ ;  /* 0x0000f000040c7810 */ /* 0x000fe20007f7e0ff */
[----:B0-----:R0:W-:Y:S01]  /*6f50*/  @!P2 ST.E desc[UR40][R20.64], R9 ;  /* 0x000000091400a985 */ /* 0x0011e2000c101928 */
[----:B------:R-:W-:-:S02]  /*6f60*/  LOP3.LUT R76, R77, 0x380, RZ, 0xc0, !PT ;  /* 0x000003804d4c7812 */ /* 0x000fc400078ec0ff */
[----:B------:R-:W-:Y:S01]  /*6f70*/  LOP3.LUT R72, R73, 0x380, RZ, 0xc0, !PT ;  /* 0x0000038049487812 */ /* 0x000fe200078ec0ff */
[----:B-1----:R1:W-:Y:S01]  /*6f80*/  @!P0 ST.E desc[UR40][R50.64], R8 ;  /* 0x0000000832008985 */ /* 0x0023e2000c101928 */
[----:B------:R-:W-:Y:S01]  /*6f90*/  LOP3.LUT R64, R65, 0x380, RZ, 0xc0, !PT ;  /* 0x0000038041407812 */ /* 0x000fe200078ec0ff */
[----:B------:R-:W-:Y:S01]  /*6fa0*/  IMAD.X R53, RZ, RZ, R5, P3 ;  /* 0x000000ffff357224 */ /* 0x000fe200018e0605 */
[----:B------:R-:W-:Y:S01]  /*6fb0*/  SHF.R.U64 R13, R13, 0x3, RZ ;  /* 0x000000030d0d7819 */ /* 0x000fe200000012ff */
[----:B------:R-:W-:Y:S01]  /*6fc0*/  UIMAD UR7, UR11, UR12, URZ ;  /* 0x0000000c0b0772a4 */ /* 0x000fe2000f8e023f */
[----:B------:R-:W-:Y:S01]  /*6fd0*/  LOP3.LUT R3, R12, 0x380, RZ, 0xc0, !PT ;  /* 0x000003800c037812 */ /* 0x000fe200078ec0ff */
[----:B------:R-:W-:Y:S01]  /*6fe0*/  UIMAD.WIDE.U32 UR8, UR4, UR12, URZ ;  /* 0x0000000c040872a5 */ /* 0x000fe2000f8e003f */
[----:B------:R-:W-:Y:S01]  /*6ff0*/  SHF.R.U64 R76, R76, 0x3, RZ ;  /* 0x000000034c4c7819 */ /* 0x000fe200000012ff */
[----:B0-----:R-:W0:Y:S01]  /*7000*/  @P1 LDC R21, c[0x0][0xbf0] ;  /* 0x0002fc00ff151b82 */ /* 0x001e220000000800 */
[----:B------:R-:W-:Y:S01]  /*7010*/  SHF.R.U64 R72, R72, 0x3, RZ ;  /* 0x0000000348487819 */ /* 0x000fe200000012ff */
[----:B------:R-:W-:Y:S01]  /*7020*/  ULDC.64 UR10, c[0x0][0xae8] ;  /* 0x0002ba00000a7ab9 */ /* 0x000fe20000000a00 */
[----:B------:R-:W-:Y:S01]  /*7030*/  SHF.R.U64 R64, R64, 0x3, RZ ;  /* 0x0000000340407819 */ /* 0x000fe200000012ff */
[----:B------:R-:W-:Y:S01]  /*7040*/  IMAD.U32 R20, RZ, RZ, UR44 ;  /* 0x0000002cff147e24 */ /* 0x000fe2000f8e00ff */
[----:B------:R-:W-:Y:S01]  /*7050*/  LOP3.LUT R4, R13, R4, RZ, 0x3c, !PT ;  /* 0x000000040d047212 */ /* 0x000fe200078e3cff */
[----:B------:R-:W5:Y:S01]  /*7060*/  LD.E.128 R24, desc[UR40][R24.64] ;  /* 0x0000002818187980 */ /* 0x000f62000c101d00 */
[----:B------:R-:W-:-:S02]  /*7070*/  SHF.R.U64 R3, R3, 0x3, RZ ;  /* 0x0000000303037819 */ /* 0x000fc400000012ff */
[----:B------:R-:W-:Y:S01]  /*7080*/  LOP3.LUT R76, R76, R77, RZ, 0x3c, !PT ;  /* 0x0000004d4c4c7212 */ /* 0x000fe200078e3cff */
[--C-:B------:R-:W-:Y:S01]  /*7090*/  IMAD.X R77, RZ, RZ, R5.reuse, P6 ;  /* 0x000000ffff4d7224 */ /* 0x100fe200030e0605 */
[----:B------:R-:W-:Y:S01]  /*70a0*/  LOP3.LUT R72, R72, R73, RZ, 0x3c, !PT ;  /* 0x0000004948487212 */ /* 0x000fe200078e3cff */
[--C-:B------:R-:W-:Y:S01]  /*70b0*/  IMAD.X R73, RZ, RZ, R5.reuse, P5 ;  /* 0x000000ffff497224 */ /* 0x100fe200028e0605 */
[----:B------:R-:W-:Y:S01]  /*70c0*/  LOP3.LUT R64, R64, R65, RZ, 0x3c, !PT ;  /* 0x0000004140407212 */ /* 0x000fe200078e3cff */
[----:B------:R-:W-:Y:S01]  /*70d0*/  IMAD.X R65, RZ, RZ, R5, P4 ;  /* 0x000000ffff417224 */ /* 0x000fe200020e0605 */
[----:B------:R-:W-:Y:S01]  /*70e0*/  LOP3.LUT R52, R3, R12, RZ, 0x3c, !PT ;  /* 0x0000000c03347212 */ /* 0x000fe200078e3cff */
[----:B------:R-:W-:Y:S01]  /*70f0*/  UIMAD UR7, UR4, UR13, UR7 ;  /* 0x0000000d040772a4 */ /* 0x000fe2000f8e0207 */
[----:B------:R2:W5:Y:S01]  /*7100*/  LD.E.128 R12, desc[UR40][R4.64] ;  /* 0x00000028040c7980 */ /* 0x000562000c101d00 */
[----:B------:R-:W-:Y:S02]  /*7110*/  IMAD R3, R19, 0x20, R22 ;  /* 0x0000002013037824 */ /* 0x000fe400078e0216 */
[----:B------:R-:W-:Y:S01]  /*7120*/  IMAD.U32 R87, RZ, RZ, UR44 ;  /* 0x0000002cff577e24 */ /* 0x000fe2000f8e00ff */
[----:B------:R-:W5:Y:S04]  /*7130*/  LD.E.128 R28, desc[UR40][R28.64] ;  /* 0x000000281c1c7980 */ /* 0x000f68000c101d00 */
[----:B------:R-:W5:Y:S01]  /*7140*/  LD.E.128 R32, desc[UR40][R32.64] ;  /* 0x0000002820207980 */ /* 0x000f62000c101d00 */
[----:B--2---:R-:W2:Y:S01]  /*7150*/  @P1 LDC R5, c[0x0][0xbec] ;  /* 0x0002fb00ff051b82 */ /* 0x004ea20000000800 */
[----:B------:R-:W-:-:S02]  /*7160*/  UIADD3 UR9, UR9, UR7, URZ ;  /* 0x0000000709097290 */ /* 0x000fc4000fffe03f */
[----:B------:R-:W5:Y:S01]  /*7170*/  LD.E.128 R56, desc[UR40][R56.64] ;  /* 0x0000002838387980 */ /* 0x000f62000c101d00 */
[----:B------:R-:W-:Y:S01]  /*7180*/  UIMAD UR4, UR14, UR10, URZ ;  /* 0x0000000a0e0472a4 */ /* 0x000fe2000f8e023f */
[----:B------:R-:W-:Y:S01]  /*7190*/  IMAD R20, R20, 0x80, R3 ;  /* 0x0000008014147824 */ /* 0x000fe200078e0203 */
[----:B------:R-:W-:Y:S01]  /*71a0*/  UIMAD.WIDE.U32 UR8, UR43, UR10, UR8 ;  /* 0x0000000a2b0872a5 */ /* 0x000fe2000f8e0008 */
[----:B------:R-:W5:Y:S01]  /*71b0*/  LD.E.128 R36, desc[UR40][R36.64] ;  /* 0x0000002824247980 */ /* 0x000f62000c101d00 */
[----:B------:R-:W-:-:S03]  /*71c0*/  UIMAD UR4, UR43, UR11, UR4 ;  /* 0x0000000b2b0472a4 */ /* 0x000fc6000f8e0204 */
[----:B------:R-:W-:Y:S01]  /*71d0*/  ULDC.64 UR10, c[0x0][0xaf0] ;  /* 0x0002bc00000a7ab9 */ /* 0x000fe20000000a00 */
[----:B------:R-:W-:Y:S01]  /*71e0*/  UIADD3 UR9, UR9, UR4, URZ ;  /* 0x0000000409097290 */ /* 0x000fe2000fffe03f */
[----:B------:R-:W5:Y:S01]  /*71f0*/  LD.E.128 R40, desc[UR40][R40.64] ;  /* 0x0000002828287980 */ /* 0x000f62000c101d00 */
[----:B------:R-:W-:Y:S01]  /*7200*/  UIMAD UR4, UR45, UR10, URZ ;  /* 0x0000000a2d0472a4 */ /* 0x000fe2000f8e023f */
[----:B------:R-:W-:Y:S01]  /*7210*/  IMAD.MOV.U32 R3, RZ, RZ, R20 ;  /* 0x000000ffff037224 */ /* 0x000fe200078e0014 */
[----:B------:R-:W-:Y:S01]  /*7220*/  UIMAD.WIDE.U32 UR8, UR46, UR10, UR8 ;  /* 0x0000000a2e0872a5 */ /* 0x000fe2000f8e0008 */
[----:B------:R-:W5:Y:S01]  /*7230*/  LD.E.128 R44, desc[UR40][R44.64] ;  /* 0x000000282c2c7980 */ /* 0x000f62000c101d00 */
[----:B------:R-:W-:-:S03]  /*7240*/  UIMAD UR4, UR46, UR11, UR4 ;  /* 0x0000000b2e0472a4 */ /* 0x000fc6000f8e0204 */
[----:B------:R-:W5:Y:S01]  /*7250*/  LD.E.128 R68, desc[UR40][R68.64] ;  /* 0x0000002844447980 */ /* 0x000f62000c101d00 */
[----:B--2---:R-:W-:Y:S01]  /*7260*/  @P1 IMAD.HI.U32 R4, R20, R5, RZ ;  /* 0x0000000514041227 */ /* 0x004fe200078e00ff */
[----:B------:R-:W-:Y:S02]  /*7270*/  UIADD3 UR4, UR9, UR4, URZ ;  /* 0x0000000409047290 */ /* 0x000fe4000fffe03f */
[----:B------:R-:W5:Y:S02]  /*7280*/  LD.E.128 R60, desc[UR40][R60.64] ;  /* 0x000000283c3c7980 */ /* 0x000f64000c101d00 */
[----:B0-----:R-:W-:Y:S01]  /*7290*/  @P1 SHF.R.U32.HI R3, RZ, R21, R4 ;  /* 0x00000015ff031219 */ /* 0x001fe20000011604 */
[----:B------:R-:W-:Y:S01]  /*72a0*/  IMAD.U32 R4, RZ, RZ, UR8 ;  /* 0x00000008ff047e24 */ /* 0x000fe2000f8e00ff */
[----:B-1----:R-:W5:Y:S02]  /*72b0*/  LD.E.128 R48, desc[UR40][R48.64] ;  /* 0x0000002830307980 */ /* 0x002f64000c101d00 */
[--C-:B------:R-:W-:Y:S01]  /*72c0*/  SHF.R.S32.HI R6, RZ, 0x1f, R3.reuse ;  /* 0x0000001fff067819 */ /* 0x100fe20000011403 */
[----:B------:R-:W-:Y:S01]  /*72d0*/  IMAD.MOV R21, RZ, RZ, -R3 ;  /* 0x000000ffff157224 */ /* 0x000fe200078e0a03 */
[----:B------:R-:W5:Y:S01]  /*72e0*/  LD.E.128 R8, desc[UR40][R10.64] ;  /* 0x000000280a087980 */ /* 0x000f62000c101d00 */
[----:B------:R-:W-:Y:S01]  /*72f0*/  IMAD.U32 R5, RZ, RZ, UR9 ;  /* 0x00000009ff057e24 */ /* 0x000fe2000f8e00ff */
[----:B------:R-:W-:Y:S01]  /*7300*/  ULDC.64 UR8, c[0x0][0xae0] ;  /* 0x0002b80000087ab9 */ /* 0x000fe20000000a00 */
[----:B------:R-:W-:Y:S01]  /*7310*/  IMAD.U32 R5, RZ, RZ, UR4 ;  /* 0x00000004ff057e24 */ /* 0x000fe2000f8e00ff */
[----:B------:R-:W5:Y:S01]  /*7320*/  LD.E.128 R76, desc[UR40][R76.64] ;  /* 0x000000284c4c7980 */ /* 0x000f62000c101d00 */
[----:B------:R-:W-:-:S02]  /*7330*/  IMAD R6, R6, UR8, RZ ;  /* 0x0000000806067c24 */ /* 0x000fc4000f8e02ff */
[----:B------:R-:W-:Y:S01]  /*7340*/  IMAD R21, R80, R21, R20 ;  /* 0x0000001550157224 */ /* 0x000fe200078e0214 */
[----:B------:R-:W5:Y:S01]  /*7350*/  LD.E.128 R72, desc[UR40][R72.64] ;  /* 0x0000002848487980 */ /* 0x000f62000c101d00 */
[C---:B------:R-:W-:Y:S02]  /*7360*/  IMAD R81, R3.reuse, UR9, R6 ;  /* 0x0000000903517c24 */ /* 0x040fe4000f8e0206 */
[----:B------:R-:W-:Y:S01]  /*7370*/  IMAD.WIDE.U32 R4, R3, UR8, R4 ;  /* 0x0000000803047c25 */ /* 0x000fe2000f8e0004 */
[----:B------:R-:W5:Y:S01]  /*7380*/  LD.E.128 R64, desc[UR40][R64.64] ;  /* 0x0000002840407980 */ /* 0x000f62000c101d00 */
[----:B------:R-:W-:Y:S01]  /*7390*/  SHF.R.S32.HI R3, RZ, 0x1f, R21 ;  /* 0x0000001fff037819 */ /* 0x000fe20000011415 */
[----:B------:R-:W-:Y:S02]  /*73a0*/  ULDC.64 UR8, c[0x0][0xad8] ;  /* 0x0002b60000087ab9 */ /* 0x000fe40000000a00 */
[----:B------:R-:W5:Y:S01]  /*73b0*/  LD.E.128 R52, desc[UR40][R52.64] ;  /* 0x0000002834347980 */ /* 0x000f62000c101d00 */
[----:B------:R-:W-:Y:S01]  /*73c0*/  IMAD R87, R87, 0x80, R22 ;  /* 0x0000008057577824 */ /* 0x000fe200078e0216 */
[----:B------:R-:W-:Y:S01]  /*73d0*/  @!PT LDS RZ, [RZ] ;  /* 0x00000000fffff984 */ /* 0x000fe20000000800 */
[----:B------:R-:W-:Y:S01]  /*73e0*/  @!PT LDS RZ, [RZ] ;  /* 0x00000000fffff984 */ /* 0x000fe20000000800 */
[----:B------:R-:W-:Y:S01]  /*73f0*/  @!PT LDS RZ, [RZ] ;  /* 0x00000000fffff984 */ /* 0x000fe20000000800 */
[----:B------:R-:W-:Y:S01]  /*7400*/  @!PT LDS RZ, [RZ] ;  /* 0x00000000fffff984 */ /* 0x000fe20000000800 */
[----:B------:R0:W-:Y:S06]  /*7410*/  MEMBAR.ALL.CTA ;  /* 0x0000000000007992 */ /* 0x0001ec0000008000 */
[----:B0-----:R-:W0:Y:S01]  /*7420*/  FENCE.VIEW.ASYNC.S ;  /* 0x00000000000073c6 */ /* 0x001e220000000000 */
[----:B------:R-:W-:-:S02]  /*7430*/  IMAD.IADD R5, R5, 0x1, R81 ;  /* 0x0000000105057824 */ /* 0x000fc400078e0251 */
[----:B------:R-:W-:Y:S02]  /*7440*/  IMAD R6, R3, UR8, RZ ;  /* 0x0000000803067c24 */ /* 0x000fe4000f8e02ff */
[----:B------:R-:W-:Y:S02]  /*7450*/  VIADD R3, R87, 0x20 ;  /* 0x0000002057037836 */ /* 0x000fe40000000000 */
[C---:B------:R-:W-:Y:S02]  /*7460*/  IMAD R81, R21.reuse, UR9, R6 ;  /* 0x0000000915517c24 */ /* 0x040fe4000f8e0206 */
[----:B------:R-:W-:Y:S01]  /*7470*/  IMAD.WIDE.U32 R4, R21, UR8, R4 ;  /* 0x0000000815047c25 */ /* 0x000fe2000f8e0004 */
[-C--:B------:R-:W-:Y:S01]  /*7480*/  ISETP.GE.AND P1, PT, R3, R84.reuse, PT ;  /* 0x000000540300720c */ /* 0x080fe20003f26270 */
[----:B------:R-:W-:Y:S01]  /*7490*/  ULDC.64 UR8, c[0x0][0xa80] ;  /* 0x0002a00000087ab9 */ /* 0x000fe20000000a00 */
[C---:B------:R-:W-:Y:S01]  /*74a0*/  ISETP.GE.AND P2, PT, R87.reuse, R84, PT ;  /* 0x000000545700720c */ /* 0x040fe20003f46270 */
[----:B------:R-:W-:Y:S01]  /*74b0*/  VIADD R3, R87, 0x40 ;  /* 0x0000004057037836 */ /* 0x000fe20000000000 */
[----:B------:R-:W-:Y:S01]  /*74c0*/  LEA R6, P3, R4, UR8, 0x1 ;  /* 0x0000000804067c11 */ /* 0x000fe2000f8608ff */
[----:B------:R-:W-:-:S02]  /*74d0*/  IMAD.IADD R5, R5, 0x1, R81 ;  /* 0x0000000105057824 */ /* 0x000fc400078e0251 */
[----:B------:R-:W-:Y:S01]  /*74e0*/  VIADD R0, R0, 0x22820 ;  /* 0x0002282000007836 */ /* 0x000fe20000000000 */
[----:B------:R-:W-:Y:S02]  /*74f0*/  ISETP.GE.AND P0, PT, R3, R84, PT ;  /* 0x000000540300720c */ /* 0x000fe40003f06270 */
[----:B------:R-:W-:Y:S02]  /*7500*/  LEA.HI.X R3, R4, UR9, R5, 0x1, P3 ;  /* 0x0000000904037c11 */ /* 0x000fe400098f0c05 */
[----:B------:R-:W-:Y:S01]  /*7510*/  PRMT R0, RZ, 0x654, R0 ;  /* 0x00000654ff007816 */ /* 0x000fe20000000000 */
[----:B0-----:R0:W1:Y:S01]  /*7520*/  SHFL.IDX PT, R85, R6, RZ, 0x181f ;  /* 0x00181fff06557589 */ /* 0x00106200000e0000 */
[----:B------:R-:W-:Y:S02]  /*7530*/  BSSY B1, `(.L_x_400) ;  /* 0x0000015000017945 */ /* 0x000fe40003800000 */
[----:B------:R0:W-:Y:S01]  /*7540*/  SYNCS.ARRIVE.TRANS64.RED.A1T0 RZ, [R0+URZ], RZ ;  /* 0x000000ff00ff79a7 */ /* 0x0001e2000810043f */
[----:B------:R0:W2:Y:S01]  /*7550*/  SHFL.IDX PT, R83, R3, RZ, 0x181f ;  /* 0x00181fff03537589 */ /* 0x0000a200000e0000 */
[----:B------:R-:W-:Y:S05]  /*7560*/  @P2 BRA `(.L_x_401) ;  /* 0x0000000000442947 */ /* 0x000fea0003800000 */
[----:B------:R-:W-:Y:S02]  /*7570*/  ULDC UR4, c[0x0][0xac8] ;  /* 0x0002b20000047ab9 */ /* 0x000fe40000000800 */
[----:B------:R-:W-:Y:S02]  /*7580*/  ISETP.GE.AND P5, PT, R2, UR4, PT ;  /* 0x0000000402007c0c */ /* 0x000fe4000bfa6270 */
[----:B------:R-:W-:Y:S02]  /*7590*/  ISETP.GE.AND P4, PT, R17, UR4, PT ;  /* 0x0000000411007c0c */ /* 0x000fe4000bf86270 */
[----:B------:R-:W-:Y:S02]  /*75a0*/  ISETP.GE.AND P3, PT, R16, UR4, PT ;  /* 0x0000000410007c0c */ /* 0x000fe4000bf66270 */
[----:B------:R-:W-:-:S07]  /*75b0*/  ISETP.GE.AND P2, PT, R18, UR4, PT ;  /* 0x0000000412007c0c */ /* 0x000fce000bf46270 */
[----:B-1----:R-:W-:-:S04]  /*75c0*/  @!P5 LEA R4, P6, R2, R85, 0x1 ;  /* 0x000000550204d211 */ /* 0x002fc800078c08ff */
[----:B--2---:R-:W-:Y:S02]  /*75d0*/  @!P5 LEA.HI.X R5, R2, R83, R208, 0x1, P6 ;  /* 0x000000530205d211 */ /* 0x004fe400030f0cd0 */
[----:B------:R-:W-:-:S03]  /*75e0*/  @!P4 LEA R20, P6, R17, R85, 0x1 ;  /* 0x000000551114c211 */ /* 0x000fc600078c08ff */
[----:B-----5:R3:W-:Y:S01]  /*75f0*/  @!P5 ST.E.128 desc[UR40][R4.64], R12 ;  /* 0x0000000c0400d985 */ /* 0x0207e2000c101d28 */
[----:B------:R-:W-:Y:S02]  /*7600*/  @!P4 LEA.HI.X R21, R17, R83, R207, 0x1, P6 ;  /* 0x000000531115c211 */ /* 0x000fe400030f0ccf */
[----:B------:R-:W-:-:S03]  /*7610*/  @!P3 LEA R80, P6, R16, R85, 0x1 ;  /* 0x000000551050b211 */ /* 0x000fc600078c08ff */
[----:B------:R3:W-:Y:S01]  /*7620*/  @!P4 ST.E.128 desc[UR40][R20.64], R56 ;  /* 0x000000381400c985 */ /* 0x0007e2000c101d28 */
[----:B------:R-:W-:Y:S02]  /*7630*/  @!P3 LEA.HI.X R81, R16, R83, R206, 0x1, P6 ;  /* 0x000000531051b211 */ /* 0x000fe400030f0cce */
[----:B------:R-:W-:-:S03]  /*7640*/  @!P2 LEA R82, P6, R18, R85, 0x1 ;  /* 0x000000551252a211 */ /* 0x000fc600078c08ff */
[----:B------:R3:W-:Y:S01]  /*7650*/  @!P3 ST.E.128 desc[UR40][R80.64], R68 ;  /* 0x000000445000b985 */ /* 0x0007e2000c101d28 */
[----:B------:R-:W-:-:S05]  /*7660*/  @!P2 LEA.HI.X R83, R18, R83, R205, 0x1, P6 ;  /* 0x000000531253a211 */ /* 0x000fca00030f0ccd */
[----:B------:R3:W-:Y:S04]  /*7670*/  @!P2 ST.E.128 desc[UR40][R82.64], R76 ;  /* 0x0000004c5200a985 */ /* 0x0007e8000c101d28 */
.L_x_401:
[----:B------:R-:W-:Y:S05]  /*7680*/  BSYNC B1 ;  /* 0x0000000000017941 */ /* 0x000fea0003800000 */
.L_x_400:
[----:B---3--:R3:W4:Y:S01]  /*7690*/  SHFL.IDX PT, R21, R3, 0x1, 0x181f ;  /* 0x00381f0003157f89 */ /* 0x00872200000e0000 */
[----:B------:R-:W-:Y:S03]  /*76a0*/  BSSY B1, `(.L_x_402) ;  /* 0x0000014000017945 */ /* 0x000fe60003800000 */
[----:B-----5:R3:W0:Y:S01]  /*76b0*/  SHFL.IDX PT, R15, R6, 0x1, 0x181f ;  /* 0x00381f00060f7f89 */ /* 0x02062200000e0000 */
[----:B------:R-:W-:Y:S05]  /*76c0*/  @P1 BRA `(.L_x_403) ;  /* 0x0000000000441947 */ /* 0x000fea0003800000 */
[----:B------:R-:W-:Y:S02]  /*76d0*/  ULDC UR4, c[0x0][0xac8] ;  /* 0x0002b20000047ab9 */ /* 0x000fe40000000800 */
[----:B------:R-:W-:Y:S02]  /*76e0*/  ISETP.GE.AND P4, PT, R2, UR4, PT ;  /* 0x0000000402007c0c */ /* 0x000fe4000bf86270 */
[----:B------:R-:W-:Y:S02]  /*76f0*/  ISETP.GE.AND P3, PT, R17, UR4, PT ;  /* 0x0000000411007c0c */ /* 0x000fe4000bf66270 */
[----:B------:R-:W-:Y:S02]  /*7700*/  ISETP.GE.AND P2, PT, R16, UR4, PT ;  /* 0x0000000410007c0c */ /* 0x000fe4000bf46270 */
[----:B------:R-:W-:-:S07]  /*7710*/  ISETP.GE.AND P1, PT, R18, UR4, PT ;  /* 0x0000000412007c0c */ /* 0x000fce000bf26270 */
[CC--:B0-----:R-:W-:Y:S02]  /*7720*/  @!P4 LEA R4, P6, R2.reuse, R15.reuse, 0x1 ;  /* 0x0000000f0204c211 */ /* 0x0c1fe400078c08ff */
[C---:B------:R-:W-:Y:S02]  /*7730*/  @!P3 LEA R12, P5, R17.reuse, R15, 0x1 ;  /* 0x0000000f110cb211 */ /* 0x040fe400078a08ff */
[----:B----4-:R-:W-:Y:S02]  /*7740*/  @!P4 LEA.HI.X R5, R2, R21, R208, 0x1, P6 ;  /* 0x000000150205c211 */ /* 0x010fe400030f0cd0 */
[----:B------:R-:W-:Y:S02]  /*7750*/  @!P2 LEA R14, P6, R16, R15, 0x1 ;  /* 0x0000000f100ea211 */ /* 0x000fe400078c08ff */
[----:B------:R-:W-:Y:S01]  /*7760*/  @!P3 LEA.HI.X R13, R17, R21, R207, 0x1, P5 ;  /* 0x00000015110db211 */ /* 0x000fe200028f0ccf */
[----:B------:R0:W-:Y:S01]  /*7770*/  @!P4 ST.E.128 desc[UR40][R4.64], R24 ;  /* 0x000000180400c985 */ /* 0x0001e2000c101d28 */
[----:B------:R-:W-:-:S02]  /*7780*/  @!P1 LEA R20, P5, R18, R15, 0x1 ;  /* 0x0000000f12149211 */ /* 0x000fc400078a08ff */
[-C--:B------:R-:W-:Y:S01]  /*7790*/  @!P2 LEA.HI.X R15, R16, R21.reuse, R206, 0x1, P6 ;  /* 0x00000015100fa211 */ /* 0x080fe200030f0cce */
[----:B------:R0:W-:Y:S01]  /*77a0*/  @!P3 ST.E.128 desc[UR40][R12.64], R36 ;  /* 0x000000240c00b985 */ /* 0x0001e2000c101d28 */
[----:B------:R-:W-:-:S03]  /*77b0*/  @!P1 LEA.HI.X R21, R18, R21, R205, 0x1, P5 ;  /* 0x0000001512159211 */ /* 0x000fc600028f0ccd */
[----:B------:R0:W-:Y:S04]  /*77c0*/  @!P2 ST.E.128 desc[UR40][R14.64], R60 ;  /* 0x0000003c0e00a985 */ /* 0x0001e8000c101d28 */
[----:B------:R0:W-:Y:S02]  /*77d0*/  @!P1 ST.E.128 desc[UR40][R20.64], R72 ;  /* 0x0000004814009985 */ /* 0x0001e4000c101d28 */
.L_x_403:
[----:B------:R-:W-:Y:S05]  /*77e0*/  BSYNC B1 ;  /* 0x0000000000017941 */ /* 0x000fea0003800000 */
.L_x_402:
[----:B0---4-:R0:W4:Y:S01]  /*77f0*/  SHFL.IDX PT, R21, R3, 0x2, 0x181f ;  /* 0x00581f0003157f89 */ /* 0x01112200000e0000 */
        /* <DEDUP_REMOVED lines=11> */
[----:B----4-:R-:W-:Y:S02]  /*78b0*/  @!P3 LEA.HI.X R5, R2, R21, R208, 0x1, P6 ;  /* 0x000000150205b211 */ /* 0x010fe400030f0cd0 */
[----:B------:R-:W-:Y:S02]  /*78c0*/  @!P0 LEA R20, P6, R18, R13, 0x1 ;  /* 0x0000000d12148211 */ /* 0x000fe400078c08ff */
[-C--:B------:R-:W-:Y:S01]  /*78d0*/  @!P2 LEA.HI.X R13, R17, R21.reuse, R207, 0x1, P5 ;  /* 0x00000015110da211 */ /* 0x080fe200028f0ccf */
[----:B------:R0:W-:Y:S01]  /*78e0*/  @!P3 ST.E.128 desc[UR40][R4.64], R28 ;  /* 0x0000001c0400b985 */ /* 0x0001e2000c101d28 */
[----:B------:R-:W-:-:S02]  /*78f0*/  @!P1 LEA.HI.X R15, R16, R21, R206, 0x1, P4 ;  /* 0x00000015100f9211 */ /* 0x000fc400020f0cce */
[----:B------:R-:W-:Y:S01]  /*7900*/  @!P0 LEA.HI.X R21, R18, R21, R205, 0x1, P6 ;  /* 0x0000001512158211 */ /* 0x000fe200030f0ccd */
[----:B------:R0:W-:Y:S04]  /*7910*/  @!P2 ST.E.128 desc[UR40][R12.64], R40 ;  /* 0x000000280c00a985 */ /* 0x0001e8000c101d28 */
[----:B------:R0:W-:Y:S04]  /*7920*/  @!P1 ST.E.128 desc[UR40][R14.64], R48 ;  /* 0x000000300e009985 */ /* 0x0001e8000c101d28 */
[----:B------:R0:W-:Y:S02]  /*7930*/  @!P0 ST.E.128 desc[UR40][R20.64], R64 ;  /* 0x0000004014008985 */ /* 0x0001e4000c101d28 */
.L_x_405:
[----:B------:R-:W-:Y:S05]  /*7940*/  BSYNC B1 ;  /* 0x0000000000017941 */ /* 0x000fea0003800000 */
.L_x_404:
[----:B------:R-:W-:Y:S01]  /*7950*/  VIADD R0, R87, 0x60 ;  /* 0x0000006057007836 */ /* 0x000fe20000000000 */
[----:B0--3--:R-:W3:Y:S04]  /*7960*/  SHFL.IDX PT, R3, R3, 0x3, 0x181f ;  /* 0x00781f0003037f89 */ /* 0x009ee800000e0000 */
[----:B------:R-:W-:Y:S01]  /*7970*/  ISETP.GE.AND P0, PT, R0, R84, PT ;  /* 0x000000540000720c */ /* 0x000fe20003f06270 */
[----:B----4-:R4:W0:-:S12]  /*7980*/  SHFL.IDX PT, R21, R6, 0x3, 0x181f ;  /* 0x00781f0006157f89 */ /* 0x01081800000e0000 */
[----:B----4-:R-:W-:Y:S05]  /*7990*/  @P0 BRA `(.L_x_406) ;  /* 0x0000000c00b40947 */ /* 0x010fea0003800000 */
[----:B------:R-:W-:Y:S02]  /*79a0*/  ULDC UR4, c[0x0][0xac8] ;  /* 0x0002b20000047ab9 */ /* 0x000fe40000000800 */
[----:B------:R-:W-:Y:S02]  /*79b0*/  ISETP.GE.AND P3, PT, R2, UR4, PT ;  /* 0x0000000402007c0c */ /* 0x000fe4000bf66270 */
[----:B------:R-:W-:Y:S02]  /*79c0*/  ISETP.GE.AND P4, PT, R17, UR4, PT ;  /* 0x0000000411007c0c */ /* 0x000fe4000bf86270 */
[----:B------:R-:W-:-:S09]  /*79d0*/  ISETP.GE.AND P5, PT, R16, UR4, PT ;  /* 0x0000000410007c0c */ /* 0x000fd2000bfa6270 */
[-C--:B0-----:R-:W-:Y:S02]  /*79e0*/  @!P3 LEA R4, P0, R2, R21.reuse, 0x1 ;  /* 0x000000150204b211 */ /* 0x081fe400078008ff */
[CC--:B------:R-:W-:Y:S02]  /*79f0*/  @!P4 LEA R12, P1, R17.reuse, R21.reuse, 0x1 ;  /* 0x00000015110cc211 */ /* 0x0c0fe400078208ff */
[----:B------:R-:W-:Y:S02]  /*7a00*/  @!P5 LEA R14, P2, R16, R21, 0x1 ;  /* 0x00000015100ed211 */ /* 0x000fe400078408ff */
[-C--:B---3--:R-:W-:Y:S02]  /*7a10*/  @!P3 LEA.HI.X R5, R2, R3.reuse, R208, 0x1, P0 ;  /* 0x000000030205b211 */ /* 0x088fe400000f0cd0 */
[-C--:B------:R-:W-:Y:S02]  /*7a20*/  @!P4 LEA.HI.X R13, R17, R3.reuse, R207, 0x1, P1 ;  /* 0x00000003110dc211 */ /* 0x080fe400008f0ccf */
[----:B------:R-:W-:Y:S01]  /*7a30*/  @!P5 LEA.HI.X R15, R16, R3, R206, 0x1, P2 ;  /* 0x00000003100fd211 */ /* 0x000fe200010f0cce */
[----:B------:R4:W-:Y:S01]  /*7a40*/  @!P3 ST.E.128 desc[UR40][R4.64], R32 ;  /* 0x000000200400b985 */ /* 0x0009e2000c101d28 */
[----:B------:R-:W-:-:S03]  /*7a50*/  ISETP.GE.AND P0, PT, R18, UR4, PT ;  /* 0x0000000412007c0c */ /* 0x000fc6000bf06270 */
[----:B------:R4:W-:Y:S04]  /*7a60*/  @!P4 ST.E.128 desc[UR40][R12.64], R44 ;  /* 0x0000002c0c00c985 */ /* 0x0009e8000c101d28 */
[----:B------:R4:W-:Y:S06]  /*7a70*/  @!P5 ST.E.128 desc[UR40][R14.64], R8 ;  /* 0x000000080e00d985 */ /* 0x0009ec000c101d28 */
[----:B------:R-:W-:Y:S05]  /*7a80*/  @P0 BRA `(.L_x_406) ;  /* 0x0000000c00780947 */ /* 0x000fea0003800000 */
[----:B----4-:R-:W-:-:S04]  /*7a90*/  LEA R4, P0, R18, R21, 0x1 ;  /* 0x0000001512047211 */ /* 0x010fc800078008ff */
[----:B------:R-:W-:-:S05]  /*7aa0*/  LEA.HI.X R5, R18, R3, R205, 0x1, P0 ;  /* 0x0000000312057211 */ /* 0x000fca00000f0ccd */
[----:B------:R0:W-:Y:S01]  /*7ab0*/  ST.E.128 desc[UR40][R4.64], R52 ;  /* 0x0000003404007985 */ /* 0x0001e2000c101d28 */
[----:B------:R-:W-:Y:S05]  /*7ac0*/  BRA `(.L_x_406) ;  /* 0x0000000c00687947 */ /* 0x000fea0003800000 */
.L_x_398:
[----:B------:R-:W-:Y:S01]  /*7ad0*/  ULDC.64 UR8, c[0x0][0xc00] ;  /* 0x0003000000087ab9 */ /* 0x000fe20000000a00 */
[----:B------:R-:W-:Y:S01]  /*7ae0*/  ULDC UR4, c[0x0][0xa88] ;  /* 0x0002a20000047ab9 */ /* 0x000fe20000000800 */
[----:B------:R-:W-:Y:S01]  /*7af0*/  UISETP.NE.U32.AND UP0, UPT, UR8, URZ, UPT ;  /* 0x0000003f0800728c */ /* 0x000fe2000bf05070 */
[----:B------:R-:W0:Y:S03]  /*7b00*/  LDC R13, c[0x0][0xbe8] ;  /* 0x0002fa00ff0d7b82 */ /* 0x000e260000000800 */
[----:B------:R-:W-:-:S03]  /*7b10*/  UISETP.NE.AND.EX UP0, UPT, UR9, URZ, UPT, UP0 ;  /* 0x0000003f0900728c */ /* 0x000fc6000bf05300 */
[----:B------:R-:W-:Y:S02]  /*7b20*/  ULDC.64 UR8, c[0x0][0xc00] ;  /* 0x0003000000087ab9 */ /* 0x000fe40000000a00 */
[----:B------:R-:W-:Y:S01]  /*7b30*/  UIMAD.WIDE UR8, UR46, 0x4, UR8 ;  /* 0x000000042e0878a5 */ /* 0x000fe2000f8e0208 */
[----:B------:R-:W-:-:S05]  /*7b40*/  PLOP3.LUT P2, PT, PT, PT, UP0, 0x80, 0x0 ;  /* 0x000000000000781c */ /* 0x000fca0003f4f008 */
[----:B------:R-:W-:Y:S02]  /*7b50*/  IMAD.U32 R4, RZ, RZ, UR8 ;  /* 0x00000008ff047e24 */ /* 0x000fe4000f8e00ff */
[----:B------:R-:W-:Y:S01]  /*7b60*/  IMAD.U32 R5, RZ, RZ, UR9 ;  /* 0x00000009ff057e24 */ /* 0x000fe2000f8e00ff */
[----:B------:R-:W-:Y:S02]  /*7b70*/  ULDC.64 UR8, c[0x0][0xc08] ;  /* 0x0003020000087ab9 */ /* 0x000fe40000000a00 */
[----:B------:R-:W-:-:S03]  /*7b80*/  UISETP.NE.U32.AND UP1, UPT, UR8, URZ, UPT ;  /* 0x0000003f0800728c */ /* 0x000fc6000bf25070 */
[----:B------:R-:W2:Y:S01]  /*7b90*/  @P2 LDG.E R3, desc[UR40][R4.64] ;  /* 0x0000002804032981 */ /* 0x000ea2000c1e1900 */
[----:B------:R-:W-:Y:S01]  /*7ba0*/  UISETP.NE.AND.EX UP1, UPT, UR9, URZ, UPT, UP1 ;  /* 0x0000003f0900728c */ /* 0x000fe2000bf25310 */
[----:B------:R-:W-:-:S05]  /*7bb0*/  IMAD.U32 R0, RZ, RZ, UR4 ;  /* 0x00000004ff007e24 */ /* 0x000fca000f8e00ff */
[----:B------:R-:W-:-:S05]  /*7bc0*/  PLOP3.LUT P3, PT, PT, PT, UP1, 0x80, 0x0 ;  /* 0x000000000000781c */ /* 0x000fca0003f6f018 */
[----:B------:R-:W-:Y:S02]  /*7bd0*/  @UP1 ULDC.64 UR8, c[0x0][0xc08] ;  /* 0x0003020000081ab9 */ /* 0x000fe40000000a00 */
[----:B------:R-:W-:-:S06]  /*7be0*/  @UP1 UIMAD.WIDE UR8, UR46, 0x4, UR8 ;  /* 0x000000042e0818a5 */ /* 0x000fcc000f8e0208 */
[----:B------:R-:W-:Y:S02]  /*7bf0*/  IMAD.U32 R8, RZ, RZ, UR8 ;  /* 0x00000008ff087e24 */ /* 0x000fe4000f8e00ff */
[----:B------:R-:W-:-:S05]  /*7c00*/  IMAD.U32 R9, RZ, RZ, UR9 ;  /* 0x00000009ff097e24 */ /* 0x000fca000f8e00ff */
[----:B------:R1:W5:Y:S01]  /*7c10*/  @P3 LDG.E R0, desc[UR40][R8.64] ;  /* 0x0000002808003981 */ /* 0x000362000c1e1900 */
[----:B0-----:R-:W-:Y:S01]  /*7c20*/  ISETP.NE.AND P0, PT, R13, 0x1, PT ;  /* 0x000000010d00780c */ /* 0x001fe20003f05270 */
[----:B------:R-:W-:Y:S01]  /*7c30*/  UMOV UR4, URZ ;  /* 0x0000003f00047c82 */ /* 0x000fe20008000000 */
[----:B------:R-:W-:Y:S01]  /*7c40*/  USHF.R.S32.HI UR11, URZ, 0x1f, UR43 ;  /* 0x0000001f3f0b7899 */ /* 0x000fe2000801142b */
[----:B------:R-:W-:-:S10]  /*7c50*/  ISETP.GE.AND P1, PT, R209, 0x80, PT ;  /* 0x00000080d100780c */ /* 0x000fd40003f26270 */
[----:B------:R-:W0:Y:S01]  /*7c60*/  @P0 LDC R11, c[0x0][0xbec] ;  /* 0x0002fb00ff0b0b82 */ /* 0x000e220000000800 */
[----:B--2---:R-:W-:-:S13]  /*7c70*/  @P2 R2UR UR4, R3 ;  /* 0x00000000030422ca */ /* 0x004fda00000e0000 */
[----:B------:R-:W-:Y:S01]  /*7c80*/  USHF.R.S32.HI UR10, URZ, 0x1f, UR4 ;  /* 0x0000001f3f0a7899 */ /* 0x000fe20008011404 */
[----:B01----:R-:W-:Y:S11]  /*7c90*/  @P3 BRA `(.L_x_407) ;  /* 0x0000000000103947 */ /* 0x003ff60003800000 */
[----:B------:R-:W-:Y:S05]  /*7ca0*/  @!P2 BRA `(.L_x_407) ;  /* 0x00000000000ca947 */ /* 0x000fea0003800000 */
[----:B------:R-:W2:Y:S04]  /*7cb0*/  LDG.E R3, desc[UR40][R4.64] ;  /* 0x0000002804037981 */ /* 0x000ea8000c1e1900 */
[----:B-----5:R-:W2:Y:S02]  /*7cc0*/  LDG.E R0, desc[UR40][R4.64+0x4] ;  /* 0x0000042804007981 */ /* 0x020ea4000c1e1900 */
[----:B--2---:R-:W-:-:S07]  /*7cd0*/  IMAD.IADD R0, R0, 0x1, -R3 ;  /* 0x0000000100007824 */ /* 0x004fce00078e0a03 */
.L_x_407:
[----:B------:R-:W-:Y:S01]  /*7ce0*/  USEL UR46, UR46, URZ, !UP0 ;  /* 0x0000003f2e2e7287 */ /* 0x000fe2000c000000 */
[----:B------:R-:W-:Y:S01]  /*7cf0*/  BSSY B1, `(.L_x_408) ;  /* 0x000002d000017945 */ /* 0x000fe20003800000 */
[----:B------:R-:W-:-:S03]  /*7d00*/  USEL UR45, UR45, URZ, !UP0 ;  /* 0x0000003f2d2d7287 */ /* 0x000fc6000c000000 */
[----:B------:R-:W-:Y:S09]  /*7d10*/  @P1 BRA `(.L_x_409) ;  /* 0x0000000000a81947 */ /* 0x000ff20003800000 */
[----:B------:R-:W0:Y:S01]  /*7d20*/  S2R R4, SR_TID.X ;  /* 0x0000000000047919 */ /* 0x000e220000002100 */
[----:B------:R-:W1:Y:S01]  /*7d30*/  LDC R6, c[0x0][0xbe8] ;  /* 0x0002fa00ff067b82 */ /* 0x000e620000000800 */
[----:B------:R-:W-:-:S04]  /*7d40*/  IMAD.U32 R3, RZ, RZ, UR44 ;  /* 0x0000002cff037e24 */ /* 0x000fc8000f8e00ff */
[----:B0-----:R-:W-:Y:S02]  /*7d50*/  IMAD R3, R3, 0x80, R4 ;  /* 0x0000008003037824 */ /* 0x001fe400078e0204 */
[----:B-1---5:R-:W-:Y:S02]  /*7d60*/  IMAD R4, R0, R6, RZ ;  /* 0x0000000600047224 */ /* 0x022fe400078e02ff */
[----:B------:R-:W-:-:S05]  /*7d70*/  VIADD R5, R3, 0xffffff80 ;  /* 0xffffff8003057836 */ /* 0x000fca0000000000 */
[----:B------:R-:W-:-:S13]  /*7d80*/  ISETP.GE.AND P1, PT, R5, R4, PT ;  /* 0x000000040500720c */ /* 0x000fda0003f26270 */
[----:B------:R-:W-:Y:S05]  /*7d90*/  @P1 BRA `(.L_x_409) ;  /* 0x0000000000881947 */ /* 0x000fea0003800000 */
[----:B------:R-:W-:Y:S01]  /*7da0*/  ISETP.NE.AND P1, PT, R6, 0x1, PT ;  /* 0x000000010600780c */ /* 0x000fe20003f25270 */
[----:B------:R-:W-:Y:S01]  /*7db0*/  ULDC.64 UR12, c[0x0][0xb90] ;  /* 0x0002e400000c7ab9 */ /* 0x000fe20000000a00 */
[----:B------:R-:W-:Y:S01]  /*7dc0*/  UMOV UR8, UR4 ;  /* 0x0000000400087c82 */ /* 0x000fe20008000000 */
[----:B------:R-:W-:Y:S01]  /*7dd0*/  UIMAD UR7, UR11, UR12, URZ ;  /* 0x0000000c0b0772a4 */ /* 0x000fe2000f8e023f */
[----:B------:R-:W-:Y:S02]  /*7de0*/  UMOV UR9, UR10 ;  /* 0x0000000a00097c82 */ /* 0x000fe40008000000 */
[----:B------:R-:W-:Y:S02]  /*7df0*/  UIMAD.WIDE.U32 UR8, UR43, UR12, UR8 ;  /* 0x0000000c2b0872a5 */ /* 0x000fe4000f8e0008 */
[----:B------:R-:W-:-:S03]  /*7e00*/  UIMAD UR7, UR43, UR13, UR7 ;  /* 0x0000000d2b0772a4 */ /* 0x000fc6000f8e0207 */
[----:B------:R-:W-:Y:S02]  /*7e10*/  ULDC.64 UR12, c[0x0][0xb98] ;  /* 0x0002e600000c7ab9 */ /* 0x000fe40000000a00 */
[----:B------:R-:W0:Y:S01]  /*7e20*/  @P1 LDC R4, c[0x0][0xbec] ;  /* 0x0002fb00ff041b82 */ /* 0x000e220000000800 */
[----:B------:R-:W-:Y:S02]  /*7e30*/  UIADD3 UR9, UR9, UR7, URZ ;  /* 0x0000000709097290 */ /* 0x000fe4000fffe03f */
[----:B------:R-:W-:Y:S02]  /*7e40*/  UIMAD UR7, UR45, UR12, URZ ;  /* 0x0000000c2d0772a4 */ /* 0x000fe4000f8e023f */
[----:B------:R-:W-:Y:S02]  /*7e50*/  UIMAD.WIDE.U32 UR8, UR46, UR12, UR8 ;  /* 0x0000000c2e0872a5 */ /* 0x000fe4000f8e0008 */
[----:B------:R-:W-:Y:S01]  /*7e60*/  UIMAD UR7, UR46, UR13, UR7 ;  /* 0x0000000d2e0772a4 */ /* 0x000fe2000f8e0207 */
[----:B------:R-:W1:Y:S02]  /*7e70*/  @P1 LDC R8, c[0x0][0xbf0] ;  /* 0x0002fc00ff081b82 */ /* 0x000e640000000800 */
[----:B------:R-:W-:Y:S01]  /*7e80*/  ULDC.64 UR12, c[0x0][0xb88] ;  /* 0x0002e200000c7ab9 */ /* 0x000fe20000000a00 */
[----:B0-----:R-:W-:-:S04]  /*7e90*/  @P1 IMAD.HI.U32 R3, R5, R4, RZ ;  /* 0x0000000405031227 */ /* 0x001fc800078e00ff */
[----:B------:R-:W-:Y:S01]  /*7ea0*/  IMAD.MOV.U32 R4, RZ, RZ, R5 ;  /* 0x000000ffff047224 */ /* 0x000fe200078e0005 */
[----:B-1----:R-:W-:Y:S01]  /*7eb0*/  @P1 SHF.R.U32.HI R4, RZ, R8, R3 ;  /* 0x00000008ff041219 */ /* 0x002fe20000011603 */
[----:B------:R-:W-:-:S04]  /*7ec0*/  IMAD.U32 R8, RZ, RZ, UR7 ;  /* 0x00000007ff087e24 */ /* 0x000fc8000f8e00ff */
[----:B------:R-:W-:-:S04]  /*7ed0*/  IMAD.MOV R3, RZ, RZ, -R4 ;  /* 0x000000ffff037224 */ /* 0x000fc800078e0a04 */
[----:B------:R-:W-:Y:S01]  /*7ee0*/  IMAD R3, R6, R3, R5 ;  /* 0x0000000306037224 */ /* 0x000fe200078e0205 */
[----:B------:R-:W-:Y:S02]  /*7ef0*/  SHF.R.S32.HI R5, RZ, 0x1f, R4 ;  /* 0x0000001fff057819 */ /* 0x000fe40000011404 */
[----:B------:R-:W-:Y:S02]  /*7f00*/  IADD3 R4, P1, R4, UR8, RZ ;  /* 0x0000000804047c10 */ /* 0x000fe4000ff3e0ff */
[----:B------:R-:W-:Y:S02]  /*7f10*/  SHF.R.S32.HI R6, RZ, 0x1f, R3 ;  /* 0x0000001fff067819 */ /* 0x000fe40000011403 */
[----:B------:R-:W-:Y:S01]  /*7f20*/  IADD3.X R5, R5, UR9, R8, P1, !PT ;  /* 0x0000000905057c10 */ /* 0x000fe20008ffe408 */
[----:B------:R-:W-:Y:S02]  /*7f30*/  ULDC.64 UR8, c[0x0][0xb50] ;  /* 0x0002d40000087ab9 */ /* 0x000fe40000000a00 */
[----:B------:R-:W-:-:S02]  /*7f40*/  IMAD R6, R6, UR12, RZ ;  /* 0x0000000c06067c24 */ /* 0x000fc4000f8e02ff */
[----:B------:R-:W-:-:S04]  /*7f50*/  IMAD.WIDE.U32 R4, R3, UR12, R4 ;  /* 0x0000000c03047c25 */ /* 0x000fc8000f8e0004 */
[----:B------:R-:W-:Y:S01]  /*7f60*/  IMAD R9, R3, UR13, R6 ;  /* 0x0000000d03097c24 */ /* 0x000fe2000f8e0206 */
[----:B------:R-:W-:-:S03]  /*7f70*/  LEA R8, P1, R4, UR8, 0x2 ;  /* 0x0000000804087c11 */ /* 0x000fc6000f8210ff */
[----:B------:R-:W-:-:S05]  /*7f80*/  IMAD.IADD R3, R5, 0x1, R9 ;  /* 0x0000000105037824 */ /* 0x000fca00078e0209 */
[----:B------:R-:W-:Y:S01]  /*7f90*/  LEA.HI.X R9, R4, UR9, R3, 0x2, P1 ;  /* 0x0000000904097c11 */ /* 0x000fe200088f1403 */
[----:B------:R-:W-:-:S05]  /*7fa0*/  IMAD.MOV.U32 R3, RZ, RZ, -0x800000 ;  /* 0xff800000ff037424 */ /* 0x000fca00078e00ff */
[----:B------:R0:W-:Y:S02]  /*7fb0*/  STG.E desc[UR40][R8.64], R3 ;  /* 0x0000000308007986 */ /* 0x0001e4000c101928 */
.L_x_409:
[----:B------:R-:W-:Y:S05]  /*7fc0*/  BSYNC B1 ;  /* 0x0000000000017941 */ /* 0x000fea0003800000 */
.L_x_408:
[----:B------:R-:W1:Y:S01]  /*7fd0*/  @P0 LDC R5, c[0x0][0xbf0] ;  /* 0x0002fc00ff050b82 */ /* 0x000e620000000800 */
[----:B------:R-:W-:Y:S01]  /*7fe0*/  ULDC.64 UR12, c[0x0][0xaa0] ;  /* 0x0002a800000c7ab9 */ /* 0x000fe20000000a00 */
[----:B0-----:R-:W-:Y:S01]  /*7ff0*/  IMAD R3, R19, 0x20, R22 ;  /* 0x0000002013037824 */ /* 0x001fe200078e0216 */
[----:B------:R-:W-:Y:S01]  /*8000*/  UIMAD UR7, UR10, UR12, URZ ;  /* 0x0000000c0a0772a4 */ /* 0x000fe2000f8e023f */
[----:B------:R-:W-:Y:S01]  /*8010*/  IMAD.U32 R8, RZ, RZ, UR44 ;  /* 0x0000002cff087e24 */ /* 0x000fe2000f8e00ff */
[----:B------:R-:W-:Y:S01]  /*8020*/  UIMAD.WIDE.U32 UR8, UR4, UR12, URZ ;  /* 0x0000000c040872a5 */ /* 0x000fe2000f8e003f */
[----:B------:R-:W-:Y:S01]  /*8030*/  IMAD.U32 R15, RZ, RZ, UR44 ;  /* 0x0000002cff0f7e24 */ /* 0x000fe2000f8e00ff */
[----:B------:R-:W-:Y:S01]  /*8040*/  UIMAD UR7, UR4, UR13, UR7 ;  /* 0x0000000d040772a4 */ /* 0x000fe2000f8e0207 */
[----:B------:R-:W-:Y:S01]  /*8050*/  IMAD R8, R8, 0x80, R3 ;  /* 0x0000008008087824 */ /* 0x000fe200078e0203 */
[----:B------:R-:W-:Y:S01]  /*8060*/  BSSY B1, `(.L_x_410) ;  /* 0x000003e000017945 */ /* 0x000fe20003800000 */
[----:B------:R-:W-:Y:S01]  /*8070*/  ULDC.64 UR12, c[0x0][0xae8] ;  /* 0x0002ba00000c7ab9 */ /* 0x000fe20000000a00 */
[----:B------:R-:W-:Y:S01]  /*8080*/  UIADD3 UR9, UR9, UR7, URZ ;  /* 0x0000000709097290 */ /* 0x000fe2000fffe03f */
[----:B------:R-:W-:Y:S01]  /*8090*/  @P0 IMAD.HI.U32 R4, R8, R11, RZ ;  /* 0x0000000b08040227 */ /* 0x000fe200078e00ff */
[----:B------:R-:W-:-:S02]  /*80a0*/  UIMAD UR4, UR11, UR12, URZ ;  /* 0x0000000c0b0472a4 */ /* 0x000fc4000f8e023f */
[----:B------:R-:W-:Y:S01]  /*80b0*/  UIMAD.WIDE.U32 UR8, UR43, UR12, UR8 ;  /* 0x0000000c2b0872a5 */ /* 0x000fe2000f8e0008 */
[----:B------:R-:W-:Y:S01]  /*80c0*/  IMAD.MOV.U32 R3, RZ, RZ, R8 ;  /* 0x000000ffff037224 */ /* 0x000fe200078e0008 */
[----:B------:R-:W-:Y:S01]  /*80d0*/  UIMAD UR4, UR43, UR13, UR4 ;  /* 0x0000000d2b0472a4 */ /* 0x000fe2000f8e0204 */
[----:B------:R-:W-:-:S03]  /*80e0*/  ULDC.64 UR10, c[0x0][0xaf0] ;  /* 0x0002bc00000a7ab9 */ /* 0x000fc60000000a00 */
[----:B------:R-:W-:Y:S02]  /*80f0*/  UIADD3 UR9, UR9, UR4, URZ ;  /* 0x0000000409097290 */ /* 0x000fe4000fffe03f */
[----:B------:R-:W-:Y:S01]  /*8100*/  UIMAD UR4, UR45, UR10, URZ ;  /* 0x0000000a2d0472a4 */ /* 0x000fe2000f8e023f */
[----:B-1----:R-:W-:Y:S01]  /*8110*/  @P0 SHF.R.U32.HI R3, RZ, R5, R4 ;  /* 0x00000005ff030219 */ /* 0x002fe20000011604 */
[----:B------:R-:W-:Y:S02]  /*8120*/  UIMAD.WIDE.U32 UR8, UR46, UR10, UR8 ;  /* 0x0000000a2e0872a5 */ /* 0x000fe4000f8e0008 */
[----:B------:R-:W-:Y:S01]  /*8130*/  UIMAD UR4, UR46, UR11, UR4 ;  /* 0x0000000b2e0472a4 */ /* 0x000fe2000f8e0204 */
[--C-:B------:R-:W-:Y:S01]  /*8140*/  SHF.R.S32.HI R4, RZ, 0x1f, R3.reuse ;  /* 0x0000001fff047819 */ /* 0x100fe20000011403 */
[----:B------:R-:W-:Y:S01]  /*8150*/  IMAD.MOV R9, RZ, RZ, -R3 ;  /* 0x000000ffff097224 */ /* 0x000fe200078e0a03 */
[----:B------:R-:W-:Y:S01]  /*8160*/  ULDC.64 UR10, c[0x0][0xae0] ;  /* 0x0002b800000a7ab9 */ /* 0x000fe20000000a00 */
[----:B------:R-:W-:-:S02]  /*8170*/  UIADD3 UR4, UR9, UR4, URZ ;  /* 0x0000000409047290 */ /* 0x000fc4000fffe03f */
[----:B------:R-:W-:Y:S02]  /*8180*/  IMAD.U32 R5, RZ, RZ, UR9 ;  /* 0x00000009ff057e24 */ /* 0x000fe4000f8e00ff */
[----:B------:R-:W-:Y:S02]  /*8190*/  IMAD R6, R4, UR10, RZ ;  /* 0x0000000a04067c24 */ /* 0x000fe4000f8e02ff */
[----:B------:R-:W-:Y:S01]  /*81a0*/  IMAD.U32 R4, RZ, RZ, UR8 ;  /* 0x00000008ff047e24 */ /* 0x000fe2000f8e00ff */
[----:B------:R-:W-:Y:S01]  /*81b0*/  ULDC.64 UR8, c[0x0][0xad8] ;  /* 0x0002b60000087ab9 */ /* 0x000fe20000000a00 */
[----:B------:R-:W-:Y:S02]  /*81c0*/  IMAD.U32 R5, RZ, RZ, UR4 ;  /* 0x00000004ff057e24 */ /* 0x000fe4000f8e00ff */
[----:B------:R-:W-:Y:S02]  /*81d0*/  IMAD R9, R13, R9, R8 ;  /* 0x000000090d097224 */ /* 0x000fe400078e0208 */
[----:B------:R-:W-:-:S02]  /*81e0*/  IMAD R11, R3, UR11, R6 ;  /* 0x0000000b030b7c24 */ /* 0x000fc4000f8e0206 */
[----:B------:R-:W-:Y:S01]  /*81f0*/  IMAD.WIDE.U32 R4, R3, UR10, R4 ;  /* 0x0000000a03047c25 */ /* 0x000fe2000f8e0004 */
[----:B------:R-:W-:-:S03]  /*8200*/  SHF.R.S32.HI R3, RZ, 0x1f, R9 ;  /* 0x0000001fff037819 */ /* 0x000fc60000011409 */
[----:B------:R-:W-:Y:S02]  /*8210*/  IMAD.IADD R5, R5, 0x1, R11 ;  /* 0x0000000105057824 */ /* 0x000fe400078e020b */
[----:B------:R-:W-:Y:S02]  /*8220*/  IMAD R6, R3, UR8, RZ ;  /* 0x0000000803067c24 */ /* 0x000fe4000f8e02ff */
[----:B------:R-:W-:Y:S02]  /*8230*/  IMAD R8, R15, 0x80, R22 ;  /* 0x000000800f087824 */ /* 0x000fe400078e0216 */
[----:B-----5:R-:W-:Y:S02]  /*8240*/  IMAD R13, R0, R13, RZ ;  /* 0x0000000d000d7224 */ /* 0x020fe400078e02ff */
[C---:B------:R-:W-:Y:S02]  /*8250*/  IMAD R3, R9.reuse, UR9, R6 ;  /* 0x0000000909037c24 */ /* 0x040fe4000f8e0206 */
[----:B------:R-:W-:Y:S01]  /*8260*/  IMAD.WIDE.U32 R4, R9, UR8, R4 ;  /* 0x0000000809047c25 */ /* 0x000fe2000f8e0004 */
[----:B------:R-:W-:Y:S01]  /*8270*/  ISETP.GE.AND P2, PT, R8, R13, PT ;  /* 0x0000000d0800720c */ /* 0x000fe20003f46270 */
[----:B------:R-:W-:-:S02]  /*8280*/  ULDC.64 UR8, c[0x0][0xa80] ;  /* 0x0002a00000087ab9 */ /* 0x000fc40000000a00 */
[----:B------:R-:W-:Y:S01]  /*8290*/  IMAD.IADD R3, R5, 0x1, R3 ;  /* 0x0000000105037824 */ /* 0x000fe200078e0203 */
[----:B------:R-:W-:Y:S01]  /*82a0*/  LEA R6, P3, R4, UR8, 0x1 ;  /* 0x0000000804067c11 */ /* 0x000fe2000f8608ff */
[----:B------:R-:W-:-:S03]  /*82b0*/  VIADD R0, R8, 0x20 ;  /* 0x0000002008007836 */ /* 0x000fc60000000000 */
[----:B------:R-:W-:Y:S01]  /*82c0*/  LEA.HI.X R3, R4, UR9, R3, 0x1, P3 ;  /* 0x0000000904037c11 */ /* 0x000fe200098f0c03 */
[----:B------:R0:W1:Y:S01]  /*82d0*/  SHFL.IDX PT, R9, R6, RZ, 0x181f ;  /* 0x00181fff06097589 */ /* 0x00006200000e0000 */
[-C--:B------:R-:W-:Y:S01]  /*82e0*/  ISETP.GE.AND P1, PT, R0, R13.reuse, PT ;  /* 0x0000000d0000720c */ /* 0x080fe20003f26270 */
[----:B------:R-:W-:Y:S02]  /*82f0*/  VIADD R0, R8, 0x40 ;  /* 0x0000004008007836 */ /* 0x000fe40000000000 */
[----:B------:R0:W2:Y:S03]  /*8300*/  SHFL.IDX PT, R5, R3, RZ, 0x181f ;  /* 0x00181fff03057589 */ /* 0x0000a600000e0000 */
[----:B------:R-:W-:Y:S01]  /*8310*/  ISETP.GE.AND P0, PT, R0, R13, PT ;  /* 0x0000000d0000720c */ /* 0x000fe20003f06270 */
[----:B------:R-:W-:-:S12]  /*8320*/  @P2 BRA `(.L_x_411) ;  /* 0x0000000000442947 */ /* 0x000fd80003800000 */
        /* <DEDUP_REMOVED lines=8> */
[----:B------:R3:W-:Y:S01]  /*83b0*/  @!P5 ST.E.128 desc[UR40][R10.64], RZ ;  /* 0x000000ff0a00d985 */ /* 0x0007e2000c101d28 */
[----:B------:R-:W-:Y:S02]  /*83c0*/  @!P4 LEA.HI.X R15, R17, R5, R207, 0x1, P6 ;  /* 0x00000005110fc211 */ /* 0x000fe400030f0ccf */
[----:B------:R-:W-:-:S03]  /*83d0*/  @!P3 LEA R20, P6, R16, R9, 0x1 ;  /* 0x000000091014b211 */ /* 0x000fc600078c08ff */
[----:B------:R3:W-:Y:S01]  /*83e0*/  @!P4 ST.E.128 desc[UR40][R14.64], RZ ;  /* 0x000000ff0e00c985 */ /* 0x0007e2000c101d28 */
[----:B------:R-:W-:Y:S02]  /*83f0*/  @!P3 LEA.HI.X R21, R16, R5, R206, 0x1, P6 ;  /* 0x000000051015b211 */ /* 0x000fe400030f0cce */
[----:B------:R-:W-:-:S03]  /*8400*/  @!P2 LEA R4, P6, R18, R9, 0x1 ;  /* 0x000000091204a211 */ /* 0x000fc600078c08ff */
[----:B------:R3:W-:Y:S01]  /*8410*/  @!P3 ST.E.128 desc[UR40][R20.64], RZ ;  /* 0x000000ff1400b985 */ /* 0x0007e2000c101d28 */
[----:B------:R-:W-:-:S05]  /*8420*/  @!P2 LEA.HI.X R5, R18, R5, R205, 0x1, P6 ;  /* 0x000000051205a211 */ /* 0x000fca00030f0ccd */
[----:B------:R3:W-:Y:S04]  /*8430*/  @!P2 ST.E.128 desc[UR40][R4.64], RZ ;  /* 0x000000ff0400a985 */ /* 0x0007e8000c101d28 */
.L_x_411:
[----:B------:R-:W-:Y:S05]  /*8440*/  BSYNC B1 ;  /* 0x0000000000017941 */ /* 0x000fea0003800000 */
.L_x_410:
[----:B--23--:R2:W3:Y:S01]  /*8450*/  SHFL.IDX PT, R5, R3, 0x1, 0x181f ;  /* 0x00381f0003057f89 */ /* 0x00c4e200000e0000 */
[----:B------:R-:W-:Y:S03]  /*8460*/  BSSY B1, `(.L_x_412) ;  /* 0x0000014000017945 */ /* 0x000fe60003800000 */
[----:B-1----:R2:W1:Y:S01]  /*8470*/  SHFL.IDX PT, R9, R6, 0x1, 0x181f ;  /* 0x00381f0006097f89 */ /* 0x00246200000e0000 */
[----:B------:R-:W-:Y:S05]  /*8480*/  @P1 BRA `(.L_x_413) ;  /* 0x0000000000441947 */ /* 0x000fea0003800000 */
[----:B------:R-:W-:Y:S02]  /*8490*/  ULDC UR4, c[0x0][0xac8] ;  /* 0x0002b20000047ab9 */ /* 0x000fe40000000800 */
[----:B------:R-:W-:Y:S02]  /*84a0*/  ISETP.GE.AND P4, PT, R2, UR4, PT ;  /* 0x0000000402007c0c */ /* 0x000fe4000bf86270 */
[----:B------:R-:W-:Y:S02]  /*84b0*/  ISETP.GE.AND P3, PT, R17, UR4, PT ;  /* 0x0000000411007c0c */ /* 0x000fe4000bf66270 */
[----:B------:R-:W-:Y:S02]  /*84c0*/  ISETP.GE.AND P2, PT, R16, UR4, PT ;  /* 0x0000000410007c0c */ /* 0x000fe4000bf46270 */
[----:B------:R-:W-:-:S07]  /*84d0*/  ISETP.GE.AND P1, PT, R18, UR4, PT ;  /* 0x0000000412007c0c */ /* 0x000fce000bf26270 */
[CC--:B-1----:R-:W-:Y:S02]  /*84e0*/  @!P4 LEA R10, P6, R2.reuse, R9.reuse, 0x1 ;  /* 0x00000009020ac211 */ /* 0x0c2fe400078c08ff */
[C---:B------:R-:W-:Y:S02]  /*84f0*/  @!P3 LEA R14, P5, R17.reuse, R9, 0x1 ;  /* 0x00000009110eb211 */ /* 0x040fe400078a08ff */
[----:B---3--:R-:W-:Y:S02]  /*8500*/  @!P4 LEA.HI.X R11, R2, R5, R208, 0x1, P6 ;  /* 0x00000005020bc211 */ /* 0x008fe400030f0cd0 */
[----:B------:R-:W-:Y:S02]  /*8510*/  @!P2 LEA R20, P6, R16, R9, 0x1 ;  /* 0x000000091014a211 */ /* 0x000fe400078c08ff */
[----:B------:R-:W-:Y:S01]  /*8520*/  @!P3 LEA.HI.X R15, R17, R5, R207, 0x1, P5 ;  /* 0x00000005110fb211 */ /* 0x000fe200028f0ccf */
[----:B------:R4:W-:Y:S01]  /*8530*/  @!P4 ST.E.128 desc[UR40][R10.64], RZ ;  /* 0x000000ff0a00c985 */ /* 0x0009e2000c101d28 */
[----:B------:R-:W-:-:S02]  /*8540*/  @!P1 LEA R4, P5, R18, R9, 0x1 ;  /* 0x0000000912049211 */ /* 0x000fc400078a08ff */
[-C--:B------:R-:W-:Y:S01]  /*8550*/  @!P2 LEA.HI.X R21, R16, R5.reuse, R206, 0x1, P6 ;  /* 0x000000051015a211 */ /* 0x080fe200030f0cce */
[----:B------:R4:W-:Y:S01]  /*8560*/  @!P3 ST.E.128 desc[UR40][R14.64], RZ ;  /* 0x000000ff0e00b985 */ /* 0x0009e2000c101d28 */
[----:B------:R-:W-:-:S03]  /*8570*/  @!P1 LEA.HI.X R5, R18, R5, R205, 0x1, P5 ;  /* 0x0000000512059211 */ /* 0x000fc600028f0ccd */
[----:B------:R4:W-:Y:S04]  /*8580*/  @!P2 ST.E.128 desc[UR40][R20.64], RZ ;  /* 0x000000ff1400a985 */ /* 0x0009e8000c101d28 */
[----:B------:R4:W-:Y:S02]  /*8590*/  @!P1 ST.E.128 desc[UR40][R4.64], RZ ;  /* 0x000000ff04009985 */ /* 0x0009e4000c101d28 */
.L_x_413:
[----:B------:R-:W-:Y:S05]  /*85a0*/  BSYNC B1 ;  /* 0x0000000000017941 */ /* 0x000fea0003800000 */
.L_x_412:
[----:B---34-:R3:W4:Y:S01]  /*85b0*/  SHFL.IDX PT, R5, R3, 0x2, 0x181f ;  /* 0x00581f0003057f89 */ /* 0x01872200000e0000 */
        /* <DEDUP_REMOVED lines=8> */
[-C--:B-1----:R-:W-:Y:S02]  /*8640*/  @!P3 LEA R10, P6, R2, R9.reuse, 0x1 ;  /* 0x00000009020ab211 */ /* 0x082fe400078c08ff */
[CC--:B------:R-:W-:Y:S02]  /*8650*/  @!P2 LEA R14, P5, R17.reuse, R9.reuse, 0x1 ;  /* 0x00000009110ea211 */ /* 0x0c0fe400078a08ff */
[----:B------:R-:W-:Y:S02]  /*8660*/  @!P1 LEA R20, P4, R16, R9, 0x1 ;  /* 0x0000000910149211 */ /* 0x000fe400078808ff */
[----:B----4-:R-:W-:Y:S02]  /*8670*/  @!P3 LEA.HI.X R11, R2, R5, R208, 0x1, P6 ;  /* 0x00000005020bb211 */ /* 0x010fe400030f0cd0 */
[----:B------:R-:W-:Y:S02]  /*8680*/  @!P0 LEA R4, P6, R18, R9, 0x1 ;  /* 0x0000000912048211 */ /* 0x000fe400078c08ff */
[-C--:B------:R-:W-:Y:S01]  /*8690*/  @!P2 LEA.HI.X R15, R17, R5.reuse, R207, 0x1, P5 ;  /* 0x00000005110fa211 */ /* 0x080fe200028f0ccf */
[----:B------:R1:W-:Y:S01]  /*86a0*/  @!P3 ST.E.128 desc[UR40][R10.64], RZ ;  /* 0x000000ff0a00b985 */ /* 0x0003e2000c101d28 */
[----:B------:R-:W-:-:S02]  /*86b0*/  @!P1 LEA.HI.X R21, R16, R5, R206, 0x1, P4 ;  /* 0x0000000510159211 */ /* 0x000fc400020f0cce */
[----:B------:R-:W-:Y:S01]  /*86c0*/  @!P0 LEA.HI.X R5, R18, R5, R205, 0x1, P6 ;  /* 0x0000000512058211 */ /* 0x000fe200030f0ccd */
[----:B------:R1:W-:Y:S04]  /*86d0*/  @!P2 ST.E.128 desc[UR40][R14.64], RZ ;  /* 0x000000ff0e00a985 */ /* 0x0003e8000c101d28 */
[----:B------:R1:W-:Y:S04]  /*86e0*/  @!P1 ST.E.128 desc[UR40][R20.64], RZ ;  /* 0x000000ff14009985 */ /* 0x0003e8000c101d28 */
[----:B------:R1:W-:Y:S02]  /*86f0*/  @!P0 ST.E.128 desc[UR40][R4.64], RZ ;  /* 0x000000ff04008985 */ /* 0x0003e4000c101d28 */
.L_x_415:
[----:B------:R-:W-:Y:S05]  /*8700*/  BSYNC B1 ;  /* 0x0000000000017941 */ /* 0x000fea0003800000 */
.L_x_414:
[----:B------:R-:W-:Y:S01]  /*8710*/  VIADD R0, R8, 0x60 ;  /* 0x0000006008007836 */ /* 0x000fe20000000000 */
[----:B0-23--:R-:W0:Y:S04]  /*8720*/  SHFL.IDX PT, R3, R3, 0x3, 0x181f ;  /* 0x00781f0003037f89 */ /* 0x00de2800000e0000 */
[----:B------:R-:W-:Y:S01]  /*8730*/  ISETP.GE.AND P0, PT, R0, R13, PT ;  /* 0x0000000d0000720c */ /* 0x000fe20003f06270 */
[----:B-1--4-:R1:W2:-:S12]  /*8740*/  SHFL.IDX PT, R5, R6, 0x3, 0x181f ;  /* 0x00781f0006057f89 */ /* 0x01229800000e0000 */
[----:B-1----:R-:W-:Y:S05]  /*8750*/  @P0 BRA `(.L_x_406) ;  /* 0x0000000000440947 */ /* 0x002fea0003800000 */
[----:B------:R-:W-:Y:S02]  /*8760*/  ULDC UR4, c[0x0][0xac8] ;  /* 0x0002b20000047ab9 */ /* 0x000fe40000000800 */
[----:B------:R-:W-:Y:S02]  /*8770*/  ISETP.GE.AND P3, PT, R2, UR4, PT ;  /* 0x0000000402007c0c */ /* 0x000fe4000bf66270 */
[----:B------:R-:W-:Y:S02]  /*8780*/  ISETP.GE.AND P2, PT, R17, UR4, PT ;  /* 0x0000000411007c0c */ /* 0x000fe4000bf46270 */
[----:B------:R-:W-:Y:S02]  /*8790*/  ISETP.GE.AND P1, PT, R16, UR4, PT ;  /* 0x0000000410007c0c */ /* 0x000fe4000bf26270 */
[----:B------:R-:W-:-:S07]  /*87a0*/  ISETP.GE.AND P0, PT, R18, UR4, PT ;  /* 0x0000000412007c0c */ /* 0x000fce000bf06270 */
[-C--:B--2---:R-:W-:Y:S02]  /*87b0*/  @!P3 LEA R8, P6, R2, R5.reuse, 0x1 ;  /* 0x000000050208b211 */ /* 0x084fe400078c08ff */
[CC--:B------:R-:W-:Y:S02]  /*87c0*/  @!P2 LEA R10, P5, R17.reuse, R5.reuse, 0x1 ;  /* 0x00000005110aa211 */ /* 0x0c0fe400078a08ff */
[----:B------:R-:W-:Y:S02]  /*87d0*/  @!P1 LEA R12, P4, R16, R5, 0x1 ;  /* 0x00000005100c9211 */ /* 0x000fe400078808ff */
[----:B0-----:R-:W-:Y:S02]  /*87e0*/  @!P3 LEA.HI.X R9, R2, R3, R208, 0x1, P6 ;  /* 0x000000030209b211 */ /* 0x001fe400030f0cd0 */
        /* <DEDUP_REMOVED lines=8> */
.L_x_406:
[----:B------:R-:W-:Y:S05]  /*8870*/  BSYNC B0 ;  /* 0x0000000000007941 */ /* 0x000fea0003800000 */
.L_x_397:
[----:B------:R-:W-:Y:S02]  /*8880*/  ULDC UR4, c[0x0][0xc3c] ;  /* 0x00030f0000047ab9 */ /* 0x000fe40000000800 */
[----:B------:R-:W-:-:S13]  /*8890*/  ISETP.GE.AND P0, PT, R7, UR4, PT ;  /* 0x0000000407007c0c */ /* 0x000fda000bf06270 */
[----:B------:R-:W-:Y:S05]  /*88a0*/  @!P0 BRA `(.L_x_416) ;  /* 0xffffff84006c8947 */ /* 0x000fea000383ffff */
[----:B------:R-:W-:Y:S05]  /*88b0*/  EXIT ;  /* 0x000000000000794d */ /* 0x000fea0003800000 */
.L_x_373:
[----:B------:R-:W-:-:S08]  /*88c0*/  NOP ;  /* 0x0000000000007918 */ /* 0x000fd00000000000 */
[----:B------:R-:W0:-:S00]  /*88d0*/  USETMAXREG.DEALLOC.CTAPOOL 0x18 ;  /* 0x00000018000079c8 */ /* 0x000e0000080e0500 */
[----:B0-----:R-:W-:-:S06]  /*88e0*/  LOP3.LUT R0, R0, 0x3, RZ, 0xc0, !PT ;  /* 0x0000000300007812 */ /* 0x001fcc00078ec0ff */
[----:B------:R-:W0:Y:S02]  /*88f0*/  SHFL.IDX PT, R0, R0, RZ, 0x1f ;  /* 0x00001fff00007589 */ /* 0x000e2400000e0000 */
[----:B0-----:R-:W-:Y:S01]  /*8900*/  ISETP.NE.AND P0, PT, R0, RZ, PT ;  /* 0x000000ff0000720c */ /* 0x001fe20003f05270 */
[----:B------:R-:W-:-:S03]  /*8910*/  IMAD.MOV.U32 R0, RZ, RZ, RZ ;  /* 0x000000ffff007224 */ /* 0x000fc600078e00ff */
[----:B------:R-:W-:-:S05]  /*8920*/  P2R R2, PR, RZ, 0x1 ;  /* 0x00000001ff027803 */ /* 0x000fca0000000000 */
[----:B------:R0:W-:Y:S04]  /*8930*/  STL [R1+0x58], R2 ;  /* 0x0000580201007387 */ /* 0x0001e80000100800 */
[----:B------:R-:W-:Y:S05]  /*8940*/  @!P0 BRA `(.L_x_417) ;  /* 0x00000000001c8947 */ /* 0x000fea0003800000 */
[----:B------:R-:W1:Y:S08]  /*8950*/  S2UR UR5, SR_CgaCtaId ;  /* 0x00000000000579c3 */ /* 0x000e700000008800 */
[----:B------:R-:W-:Y:S06]  /*8960*/  BAR.SYNC.DEFER_BLOCKING 0x5, 0x180 ;  /* 0x0146000000007b1d */ /* 0x000fec0000010000 */
[----:B------:R-:W-:-:S02]  /*8970*/  UMOV UR4, 0x400 ;  /* 0x0000040000047882 */ /* 0x000fc40000000000 */
[----:B-1----:R-:W-:-:S09]  /*8980*/  ULEA UR4, UR5, UR4, 0x18 ;  /* 0x0000000405047291 */ /* 0x002fd2000f8ec03f */
[----:B------:R-:W1:Y:S01]  /*8990*/  LDS.128 R16, [UR4+0x228d0] ;  /* 0x0228d004ff107984 */ /* 0x000e620008000c00 */
[----:B------:R-:W-:Y:S06]  /*89a0*/  BAR.ARV 0x4, 0x180 ;  /* 0x0106000000007b1d */ /* 0x000fec0000002000 */
[----:B------:R-:W-:Y:S05]  /*89b0*/  BRA `(.L_x_418) ;  /* 0x0000000400fc7947 */ /* 0x000fea0003800000 */
.L_x_417:
[----:B0-----:R-:W0:Y:S01]  /*89c0*/  S2R R2, SR_TID.X ;  /* 0x0000000000027919 */ /* 0x001e220000002100 */
[----:B------:R-:W-:Y:S01]  /*89d0*/  ULDC UR4, c[0x0][0xc3c] ;  /* 0x00030f0000047ab9 */ /* 0x000fe20000000800 */
[----:B------:R-:W1:Y:S01]  /*89e0*/  S2UR UR6, SR_CTAID.X ;  /* 0x00000000000679c3 */ /* 0x000e620000002500 */
[----:B------:R-:W-:Y:S01]  /*89f0*/  ULDC UR5, c[0x0][0xc38] ;  /* 0x00030e0000057ab9 */ /* 0x000fe20000000800 */
[----:B0-----:R-:W-:-:S04]  /*8a00*/  LOP3.LUT R5, R2, 0x1f, RZ, 0xc0, !PT ;  /* 0x0000001f02057812 */ /* 0x001fc800078ec0ff */
[----:B------:R-:W-:-:S04]  /*8a10*/  ISETP.NE.AND P0, PT, R5, 0x1f, PT ;  /* 0x0000001f0500780c */ /* 0x000fc80003f05270 */
[----:B------:R-:W-:-:S13]  /*8a20*/  ISETP.GE.OR P1, PT, R5, UR4, !P0 ;  /* 0x0000000405007c0c */ /* 0x000fda000c726670 */
[----:B------:R-:W0:Y:S02]  /*8a30*/  @!P1 LDC.64 R2, c[0x0][0xc80] ;  /* 0x00032000ff029b82 */ /* 0x000e240000000a00 */
[----:B0-----:R-:W-:-:S05]  /*8a40*/  @!P1 IMAD.WIDE.U32 R2, R5, 0x4, R2 ;  /* 0x0000000405029825 */ /* 0x001fca00078e0002 */
[----:B------:R-:W2:Y:S01]  /*8a50*/  @!P1 LDG.E R0, desc[UR40][R2.64] ;  /* 0x0000002802009981 */ /* 0x000ea2000c1e1900 */
[C---:B------:R-:W-:Y:S01]  /*8a60*/  ISETP.NE.AND P1, PT, R5.reuse, RZ, PT ;  /* 0x000000ff0500720c */ /* 0x040fe20003f25270 */
[----:B------:R-:W-:Y:S01]  /*8a70*/  UMOV UR4, URZ ;  /* 0x0000003f00047c82 */ /* 0x000fe20008000000 */
[C---:B------:R-:W-:Y:S01]  /*8a80*/  ISETP.GE.U32.AND P2, PT, R5.reuse, 0x2, PT ;  /* 0x000000020500780c */ /* 0x040fe20003f46070 */
[----:B------:R-:W-:Y:S01]  /*8a90*/  IMAD.MOV.U32 R16, RZ, RZ, RZ ;  /* 0x000000ffff107224 */ /* 0x000fe200078e00ff */
[C---:B------:R-:W-:Y:S02]  /*8aa0*/  ISETP.GE.U32.AND P3, PT, R5.reuse, 0x4, PT ;  /* 0x000000040500780c */ /* 0x040fe40003f66070 */
[C---:B------:R-:W-:Y:S02]  /*8ab0*/  ISETP.GE.U32.AND P4, PT, R5.reuse, 0x8, PT ;  /* 0x000000080500780c */ /* 0x040fe40003f86070 */
[----:B------:R-:W-:Y:S01]  /*8ac0*/  ISETP.GE.U32.AND P5, PT, R5, 0x10, PT ;  /* 0x000000100500780c */ /* 0x000fe20003fa6070 */
[----:B--2---:R-:W0:Y:S02]  /*8ad0*/  SHFL.UP PT, R4, R0, 0x1, RZ ;  /* 0x0420000000047989 */ /* 0x004e2400000e00ff */
[----:B0-----:R-:W-:-:S05]  /*8ae0*/  SEL R7, R4, RZ, P1 ;  /* 0x000000ff04077207 */ /* 0x001fca0000800000 */
[----:B------:R-:W-:-:S05]  /*8af0*/  IMAD.IADD R7, R0, 0x1, R7 ;  /* 0x0000000100077824 */ /* 0x000fca00078e0207 */
[----:B------:R-:W0:Y:S02]  /*8b00*/  SHFL.UP PT, R4, R7, 0x2, RZ ;  /* 0x0440000007047989 */ /* 0x000e2400000e00ff */
        /* <DEDUP_REMOVED lines=11> */
[----:B------:R-:W0:Y:S02]  /*8bc0*/  SHFL.IDX PT, R4, R2, 0x1f, 0x1f ;  /* 0x03e01f0002047f89 */ /* 0x000e2400000e0000 */
[----:B0-----:R-:W-:-:S04]  /*8bd0*/  IMAD R4, R4, UR5, RZ ;  /* 0x0000000504047c24 */ /* 0x001fc8000f8e02ff */
[----:B------:R-:W-:Y:S01]  /*8be0*/  IMAD.MOV.U32 R7, RZ, RZ, R4 ;  /* 0x000000ffff077224 */ /* 0x000fe200078e0004 */
[----:B-1----:R-:W-:-:S13]  /*8bf0*/  ISETP.GT.AND P6, PT, R4, UR6, PT ;  /* 0x0000000604007c0c */ /* 0x002fda000bfc4270 */
[----:B------:R-:W-:Y:S05]  /*8c00*/  @P6 BRA `(.L_x_419) ;  /* 0x0000000000a06947 */ /* 0x000fea0003800000 */
[----:B------:R-:W0:Y:S01]  /*8c10*/  LDC R6, c[0x0][0xc3c] ;  /* 0x00030f00ff067b82 */ /* 0x000e220000000800 */
[----:B------:R-:W-:Y:S01]  /*8c20*/  IMAD.MOV.U32 R4, RZ, RZ, R7 ;  /* 0x000000ffff047224 */ /* 0x000fe200078e0007 */
[----:B------:R-:W-:Y:S01]  /*8c30*/  UMOV UR4, URZ ;  /* 0x0000003f00047c82 */ /* 0x000fe20008000000 */
[----:B------:R-:W-:Y:S01]  /*8c40*/  ULDC UR7, c[0x0][0xc3c] ;  /* 0x00030f0000077ab9 */ /* 0x000fe20000000800 */
[----:B------:R-:W-:-:S05]  /*8c50*/  ULDC UR5, c[0x0][0xc38] ;  /* 0x00030e0000057ab9 */ /* 0x000fca0000000800 */
.L_x_423:
[----:B------:R-:W-:Y:S01]  /*8c60*/  UIADD3 UR4, UR4, 0x1f, URZ ;  /* 0x0000001f04047890 */ /* 0x000fe2000fffe03f */
[----:B------:R-:W-:-:S05]  /*8c70*/  IMAD.U32 R19, RZ, RZ, UR7 ;  /* 0x00000007ff137e24 */ /* 0x000fca000f8e00ff */
[----:B0-----:R-:W-:-:S13]  /*8c80*/  ISETP.LE.AND P6, PT, R6, UR4, PT ;  /* 0x0000000406007c0c */ /* 0x001fda000bfc3270 */
[----:B------:R-:W-:Y:S05]  /*8c90*/  @P6 BRA `(.L_x_420) ;  /* 0x0000000400206947 */ /* 0x000fea0003800000 */
[----:B------:R-:W-:Y:S01]  /*8ca0*/  VIADD R7, R5, UR4 ;  /* 0x0000000405077c36 */ /* 0x000fe20008000000 */
[----:B------:R-:W-:Y:S01]  /*8cb0*/  BSSY B0, `(.L_x_421) ;  /* 0x0000007000007945 */ /* 0x000fe20003800000 */
[----:B------:R-:W-:-:S03]  /*8cc0*/  IMAD.MOV.U32 R0, RZ, RZ, RZ ;  /* 0x000000ffff007224 */ /* 0x000fc600078e00ff */
[----:B------:R-:W-:-:S13]  /*8cd0*/  ISETP.GE.OR P6, PT, R7, R6, !P0 ;  /* 0x000000060700720c */ /* 0x000fda00047c6670 */
[----:B------:R-:W-:Y:S05]  /*8ce0*/  @P6 BRA `(.L_x_422) ;  /* 0x00000000000c6947 */ /* 0x000fea0003800000 */
[----:B------:R-:W0:Y:S02]  /*8cf0*/  LDC.64 R2, c[0x0][0xc80] ;  /* 0x00032000ff027b82 */ /* 0x000e240000000a00 */
[----:B0-----:R-:W-:-:S05]  /*8d00*/  IMAD.WIDE R2, R7, 0x4, R2 ;  /* 0x0000000407027825 */ /* 0x001fca00078e0202 */
[----:B------:R0:W5:Y:S02]  /*8d10*/  LDG.E R0, desc[UR40][R2.64] ;  /* 0x0000002802007981 */ /* 0x000164000c1e1900 */
.L_x_422:
[----:B------:R-:W-:Y:S05]  /*8d20*/  BSYNC B0 ;  /* 0x0000000000007941 */ /* 0x000fea0003800000 */
.L_x_421:
[----:B0----5:R-:W0:Y:S02]  /*8d30*/  SHFL.UP PT, R2, R0, 0x1, RZ ;  /* 0x0420000000027989 */ /* 0x021e2400000e00ff */
        /* <DEDUP_REMOVED lines=16> */
[----:B------:R-:W-:-:S05]  /*8e40*/  IMAD.IADD R4, R3, 0x1, R4 ;  /* 0x0000000103047824 */ /* 0x000fca00078e0204 */
[----:B------:R-:W-:-:S13]  /*8e50*/  ISETP.GT.AND P6, PT, R4, UR6, PT ;  /* 0x0000000604007c0c */ /* 0x000fda000bfc4270 */
[----:B------:R-:W-:Y:S05]  /*8e60*/  @!P6 BRA `(.L_x_423) ;  /* 0xfffffffc007ce947 */ /* 0x000fea000383ffff */
[----:B------:R-:W-:Y:S02]  /*8e70*/  IMAD.MOV.U32 R2, RZ, RZ, R9 ;  /* 0x000000ffff027224 */ /* 0x000fe400078e0009 */
[----:B------:R-:W-:-:S07]  /*8e80*/  IMAD.MOV.U32 R7, RZ, RZ, R3 ;  /* 0x000000ffff077224 */ /* 0x000fce00078e0003 */
.L_x_419:
[----:B------:R-:W-:-:S04]  /*8e90*/  IMAD.IADD R7, R4, 0x1, -R7 ;  /* 0x0000000104077824 */ /* 0x000fc800078e0a07 */
[----:B------:R-:W-:-:S05]  /*8ea0*/  IMAD R3, R2, UR5, R7 ;  /* 0x0000000502037c24 */ /* 0x000fca000f8e0207 */
[----:B------:R-:W-:-:S13]  /*8eb0*/  ISETP.GT.AND P0, PT, R3, UR6, PT ;  /* 0x0000000603007c0c */ /* 0x000fda000bf04270 */
[----:B------:R-:W-:-:S04]  /*8ec0*/  VOTE.ANY R6, PT, !P0 ;  /* 0x0000000000067806 */ /* 0x000fc800040e0100 */
[----:B------:R-:W0:Y:S01]  /*8ed0*/  POPC R19, R6 ;  /* 0x0000000600137309 */ /* 0x000e220000000000 */
[----:B------:R-:W-:Y:S01]  /*8ee0*/  ISETP.NE.AND P0, PT, R6, RZ, PT ;  /* 0x000000ff0600720c */ /* 0x000fe20003f05270 */
[----:B0-----:R-:W0:Y:S02]  /*8ef0*/  SHFL.IDX PT, R0, R0, R19, 0x1f ;  /* 0x00001f1300007589 */ /* 0x001e2400000e0000 */
[----:B0-----:R-:W-:-:S04]  /*8f00*/  IABS R4, R0 ;  /* 0x0000000000047213 */ /* 0x001fc80000000000 */
[----:B------:R-:W0:Y:S08]  /*8f10*/  I2F.RP R8, R4 ;  /* 0x0000000400087306 */ /* 0x000e300000209400 */
[----:B0-----:R-:W0:Y:S02]  /*8f20*/  MUFU.RCP R8, R8 ;  /* 0x0000000800087308 */ /* 0x001e240000001000 */
[----:B0-----:R-:W-:-:S06]  /*8f30*/  VIADD R3, R8, 0xffffffe ;  /* 0x0ffffffe08037836 */ /* 0x001fcc0000000000 */
[----:B------:R-:W0:Y:S02]  /*8f40*/  F2I.FTZ.U32.TRUNC.NTZ R3, R3 ;  /* 0x0000000300037305 */ /* 0x000e24000021f000 */
[----:B0-----:R-:W-:Y:S01]  /*8f50*/  IMAD.MOV R11, RZ, RZ, -R3 ;  /* 0x000000ffff0b7224 */ /* 0x001fe200078e0a03 */
[----:B------:R-:W-:Y:S06]  /*8f60*/  @!P0 BRA `(.L_x_424) ;  /* 0x0000000000088947 */ /* 0x000fec0003800000 */
[----:B------:R-:W-:-:S05]  /*8f70*/  VIADD R9, R19, 0xffffffff ;  /* 0xffffffff13097836 */ /* 0x000fca0000000000 */
[----:B------:R0:W1:Y:S02]  /*8f80*/  SHFL.IDX PT, R16, R2, R9, 0x1f ;  /* 0x00001f0902107589 */ /* 0x00006400000e0000 */
.L_x_424:
[----:B-1----:R-:W-:Y:S01]  /*8f90*/  IMAD R16, R16, UR5, R7 ;  /* 0x0000000510107c24 */ /* 0x002fe2000f8e0207 */
[----:B------:R-:W-:Y:S01]  /*8fa0*/  IABS R6, R0 ;  /* 0x0000000000067213 */ /* 0x000fe20000000000 */
[----:B------:R-:W-:Y:S02]  /*8fb0*/  IMAD R7, R11, R4, RZ ;  /* 0x000000040b077224 */ /* 0x000fe400078e02ff */
[----:B0-----:R-:W-:Y:S02]  /*8fc0*/  IMAD.MOV.U32 R2, RZ, RZ, RZ ;  /* 0x000000ffff027224 */ /* 0x001fe400078e00ff */
[----:B------:R-:W-:Y:S02]  /*8fd0*/  IMAD.MOV R6, RZ, RZ, -R6 ;  /* 0x000000ffff067224 */ /* 0x000fe400078e0a06 */
[----:B------:R-:W-:Y:S01]  /*8fe0*/  IMAD.HI.U32 R2, R3, R7, R2 ;  /* 0x0000000703027227 */ /* 0x000fe200078e0002 */
[----:B------:R-:W-:-:S03]  /*8ff0*/  IADD3 R7, -R16, UR6, RZ ;  /* 0x0000000610077c10 */ /* 0x000fc6000fffe1ff */
[----:B------:R-:W-:Y:S01]  /*9000*/  VIADD R19, R19, UR4 ;  /* 0x0000000413137c36 */ /* 0x000fe20008000000 */
[----:B------:R-:W-:-:S05]  /*9010*/  IABS R3, R7 ;  /* 0x0000000700037213 */ /* 0x000fca0000000000 */
[----:B------:R-:W-:-:S04]  /*9020*/  IMAD.HI.U32 R2, R2, R3, RZ ;  /* 0x0000000302027227 */ /* 0x000fc800078e00ff */
[----:B------:R-:W-:-:S05]  /*9030*/  IMAD R3, R2, R6, R3 ;  /* 0x0000000602037224 */ /* 0x000fca00078e0203 */
[----:B------:R-:W-:-:S13]  /*9040*/  ISETP.GT.U32.AND P1, PT, R4, R3, PT ;  /* 0x000000030400720c */ /* 0x000fda0003f24070 */
[----:B------:R-:W-:Y:S02]  /*9050*/  @!P1 IMAD.IADD R3, R3, 0x1, -R4 ;  /* 0x0000000103039824 */ /* 0x000fe400078e0a04 */
[----:B------:R-:W-:Y:S01]  /*9060*/  @!P1 VIADD R2, R2, 0x1 ;  /* 0x0000000102029836 */ /* 0x000fe20000000000 */
[----:B------:R-:W-:Y:S02]  /*9070*/  ISETP.NE.AND P1, PT, R0, RZ, PT ;  /* 0x000000ff0000720c */ /* 0x000fe40003f25270 */
[----:B------:R-:W-:Y:S02]  /*9080*/  ISETP.GE.U32.AND P0, PT, R3, R4, PT ;  /* 0x000000040300720c */ /* 0x000fe40003f06070 */
[----:B------:R-:W-:-:S04]  /*9090*/  LOP3.LUT R3, R7, R0, RZ, 0x3c, !PT ;  /* 0x0000000007037212 */ /* 0x000fc800078e3cff */
[----:B------:R-:W-:-:S07]  /*90a0*/  ISETP.GE.AND P2, PT, R3, RZ, PT ;  /* 0x000000ff0300720c */ /* 0x000fce0003f46270 */
[----:B------:R-:W-:-:S06]  /*90b0*/  @P0 VIADD R2, R2, 0x1 ;  /* 0x0000000102020836 */ /* 0x000fcc0000000000 */
[----:B------:R-:W-:Y:S01]  /*90c0*/  @!P2 IMAD.MOV R2, RZ, RZ, -R2 ;  /* 0x000000ffff02a224 */ /* 0x000fe200078e0a02 */
[----:B------:R-:W-:-:S05]  /*90d0*/  @!P1 LOP3.LUT R2, RZ, R0, RZ, 0x33, !PT ;  /* 0x00000000ff029212 */ /* 0x000fca00078e33ff */
[--C-:B------:R-:W-:Y:S02]  /*90e0*/  IMAD.MOV R17, RZ, RZ, -R2.reuse ;  /* 0x000000ffff117224 */ /* 0x100fe400078e0a02 */
[----:B------:R-:W-:Y:S02]  /*90f0*/  IMAD.MOV.U32 R18, RZ, RZ, R2 ;  /* 0x000000ffff127224 */ /* 0x000fe400078e0002 */
[----:B------:R-:W-:Y:S01]  /*9100*/  IMAD R17, R0, R17, R7 ;  /* 0x0000001100117224 */ /* 0x000fe200078e0207 */
[----:B------:R-:W-:Y:S06]  /*9110*/  BRA `(.L_x_425) ;  /* 0x00000000000c7947 */ /* 0x000fec0003800000 */
.L_x_420:
[----:B------:R-:W-:Y:S02]  /*9120*/  IMAD.MOV.U32 R17, RZ, RZ, RZ ;  /* 0x000000ffff117224 */ /* 0x000fe400078e00ff */
[----:B------:R-:W-:Y:S02]  /*9130*/  IMAD.U32 R16, RZ, RZ, UR6 ;  /* 0x00000006ff107e24 */ /* 0x000fe4000f8e00ff */
[----:B------:R-:W-:-:S07]  /*9140*/  IMAD.MOV.U32 R18, RZ, RZ, RZ ;  /* 0x000000ffff127224 */ /* 0x000fce00078e00ff */
.L_x_425:
[----:B------:R-:W-:-:S13]  /*9150*/  ISETP.NE.AND P0, PT, R5, RZ, PT ;  /* 0x000000ff0500720c */ /* 0x000fda0003f05270 */
[----:B------:R-:W0:Y:S01]  /*9160*/  @!P0 S2R R3, SR_CgaCtaId ;  /* 0x0000000000038919 */ /* 0x000e220000008800 */
[----:B------:R-:W-:-:S04]  /*9170*/  @!P0 MOV R0, 0x400 ;  /* 0x0000040000008802 */ /* 0x000fc80000000f00 */
[----:B0-----:R-:W-:-:S05]  /*9180*/  @!P0 LEA R0, R3, R0, 0x18 ;  /* 0x0000000003008211 */ /* 0x001fca00078ec0ff */
[----:B------:R2:W-:Y:S01]  /*9190*/  @!P0 STS.128 [R0+0x228d0], R16 ;  /* 0x0228d01000008388 */ /* 0x0005e20000000c00 */
[----:B------:R-:W-:Y:S06]  /*91a0*/  BAR.ARV 0x5, 0x180 ;  /* 0x0146000000007b1d */ /* 0x000fec0000002000 */
.L_x_418:
[----:B--2---:R-:W-:Y:S01]  /*91b0*/  IMAD.MOV.U32 R0, RZ, RZ, 0x1 ;  /* 0x00000001ff007424 */ /* 0x004fe200078e00ff */
[----:B------:R2:W-:Y:S01]  /*91c0*/  STL [R1+0x40], RZ ;  /* 0x000040ff01007387 */ /* 0x0005e20000100800 */
[----:B------:R-:W-:Y:S02]  /*91d0*/  ULDC UR4, c[0x0][0xc3c] ;  /* 0x00030f0000047ab9 */ /* 0x000fe40000000800 */
[----:B-1----:R-:W-:Y:S01]  /*91e0*/  ISETP.GE.AND P0, PT, R19, UR4, PT ;  /* 0x0000000413007c0c */ /* 0x002fe2000bf06270 */
[----:B------:R2:W-:Y:S04]  /*91f0*/  STL [R1+0x10], R0 ;  /* 0x0000100001007387 */ /* 0x0005e80000100800 */
[----:B------:R2:W-:Y:S08]  /*9200*/  STL [R1+0x8], RZ ;  /* 0x000008ff01007387 */ /* 0x0005f00000100800 */
[----:B--2---:R-:W-:Y:S05]  /*9210*/  @P0 BRA `(.L_x_426) ;  /* 0x0000005000700947 */ /* 0x004fea0003800000 */
[----:B------:R-:W1:Y:S01]  /*9220*/  S2R R5, SR_TID.X ;  /* 0x0000000000057919 */ /* 0x000e620000002100 */
[----:B------:R-:W2:Y:S01]  /*9230*/  S2UR UR5, SR_CgaCtaId ;  /* 0x00000000000579c3 */ /* 0x000ea20000008800 */
[----:B------:R-:W-:Y:S01]  /*9240*/  UMOV UR4, 0x400 ;  /* 0x0000040000047882 */ /* 0x000fe20000000000 */
[----:B------:R-:W-:Y:S01]  /*9250*/  BSSY B8, `(.L_x_426) ;  /* 0x0000518000087945 */ /* 0x000fe20003800000 */
[----:B------:R-:W-:Y:S01]  /*9260*/  ULDC UR37, c[0x0][0xc] ;  /* 0x0000030000257ab9 */ /* 0x000fe20000000800 */
[----:B------:R-:W-:Y:S01]  /*9270*/  ULDC.64 UR38, c[0x0][0x198] ;  /* 0x0000660000267ab9 */ /* 0x000fe20000000a00 */
[----:B--2---:R-:W-:Y:S01]  /*9280*/  ULEA UR4, UR5, UR4, 0x18 ;  /* 0x0000000405047291 */ /* 0x004fe2000f8ec03f */
[C---:B-1----:R-:W-:Y:S01]  /*9290*/  IMAD.SHL.U32 R0, R5.reuse, 0x8, RZ ;  /* 0x0000000805007824 */ /* 0x042fe200078e00ff */
[----:B------:R-:W-:-:S04]  /*92a0*/  LOP3.LUT R4, R5, 0x7f, RZ, 0xc0, !PT ;  /* 0x0000007f05047812 */ /* 0x000fc800078ec0ff */
[----:B0-----:R-:W-:-:S04]  /*92b0*/  LOP3.LUT R2, R0, 0x1f8, RZ, 0xc0, !PT ;  /* 0x000001f800027812 */ /* 0x001fc800078ec0ff */
[----:B------:R-:W-:Y:S01]  /*92c0*/  LOP3.LUT R3, R2, 0x38, R5, 0x78, !PT ;  /* 0x0000003802037812 */ /* 0x000fe200078e7805 */
[----:B------:R-:W-:-:S05]  /*92d0*/  IMAD.SHL.U32 R2, R4, 0x8, RZ ;  /* 0x0000000804027824 */ /* 0x000fca00078e00ff */
[----:B------:R-:W-:Y:S01]  /*92e0*/  LOP3.LUT R2, R3, 0x200, R2, 0xf8, !PT ;  /* 0x0000020003027812 */ /* 0x000fe200078ef802 */
[----:B------:R-:W-:Y:S01]  /*92f0*/  IMAD.SHL.U32 R3, R5, 0x10, RZ ;  /* 0x0000001005037824 */ /* 0x000fe200078e00ff */
[----:B------:R-:W-:Y:S01]  /*9300*/  SHF.R.U32.HI R5, RZ, 0x3, R4 ;  /* 0x00000003ff057819 */ /* 0x000fe20000011604 */
[----:B------:R-:W-:-:S03]  /*9310*/  IMAD.U32 R4, RZ, RZ, UR4 ;  /* 0x00000004ff047e24 */ /* 0x000fc6000f8e00ff */
[----:B------:R-:W-:Y:S01]  /*9320*/  LOP3.LUT R0, R5, 0x70, R3, 0xf8, !PT ;  /* 0x0000007005007812 */ /* 0x000fe200078ef803 */
[----:B------:R-:W-:Y:S01]  /*9330*/  IMAD R2, R2, 0x2, R4 ;  /* 0x0000000202027824 */ /* 0x000fe200078e0204 */
[----:B------:R0:W-:Y:S01]  /*9340*/  STL [R1+0x4], R4 ;  /* 0x0000040401007387 */ /* 0x0001e20000100800 */
[----:B------:R-:W-:-:S03]  /*9350*/  IMAD.MOV.U32 R0, RZ, RZ, 0x1 ;  /* 0x00000001ff007424 */ /* 0x000fc600078e00ff */
[----:B------:R0:W-:Y:S04]  /*9360*/  STL [R1+0x24], R2 ;  /* 0x0000240201007387 */ /* 0x0001e80000100800 */
[----:B------:R0:W-:Y:S04]  /*9370*/  STL [R1+0x8], RZ ;  /* 0x000008ff01007387 */ /* 0x0001e80000100800 */
[----:B------:R0:W-:Y:S04]  /*9380*/  STL [R1+0x10], R0 ;  /* 0x0000100001007387 */ /* 0x0001e80000100800 */
[----:B------:R0:W-:Y:S02]  /*9390*/  STL [R1+0x40], RZ ;  /* 0x000040ff01007387 */ /* 0x0001e40000100800 */
.L_x_528:
[----:B012---:R-:W0:Y:S02]  /*93a0*/  LDC.64 R2, c[0x0][0xc88] ;  /* 0x00032200ff027b82 */ /* 0x007e240000000a00 */
[----:B0-----:R-:W-:-:S05]  /*93b0*/  IMAD.WIDE R2, R19, 0x4, R2 ;  /* 0x0000000413027825 */ /* 0x001fca00078e0202 */
[----:B------:R-:W2:Y:S01]  /*93c0*/  LDG.E R11, desc[UR40][R2.64] ;  /* 0x00000028020b7981 */ /* 0x000ea2000c1e1900 */
[----:B------:R-:W-:Y:S05]  /*93d0*/  YIELD ;  /* 0x0000000000007946 */ /* 0x000fea0003800000 */
[----:B------:R-:W-:Y:S01]  /*93e0*/  ULDC.64 UR4, c[0x0][0xa28] ;  /* 0x00028a0000047ab9 */ /* 0x000fe20000000a00 */
[----:B---3--:R-:W-:Y:S01]  /*93f0*/  IMAD.MOV.U32 R0, RZ, RZ, RZ ;  /* 0x000000ffff007224 */ /* 0x008fe200078e00ff */
[----:B------:R-:W-:Y:S01]  /*9400*/  ISETP.NE.U32.AND P0, PT, RZ, UR4, PT ;  /* 0x00000004ff007c0c */ /* 0x000fe2000bf05070 */
[----:B------:R-:W-:Y:S01]  /*9410*/  IMAD.MOV.U32 R6, RZ, RZ, RZ ;  /* 0x000000ffff067224 */ /* 0x000fe200078e00ff */
[----:B------:R-:W-:Y:S01]  /*9420*/  ULDC.64 UR6, c[0x0][0xa18] ;  /* 0x0002860000067ab9 */ /* 0x000fe20000000a00 */
[----:B------:R-:W-:Y:S01]  /*9430*/  ULDC.64 UR8, c[0x0][0xa08] ;  /* 0x0002820000087ab9 */ /* 0x000fe20000000a00 */
[----:B------:R-:W-:-:S02]  /*9440*/  ISETP.NE.AND.EX P0, PT, RZ, UR5, PT, P0 ;  /* 0x00000005ff007c0c */ /* 0x000fc4000bf05300 */
[----:B--2---:R-:W-:Y:S01]  /*9450*/  SHF.R.S32.HI R4, RZ, 0x1f, R11 ;  /* 0x0000001fff047819 */ /* 0x004fe2000001140b */
[----:B------:R-:W-:-:S10]  /*9460*/  IMAD.SHL.U32 R10, R11, 0x4, RZ ;  /* 0x000000040b0a7824 */ /* 0x000fd400078e00ff */
[C---:B------:R-:W-:Y:S01]  /*9470*/  @P0 LEA R2, P1, R11.reuse, UR4, 0x2 ;  /* 0x000000040b020c11 */ /* 0x040fe2000f8210ff */
[----:B------:R-:W-:Y:S03]  /*9480*/  STL [R1+0x20], R11 ;  /* 0x0000200b01007387 */ /* 0x000fe60000100800 */
[C-C-:B------:R-:W-:Y:S01]  /*9490*/  @P0 LEA.HI.X R3, R11.reuse, UR5, R4.reuse, 0x2, P1 ;  /* 0x000000050b030c11 */ /* 0x140fe200088f1404 */
[----:B------:R-:W-:Y:S01]  /*94a0*/  ULDC.64 UR4, c[0x0][0xa00] ;  /* 0x0002800000047ab9 */ /* 0x000fe20000000a00 */
[----:B------:R-:W-:Y:S01]  /*94b0*/  SHF.L.U64.HI R9, R11, 0x2, R4 ;  /* 0x000000020b097819 */ /* 0x000fe20000010204 */
[----:B------:R0:W-:Y:S01]  /*94c0*/  STL [R1+0x34], R4 ;  /* 0x0000340401007387 */ /* 0x0001e20000100800 */
[----:B------:R-:W-:-:S03]  /*94d0*/  ISETP.NE.U32.AND P1, PT, RZ, UR4, PT ;  /* 0x00000004ff007c0c */ /* 0x000fc6000bf25070 */
[----:B-----5:R1:W5:Y:S01]  /*94e0*/  @P0 LDG.E R0, desc[UR40][R2.64] ;  /* 0x0000002802000981 */ /* 0x020362000c1e1900 */
[----:B------:R-:W-:Y:S01]  /*94f0*/  ISETP.NE.AND.EX P1, PT, RZ, UR5, PT, P1 ;  /* 0x00000005ff007c0c */ /* 0x000fe2000bf25310 */
[----:B------:R-:W-:Y:S01]  /*9500*/  IMAD.MOV.U32 R8, RZ, RZ, RZ ;  /* 0x000000ffff087224 */ /* 0x000fe200078e00ff */
[----:B------:R-:W-:Y:S01]  /*9510*/  ISETP.NE.U32.AND P2, PT, RZ, UR6, PT ;  /* 0x00000006ff007c0c */ /* 0x000fe2000bf45070 */
[----:B------:R-:W-:Y:S01]  /*9520*/  STL [R1], R10 ;  /* 0x0000000a01007387 */ /* 0x000fe20000100800 */
[----:B------:R-:W-:Y:S02]  /*9530*/  ISETP.NE.U32.AND P0, PT, RZ, UR8, PT ;  /* 0x00000008ff007c0c */ /* 0x000fe4000bf05070 */
[----:B------:R-:W-:Y:S01]  /*9540*/  ISETP.NE.AND.EX P2, PT, RZ, UR7, PT, P2 ;  /* 0x00000007ff007c0c */ /* 0x000fe2000bf45320 */
[----:B------:R-:W-:Y:S01]  /*9550*/  STL [R1+0x14], R9 ;  /* 0x0000140901007387 */ /* 0x000fe20000100800 */
[----:B------:R-:W-:Y:S02]  /*9560*/  ISETP.NE.AND.EX P0, PT, RZ, UR9, PT, P0 ;  /* 0x00000009ff007c0c */ /* 0x000fe4000bf05300 */
[----:B-1----:R-:W-:-:S02]  /*9570*/  IADD3 R2, P3, R10, UR4, RZ ;  /* 0x000000040a027c10 */ /* 0x002fc4000ff7e0ff */
[----:B0-----:R-:W-:Y:S02]  /*9580*/  IADD3 R4, P4, R10, UR8, RZ ;  /* 0x000000080a047c10 */ /* 0x001fe4000ff9e0ff */
[C---:B------:R-:W-:Y:S01]  /*9590*/  IADD3.X R3, R9.reuse, UR5, RZ, P3, !PT ;  /* 0x0000000509037c10 */ /* 0x040fe20009ffe4ff */
[----:B------:R-:W-:Y:S01]  /*95a0*/  ULDC UR4, c[0x0][0x288] ;  /* 0x0000a20000047ab9 */ /* 0x000fe20000000800 */
[----:B------:R-:W-:-:S03]  /*95b0*/  IADD3.X R5, R9, UR9, RZ, P4, !PT ;  /* 0x0000000909057c10 */ /* 0x000fc6000a7fe4ff */
[----:B------:R-:W2:Y:S01]  /*95c0*/  @P1 LDG.E R6, desc[UR40][R2.64] ;  /* 0x0000002802061981 */ /* 0x000ea2000c1e1900 */
[----:B------:R-:W-:Y:S01]  /*95d0*/  IMAD.U32 R12, RZ, RZ, UR4 ;  /* 0x00000004ff0c7e24 */ /* 0x000fe2000f8e00ff */
[----:B------:R-:W-:Y:S02]  /*95e0*/  ULDC.64 UR4, c[0x0][0x418] ;  /* 0x0001060000047ab9 */ /* 0x000fe40000000a00 */
[----:B------:R-:W5:Y:S04]  /*95f0*/  @P0 LDG.E R8, desc[UR40][R4.64] ;  /* 0x0000002804080981 */ /* 0x000f68000c1e1900 */
[----:B--2---:R0:W-:Y:S02]  /*9600*/  STL [R1+0x30], R6 ;  /* 0x0000300601007387 */ /* 0x0041e40000100800 */
[----:B0-----:R-:W-:-:S04]  /*9610*/  @P2 IADD3 R6, P3, R10, UR6, RZ ;  /* 0x000000060a062c10 */ /* 0x001fc8000ff7e0ff */
[----:B------:R-:W-:-:S05]  /*9620*/  @P2 IADD3.X R7, R9, UR7, RZ, P3, !PT ;  /* 0x0000000709072c10 */ /* 0x000fca0009ffe4ff */
[----:B------:R0:W2:Y:S01]  /*9630*/  @P2 LDG.E R12, desc[UR40][R6.64] ;  /* 0x00000028060c2981 */ /* 0x0000a2000c1e1900 */
[----:B------:R-:W-:-:S03]  /*9640*/  UISETP.NE.U32.AND UP0, UPT, UR4, URZ, UPT ;  /* 0x0000003f0400728c */ /* 0x000fc6000bf05070 */
[----:B------:R-:W-:Y:S01]  /*9650*/  ULDC UR4, c[0x0][0x424] ;  /* 0x0001090000047ab9 */ /* 0x000fe20000000800 */
[----:B------:R-:W-:-:S03]  /*9660*/  UISETP.NE.AND.EX UP0, UPT, UR5, URZ, UPT, UP0 ;  /* 0x0000003f0500728c */ /* 0x000fc6000bf05300 */
[----:B------:R-:W-:Y:S01]  /*9670*/  ULDC UR5, c[0x0][0x2f0] ;  /* 0x0000bc0000057ab9 */ /* 0x000fe20000000800 */
[----:B------:R-:W-:-:S04]  /*9680*/  USEL UR4, UR4, 0x1, UP0 ;  /* 0x0000000104047887 */ /* 0x000fc80008000000 */
[----:B------:R-:W-:-:S06]  /*9690*/  UIMAD UR4, UR4, UR5, URZ ;  /* 0x00000005040472a4 */ /* 0x000fcc000f8e023f */
[----:B0-----:R-:W-:Y:S01]  /*96a0*/  IMAD.U32 R6, RZ, RZ, UR4 ;  /* 0x00000004ff067e24 */ /* 0x001fe2000f8e00ff */
[----:B--2---:R0:W-:Y:S01]  /*96b0*/  STL [R1+0x3c], R12 ;  /* 0x00003c0c01007387 */ /* 0x0041e20000100800 */
[----:B------:R-:W-:Y:S05]  /*96c0*/  @P2 BRA `(.L_x_427) ;  /* 0x0000000000142947 */ /* 0x000fea0003800000 */
[----:B------:R-:W-:Y:S05]  /*96d0*/  @!P1 BRA `(.L_x_427) ;  /* 0x0000000000109947 */ /* 0x000fea0003800000 */
[----:B------:R-:W2:Y:S04]  /*96e0*/  LDG.E R7, desc[UR40][R2.64] ;  /* 0x0000002802077981 */ /* 0x000ea8000c1e1900 */
[----:B------:R-:W2:Y:S02]  /*96f0*/  LDG.E R2, desc[UR40][R2.64+0x4] ;  /* 0x0000042802027981 */ /* 0x000ea4000c1e1900 */
[----:B--2---:R-:W-:-:S05]  /*9700*/  IMAD.IADD R2, R2, 0x1, -R7 ;  /* 0x0000000102027824 */ /* 0x004fca00078e0a07 */
[----:B------:R1:W-:Y:S02]  /*9710*/  STL [R1+0x3c], R2 ;  /* 0x00003c0201007387 */ /* 0x0003e40000100800 */
.L_x_427:
[----:B-1----:R-:W-:Y:S01]  /*9720*/  IMAD.MOV.U32 R2, RZ, RZ, R11 ;  /* 0x000000ffff027224 */ /* 0x002fe200078e000b */
[----:B------:R-:W-:Y:S01]  /*9730*/  ULDC.64 UR4, c[0x0][0xa20] ;  /* 0x0002880000047ab9 */ /* 0x000fe20000000a00 */
[----:B-----5:R-:W-:Y:S01]  /*9740*/  IMAD.IADD R3, R8, 0x1, R0 ;  /* 0x0000000108037824 */ /* 0x020fe200078e0200 */
[----:B------:R-:W-:Y:S02]  /*9750*/  ISETP.NE.U32.AND P1, PT, RZ, UR4, PT ;  /* 0x00000004ff007c0c */ /* 0x000fe4000bf25070 */
[----:B------:R1:W-:Y:S02]  /*9760*/  STL [R1+0xc], R2 ;  /* 0x00000c0201007387 */ /* 0x0003e40000100800 */
[----:B------:R-:W-:Y:S02]  /*9770*/  ISETP.NE.AND.EX P1, PT, RZ, UR5, PT, P1 ;  /* 0x00000005ff007c0c */ /* 0x000fe4000bf25310 */
[----:B------:R1:W-:Y:S11]  /*9780*/  STL [R1+0x1c], R3 ;  /* 0x00001c0301007387 */ /* 0x0003f60000100800 */
[----:B-1----:R-:W-:Y:S05]  /*9790*/  @!P1 BRA `(.L_x_428) ;  /* 0x0000000000109947 */ /* 0x002fea0003800000 */
[----:B------:R-:W-:-:S04]  /*97a0*/  IADD3 R6, P0, R10, UR4, RZ ;  /* 0x000000040a067c10 */ /* 0x000fc8000ff1e0ff */
[----:B------:R-:W-:-:S05]  /*97b0*/  IADD3.X R7, R9, UR5, RZ, P0, !PT ;  /* 0x0000000509077c10 */ /* 0x000fca00087fe4ff */
[----:B------:R1:W5:Y:S01]  /*97c0*/  LDG.E R6, desc[UR40][R6.64] ;  /* 0x0000002806067981 */ /* 0x000362000c1e1900 */
[----:B------:R-:W-:Y:S05]  /*97d0*/  BRA `(.L_x_429) ;  /* 0x0000000000107947 */ /* 0x000fea0003800000 */
.L_x_428:
[----:B------:R-:W-:Y:S05]  /*97e0*/  @!P0 BRA `(.L_x_429) ;  /* 0x00000000000c8947 */ /* 0x000fea0003800000 */
[----:B------:R-:W2:Y:S04]  /*97f0*/  LDG.E R6, desc[UR40][R4.64] ;  /* 0x0000002804067981 */ /* 0x000ea8000c1e1900 */
[----:B------:R-:W2:Y:S02]  /*9800*/  LDG.E R4, desc[UR40][R4.64+0x4] ;  /* 0x0000042804047981 */ /* 0x000ea4000c1e1900 */
[----:B--2---:R-:W-:-:S07]  /*9810*/  IMAD.IADD R6, R4, 0x1, -R6 ;  /* 0x0000000104067824 */ /* 0x004fce00078e0a06 */
.L_x_429:
[----:B-----5:R-:W-:Y:S01]  /*9820*/  IMAD.IADD R2, R6, 0x1, -R0 ;  /* 0x0000000106027824 */ /* 0x020fe200078e0a00 */
[----:B------:R-:W-:Y:S03]  /*9830*/  BSSY B7, `(.L_x_430) ;  /* 0x0000417000077945 */ /* 0x000fe60003800000 */
[C---:B------:R-:W-:Y:S01]  /*9840*/  VIADD R0, R2.reuse, 0x5f ;  /* 0x0000005f02007836 */ /* 0x040fe20000000000 */
[----:B------:R2:W-:Y:S01]  /*9850*/  STL [R1+0x38], R2 ;  /* 0x0000380201007387 */ /* 0x0005e20000100800 */
[----:B------:R-:W-:Y:S02]  /*9860*/  ISETP.GT.AND P0, PT, R2, RZ, PT ;  /* 0x000000ff0200720c */ /* 0x000fe40003f04270 */
[----:B------:R-:W-:-:S05]  /*9870*/  IMAD.HI R0, R0, 0x2aaaaaab, RZ ;  /* 0x2aaaaaab00007827 */ /* 0x000fca00078e02ff */
[----:B--2---:R-:W-:-:S04]  /*9880*/  SHF.R.U32.HI R2, RZ, 0x1f, R0 ;  /* 0x0000001fff027819 */ /* 0x004fc80000011600 */
[----:B------:R-:W-:-:S05]  /*9890*/  LEA.HI.SX32 R0, R0, R2, 0x1c ;  /* 0x0000000200007211 */ /* 0x000fca00078fe2ff */
[----:B------:R2:W-:Y:S01]  /*98a0*/  STL [R1+0x2c], R0 ;  /* 0x00002c0001007387 */ /* 0x0005e20000100800 */
[----:B------:R-:W-:Y:S05]  /*98b0*/  @P0 BRA `(.L_x_431) ;  /* 0x0000000000440947 */ /* 0x000fea0003800000 */
[----:B------:R-:W3:Y:S02]  /*98c0*/  S2R R3, SR_TID.X ;  /* 0x0000000000037919 */ /* 0x000ee40000002100 */
[----:B---3--:R-:W-:-:S04]  /*98d0*/  LOP3.LUT R3, R3, 0x7f, RZ, 0xc0, !PT ;  /* 0x0000007f03037812 */ /* 0x008fc800078ec0ff */
[----:B------:R-:W-:-:S13]  /*98e0*/  ISETP.NE.AND P0, PT, R3, RZ, PT ;  /* 0x000000ff0300720c */ /* 0x000fda0003f05270 */
[----:B------:R-:W-:Y:S05]  /*98f0*/  @P0 BRA `(.L_x_432) ;  /* 0x0000004000280947 */ /* 0x000fea0003800000 */
[----:B------:R-:W3:Y:S01]  /*9900*/  S2R R5, SR_LANEID ;  /* 0x0000000000057919 */ /* 0x000ee20000000000 */
[----:B------:R-:W-:Y:S01]  /*9910*/  VOTEU.ANY UR4, UPT, PT ;  /* 0x0000000000047886 */ /* 0x000fe200038e0100 */
[----:B------:R-:W4:Y:S01]  /*9920*/  LDC.64 R2, c[0x0][0xc60] ;  /* 0x00031800ff027b82 */ /* 0x000f220000000a00 */
[----:B--2---:R-:W3:Y:S02]  /*9930*/  FLO.U32 R0, UR4 ;  /* 0x0000000400007d00 */ /* 0x004ee400080e0000 */
[----:B---3--:R-:W-:-:S06]  /*9940*/  ISETP.EQ.U32.AND P0, PT, R0, R5, PT ;  /* 0x000000050000720c */ /* 0x008fcc0003f02070 */
[----:B------:R-:W4:Y:S07]  /*9950*/  POPC R5, UR4 ;  /* 0x0000000400057d09 */ /* 0x000f2e0008000000 */
[----:B----4-:R-:W2:Y:S01]  /*9960*/  @P0 ATOMG.E.ADD.STRONG.GPU PT, R3, desc[UR40][R2.64], R5 ;  /* 0x00000005020309a8 */ /* 0x010ea200081ee1e8 */
[----:B------:R-:W3:Y:S02]  /*9970*/  S2R R4, SR_LTMASK ;  /* 0x0000000000047919 */ /* 0x000ee40000003900 */
[----:B---3--:R-:W-:-:S04]  /*9980*/  LOP3.LUT R4, R4, UR4, RZ, 0xc0, !PT ;  /* 0x0000000404047c12 */ /* 0x008fc8000f8ec0ff */
[----:B-1----:R-:W1:Y:S01]  /*9990*/  POPC R7, R4 ;  /* 0x0000000400077309 */ /* 0x002e620000000000 */
[----:B--2---:R-:W1:Y:S02]  /*99a0*/  SHFL.IDX PT, R0, R3, R0, 0x1f ;  /* 0x00001f0003007589 */ /* 0x004e6400000e0000 */
[----:B-1----:R-:W-:Y:S01]  /*99b0*/  IADD3 R16, R0, UR37, R7 ;  /* 0x0000002500107c10 */ /* 0x002fe2000fffe007 */
[----:B------:R-:W-:Y:S06]  /*99c0*/  BRA `(.L_x_432) ;  /* 0x0000003c00f47947 */ /* 0x000fec0003800000 */
.L_x_431:
[----:B--2---:R-:W2:Y:S01]  /*99d0*/  LDL R0, [R1+0x4] ;  /* 0x0000040001007983 */ /* 0x004ea20000100800 */
[----:B------:R-:W-:Y:S01]  /*99e0*/  BSSY B6, `(.L_x_433) ;  /* 0x0000014000067945 */ /* 0x000fe20003800000 */
[----:B--2---:R-:W-:-:S05]  /*99f0*/  VIADD R0, R0, 0x1c400 ;  /* 0x0001c40000007836 */ /* 0x004fca0000000000 */
[----:B------:R-:W-:-:S13]  /*9a00*/  LOP3.LUT P0, RZ, R0, 0x3ff, RZ, 0xc0, !PT ;  /* 0x000003ff00ff7812 */ /* 0x000fda000780c0ff */
        /* <DEDUP_REMOVED lines=13> */
[----:B0-----:R-:W-:Y:S02]  /*9ae0*/  IMAD.MOV.U32 R12, RZ, RZ, 0x1 ;  /* 0x00000001ff0c7424 */ /* 0x001fe400078e00ff */
[----:B------:R-:W-:-:S07]  /*9af0*/  IMAD.MOV.U32 R13, RZ, RZ, RZ ;  /* 0x000000ffff0d7224 */ /* 0x000fce00078e00ff */
[----:B------:R-:W-:-:S07]  /*9b00*/  LEPC R20, `(.L_x_434) ;  /* 0x000000001014794e */ /* 0x000fce0000000000 */
[----:B--2---:R-:W-:Y:S05]  /*9b10*/  CALL.ABS.NOINC R2 ;  /* 0x0000000002007343 */ /* 0x004fea0003c00000 */
.L_x_434:
[----:B------:R-:W-:Y:S05]  /*9b20*/  BSYNC B6 ;  /* 0x0000000000067941 */ /* 0x000fea0003800000 */
.L_x_433:
[----:B------:R-:W2:Y:S01]  /*9b30*/  LDL R2, [R1+0x4] ;  /* 0x0000040001027983 */ /* 0x000ea20000100800 */
        /* <DEDUP_REMOVED lines=12> */
[----:B-1----:R-:W-:-:S02]  /*9c00*/  IMAD.U32 R7, RZ, RZ, UR9 ;  /* 0x00000009ff077e24 */ /* 0x002fc4000f8e00ff */
[----:B------:R-:W-:Y:S02]  /*9c10*/  IMAD.U32 R10, RZ, RZ, UR4 ;  /* 0x00000004ff0a7e24 */ /* 0x000fe4000f8e00ff */
[----:B------:R-:W-:Y:S02]  /*9c20*/  IMAD.U32 R11, RZ, RZ, UR5 ;  /* 0x00000005ff0b7e24 */ /* 0x000fe4000f8e00ff */
[----:B------:R-:W-:Y:S02]  /*9c30*/  IMAD.MOV.U32 R8, RZ, RZ, 0x70 ;  /* 0x00000070ff087424 */ /* 0x000fe400078e00ff */
[----:B0-----:R-:W-:Y:S02]  /*9c40*/  IMAD.MOV.U32 R12, RZ, RZ, 0x1 ;  /* 0x00000001ff0c7424 */ /* 0x001fe400078e00ff */
[----:B--2---:R-:W-:-:S07]  /*9c50*/  IMAD.MOV.U32 R13, RZ, RZ, RZ ;  /* 0x000000ffff0d7224 */ /* 0x004fce00078e00ff */
[----:B------:R-:W-:-:S07]  /*9c60*/  LEPC R20, `(.L_x_437) ;  /* 0x000000001014794e */ /* 0x000fce0000000000 */
[----:B---3--:R-:W-:Y:S05]  /*9c70*/  CALL.ABS.NOINC R2 ;  /* 0x0000000002007343 */ /* 0x008fea0003c00000 */
.L_x_437:
[----:B------:R-:W-:Y:S01]  /*9c80*/  MOV R2, 0x0 ;  /* 0x0000000000027802 */ /* 0x000fe20000000f00 */
        /* <DEDUP_REMOVED lines=15> */
.L_x_436:
[----:B------:R-:W-:Y:S05]  /*9d80*/  BSYNC B6 ;  /* 0x0000000000067941 */ /* 0x000fea0003800000 */
.L_x_435:
[----:B------:R-:W2:Y:S01]  /*9d90*/  LDL.LU R2, [R1] ;  /* 0x0000000001027983 */ /* 0x000ea20000300800 */
[----:B------:R-:W-:-:S03]  /*9da0*/  ULDC.64 UR4, c[0x0][0x9f8] ;  /* 0x00027e0000047ab9 */ /* 0x000fc60000000a00 */
[----:B------:R-:W3:Y:S04]  /*9db0*/  LDL.LU R4, [R1+0x14] ;  /* 0x0000140001047983 */ /* 0x000ee80000300800 */
[----:B-1----:R-:W4:Y:S01]  /*9dc0*/  LDL R7, [R1+0xc] ;  /* 0x00000c0001077983 */ /* 0x002f220000100800 */
[----:B------:R-:W-:-:S03]  /*9dd0*/  ISETP.NE.U32.AND P0, PT, RZ, UR4, PT ;  /* 0x00000004ff007c0c */ /* 0x000fc6000bf05070 */
[----:B------:R-:W5:Y:S01]  /*9de0*/  LDL R0, [R1+0x2c] ;  /* 0x00002c0001007983 */ /* 0x000f620000100800 */
[----:B------:R-:W-:-:S13]  /*9df0*/  ISETP.NE.AND.EX P0, PT, RZ, UR5, PT, P0 ;  /* 0x00000005ff007c0c */ /* 0x000fda000bf05300 */
[----:B--2---:R-:W-:-:S04]  /*9e00*/  @P0 IADD3 R2, P1, R2, UR4, RZ ;  /* 0x0000000402020c10 */ /* 0x004fc8000ff3e0ff */
[----:B---3--:R-:W-:Y:S01]  /*9e10*/  @P0 IADD3.X R3, R4, UR5, RZ, P1, !PT ;  /* 0x0000000504030c10 */ /* 0x008fe20008ffe4ff */
[----:B------:R-:W-:-:S04]  /*9e20*/  ULDC.64 UR4, c[0x0][0xa08] ;  /* 0x0002820000047ab9 */ /* 0x000fc80000000a00 */
[----:B----4-:R1:W2:Y:S01]  /*9e30*/  @P0 LDG.E R7, desc[UR40][R2.64] ;  /* 0x0000002802070981 */ /* 0x0102a2000c1e1900 */
[----:B-----5:R-:W-:Y:S01]  /*9e40*/  VIADD R9, R0, 0xffffffff ;  /* 0xffffffff00097836 */ /* 0x020fe20000000000 */
[----:B-1----:R-:W1:Y:S01]  /*9e50*/  LDC.64 R2, c[0x0][0x418] ;  /* 0x00010600ff027b82 */ /* 0x002e620000000a00 */
[----:B--2---:R-:W-:Y:S01]  /*9e60*/  SHF.R.S32.HI R8, RZ, 0x1f, R7 ;  /* 0x0000001fff087819 */ /* 0x004fe20000011407 */
[----:B------:R2:W-:Y:S04]  /*9e70*/  @P0 STL [R1+0xc], R7 ;  /* 0x00000c0701000387 */ /* 0x0005e80000100800 */
[----:B------:R2:W-:Y:S04]  /*9e80*/  STL [R1+0x28], R9 ;  /* 0x0000280901007387 */ /* 0x0005e80000100800 */
[----:B------:R2:W-:Y:S01]  /*9e90*/  STL [R1+0x14], R8 ;  /* 0x0000140801007387 */ /* 0x0005e20000100800 */
[----:B-1----:R-:W-:Y:S01]  /*9ea0*/  LOP3.LUT P0, RZ, R2, UR4, RZ, 0xfc, !PT ;  /* 0x0000000402ff7c12 */ /* 0x002fe2000f80fcff */
[----:B------:R-:W-:-:S03]  /*9eb0*/  UMOV UR4, 0xffffffff ;  /* 0xffffffff00047882 */ /* 0x000fc60000000000 */
[----:B------:R-:W-:-:S04]  /*9ec0*/  LOP3.LUT P0, RZ, R3, UR5, RZ, 0xfc, P0 ;  /* 0x0000000503ff7c12 */ /* 0x000fc8000800fcff */
[----:B------:R-:W-:Y:S01]  /*9ed0*/  SEL R0, R7, RZ, !P0 ;  /* 0x000000ff07007207 */ /* 0x000fe20004000000 */
[----:B--2---:R-:W-:Y:S08]  /*9ee0*/  BRA.DIV UR4, `(.L_x_438) ;  /* 0x0000004a04987947 */ /* 0x004ff0000b800000 */
[----:B------:R-:W1:Y:S02]  /*9ef0*/  S2R R4, SR_TID.X ;  /* 0x0000000000047919 */ /* 0x000e640000002100 */
[----:B-1----:R-:W-:-:S04]  /*9f00*/  SHF.R.U32.HI R4, RZ, 0x5, R4 ;  /* 0x00000005ff047819 */ /* 0x002fc80000011604 */
[----:B------:R-:W-:-:S05]  /*9f10*/  LOP3.LUT R4, R4, 0x3, RZ, 0xc0, !PT ;  /* 0x0000000304047812 */ /* 0x000fca00078ec0ff */
[----:B------:R1:W2:Y:S02]  /*9f20*/  SHFL.IDX PT, R14, R4, RZ, 0x1f ;  /* 0x00001fff040e7589 */ /* 0x0002a400000e0000 */
.L_x_544:
[----:B------:R-:W-:Y:S01]  /*9f30*/  PLOP3.LUT P1, PT, PT, PT, PT, 0x8, 0x0 ;  /* 0x000000000000781c */ /* 0x000fe20003f2e170 */
[----:B------:R3:W-:Y:S01]  /*9f40*/  STL [R1], R0 ;  /* 0x0000000001007387 */ /* 0x0007e20000100800 */
[----:B--2---:R-:W-:Y:S02]  /*9f50*/  ISETP.NE.AND P0, PT, R14, RZ, PT ;  /* 0x000000ff0e00720c */ /* 0x004fe40003f05270 */
[----:B---3--:R-:W-:-:S05]  /*9f60*/  P2R R0, PR, RZ, 0x2 ;  /* 0x00000002ff007803 */ /* 0x008fca0000000000 */
[----:B------:R2:W-:Y:S06]  /*9f70*/  STL [R1+0x18], R0 ;  /* 0x0000180001007387 */ /* 0x0005ec0000100800 */
[----:B------:R-:W-:Y:S05]  /*9f80*/  @P0 BRA `(.L_x_439) ;  /* 0x00000004001c0947 */ /* 0x000fea0003800000 */
[----:B------:R-:W-:-:S03]  /*9f90*/  UMOV UR4, 0xffffffff ;  /* 0xffffffff00047882 */ /* 0x000fc60000000000 */
[----:B------:R-:W-:Y:S05]  /*9fa0*/  BRA.DIV UR4, `(.L_x_440) ;  /* 0x0000004a049c7947 */ /* 0x000fea000b800000 */
[----:B------:R-:W-:-:S13]  /*9fb0*/  ELECT P6, URZ, PT ;  /* 0x00000000003f782f */ /* 0x000fda00038c0000 */
.L_x_547:
[----:B------:R-:W-:Y:S05]  /*9fc0*/  @!P6 BRA `(.L_x_439) ;  /* 0x00000004000ce947 */ /* 0x000fea0003800000 */
[----:B------:R3:W-:Y:S01]  /*9fd0*/  STL [R1+0x50], R9 ;  /* 0x0000500901007387 */ /* 0x0007e20000100800 */
[----:B------:R-:W-:-:S04]  /*9fe0*/  ISETP.NE.U32.AND P0, PT, R2, RZ, PT ;  /* 0x000000ff0200720c */ /* 0x000fc80003f05070 */
[----:B------:R-:W-:-:S13]  /*9ff0*/  ISETP.NE.AND.EX P0, PT, R3, RZ, PT, P0 ;  /* 0x000000ff0300720c */ /* 0x000fda0003f05300 */
[----:B---3--:R-:W-:Y:S05]  /*a000*/  @!P0 BRA `(.L_x_441) ;  /* 0x0000000000508947 */ /* 0x008fea0003800000 */
[----:B------:R-:W3:Y:S01]  /*a010*/  LDC R6, c[0x0][0x43c] ;  /* 0x00010f00ff067b82 */ /* 0x000ee20000000800 */
[----:B--2---:R-:W-:Y:S01]  /*a020*/  IMAD.MOV.U32 R0, RZ, RZ, R9 ;  /* 0x000000ffff007224 */ /* 0x004fe200078e0009 */
[----:B------:R-:W-:Y:S01]  /*a030*/  ULDC.64 UR4, c[0x0][0x428] ;  /* 0x00010a0000047ab9 */ /* 0x000fe20000000a00 */
[----:B---3--:R-:W-:-:S13]  /*a040*/  ISETP.NE.AND P0, PT, R6, 0x1, PT ;  /* 0x000000010600780c */ /* 0x008fda0003f05270 */
[----:B-1----:R-:W1:Y:S02]  /*a050*/  @P0 LDC.64 R4, c[0x0][0x440] ;  /* 0x00011000ff040b82 */ /* 0x002e640000000a00 */
[----:B-1----:R-:W-:-:S05]  /*a060*/  @P0 IMAD.HI.U32 R4, R9, R4, RZ ;  /* 0x0000000409040227 */ /* 0x002fca00078e00ff */
        /* <DEDUP_REMOVED lines=8> */
[----:B-1----:R-:W-:-:S04]  /*a0f0*/  IMAD R6, R8, UR4, RZ ;  /* 0x0000000408067c24 */ /* 0x002fc8000f8e02ff */
[----:B------:R-:W-:-:S04]  /*a100*/  IMAD R0, R7, UR5, R6 ;  /* 0x0000000507007c24 */ /* 0x000fc8000f8e0206 */
[----:B------:R-:W-:-:S05]  /*a110*/  IMAD.IADD R0, R5, 0x1, R0 ;  /* 0x0000000105007824 */ /* 0x000fca00078e0200 */
[----:B------:R-:W-:-:S05]  /*a120*/  LEA.HI.X R3, R4, R3, R0, 0x2, P0 ;  /* 0x0000000304037211 */ /* 0x000fca00000f1400 */
[----:B------:R-:W2:Y:S04]  /*a130*/  LDG.E R0, desc[UR40][R2.64] ;  /* 0x0000002802007981 */ /* 0x000ea8000c1e1900 */
[----:B--2---:R3:W-:Y:S02]  /*a140*/  STL [R1], R0 ;  /* 0x0000000001007387 */ /* 0x0047e40000100800 */
.L_x_441:
[----:B------:R-:W4:Y:S04]  /*a150*/  LDL R7, [R1+0x4] ;  /* 0x0000040001077983 */ /* 0x000f280000100800 */
[----:B--23--:R-:W4:Y:S04]  /*a160*/  LDL R0, [R1+0x8] ;  /* 0x0000080001007983 */ /* 0x00cf280000100800 */
[----:B------:R-:W2:Y:S01]  /*a170*/  LDL R2, [R1+0x10] ;  /* 0x0000100001027983 */ /* 0x000ea20000100800 */
[----:B----4-:R-:W-:Y:S01]  /*a180*/  IMAD R0, R0, 0x8, R7 ;  /* 0x0000000800007824 */ /* 0x010fe200078e0207 */
[----:B--2---:R-:W-:-:S04]  /*a190*/  SHF.L.U32 R2, R2, 0x1f, RZ ;  /* 0x0000001f02027819 */ /* 0x004fc800000006ff */
[----:B------:R-:W2:Y:S02]  /*a1a0*/  SYNCS.PHASECHK.TRANS64.TRYWAIT P0, [R0+URZ+0x22840], R2 ;  /* 0x02284002000075a7 */ /* 0x000ea4000800017f */
[----:B--2---:R-:W-:Y:S05]  /*a1b0*/  @!P0 BRA `(.L_x_442) ;  /* 0x0000004800388947 */ /* 0x004fea0003800000 */
.L_x_548:
[----:B------:R-:W3:Y:S02]  /*a1c0*/  S2R R3, SR_TID.X ;  /* 0x0000000000037919 */ /* 0x000ee40000002100 */
[----:B---3--:R-:W-:-:S04]  /*a1d0*/  LOP3.LUT R3, R3, 0x7f, RZ, 0xc0, !PT ;  /* 0x0000007f03037812 */ /* 0x008fc800078ec0ff */
[----:B------:R-:W-:-:S13]  /*a1e0*/  ISETP.NE.AND P0, PT, R3, RZ, PT ;  /* 0x000000ff0300720c */ /* 0x000fda0003f05270 */
[----:B------:R-:W-:Y:S05]  /*a1f0*/  @P0 BRA `(.L_x_443) ;  /* 0x00000000001c0947 */ /* 0x000fea0003800000 */
[----:B------:R-:W3:Y:S01]  /*a200*/  S2R R3, SR_TID.X ;  /* 0x0000000000037919 */ /* 0x000ee20000002100 */
[----:B--2---:R-:W-:-:S04]  /*a210*/  IMAD.MOV.U32 R2, RZ, RZ, 0x3000 ;  /* 0x00003000ff027424 */ /* 0x004fc800078e00ff */
[----:B------:R4:W-:Y:S01]  /*a220*/  SYNCS.ARRIVE.TRANS64 RZ, [R0+URZ+0x22830], R2 ;  /* 0x0228300200ff79a7 */ /* 0x0009e2000800003f */
[----:B---3--:R-:W-:-:S04]  /*a230*/  LOP3.LUT R3, R3, 0x1f, RZ, 0xc0, !PT ;  /* 0x0000001f03037812 */ /* 0x008fc800078ec0ff */
[----:B------:R-:W-:-:S13]  /*a240*/  ISETP.NE.AND P0, PT, R3, RZ, PT ;  /* 0x000000ff0300720c */ /* 0x000fda0003f05270 */
[----:B----4-:R-:W-:Y:S05]  /*a250*/  @!P0 BRA `(.L_x_443) ;  /* 0x0000000000048947 */ /* 0x010fea0003800000 */
[----:B------:R-:W-:Y:S01]  /*a260*/  BPT.TRAP 0x1 ;  /* 0x000000040000795c */ /* 0x000fe20000300000 */
.L_x_443:
[----:B------:R-:W3:Y:S04]  /*a270*/  LDL R6, [R1+0x4] ;  /* 0x0000040001067983 */ /* 0x000ee80000100800 */
[----:B------:R-:W3:Y:S04]  /*a280*/  LDL R5, [R1+0x8] ;  /* 0x0000080001057983 */ /* 0x000ee80000100800 */
[----:B-1----:R-:W4:Y:S04]  /*a290*/  LDL R4, [R1+0x50] ;  /* 0x0000500001047983 */ /* 0x002f280000100800 */
[----:B------:R-:W5:Y:S04]  /*a2a0*/  LDL R3, [R1+0x1c] ;  /* 0x00001c0001037983 */ /* 0x000f680000100800 */
[----:B--2---:R-:W2:Y:S01]  /*a2b0*/  LDL R2, [R1] ;  /* 0x0000000001027983 */ /* 0x004ea20000100800 */
[----:B------:R-:W-:Y:S01]  /*a2c0*/  R2UR UR9, R0 ;  /* 0x00000000000972ca */ /* 0x000fe200000e0000 */
[----:B------:R-:W-:Y:S01]  /*a2d0*/  UIADD3 UR6, UP0, UR38, 0x370, URZ ;  /* 0x0000037026067890 */ /* 0x000fe2000ff1e03f */
[----:B------:R-:W-:Y:S01]  /*a2e0*/  R2UR UR12, R18 ;  /* 0x00000000120c72ca */ /* 0x000fe200000e0000 */
[----:B------:R-:W-:Y:S01]  /*a2f0*/  UMOV UR5, 0x14f00000 ;  /* 0x14f0000000057882 */ /* 0x000fe20000000000 */
[----:B------:R-:W-:Y:S01]  /*a300*/  PLOP3.LUT P0, PT, PT, PT, PT, 0x80, 0x0 ;  /* 0x000000000000781c */ /* 0x000fe20003f0f070 */
[----:B------:R-:W-:Y:S01]  /*a310*/  UIADD3.X UR7, URZ, UR39, URZ, UP0, !UPT ;  /* 0x000000273f077290 */ /* 0x000fe200087fe43f */
[----:B------:R-:W-:-:S07]  /*a320*/  UMOV UR10, URZ ;  /* 0x0000003f000a7c82 */ /* 0x000fce0008000000 */
[----:B------:R-:W-:Y:S01]  /*a330*/  UIADD3 UR9, UR9, 0x22830, URZ ;  /* 0x0002283009097890 */ /* 0x000fe2000fffe03f */
[----:B---3--:R-:W-:Y:S01]  /*a340*/  IMAD R0, R5, 0x3000, R6 ;  /* 0x0000300005007824 */ /* 0x008fe200078e0206 */
[----:B----4-:R-:W-:-:S04]  /*a350*/  R2UR UR11, R4 ;  /* 0x00000000040b72ca */ /* 0x010fc800000e0000 */
[----:B------:R-:W-:Y:S02]  /*a360*/  R2UR UR8, R0 ;  /* 0x00000000000872ca */ /* 0x000fe400000e0000 */
[----:B-----5:R-:W-:Y:S02]  /*a370*/  R2UR UR4, R3 ;  /* 0x00000000030472ca */ /* 0x020fe400000e0000 */
[----:B------:R-:W-:Y:S02]  /*a380*/  P2R R0, PR, RZ, 0x1 ;  /* 0x00000001ff007803 */ /* 0x000fe40000000000 */
[----:B--2---:R-:W-:-:S03]  /*a390*/  R2UR UR13, R2 ;  /* 0x00000000020d72ca */ /* 0x004fc600000e0000 */
[----:B------:R3:W-:Y:S04]  /*a3a0*/  STL [R1+0x18], R0 ;  /* 0x0000180001007387 */ /* 0x0007e80000100800 */
[----:B------:R-:W-:Y:S02]  /*a3b0*/  UIADD3 UR8, UR8, 0x1c400, URZ ;  /* 0x0001c40008087890 */ /* 0x000fe4000fffe03f */
[----:B------:R-:W-:-:S03]  /*a3c0*/  UIMAD UR11, UR11, 0x60, UR4 ;  /* 0x000000600b0b78a4 */ /* 0x000fc6000f8e0204 */
[----:B------:R-:W-:-:S06]  /*a3d0*/  UMOV UR4, 0x0 ;  /* 0x0000000000047882 */ /* 0x000fcc0000000000 */
[----:B------:R3:W-:Y:S02]  /*a3e0*/  UTMALDG.4D [UR8], [UR6], desc[UR4] ;  /* 0x00000408060075b4 */ /* 0x0007e40008019000 */
[----:B---3--:R-:W-:Y:S01]  /*a3f0*/  NOP ;  /* 0x0000000000007918 */ /* 0x008fe20000000000 */
.L_x_439:
[----:B------:R-:W3:Y:S04]  /*a400*/  LDL R2, [R1+0x4] ;  /* 0x0000040001027983 */ /* 0x000ee80000100800 */
[----:B------:R-:W2:Y:S04]  /*a410*/  LDL.LU R3, [R1+0x30] ;  /* 0x0000300001037983 */ /* 0x000ea80000300800 */
[----:B------:R-:W4:Y:S04]  /*a420*/  LDL.LU R5, [R1+0x20] ;  /* 0x0000200001057983 */ /* 0x000f280000300800 */
[----:B-1----:R-:W5:Y:S01]  /*a430*/  LDL.LU R4, [R1+0x34] ;  /* 0x0000340001047983 */ /* 0x002f620000300800 */
[----:B------:R-:W-:Y:S05]  /*a440*/  WARPSYNC.ALL ;  /* 0x0000000000007948 */ /* 0x000fea0003800000 */
[----:B------:R-:W-:Y:S01]  /*a450*/  ULDC.64 UR4, c[0x0][0x298] ;  /* 0x0000a60000047ab9 */ /* 0x000fe20000000a00 */
[----:B------:R-:W-:Y:S01]  /*a460*/  ULDC.64 UR6, c[0x0][0xa00] ;  /* 0x0002800000067ab9 */ /* 0x000fe20000000a00 */
[----:B------:R-:W-:Y:S01]  /*a470*/  BSSY B6, `(.L_x_444) ;  /* 0x0000024000067945 */ /* 0x000fe20003800000 */
[----:B------:R-:W-:Y:S01]  /*a480*/  BAR.SYNC.DEFER_BLOCKING 0x8, 0x180 ;  /* 0x0206000000007b1d */ /* 0x000fe20000010000 */
[----:B------:R-:W-:-:S04]  /*a490*/  ISETP.NE.U32.AND P0, PT, RZ, UR6, PT ;  /* 0x00000006ff007c0c */ /* 0x000fc8000bf05070 */
[----:B------:R-:W-:Y:S01]  /*a4a0*/  ISETP.NE.AND.EX P0, PT, RZ, UR7, PT, P0 ;  /* 0x00000007ff007c0c */ /* 0x000fe2000bf05300 */
[----:B---3--:R-:W-:Y:S01]  /*a4b0*/  VIADD R2, R2, 0x18400 ;  /* 0x0001840002027836 */ /* 0x008fe20000000000 */
[----:B--2---:R-:W-:-:S04]  /*a4c0*/  SHF.R.S32.HI R0, RZ, 0x1f, R3 ;  /* 0x0000001fff007819 */ /* 0x004fc80000011403 */
[----:B------:R-:W-:Y:S02]  /*a4d0*/  LOP3.LUT P1, RZ, R2, 0x3ff, RZ, 0xc0, !PT ;  /* 0x000003ff02ff7812 */ /* 0x000fe4000782c0ff */
[----:B----4-:R-:W-:Y:S01]  /*a4e0*/  SEL R5, R5, RZ, !P0 ;  /* 0x000000ff05057207 */ /* 0x010fe20004000000 */
[----:B------:R-:W-:Y:S01]  /*a4f0*/  IMAD R0, R0, UR4, RZ ;  /* 0x0000000400007c24 */ /* 0x000fe2000f8e02ff */
[----:B-----5:R-:W-:-:S03]  /*a500*/  SEL R4, R4, RZ, !P0 ;  /* 0x000000ff04047207 */ /* 0x020fc60004000000 */
[C---:B------:R-:W-:Y:S02]  /*a510*/  IMAD R0, R3.reuse, UR5, R0 ;  /* 0x0000000503007c24 */ /* 0x040fe4000f8e0200 */
[----:B------:R-:W-:-:S05]  /*a520*/  IMAD.WIDE.U32 R2, R3, UR4, RZ ;  /* 0x0000000403027c25 */ /* 0x000fca000f8e00ff */
[----:B------:R1:W-:Y:S04]  /*a530*/  STL.64 [R1+0x48], R2 ;  /* 0x0000480201007387 */ /* 0x0003e80000100a00 */
[----:B------:R2:W-:Y:S04]  /*a540*/  STL [R1+0x20], R5 ;  /* 0x0000200501007387 */ /* 0x0005e80000100800 */
[----:B------:R2:W-:Y:S01]  /*a550*/  STL [R1+0x54], R4 ;  /* 0x0000540401007387 */ /* 0x0005e20000100800 */
[----:B-1----:R-:W-:Y:S01]  /*a560*/  IMAD.IADD R2, R3, 0x1, R0 ;  /* 0x0000000103027824 */ /* 0x002fe200078e0200 */
[----:B------:R-:W-:-:S05]  /*a570*/  SHF.R.S32.HI R0, RZ, 0x1f, R18 ;  /* 0x0000001fff007819 */ /* 0x000fca0000011412 */
[----:B------:R2:W-:Y:S04]  /*a580*/  STL [R1+0x34], R0 ;  /* 0x0000340001007387 */ /* 0x0005e80000100800 */
[----:B------:R2:W-:Y:S01]  /*a590*/  STL [R1+0x30], R2 ;  /* 0x0000300201007387 */ /* 0x0005e20000100800 */
[----:B------:R-:W-:Y:S05]  /*a5a0*/  @!P1 BRA `(.L_x_445) ;  /* 0x0000000000409947 */ /* 0x000fea0003800000 */
[----:B--2---:R-:W-:Y:S01]  /*a5b0*/  MOV R2, 0x0 ;  /* 0x0000000000027802 */ /* 0x004fe20000000f00 */
[----:B------:R-:W-:Y:S01]  /*a5c0*/  ULDC.64 UR6, c[0x4][0x98] ;  /* 0x0100260000067ab9 */ /* 0x000fe20000000a00 */
[----:B------:R-:W-:Y:S01]  /*a5d0*/  ULDC.64 UR8, c[0x4][0xa0] ;  /* 0x0100280000087ab9 */ /* 0x000fe20000000a00 */
[----:B------:R-:W-:Y:S01]  /*a5e0*/  ULDC.64 UR4, c[0x4][0x20] ;  /* 0x0100080000047ab9 */ /* 0x000fe20000000a00 */
[----:B------:R-:W-:Y:S02]  /*a5f0*/  IMAD.U32 R4, RZ, RZ, UR6 ;  /* 0x00000006ff047e24 */ /* 0x000fe4000f8e00ff */
[----:B------:R-:W1:Y:S01]  /*a600*/  LDC.64 R2, c[0x4][R2] ;  /* 0x0100000002027b82 */ /* 0x000e620000000a00 */
[----:B------:R-:W-:Y:S02]  /*a610*/  IMAD.U32 R5, RZ, RZ, UR7 ;  /* 0x00000007ff057e24 */ /* 0x000fe4000f8e00ff */
[----:B------:R-:W-:Y:S02]  /*a620*/  IMAD.U32 R6, RZ, RZ, UR8 ;  /* 0x00000008ff067e24 */ /* 0x000fe4000f8e00ff */
[----:B------:R-:W-:-:S02]  /*a630*/  IMAD.U32 R7, RZ, RZ, UR9 ;  /* 0x00000009ff077e24 */ /* 0x000fc4000f8e00ff */
[----:B------:R-:W-:Y:S02]  /*a640*/  IMAD.U32 R10, RZ, RZ, UR4 ;  /* 0x00000004ff0a7e24 */ /* 0x000fe4000f8e00ff */
[----:B------:R-:W-:Y:S02]  /*a650*/  IMAD.U32 R11, RZ, RZ, UR5 ;  /* 0x00000005ff0b7e24 */ /* 0x000fe4000f8e00ff */
[----:B------:R-:W-:Y:S02]  /*a660*/  IMAD.MOV.U32 R8, RZ, RZ, 0x70 ;  /* 0x00000070ff087424 */ /* 0x000fe400078e00ff */
[----:B0-----:R-:W-:Y:S02]  /*a670*/  IMAD.MOV.U32 R12, RZ, RZ, 0x1 ;  /* 0x00000001ff0c7424 */ /* 0x001fe400078e00ff */
[----:B------:R-:W-:-:S07]  /*a680*/  IMAD.MOV.U32 R13, RZ, RZ, RZ ;  /* 0x000000ffff0d7224 */ /* 0x000fce00078e00ff */
[----:B------:R-:W-:-:S07]  /*a690*/  LEPC R20, `(.L_x_445) ;  /* 0x000000001014794e */ /* 0x000fce0000000000 */
[----:B-1----:R-:W-:Y:S05]  /*a6a0*/  CALL.ABS.NOINC R2 ;  /* 0x0000000002007343 */ /* 0x002fea0003c00000 */
.L_x_445:
[----:B------:R-:W-:Y:S05]  /*a6b0*/  BSYNC B6 ;  /* 0x0000000000067941 */ /* 0x000fea0003800000 */
.L_x_444:
[----:B--2---:R-:W2:Y:S01]  /*a6c0*/  LDL.LU R4, [R1+0x30] ;  /* 0x0000300001047983 */ /* 0x004ea20000300800 */
[----:B------:R-:W1:Y:S01]  /*a6d0*/  LDC R7, c[0x0][0x448] ;  /* 0x00011200ff077b82 */ /* 0x000e620000000800 */
[----:B------:R-:W-:Y:S01]  /*a6e0*/  ULDC.64 UR4, c[0x0][0x2d8] ;  /* 0x0000b60000047ab9 */ /* 0x000fe20000000a00 */
[----:B------:R-:W-:Y:S01]  /*a6f0*/  IMAD.SHL.U32 R17, R17, 0x80, RZ ;  /* 0x0000008011117824 */ /* 0x000fe200078e00ff */
[----:B------:R-:W2:Y:S01]  /*a700*/  LDL.LU.64 R2, [R1+0x48] ;  /* 0x0000480001027983 */ /* 0x000ea20000300a00 */
[----:B------:R-:W-:-:S03]  /*a710*/  ULDC UR6, c[0x0][0x2b8] ;  /* 0x0000ae0000067ab9 */ /* 0x000fc60000000800 */
[----:B------:R-:W3:Y:S04]  /*a720*/  LDL.LU R0, [R1+0x34] ;  /* 0x0000340001007983 */ /* 0x000ee80000300800 */
[----:B------:R-:W4:Y:S04]  /*a730*/  LDL.LU R6, [R1+0x54] ;  /* 0x0000540001067983 */ /* 0x000f280000300800 */
[----:B------:R-:W4:Y:S04]  /*a740*/  LDL.LU R5, [R1+0x20] ;  /* 0x0000200001057983 */ /* 0x000f280000300800 */
[----:B------:R0:W5:Y:S01]  /*a750*/  LDL R9, [R1+0x24] ;  /* 0x0000240001097983 */ /* 0x0001620000100800 */
[----:B-1----:R-:W-:Y:S01]  /*a760*/  ISETP.NE.AND P0, PT, R7, 0x1, PT ;  /* 0x000000010700780c */ /* 0x002fe20003f05270 */
[----:B------:R-:W1:Y:S02]  /*a770*/  S2R R8, SR_TID.X ;  /* 0x0000000000087919 */ /* 0x000e640000002100 */
[C---:B-1----:R-:W-:Y:S01]  /*a780*/  IMAD.SHL.U32 R10, R8.reuse, 0x8, RZ ;  /* 0x00000008080a7824 */ /* 0x042fe200078e00ff */
[----:B------:R-:W-:-:S04]  /*a790*/  LOP3.LUT R8, R8, 0x7f, RZ, 0xc0, !PT ;  /* 0x0000007f08087812 */ /* 0x000fc800078ec0ff */
[----:B------:R-:W-:Y:S02]  /*a7a0*/  LOP3.LUT R10, R10, 0x38, RZ, 0xc0, !PT ;  /* 0x000000380a0a7812 */ /* 0x000fe400078ec0ff */
[----:B------:R-:W-:Y:S01]  /*a7b0*/  SHF.R.U32.HI R8, RZ, 0x3, R8 ;  /* 0x00000003ff087819 */ /* 0x000fe20000011608 */
[----:B--2---:R-:W-:Y:S02]  /*a7c0*/  IMAD.MOV.U32 R3, RZ, RZ, R4 ;  /* 0x000000ffff037224 */ /* 0x004fe400078e0004 */
[----:B------:R-:W1:Y:S01]  /*a7d0*/  S2R R4, SR_TID.X ;  /* 0x0000000000047919 */ /* 0x000e620000002100 */
[----:B---3--:R-:W-:Y:S02]  /*a7e0*/  IMAD R0, R0, UR4, RZ ;  /* 0x0000000400007c24 */ /* 0x008fe4000f8e02ff */
[----:B------:R-:W-:-:S04]  /*a7f0*/  IMAD.WIDE.U32 R2, R18, UR4, R2 ;  /* 0x0000000412027c25 */ /* 0x000fc8000f8e0002 */
[----:B------:R-:W-:Y:S01]  /*a800*/  IMAD R0, R18, UR5, R0 ;  /* 0x0000000512007c24 */ /* 0x000fe2000f8e0200 */
[----:B------:R-:W-:-:S03]  /*a810*/  ULDC.64 UR4, c[0x0][0x2e0] ;  /* 0x0000b80000047ab9 */ /* 0x000fc60000000a00 */
[----:B------:R-:W-:Y:S02]  /*a820*/  IMAD.IADD R3, R3, 0x1, R0 ;  /* 0x0000000103037824 */ /* 0x000fe400078e0200 */
[----:B----4-:R-:W-:Y:S02]  /*a830*/  IMAD R0, R6, UR4, RZ ;  /* 0x0000000406007c24 */ /* 0x010fe4000f8e02ff */
[C---:B------:R-:W-:Y:S01]  /*a840*/  IMAD.WIDE.U32 R2, R5.reuse, UR4, R2 ;  /* 0x0000000405027c25 */ /* 0x040fe2000f8e0002 */
[----:B------:R-:W2:Y:S03]  /*a850*/  @P0 LDC R6, c[0x0][0x450] ;  /* 0x00011400ff060b82 */ /* 0x000ea60000000800 */
[----:B------:R-:W-:Y:S01]  /*a860*/  IMAD R0, R5, UR5, R0 ;  /* 0x0000000505007c24 */ /* 0x000fe2000f8e0200 */
[----:B------:R-:W-:-:S03]  /*a870*/  ULDC.64 UR4, c[0x0][0x2d0] ;  /* 0x0000b40000047ab9 */ /* 0x000fc60000000a00 */
[----:B------:R-:W-:Y:S01]  /*a880*/  IMAD.IADD R3, R3, 0x1, R0 ;  /* 0x0000000103037824 */ /* 0x000fe200078e0200 */
[C---:B-1----:R-:W-:Y:S01]  /*a890*/  LOP3.LUT R5, R4.reuse, 0x7f, RZ, 0xc0, !PT ;  /* 0x0000007f04057812 */ /* 0x042fe200078ec0ff */
[----:B------:R-:W-:-:S03]  /*a8a0*/  IMAD.SHL.U32 R4, R4, 0x10, RZ ;  /* 0x0000001004047824 */ /* 0x000fc600078e00ff */
[----:B------:R-:W-:-:S04]  /*a8b0*/  SHF.R.U32.HI R5, RZ, 0x3, R5 ;  /* 0x00000003ff057819 */ /* 0x000fc80000011605 */
[----:B------:R-:W-:Y:S02]  /*a8c0*/  LOP3.LUT R4, R5, 0x70, R4, 0xf8, !PT ;  /* 0x0000007005047812 */ /* 0x000fe400078ef804 */
[----:B------:R-:W1:Y:S02]  /*a8d0*/  @P0 LDC R5, c[0x0][0x44c] ;  /* 0x00011300ff050b82 */ /* 0x000e640000000800 */
[----:B------:R-:W-:-:S05]  /*a8e0*/  LOP3.LUT R0, R4, R17, RZ, 0xfc, !PT ;  /* 0x0000001104007212 */ /* 0x000fca00078efcff */
[----:B------:R-:W-:Y:S02]  /*a8f0*/  IMAD.MOV.U32 R4, RZ, RZ, R0 ;  /* 0x000000ffff047224 */ /* 0x000fe400078e0000 */
[----:B-1----:R-:W-:-:S05]  /*a900*/  @P0 IMAD.HI.U32 R5, R0, R5, RZ ;  /* 0x0000000500050227 */ /* 0x002fca00078e00ff */
[----:B--2---:R-:W-:-:S05]  /*a910*/  @P0 SHF.R.U32.HI R4, RZ, R6, R5 ;  /* 0x00000006ff040219 */ /* 0x004fca0000011605 */
[----:B------:R-:W-:-:S04]  /*a920*/  IMAD.MOV R5, RZ, RZ, -R4 ;  /* 0x000000ffff057224 */ /* 0x000fc800078e0a04 */
[----:B------:R-:W-:Y:S01]  /*a930*/  IMAD R0, R7, R5, R0 ;  /* 0x0000000507007224 */ /* 0x000fe200078e0200 */
[----:B------:R-:W-:Y:S01]  /*a940*/  SHF.R.S32.HI R5, RZ, 0x1f, R4 ;  /* 0x0000001fff057819 */ /* 0x000fe20000011404 */
[----:B------:R-:W-:-:S04]  /*a950*/  IMAD.WIDE.U32 R2, R4, UR4, R2 ;  /* 0x0000000404027c25 */ /* 0x000fc8000f8e0002 */
[----:B------:R-:W-:-:S04]  /*a960*/  IMAD R5, R5, UR4, RZ ;  /* 0x0000000405057c24 */ /* 0x000fc8000f8e02ff */
[----:B------:R-:W-:Y:S01]  /*a970*/  IMAD R4, R4, UR5, R5 ;  /* 0x0000000504047c24 */ /* 0x000fe2000f8e0205 */
[----:B------:R-:W-:-:S03]  /*a980*/  ULDC.64 UR4, c[0x0][0x2c8] ;  /* 0x0000b20000047ab9 */ /* 0x000fc60000000a00 */
[----:B------:R-:W-:Y:S01]  /*a990*/  IMAD.IADD R3, R3, 0x1, R4 ;  /* 0x0000000103037824 */ /* 0x000fe200078e0204 */
[----:B------:R-:W-:-:S05]  /*a9a0*/  SHF.R.S32.HI R4, RZ, 0x1f, R0 ;  /* 0x0000001fff047819 */ /* 0x000fca0000011400 */
[----:B------:R-:W-:Y:S02]  /*a9b0*/  IMAD R4, R4, UR4, RZ ;  /* 0x0000000404047c24 */ /* 0x000fe4000f8e02ff */
[----:B------:R-:W-:-:S04]  /*a9c0*/  IMAD.WIDE.U32 R2, R0, UR4, R2 ;  /* 0x0000000400027c25 */ /* 0x000fc8000f8e0002 */
[----:B------:R-:W-:Y:S01]  /*a9d0*/  IMAD R4, R0, UR5, R4 ;  /* 0x0000000500047c24 */ /* 0x000fe2000f8e0204 */
[----:B------:R-:W-:Y:S02]  /*a9e0*/  ULDC.64 UR4, c[0x0][0x280] ;  /* 0x0000a00000047ab9 */ /* 0x000fe40000000a00 */
[----:B------:R-:W-:Y:S01]  /*a9f0*/  LEA R0, P1, R2, UR4, 0x1 ;  /* 0x0000000402007c11 */ /* 0x000fe2000f8208ff */
[----:B------:R-:W-:Y:S01]  /*aa00*/  IMAD.IADD R4, R3, 0x1, R4 ;  /* 0x0000000103047824 */ /* 0x000fe200078e0204 */
[----:B------:R-:W-:Y:S01]  /*aa10*/  UMOV UR4, 0xffffffff ;  /* 0xffffffff00047882 */ /* 0x000fe20000000000 */
[----:B------:R-:W-:-:S03]  /*aa20*/  ISETP.GE.AND P0, PT, R10, UR6, PT ;  /* 0x000000060a007c0c */ /* 0x000fc6000bf06270 */
[----:B------:R-:W-:Y:S01]  /*aa30*/  LEA.HI.X R2, R2, UR5, R4, 0x1, P1 ;  /* 0x0000000502027c11 */ /* 0x000fe200088f0c04 */
[----:B0-----:R-:W-:Y:S09]  /*aa40*/  BRA.DIV UR4, `(.L_x_446) ;  /* 0x0000004204287947 */ /* 0x001ff2000b800000 */
[----:B------:R-:W2:Y:S01]  /*aa50*/  LDL.LU R6, [R1+0x3c] ;  /* 0x00003c0001067983 */ /* 0x000ea20000300800 */
[----:B------:R-:W-:-:S04]  /*aa60*/  IMAD.IADD R3, R8, 0x1, R17 ;  /* 0x0000000108037824 */ /* 0x000fc800078e0211 */
[C---:B------:R-:W-:Y:S02]  /*aa70*/  VIADD R5, R3.reuse, 0x10 ;  /* 0x0000001003057836 */ /* 0x040fe40000000000 */
[----:B--2---:R-:W-:Y:S02]  /*aa80*/  IMAD R4, R6, R7, RZ ;  /* 0x0000000706047224 */ /* 0x004fe400078e02ff */
[----:B------:R-:W0:Y:S03]  /*aa90*/  SHFL.IDX PT, R7, R0, RZ, 0x181f ;  /* 0x00181fff00077589 */ /* 0x000e2600000e0000 */
[----:B------:R-:W-:Y:S01]  /*aaa0*/  ISETP.GE.AND P1, PT, R3, R4, PT ;  /* 0x000000040300720c */ /* 0x000fe20003f26270 */
[----:B------:R-:W1:-:S12]  /*aab0*/  SHFL.IDX PT, R6, R2, RZ, 0x181f ;  /* 0x00181fff02067589 */ /* 0x000e5800000e0000 */
[----:B0-----:R-:W-:-:S05]  /*aac0*/  @!P1 LEA R7, P2, R10, R7, 0x1 ;  /* 0x000000070a079211 */ /* 0x001fca00078408ff */
[----:B-1----:R-:W-:-:S05]  /*aad0*/  @!P1 IMAD.X R6, RZ, RZ, R6, P2 ;  /* 0x000000ffff069224 */ /* 0x002fca00010e0606 */
[----:B------:R-:W-:-:S04]  /*aae0*/  @!P1 LOP3.LUT R7, R7, R6, RZ, 0x3c, !PT ;  /* 0x0000000607079212 */ /* 0x000fc800078e3cff */
[----:B------:R-:W-:-:S04]  /*aaf0*/  @!P1 LOP3.LUT R6, R7, R6, RZ, 0x3c, !PT ;  /* 0x0000000607069212 */ /* 0x000fc800078e3cff */
[----:B------:R-:W-:-:S05]  /*ab00*/  @!P1 LOP3.LUT R7, R7, R6, RZ, 0x3c, !PT ;  /* 0x0000000607079212 */ /* 0x000fca00078e3cff */
[----:B------:R-:W-:Y:S01]  /*ab10*/  @!PT LDS RZ, [RZ] ;  /* 0x00000000fffff984 */ /* 0x000fe20000000800 */
[----:B-----5:R0:W-:Y:S01]  /*ab20*/  @!P1 LDGSTS.E.BYPASS.LTC128B.128 [R9+0x18400], desc[UR40][R6.64], !P0 ;  /* 0x1840000006099fae */ /* 0x0201e2000c101d68 */
[----:B------:R-:W-:-:S03]  /*ab30*/  ISETP.GE.AND P1, PT, R5, R4, PT ;  /* 0x000000040500720c */ /* 0x000fc60003f26270 */
[----:B------:R-:W1:Y:S04]  /*ab40*/  SHFL.IDX PT, R5, R0, 0x1, 0x181f ;  /* 0x00381f0000057f89 */ /* 0x000e6800000e0000 */
[----:B0-----:R-:W0:Y:S06]  /*ab50*/  SHFL.IDX PT, R6, R2, 0x1, 0x181f ;  /* 0x00381f0002067f89 */ /* 0x001e2c00000e0000 */
[----:B-1----:R-:W-:-:S05]  /*ab60*/  @!P1 LEA R5, P2, R10, R5, 0x1 ;  /* 0x000000050a059211 */ /* 0x002fca00078408ff */
[----:B0-----:R-:W-:-:S04]  /*ab70*/  @!P1 IMAD.X R6, RZ, RZ, R6, P2 ;  /* 0x000000ffff069224 */ /* 0x001fc800010e0606 */
[----:B------:R-:W-:Y:S02]  /*ab80*/  @!P1 IMAD.MOV.U32 R7, RZ, RZ, R6 ;  /* 0x000000ffff079224 */ /* 0x000fe400078e0006 */
[----:B------:R-:W-:Y:S02]  /*ab90*/  @!P1 IMAD.MOV.U32 R6, RZ, RZ, R5 ;  /* 0x000000ffff069224 */ /* 0x000fe400078e0005 */
[----:B------:R-:W-:-:S03]  /*aba0*/  VIADD R5, R3, 0x20 ;  /* 0x0000002003057836 */ /* 0x000fc60000000000 */
[----:B------:R0:W-:Y:S02]  /*abb0*/  @!P1 LDGSTS.E.BYPASS.LTC128B.128 [R9+0x18c00], desc[UR40][R6.64], !P0 ;  /* 0x18c0000006099fae */ /* 0x0001e4000c101d68 */
[----:B------:R-:W-:Y:S02]  /*abc0*/  ISETP.GE.AND P1, PT, R5, R4, PT ;  /* 0x000000040500720c */ /* 0x000fe40003f26270 */
[----:B------:R-:W1:Y:S04]  /*abd0*/  SHFL.IDX PT, R5, R0, 0x2, 0x181f ;  /* 0x00581f0000057f89 */ /* 0x000e6800000e0000 */
[----:B0-----:R-:W0:Y:S07]  /*abe0*/  SHFL.IDX PT, R6, R2, 0x2, 0x181f ;  /* 0x00581f0002067f89 */ /* 0x001e2e00000e0000 */
        /* <DEDUP_REMOVED lines=35> */
[----:B------:R-:W-:Y:S04]  /*ae20*/  SHFL.IDX PT, R0, R0, 0x7, 0x181f ;  /* 0x00f81f0000007f89 */ /* 0x000fe800000e0000 */
[----:B0-----:R-:W0:Y:S03]  /*ae30*/  SHFL.IDX PT, R6, R2, 0x6, 0x181f ;  /* 0x00d81f0002067f89 */ /* 0x001e2600000e0000 */
[----:B-1----:R-:W-:-:S05]  /*ae40*/  @!P1 LEA R5, P2, R10, R5, 0x1 ;  /* 0x000000050a059211 */ /* 0x002fca00078408ff */
[----:B0-----:R-:W-:-:S04]  /*ae50*/  @!P1 IMAD.X R6, RZ, RZ, R6, P2 ;  /* 0x000000ffff069224 */ /* 0x001fc800010e0606 */
[----:B------:R-:W-:Y:S02]  /*ae60*/  @!P1 IMAD.MOV.U32 R7, RZ, RZ, R6 ;  /* 0x000000ffff079224 */ /* 0x000fe400078e0006 */
[----:B------:R-:W-:Y:S02]  /*ae70*/  @!P1 IMAD.MOV.U32 R6, RZ, RZ, R5 ;  /* 0x000000ffff069224 */ /* 0x000fe400078e0005 */
[----:B------:R0:W1:Y:S04]  /*ae80*/  SHFL.IDX PT, R5, R2, 0x7, 0x181f ;  /* 0x00f81f0002057f89 */ /* 0x00006800000e0000 */
[----:B------:R0:W-:Y:S02]  /*ae90*/  @!P1 LDGSTS.E.BYPASS.LTC128B.128 [R9+0x1b400], desc[UR40][R6.64], !P0 ;  /* 0x1b40000006099fae */ /* 0x0001e4000c101d68 */
.L_x_565:
[----:B------:R2:W5:Y:S01]  /*aea0*/  LDL R8, [R1+0x4] ;  /* 0x0000040001087983 */ /* 0x0005620000100800 */
[----:B------:R-:W-:-:S05]  /*aeb0*/  VIADD R3, R3, 0x70 ;  /* 0x0000007003037836 */ /* 0x000fca0000000000 */
[----:B------:R-:W-:-:S13]  /*aec0*/  ISETP.GE.AND P1, PT, R3, R4, PT ;  /* 0x000000040300720c */ /* 0x000fda0003f26270 */
[----:B0-----:R-:W-:-:S05]  /*aed0*/  @!P1 LEA R2, P2, R10, R0, 0x1 ;  /* 0x000000000a029211 */ /* 0x001fca00078408ff */
[----:B-1----:R-:W-:-:S05]  /*aee0*/  @!P1 IMAD.X R3, RZ, RZ, R5, P2 ;  /* 0x000000ffff039224 */ /* 0x002fca00010e0605 */
[----:B------:R-:W-:Y:S01]  /*aef0*/  @!PT LDS RZ, [RZ] ;  /* 0x00000000fffff984 */ /* 0x000fe20000000800 */
[----:B------:R-:W-:Y:S01]  /*af00*/  @!PT LDS RZ, [RZ] ;  /* 0x00000000fffff984 */ /* 0x000fe20000000800 */
[----:B------:R-:W-:Y:S01]  /*af10*/  @!PT LDS RZ, [RZ] ;  /* 0x00000000fffff984 */ /* 0x000fe20000000800 */
[----:B------:R2:W-:Y:S01]  /*af20*/  @!P1 LDGSTS.E.BYPASS.LTC128B.128 [R9+0x1bc00], desc[UR40][R2.64], !P0 ;  /* 0x1bc0000002099fae */ /* 0x0005e2000c101d68 */
[----:B------:R-:W-:Y:S01]  /*af30*/  PLOP3.LUT P0, PT, PT, PT, PT, 0x80, 0x0 ;  /* 0x000000000000781c */ /* 0x000fe20003f0f070 */
[----:B------:R-:W-:-:S12]  /*af40*/  NOP ;  /* 0x0000000000007918 */ /* 0x000fd80000000000 */
.L_x_447:
[----:B--2---:R-:W2:Y:S01]  /*af50*/  LDL R2, [R1+0x4] ;  /* 0x0000040001027983 */ /* 0x004ea20000100800 */
[----:B------:R-:W-:Y:S02]  /*af60*/  PLOP3.LUT P1, PT, P1, P0, PT, 0xa2, 0x0 ;  /* 0x000000000000781c */ /* 0x000fe40000f21472 */
[----:B--2---:R-:W-:-:S08]  /*af70*/  @P0 R2UR P1, UR4, R2 ;  /* 0x00000000020402ca */ /* 0x004fd00000020000 */
[----:B------:R-:W-:-:S05]  /*af80*/  @P0 PLOP3.LUT P0, PT, P1, PT, PT, 0x80, 0x0 ;  /* 0x000000000000081c */ /* 0x000fca0000f0f070 */
[----:B------:R-:W-:Y:S01]  /*af90*/  @!P1 SYNCS.ARRIVE.TRANS64.RED.A0T1 RZ, [UR4+0x22800], RZ ;  /* 0x022800ffffff99a7 */ /* 0x000fe20008200404 */
[----:B------:R-:W-:Y:S07]  /*afa0*/  @!P1 ARRIVES.LDGSTSBAR.64.TRANSCNT [UR4+0x22800] ;  /* 0x02280000ff0099b0 */ /* 0x000fee0008000a84 */
[----:B------:R-:W-:Y:S05]  /*afb0*/  @P0 BRA.U.ANY `(.L_x_447) ;  /* 0xfffffffd00e40947 */ /* 0x000fea000393ffff */
[----:B------:R-:W2:Y:S02]  /*afc0*/  LDL.LU R3, [R1+0x40] ;  /* 0x0000400001037983 */ /* 0x000ea40000300800 */
[----:B--2---:R-:W-:-:S05]  /*afd0*/  VIADD R3, R3, 0x1 ;  /* 0x0000000103037836 */ /* 0x004fca0000000000 */
[----:B------:R0:W-:Y:S01]  /*afe0*/  STL [R1+0x40], R3 ;  /* 0x0000400301007387 */ /* 0x0001e20000100800 */
[----:B------:R-:W-:-:S04]  /*aff0*/  LEA.HI R0, R3, R3, RZ, 0x1 ;  /* 0x0000000303007211 */ /* 0x000fc800078f08ff */
[----:B------:R-:W-:-:S05]  /*b000*/  LOP3.LUT R0, R0, 0xfffffffe, RZ, 0xc0, !PT ;  /* 0xfffffffe00007812 */ /* 0x000fca00078ec0ff */
[----:B------:R-:W-:-:S05]  /*b010*/  IMAD.IADD R0, R3, 0x1, -R0 ;  /* 0x0000000103007824 */ /* 0x000fca00078e0a00 */
[----:B------:R-:W-:Y:S01]  /*b020*/  SHF.L.U32 R0, R0, 0x1f, RZ ;  /* 0x0000001f00007819 */ /* 0x000fe200000006ff */
[----:B------:R-:W-:Y:S01]  /*b030*/  NOP ;  /* 0x0000000000007918 */ /* 0x000fe20000000000 */
[----:B------:R0:W-:Y:S01]  /*b040*/  SYNCS.ARRIVE.TRANS64.A1T0 RZ, [R2+URZ+0x22800], RZ ;  /* 0x022800ff02ff79a7 */ /* 0x0001e2000810003f */
[----:B------:R-:W-:Y:S01]  /*b050*/  BSSY B0, `(.L_x_448) ;  /* 0x0000003000007945 */ /* 0x000fe20003800000 */
[----:B------:R-:W1:Y:S03]  /*b060*/  SYNCS.PHASECHK.TRANS64.TRYWAIT P0, [R2+URZ+0x22820], R0 ;  /* 0x02282000020075a7 */ /* 0x000e66000800017f */
[----:B01----:R-:W-:Y:S05]  /*b070*/  @!P0 BRA `(.L_x_449) ;  /* 0x00000044002c8947 */ /* 0x003fea0003800000 */
.L_x_566:
[----:B------:R-:W-:Y:S05]  /*b080*/  BSYNC B0 ;  /* 0x0000000000007941 */ /* 0x000fea0003800000 */
.L_x_448:
[----:B0-----:R-:W2:Y:S01]  /*b090*/  LDL R2, [R1+0x18] ;  /* 0x0000180001027983 */ /* 0x001ea20000100800 */
[----:B------:R-:W-:Y:S01]  /*b0a0*/  BSSY B0, `(.L_x_450) ;  /* 0x0000063000007945 */ /* 0x000fe20003800000 */
[----:B--2---:R-:W-:-:S13]  /*b0b0*/  ISETP.NE.AND P0, PT, R2, RZ, PT ;  /* 0x000000ff0200720c */ /* 0x004fda0003f05270 */
[----:B------:R-:W-:Y:S05]  /*b0c0*/  @!P0 BRA `(.L_x_451) ;  /* 0x0000000400808947 */ /* 0x000fea0003800000 */
[----:B------:R-:W2:Y:S04]  /*b0d0*/  LDL R2, [R1+0x4] ;  /* 0x0000040001027983 */ /* 0x000ea80000100800 */
[----:B------:R-:W3:Y:S01]  /*b0e0*/  LDL R4, [R1+0x10] ;  /* 0x0000100001047983 */ /* 0x000ee20000100800 */
[----:B------:R-:W0:Y:S01]  /*b0f0*/  S2R R3, SR_TID.X ;  /* 0x0000000000037919 */ /* 0x000e220000002100 */
[----:B--2---:R-:W-:Y:S02]  /*b100*/  IMAD.MOV.U32 R5, RZ, RZ, R2 ;  /* 0x000000ffff057224 */ /* 0x004fe400078e0002 */
[----:B------:R-:W2:Y:S01]  /*b110*/  LDL R2, [R1+0x8] ;  /* 0x0000080001027983 */ /* 0x000ea20000100800 */
[----:B---3--:R-:W-:Y:S01]  /*b120*/  SHF.L.U32 R0, R4, 0x1f, RZ ;  /* 0x0000001f04007819 */ /* 0x008fe200000006ff */
[----:B------:R-:W-:Y:S01]  /*b130*/  BSSY B1, `(.L_x_452) ;  /* 0x0000006000017945 */ /* 0x000fe20003800000 */
[----:B0-----:R-:W-:-:S04]  /*b140*/  LOP3.LUT R3, R3, 0x7f, RZ, 0xc0, !PT ;  /* 0x0000007f03037812 */ /* 0x001fc800078ec0ff */
[----:B------:R-:W-:Y:S01]  /*b150*/  ISETP.NE.AND P1, PT, R3, RZ, PT ;  /* 0x000000ff0300720c */ /* 0x000fe20003f25270 */
[----:B--2---:R-:W-:-:S04]  /*b160*/  IMAD R2, R2, 0x8, R5 ;  /* 0x0000000802027824 */ /* 0x004fc800078e0205 */
[----:B------:R-:W0:Y:S02]  /*b170*/  SYNCS.PHASECHK.TRANS64.TRYWAIT P0, [R2+URZ+0x22860], R0 ;  /* 0x02286000020075a7 */ /* 0x000e24000800017f */
[----:B0-----:R-:W-:Y:S06]  /*b180*/  @!P0 BRA `(.L_x_453) ;  /* 0x0000004400008947 */ /* 0x001fec0003800000 */
.L_x_567:
[----:B------:R-:W-:Y:S05]  /*b190*/  BSYNC B1 ;  /* 0x0000000000017941 */ /* 0x000fea0003800000 */
.L_x_452:
        /* <DEDUP_REMOVED lines=9> */
.L_x_455:
[----:B------:R-:W-:Y:S05]  /*b230*/  BSYNC B1 ;  /* 0x0000000000017941 */ /* 0x000fea0003800000 */
.L_x_454:
[----:B------:R-:W2:Y:S04]  /*b240*/  LDL R5, [R1+0x4] ;  /* 0x0000040001057983 */ /* 0x000ea80000100800 */
[----:B------:R-:W2:Y:S04]  /*b250*/  LDL R3, [R1+0x8] ;  /* 0x0000080001037983 */ /* 0x000ea80000100800 */
[----:B------:R-:W3:Y:S04]  /*b260*/  LDL R4, [R1+0x1c] ;  /* 0x00001c0001047983 */ /* 0x000ee80000100800 */
[----:B0-----:R-:W3:Y:S01]  /*b270*/  LDL R0, [R1+0x50] ;  /* 0x0000500001007983 */ /* 0x001ee20000100800 */
[----:B------:R-:W-:Y:S01]  /*b280*/  UIADD3 UR4, UP0, UR38, 0x470, URZ ;  /* 0x0000047026047890 */ /* 0x000fe2000ff1e03f */
[----:B------:R-:W-:Y:S01]  /*b290*/  PLOP3.LUT P0, PT, PT, PT, PT, 0x80, 0x0 ;  /* 0x000000000000781c */ /* 0x000fe20003f0f070 */
[----:B------:R-:W-:Y:S01]  /*b2a0*/  VIADD R2, R2, 0x22850 ;  /* 0x0002285002027836 */ /* 0x000fe20000000000 */
[----:B------:R-:W-:Y:S01]  /*b2b0*/  UMOV UR6, 0x0 ;  /* 0x0000000000067882 */ /* 0x000fe20000000000 */
[----:B------:R-:W-:Y:S01]  /*b2c0*/  UIADD3.X UR5, URZ, UR39, URZ, UP0, !UPT ;  /* 0x000000273f057290 */ /* 0x000fe200087fe43f */
[----:B------:R-:W-:Y:S01]  /*b2d0*/  UMOV UR7, 0x14f00000 ;  /* 0x14f0000000077882 */ /* 0x000fe20000000000 */
[----:B------:R-:W-:Y:S01]  /*b2e0*/  UMOV UR10, URZ ;  /* 0x0000003f000a7c82 */ /* 0x000fe20008000000 */
[----:B--2---:R-:W-:-:S02]  /*b2f0*/  IMAD R3, R3, 0xc000, R5 ;  /* 0x0000c00003037824 */ /* 0x004fc400078e0205 */
[----:B---3--:R-:W-:Y:S02]  /*b300*/  IMAD R0, R0, 0x60, R4 ;  /* 0x0000006000007824 */ /* 0x008fe400078e0204 */
[----:B------:R-:W-:-:S07]  /*b310*/  VIADD R4, R3, 0x400 ;  /* 0x0000040003047836 */ /* 0x000fce0000000000 */
.L_x_456:
[----:B------:R-:W2:Y:S01]  /*b320*/  LDL R5, [R1] ;  /* 0x0000000001057983 */ /* 0x000ea20000100800 */
[----:B------:R-:W-:-:S13]  /*b330*/  @P0 ELECT P1, URZ, PT ;  /* 0x00000000003f082f */ /* 0x000fda0003820000 */
[----:B------:R-:W-:Y:S02]  /*b340*/  @P1 R2UR UR12, R18 ;  /* 0x00000000120c12ca */ /* 0x000fe400000e0000 */
[----:B------:R-:W-:Y:S02]  /*b350*/  @P1 R2UR UR11, R0 ;  /* 0x00000000000b12ca */ /* 0x000fe400000e0000 */
[----:B------:R-:W-:Y:S02]  /*b360*/  @P1 R2UR UR9, R2 ;  /* 0x00000000020912ca */ /* 0x000fe400000e0000 */
[----:B------:R-:W-:Y:S02]  /*b370*/  @P1 R2UR UR8, R4 ;  /* 0x00000000040812ca */ /* 0x000fe400000e0000 */
[----:B------:R-:W-:Y:S02]  /*b380*/  @P1 PLOP3.LUT P0, PT, P1, PT, PT, 0x8, 0x0 ;  /* 0x000000000000181c */ /* 0x000fe40000f0e170 */
[----:B--2---:R-:W-:-:S02]  /*b390*/  @P1 R2UR UR13, R5 ;  /* 0x00000000050d12ca */ /* 0x004fc400000e0000 */
[----:B------:R-:W-:-:S11]  /*b3a0*/  PLOP3.LUT P1, PT, PT, PT, PT, 0x8, 0x0 ;  /* 0x000000000000781c */ /* 0x000fd60003f2e170 */
[----:B------:R0:W-:Y:S02]  /*b3b0*/  UTMALDG.4D [UR8], [UR4], desc[UR6] ;  /* 0x00000608040075b4 */ /* 0x0001e40008019000 */
[----:B0-----:R-:W-:Y:S05]  /*b3c0*/  @P0 BRA.U.ANY `(.L_x_456) ;  /* 0xfffffffd00d40947 */ /* 0x001fea000393ffff */
[----:B------:R-:W-:Y:S01]  /*b3d0*/  PLOP3.LUT P0, PT, PT, PT, PT, 0x80, 0x0 ;  /* 0x000000000000781c */ /* 0x000fe20003f0f070 */
[----:B------:R-:W-:Y:S01]  /*b3e0*/  VIADD R4, R3, 0x3400 ;  /* 0x0000340003047836 */ /* 0x000fe20000000000 */
[----:B------:R-:W-:Y:S01]  /*b3f0*/  UMOV UR6, 0x0 ;  /* 0x0000000000067882 */ /* 0x000fe20000000000 */
[----:B------:R-:W-:Y:S01]  /*b400*/  UMOV UR7, 0x14f00000 ;  /* 0x14f0000000077882 */ /* 0x000fe20000000000 */
[----:B------:R-:W-:-:S09]  /*b410*/  UMOV UR10, 0x40 ;  /* 0x00000040000a7882 */ /* 0x000fd20000000000 */
.L_x_457:
        /* <DEDUP_REMOVED lines=16> */
.L_x_458:
        /* <DEDUP_REMOVED lines=16> */
.L_x_459:
        /* <DEDUP_REMOVED lines=11> */
.L_x_451:
[----:B------:R-:W-:Y:S05]  /*b6d0*/  BSYNC B0 ;  /* 0x0000000000007941 */ /* 0x000fea0003800000 */
.L_x_450:
[----:B------:R-:W2:Y:S01]  /*b6e0*/  LDL.LU R4, [R1+0x38] ;  /* 0x0000380001047983 */ /* 0x000ea20000300800 */
[----:B------:R-:W-:Y:S01]  /*b6f0*/  BSSY B0, `(.L_x_460) ;  /* 0x000020f000007945 */ /* 0x000fe20003800000 */
[----:B--2---:R-:W-:-:S13]  /*b700*/  ISETP.GE.AND P0, PT, R4, 0x61, PT ;  /* 0x000000610400780c */ /* 0x004fda0003f06270 */
[----:B------:R-:W-:Y:S05]  /*b710*/  @!P0 BRA `(.L_x_461) ;  /* 0x0000002000308947 */ /* 0x000fea0003800000 */
[----:B------:R-:W2:Y:S01]  /*b720*/  LDL R4, [R1+0x2c] ;  /* 0x00002c0001047983 */ /* 0x000ea20000100800 */
[----:B------:R-:W-:Y:S01]  /*b730*/  IMAD.MOV.U32 R0, RZ, RZ, 0x1 ;  /* 0x00000001ff007424 */ /* 0x000fe200078e00ff */
[----:B------:R-:W-:Y:S01]  /*b740*/  BSSY B2, `(.L_x_462) ;  /* 0x00000b3000027945 */ /* 0x000fe20003800000 */
[----:B--2---:R-:W-:-:S05]  /*b750*/  IMAD.MOV R6, RZ, RZ, -R4 ;  /* 0x000000ffff067224 */ /* 0x004fca00078e0a04 */
[----:B------:R-:W-:-:S05]  /*b760*/  VIADDMNMX R6, R6, R0, 0xffffffff, !PT ;  /* 0xffffffff06067446 */ /* 0x000fca0007800100 */
[----:B------:R-:W-:-:S05]  /*b770*/  IMAD.IADD R0, R4, 0x1, R6 ;  /* 0x0000000104007824 */ /* 0x000fca00078e0206 */
[----:B------:R-:W-:-:S04]  /*b780*/  LOP3.LUT R0, R0, 0x1, RZ, 0xc0, !PT ;  /* 0x0000000100007812 */ /* 0x000fc800078ec0ff */
[----:B------:R-:W-:Y:S01]  /*b790*/  ISETP.NE.U32.AND P0, PT, R0, 0x1, PT ;  /* 0x000000010000780c */ /* 0x000fe20003f05070 */
[----:B------:R-:W-:-:S12]  /*b7a0*/  VIADD R0, R4, 0xfffffffe ;  /* 0xfffffffe04007836 */ /* 0x000fd80000000000 */
[----:B------:R-:W-:Y:S05]  /*b7b0*/  @P0 BRA `(.L_x_463) ;  /* 0x0000000800ac0947 */ /* 0x000fea0003800000 */
[----:B------:R-:W2:Y:S04]  /*b7c0*/  LDL R5, [R1+0x18] ;  /* 0x0000180001057983 */ /* 0x000ea80000100800 */
[----:B------:R-:W3:Y:S04]  /*b7d0*/  LDL.LU R4, [R1+0x8] ;  /* 0x0000080001047983 */ /* 0x000ee80000300800 */
[----:B------:R-:W4:Y:S01]  /*b7e0*/  LDL.LU R7, [R1+0x10] ;  /* 0x0000100001077983 */ /* 0x000f220000300800 */
[----:B------:R-:W-:Y:S01]  /*b7f0*/  BSSY B1, `(.L_x_464) ;  /* 0x00000a5000017945 */ /* 0x000fe20003800000 */
[----:B--2---:R-:W-:Y:S01]  /*b800*/  ISETP.NE.AND P2, PT, R5, RZ, PT ;  /* 0x000000ff0500720c */ /* 0x004fe20003f45270 */
[----:B---3--:R-:W-:-:S05]  /*b810*/  VIADD R2, R4, 0x1 ;  /* 0x0000000104027836 */ /* 0x008fca0000000000 */
[----:B------:R-:W-:-:S04]  /*b820*/  ISETP.NE.AND P0, PT, R2, 0x2, PT ;  /* 0x000000020200780c */ /* 0x000fc80003f05270 */
[----:B------:R-:W-:Y:S02]  /*b830*/  SEL R3, RZ, 0x1, P0 ;  /* 0x00000001ff037807 */ /* 0x000fe40000000000 */
[----:B-----5:R-:W-:Y:S02]  /*b840*/  SEL R8, R2, RZ, P0 ;  /* 0x000000ff02087207 */ /* 0x020fe40000000000 */
[----:B----4-:R-:W-:-:S05]  /*b850*/  LOP3.LUT R7, R7, R3, RZ, 0x3c, !PT ;  /* 0x0000000307077212 */ /* 0x010fca00078e3cff */
[----:B------:R0:W-:Y:S04]  /*b860*/  STL [R1+0x10], R7 ;  /* 0x0000100701007387 */ /* 0x0001e80000100800 */
[----:B------:R0:W-:Y:S01]  /*b870*/  STL [R1+0x8], R8 ;  /* 0x0000080801007387 */ /* 0x0001e20000100800 */
[----:B------:R-:W-:Y:S05]  /*b880*/  @!P2 BRA `(.L_x_465) ;  /* 0x00000008006ca947 */ /* 0x000fea0003800000 */
[----:B------:R-:W-:Y:S02]  /*b890*/  ULDC.64 UR4, c[0x0][0x418] ;  /* 0x0001060000047ab9 */ /* 0x000fe40000000a00 */
[----:B------:R-:W-:-:S04]  /*b8a0*/  ISETP.NE.U32.AND P0, PT, RZ, UR4, PT ;  /* 0x00000004ff007c0c */ /* 0x000fc8000bf05070 */
[----:B------:R-:W-:-:S13]  /*b8b0*/  ISETP.NE.AND.EX P0, PT, RZ, UR5, PT, P0 ;  /* 0x00000005ff007c0c */ /* 0x000fda000bf05300 */
[----:B------:R-:W-:Y:S05]  /*b8c0*/  @!P0 BRA `(.L_x_466) ;  /* 0x0000000000508947 */ /* 0x000fea0003800000 */
[----:B------:R-:W2:Y:S01]  /*b8d0*/  LDL R10, [R1+0x14] ;  /* 0x00001400010a7983 */ /* 0x000ea20000100800 */
[----:B------:R-:W1:Y:S01]  /*b8e0*/  LDC R5, c[0x0][0x43c] ;  /* 0x00010f00ff057b82 */ /* 0x000e620000000800 */
[----:B------:R-:W-:Y:S02]  /*b8f0*/  ULDC.64 UR6, c[0x0][0x428] ;  /* 0x00010a0000067ab9 */ /* 0x000fe40000000a00 */
[----:B------:R-:W3:Y:S01]  /*b900*/  LDL R9, [R1+0xc] ;  /* 0x00000c0001097983 */ /* 0x000ee20000100800 */
        /* <DEDUP_REMOVED lines=10> */
[----:B------:R-:W-:-:S04]  /*b9b0*/  IMAD.WIDE.U32 R2, R9, UR6, R2 ;  /* 0x0000000609027c25 */ /* 0x000fc8000f8e0002 */
[----:B------:R-:W-:Y:S01]  /*b9c0*/  IMAD.IADD R3, R4, 0x1, R3 ;  /* 0x0000000104037824 */ /* 0x000fe200078e0203 */
[----:B------:R-:W-:-:S04]  /*b9d0*/  LEA R4, P0, R2, UR4, 0x2 ;  /* 0x0000000402047c11 */ /* 0x000fc8000f8010ff */
[----:B------:R-:W-:-:S05]  /*b9e0*/  LEA.HI.X R5, R2, UR5, R3, 0x2, P0 ;  /* 0x0000000502057c11 */ /* 0x000fca00080f1403 */
[----:B------:R-:W2:Y:S04]  /*b9f0*/  LDG.E R2, desc[UR40][R4.64] ;  /* 0x0000002804027981 */ /* 0x000ea8000c1e1900 */
[----:B--2---:R1:W-:Y:S02]  /*ba00*/  STL [R1], R2 ;  /* 0x0000000201007387 */ /* 0x0043e40000100800 */
.L_x_466:
[----:B-1----:R-:W2:Y:S01]  /*ba10*/  LDL R2, [R1+0x4] ;  /* 0x0000040001027983 */ /* 0x002ea20000100800 */
[----:B------:R-:W1:Y:S02]  /*ba20*/  S2R R3, SR_TID.X ;  /* 0x0000000000037919 */ /* 0x000e640000002100 */
[----:B-1----:R-:W-:Y:S01]  /*ba30*/  LOP3.LUT R4, R3, 0x7f, RZ, 0xc0, !PT ;  /* 0x0000007f03047812 */ /* 0x002fe200078ec0ff */
[----:B------:R-:W-:Y:S03]  /*ba40*/  BSSY B3, `(.L_x_467) ;  /* 0x0000006000037945 */ /* 0x000fe60003800000 */
[----:B------:R-:W-:Y:S01]  /*ba50*/  ISETP.NE.AND P1, PT, R4, RZ, PT ;  /* 0x000000ff0400720c */ /* 0x000fe20003f25270 */
[----:B--2---:R-:W-:Y:S01]  /*ba60*/  IMAD R3, R8, 0x8, R2 ;  /* 0x0000000808037824 */ /* 0x004fe200078e0202 */
[----:B------:R-:W-:-:S04]  /*ba70*/  SHF.L.U32 R2, R7, 0x1f, RZ ;  /* 0x0000001f07027819 */ /* 0x000fc800000006ff */
[----:B------:R-:W1:Y:S02]  /*ba80*/  SYNCS.PHASECHK.TRANS64.TRYWAIT P0, [R3+URZ+0x22840], R2 ;  /* 0x02284002030075a7 */ /* 0x000e64000800017f */
[----:B-1----:R-:W-:Y:S05]  /*ba90*/  @!P0 BRA `(.L_x_468) ;  /* 0x0000003800d08947 */ /* 0x002fea0003800000 */
.L_x_568:
[----:B------:R-:W-:Y:S05]  /*baa0*/  BSYNC B3 ;  /* 0x0000000000037941 */ /* 0x000fea0003800000 */
.L_x_467:
[----:B------:R-:W-:Y:S04]  /*bab0*/  BSSY B3, `(.L_x_469) ;  /* 0x0000009000037945 */ /* 0x000fe80003800000 */
[----:B------:R-:W-:Y:S05]  /*bac0*/  @P1 BRA `(.L_x_470) ;  /* 0x00000000001c1947 */ /* 0x000fea0003800000 */
[----:B------:R-:W2:Y:S02]  /*bad0*/  S2R R4, SR_TID.X ;  /* 0x0000000000047919 */ /* 0x000ea40000002100 */
[----:B--2---:R-:W-:Y:S01]  /*bae0*/  LOP3.LUT R5, R4, 0x1f, RZ, 0xc0, !PT ;  /* 0x0000001f04057812 */ /* 0x004fe200078ec0ff */
[----:B------:R-:W-:-:S03]  /*baf0*/  IMAD.MOV.U32 R4, RZ, RZ, 0x3000 ;  /* 0x00003000ff047424 */ /* 0x000fc600078e00ff */
[----:B------:R-:W-:Y:S01]  /*bb00*/  ISETP.NE.AND P0, PT, R5, RZ, PT ;  /* 0x000000ff0500720c */ /* 0x000fe20003f05270 */
[----:B------:R2:W-:-:S12]  /*bb10*/  SYNCS.ARRIVE.TRANS64 RZ, [R3+URZ+0x22830], R4 ;  /* 0x0228300403ff79a7 */ /* 0x0005d8000800003f */
[----:B--2---:R-:W-:Y:S05]  /*bb20*/  @!P0 BRA `(.L_x_470) ;  /* 0x0000000000048947 */ /* 0x004fea0003800000 */
[----:B------:R-:W-:Y:S01]  /*bb30*/  BPT.TRAP 0x1 ;  /* 0x000000040000795c */ /* 0x000fe20000300000 */
.L_x_470:
[----:B------:R-:W-:Y:S05]  /*bb40*/  BSYNC B3 ;  /* 0x0000000000037941 */ /* 0x000fea0003800000 */
.L_x_469:
[----:B0-----:R-:W2:Y:S04]  /*bb50*/  LDL R8, [R1+0x4] ;  /* 0x0000040001087983 */ /* 0x001ea80000100800 */
[----:B------:R-:W2:Y:S04]  /*bb60*/  LDL R4, [R1+0x8] ;  /* 0x0000080001047983 */ /* 0x000ea80000100800 */
[----:B------:R-:W3:Y:S01]  /*bb70*/  LDL R5, [R1+0x1c] ;  /* 0x00001c0001057983 */ /* 0x000ee20000100800 */
[----:B------:R-:W-:Y:S01]  /*bb80*/  IMAD.MOV.U32 R7, RZ, RZ, RZ ;  /* 0x000000ffff077224 */ /* 0x000fe200078e00ff */
[----:B------:R-:W-:Y:S01]  /*bb90*/  UIADD3 UR4, UP0, UR38, 0x370, URZ ;  /* 0x0000037026047890 */ /* 0x000fe2000ff1e03f */
[----:B------:R-:W-:Y:S01]  /*bba0*/  PLOP3.LUT P0, PT, PT, PT, PT, 0x80, 0x0 ;  /* 0x000000000000781c */ /* 0x000fe20003f0f070 */
[----:B------:R-:W-:Y:S01]  /*bbb0*/  UMOV UR6, 0x0 ;  /* 0x0000000000067882 */ /* 0x000fe20000000000 */
[----:B------:R-:W-:Y:S01]  /*bbc0*/  UMOV UR7, 0x14f00000 ;  /* 0x14f0000000077882 */ /* 0x000fe20000000000 */
[----:B------:R-:W-:Y:S01]  /*bbd0*/  R2UR UR10, R7 ;  /* 0x00000000070a72ca */ /* 0x000fe200000e0000 */
[----:B------:R-:W-:Y:S01]  /*bbe0*/  UIADD3.X UR5, URZ, UR39, URZ, UP0, !UPT ;  /* 0x000000273f057290 */ /* 0x000fe200087fe43f */
[----:B--2---:R-:W-:-:S02]  /*bbf0*/  IMAD R4, R4, 0x3000, R8 ;  /* 0x0000300004047824 */ /* 0x004fc400078e0208 */
[----:B---3--:R-:W-:Y:S02]  /*bc00*/  IMAD R0, R0, 0x60, R5 ;  /* 0x0000006000007824 */ /* 0x008fe400078e0205 */
[----:B------:R-:W-:Y:S02]  /*bc10*/  VIADD R4, R4, 0x1c400 ;  /* 0x0001c40004047836 */ /* 0x000fe40000000000 */
[----:B------:R-:W-:-:S07]  /*bc20*/  VIADD R5, R3, 0x22830 ;  /* 0x0002283003057836 */ /* 0x000fce0000000000 */
.L_x_471:
        /* <DEDUP_REMOVED lines=11> */
[----:B------:R-:W0:Y:S01]  /*bce0*/  SYNCS.PHASECHK.TRANS64.TRYWAIT P0, [R3+URZ+0x22860], R2 ;  /* 0x02286002030075a7 */ /* 0x000e22000800017f */
[----:B------:R-:W-:Y:S04]  /*bcf0*/  BSSY B3, `(.L_x_472) ;  /* 0x0000002000037945 */ /* 0x000fe80003800000 */
[----:B0-----:R-:W-:Y:S05]  /*bd00*/  @!P0 BRA `(.L_x_473) ;  /* 0x0000003800488947 */ /* 0x001fea0003800000 */
.L_x_569:
[----:B------:R-:W-:Y:S05]  /*bd10*/  BSYNC B3 ;  /* 0x0000000000037941 */ /* 0x000fea0003800000 */
.L_x_472:
        /* <DEDUP_REMOVED lines=11> */
.L_x_475:
[----:B------:R-:W-:Y:S05]  /*bdd0*/  BSYNC B3 ;  /* 0x0000000000037941 */ /* 0x000fea0003800000 */
.L_x_474:
[----:B------:R-:W2:Y:S04]  /*bde0*/  LDL R4, [R1+0x4] ;  /* 0x0000040001047983 */ /* 0x000ea80000100800 */
[----:B01----:R-:W2:Y:S01]  /*bdf0*/  LDL R2, [R1+0x8] ;  /* 0x0000080001027983 */ /* 0x003ea20000100800 */
[----:B------:R-:W-:Y:S01]  /*be00*/  R2UR UR10, R7 ;  /* 0x00000000070a72ca */ /* 0x000fe200000e0000 */
[----:B------:R-:W-:Y:S01]  /*be10*/  UIADD3 UR4, UP0, UR38, 0x470, URZ ;  /* 0x0000047026047890 */ /* 0x000fe2000ff1e03f */
[----:B------:R-:W-:Y:S01]  /*be20*/  R2UR UR6, R8 ;  /* 0x00000000080672ca */ /* 0x000fe200000e0000 */
[----:B------:R-:W-:Y:S01]  /*be30*/  VIADD R3, R3, 0x22850 ;  /* 0x0002285003037836 */ /* 0x000fe20000000000 */
[----:B------:R-:W-:Y:S01]  /*be40*/  R2UR UR7, R9 ;  /* 0x00000000090772ca */ /* 0x000fe200000e0000 */
[----:B------:R-:W-:Y:S01]  /*be50*/  UIADD3.X UR5, URZ, UR39, URZ, UP0, !UPT ;  /* 0x000000273f057290 */ /* 0x000fe200087fe43f */
[----:B------:R-:W-:Y:S01]  /*be60*/  PLOP3.LUT P0, PT, PT, PT, PT, 0x80, 0x0 ;  /* 0x000000000000781c */ /* 0x000fe20003f0f070 */
[----:B--2---:R-:W-:-:S04]  /*be70*/  IMAD R2, R2, 0xc000, R4 ;  /* 0x0000c00002027824 */ /* 0x004fc800078e0204 */
[----:B------:R-:W-:-:S08]  /*be80*/  VIADD R4, R2, 0x400 ;  /* 0x0000040002047836 */ /* 0x000fd00000000000 */
.L_x_476:
        /* <DEDUP_REMOVED lines=11> */
[----:B------:R-:W-:Y:S01]  /*bf40*/  R2UR UR6, R8 ;  /* 0x00000000080672ca */ /* 0x000fe200000e0000 */
[----:B------:R-:W-:Y:S01]  /*bf50*/  VIADD R4, R2, 0x3400 ;  /* 0x0000340002047836 */ /* 0x000fe20000000000 */
[----:B------:R-:W-:Y:S01]  /*bf60*/  R2UR UR7, R9 ;  /* 0x00000000090772ca */ /* 0x000fe200000e0000 */
[----:B------:R-:W-:Y:S01]  /*bf70*/  UMOV UR10, 0x40 ;  /* 0x00000040000a7882 */ /* 0x000fe20000000000 */
[----:B------:R-:W-:-:S13]  /*bf80*/  PLOP3.LUT P0, PT, PT, PT, PT, 0x80, 0x0 ;  /* 0x000000000000781c */ /* 0x000fda0003f0f070 */
.L_x_477:
        /* <DEDUP_REMOVED lines=16> */
.L_x_478:
        /* <DEDUP_REMOVED lines=16> */
.L_x_479:
        /* <DEDUP_REMOVED lines=10> */
[----:B-1----:R-:W-:Y:S05]  /*c230*/  @P0 BRA.U.ANY `(.L_x_479) ;  /* 0xfffffffd00d40947 */ /* 0x002fea000393ffff */
.L_x_465:
[----:B------:R-:W-:Y:S05]  /*c240*/  BSYNC B1 ;  /* 0x0000000000017941 */ /* 0x000fea0003800000 */
.L_x_464:
[----:B------:R-:W2:Y:S02]  /*c250*/  LDL.LU R4, [R1+0x2c] ;  /* 0x00002c0001047983 */ /* 0x000ea40000300800 */
[----:B--2---:R-:W-:-:S07]  /*c260*/  VIADD R0, R4, 0xfffffffd ;  /* 0xfffffffd04007836 */ /* 0x004fce0000000000 */
.L_x_463:
[----:B------:R-:W-:Y:S05]  /*c270*/  BSYNC B2 ;  /* 0x0000000000027941 */ /* 0x000fea0003800000 */
.L_x_462:
[----:B------:R-:W2:Y:S01]  /*c280*/  LDL.LU R2, [R1+0x28] ;  /* 0x0000280001027983 */ /* 0x000ea20000300800 */
[----:B------:R-:W-:-:S05]  /*c290*/  IMAD.MOV R6, RZ, RZ, -R6 ;  /* 0x000000ffff067224 */ /* 0x000fca00078e0a06 */
[----:B--2---:R-:W-:-:S13]  /*c2a0*/  ISETP.NE.AND P0, PT, R2, R6, PT ;  /* 0x000000060200720c */ /* 0x004fda0003f05270 */
[----:B------:R-:W-:Y:S05]  /*c2b0*/  @!P0 BRA `(.L_x_461) ;  /* 0x0000001400488947 */ /* 0x000fea0003800000 */
.L_x_512:
[----:B------:R-:W2:Y:S04]  /*c2c0*/  LDL R4, [R1+0x18] ;  /* 0x0000180001047983 */ /* 0x000ea80000100800 */
[----:B------:R-:W0:Y:S04]  /*c2d0*/  LDL.LU R3, [R1+0x8] ;  /* 0x0000080001037983 */ /* 0x000e280000300800 */
[----:B------:R-:W3:Y:S01]  /*c2e0*/  LDL.LU R2, [R1+0x10] ;  /* 0x0000100001027983 */ /* 0x000ee20000300800 */
[----:B------:R-:W-:Y:S05]  /*c2f0*/  YIELD ;  /* 0x0000000000007946 */ /* 0x000fea0003800000 */
[----:B------:R-:W-:Y:S01]  /*c300*/  BSSY B1, `(.L_x_480) ;  /* 0x00000a2000017945 */ /* 0x000fe20003800000 */
[----:B--2---:R-:W-:Y:S01]  /*c310*/  ISETP.NE.AND P1, PT, R4, RZ, PT ;  /* 0x000000ff0400720c */ /* 0x004fe20003f25270 */
[----:B0-----:R-:W-:-:S05]  /*c320*/  VIADD R7, R3, 0x1 ;  /* 0x0000000103077836 */ /* 0x001fca0000000000 */
[----:B------:R-:W-:-:S04]  /*c330*/  ISETP.NE.AND P0, PT, R7, 0x2, PT ;  /* 0x000000020700780c */ /* 0x000fc80003f05270 */
[----:B------:R-:W-:Y:S02]  /*c340*/  SEL R6, RZ, 0x1, P0 ;  /* 0x00000001ff067807 */ /* 0x000fe40000000000 */
[----:B------:R-:W-:Y:S02]  /*c350*/  SEL R7, R7, RZ, P0 ;  /* 0x000000ff07077207 */ /* 0x000fe40000000000 */
[----:B---3--:R-:W-:Y:S01]  /*c360*/  LOP3.LUT R6, R2, R6, RZ, 0x3c, !PT ;  /* 0x0000000602067212 */ /* 0x008fe200078e3cff */
[----:B------:R-:W-:Y:S06]  /*c370*/  @!P1 BRA `(.L_x_481) ;  /* 0x0000000800689947 */ /* 0x000fec0003800000 */
[----:B------:R-:W-:Y:S01]  /*c380*/  ULDC.64 UR4, c[0x0][0x418] ;  /* 0x0001060000047ab9 */ /* 0x000fe20000000a00 */
[----:B-----5:R-:W-:Y:S01]  /*c390*/  IMAD.MOV.U32 R8, RZ, RZ, R0 ;  /* 0x000000ffff087224 */ /* 0x020fe200078e0000 */
[----:B------:R-:W-:-:S04]  /*c3a0*/  ISETP.NE.U32.AND P0, PT, RZ, UR4, PT ;  /* 0x00000004ff007c0c */ /* 0x000fc8000bf05070 */
[----:B------:R-:W-:-:S13]  /*c3b0*/  ISETP.NE.AND.EX P0, PT, RZ, UR5, PT, P0 ;  /* 0x00000005ff007c0c */ /* 0x000fda000bf05300 */
[----:B------:R-:W-:Y:S05]  /*c3c0*/  @!P0 BRA `(.L_x_482) ;  /* 0x0000000000508947 */ /* 0x000fea0003800000 */
[----:B------:R-:W2:Y:S01]  /*c3d0*/  LDL R9, [R1+0x14] ;  /* 0x0000140001097983 */ /* 0x000ea20000100800 */
[----:B------:R-:W0:Y:S01]  /*c3e0*/  LDC R8, c[0x0][0x43c] ;  /* 0x00010f00ff087b82 */ /* 0x000e220000000800 */
[----:B------:R-:W-:Y:S02]  /*c3f0*/  ULDC.64 UR6, c[0x0][0x428] ;  /* 0x00010a0000067ab9 */ /* 0x000fe40000000a00 */
[----:B------:R-:W3:Y:S01]  /*c400*/  LDL R5, [R1+0xc] ;  /* 0x00000c0001057983 */ /* 0x000ee20000100800 */
        /* <DEDUP_REMOVED lines=16> */
.L_x_482:
[----:B0-----:R-:W2:Y:S01]  /*c510*/  LDL R2, [R1+0x4] ;  /* 0x0000040001027983 */ /* 0x001ea20000100800 */
[----:B------:R-:W0:Y:S02]  /*c520*/  S2R R3, SR_TID.X ;  /* 0x0000000000037919 */ /* 0x000e240000002100 */
[----:B0-----:R-:W-:Y:S02]  /*c530*/  LOP3.LUT R4, R3, 0x7f, RZ, 0xc0, !PT ;  /* 0x0000007f03047812 */ /* 0x001fe400078ec0ff */
[----:B------:R-:W-:Y:S01]  /*c540*/  SHF.L.U32 R3, R6, 0x1f, RZ ;  /* 0x0000001f06037819 */ /* 0x000fe200000006ff */
[----:B------:R-:W-:Y:S01]  /*c550*/  BSSY B2, `(.L_x_483) ;  /* 0x0000005000027945 */ /* 0x000fe20003800000 */
[----:B------:R-:W-:Y:S01]  /*c560*/  ISETP.NE.AND P1, PT, R4, RZ, PT ;  /* 0x000000ff0400720c */ /* 0x000fe20003f25270 */
[----:B--2---:R-:W-:-:S04]  /*c570*/  IMAD R2, R7, 0x8, R2 ;  /* 0x0000000807027824 */ /* 0x004fc800078e0202 */
[----:B------:R-:W0:Y:S02]  /*c580*/  SYNCS.PHASECHK.TRANS64.TRYWAIT P0, [R2+URZ+0x22840], R3 ;  /* 0x02284003020075a7 */ /* 0x000e24000800017f */
[----:B0-----:R-:W-:Y:S06]  /*c590*/  @!P0 BRA `(.L_x_484) ;  /* 0x0000003000388947 */ /* 0x001fec0003800000 */
.L_x_570:
[----:B------:R-:W-:Y:S05]  /*c5a0*/  BSYNC B2 ;  /* 0x0000000000027941 */ /* 0x000fea0003800000 */
.L_x_483:
[----:B------:R-:W-:Y:S04]  /*c5b0*/  BSSY B2, `(.L_x_485) ;  /* 0x0000009000027945 */ /* 0x000fe80003800000 */
[----:B------:R-:W-:Y:S05]  /*c5c0*/  @P1 BRA `(.L_x_486) ;  /* 0x00000000001c1947 */ /* 0x000fea0003800000 */
[----:B------:R-:W1:Y:S02]  /*c5d0*/  S2R R4, SR_TID.X ;  /* 0x0000000000047919 */ /* 0x000e640000002100 */
[----:B-1----:R-:W-:Y:S01]  /*c5e0*/  LOP3.LUT R5, R4, 0x1f, RZ, 0xc0, !PT ;  /* 0x0000001f04057812 */ /* 0x002fe200078ec0ff */
[----:B------:R-:W-:-:S03]  /*c5f0*/  IMAD.MOV.U32 R4, RZ, RZ, 0x3000 ;  /* 0x00003000ff047424 */ /* 0x000fc600078e00ff */
[----:B------:R-:W-:Y:S01]  /*c600*/  ISETP.NE.AND P0, PT, R5, RZ, PT ;  /* 0x000000ff0500720c */ /* 0x000fe20003f05270 */
[----:B------:R1:W-:-:S12]  /*c610*/  SYNCS.ARRIVE.TRANS64 RZ, [R2+URZ+0x22830], R4 ;  /* 0x0228300402ff79a7 */ /* 0x0003d8000800003f */
[----:B-1----:R-:W-:Y:S05]  /*c620*/  @!P0 BRA `(.L_x_486) ;  /* 0x0000000000048947 */ /* 0x002fea0003800000 */
[----:B------:R-:W-:Y:S01]  /*c630*/  BPT.TRAP 0x1 ;  /* 0x000000040000795c */ /* 0x000fe20000300000 */
.L_x_486:
[----:B------:R-:W-:Y:S05]  /*c640*/  BSYNC B2 ;  /* 0x0000000000027941 */ /* 0x000fea0003800000 */
.L_x_485:
        /* <DEDUP_REMOVED lines=13> */
.L_x_487:
        /* <DEDUP_REMOVED lines=11> */
[----:B------:R-:W1:Y:S01]  /*c7d0*/  SYNCS.PHASECHK.TRANS64.TRYWAIT P0, [R2+URZ+0x22860], R3 ;  /* 0x02286003020075a7 */ /* 0x000e62000800017f */
[----:B------:R-:W-:Y:S04]  /*c7e0*/  BSSY B2, `(.L_x_488) ;  /* 0x0000002000027945 */ /* 0x000fe80003800000 */
[----:B-1----:R-:W-:Y:S05]  /*c7f0*/  @!P0 BRA `(.L_x_489) ;  /* 0x0000002c00b48947 */ /* 0x002fea0003800000 */
.L_x_571:
[----:B------:R-:W-:Y:S05]  /*c800*/  BSYNC B2 ;  /* 0x0000000000027941 */ /* 0x000fea0003800000 */
.L_x_488:
        /* <DEDUP_REMOVED lines=11> */
.L_x_491:
[----:B------:R-:W-:Y:S05]  /*c8c0*/  BSYNC B2 ;  /* 0x0000000000027941 */ /* 0x000fea0003800000 */
.L_x_490:
        /* <DEDUP_REMOVED lines=10> */
.L_x_492:
        /* <DEDUP_REMOVED lines=16> */
.L_x_493:
        /* <DEDUP_REMOVED lines=16> */
.L_x_494:
        /* <DEDUP_REMOVED lines=16> */
.L_x_495:
        /* <DEDUP_REMOVED lines=11> */
.L_x_481:
[----:B------:R-:W-:Y:S05]  /*cd20*/  BSYNC B1 ;  /* 0x0000000000017941 */ /* 0x000fea0003800000 */
.L_x_480:
[----:B------:R-:W2:Y:S01]  /*cd30*/  LDL R5, [R1+0x18] ;  /* 0x0000180001057983 */ /* 0x000ea20000100800 */
[----:B------:R-:W-:Y:S01]  /*cd40*/  VIADD R7, R7, 0x1 ;  /* 0x0000000107077836 */ /* 0x000fe20000000000 */
[----:B------:R-:W-:Y:S04]  /*cd50*/  BSSY B1, `(.L_x_496) ;  /* 0x00000a5000017945 */ /* 0x000fe80003800000 */
[----:B------:R-:W-:-:S04]  /*cd60*/  ISETP.NE.AND P0, PT, R7, 0x2, PT ;  /* 0x000000020700780c */ /* 0x000fc80003f05270 */
[----:B------:R-:W-:Y:S02]  /*cd70*/  SEL R2, RZ, 0x1, P0 ;  /* 0x00000001ff027807 */ /* 0x000fe40000000000 */
[----:B------:R-:W-:Y:S02]  /*cd80*/  SEL R9, R7, RZ, P0 ;  /* 0x000000ff07097207 */ /* 0x000fe40000000000 */
[----:B-----5:R-:W-:-:S05]  /*cd90*/  LOP3.LUT R8, R6, R2, RZ, 0x3c, !PT ;  /* 0x0000000206087212 */ /* 0x020fca00078e3cff */
[----:B------:R0:W-:Y:S04]  /*cda0*/  STL [R1+0x10], R8 ;  /* 0x0000100801007387 */ /* 0x0001e80000100800 */
[----:B------:R0:W-:Y:S01]  /*cdb0*/  STL [R1+0x8], R9 ;  /* 0x0000080901007387 */ /* 0x0001e20000100800 */
[----:B--2---:R-:W-:-:S13]  /*cdc0*/  ISETP.NE.AND P2, PT, R5, RZ, PT ;  /* 0x000000ff0500720c */ /* 0x004fda0003f45270 */
[----:B0-----:R-:W-:Y:S05]  /*cdd0*/  @!P2 BRA `(.L_x_497) ;  /* 0x000000080070a947 */ /* 0x001fea0003800000 */
[----:B------:R-:W-:Y:S01]  /*cde0*/  ULDC.64 UR4, c[0x0][0x418] ;  /* 0x0001060000047ab9 */ /* 0x000fe20000000a00 */
[----:B------:R-:W-:Y:S01]  /*cdf0*/  VIADD R6, R0, 0xffffffff ;  /* 0xffffffff00067836 */ /* 0x000fe20000000000 */
        /* <DEDUP_REMOVED lines=23> */
.L_x_498:
        /* <DEDUP_REMOVED lines=9> */
.L_x_572:
[----:B------:R-:W-:Y:S05]  /*d000*/  BSYNC B2 ;  /* 0x0000000000027941 */ /* 0x000fea0003800000 */
.L_x_499:
        /* <DEDUP_REMOVED lines=9> */
.L_x_502:
[----:B------:R-:W-:Y:S05]  /*d0a0*/  BSYNC B2 ;  /* 0x0000000000027941 */ /* 0x000fea0003800000 */
.L_x_501:
[----:B------:R-:W2:Y:S04]  /*d0b0*/  LDL R8, [R1+0x4] ;  /* 0x0000040001087983 */ /* 0x000ea80000100800 */
        /* <DEDUP_REMOVED lines=13> */
.L_x_503:
        /* <DEDUP_REMOVED lines=14> */
.L_x_573:
[----:B------:R-:W-:Y:S05]  /*d270*/  BSYNC B2 ;  /* 0x0000000000027941 */ /* 0x000fea0003800000 */
.L_x_504:
        /* <DEDUP_REMOVED lines=11> */
.L_x_507:
[----:B------:R-:W-:Y:S05]  /*d330*/  BSYNC B2 ;  /* 0x0000000000027941 */ /* 0x000fea0003800000 */
.L_x_506:
        /* <DEDUP_REMOVED lines=11> */
.L_x_508:
        /* <DEDUP_REMOVED lines=16> */
.L_x_509:
        /* <DEDUP_REMOVED lines=16> */
.L_x_510:
        /* <DEDUP_REMOVED lines=16> */
.L_x_511:
        /* <DEDUP_REMOVED lines=11> */
.L_x_497:
[----:B------:R-:W-:Y:S05]  /*d7a0*/  BSYNC B1 ;  /* 0x0000000000017941 */ /* 0x000fea0003800000 */
.L_x_496:
[C---:B------:R-:W-:Y:S01]  /*d7b0*/  ISETP.GT.AND P0, PT, R0.reuse, 0x1, PT ;  /* 0x000000010000780c */ /* 0x040fe20003f04270 */
[----:B------:R-:W-:-:S12]  /*d7c0*/  VIADD R0, R0, 0xfffffffe ;  /* 0xfffffffe00007836 */ /* 0x000fd80000000000 */
[----:B------:R-:W-:Y:S05]  /*d7d0*/  @P0 BRA `(.L_x_512) ;  /* 0xffffffe800b80947 */ /* 0x000fea000383ffff */
.L_x_461:
[----:B------:R-:W-:Y:S05]  /*d7e0*/  BSYNC B0 ;  /* 0x0000000000007941 */ /* 0x000fea0003800000 */
.L_x_460:
[----:B------:R-:W2:Y:S04]  /*d7f0*/  LDL.LU R4, [R1+0x8] ;  /* 0x0000080001047983 */ /* 0x000ea80000300800 */
[----:B------:R-:W3:Y:S01]  /*d800*/  LDL.LU R3, [R1+0x10] ;  /* 0x0000100001037983 */ /* 0x000ee20000300800 */
[----:B------:R-:W1:Y:S01]  /*d810*/  S2R R2, SR_TID.X ;  /* 0x0000000000027919 */ /* 0x000e620000002100 */
[----:B------:R-:W-:Y:S01]  /*d820*/  BSSY B0, `(.L_x_513) ;  /* 0x0000015000007945 */ /* 0x000fe20003800000 */
[----:B-1----:R-:W-:-:S04]  /*d830*/  LOP3.LUT R2, R2, 0x7f, RZ, 0xc0, !PT ;  /* 0x0000007f02027812 */ /* 0x002fc800078ec0ff */
[----:B------:R-:W-:Y:S01]  /*d840*/  ISETP.NE.AND P1, PT, R2, RZ, PT ;  /* 0x000000ff0200720c */ /* 0x000fe20003f25270 */
[----:B--2---:R-:W-:-:S05]  /*d850*/  VIADD R0, R4, 0x1 ;  /* 0x0000000104007836 */ /* 0x004fca0000000000 */
[----:B------:R-:W-:-:S04]  /*d860*/  ISETP.NE.AND P0, PT, R0, 0x2, PT ;  /* 0x000000020000780c */ /* 0x000fc80003f05270 */
[----:B------:R-:W-:-:S04]  /*d870*/  SEL R2, RZ, 0x1, P0 ;  /* 0x00000001ff027807 */ /* 0x000fc80000000000 */
[----:B---3--:R-:W-:-:S05]  /*d880*/  LOP3.LUT R3, R3, R2, RZ, 0x3c, !PT ;  /* 0x0000000203037212 */ /* 0x008fca00078e3cff */
[----:B------:R1:W-:Y:S01]  /*d890*/  STL [R1+0x10], R3 ;  /* 0x0000100301007387 */ /* 0x0003e20000100800 */
[----:B------:R-:W-:Y:S05]  /*d8a0*/  @P1 BRA `(.L_x_514) ;  /* 0x0000000000301947 */ /* 0x000fea0003800000 */
[----:B------:R-:W2:Y:S01]  /*d8b0*/  S2R R5, SR_LANEID ;  /* 0x0000000000057919 */ /* 0x000ea20000000000 */
[----:B------:R-:W-:Y:S01]  /*d8c0*/  VOTEU.ANY UR4, UPT, PT ;  /* 0x0000000000047886 */ /* 0x000fe200038e0100 */
[----:B-1----:R-:W1:Y:S01]  /*d8d0*/  LDC.64 R2, c[0x0][0xc60] ;  /* 0x00031800ff027b82 */ /* 0x002e620000000a00 */
[----:B------:R-:W2:Y:S02]  /*d8e0*/  FLO.U32 R4, UR4 ;  /* 0x0000000400047d00 */ /* 0x000ea400080e0000 */
[----:B--2---:R-:W-:-:S06]  /*d8f0*/  ISETP.EQ.U32.AND P1, PT, R4, R5, PT ;  /* 0x000000050400720c */ /* 0x004fcc0003f22070 */
[----:B------:R-:W1:Y:S07]  /*d900*/  POPC R5, UR4 ;  /* 0x0000000400057d09 */ /* 0x000e6e0008000000 */
[----:B-1----:R-:W2:Y:S01]  /*d910*/  @P1 ATOMG.E.ADD.STRONG.GPU PT, R3, desc[UR40][R2.64], R5 ;  /* 0x00000005020319a8 */ /* 0x002ea200081ee1e8 */
[----:B------:R-:W1:Y:S02]  /*d920*/  S2R R6, SR_LTMASK ;  /* 0x0000000000067919 */ /* 0x000e640000003900 */
[----:B-1----:R-:W-:-:S04]  /*d930*/  LOP3.LUT R6, R6, UR4, RZ, 0xc0, !PT ;  /* 0x0000000406067c12 */ /* 0x002fc8000f8ec0ff */
[----:B0-----:R-:W0:Y:S01]  /*d940*/  POPC R7, R6 ;  /* 0x0000000600077309 */ /* 0x001e220000000000 */
[----:B--2---:R-:W0:Y:S02]  /*d950*/  SHFL.IDX PT, R4, R3, R4, 0x1f ;  /* 0x00001f0403047589 */ /* 0x004e2400000e0000 */
[----:B0-----:R-:W-:-:S07]  /*d960*/  IADD3 R16, R4, UR37, R7 ;  /* 0x0000002504107c10 */ /* 0x001fce000fffe007 */
.L_x_514:
[----:B------:R-:W-:Y:S05]  /*d970*/  BSYNC B0 ;  /* 0x0000000000007941 */ /* 0x000fea0003800000 */
.L_x_513:
[----:B------:R-:W-:-:S05]  /*d980*/  SEL R0, R0, RZ, P0 ;  /* 0x000000ff00007207 */ /* 0x000fca0000000000 */
[----:B------:R2:W-:Y:S02]  /*d990*/  STL [R1+0x8], R0 ;  /* 0x0000080001007387 */ /* 0x0005e40000100800 */
.L_x_432:
[----:B------:R-:W-:Y:S05]  /*d9a0*/  BSYNC B7 ;  /* 0x0000000000077941 */ /* 0x000fea0003800000 */
.L_x_430:
[----:B--2---:R-:W2:Y:S02]  /*d9b0*/  LDL R0, [R1+0x58] ;  /* 0x0000580001007983 */ /* 0x004ea40000100800 */
[----:B--2---:R-:W-:-:S13]  /*d9c0*/  ISETP.NE.AND P0, PT, R0, RZ, PT ;  /* 0x000000ff0000720c */ /* 0x004fda0003f05270 */
[----:B------:R-:W-:Y:S05]  /*d9d0*/  @!P0 BRA `(.L_x_515) ;  /* 0x0000000000288947 */ /* 0x000fea0003800000 */
[----:B------:R-:W-:Y:S05]  /*d9e0*/  WARPSYNC.ALL ;  /* 0x0000000000007948 */ /* 0x000fea0003800000 */
[----:B------:R-:W2:Y:S08]  /*d9f0*/  S2UR UR5, SR_CgaCtaId ;  /* 0x00000000000579c3 */ /* 0x000eb00000008800 */
[----:B------:R-:W-:Y:S06]  /*da00*/  BAR.SYNC.DEFER_BLOCKING 0x5, 0x180 ;  /* 0x0146000000007b1d */ /* 0x000fec0000010000 */
[----:B------:R-:W-:-:S02]  /*da10*/  UMOV UR4, 0x400 ;  /* 0x0000040000047882 */ /* 0x000fc40000000000 */
[----:B--2---:R-:W-:-:S06]  /*da20*/  ULEA UR4, UR5, UR4, 0x18 ;  /* 0x0000000405047291 */ /* 0x004fcc000f8ec03f */
[----:B------:R-:W-:-:S05]  /*da30*/  IMAD.U32 R0, RZ, RZ, UR4 ;  /* 0x00000004ff007e24 */ /* 0x000fca000f8e00ff */
[----:B------:R3:W4:Y:S04]  /*da40*/  LDS.128 R16, [R0+0x228d0] ;  /* 0x0228d00000107984 */ /* 0x0007280000000c00 */
[----:B------:R3:W-:Y:S01]  /*da50*/  STL [R1+0x4], R0 ;  /* 0x0000040001007387 */ /* 0x0007e20000100800 */
[----:B------:R-:W-:Y:S06]  /*da60*/  BAR.ARV 0x4, 0x180 ;  /* 0x0106000000007b1d */ /* 0x000fec0000002000 */
[----:B------:R-:W-:Y:S05]  /*da70*/  BRA `(.L_x_516) ;  /* 0x0000000800487947 */ /* 0x000fea0003800000 */
.L_x_515:
[----:B------:R-:W2:Y:S01]  /*da80*/  S2R R0, SR_TID.X ;  /* 0x0000000000007919 */ /* 0x000ea20000002100 */
[----:B------:R-:W-:Y:S01]  /*da90*/  UMOV UR4, 0xffffffff ;  /* 0xffffffff00047882 */ /* 0x000fe20000000000 */
[----:B--2---:R-:W-:-:S04]  /*daa0*/  LOP3.LUT R6, R0, 0x1f, RZ, 0xc0, !PT ;  /* 0x0000001f00067812 */ /* 0x004fc800078ec0ff */
[----:B------:R-:W-:Y:S01]  /*dab0*/  ISETP.NE.AND P0, PT, R6, 0x1f, PT ;  /* 0x0000001f0600780c */ /* 0x000fe20003f05270 */
[----:B------:R-:W-:-:S12]  /*dac0*/  BRA.DIV UR4, `(.L_x_517) ;  /* 0x0000001e043c7947 */ /* 0x000fd8000b800000 */
[----:B------:R-:W-:Y:S01]  /*dad0*/  IMAD.IADD R5, R19, 0x1, R6 ;  /* 0x0000000113057824 */ /* 0x000fe200078e0206 */
[----:B------:R-:W-:-:S04]  /*dae0*/  ULDC UR4, c[0x0][0xc3c] ;  /* 0x00030f0000047ab9 */ /* 0x000fc80000000800 */
[----:B------:R-:W-:-:S13]  /*daf0*/  ISETP.GE.OR P1, PT, R5, UR4, !P0 ;  /* 0x0000000405007c0c */ /* 0x000fda000c726670 */
[----:B-1----:R-:W1:Y:S02]  /*db00*/  @!P1 LDC.64 R2, c[0x0][0xc80] ;  /* 0x00032000ff029b82 */ /* 0x002e640000000a00 */
[----:B-1----:R-:W-:-:S06]  /*db10*/  @!P1 IMAD.WIDE R2, R5, 0x4, R2 ;  /* 0x0000000405029825 */ /* 0x002fcc00078e0202 */
[----:B------:R1:W2:Y:S01]  /*db20*/  @!P1 LDG.E R3, desc[UR40][R2.64] ;  /* 0x0000002802039981 */ /* 0x0002a2000c1e1900 */
[C---:B------:R-:W-:Y:S02]  /*db30*/  ISETP.GE.U32.AND P2, PT, R6.reuse, 0x2, PT ;  /* 0x000000020600780c */ /* 0x040fe40003f46070 */
[C---:B------:R-:W-:Y:S01]  /*db40*/  ISETP.GE.U32.AND P3, PT, R6.reuse, 0x4, PT ;  /* 0x000000040600780c */ /* 0x040fe20003f66070 */
[----:B------:R-:W-:Y:S01]  /*db50*/  SHFL.IDX PT, R0, R16, RZ, 0x1f ;  /* 0x00001fff10007589 */ /* 0x000fe200000e0000 */
[C---:B------:R-:W-:Y:S02]  /*db60*/  ISETP.GE.U32.AND P4, PT, R6.reuse, 0x8, PT ;  /* 0x000000080600780c */ /* 0x040fe40003f86070 */
[C---:B------:R-:W-:Y:S01]  /*db70*/  ISETP.GE.U32.AND P5, PT, R6.reuse, 0x10, PT ;  /* 0x000000100600780c */ /* 0x040fe20003fa6070 */
[----:B------:R-:W-:Y:S01]  /*db80*/  SHFL.IDX PT, R4, R16, 0x1, 0x1f ;  /* 0x00201f0010047f89 */ /* 0x000fe200000e0000 */
[----:B-1----:R-:W-:Y:S02]  /*db90*/  IMAD.MOV.U32 R2, RZ, RZ, RZ ;  /* 0x000000ffff027224 */ /* 0x002fe400078e00ff */
[----:B--2---:R-:W-:Y:S01]  /*dba0*/  @!P1 IMAD.MOV.U32 R2, RZ, RZ, R3 ;  /* 0x000000ffff029224 */ /* 0x004fe200078e0003 */
[----:B------:R-:W-:-:S04]  /*dbb0*/  ISETP.NE.AND P1, PT, R6, RZ, PT ;  /* 0x000000ff0600720c */ /* 0x000fc80003f25270 */
[----:B------:R-:W1:Y:S02]  /*dbc0*/  SHFL.UP PT, R14, R2, 0x1, RZ ;  /* 0x04200000020e7989 */ /* 0x000e6400000e00ff */
[----:B-1----:R-:W-:-:S05]  /*dbd0*/  SEL R5, R14, RZ, P1 ;  /* 0x000000ff0e057207 */ /* 0x002fca0000800000 */
[----:B------:R-:W-:-:S05]  /*dbe0*/  IMAD.IADD R3, R2, 0x1, R5 ;  /* 0x0000000102037824 */ /* 0x000fca00078e0205 */
        /* <DEDUP_REMOVED lines=12> */
[----:B------:R1:W2:Y:S02]  /*dcb0*/  SHFL.IDX PT, R14, R3, 0x1f, 0x1f ;  /* 0x03e01f00030e7f89 */ /* 0x0002a400000e0000 */
.L_x_583:
[----:B------:R-:W-:Y:S02]  /*dcc0*/  ULDC UR4, c[0x0][0xc38] ;  /* 0x00030e0000047ab9 */ /* 0x000fe40000000800 */
[----:B------:R-:W-:-:S04]  /*dcd0*/  IMAD.U32 R16, RZ, RZ, UR4 ;  /* 0x00000004ff107e24 */ /* 0x000fc8000f8e00ff */
[----:B--2---:R-:W-:-:S04]  /*dce0*/  IMAD R6, R14, R16, RZ ;  /* 0x000000100e067224 */ /* 0x004fc800078e02ff */
[----:B------:R-:W-:-:S05]  /*dcf0*/  IMAD.IADD R4, R4, 0x1, R6 ;  /* 0x0000000104047824 */ /* 0x000fca00078e0206 */
[----:B------:R-:W-:-:S13]  /*dd00*/  ISETP.GT.AND P6, PT, R4, R0, PT ;  /* 0x000000000400720c */ /* 0x000fda0003fc4270 */
[----:B------:R-:W-:Y:S05]  /*dd10*/  @P6 BRA `(.L_x_518) ;  /* 0x00000000009c6947 */ /* 0x000fea0003800000 */
.L_x_523:
[----:B------:R-:W2:Y:S01]  /*dd20*/  LDC R6, c[0x0][0xc3c] ;  /* 0x00030f00ff067b82 */ /* 0x000ea20000000800 */
[----:B------:R-:W-:-:S05]  /*dd30*/  VIADD R19, R19, 0x1f ;  /* 0x0000001f13137836 */ /* 0x000fca0000000000 */
[----:B--2---:R-:W-:-:S13]  /*dd40*/  ISETP.GE.AND P6, PT, R19, R6, PT ;  /* 0x000000061300720c */ /* 0x004fda0003fc6270 */
[----:B------:R-:W-:Y:S05]  /*dd50*/  @P6 BRA `(.L_x_519) ;  /* 0x0000000400446947 */ /* 0x000fea0003800000 */
[----:B------:R-:W2:Y:S01]  /*dd60*/  S2R R2, SR_TID.X ;  /* 0x0000000000027919 */ /* 0x000ea20000002100 */
[----:B------:R-:W-:Y:S01]  /*dd70*/  BSSY B0, `(.L_x_520) ;  /* 0x0000009000007945 */ /* 0x000fe20003800000 */
[----:B--2---:R-:W-:-:S05]  /*dd80*/  LOP3.LUT R2, R2, 0x1f, RZ, 0xc0, !PT ;  /* 0x0000001f02027812 */ /* 0x004fca00078ec0ff */
[----:B------:R-:W-:Y:S02]  /*dd90*/  IMAD.IADD R5, R19, 0x1, R2 ;  /* 0x0000000113057824 */ /* 0x000fe400078e0202 */
[----:B------:R-:W-:-:S03]  /*dda0*/  IMAD.MOV.U32 R2, RZ, RZ, RZ ;  /* 0x000000ffff027224 */ /* 0x000fc600078e00ff */
[----:B------:R-:W-:-:S13]  /*ddb0*/  ISETP.GE.OR P6, PT, R5, R6, !P0 ;  /* 0x000000060500720c */ /* 0x000fda00047c6670 */
[----:B------:R-:W-:Y:S05]  /*ddc0*/  @P6 BRA `(.L_x_521) ;  /* 0x00000000000c6947 */ /* 0x000fea0003800000 */
[----:B-1----:R-:W1:Y:S02]  /*ddd0*/  LDC.64 R2, c[0x0][0xc80] ;  /* 0x00032000ff027b82 */ /* 0x002e640000000a00 */
[----:B-1----:R-:W-:-:S06]  /*dde0*/  IMAD.WIDE R2, R5, 0x4, R2 ;  /* 0x0000000405027825 */ /* 0x002fcc00078e0202 */
[----:B------:R2:W5:Y:S02]  /*ddf0*/  LDG.E R2, desc[UR40][R2.64] ;  /* 0x0000002802027981 */ /* 0x000564000c1e1900 */
.L_x_521:
[----:B------:R-:W-:Y:S05]  /*de00*/  BSYNC B0 ;  /* 0x0000000000007941 */ /* 0x000fea0003800000 */
.L_x_520:
[----:B------:R-:W-:-:S03]  /*de10*/  UMOV UR4, 0xffffffff ;  /* 0xffffffff00047882 */ /* 0x000fc60000000000 */
[----:B------:R-:W-:Y:S05]  /*de20*/  BRA.DIV UR4, `(.L_x_522) ;  /* 0x0000001e04887947 */ /* 0x000fea000b800000 */
[----:B-----5:R-:W1:Y:S02]  /*de30*/  SHFL.UP PT, R14, R2, 0x1, RZ ;  /* 0x04200000020e7989 */ /* 0x020e6400000e00ff */
[----:B-12---:R-:W-:-:S05]  /*de40*/  SEL R3, R14, RZ, P1 ;  /* 0x000000ff0e037207 */ /* 0x006fca0000800000 */
        /* <DEDUP_REMOVED lines=14> */
.L_x_591:
[----:B------:R-:W-:Y:S02]  /*df30*/  ULDC UR4, c[0x0][0xc38] ;  /* 0x00030e0000047ab9 */ /* 0x000fe40000000800 */
[----:B------:R-:W-:-:S04]  /*df40*/  IMAD.U32 R16, RZ, RZ, UR4 ;  /* 0x00000004ff107e24 */ /* 0x000fc8000f8e00ff */
[----:B--2---:R-:W-:-:S04]  /*df50*/  IMAD R6, R14, R16, RZ ;  /* 0x000000100e067224 */ /* 0x004fc800078e02ff */
[----:B------:R-:W-:-:S05]  /*df60*/  IMAD.IADD R4, R6, 0x1, R4 ;  /* 0x0000000106047824 */ /* 0x000fca00078e0204 */
[----:B------:R-:W-:-:S13]  /*df70*/  ISETP.GT.AND P6, PT, R4, R0, PT ;  /* 0x000000000400720c */ /* 0x000fda0003fc4270 */
[----:B------:R-:W-:Y:S05]  /*df80*/  @!P6 BRA `(.L_x_523) ;  /* 0xfffffffc0064e947 */ /* 0x000fea000383ffff */
.L_x_518:
[----:B------:R-:W-:Y:S01]  /*df90*/  IMAD.IADD R6, R4, 0x1, -R6 ;  /* 0x0000000104067824 */ /* 0x000fe200078e0a06 */
[----:B------:R-:W-:-:S03]  /*dfa0*/  UMOV UR4, 0xffffffff ;  /* 0xffffffff00047882 */ /* 0x000fc60000000000 */
[----:B------:R-:W-:-:S05]  /*dfb0*/  IMAD R5, R3, R16, R6 ;  /* 0x0000001003057224 */ /* 0x000fca00078e0206 */
[----:B------:R-:W-:Y:S01]  /*dfc0*/  ISETP.GT.AND P6, PT, R5, R0, PT ;  /* 0x000000000500720c */ /* 0x000fe20003fc4270 */
[----:B------:R-:W-:-:S12]  /*dfd0*/  BRA.DIV UR4, `(.L_x_524) ;  /* 0x0000001e04dc7947 */ /* 0x000fd8000b800000 */
[----:B------:R-:W-:-:S04]  /*dfe0*/  VOTE.ANY R5, PT, !P6 ;  /* 0x0000000000057806 */ /* 0x000fc800070e0100 */
[----:B------:R-:W2:Y:S02]  /*dff0*/  POPC R4, R5 ;  /* 0x0000000500047309 */ /* 0x000ea40000000000 */
[----:B--2---:R2:W3:Y:S02]  /*e000*/  SHFL.IDX PT, R17, R2, R4, 0x1f ;  /* 0x00001f0402117589 */ /* 0x0044e400000e0000 */
.L_x_595:
[----:B------:R-:W-:Y:S01]  /*e010*/  ISETP.NE.AND P0, PT, R5, RZ, PT ;  /* 0x000000ff0500720c */ /* 0x000fe20003f05270 */
[----:B------:R-:W-:-:S12]  /*e020*/  IMAD.MOV.U32 R14, RZ, RZ, RZ ;  /* 0x000000ffff0e7224 */ /* 0x000fd800078e00ff */
[----:B------:R-:W-:Y:S05]  /*e030*/  @!P0 BRA `(.L_x_525) ;  /* 0x0000000000108947 */ /* 0x000fea0003800000 */
[----:B------:R-:W-:Y:S01]  /*e040*/  UMOV UR4, 0xffffffff ;  /* 0xffffffff00047882 */ /* 0x000fe20000000000 */
[----:B0-----:R-:W-:Y:S02]  /*e050*/  VIADD R12, R4, 0xffffffff ;  /* 0xffffffff040c7836 */ /* 0x001fe40000000000 */
[----:B------:R-:W-:Y:S05]  /*e060*/  BRA.DIV UR4, `(.L_x_526) ;  /* 0x0000002204007947 */ /* 0x000fea000b800000 */
[----:B------:R4:W0:Y:S02]  /*e070*/  SHFL.IDX PT, R14, R3, R12, 0x1f ;  /* 0x00001f0c030e7589 */ /* 0x00082400000e0000 */
.L_x_525:
[----:B---3--:R-:W-:Y:S01]  /*e080*/  IABS R5, R17 ;  /* 0x0000001100057213 */ /* 0x008fe20000000000 */
[----:B0-----:R-:W-:Y:S02]  /*e090*/  IMAD R16, R14, R16, R6 ;  /* 0x000000100e107224 */ /* 0x001fe400078e0206 */
[----:B------:R-:W-:Y:S01]  /*e0a0*/  IMAD.IADD R19, R4, 0x1, R19 ;  /* 0x0000000104137824 */ /* 0x000fe200078e0213 */
[----:B------:R-:W0:Y:S01]  /*e0b0*/  I2F.RP R7, R5 ;  /* 0x0000000500077306 */ /* 0x000e220000209400 */
[----:B------:R-:W-:-:S07]  /*e0c0*/  IMAD.IADD R0, R0, 0x1, -R16 ;  /* 0x0000000100007824 */ /* 0x000fce00078e0a10 */
[----:B0-----:R-:W0:Y:S02]  /*e0d0*/  MUFU.RCP R7, R7 ;  /* 0x0000000700077308 */ /* 0x001e240000001000 */
[----:B0----5:R-:W-:-:S06]  /*e0e0*/  VIADD R8, R7, 0xffffffe ;  /* 0x0ffffffe07087836 */ /* 0x021fcc0000000000 */
[----:B-1--4-:R-:W2:Y:S02]  /*e0f0*/  F2I.FTZ.U32.TRUNC.NTZ R3, R8 ;  /* 0x0000000800037305 */ /* 0x012ea4000021f000 */
[----:B--2---:R-:W-:-:S04]  /*e100*/  IMAD.MOV R2, RZ, RZ, -R3 ;  /* 0x000000ffff027224 */ /* 0x004fc800078e0a03 */
[----:B------:R-:W-:Y:S02]  /*e110*/  IMAD R6, R2, R5, RZ ;  /* 0x0000000502067224 */ /* 0x000fe400078e02ff */
[----:B------:R-:W-:-:S04]  /*e120*/  IMAD.MOV.U32 R2, RZ, RZ, RZ ;  /* 0x000000ffff027224 */ /* 0x000fc800078e00ff */
[----:B------:R-:W-:Y:S01]  /*e130*/  IMAD.HI.U32 R2, R3, R6, R2 ;  /* 0x0000000603027227 */ /* 0x000fe200078e0002 */
[----:B------:R-:W-:Y:S02]  /*e140*/  IABS R6, R17 ;  /* 0x0000001100067213 */ /* 0x000fe40000000000 */
[----:B------:R-:W-:-:S03]  /*e150*/  IABS R3, R0 ;  /* 0x0000000000037213 */ /* 0x000fc60000000000 */
[----:B------:R-:W-:Y:S02]  /*e160*/  IMAD.MOV R6, RZ, RZ, -R6 ;  /* 0x000000ffff067224 */ /* 0x000fe400078e0a06 */
[----:B------:R-:W-:-:S04]  /*e170*/  IMAD.HI.U32 R2, R2, R3, RZ ;  /* 0x0000000302027227 */ /* 0x000fc800078e00ff */
[----:B------:R-:W-:Y:S01]  /*e180*/  IMAD R6, R2, R6, R3 ;  /* 0x0000000602067224 */ /* 0x000fe200078e0203 */
[----:B------:R-:W-:-:S04]  /*e190*/  LOP3.LUT R3, R0, R17, RZ, 0x3c, !PT ;  /* 0x0000001100037212 */ /* 0x000fc800078e3cff */
[----:B------:R-:W-:Y:S02]  /*e1a0*/  ISETP.GT.U32.AND P1, PT, R5, R6, PT ;  /* 0x000000060500720c */ /* 0x000fe40003f24070 */
[----:B------:R-:W-:-:S11]  /*e1b0*/  ISETP.GE.AND P2, PT, R3, RZ, PT ;  /* 0x000000ff0300720c */ /* 0x000fd60003f46270 */
[----:B------:R-:W-:Y:S02]  /*e1c0*/  @!P1 IMAD.IADD R6, R6, 0x1, -R5 ;  /* 0x0000000106069824 */ /* 0x000fe400078e0a05 */
[----:B------:R-:W-:Y:S01]  /*e1d0*/  @!P1 VIADD R2, R2, 0x1 ;  /* 0x0000000102029836 */ /* 0x000fe20000000000 */
[----:B------:R-:W-:Y:S02]  /*e1e0*/  ISETP.NE.AND P1, PT, R17, RZ, PT ;  /* 0x000000ff1100720c */ /* 0x000fe40003f25270 */
[----:B------:R-:W-:-:S13]  /*e1f0*/  ISETP.GE.U32.AND P0, PT, R6, R5, PT ;  /* 0x000000050600720c */ /* 0x000fda0003f06070 */
[----:B------:R-:W-:-:S04]  /*e200*/  @P0 VIADD R2, R2, 0x1 ;  /* 0x0000000102020836 */ /* 0x000fc80000000000 */
[----:B------:R-:W-:Y:S01]  /*e210*/  @!P2 IMAD.MOV R2, RZ, RZ, -R2 ;  /* 0x000000ffff02a224 */ /* 0x000fe200078e0a02 */
[----:B------:R-:W-:-:S05]  /*e220*/  @!P1 LOP3.LUT R2, RZ, R17, RZ, 0x33, !PT ;  /* 0x00000011ff029212 */ /* 0x000fca00078e33ff */
[--C-:B------:R-:W-:Y:S02]  /*e230*/  IMAD.MOV R3, RZ, RZ, -R2.reuse ;  /* 0x000000ffff037224 */ /* 0x100fe400078e0a02 */
[----:B------:R-:W-:Y:S02]  /*e240*/  IMAD.MOV.U32 R18, RZ, RZ, R2 ;  /* 0x000000ffff127224 */ /* 0x000fe400078e0002 */
[----:B------:R-:W-:Y:S01]  /*e250*/  IMAD R17, R17, R3, R0 ;  /* 0x0000000311117224 */ /* 0x000fe200078e0200 */
[----:B------:R-:W-:Y:S06]  /*e260*/  BRA `(.L_x_527) ;  /* 0x00000000001c7947 */ /* 0x000fec0003800000 */
.L_x_519:
[----:B------:R-:W-:Y:S01]  /*e270*/  UMOV UR4, URZ ;  /* 0x0000003f00047c82 */ /* 0x000fe20008000000 */
[----:B------:R-:W-:Y:S01]  /*e280*/  UMOV UR5, URZ ;  /* 0x0000003f00057c82 */ /* 0x000fe20008000000 */
[----:B------:R-:W-:Y:S01]  /*e290*/  ULDC UR6, c[0x0][0xc3c] ;  /* 0x00030f0000067ab9 */ /* 0x000fe20000000800 */
[----:B------:R-:W-:Y:S02]  /*e2a0*/  IMAD.MOV.U32 R16, RZ, RZ, R0 ;  /* 0x000000ffff107224 */ /* 0x000fe400078e0000 */
[----:B------:R-:W-:Y:S02]  /*e2b0*/  IMAD.U32 R17, RZ, RZ, UR4 ;  /* 0x00000004ff117e24 */ /* 0x000fe4000f8e00ff */
[----:B------:R-:W-:Y:S02]  /*e2c0*/  IMAD.U32 R18, RZ, RZ, UR5 ;  /* 0x00000005ff127e24 */ /* 0x000fe4000f8e00ff */
[----:B------:R-:W-:-:S07]  /*e2d0*/  IMAD.U32 R19, RZ, RZ, UR6 ;  /* 0x00000006ff137e24 */ /* 0x000fce000f8e00ff */
.L_x_527:
[----:B------:R2:W3:Y:S01]  /*e2e0*/  LDL R2, [R1+0x4] ;  /* 0x0000040001027983 */ /* 0x0004e20000100800 */
[----:B------:R-:W4:Y:S01]  /*e2f0*/  S2R R0, SR_TID.X ;  /* 0x0000000000007919 */ /* 0x000f220000002100 */
[----:B------:R-:W-:Y:S05]  /*e300*/  WARPSYNC.ALL ;  /* 0x0000000000007948 */ /* 0x000fea0003800000 */
[----:B----4-:R-:W-:Y:S01]  /*e310*/  LOP3.LUT R0, R0, 0x1f, RZ, 0xc0, !PT ;  /* 0x0000001f00007812 */ /* 0x010fe200078ec0ff */
[----:B------:R-:W-:Y:S03]  /*e320*/  BAR.SYNC.DEFER_BLOCKING 0x4, 0x180 ;  /* 0x0106000000007b1d */ /* 0x000fe60000010000 */
[----:B------:R-:W-:-:S13]  /*e330*/  ISETP.NE.AND P0, PT, R0, RZ, PT ;  /* 0x000000ff0000720c */ /* 0x000fda0003f05270 */
[----:B-1----:R-:W3:Y:S01]  /*e340*/  @!P0 S2R R3, SR_CgaCtaId ;  /* 0x0000000000038919 */ /* 0x002ee20000008800 */
[----:B------:R-:W-:-:S04]  /*e350*/  @!P0 MOV R0, 0x400 ;  /* 0x0000040000008802 */ /* 0x000fc80000000f00 */
[----:B---3--:R-:W-:-:S05]  /*e360*/  @!P0 LEA R2, R3, R0, 0x18 ;  /* 0x0000000003028211 */ /* 0x008fca00078ec0ff */
[----:B------:R2:W-:Y:S04]  /*e370*/  @!P0 STS.128 [R2+0x228d0], R16 ;  /* 0x0228d01002008388 */ /* 0x0005e80000000c00 */
[----:B------:R2:W-:Y:S01]  /*e380*/  @!P0 STL [R1+0x4], R2 ;  /* 0x0000040201008387 */ /* 0x0005e20000100800 */
[----:B------:R-:W-:Y:S06]  /*e390*/  BAR.ARV 0x5, 0x180 ;  /* 0x0146000000007b1d */ /* 0x000fec0000002000 */
.L_x_516:
[----:B------:R-:W-:Y:S02]  /*e3a0*/  ULDC UR4, c[0x0][0xc3c] ;  /* 0x00030f0000047ab9 */ /* 0x000fe40000000800 */
[----:B----4-:R-:W-:-:S13]  /*e3b0*/  ISETP.GE.AND P0, PT, R19, UR4, PT ;  /* 0x0000000413007c0c */ /* 0x010fda000bf06270 */
[----:B------:R-:W-:Y:S05]  /*e3c0*/  @!P0 BRA `(.L_x_528) ;  /* 0xffffffac00f48947 */ /* 0x000fea000383ffff */
[----:B------:R-:W-:Y:S05]  /*e3d0*/  BSYNC B8 ;  /* 0x0000000000087941 */ /* 0x000fea0003800000 */
.L_x_426:
[----:B---3--:R-:W3:Y:S01]  /*e3e0*/  LDL.LU R0, [R1+0x40] ;  /* 0x0000400001007983 */ /* 0x008ee20000300800 */
[----:B------:R-:W-:Y:S01]  /*e3f0*/  BSSY B0, `(.L_x_529) ;  /* 0x000000b000007945 */ /* 0x000fe20003800000 */
[----:B------:R-:W4:Y:S01]  /*e400*/  S2R R5, SR_CgaCtaId ;  /* 0x0000000000057919 */ /* 0x000f220000008800 */
[----:B---3--:R-:W-:-:S05]  /*e410*/  VIADD R0, R0, 0x1 ;  /* 0x0000000100007836 */ /* 0x008fca0000000000 */
[----:B0-2---:R-:W-:-:S04]  /*e420*/  LEA.HI R2, R0, R0, RZ, 0x1 ;  /* 0x0000000000027211 */ /* 0x005fc800078f08ff */
[----:B-1----:R-:W-:-:S05]  /*e430*/  LOP3.LUT R3, R2, 0xfffffffe, RZ, 0xc0, !PT ;  /* 0xfffffffe02037812 */ /* 0x002fca00078ec0ff */
[----:B------:R-:W-:Y:S01]  /*e440*/  IMAD.IADD R3, R0, 0x1, -R3 ;  /* 0x0000000100037824 */ /* 0x000fe200078e0a03 */
[----:B------:R-:W-:-:S04]  /*e450*/  MOV R0, 0x400 ;  /* 0x0000040000007802 */ /* 0x000fc80000000f00 */
[----:B----4-:R-:W-:Y:S02]  /*e460*/  LEA R0, R5, R0, 0x18 ;  /* 0x0000000005007211 */ /* 0x010fe400078ec0ff */
[----:B------:R-:W-:-:S04]  /*e470*/  SHF.L.U32 R3, R3, 0x1f, RZ ;  /* 0x0000001f03037819 */ /* 0x000fc800000006ff */
[----:B------:R-:W0:Y:S02]  /*e480*/  SYNCS.PHASECHK.TRANS64.TRYWAIT P0, [R0+URZ+0x22820], R3 ;  /* 0x02282003000075a7 */ /* 0x000e24000800017f */
[----:B0-----:R-:W-:Y:S05]  /*e490*/  @!P0 BRA `(.L_x_530) ;  /* 0x0000001c00188947 */ /* 0x001fea0003800000 */
.L_x_598:
[----:B------:R-:W-:Y:S05]  /*e4a0*/  BSYNC B0 ;  /* 0x0000000000007941 */ /* 0x000fea0003800000 */
.L_x_529:
[----:B------:R-:W-:-:S03]  /*e4b0*/  UMOV UR4, 0xffffffff ;  /* 0xffffffff00047882 */ /* 0x000fc60000000000 */
[----:B------:R-:W-:Y:S05]  /*e4c0*/  BRA.DIV UR4, `(.L_x_531) ;  /* 0x0000001e04207947 */ /* 0x000fea000b800000 */
[----:B------:R-:W1:Y:S02]  /*e4d0*/  S2R R2, SR_TID.X ;  /* 0x0000000000027919 */ /* 0x000e640000002100 */
[----:B-1----:R-:W-:-:S04]  /*e4e0*/  SHF.R.U32.HI R2, RZ, 0x5, R2 ;  /* 0x00000005ff027819 */ /* 0x002fc80000011602 */
[----:B------:R-:W-:-:S05]  /*e4f0*/  LOP3.LUT R2, R2, 0x3, RZ, 0xc0, !PT ;  /* 0x0000000302027812 */ /* 0x000fca00078ec0ff */
[----:B------:R1:W2:Y:S02]  /*e500*/  SHFL.IDX PT, R14, R2, RZ, 0x1f ;  /* 0x00001fff020e7589 */ /* 0x0002a400000e0000 */
.L_x_601:
[----:B--2---:R-:W-:Y:S01]  /*e510*/  ISETP.NE.AND P0, PT, R14, RZ, PT ;  /* 0x000000ff0e00720c */ /* 0x004fe20003f05270 */
[----:B------:R-:W-:-:S12]  /*e520*/  BSSY B0, `(.L_x_532) ;  /* 0x0000027000007945 */ /* 0x000fd80003800000 */
[----:B------:R-:W-:Y:S05]  /*e530*/  @P0 BRA `(.L_x_533) ;  /* 0x0000000000940947 */ /* 0x000fea0003800000 */
[----:B------:R-:W-:-:S03]  /*e540*/  UMOV UR4, 0xffffffff ;  /* 0xffffffff00047882 */ /* 0x000fc60000000000 */
[----:B------:R-:W-:Y:S05]  /*e550*/  BRA.DIV UR4, `(.L_x_534) ;  /* 0x0000001e04307947 */ /* 0x000fea000b800000 */
[----:B------:R-:W-:-:S13]  /*e560*/  ELECT P6, URZ, PT ;  /* 0x00000000003f782f */ /* 0x000fda00038c0000 */
.L_x_604:
[----:B------:R-:W-:Y:S05]  /*e570*/  @!P6 BRA `(.L_x_533) ;  /* 0x000000000084e947 */ /* 0x000fea0003800000 */
[----:B------:R-:W-:-:S06]  /*e580*/  ULOP3.LUT UR4, UR36, 0x2, URZ, 0xfc, !UPT ;  /* 0x0000000224047892 */ /* 0x000fcc000f8efc3f */
[----:B-1----:R-:W-:-:S05]  /*e590*/  IMAD.U32 R2, RZ, RZ, UR4 ;  /* 0x00000004ff027e24 */ /* 0x002fca000f8e00ff */
[----:B------:R-:W-:-:S13]  /*e5a0*/  ISETP.NE.AND P2, PT, R2, 0x3, PT ;  /* 0x000000030200780c */ /* 0x000fda0003f45270 */
[----:B------:R-:W-:Y:S05]  /*e5b0*/  @!P2 BRA `(.L_x_535) ;  /* 0x000000000004a947 */ /* 0x000fea0003800000 */
[----:B------:R-:W-:Y:S01]  /*e5c0*/  BPT.TRAP 0x1 ;  /* 0x000000040000795c */ /* 0x000fe20000300000 */
.L_x_535:
[----:B0-----:R-:W2:Y:S04]  /*e5d0*/  LDL R3, [R1+0x8] ;  /* 0x0000080001037983 */ /* 0x001ea80000100800 */
[----:B------:R-:W3:Y:S01]  /*e5e0*/  LDL.LU R7, [R1+0x10] ;  /* 0x0000100001077983 */ /* 0x000ee20000300800 */
[----:B------:R-:W-:-:S04]  /*e5f0*/  VIADD R2, R0, 0x22840 ;  /* 0x0002284000027836 */ /* 0x000fc80000000000 */
[C---:B--2---:R-:W-:Y:S02]  /*e600*/  IMAD R6, R3.reuse, 0x8, R2 ;  /* 0x0000000803067824 */ /* 0x044fe400078e0202 */
[----:B------:R-:W-:Y:S01]  /*e610*/  VIADD R3, R3, 0x1 ;  /* 0x0000000103037836 */ /* 0x000fe20000000000 */
[----:B---3--:R-:W-:-:S04]  /*e620*/  SHF.L.U32 R5, R7, 0x1f, RZ ;  /* 0x0000001f07057819 */ /* 0x008fc800000006ff */
[C---:B------:R-:W-:Y:S01]  /*e630*/  ISETP.NE.AND P1, PT, R3.reuse, 0x2, PT ;  /* 0x000000020300780c */ /* 0x040fe20003f25270 */
[----:B------:R-:W0:Y:S03]  /*e640*/  SYNCS.PHASECHK.TRANS64.TRYWAIT P0, [R6+URZ], R5 ;  /* 0x00000005060075a7 */ /* 0x000e26000800017f */
[----:B------:R-:W-:Y:S02]  /*e650*/  SEL R4, RZ, 0x1, P1 ;  /* 0x00000001ff047807 */ /* 0x000fe40000800000 */
[----:B------:R-:W-:Y:S02]  /*e660*/  SEL R3, R3, RZ, P1 ;  /* 0x000000ff03037207 */ /* 0x000fe40000800000 */
[----:B------:R-:W-:-:S03]  /*e670*/  LOP3.LUT R4, R7, R4, RZ, 0x3c, !PT ;  /* 0x0000000407047212 */ /* 0x000fc600078e3cff */
[----:B------:R-:W-:Y:S01]  /*e680*/  IMAD R7, R3, 0x8, R2 ;  /* 0x0000000803077824 */ /* 0x000fe200078e0202 */
[----:B------:R-:W-:Y:S01]  /*e690*/  SHF.L.U32 R2, R4, 0x1f, RZ ;  /* 0x0000001f04027819 */ /* 0x000fe200000006ff */
[----:B0-----:R-:W-:Y:S06]  /*e6a0*/  @!P0 BRA `(.L_x_536) ;  /* 0x0000001800fc8947 */ /* 0x001fec0003800000 */
.L_x_605:
[----:B------:R-:W1:Y:S02]  /*e6b0*/  SYNCS.PHASECHK.TRANS64.TRYWAIT P0, [R7+URZ], R2 ;  /* 0x00000002070075a7 */ /* 0x000e64000800017f */
[----:B-1----:R-:W-:Y:S05]  /*e6c0*/  @!P0 BRA `(.L_x_537) ;  /* 0x0000001c00088947 */ /* 0x002fea0003800000 */
.L_x_606:
[----:B------:R-:W-:Y:S05]  /*e6d0*/  @!P2 BRA `(.L_x_538) ;  /* 0x000000000004a947 */ /* 0x000fea0003800000 */
[----:B------:R-:W-:Y:S01]  /*e6e0*/  BPT.TRAP 0x1 ;  /* 0x000000040000795c */ /* 0x000fe20000300000 */
.L_x_538:
[----:B------:R-:W2:Y:S01]  /*e6f0*/  LDL.LU R4, [R1+0x8] ;  /* 0x0000080001047983 */ /* 0x000ea20000300800 */
[----:B------:R-:W-:-:S04]  /*e700*/  VIADD R0, R0, 0x22860 ;  /* 0x0002286000007836 */ /* 0x000fc80000000000 */
[----:B--2---:R-:W-:-:S04]  /*e710*/  IMAD R4, R4, 0x8, R0 ;  /* 0x0000000804047824 */ /* 0x004fc800078e0200 */
[----:B------:R-:W2:Y:S02]  /*e720*/  SYNCS.PHASECHK.TRANS64.TRYWAIT P0, [R4+URZ], R5 ;  /* 0x00000005040075a7 */ /* 0x000ea4000800017f */
[----:B--2---:R-:W-:Y:S05]  /*e730*/  @!P0 BRA `(.L_x_539) ;  /* 0x0000001c00008947 */ /* 0x004fea0003800000 */
.L_x_607:
[----:B------:R-:W-:-:S07]  /*e740*/  IMAD R3, R3, 0x8, R0 ;  /* 0x0000000803037824 */ /* 0x000fce00078e0200 */
.L_x_540:
[----:B---3--:R3:W4:Y:S02]  /*e750*/  SYNCS.PHASECHK.TRANS64.TRYWAIT P0, [R3+URZ], R2 ;  /* 0x00000002030075a7 */ /* 0x008724000800017f */
[----:B----4-:R-:W-:Y:S05]  /*e760*/  @!P0 NANOSLEEP.SYNCS 0x989680 ;  /* 0x009896800000895d */ /* 0x010fea0003900000 */
[----:B------:R-:W4:Y:S02]  /*e770*/  @!P0 SYNCS.PHASECHK.TRANS64 P0, [R3+URZ], R2 ;  /* 0x00000002030085a7 */ /* 0x000f24000800007f */
[----:B----4-:R-:W-:Y:S05]  /*e780*/  @!P0 BRA `(.L_x_540) ;  /* 0xfffffffc00f08947 */ /* 0x010fea000383ffff */
.L_x_533:
[----:B------:R-:W-:Y:S05]  /*e790*/  BSYNC B0 ;  /* 0x0000000000007941 */ /* 0x000fea0003800000 */
.L_x_532:
[----:B------:R-:W-:Y:S05]  /*e7a0*/  EXIT ;  /* 0x000000000000794d */ /* 0x000fea0003800000 */
.L_x_378:
[----:B0-----:R0:W1:Y:S02]  /*e7b0*/  SYNCS.PHASECHK.TRANS64.TRYWAIT P0, [R7+URZ+0x22800], R0 ;  /* 0x02280000070075a7 */ /* 0x001064000800017f */
[----:B-1----:R-:W-:Y:S05]  /*e7c0*/  @!P0 NANOSLEEP.SYNCS 0x989680 ;  /* 0x009896800000895d */ /* 0x002fea0003900000 */
[----:B------:R-:W1:Y:S02]  /*e7d0*/  @!P0 SYNCS.PHASECHK.TRANS64 P0, [R7+URZ+0x22800], R0 ;  /* 0x02280000070085a7 */ /* 0x000e64000800007f */
[----:B-1----:R-:W-:Y:S05]  /*e7e0*/  @!P0 BRA `(.L_x_378) ;  /* 0xfffffffc00f08947 */ /* 0x002fea000383ffff */
[----:B------:R-:W-:Y:S05]  /*e7f0*/  BRA `(.L_x_541) ;  /* 0xffffff3000407947 */ /* 0x000fea000383ffff */
.L_x_382:
[----:B-1----:R1:W2:Y:S02]  /*e800*/  SYNCS.PHASECHK.TRANS64.TRYWAIT P1, [R5+URZ+0x22830], R10 ;  /* 0x0228300a050075a7 */ /* 0x0022a4000802017f */
[----:B--2---:R-:W-:Y:S05]  /*e810*/  @!P1 NANOSLEEP.SYNCS 0x989680 ;  /* 0x009896800000995d */ /* 0x004fea0003900000 */
[----:B------:R-:W2:Y:S02]  /*e820*/  @!P1 SYNCS.PHASECHK.TRANS64 P1, [R5+URZ+0x22830], R10 ;  /* 0x0228300a050095a7 */ /* 0x000ea4000802007f */
[----:B--2---:R-:W-:Y:S05]  /*e830*/  @!P1 BRA `(.L_x_382) ;  /* 0xfffffffc00f09947 */ /* 0x004fea000383ffff */
[----:B------:R-:W-:Y:S05]  /*e840*/  BRA `(.L_x_381) ;  /* 0xffffff30006c7947 */ /* 0x000fea000383ffff */
.L_x_386:
[----:B---3--:R3:W4:Y:S02]  /*e850*/  SYNCS.PHASECHK.TRANS64.TRYWAIT P2, [R5+URZ+0x22850], R10 ;  /* 0x0228500a050075a7 */ /* 0x008724000804017f */
[----:B----4-:R-:W-:Y:S05]  /*e860*/  @!P2 NANOSLEEP.SYNCS 0x989680 ;  /* 0x009896800000a95d */ /* 0x010fea0003900000 */
[----:B------:R-:W4:Y:S02]  /*e870*/  @!P2 SYNCS.PHASECHK.TRANS64 P2, [R5+URZ+0x22850], R10 ;  /* 0x0228500a0500a5a7 */ /* 0x000f24000804007f */
[----:B----4-:R-:W-:Y:S05]  /*e880*/  @!P2 BRA `(.L_x_386) ;  /* 0xfffffffc00f0a947 */ /* 0x010fea000383ffff */
[----:B------:R-:W-:Y:S05]  /*e890*/  BRA `(.L_x_385) ;  /* 0xffffff4400e07947 */ /* 0x000fea000383ffff */
.L_x_391:
[----:B-1----:R-:W-:-:S04]  /*e8a0*/  IMAD.U32 R0, RZ, RZ, UR23 ;  /* 0x00000017ff007e24 */ /* 0x002fc8000f8e00ff */
[----:B------:R1:W2:Y:S03]  /*e8b0*/  SYNCS.PHASECHK.TRANS64.TRYWAIT P3, [R0+URZ+0x22830], R5 ;  /* 0x02283005000075a7 */ /* 0x0002a6000806017f */
[----:B--2---:R-:W-:Y:S05]  /*e8c0*/  @!P3 NANOSLEEP.SYNCS 0x989680 ;  /* 0x009896800000b95d */ /* 0x004fea0003900000 */
[----:B------:R-:W2:Y:S02]  /*e8d0*/  @!P3 SYNCS.PHASECHK.TRANS64 P3, [R0+URZ+0x22830], R5 ;  /* 0x022830050000b5a7 */ /* 0x000ea4000806007f */
[----:B--2---:R-:W-:Y:S05]  /*e8e0*/  @!P3 BRA `(.L_x_391) ;  /* 0xfffffffc00ecb947 */ /* 0x004fea000383ffff */
[----:B------:R-:W-:Y:S05]  /*e8f0*/  BRA `(.L_x_390) ;  /* 0xffffff4800f07947 */ /* 0x000fea000383ffff */
.L_x_395:
[----:B-1----:R1:W2:Y:S02]  /*e900*/  SYNCS.PHASECHK.TRANS64.TRYWAIT P3, [R186+URZ+0x22850], R5 ;  /* 0x02285005ba0075a7 */ /* 0x0022a4000806017f */
[----:B--2---:R-:W-:Y:S05]  /*e910*/  @!P3 NANOSLEEP.SYNCS 0x989680 ;  /* 0x009896800000b95d */ /* 0x004fea0003900000 */
[----:B------:R-:W2:Y:S02]  /*e920*/  @!P3 SYNCS.PHASECHK.TRANS64 P3, [R186+URZ+0x22850], R5 ;  /* 0x02285005ba00b5a7 */ /* 0x000ea4000806007f */
[----:B--2---:R-:W-:Y:S05]  /*e930*/  @!P3 BRA `(.L_x_395) ;  /* 0xfffffffc00f0b947 */ /* 0x004fea000383ffff */
[----:B------:R-:W-:Y:S05]  /*e940*/  BRA `(.L_x_394) ;  /* 0xffffff6400107947 */ /* 0x000fea000383ffff */
.L_x_438:
[----:B------:R-:W1:Y:S01]  /*e950*/  S2R R4, SR_TID.X ;  /* 0x0000000000047919 */ /* 0x000e620000002100 */
[----:B------:R-:W-:Y:S01]  /*e960*/  BSSY B0, `(.L_x_542) ;  /* 0x000000a000007945 */ /* 0x000fe20003800000 */
[----:B0-----:R-:W-:Y:S02]  /*e970*/  IMAD.MOV.U32 R12, RZ, RZ, RZ ;  /* 0x000000ffff0c7224 */ /* 0x001fe400078e00ff */
[----:B------:R-:W-:Y:S02]  /*e980*/  IMAD.MOV.U32 R11, RZ, RZ, 0x1f ;  /* 0x0000001fff0b7424 */ /* 0x000fe400078e00ff */
[----:B------:R-:W-:Y:S01]  /*e990*/  IMAD.MOV.U32 R15, RZ, RZ, -0x1 ;  /* 0xffffffffff0f7424 */ /* 0x000fe200078e00ff */
[----:B-1----:R-:W-:-:S04]  /*e9a0*/  SHF.R.U32.HI R4, RZ, 0x5, R4 ;  /* 0x00000005ff047819 */ /* 0x002fc80000011604 */
[----:B------:R-:W-:-:S05]  /*e9b0*/  LOP3.LUT R4, R4, 0x3, RZ, 0xc0, !PT ;  /* 0x0000000304047812 */ /* 0x000fca00078ec0ff */
[----:B------:R-:W-:-:S07]  /*e9c0*/  IMAD.MOV.U32 R13, RZ, RZ, R4 ;  /* 0x000000ffff0d7224 */ /* 0x000fce00078e0004 */
[----:B------:R-:W-:Y:S05]  /*e9d0*/  WARPSYNC.COLLECTIVE R15, `(.L_x_543) ;  /* 0x000000000f087348 */ /* 0x000fea0003c00000 */
[----:B------:R0:W1:Y:S02]  /*e9e0*/  SHFL.IDX P6, R14, R13, R12, R11 ;  /* 0x0000000c0d0e7389 */ /* 0x00006400000c000b */
[----:B01----:R-:W-:Y:S01]  /*e9f0*/  ENDCOLLECTIVE ;  /* 0x000000000000791b */ /* 0x003fe20003800000 */
.L_x_543:
[----:B------:R-:W-:Y:S05]  /*ea00*/  BSYNC B0 ;  /* 0x0000000000007941 */ /* 0x000fea0003800000 */
.L_x_542:
[----:B------:R-:W-:Y:S05]  /*ea10*/  BRA `(.L_x_544) ;  /* 0xffffffb400447947 */ /* 0x000fea000383ffff */
.L_x_440:
[----:B------:R-:W-:Y:S01]  /*ea20*/  BSSY B0, `(.L_x_545) ;  /* 0x0000006000007945 */ /* 0x000fe20003800000 */
[----:B------:R-:W-:-:S07]  /*ea30*/  IMAD.MOV.U32 R15, RZ, RZ, -0x1 ;  /* 0xffffffffff0f7424 */ /* 0x000fce00078e00ff */
[----:B012---:R-:W-:Y:S05]  /*ea40*/  WARPSYNC.COLLECTIVE R15, `(.L_x_546) ;  /* 0x000000000f0c7348 */ /* 0x007fea0003c00000 */
[----:B------:R-:W-:Y:S02]  /*ea50*/  ELECT P6, UR62, PT ;  /* 0x00000000003e782f */ /* 0x000fe400038c0000 */
[----:B------:R-:W-:Y:S01]  /*ea60*/  MOV R14, UR62 ;  /* 0x0000003e000e7c02 */ /* 0x000fe20008000f00 */
[----:B012---:R-:W-:Y:S10]  /*ea70*/  ENDCOLLECTIVE ;  /* 0x000000000000791b */ /* 0x007ff40003800000 */
.L_x_546:
[----:B------:R-:W-:Y:S05]  /*ea80*/  BSYNC B0 ;  /* 0x0000000000007941 */ /* 0x000fea0003800000 */
.L_x_545:
[----:B------:R-:W-:Y:S05]  /*ea90*/  BRA `(.L_x_547) ;  /* 0xffffffb400487947 */ /* 0x000fea000383ffff */
.L_x_442:
[----:B--2---:R2:W3:Y:S02]  /*eaa0*/  SYNCS.PHASECHK.TRANS64.TRYWAIT P0, [R0+URZ+0x22840], R2 ;  /* 0x02284002000075a7 */ /* 0x0044e4000800017f */
[----:B---3--:R-:W-:Y:S05]  /*eab0*/  @!P0 NANOSLEEP.SYNCS 0x989680 ;  /* 0x009896800000895d */ /* 0x008fea0003900000 */
[----:B------:R-:W3:Y:S02]  /*eac0*/  @!P0 SYNCS.PHASECHK.TRANS64 P0, [R0+URZ+0x22840], R2 ;  /* 0x02284002000085a7 */ /* 0x000ee4000800007f */
[----:B---3--:R-:W-:Y:S05]  /*ead0*/  @!P0 BRA `(.L_x_442) ;  /* 0xfffffffc00f08947 */ /* 0x008fea000383ffff */
[----:B------:R-:W-:Y:S05]  /*eae0*/  BRA `(.L_x_548) ;  /* 0xffffffb400b47947 */ /* 0x000fea000383ffff */
.L_x_446:
[----:B------:R-:W2:Y:S01]  /*eaf0*/  LDL.LU R11, [R1+0x3c] ;  /* 0x00003c00010b7983 */ /* 0x000ea20000300800 */
[----:B------:R-:W-:Y:S02]  /*eb00*/  IMAD.MOV.U32 R13, RZ, RZ, R2 ;  /* 0x000000ffff0d7224 */ /* 0x000fe400078e0002 */
[----:B------:R-:W-:Y:S02]  /*eb10*/  IMAD.MOV.U32 R12, RZ, RZ, RZ ;  /* 0x000000ffff0c7224 */ /* 0x000fe400078e00ff */
[----:B------:R-:W-:Y:S02]  /*eb20*/  IMAD.MOV.U32 R15, RZ, RZ, -0x1 ;  /* 0xffffffffff0f7424 */ /* 0x000fe400078e00ff */
[----:B------:R-:W-:-:S04]  /*eb30*/  IMAD.IADD R3, R8, 0x1, R17 ;  /* 0x0000000108037824 */ /* 0x000fc800078e0211 */
[----:B------:R-:W-:Y:S02]  /*eb40*/  VIADD R5, R3, 0x10 ;  /* 0x0000001003057836 */ /* 0x000fe40000000000 */
[----:B--2---:R-:W-:Y:S02]  /*eb50*/  IMAD R4, R11, R7, RZ ;  /* 0x000000070b047224 */ /* 0x004fe400078e02ff */
[----:B------:R-:W-:-:S03]  /*eb60*/  IMAD.MOV.U32 R11, RZ, RZ, 0x181f ;  /* 0x0000181fff0b7424 */ /* 0x000fc600078e00ff */
[----:B------:R-:W-:-:S13]  /*eb70*/  ISETP.GE.AND P1, PT, R3, R4, PT ;  /* 0x000000040300720c */ /* 0x000fda0003f26270 */
[----:B-----5:R-:W-:Y:S05]  /*eb80*/  WARPSYNC.COLLECTIVE R15, `(.L_x_549) ;  /* 0x000000000f087348 */ /* 0x020fea0003c00000 */
[----:B------:R0:W1:Y:S02]  /*eb90*/  SHFL.IDX P6, R14, R13, R12, R11 ;  /* 0x0000000c0d0e7389 */ /* 0x00006400000c000b */
[----:B01---5:R-:W-:Y:S01]  /*eba0*/  ENDCOLLECTIVE ;  /* 0x000000000000791b */ /* 0x023fe20003800000 */
.L_x_549:
[----:B------:R-:W-:Y:S02]  /*ebb0*/  IMAD.MOV.U32 R13, RZ, RZ, R0 ;  /* 0x000000ffff0d7224 */ /* 0x000fe400078e0000 */
[----:B------:R-:W-:-:S07]  /*ebc0*/  IMAD.MOV.U32 R6, RZ, RZ, R14 ;  /* 0x000000ffff067224 */ /* 0x000fce00078e000e */
[----:B------:R-:W-:Y:S05]  /*ebd0*/  WARPSYNC.COLLECTIVE R15, `(.L_x_550) ;  /* 0x000000000f087348 */ /* 0x000fea0003c00000 */
[----:B------:R0:W1:Y:S02]  /*ebe0*/  SHFL.IDX P6, R14, R13, R12, R11 ;  /* 0x0000000c0d0e7389 */ /* 0x00006400000c000b */
[----:B01----:R-:W-:Y:S01]  /*ebf0*/  ENDCOLLECTIVE ;  /* 0x000000000000791b */ /* 0x003fe20003800000 */
.L_x_550:
[----:B------:R-:W-:Y:S02]  /*ec00*/  IMAD.MOV.U32 R13, RZ, RZ, R2 ;  /* 0x000000ffff0d7224 */ /* 0x000fe400078e0002 */
[----:B------:R-:W-:Y:S02]  /*ec10*/  IMAD.MOV.U32 R12, RZ, RZ, 0x1 ;  /* 0x00000001ff0c7424 */ /* 0x000fe400078e00ff */
[----:B------:R-:W-:-:S07]  /*ec20*/  IMAD.MOV.U32 R7, RZ, RZ, R14 ;  /* 0x000000ffff077224 */ /* 0x000fce00078e000e */
[----:B------:R-:W-:Y:S05]  /*ec30*/  WARPSYNC.COLLECTIVE R15, `(.L_x_551) ;  /* 0x000000000f087348 */ /* 0x000fea0003c00000 */
[----:B------:R0:W1:Y:S02]  /*ec40*/  SHFL.IDX P6, R14, R13, R12, R11 ;  /* 0x0000000c0d0e7389 */ /* 0x00006400000c000b */
[----:B01----:R-:W-:Y:S01]  /*ec50*/  ENDCOLLECTIVE ;  /* 0x000000000000791b */ /* 0x003fe20003800000 */
.L_x_551:
        /* <DEDUP_REMOVED lines=15> */
.L_x_552:
[----:B------:R-:W-:Y:S02]  /*ed50*/  IMAD.MOV.U32 R13, RZ, RZ, R2 ;  /* 0x000000ffff0d7224 */ /* 0x000fe400078e0002 */
[----:B------:R-:W-:Y:S02]  /*ed60*/  IMAD.MOV.U32 R12, RZ, RZ, 0x2 ;  /* 0x00000002ff0c7424 */ /* 0x000fe400078e00ff */
[----:B------:R-:W-:-:S07]  /*ed70*/  IMAD.MOV.U32 R5, RZ, RZ, R14 ;  /* 0x000000ffff057224 */ /* 0x000fce00078e000e */
[----:B------:R-:W-:Y:S05]  /*ed80*/  WARPSYNC.COLLECTIVE R15, `(.L_x_553) ;  /* 0x000000000f087348 */ /* 0x000fea0003c00000 */
[----:B------:R0:W1:Y:S02]  /*ed90*/  SHFL.IDX P6, R14, R13, R12, R11 ;  /* 0x0000000c0d0e7389 */ /* 0x00006400000c000b */
[----:B01----:R-:W-:Y:S01]  /*eda0*/  ENDCOLLECTIVE ;  /* 0x000000000000791b */ /* 0x003fe20003800000 */
.L_x_553:
[----:B------:R-:W-:-:S05]  /*edb0*/  @!P1 LEA R5, P2, R10, R5, 0x1 ;  /* 0x000000050a059211 */ /* 0x000fca00078408ff */
[----:B------:R-:W-:-:S04]  /*edc0*/  @!P1 IMAD.X R6, RZ, RZ, R6, P2 ;  /* 0x000000ffff069224 */ /* 0x000fc800010e0606 */
[----:B------:R-:W-:Y:S02]  /*edd0*/  @!P1 IMAD.MOV.U32 R7, RZ, RZ, R6 ;  /* 0x000000ffff079224 */ /* 0x000fe400078e0006 */
[----:B------:R-:W-:Y:S02]  /*ede0*/  @!P1 IMAD.MOV.U32 R6, RZ, RZ, R5 ;  /* 0x000000ffff069224 */ /* 0x000fe400078e0005 */
[----:B------:R-:W-:Y:S02]  /*edf0*/  IMAD.MOV.U32 R13, RZ, RZ, R0 ;  /* 0x000000ffff0d7224 */ /* 0x000fe400078e0000 */
[----:B------:R-:W-:Y:S01]  /*ee00*/  VIADD R5, R3, 0x20 ;  /* 0x0000002003057836 */ /* 0x000fe20000000000 */
[----:B------:R-:W-:Y:S01]  /*ee10*/  @!PT LDS RZ, [RZ] ;  /* 0x00000000fffff984 */ /* 0x000fe20000000800 */
[----:B------:R-:W-:Y:S01]  /*ee20*/  @!PT LDS RZ, [RZ] ;  /* 0x00000000fffff984 */ /* 0x000fe20000000800 */
[----:B------:R-:W-:Y:S01]  /*ee30*/  @!PT LDS RZ, [RZ] ;  /* 0x00000000fffff984 */ /* 0x000fe20000000800 */
[----:B------:R0:W-:Y:S04]  /*ee40*/  @!P1 LDGSTS.E.BYPASS.LTC128B.128 [R9+0x18c00], desc[UR40][R6.64], !P0 ;  /* 0x18c0000006099fae */ /* 0x0001e8000c101d68 */
[----:B------:R-:W-:Y:S01]  /*ee50*/  ISETP.GE.AND P1, PT, R5, R4, PT ;  /* 0x000000040500720c */ /* 0x000fe20003f26270 */
[----:B0-----:R-:W-:-:S12]  /*ee60*/  IMAD.MOV.U32 R6, RZ, RZ, R14 ;  /* 0x000000ffff067224 */ /* 0x001fd800078e000e */
[----:B------:R-:W-:Y:S05]  /*ee70*/  WARPSYNC.COLLECTIVE R15, `(.L_x_554) ;  /* 0x000000000f087348 */ /* 0x000fea0003c00000 */
[----:B------:R0:W1:Y:S02]  /*ee80*/  SHFL.IDX P6, R14, R13, R12, R11 ;  /* 0x0000000c0d0e7389 */ /* 0x00006400000c000b */
[----:B01----:R-:W-:Y:S01]  /*ee90*/  ENDCOLLECTIVE ;  /* 0x000000000000791b */ /* 0x003fe20003800000 */
.L_x_554:
[----:B------:R-:W-:Y:S02]  /*eea0*/  IMAD.MOV.U32 R13, RZ, RZ, R2 ;  /* 0x000000ffff0d7224 */ /* 0x000fe400078e0002 */
[----:B------:R-:W-:Y:S02]  /*eeb0*/  IMAD.MOV.U32 R12, RZ, RZ, 0x3 ;  /* 0x00000003ff0c7424 */ /* 0x000fe400078e00ff */
[----:B------:R-:W-:-:S07]  /*eec0*/  IMAD.MOV.U32 R5, RZ, RZ, R14 ;  /* 0x000000ffff057224 */ /* 0x000fce00078e000e */
[----:B------:R-:W-:Y:S05]  /*eed0*/  WARPSYNC.COLLECTIVE R15, `(.L_x_555) ;  /* 0x000000000f087348 */ /* 0x000fea0003c00000 */
[----:B------:R0:W1:Y:S02]  /*eee0*/  SHFL.IDX P6, R14, R13, R12, R11 ;  /* 0x0000000c0d0e7389 */ /* 0x00006400000c000b */
[----:B01----:R-:W-:Y:S01]  /*eef0*/  ENDCOLLECTIVE ;  /* 0x000000000000791b */ /* 0x003fe20003800000 */
.L_x_555:
        /* <DEDUP_REMOVED lines=15> */
.L_x_556:
[----:B------:R-:W-:Y:S02]  /*eff0*/  IMAD.MOV.U32 R13, RZ, RZ, R2 ;  /* 0x000000ffff0d7224 */ /* 0x000fe400078e0002 */
[----:B------:R-:W-:Y:S02]  /*f000*/  IMAD.MOV.U32 R12, RZ, RZ, 0x4 ;  /* 0x00000004ff0c7424 */ /* 0x000fe400078e00ff */
[----:B------:R-:W-:-:S07]  /*f010*/  IMAD.MOV.U32 R5, RZ, RZ, R14 ;  /* 0x000000ffff057224 */ /* 0x000fce00078e000e */
[----:B------:R-:W-:Y:S05]  /*f020*/  WARPSYNC.COLLECTIVE R15, `(.L_x_557) ;  /* 0x000000000f087348 */ /* 0x000fea0003c00000 */
[----:B------:R0:W1:Y:S02]  /*f030*/  SHFL.IDX P6, R14, R13, R12, R11 ;  /* 0x0000000c0d0e7389 */ /* 0x00006400000c000b */
[----:B01----:R-:W-:Y:S01]  /*f040*/  ENDCOLLECTIVE ;  /* 0x000000000000791b */ /* 0x003fe20003800000 */
.L_x_557:
        /* <DEDUP_REMOVED lines=15> */
.L_x_558:
[----:B------:R-:W-:Y:S02]  /*f140*/  IMAD.MOV.U32 R13, RZ, RZ, R2 ;  /* 0x000000ffff0d7224 */ /* 0x000fe400078e0002 */
[----:B------:R-:W-:Y:S02]  /*f150*/  IMAD.MOV.U32 R12, RZ, RZ, 0x5 ;  /* 0x00000005ff0c7424 */ /* 0x000fe400078e00ff */
[----:B------:R-:W-:-:S07]  /*f160*/  IMAD.MOV.U32 R5, RZ, RZ, R14 ;  /* 0x000000ffff057224 */ /* 0x000fce00078e000e */
[----:B------:R-:W-:Y:S05]  /*f170*/  WARPSYNC.COLLECTIVE R15, `(.L_x_559) ;  /* 0x000000000f087348 */ /* 0x000fea0003c00000 */
[----:B------:R0:W1:Y:S02]  /*f180*/  SHFL.IDX P6, R14, R13, R12, R11 ;  /* 0x0000000c0d0e7389 */ /* 0x00006400000c000b */
[----:B01----:R-:W-:Y:S01]  /*f190*/  ENDCOLLECTIVE ;  /* 0x000000000000791b */ /* 0x003fe20003800000 */
.L_x_559:
        /* <DEDUP_REMOVED lines=15> */
.L_x_560:
[----:B------:R-:W-:Y:S02]  /*f290*/  IMAD.MOV.U32 R13, RZ, RZ, R2 ;  /* 0x000000ffff0d7224 */ /* 0x000fe400078e0002 */
[----:B------:R-:W-:Y:S02]  /*f2a0*/  IMAD.MOV.U32 R12, RZ, RZ, 0x6 ;  /* 0x00000006ff0c7424 */ /* 0x000fe400078e00ff */
[----:B------:R-:W-:-:S07]  /*f2b0*/  IMAD.MOV.U32 R5, RZ, RZ, R14 ;  /* 0x000000ffff057224 */ /* 0x000fce00078e000e */
[----:B------:R-:W-:Y:S05]  /*f2c0*/  WARPSYNC.COLLECTIVE R15, `(.L_x_561) ;  /* 0x000000000f087348 */ /* 0x000fea0003c00000 */
[----:B------:R0:W1:Y:S02]  /*f2d0*/  SHFL.IDX P6, R14, R13, R12, R11 ;  /* 0x0000000c0d0e7389 */ /* 0x00006400000c000b */
[----:B01----:R-:W-:Y:S01]  /*f2e0*/  ENDCOLLECTIVE ;  /* 0x000000000000791b */ /* 0x003fe20003800000 */
.L_x_561:
[----:B------:R-:W-:-:S05]  /*f2f0*/  @!P1 LEA R5, P2, R10, R5, 0x1 ;  /* 0x000000050a059211 */ /* 0x000fca00078408ff */
[----:B------:R-:W-:-:S04]  /*f300*/  @!P1 IMAD.X R6, RZ, RZ, R6, P2 ;  /* 0x000000ffff069224 */ /* 0x000fc800010e0606 */
[----:B------:R-:W-:Y:S02]  /*f310*/  @!P1 IMAD.MOV.U32 R7, RZ, RZ, R6 ;  /* 0x000000ffff079224 */ /* 0x000fe400078e0006 */
[----:B------:R-:W-:Y:S02]  /*f320*/  @!P1 IMAD.MOV.U32 R6, RZ, RZ, R5 ;  /* 0x000000ffff069224 */ /* 0x000fe400078e0005 */
[----:B------:R-:W-:-:S03]  /*f330*/  IMAD.MOV.U32 R13, RZ, RZ, R0 ;  /* 0x000000ffff0d7224 */ /* 0x000fc600078e0000 */
        /* <DEDUP_REMOVED lines=8> */
.L_x_562:
[----:B------:R-:W-:-:S05]  /*f3c0*/  VIADD R7, R3, 0x60 ;  /* 0x0000006003077836 */ /* 0x000fca0000000000 */
[----:B------:R-:W-:Y:S01]  /*f3d0*/  ISETP.GE.AND P1, PT, R7, R4, PT ;  /* 0x000000040700720c */ /* 0x000fe20003f26270 */
[----:B------:R-:W-:Y:S02]  /*f3e0*/  IMAD.MOV.U32 R13, RZ, RZ, R2 ;  /* 0x000000ffff0d7224 */ /* 0x000fe400078e0002 */
[----:B------:R-:W-:Y:S02]  /*f3f0*/  IMAD.MOV.U32 R12, RZ, RZ, 0x7 ;  /* 0x00000007ff0c7424 */ /* 0x000fe400078e00ff */
[----:B------:R-:W-:-:S08]  /*f400*/  IMAD.MOV.U32 R5, RZ, RZ, R14 ;  /* 0x000000ffff057224 */ /* 0x000fd000078e000e */
[----:B------:R-:W-:Y:S05]  /*f410*/  WARPSYNC.COLLECTIVE R15, `(.L_x_563) ;  /* 0x000000000f087348 */ /* 0x000fea0003c00000 */
[----:B------:R0:W1:Y:S02]  /*f420*/  SHFL.IDX P6, R14, R13, R12, R11 ;  /* 0x0000000c0d0e7389 */ /* 0x00006400000c000b */
[----:B01----:R-:W-:Y:S01]  /*f430*/  ENDCOLLECTIVE ;  /* 0x000000000000791b */ /* 0x003fe20003800000 */
.L_x_563:
[----:B------:R-:W-:-:S05]  /*f440*/  @!P1 LEA R5, P2, R10, R5, 0x1 ;  /* 0x000000050a059211 */ /* 0x000fca00078408ff */
[----:B------:R-:W-:-:S04]  /*f450*/  @!P1 IMAD.X R6, RZ, RZ, R6, P2 ;  /* 0x000000ffff069224 */ /* 0x000fc800010e0606 */
[----:B------:R-:W-:Y:S02]  /*f460*/  @!P1 IMAD.MOV.U32 R7, RZ, RZ, R6 ;  /* 0x000000ffff079224 */ /* 0x000fe400078e0006 */
[----:B------:R-:W-:Y:S02]  /*f470*/  IMAD.MOV.U32 R13, RZ, RZ, R0 ;  /* 0x000000ffff0d7224 */ /* 0x000fe400078e0000 */
[----:B------:R-:W-:-:S05]  /*f480*/  @!P1 IMAD.MOV.U32 R6, RZ, RZ, R5 ;  /* 0x000000ffff069224 */ /* 0x000fca00078e0005 */
[----:B------:R-:W-:Y:S01]  /*f490*/  @!PT LDS RZ, [RZ] ;  /* 0x00000000fffff984 */ /* 0x000fe20000000800 */
[----:B------:R-:W-:Y:S01]  /*f4a0*/  @!PT LDS RZ, [RZ] ;  /* 0x00000000fffff984 */ /* 0x000fe20000000800 */
[----:B------:R-:W-:Y:S01]  /*f4b0*/  @!PT LDS RZ, [RZ] ;  /* 0x00000000fffff984 */ /* 0x000fe20000000800 */
[----:B------:R0:W-:Y:S01]  /*f4c0*/  @!P1 LDGSTS.E.BYPASS.LTC128B.128 [R9+0x1b400], desc[UR40][R6.64], !P0 ;  /* 0x1b40000006099fae */ /* 0x0001e2000c101d68 */
[----:B------:R-:W-:-:S07]  /*f4d0*/  IMAD.MOV.U32 R5, RZ, RZ, R14 ;  /* 0x000000ffff057224 */ /* 0x000fce00078e000e */
[----:B0-----:R-:W-:Y:S05]  /*f4e0*/  WARPSYNC.COLLECTIVE R15, `(.L_x_564) ;  /* 0x000000000f087348 */ /* 0x001fea0003c00000 */
[----:B------:R1:W2:Y:S02]  /*f4f0*/  SHFL.IDX P6, R14, R13, R12, R11 ;  /* 0x0000000c0d0e7389 */ /* 0x0002a400000c000b */
[----:B012---:R-:W-:Y:S01]  /*f500*/  ENDCOLLECTIVE ;  /* 0x000000000000791b */ /* 0x007fe20003800000 */
.L_x_564:
[----:B------:R-:W-:Y:S01]  /*f510*/  IMAD.MOV.U32 R0, RZ, RZ, R14 ;  /* 0x000000ffff007224 */ /* 0x000fe200078e000e */
[----:B------:R-:W-:Y:S06]  /*f520*/  BRA `(.L_x_565) ;  /* 0xffffffb8005c7947 */ /* 0x000fec000383ffff */
.L_x_449:
[----:B0-----:R-:W2:Y:S02]  /*f530*/  LDL R2, [R1+0x4] ;  /* 0x0000040001027983 */ /* 0x001ea40000100800 */
[----:B--2---:R0:W1:Y:S02]  /*f540*/  SYNCS.PHASECHK.TRANS64.TRYWAIT P0, [R2+URZ+0x22820], R0 ;  /* 0x02282000020075a7 */ /* 0x004064000800017f */
[----:B-1----:R-:W-:Y:S05]  /*f550*/  @!P0 NANOSLEEP.SYNCS 0x989680 ;  /* 0x009896800000895d */ /* 0x002fea0003900000 */
[----:B------:R-:W1:Y:S02]  /*f560*/  @!P0 SYNCS.PHASECHK.TRANS64 P0, [R2+URZ+0x22820], R0 ;  /* 0x02282000020085a7 */ /* 0x000e64000800007f */
[----:B-1----:R-:W-:Y:S05]  /*f570*/  @!P0 BRA `(.L_x_449) ;  /* 0xfffffffc00ec8947 */ /* 0x002fea000383ffff */
[----:B------:R-:W-:Y:S05]  /*f580*/  BRA `(.L_x_566) ;  /* 0xffffffb800bc7947 */ /* 0x000fea000383ffff */
.L_x_453:
[----:B0-----:R0:W1:Y:S02]  /*f590*/  SYNCS.PHASECHK.TRANS64.TRYWAIT P0, [R2+URZ+0x22860], R0 ;  /* 0x02286000020075a7 */ /* 0x001064000800017f */
[----:B-1----:R-:W-:Y:S05]  /*f5a0*/  @!P0 NANOSLEEP.SYNCS 0x989680 ;  /* 0x009896800000895d */ /* 0x002fea0003900000 */
[----:B------:R-:W1:Y:S02]  /*f5b0*/  @!P0 SYNCS.PHASECHK.TRANS64 P0, [R2+URZ+0x22860], R0 ;  /* 0x02286000020085a7 */ /* 0x000e64000800007f */
[----:B-1----:R-:W-:Y:S05]  /*f5c0*/  @!P0 BRA `(.L_x_453) ;  /* 0xfffffffc00f08947 */ /* 0x002fea000383ffff */
[----:B------:R-:W-:Y:S05]  /*f5d0*/  BRA `(.L_x_567) ;  /* 0xffffffb800ec7947 */ /* 0x000fea000383ffff */
.L_x_468:
[----:B-1----:R1:W2:Y:S02]  /*f5e0*/  SYNCS.PHASECHK.TRANS64.TRYWAIT P0, [R3+URZ+0x22840], R2 ;  /* 0x02284002030075a7 */ /* 0x0022a4000800017f */
[----:B--2---:R-:W-:Y:S05]  /*f5f0*/  @!P0 NANOSLEEP.SYNCS 0x989680 ;  /* 0x009896800000895d */ /* 0x004fea0003900000 */
[----:B------:R-:W2:Y:S02]  /*f600*/  @!P0 SYNCS.PHASECHK.TRANS64 P0, [R3+URZ+0x22840], R2 ;  /* 0x02284002030085a7 */ /* 0x000ea4000800007f */
[----:B--2---:R-:W-:Y:S05]  /*f610*/  @!P0 BRA `(.L_x_468) ;  /* 0xfffffffc00f08947 */ /* 0x004fea000383ffff */
[----:B------:R-:W-:Y:S05]  /*f620*/  BRA `(.L_x_568) ;  /* 0xffffffc4001c7947 */ /* 0x000fea000383ffff */
.L_x_473:
[----:B0-----:R0:W2:Y:S02]  /*f630*/  SYNCS.PHASECHK.TRANS64.TRYWAIT P0, [R3+URZ+0x22860], R2 ;  /* 0x02286002030075a7 */ /* 0x0010a4000800017f */
[----:B--2---:R-:W-:Y:S05]  /*f640*/  @!P0 NANOSLEEP.SYNCS 0x989680 ;  /* 0x009896800000895d */ /* 0x004fea0003900000 */
[----:B------:R-:W2:Y:S02]  /*f650*/  @!P0 SYNCS.PHASECHK.TRANS64 P0, [R3+URZ+0x22860], R2 ;  /* 0x02286002030085a7 */ /* 0x000ea4000800007f */
[----:B--2---:R-:W-:Y:S05]  /*f660*/  @!P0 BRA `(.L_x_473) ;  /* 0xfffffffc00f08947 */ /* 0x004fea000383ffff */
[----:B------:R-:W-:Y:S05]  /*f670*/  BRA `(.L_x_569) ;  /* 0xffffffc400a47947 */ /* 0x000fea000383ffff */
.L_x_484:
[----:B0-----:R0:W1:Y:S02]  /*f680*/  SYNCS.PHASECHK.TRANS64.TRYWAIT P0, [R2+URZ+0x22840], R3 ;  /* 0x02284003020075a7 */ /* 0x001064000800017f */
[----:B-1----:R-:W-:Y:S05]  /*f690*/  @!P0 NANOSLEEP.SYNCS 0x989680 ;  /* 0x009896800000895d */ /* 0x002fea0003900000 */
[----:B------:R-:W1:Y:S02]  /*f6a0*/  @!P0 SYNCS.PHASECHK.TRANS64 P0, [R2+URZ+0x22840], R3 ;  /* 0x02284003020085a7 */ /* 0x000e64000800007f */
[----:B-1----:R-:W-:Y:S05]  /*f6b0*/  @!P0 BRA `(.L_x_484) ;  /* 0xfffffffc00f08947 */ /* 0x002fea000383ffff */
[----:B------:R-:W-:Y:S05]  /*f6c0*/  BRA `(.L_x_570) ;  /* 0xffffffcc00b47947 */ /* 0x000fea000383ffff */
.L_x_489:
[----:B-1----:R1:W2:Y:S02]  /*f6d0*/  SYNCS.PHASECHK.TRANS64.TRYWAIT P0, [R2+URZ+0x22860], R3 ;  /* 0x02286003020075a7 */ /* 0x0022a4000800017f */
[----:B--2---:R-:W-:Y:S05]  /*f6e0*/  @!P0 NANOSLEEP.SYNCS 0x989680 ;  /* 0x009896800000895d */ /* 0x004fea0003900000 */
[----:B------:R-:W2:Y:S02]  /*f6f0*/  @!P0 SYNCS.PHASECHK.TRANS64 P0, [R2+URZ+0x22860], R3 ;  /* 0x02286003020085a7 */ /* 0x000ea4000800007f */
[----:B--2---:R-:W-:Y:S05]  /*f700*/  @!P0 BRA `(.L_x_489) ;  /* 0xfffffffc00f08947 */ /* 0x004fea000383ffff */
[----:B------:R-:W-:Y:S05]  /*f710*/  BRA `(.L_x_571) ;  /* 0xffffffd000387947 */ /* 0x000fea000383ffff */
.L_x_500:
[----:B0-----:R0:W1:Y:S02]  /*f720*/  SYNCS.PHASECHK.TRANS64.TRYWAIT P0, [R2+URZ+0x22840], R3 ;  /* 0x02284003020075a7 */ /* 0x001064000800017f */
[----:B-1----:R-:W-:Y:S05]  /*f730*/  @!P0 NANOSLEEP.SYNCS 0x989680 ;  /* 0x009896800000895d */ /* 0x002fea0003900000 */
[----:B------:R-:W1:Y:S02]  /*f740*/  @!P0 SYNCS.PHASECHK.TRANS64 P0, [R2+URZ+0x22840], R3 ;  /* 0x02284003020085a7 */ /* 0x000e64000800007f */
[----:B-1----:R-:W-:Y:S05]  /*f750*/  @!P0 BRA `(.L_x_500) ;  /* 0xfffffffc00f08947 */ /* 0x002fea000383ffff */
[----:B------:R-:W-:Y:S05]  /*f760*/  BRA `(.L_x_572) ;  /* 0xffffffd800247947 */ /* 0x000fea000383ffff */
.L_x_505:
[----:B-1----:R1:W2:Y:S02]  /*f770*/  SYNCS.PHASECHK.TRANS64.TRYWAIT P0, [R2+URZ+0x22860], R3 ;  /* 0x02286003020075a7 */ /* 0x0022a4000800017f */
[----:B--2---:R-:W-:Y:S05]  /*f780*/  @!P0 NANOSLEEP.SYNCS 0x989680 ;  /* 0x009896800000895d */ /* 0x004fea0003900000 */
[----:B------:R-:W2:Y:S02]  /*f790*/  @!P0 SYNCS.PHASECHK.TRANS64 P0, [R2+URZ+0x22860], R3 ;  /* 0x02286003020085a7 */ /* 0x000ea4000800007f */
[----:B--2---:R-:W-:Y:S05]  /*f7a0*/  @!P0 BRA `(.L_x_505) ;  /* 0xfffffffc00f08947 */ /* 0x004fea000383ffff */
[----:B------:R-:W-:Y:S05]  /*f7b0*/  BRA `(.L_x_573) ;  /* 0xffffffd800ac7947 */ /* 0x000fea000383ffff */
.L_x_517:
[----:B------:R-:W-:Y:S01]  /*f7c0*/  BSSY B0, `(.L_x_574) ;  /* 0x0000008000007945 */ /* 0x000fe20003800000 */
[----:B------:R-:W-:Y:S02]  /*f7d0*/  IMAD.MOV.U32 R13, RZ, RZ, R16 ;  /* 0x000000ffff0d7224 */ /* 0x000fe400078e0010 */
[----:B0-----:R-:W-:Y:S02]  /*f7e0*/  IMAD.MOV.U32 R12, RZ, RZ, RZ ;  /* 0x000000ffff0c7224 */ /* 0x001fe400078e00ff */
[----:B------:R-:W-:Y:S02]  /*f7f0*/  IMAD.MOV.U32 R11, RZ, RZ, 0x1f ;  /* 0x0000001fff0b7424 */ /* 0x000fe400078e00ff */
[----:B------:R-:W-:-:S07]  /*f800*/  IMAD.MOV.U32 R15, RZ, RZ, -0x1 ;  /* 0xffffffffff0f7424 */ /* 0x000fce00078e00ff */
[----:B-1---5:R-:W-:Y:S05]  /*f810*/  WARPSYNC.COLLECTIVE R15, `(.L_x_575) ;  /* 0x000000000f087348 */ /* 0x022fea0003c00000 */
[----:B------:R0:W2:Y:S02]  /*f820*/  SHFL.IDX P6, R14, R13, R12, R11 ;  /* 0x0000000c0d0e7389 */ /* 0x0000a400000c000b */
[----:B012--5:R-:W-:Y:S01]  /*f830*/  ENDCOLLECTIVE ;  /* 0x000000000000791b */ /* 0x027fe20003800000 */
.L_x_575:
[----:B------:R-:W-:Y:S05]  /*f840*/  BSYNC B0 ;  /* 0x0000000000007941 */ /* 0x000fea0003800000 */
.L_x_574:
[----:B------:R-:W-:Y:S02]  /*f850*/  IMAD.MOV.U32 R13, RZ, RZ, R16 ;  /* 0x000000ffff0d7224 */ /* 0x000fe400078e0010 */
[----:B------:R-:W-:Y:S02]  /*f860*/  IMAD.MOV.U32 R12, RZ, RZ, 0x1 ;  /* 0x00000001ff0c7424 */ /* 0x000fe400078e00ff */
[----:B------:R-:W-:Y:S02]  /*f870*/  IMAD.MOV.U32 R11, RZ, RZ, 0x1f ;  /* 0x0000001fff0b7424 */ /* 0x000fe400078e00ff */
[----:B------:R-:W-:Y:S02]  /*f880*/  IMAD.MOV.U32 R15, RZ, RZ, -0x1 ;  /* 0xffffffffff0f7424 */ /* 0x000fe400078e00ff */
[----:B------:R-:W-:Y:S02]  /*f890*/  IMAD.IADD R5, R19, 0x1, R6 ;  /* 0x0000000113057824 */ /* 0x000fe400078e0206 */
[----:B------:R-:W-:-:S07]  /*f8a0*/  IMAD.MOV.U32 R0, RZ, RZ, R14 ;  /* 0x000000ffff007224 */ /* 0x000fce00078e000e */
[----:B------:R-:W-:Y:S05]  /*f8b0*/  WARPSYNC.COLLECTIVE R15, `(.L_x_576) ;  /* 0x000000000f087348 */ /* 0x000fea0003c00000 */
[----:B------:R0:W1:Y:S02]  /*f8c0*/  SHFL.IDX P6, R14, R13, R12, R11 ;  /* 0x0000000c0d0e7389 */ /* 0x00006400000c000b */
[----:B01----:R-:W-:Y:S01]  /*f8d0*/  ENDCOLLECTIVE ;  /* 0x000000000000791b */ /* 0x003fe20003800000 */
.L_x_576:
[----:B------:R-:W-:Y:S02]  /*f8e0*/  ULDC UR4, c[0x0][0xc3c] ;  /* 0x00030f0000047ab9 */ /* 0x000fe40000000800 */
[----:B------:R-:W-:-:S13]  /*f8f0*/  ISETP.GE.OR P1, PT, R5, UR4, !P0 ;  /* 0x0000000405007c0c */ /* 0x000fda000c726670 */
[----:B------:R-:W0:Y:S01]  /*f900*/  @!P1 LDC.64 R2, c[0x0][0xc80] ;  /* 0x00032000ff029b82 */ /* 0x000e220000000a00 */
[----:B------:R-:W-:Y:S02]  /*f910*/  IMAD.MOV.U32 R11, RZ, RZ, RZ ;  /* 0x000000ffff0b7224 */ /* 0x000fe400078e00ff */
[----:B------:R-:W-:Y:S02]  /*f920*/  IMAD.MOV.U32 R4, RZ, RZ, R14 ;  /* 0x000000ffff047224 */ /* 0x000fe400078e000e */
[----:B0-----:R-:W-:-:S06]  /*f930*/  @!P1 IMAD.WIDE R2, R5, 0x4, R2 ;  /* 0x0000000405029825 */ /* 0x001fcc00078e0202 */
[----:B------:R0:W2:Y:S01]  /*f940*/  @!P1 LDG.E R3, desc[UR40][R2.64] ;  /* 0x0000002802039981 */ /* 0x0000a2000c1e1900 */
[C---:B------:R-:W-:Y:S02]  /*f950*/  ISETP.GE.U32.AND P2, PT, R6.reuse, 0x2, PT ;  /* 0x000000020600780c */ /* 0x040fe40003f46070 */
[C---:B------:R-:W-:Y:S02]  /*f960*/  ISETP.GE.U32.AND P3, PT, R6.reuse, 0x4, PT ;  /* 0x000000040600780c */ /* 0x040fe40003f66070 */
[C---:B------:R-:W-:Y:S02]  /*f970*/  ISETP.GE.U32.AND P4, PT, R6.reuse, 0x8, PT ;  /* 0x000000080600780c */ /* 0x040fe40003f86070 */
[C---:B------:R-:W-:Y:S01]  /*f980*/  ISETP.GE.U32.AND P5, PT, R6.reuse, 0x10, PT ;  /* 0x000000100600780c */ /* 0x040fe20003fa6070 */
[----:B0-----:R-:W-:Y:S02]  /*f990*/  IMAD.MOV.U32 R2, RZ, RZ, RZ ;  /* 0x000000ffff027224 */ /* 0x001fe400078e00ff */
[----:B--2---:R-:W-:Y:S01]  /*f9a0*/  @!P1 IMAD.MOV.U32 R2, RZ, RZ, R3 ;  /* 0x000000ffff029224 */ /* 0x004fe200078e0003 */
[----:B------:R-:W-:-:S03]  /*f9b0*/  ISETP.NE.AND P1, PT, R6, RZ, PT ;  /* 0x000000ff0600720c */ /* 0x000fc60003f25270 */
[----:B------:R-:W-:-:S10]  /*f9c0*/  IMAD.MOV.U32 R13, RZ, RZ, R2 ;  /* 0x000000ffff0d7224 */ /* 0x000fd400078e0002 */
[----:B------:R-:W-:Y:S05]  /*f9d0*/  WARPSYNC.COLLECTIVE R15, `(.L_x_577) ;  /* 0x000000000f087348 */ /* 0x000fea0003c00000 */
[----:B------:R0:W1:Y:S02]  /*f9e0*/  SHFL.UP P6, R14, R13, R12, R11 ;  /* 0x0400000c0d0e7389 */ /* 0x00006400000c000b */
[----:B01----:R-:W-:Y:S01]  /*f9f0*/  ENDCOLLECTIVE ;  /* 0x000000000000791b */ /* 0x003fe20003800000 */
.L_x_577:
[----:B------:R-:W-:Y:S01]  /*fa00*/  IMAD.MOV.U32 R12, RZ, RZ, 0x2 ;  /* 0x00000002ff0c7424 */ /* 0x000fe200078e00ff */
[----:B------:R-:W-:-:S05]  /*fa10*/  SEL R5, R14, RZ, P1 ;  /* 0x000000ff0e057207 */ /* 0x000fca0000800000 */
[----:B------:R-:W-:-:S04]  /*fa20*/  IMAD.IADD R3, R2, 0x1, R5 ;  /* 0x0000000102037824 */ /* 0x000fc800078e0205 */
[----:B------:R-:W-:-:S07]  /*fa30*/  IMAD.MOV.U32 R13, RZ, RZ, R3 ;  /* 0x000000ffff0d7224 */ /* 0x000fce00078e0003 */
[----:B------:R-:W-:Y:S05]  /*fa40*/  WARPSYNC.COLLECTIVE R15, `(.L_x_578) ;  /* 0x000000000f087348 */ /* 0x000fea0003c00000 */
[----:B------:R0:W1:Y:S02]  /*fa50*/  SHFL.UP P6, R14, R13, R12, R11 ;  /* 0x0400000c0d0e7389 */ /* 0x00006400000c000b */
[----:B01----:R-:W-:Y:S01]  /*fa60*/  ENDCOLLECTIVE ;  /* 0x000000000000791b */ /* 0x003fe20003800000 */
.L_x_578:
[----:B------:R-:W-:Y:S01]  /*fa70*/  IMAD.MOV.U32 R12, RZ, RZ, 0x4 ;  /* 0x00000004ff0c7424 */ /* 0x000fe200078e00ff */
[----:B------:R-:W-:-:S05]  /*fa80*/  SEL R14, R14, RZ, P2 ;  /* 0x000000ff0e0e7207 */ /* 0x000fca0001000000 */
[----:B------:R-:W-:-:S04]  /*fa90*/  IMAD.IADD R3, R3, 0x1, R14 ;  /* 0x0000000103037824 */ /* 0x000fc800078e020e */
[----:B------:R-:W-:-:S07]  /*faa0*/  IMAD.MOV.U32 R13, RZ, RZ, R3 ;  /* 0x000000ffff0d7224 */ /* 0x000fce00078e0003 */
[----:B------:R-:W-:Y:S05]  /*fab0*/  WARPSYNC.COLLECTIVE R15, `(.L_x_579) ;  /* 0x000000000f087348 */ /* 0x000fea0003c00000 */
[----:B------:R0:W1:Y:S02]  /*fac0*/  SHFL.UP P6, R14, R13, R12, R11 ;  /* 0x0400000c0d0e7389 */ /* 0x00006400000c000b */
[----:B01----:R-:W-:Y:S01]  /*fad0*/  ENDCOLLECTIVE ;  /* 0x000000000000791b */ /* 0x003fe20003800000 */
.L_x_579:
[----:B------:R-:W-:Y:S01]  /*fae0*/  IMAD.MOV.U32 R12, RZ, RZ, 0x8 ;  /* 0x00000008ff0c7424 */ /* 0x000fe200078e00ff */
[----:B------:R-:W-:-:S05]  /*faf0*/  SEL R14, R14, RZ, P3 ;  /* 0x000000ff0e0e7207 */ /* 0x000fca0001800000 */
[----:B------:R-:W-:-:S04]  /*fb00*/  IMAD.IADD R3, R3, 0x1, R14 ;  /* 0x0000000103037824 */ /* 0x000fc800078e020e */
[----:B------:R-:W-:-:S07]  /*fb10*/  IMAD.MOV.U32 R13, RZ, RZ, R3 ;  /* 0x000000ffff0d7224 */ /* 0x000fce00078e0003 */
[----:B------:R-:W-:Y:S05]  /*fb20*/  WARPSYNC.COLLECTIVE R15, `(.L_x_580) ;  /* 0x000000000f087348 */ /* 0x000fea0003c00000 */
[----:B------:R0:W1:Y:S02]  /*fb30*/  SHFL.UP P6, R14, R13, R12, R11 ;  /* 0x0400000c0d0e7389 */ /* 0x00006400000c000b */
[----:B01----:R-:W-:Y:S01]  /*fb40*/  ENDCOLLECTIVE ;  /* 0x000000000000791b */ /* 0x003fe20003800000 */
.L_x_580:
[----:B------:R-:W-:Y:S01]  /*fb50*/  IMAD.MOV.U32 R12, RZ, RZ, 0x10 ;  /* 0x00000010ff0c7424 */ /* 0x000fe200078e00ff */
[----:B------:R-:W-:-:S05]  /*fb60*/  SEL R14, R14, RZ, P4 ;  /* 0x000000ff0e0e7207 */ /* 0x000fca0002000000 */
[----:B------:R-:W-:-:S04]  /*fb70*/  IMAD.IADD R3, R3, 0x1, R14 ;  /* 0x0000000103037824 */ /* 0x000fc800078e020e */
[----:B------:R-:W-:-:S07]  /*fb80*/  IMAD.MOV.U32 R13, RZ, RZ, R3 ;  /* 0x000000ffff0d7224 */ /* 0x000fce00078e0003 */
[----:B------:R-:W-:Y:S05]  /*fb90*/  WARPSYNC.COLLECTIVE R15, `(.L_x_581) ;  /* 0x000000000f087348 */ /* 0x000fea0003c00000 */
[----:B------:R0:W1:Y:S02]  /*fba0*/  SHFL.UP P6, R14, R13, R12, R11 ;  /* 0x0400000c0d0e7389 */ /* 0x00006400000c000b */
[----:B01----:R-:W-:Y:S01]  /*fbb0*/  ENDCOLLECTIVE ;  /* 0x000000000000791b */ /* 0x003fe20003800000 */
.L_x_581:
[----:B------:R-:W-:Y:S02]  /*fbc0*/  IMAD.MOV.U32 R12, RZ, RZ, 0x1f ;  /* 0x0000001fff0c7424 */ /* 0x000fe400078e00ff */
[----:B------:R-:W-:Y:S01]  /*fbd0*/  IMAD.MOV.U32 R11, RZ, RZ, 0x1f ;  /* 0x0000001fff0b7424 */ /* 0x000fe200078e00ff */
[----:B------:R-:W-:-:S05]  /*fbe0*/  SEL R14, R14, RZ, P5 ;  /* 0x000000ff0e0e7207 */ /* 0x000fca0002800000 */
[----:B------:R-:W-:-:S04]  /*fbf0*/  IMAD.IADD R3, R3, 0x1, R14 ;  /* 0x0000000103037824 */ /* 0x000fc800078e020e */
[----:B------:R-:W-:-:S07]  /*fc00*/  IMAD.MOV.U32 R13, RZ, RZ, R3 ;  /* 0x000000ffff0d7224 */ /* 0x000fce00078e0003 */
[----:B------:R-:W-:Y:S05]  /*fc10*/  WARPSYNC.COLLECTIVE R15, `(.L_x_582) ;  /* 0x000000000f087348 */ /* 0x000fea0003c00000 */
[----:B------:R0:W1:Y:S02]  /*fc20*/  SHFL.IDX P6, R14, R13, R12, R11 ;  /* 0x0000000c0d0e7389 */ /* 0x00006400000c000b */
[----:B01----:R-:W-:Y:S01]  /*fc30*/  ENDCOLLECTIVE ;  /* 0x000000000000791b */ /* 0x003fe20003800000 */
.L_x_582:
[----:B------:R-:W-:Y:S05]  /*fc40*/  BRA `(.L_x_583) ;  /* 0xffffffe0001c7947 */ /* 0x000fea000383ffff */
.L_x_522:
[----:B------:R-:W-:Y:S01]  /*fc50*/  BSSY B0, `(.L_x_584) ;  /* 0x0000008000007945 */ /* 0x000fe20003800000 */
[----:B-----5:R-:W-:Y:S02]  /*fc60*/  IMAD.MOV.U32 R13, RZ, RZ, R2 ;  /* 0x000000ffff0d7224 */ /* 0x020fe400078e0002 */
[----:B0-----:R-:W-:Y:S02]  /*fc70*/  IMAD.MOV.U32 R12, RZ, RZ, 0x1 ;  /* 0x00000001ff0c7424 */ /* 0x001fe400078e00ff */
[----:B------:R-:W-:Y:S02]  /*fc80*/  IMAD.MOV.U32 R11, RZ, RZ, RZ ;  /* 0x000000ffff0b7224 */ /* 0x000fe400078e00ff */
[----:B------:R-:W-:-:S07]  /*fc90*/  IMAD.MOV.U32 R15, RZ, RZ, -0x1 ;  /* 0xffffffffff0f7424 */ /* 0x000fce00078e00ff */
[----:B-12---:R-:W-:Y:S05]  /*fca0*/  WARPSYNC.COLLECTIVE R15, `(.L_x_585) ;  /* 0x000000000f087348 */ /* 0x006fea0003c00000 */
[----:B------:R0:W3:Y:S02]  /*fcb0*/  SHFL.UP P6, R14, R13, R12, R11 ;  /* 0x0400000c0d0e7389 */ /* 0x0000e400000c000b */
[----:B0123--:R-:W-:Y:S01]  /*fcc0*/  ENDCOLLECTIVE ;  /* 0x000000000000791b */ /* 0x00ffe20003800000 */
.L_x_585:
[----:B------:R-:W-:Y:S05]  /*fcd0*/  BSYNC B0 ;  /* 0x0000000000007941 */ /* 0x000fea0003800000 */
.L_x_584:
[----:B------:R-:W-:Y:S01]  /*fce0*/  SEL R3, R14, RZ, P1 ;  /* 0x000000ff0e037207 */ /* 0x000fe20000800000 */
[----:B------:R-:W-:Y:S02]  /*fcf0*/  IMAD.MOV.U32 R12, RZ, RZ, 0x2 ;  /* 0x00000002ff0c7424 */ /* 0x000fe400078e00ff */
[----:B------:R-:W-:Y:S02]  /*fd00*/  IMAD.MOV.U32 R11, RZ, RZ, RZ ;  /* 0x000000ffff0b7224 */ /* 0x000fe400078e00ff */
[----:B------:R-:W-:Y:S02]  /*fd10*/  IMAD.IADD R3, R2, 0x1, R3 ;  /* 0x0000000102037824 */ /* 0x000fe400078e0203 */
[----:B------:R-:W-:Y:S02]  /*fd20*/  IMAD.MOV.U32 R15, RZ, RZ, -0x1 ;  /* 0xffffffffff0f7424 */ /* 0x000fe400078e00ff */
[----:B------:R-:W-:-:S07]  /*fd30*/  IMAD.MOV.U32 R13, RZ, RZ, R3 ;  /* 0x000000ffff0d7224 */ /* 0x000fce00078e0003 */
[----:B------:R-:W-:Y:S05]  /*fd40*/  WARPSYNC.COLLECTIVE R15, `(.L_x_586) ;  /* 0x000000000f087348 */ /* 0x000fea0003c00000 */
[----:B------:R0:W1:Y:S02]  /*fd50*/  SHFL.UP P6, R14, R13, R12, R11 ;  /* 0x0400000c0d0e7389 */ /* 0x00006400000c000b */
[----:B01----:R-:W-:Y:S01]  /*fd60*/  ENDCOLLECTIVE ;  /* 0x000000000000791b */ /* 0x003fe20003800000 */
.L_x_586:
[----:B------:R-:W-:Y:S01]  /*fd70*/  IMAD.MOV.U32 R12, RZ, RZ, 0x4 ;  /* 0x00000004ff0c7424 */ /* 0x000fe200078e00ff */
[----:B------:R-:W-:-:S05]  /*fd80*/  SEL R14, R14, RZ, P2 ;  /* 0x000000ff0e0e7207 */ /* 0x000fca0001000000 */
[----:B------:R-:W-:-:S04]  /*fd90*/  IMAD.IADD R3, R3, 0x1, R14 ;  /* 0x0000000103037824 */ /* 0x000fc800078e020e */
[----:B------:R-:W-:-:S07]  /*fda0*/  IMAD.MOV.U32 R13, RZ, RZ, R3 ;  /* 0x000000ffff0d7224 */ /* 0x000fce00078e0003 */
[----:B------:R-:W-:Y:S05]  /*fdb0*/  WARPSYNC.COLLECTIVE R15, `(.L_x_587) ;  /* 0x000000000f087348 */ /* 0x000fea0003c00000 */
[----:B------:R0:W1:Y:S02]  /*fdc0*/  SHFL.UP P6, R14, R13, R12, R11 ;  /* 0x0400000c0d0e7389 */ /* 0x00006400000c000b */
[----:B01----:R-:W-:Y:S01]  /*fdd0*/  ENDCOLLECTIVE ;  /* 0x000000000000791b */ /* 0x003fe20003800000 */
.L_x_587:
[----:B------:R-:W-:Y:S01]  /*fde0*/  IMAD.MOV.U32 R12, RZ, RZ, 0x8 ;  /* 0x00000008ff0c7424 */ /* 0x000fe200078e00ff */
[----:B------:R-:W-:-:S05]  /*fdf0*/  SEL R14, R14, RZ, P3 ;  /* 0x000000ff0e0e7207 */ /* 0x000fca0001800000 */
[----:B------:R-:W-:-:S04]  /*fe00*/  IMAD.IADD R3, R3, 0x1, R14 ;  /* 0x0000000103037824 */ /* 0x000fc800078e020e */
[----:B------:R-:W-:-:S07]  /*fe10*/  IMAD.MOV.U32 R13, RZ, RZ, R3 ;  /* 0x000000ffff0d7224 */ /* 0x000fce00078e0003 */
[----:B------:R-:W-:Y:S05]  /*fe20*/  WARPSYNC.COLLECTIVE R15, `(.L_x_588) ;  /* 0x000000000f087348 */ /* 0x000fea0003c00000 */
[----:B------:R0:W1:Y:S02]  /*fe30*/  SHFL.UP P6, R14, R13, R12, R11 ;  /* 0x0400000c0d0e7389 */ /* 0x00006400000c000b */
[----:B01----:R-:W-:Y:S01]  /*fe40*/  ENDCOLLECTIVE ;  /* 0x000000000000791b */ /* 0x003fe20003800000 */
.L_x_588:
[----:B------:R-:W-:Y:S01]  /*fe50*/  IMAD.MOV.U32 R12, RZ, RZ, 0x10 ;  /* 0x00000010ff0c7424 */ /* 0x000fe200078e00ff */
[----:B------:R-:W-:-:S05]  /*fe60*/  SEL R14, R14, RZ, P4 ;  /* 0x000000ff0e0e7207 */ /* 0x000fca0002000000 */
[----:B------:R-:W-:-:S04]  /*fe70*/  IMAD.IADD R3, R3, 0x1, R14 ;  /* 0x0000000103037824 */ /* 0x000fc800078e020e */
[----:B------:R-:W-:-:S07]  /*fe80*/  IMAD.MOV.U32 R13, RZ, RZ, R3 ;  /* 0x000000ffff0d7224 */ /* 0x000fce00078e0003 */
[----:B------:R-:W-:Y:S05]  /*fe90*/  WARPSYNC.COLLECTIVE R15, `(.L_x_589) ;  /* 0x000000000f087348 */ /* 0x000fea0003c00000 */
[----:B------:R0:W1:Y:S02]  /*fea0*/  SHFL.UP P6, R14, R13, R12, R11 ;  /* 0x0400000c0d0e7389 */ /* 0x00006400000c000b */
[----:B01----:R-:W-:Y:S01]  /*feb0*/  ENDCOLLECTIVE ;  /* 0x000000000000791b */ /* 0x003fe20003800000 */
.L_x_589:
        /* <DEDUP_REMOVED lines=8> */
.L_x_590:
[----:B------:R-:W-:Y:S05]  /*ff40*/  BRA `(.L_x_591) ;  /* 0xffffffdc00f87947 */ /* 0x000fea000383ffff */
.L_x_524:
[----:B------:R-:W-:Y:S01]  /*ff50*/  BSSY B0, `(.L_x_592) ;  /* 0x0000006000007945 */ /* 0x000fe20003800000 */
[----:B------:R-:W-:Y:S01]  /*ff60*/  PLOP3.LUT P6, PT, P6, PT, PT, 0x8, 0x0 ;  /* 0x000000000000781c */ /* 0x000fe200037ce170 */
[----:B------:R-:W-:-:S12]  /*ff70*/  IMAD.MOV.U32 R15, RZ, RZ, -0x1 ;  /* 0xffffffffff0f7424 */ /* 0x000fd800078e00ff */
[----:B01---5:R-:W-:Y:S05]  /*ff80*/  WARPSYNC.COLLECTIVE R15, `(.L_x_593) ;  /* 0x000000000f087348 */ /* 0x023fea0003c00000 */
[----:B------:R-:W-:Y:S01]  /*ff90*/  VOTE.ANY R14, PT, P6 ;  /* 0x00000000000e7806 */ /* 0x000fe200030e0100 */
[----:B01---5:R-:W-:Y:S06]  /*ffa0*/  ENDCOLLECTIVE ;  /* 0x000000000000791b */ /* 0x023fec0003800000 */
.L_x_593:
[----:B------:R-:W-:Y:S05]  /*ffb0*/  BSYNC B0 ;  /* 0x0000000000007941 */ /* 0x000fea0003800000 */
.L_x_592:
[----:B------:R-:W-:Y:S02]  /*ffc0*/  IMAD.MOV.U32 R5, RZ, RZ, R14 ;  /* 0x000000ffff057224 */ /* 0x000fe400078e000e */
[----:B------:R-:W-:Y:S02]  /*ffd0*/  IMAD.MOV.U32 R13, RZ, RZ, R2 ;  /* 0x000000ffff0d7224 */ /* 0x000fe400078e0002 */
[----:B------:R-:W0:Y:S01]  /*ffe0*/  POPC R4, R5 ;  /* 0x0000000500047309 */ /* 0x000e220000000000 */
[----:B------:R-:W-:Y:S02]  /*fff0*/  IMAD.MOV.U32 R11, RZ, RZ, 0x1f ;  /* 0x0000001fff0b7424 */ /* 0x000fe400078e00ff */
[----:B------:R-:W-:Y:S02]  /*10000*/  IMAD.MOV.U32 R15, RZ, RZ, -0x1 ;  /* 0xffffffffff0f7424 */ /* 0x000fe400078e00ff */
[----:B0-----:R-:W-:-:S07]  /*10010*/  IMAD.MOV.U32 R12, RZ, RZ, R4 ;  /* 0x000000ffff0c7224 */ /* 0x001fce00078e0004 */
[----:B------:R-:W-:Y:S05]  /*10020*/  WARPSYNC.COLLECTIVE R15, `(.L_x_594) ;  /* 0x000000000f087348 */ /* 0x000fea0003c00000 */
[----:B------:R0:W1:Y:S02]  /*10030*/  SHFL.IDX P6, R14, R13, R12, R11 ;  /* 0x0000000c0d0e7389 */ /* 0x00006400000c000b */
[----:B01----:R-:W-:Y:S01]  /*10040*/  ENDCOLLECTIVE ;  /* 0x000000000000791b */ /* 0x003fe20003800000 */
.L_x_594:
[----:B------:R-:W-:Y:S01]  /*10050*/  IMAD.MOV.U32 R17, RZ, RZ, R14 ;  /* 0x000000ffff117224 */ /* 0x000fe200078e000e */
[----:B------:R-:W-:Y:S06]  /*10060*/  BRA `(.L_x_595) ;  /* 0xffffffdc00e87947 */ /* 0x000fec000383ffff */
.L_x_526:
[----:B------:R-:W-:Y:S01]  /*10070*/  BSSY B0, `(.L_x_596) ;  /* 0x0000007000007945 */ /* 0x000fe20003800000 */
[----:B------:R-:W-:Y:S02]  /*10080*/  IMAD.MOV.U32 R13, RZ, RZ, R3 ;  /* 0x000000ffff0d7224 */ /* 0x000fe400078e0003 */
[----:B------:R-:W-:Y:S02]  /*10090*/  IMAD.MOV.U32 R11, RZ, RZ, 0x1f ;  /* 0x0000001fff0b7424 */ /* 0x000fe400078e00ff */
[----:B------:R-:W-:-:S07]  /*100a0*/  IMAD.MOV.U32 R15, RZ, RZ, -0x1 ;  /* 0xffffffffff0f7424 */ /* 0x000fce00078e00ff */
[----:B-123-5:R-:W-:Y:S05]  /*100b0*/  WARPSYNC.COLLECTIVE R15, `(.L_x_597) ;  /* 0x000000000f087348 */ /* 0x02efea0003c00000 */
[----:B------:R0:W4:Y:S02]  /*100c0*/  SHFL.IDX P6, R14, R13, R12, R11 ;  /* 0x0000000c0d0e7389 */ /* 0x00012400000c000b */
[----:B012345:R-:W-:Y:S01]  /*100d0*/  ENDCOLLECTIVE ;  /* 0x000000000000791b */ /* 0x03ffe20003800000 */
.L_x_597:
[----:B------:R-:W-:Y:S05]  /*100e0*/  BSYNC B0 ;  /* 0x0000000000007941 */ /* 0x000fea0003800000 */
.L_x_596:
[----:B------:R-:W-:Y:S05]  /*100f0*/  BRA `(.L_x_525) ;  /* 0xffffffdc00e07947 */ /* 0x000fea000383ffff */
.L_x_530:
[----:B0-----:R0:W1:Y:S02]  /*10100*/  SYNCS.PHASECHK.TRANS64.TRYWAIT P0, [R0+URZ+0x22820], R3 ;  /* 0x02282003000075a7 */ /* 0x001064000800017f */
[----:B-1----:R-:W-:Y:S05]  /*10110*/  @!P0 NANOSLEEP.SYNCS 0x989680 ;  /* 0x009896800000895d */ /* 0x002fea0003900000 */
[----:B------:R-:W1:Y:S02]  /*10120*/  @!P0 SYNCS.PHASECHK.TRANS64 P0, [R0+URZ+0x22820], R3 ;  /* 0x02282003000085a7 */ /* 0x000e64000800007f */
[----:B-1----:R-:W-:Y:S05]  /*10130*/  @!P0 BRA `(.L_x_530) ;  /* 0xfffffffc00f08947 */ /* 0x002fea000383ffff */
[----:B------:R-:W-:Y:S05]  /*10140*/  BRA `(.L_x_598) ;  /* 0xffffffe000d47947 */ /* 0x000fea000383ffff */
.L_x_531:
[----:B------:R-:W1:Y:S01]  /*10150*/  S2R R2, SR_TID.X ;  /* 0x0000000000027919 */ /* 0x000e620000002100 */
[----:B------:R-:W-:Y:S01]  /*10160*/  BSSY B0, `(.L_x_599) ;  /* 0x000000a000007945 */ /* 0x000fe20003800000 */
[----:B------:R-:W-:Y:S02]  /*10170*/  IMAD.MOV.U32 R12, RZ, RZ, RZ ;  /* 0x000000ffff0c7224 */ /* 0x000fe400078e00ff */
[----:B------:R-:W-:Y:S02]  /*10180*/  IMAD.MOV.U32 R11, RZ, RZ, 0x1f ;  /* 0x0000001fff0b7424 */ /* 0x000fe400078e00ff */
[----:B------:R-:W-:Y:S01]  /*10190*/  IMAD.MOV.U32 R15, RZ, RZ, -0x1 ;  /* 0xffffffffff0f7424 */ /* 0x000fe200078e00ff */
[----:B-1----:R-:W-:-:S04]  /*101a0*/  SHF.R.U32.HI R2, RZ, 0x5, R2 ;  /* 0x00000005ff027819 */ /* 0x002fc80000011602 */
[----:B------:R-:W-:-:S05]  /*101b0*/  LOP3.LUT R2, R2, 0x3, RZ, 0xc0, !PT ;  /* 0x0000000302027812 */ /* 0x000fca00078ec0ff */
[----:B------:R-:W-:-:S07]  /*101c0*/  IMAD.MOV.U32 R13, RZ, RZ, R2 ;  /* 0x000000ffff0d7224 */ /* 0x000fce00078e0002 */
[----:B0----5:R-:W-:Y:S05]  /*101d0*/  WARPSYNC.COLLECTIVE R15, `(.L_x_600) ;  /* 0x000000000f087348 */ /* 0x021fea0003c00000 */
[----:B------:R1:W2:Y:S02]  /*101e0*/  SHFL.IDX P6, R14, R13, R12, R11 ;  /* 0x0000000c0d0e7389 */ /* 0x0002a400000c000b */
[----:B012--5:R-:W-:Y:S01]  /*101f0*/  ENDCOLLECTIVE ;  /* 0x000000000000791b */ /* 0x027fe20003800000 */
.L_x_600:
[----:B------:R-:W-:Y:S05]  /*10200*/  BSYNC B0 ;  /* 0x0000000000007941 */ /* 0x000fea0003800000 */
.L_x_599:
[----:B------:R-:W-:Y:S05]  /*10210*/  BRA `(.L_x_601) ;  /* 0xffffffe000bc7947 */ /* 0x000fea000383ffff */
.L_x_534:
[----:B------:R-:W-:Y:S01]  /*10220*/  BSSY B1, `(.L_x_602) ;  /* 0x0000006000017945 */ /* 0x000fe20003800000 */
[----:B------:R-:W-:-:S07]  /*10230*/  IMAD.MOV.U32 R15, RZ, RZ, -0x1 ;  /* 0xffffffffff0f7424 */ /* 0x000fce00078e00ff */
[----:B01---5:R-:W-:Y:S05]  /*10240*/  WARPSYNC.COLLECTIVE R15, `(.L_x_603) ;  /* 0x000000000f0c7348 */ /* 0x023fea0003c00000 */
[----:B------:R-:W-:Y:S02]  /*10250*/  ELECT P6, UR62, PT ;  /* 0x00000000003e782f */ /* 0x000fe400038c0000 */
[----:B------:R-:W-:Y:S01]  /*10260*/  MOV R14, UR62 ;  /* 0x0000003e000e7c02 */ /* 0x000fe20008000f00 */
[----:B01---5:R-:W-:Y:S10]  /*10270*/  ENDCOLLECTIVE ;  /* 0x000000000000791b */ /* 0x023ff40003800000 */
.L_x_603:
[----:B------:R-:W-:Y:S05]  /*10280*/  BSYNC B1 ;  /* 0x0000000000017941 */ /* 0x000fea0003800000 */
.L_x_602:
[----:B------:R-:W-:Y:S05]  /*10290*/  BRA `(.L_x_604) ;  /* 0xffffffe000b47947 */ /* 0x000fea000383ffff */
.L_x_536:
[----:B0-----:R0:W1:Y:S02]  /*102a0*/  SYNCS.PHASECHK.TRANS64.TRYWAIT P0, [R6+URZ], R5 ;  /* 0x00000005060075a7 */ /* 0x001064000800017f */
[----:B-1----:R-:W-:Y:S05]  /*102b0*/  @!P0 NANOSLEEP.SYNCS 0x989680 ;  /* 0x009896800000895d */ /* 0x002fea0003900000 */
[----:B------:R-:W1:Y:S02]  /*102c0*/  @!P0 SYNCS.PHASECHK.TRANS64 P0, [R6+URZ], R5 ;  /* 0x00000005060085a7 */ /* 0x000e64000800007f */
[----:B-1----:R-:W-:Y:S05]  /*102d0*/  @!P0 BRA `(.L_x_536) ;  /* 0xfffffffc00f08947 */ /* 0x002fea000383ffff */
[----:B------:R-:W-:Y:S05]  /*102e0*/  BRA `(.L_x_605) ;  /* 0xffffffe000f07947 */ /* 0x000fea000383ffff */
.L_x_537:
[----:B-1----:R1:W2:Y:S02]  /*102f0*/  SYNCS.PHASECHK.TRANS64.TRYWAIT P0, [R7+URZ], R2 ;  /* 0x00000002070075a7 */ /* 0x0022a4000800017f */
[----:B--2---:R-:W-:Y:S05]  /*10300*/  @!P0 NANOSLEEP.SYNCS 0x989680 ;  /* 0x009896800000895d */ /* 0x004fea0003900000 */
[----:B------:R-:W2:Y:S02]  /*10310*/  @!P0 SYNCS.PHASECHK.TRANS64 P0, [R7+URZ], R2 ;  /* 0x00000002070085a7 */ /* 0x000ea4000800007f */
[----:B--2---:R-:W-:Y:S05]  /*10320*/  @!P0 BRA `(.L_x_537) ;  /* 0xfffffffc00f08947 */ /* 0x004fea000383ffff */
[----:B------:R-:W-:Y:S05]  /*10330*/  BRA `(.L_x_606) ;  /* 0xffffffe000e47947 */ /* 0x000fea000383ffff */
.L_x_539:
[----:B--2---:R2:W3:Y:S02]  /*10340*/  SYNCS.PHASECHK.TRANS64.TRYWAIT P0, [R4+URZ], R5 ;  /* 0x00000005040075a7 */ /* 0x0044e4000800017f */
[----:B---3--:R-:W-:Y:S05]  /*10350*/  @!P0 NANOSLEEP.SYNCS 0x989680 ;  /* 0x009896800000895d */ /* 0x008fea0003900000 */
[----:B------:R-:W3:Y:S02]  /*10360*/  @!P0 SYNCS.PHASECHK.TRANS64 P0, [R4+URZ], R5 ;  /* 0x00000005040085a7 */ /* 0x000ee4000800007f */
[----:B---3--:R-:W-:Y:S05]  /*10370*/  @!P0 BRA `(.L_x_539) ;  /* 0xfffffffc00f08947 */ /* 0x008fea000383ffff */
[----:B------:R-:W-:Y:S05]  /*10380*/  BRA `(.L_x_607) ;  /* 0xffffffe000ec7947 */ /* 0x000fea000383ffff */
.L_x_608:
        /* <DEDUP_REMOVED lines=15> */
.L_x_6036:


//--------------------- .text._ZN7cutlass13device_kernelIN5flash11enable_sm90INS1_16FlashAttnFwdSm90INS1_25CollectiveMainloopFwdSm90ILi2EN4cute5tupleIJNS5_1CILi1EEES8_S8_EEENS6_IJNS7_ILi128EEENS7_ILi96EEENS7_ILi64EEEEEELi256ENS_6half_tEfNS_4arch4Sm90ELb0ELb0ELb0ELb1ELb0ELb1ELb0ELb1ELb0ELb1ELb0ELb0EEENS1_21CollectiveEpilogueFwdINS6_IJSA_NS7_ILi256EEESB_EEES9_SE_SG_Li256ELb1ELb1ELb0ELb0EEENS1_36VarlenDynamicPersistentTileSchedulerILi128ELi96ELi256ELi128ELb0ELb1ELb1ELb0ELb1ELb1EEEEEEEEEvNT_6ParamsE --------------------------
	.section	.text._ZN7cutlass13device_kernelIN5flash11enable_sm90INS1_16FlashAttnFwdSm90INS1_25CollectiveMainloopFwdSm90ILi2EN4cute5tupleIJNS5_1CILi1EEES8_S8_EEENS6_IJNS7_ILi128EEENS7_ILi96EEENS7_ILi64EEEEEELi256ENS_6half_tEfNS_4arch4Sm90ELb0ELb0ELb0ELb1ELb0ELb1ELb0ELb1ELb0ELb1ELb0ELb0EEENS1_21CollectiveEpilogueFwdINS6_IJSA_NS7_ILi256EEESB_EEES9_SE_SG_Li256ELb1ELb1ELb0ELb0EEENS1_36VarlenDynamicPersistentTileSchedulerILi128ELi96ELi256ELi128ELb0ELb1ELb1ELb0ELb1ELb1EEEEEEEEEvNT_6ParamsE,"ax",@progbits
	.align	128
.text._ZN7cutlass13device_kernelIN5flash11enable_sm90INS1_16FlashAttnFwdSm90INS1_25CollectiveMainloopFwdSm90ILi2EN4cute5tupleIJNS5_1CILi1EEES8_S8_EEENS6_IJNS7_ILi128EEENS7_ILi96EEENS7_ILi64EEEEEELi256ENS_6half_tEfNS_4arch4Sm90ELb0ELb0ELb0ELb1ELb0ELb1ELb0ELb1ELb0ELb1ELb0ELb0EEENS1_21CollectiveEpilogueFwdINS6_IJSA_NS7_ILi256EEESB_EEES9_SE_SG_Li256ELb1ELb1ELb0ELb0EEENS1_36VarlenDynamicPersistentTileSchedulerILi128ELi96ELi256ELi128ELb0ELb1ELb1ELb0ELb1ELb1EEEEEEEEEvNT_6ParamsE:
        .type           _ZN7cutlass13device_kernelIN5flash11enable_sm90INS1_16FlashAttnFwdSm90INS1_25CollectiveMainloopFwdSm90ILi2EN4cute5tupleIJNS5_1CILi1EEES8_S8_EEENS6_IJNS7_ILi128EEENS7_ILi96EEENS7_ILi64EEEEEELi256ENS_6half_tEfNS_4arch4Sm90ELb0ELb0ELb0ELb1ELb0ELb1ELb0ELb1ELb0ELb1ELb0ELb0EEENS1_21CollectiveEpilogueFwdINS6_IJSA_NS7_ILi256EEESB_EEES9_SE_SG_Li256ELb1ELb1ELb0ELb0EEENS1_36VarlenDynamicPersistentTileSchedulerILi128ELi96ELi256ELi128ELb0ELb1ELb1ELb0ELb1ELb1EEEEEEEEEvNT_6ParamsE,@function
        .size           _ZN7cutlass13device_kernelIN5flash11enable_sm90INS1_16FlashAttnFwdSm90INS1_25CollectiveMainloopFwdSm90ILi2EN4cute5tupleIJNS5_1CILi1EEES8_S8_EEENS6_IJNS7_ILi128EEENS7_ILi96EEENS7_ILi64EEEEEELi256ENS_6half_tEfNS_4arch4Sm90ELb0ELb0ELb0ELb1ELb0ELb1ELb0ELb1ELb0ELb1ELb0ELb0EEENS1_21CollectiveEpilogueFwdINS6_IJSA_NS7_ILi256EEESB_EEES9_SE_SG_Li256ELb1ELb1ELb0ELb0EEENS1_36VarlenDynamicPersistentTileSchedulerILi128ELi96ELi256ELi128ELb0ELb1ELb1ELb0ELb1ELb1EEEEEEEEEvNT_6ParamsE,(.L_x_6037 - _ZN7cutlass13device_kernelIN5flash11enable_sm90INS1_16FlashAttnFwdSm90INS1_25CollectiveMainloopFwdSm90ILi2EN4cute5tupleIJNS5_1CILi1EEES8_S8_EEENS6_IJNS7_ILi128EEENS7_ILi96EEENS7_ILi64EEEEEELi256ENS_6half_tEfNS_4arch4Sm90ELb0ELb0ELb0ELb1ELb0ELb1ELb0ELb1ELb0ELb1ELb0ELb0EEENS1_21CollectiveEpilogueFwdINS6_IJSA_NS7_ILi256EEESB_EEES9_SE_SG_Li256ELb1ELb1ELb0ELb0EEENS1_36VarlenDynamicPersistentTileSchedulerILi128ELi96ELi256ELi128ELb0ELb1ELb1ELb0ELb1ELb1EEEEEEEEEvNT_6ParamsE)
        .other          _ZN7cutlass13device_kernelIN5flash11enable_sm90INS1_16FlashAttnFwdSm90INS1_25CollectiveMainloopFwdSm90ILi2EN4cute5tupleIJNS5_1CILi1EEES8_S8_EEENS6_IJNS7_ILi128EEENS7_ILi96EEENS7_ILi64EEEEEELi256ENS_6half_tEfNS_4arch4Sm90ELb0ELb0ELb0ELb1ELb0ELb1ELb0ELb1ELb0ELb1ELb0ELb0EEENS1_21CollectiveEpilogueFwdINS6_IJSA_NS7_ILi256EEESB_EEES9_SE_SG_Li256ELb1ELb1ELb0ELb0EEENS1_36VarlenDynamicPersistentTileSchedulerILi128ELi96ELi256ELi128ELb0ELb1ELb1ELb0ELb1ELb1EEEEEEEEEvNT_6ParamsE,@"STO_CUDA_ENTRY STV_DEFAULT"
_ZN7cutlass13device_kernelIN5flash11enable_sm90INS1_16FlashAttnFwdSm90INS1_25CollectiveMainloopFwdSm90ILi2EN4cute5tupleIJNS5_1CILi1EEES8_S8_EEENS6_IJNS7_ILi128EEENS7_ILi96EEENS7_ILi64EEEEEELi256ENS_6half_tEfNS_4arch4Sm90ELb0ELb0ELb0ELb1ELb0ELb1ELb0ELb1ELb0ELb1ELb0ELb0EEENS1_21CollectiveEpilogueFwdINS6_IJSA_NS7_ILi256EEESB_EEES9_SE_SG_Li256ELb1ELb1ELb0ELb0EEENS1_36VarlenDynamicPersistentTileSchedulerILi128ELi96ELi256ELi128ELb0ELb1ELb1ELb0ELb1ELb1EEEEEEEEEvNT_6ParamsE:
[----:B------:R-:W0:Y:S02]  /*0000*/  LDC R1, c[0x0][0x28] ;  /* 0x00000a00ff017b82 */ /* 0x000e240000000800 */
[----:B0-----:R-:W-:Y:S01]  /*0010*/  VIADD R1, R1, 0xffffff98 ;  /* 0xffffff9801017836 */ /* 0x001fe20000000000 */
[----:B------:R-:W0:Y:S01]  /*0020*/  S2R R3, SR_TID.X ;  /* 0x0000000000037919 */ /* 0x000e220000002100 */
[----:B------:R-:W-:Y:S01]  /*0030*/  ELECT P0, URZ, PT ;  /* 0x00000000003f782f */ /* 0x000fe20003800000 */
[----:B------:R-:W-:Y:S01]  /*0040*/  BSSY B0, `(.L_x_609) ;  /* 0x0000013000007945 */ /* 0x000fe20003800000 */
[----:B0-----:R-:W-:-:S05]  /*0050*/  SHF.R.U32.HI R0, RZ, 0x5, R3 ;  /* 0x00000005ff007819 */ /* 0x001fca0000011603 */
[----:B------:R-:W0:Y:S02]  /*0060*/  SHFL.IDX PT, R2, R0, RZ, 0x1f ;  /* 0x00001fff00027589 */ /* 0x000e2400000e0000 */
[----:B0-----:R-:W-:-:S13]  /*0070*/  ISETP.EQ.AND P0, PT, R2, RZ, P0 ;  /* 0x000000ff0200720c */ /* 0x001fda0000702270 */
[----:B------:R-:W-:Y:S05]  /*0080*/  @!P0 BRA `(.L_x_610) ;  /* 0x0000000000388947 */ /* 0x000fea0003800000 */
[----:B------:R-:W-:Y:S02]  /*0090*/  ULDC.64 UR4, c[0x0][0x198] ;  /* 0x0000660000047ab9 */ /* 0x000fe40000000a00 */
[----:B------:R-:W-:Y:S02]  /*00a0*/  UIADD3 UR6, UP0, UR4, 0x370, URZ ;  /* 0x0000037004067890 */ /* 0x000fe4000ff1e03f */
[----:B------:R-:W-:Y:S02]  /*00b0*/  UIADD3 UR8, UP1, UR4, 0x470, URZ ;  /* 0x0000047004087890 */ /* 0x000fe4000ff3e03f */
[----:B------:R-:W-:Y:S02]  /*00c0*/  UIADD3 UR10, UP2, UR4, 0x570, URZ ;  /* 0x00000570040a7890 */ /* 0x000fe4000ff5e03f */
[----:B------:R-:W-:Y:S02]  /*00d0*/  UIADD3 UR4, UP3, UR4, 0x670, URZ ;  /* 0x0000067004047890 */ /* 0x000fe4000ff7e03f */
[----:B------:R-:W-:-:S02]  /*00e0*/  UIADD3.X UR7, URZ, UR5, URZ, UP0, !UPT ;  /* 0x000000053f077290 */ /* 0x000fc400087fe43f */
[----:B------:R-:W-:Y:S02]  /*00f0*/  UIADD3.X UR9, URZ, UR5, URZ, UP1, !UPT ;  /* 0x000000053f097290 */ /* 0x000fe40008ffe43f */
[----:B------:R-:W-:Y:S02]  /*0100*/  UIADD3.X UR11, URZ, UR5, URZ, UP2, !UPT ;  /* 0x000000053f0b7290 */ /* 0x000fe400097fe43f */
[----:B------:R-:W-:-:S03]  /*0110*/  UIADD3.X UR5, URZ, UR5, URZ, UP3, !UPT ;  /* 0x000000053f057290 */ /* 0x000fc60009ffe43f */
[----:B------:R0:W-:Y:S02]  /*0120*/  UTMACCTL.PF [UR6] ;  /* 0x00000000060079b9 */ /* 0x0001e40008040000 */
[----:B------:R0:W-:Y:S02]  /*0130*/  UTMACCTL.PF [UR8] ;  /* 0x00000000080079b9 */ /* 0x0001e40008040000 */
[----:B------:R0:W-:Y:S02]  /*0140*/  UTMACCTL.PF [UR10] ;  /* 0x000000000a0079b9 */ /* 0x0001e40008040000 */
[----:B------:R0:W-:Y:S02]  /*0150*/  UTMACCTL.PF [UR4] ;  /* 0x00000000040079b9 */ /* 0x0001e40008040000 */
[----:B0-----:R-:W-:Y:S01]  /*0160*/  NOP ;  /* 0x0000000000007918 */ /* 0x001fe20000000000 */
.L_x_610:
[----:B------:R-:W-:Y:S05]  /*0170*/  BSYNC B0 ;  /* 0x0000000000007941 */ /* 0x000fea0003800000 */
.L_x_609:
[----:B------:R-:W-:Y:S01]  /*0180*/  VOTEU.ANY UP0, P0 ;  /* 0x00000000003f7886 */ /* 0x000fe20000000100 */
[----:B------:R-:W0:Y:S01]  /*0190*/  SHFL.IDX PT, R2, R0, RZ, 0x1f ;  /* 0x00001fff00027589 */ /* 0x000e2200000e0000 */
[----:B------:R-:W-:Y:S01]  /*01a0*/  UMOV UR4, 0x80 ;  /* 0x0000008000047882 */ /* 0x000fe20000000000 */
[----:B------:R-:W-:Y:S01]  /*01b0*/  UMOV UR7, 0x100 ;  /* 0x0000010000077882 */ /* 0x000fe20000000000 */
[----:B------:R-:W-:Y:S01]  /*01c0*/  SHF.R.U32.HI R3, RZ, 0x7, R3 ;  /* 0x00000007ff037819 */ /* 0x000fe20000011603 */
[----:B------:R-:W1:Y:S01]  /*01d0*/  @UP0 S2UR UR8, SR_CgaCtaId ;  /* 0x00000000000809c3 */ /* 0x000e620000008800 */
[----:B------:R-:W-:Y:S01]  /*01e0*/  @UP0 UMOV UR6, 0x400 ;  /* 0x0000040000060882 */ /* 0x000fe20000000000 */
[----:B------:R-:W-:-:S04]  /*01f0*/  @UP0 UIADD3 UR4, -UR4, 0x100000, URZ ;  /* 0x0010000004040890 */ /* 0x000fc8000fffe13f */
[----:B------:R-:W-:Y:S02]  /*0200*/  @UP0 USHF.L.U32 UR5, UR4, 0xb, URZ ;  /* 0x0000000b04050899 */ /* 0x000fe4000800063f */
[----:B------:R-:W-:Y:S01]  /*0210*/  @UP0 USHF.L.U32 UR4, UR4, 0x1, URZ ;  /* 0x0000000104040899 */ /* 0x000fe2000800063f */
[----:B------:R-:W-:Y:S01]  /*0220*/  VOTEU.ANY UP1, P0 ;  /* 0x00000000003f7886 */ /* 0x000fe20000020100 */
[----:B0-----:R-:W-:Y:S02]  /*0230*/  ISETP.NE.AND P1, PT, R2, RZ, PT ;  /* 0x000000ff0200720c */ /* 0x001fe40003f25270 */
[----:B------:R0:W2:Y:S01]  /*0240*/  SHFL.IDX PT, R2, R3, RZ, 0x1f ;  /* 0x00001fff03027589 */ /* 0x0000a200000e0000 */
[----:B-1----:R-:W-:Y:S02]  /*0250*/  @UP0 ULEA UR8, UR8, UR6, 0x18 ;  /* 0x0000000608080291 */ /* 0x002fe4000f8ec03f */
[----:B------:R-:W-:-:S04]  /*0260*/  @UP0 UIADD3 UR6, -UR7, 0x100000, URZ ;  /* 0x0010000007060890 */ /* 0x000fc8000fffe13f */
[----:B------:R-:W-:Y:S02]  /*0270*/  @UP0 USHF.L.U32 UR7, UR6, 0xb, URZ ;  /* 0x0000000b06070899 */ /* 0x000fe4000800063f */
[----:B------:R-:W-:Y:S01]  /*0280*/  @UP0 USHF.L.U32 UR6, UR6, 0x1, URZ ;  /* 0x0000000106060899 */ /* 0x000fe2000800063f */
[----:B------:R-:W-:Y:S01]  /*0290*/  VOTEU.ANY UP0, P0 ;  /* 0x00000000003f7886 */ /* 0x000fe20000000100 */
[----:B------:R-:W1:Y:S04]  /*02a0*/  FENCE.VIEW.ASYNC.S ;  /* 0x00000000000073c6 */ /* 0x000e680000000000 */
[----:B-1----:R0:W1:Y:S06]  /*02b0*/  @UP0 SYNCS.EXCH.64 URZ, [UR8+0x22800], UR4 ;  /* 0x02280004083f05b2 */ /* 0x00206c0008000100 */
[----:B------:R0:W3:Y:S02]  /*02c0*/  @UP1 SYNCS.EXCH.64 URZ, [UR8+0x22820], UR6 ;  /* 0x02282006083f15b2 */ /* 0x0000e40008000100 */
[----:B0-----:R-:W-:Y:S05]  /*02d0*/  @P1 BRA `(.L_x_611) ;  /* 0x0000000000481947 */ /* 0x001fea0003800000 */
[----:B------:R-:W0:Y:S01]  /*02e0*/  S2UR UR5, SR_CgaCtaId ;  /* 0x00000000000579c3 */ /* 0x000e220000008800 */
        /* <DEDUP_REMOVED lines=15> */
[----:B------:R0:W0:Y:S01]  /*03e0*/  SYNCS.EXCH.64 URZ, [UR8+0x22848], UR6 ;  /* 0x02284806083f75b2 */ /* 0x0000220008000100 */
[----:B------:R-:W-:Y:S01]  /*03f0*/  NOP ;  /* 0x0000000000007918 */ /* 0x000fe20000000000 */
.L_x_611:
[----:B------:R-:W5:Y:S01]  /*0400*/  SHFL.IDX PT, R3, R0, RZ, 0x1f ;  /* 0x00001fff00037589 */ /* 0x000f6200000e0000 */
[----:B------:R-:W-:Y:S01]  /*0410*/  NOP ;  /* 0x0000000000007918 */ /* 0x000fe20000000000 */
[----:B-----5:R-:W-:-:S13]  /*0420*/  ISETP.NE.AND P0, PT, R3, RZ, PT ;  /* 0x000000ff0300720c */ /* 0x020fda0003f05270 */
        /* <DEDUP_REMOVED lines=17> */
[----:B------:R0:W0:Y:S01]  /*0540*/  SYNCS.EXCH.64 URZ, [UR8+0x22868], UR6 ;  /* 0x02286806083f75b2 */ /* 0x0000220008000100 */
[----:B------:R-:W-:Y:S01]  /*0550*/  NOP ;  /* 0x0000000000007918 */ /* 0x000fe20000000000 */
.L_x_612:
[----:B------:R-:W5:Y:S01]  /*0560*/  SHFL.IDX PT, R3, R0, RZ, 0x1f ;  /* 0x00001fff00037589 */ /* 0x000f6200000e0000 */
[----:B------:R-:W-:Y:S01]  /*0570*/  NOP ;  /* 0x0000000000007918 */ /* 0x000fe20000000000 */
[----:B-----5:R-:W-:-:S13]  /*0580*/  ISETP.NE.AND P0, PT, R3, RZ, PT ;  /* 0x000000ff0300720c */ /* 0x020fda0003f05270 */
        /* <DEDUP_REMOVED lines=13> */
[----:B------:R0:W0:Y:S01]  /*0660*/  SYNCS.EXCH.64 URZ, [UR6+0x22888], UR4 ;  /* 0x02288804063f75b2 */ /* 0x0000220008000100 */
[----:B------:R-:W-:Y:S01]  /*0670*/  NOP ;  /* 0x0000000000007918 */ /* 0x000fe20000000000 */
.L_x_613:
        /* <DEDUP_REMOVED lines=22> */
.L_x_614:
        /* <DEDUP_REMOVED lines=22> */
.L_x_615:
[----:B--2---:R-:W-:Y:S01]  /*0940*/  ISETP.NE.AND P0, PT, R2, RZ, PT ;  /* 0x000000ff0200720c */ /* 0x004fe20003f05270 */
[----:B------:R-:W-:Y:S01]  /*0950*/  IMAD.MOV.U32 R2, RZ, RZ, 0x1 ;  /* 0x00000001ff027424 */ /* 0x000fe200078e00ff */
[----:B------:R-:W-:Y:S01]  /*0960*/  NOP ;  /* 0x0000000000007918 */ /* 0x000fe20000000000 */
[----:B------:R-:W-:Y:S01]  /*0970*/  ULDC.64 UR40, c[0x0][0x208] ;  /* 0x0000820000287ab9 */ /* 0x000fe20000000a00 */
[----:B------:R-:W-:Y:S02]  /*0980*/  BSSY B9, `(.L_x_616) ;  /* 0x00015dc000097945 */ /* 0x000fe40003800000 */
[----:B------:R-:W-:-:S05]  /*0990*/  SEL R2, R2, 0x2, !P0 ;  /* 0x0000000202027807 */ /* 0x000fca0004000000 */
[----:B------:R2:W-:Y:S01]  /*09a0*/  STL [R1+0x60], R2 ;  /* 0x0000600201007387 */ /* 0x0005e20000100800 */
[----:B01-34-:R-:W-:Y:S06]  /*09b0*/  BAR.SYNC.DEFER_BLOCKING 0x0 ;  /* 0x0000000000007b1d */ /* 0x01bfec0000010000 */
[----:B------:R-:W-:Y:S05]  /*09c0*/  @!P0 BRA `(.L_x_617) ;  /* 0x000000e8001c8947 */ /* 0x000fea0003800000 */
.L_x_618:
        /* <DEDUP_REMOVED lines=8> */
[----:B-1----:R-:W-:-:S06]  /*0a50*/  ULEA UR4, UR5, UR4, 0x18 ;  /* 0x0000000405047291 */ /* 0x002fcc000f8ec03f */
[----:B------:R-:W-:Y:S01]  /*0a60*/  IMAD.U32 R18, RZ, RZ, UR4 ;  /* 0x00000004ff127e24 */ /* 0x000fe2000f8e00ff */
[----:B0-----:R-:W-:Y:S01]  /*0a70*/  SHF.R.U32.HI R0, RZ, 0x7, R0 ;  /* 0x00000007ff007819 */ /* 0x001fe20000011600 */
[----:B------:R-:W-:-:S03]  /*0a80*/  ULDC UR4, c[0x0][0xc3c] ;  /* 0x00030f0000047ab9 */ /* 0x000fc60000000800 */
[----:B------:R-:W-:-:S13]  /*0a90*/  ISETP.NE.AND P0, PT, R0, 0x1, PT ;  /* 0x000000010000780c */ /* 0x000fda0003f05270 */
[----:B------:R-:W-:Y:S08]  /*0aa0*/  @!P0 BAR.ARV 0x9, 0x100 ;  /* 0x0244000000008b1d */ /* 0x000ff00000002000 */
[----:B------:R-:W-:Y:S06]  /*0ab0*/  BAR.SYNC.DEFER_BLOCKING 0x5, 0x180 ;  /* 0x0146000000007b1d */ /* 0x000fec0000010000 */
[----:B------:R-:W0:Y:S02]  /*0ac0*/  LDS.128 R88, [R18+0x228d0] ;  /* 0x0228d00012587984 */ /* 0x000e240000000c00 */
[----:B------:R-:W-:Y:S06]  /*0ad0*/  BAR.ARV 0x4, 0x180 ;  /* 0x0106000000007b1d */ /* 0x000fec0000002000 */
[----:B0-----:R-:W-:-:S13]  /*0ae0*/  ISETP.GE.AND P0, PT, R91, UR4, PT ;  /* 0x000000045b007c0c */ /* 0x001fda000bf06270 */
[----:B------:R-:W-:Y:S05]  /*0af0*/  @P0 BRA `(.L_x_619) ;  /* 0x0000015c00100947 */ /* 0x000fea0003800000 */
[----:B------:R-:W3:Y:S01]  /*0b00*/  LDL.LU R11, [R1+0x60] ;  /* 0x00006000010b7983 */ /* 0x000ee20000300800 */
[----:B------:R-:W0:Y:S02]  /*0b10*/  S2R R0, SR_TID.X ;  /* 0x0000000000007919 */ /* 0x000e240000002100 */
[----:B0-----:R-:W-:-:S05]  /*0b20*/  VIADD R10, R0, 0xffffff80 ;  /* 0xffffff80000a7836 */ /* 0x001fca0000000000 */
[----:B------:R-:W-:-:S04]  /*0b30*/  SHF.R.S32.HI R0, RZ, 0x1f, R10 ;  /* 0x0000001fff007819 */ /* 0x000fc8000001140a */
[----:B------:R-:W-:-:S04]  /*0b40*/  LEA.HI R3, R0, R10, RZ, 0x7 ;  /* 0x0000000a00037211 */ /* 0x000fc800078f38ff */
[----:B------:R-:W-:-:S05]  /*0b50*/  LOP3.LUT R230, R3, 0xffffff80, RZ, 0xc0, !PT ;  /* 0xffffff8003e67812 */ /* 0x000fca00078ec0ff */
[----:B------:R-:W-:-:S05]  /*0b60*/  IMAD.IADD R230, R10, 0x1, -R230 ;  /* 0x000000010ae67824 */ /* 0x000fca00078e0ae6 */
[----:B------:R-:W-:-:S04]  /*0b70*/  SHF.R.S32.HI R7, RZ, 0x1f, R230 ;  /* 0x0000001fff077819 */ /* 0x000fc800000114e6 */
[----:B------:R-:W-:-:S04]  /*0b80*/  LEA.HI R6, R7, R230, RZ, 0x2 ;  /* 0x000000e607067211 */ /* 0x000fc800078f10ff */
[--C-:B------:R-:W-:Y:S02]  /*0b90*/  SHF.R.S32.HI R4, RZ, 0x2, R6.reuse ;  /* 0x00000002ff047819 */ /* 0x100fe40000011406 */
[----:B------:R-:W-:Y:S02]  /*0ba0*/  SHF.R.S32.HI R5, RZ, 0x1f, R6 ;  /* 0x0000001fff057819 */ /* 0x000fe40000011406 */
[----:B------:R-:W-:Y:S02]  /*0bb0*/  SHF.R.S32.HI R234, RZ, 0x7, R3 ;  /* 0x00000007ffea7819 */ /* 0x000fe40000011403 */
[----:B------:R-:W-:Y:S02]  /*0bc0*/  LEA.HI R5, R5, R4, RZ, 0x3 ;  /* 0x0000000405057211 */ /* 0x000fe400078f18ff */
[----:B--2---:R-:W-:Y:S02]  /*0bd0*/  LEA.HI R2, R0, R10, RZ, 0x4 ;  /* 0x0000000a00027211 */ /* 0x004fe400078f20ff */
[----:B------:R-:W-:-:S02]  /*0be0*/  LOP3.LUT R9, R5, 0xfffffff8, RZ, 0xc0, !PT ;  /* 0xfffffff805097812 */ /* 0x000fc400078ec0ff */
[----:B------:R-:W-:Y:S02]  /*0bf0*/  LEA.HI R7, R7, R230, RZ, 0x5 ;  /* 0x000000e607077211 */ /* 0x000fe400078f28ff */
[----:B------:R-:W-:Y:S02]  /*0c00*/  LEA.HI R3, R3, R234, RZ, 0x1 ;  /* 0x000000ea03037211 */ /* 0x000fe400078f08ff */
[----:B------:R-:W-:Y:S01]  /*0c10*/  SHF.R.S32.HI R5, RZ, 0x4, R2 ;  /* 0x00000004ff057819 */ /* 0x000fe20000011402 */
[----:B------:R-:W-:Y:S01]  /*0c20*/  IMAD.IADD R8, R4, 0x1, -R9 ;  /* 0x0000000104087824 */ /* 0x000fe200078e0a09 */
[----:B------:R-:W-:Y:S02]  /*0c30*/  SHF.R.S32.HI R7, RZ, 0x5, R7 ;  /* 0x00000005ff077819 */ /* 0x000fe40000011407 */
[----:B------:R-:W-:Y:S02]  /*0c40*/  LOP3.LUT R3, R3, 0x3fffffe, RZ, 0xc0, !PT ;  /* 0x03fffffe03037812 */ /* 0x000fe400078ec0ff */
[----:B------:R-:W-:-:S02]  /*0c50*/  LOP3.LUT R4, R2, 0x3fffff0, RZ, 0xc0, !PT ;  /* 0x03fffff002047812 */ /* 0x000fc400078ec0ff */
[----:B------:R-:W-:Y:S01]  /*0c60*/  LEA.HI R2, R2, R5, RZ, 0x1 ;  /* 0x0000000502027211 */ /* 0x000fe200078f08ff */
[----:B------:R-:W-:Y:S01]  /*0c70*/  IMAD R8, R7, 0x10, R8 ;  /* 0x0000001007087824 */ /* 0x000fe200078e0208 */
[-C--:B------:R-:W-:Y:S01]  /*0c80*/  LEA.HI R211, R0, R10.reuse, RZ, 0x5 ;  /* 0x0000000a00d37211 */ /* 0x080fe200078f28ff */
[----:B------:R-:W-:Y:S01]  /*0c90*/  IMAD.IADD R3, R234, 0x1, -R3 ;  /* 0x00000001ea037824 */ /* 0x000fe200078e0a03 */
[----:B------:R-:W-:Y:S01]  /*0ca0*/  LOP3.LUT R2, R2, 0x1ffffffe, RZ, 0xc0, !PT ;  /* 0x1ffffffe02027812 */ /* 0x000fe200078ec0ff */
[----:B------:R-:W-:Y:S01]  /*0cb0*/  IMAD.IADD R4, R10, 0x1, -R4 ;  /* 0x000000010a047824 */ /* 0x000fe200078e0a04 */
[----:B------:R-:W-:Y:S01]  /*0cc0*/  SHF.R.S32.HI R211, RZ, 0x5, R211 ;  /* 0x00000005ffd37819 */ /* 0x000fe200000114d3 */
[----:B------:R-:W-:Y:S01]  /*0cd0*/  IMAD R235, R3, 0x40, R8 ;  /* 0x0000004003eb7824 */ /* 0x000fe200078e0208 */
[----:B------:R-:W-:Y:S01]  /*0ce0*/  LEA.HI R3, R0, R10, RZ, 0x2 ;  /* 0x0000000a00037211 */ /* 0x000fe200078f10ff */
[----:B------:R-:W-:Y:S02]  /*0cf0*/  IMAD.IADD R2, R5, 0x1, -R2 ;  /* 0x0000000105027824 */ /* 0x000fe400078e0a02 */
[----:B------:R-:W-:Y:S01]  /*0d00*/  IMAD R5, R211, 0x10, R4 ;  /* 0x00000010d3057824 */ /* 0x000fe200078e0204 */
[----:B------:R-:W-:-:S02]  /*0d10*/  LOP3.LUT R4, R3, 0xfffffffc, RZ, 0xc0, !PT ;  /* 0xfffffffc03047812 */ /* 0x000fc400078ec0ff */
[----:B------:R-:W-:-:S03]  /*0d20*/  LEA.HI R0, R0, R10, RZ, 0x3 ;  /* 0x0000000a00007211 */ /* 0x000fc600078f18ff */
[----:B------:R-:W-:Y:S01]  /*0d30*/  IMAD.IADD R4, R10, 0x1, -R4 ;  /* 0x000000010a047824 */ /* 0x000fe200078e0a04 */
[----:B------:R-:W-:Y:S02]  /*0d40*/  LOP3.LUT R216, R0, 0xfffffff8, RZ, 0xc0, !PT ;  /* 0xfffffff800d87812 */ /* 0x000fe400078ec0ff */
[----:B------:R-:W-:Y:S02]  /*0d50*/  SHF.R.S32.HI R228, RZ, 0x3, R0 ;  /* 0x00000003ffe47819 */ /* 0x000fe40000011400 */
[--C-:B------:R-:W-:Y:S02]  /*0d60*/  SHF.R.S32.HI R19, RZ, 0x2, R3.reuse ;  /* 0x00000002ff137819 */ /* 0x100fe40000011403 */
[----:B------:R-:W-:Y:S02]  /*0d70*/  LEA.HI R0, R4, R4, RZ, 0x1 ;  /* 0x0000000404007211 */ /* 0x000fe400078f08ff */
[----:B------:R-:W-:Y:S01]  /*0d80*/  SHF.R.S32.HI R8, RZ, 0x1f, R3 ;  /* 0x0000001fff087819 */ /* 0x000fe20000011403 */
[----:B------:R-:W-:Y:S01]  /*0d90*/  VIADD R222, R19, 0x40 ;  /* 0x0000004013de7836 */ /* 0x000fe20000000000 */
[----:B------:R-:W-:Y:S01]  /*0da0*/  LOP3.LUT R3, R0, 0x1ffffffe, RZ, 0xc0, !PT ;  /* 0x1ffffffe00037812 */ /* 0x000fe200078ec0ff */
[----:B------:R-:W-:-:S04]  /*0db0*/  IMAD.IADD R216, R10, 0x1, -R216 ;  /* 0x000000010ad87824 */ /* 0x000fc800078e0ad8 */
[----:B------:R-:W-:Y:S01]  /*0dc0*/  IMAD.IADD R0, R4, 0x1, -R3 ;  /* 0x0000000104007824 */ /* 0x000fe200078e0a03 */
[----:B------:R-:W-:Y:S01]  /*0dd0*/  SHF.R.S32.HI R3, RZ, 0x1f, R222 ;  /* 0x0000001fff037819 */ /* 0x000fe200000114de */
[----:B------:R-:W-:-:S03]  /*0de0*/  IMAD.SHL.U32 R209, R216, 0x8, RZ ;  /* 0x00000008d8d17824 */ /* 0x000fc600078e00ff */
[----:B------:R-:W-:Y:S01]  /*0df0*/  LEA.HI R3, R3, R222, RZ, 0x3 ;  /* 0x000000de03037211 */ /* 0x000fe200078f18ff */
[----:B------:R-:W-:-:S04]  /*0e00*/  VIADD R215, R209, 0xc0 ;  /* 0x000000c0d1d77836 */ /* 0x000fc80000000000 */
[----:B------:R-:W-:Y:S02]  /*0e10*/  IMAD.SHL.U32 R3, R3, 0x40, RZ ;  /* 0x0000004003037824 */ /* 0x000fe400078e00ff */
[----:B------:R-:W-:-:S03]  /*0e20*/  IMAD R9, R5, 0x8, R2 ;  /* 0x0000000805097824 */ /* 0x000fc600078e0202 */
[----:B------:R-:W-:Y:S02]  /*0e30*/  LOP3.LUT R212, R3, 0xfffffe00, RZ, 0xc0, !PT ;  /* 0xfffffe0003d47812 */ /* 0x000fe400078ec0ff */
[----:B------:R-:W-:Y:S01]  /*0e40*/  SHF.R.S32.HI R3, RZ, 0x1f, R215 ;  /* 0x0000001fff037819 */ /* 0x000fe200000114d7 */
[----:B------:R-:W-:Y:S02]  /*0e50*/  IMAD.SHL.U32 R3, R9, 0x8, RZ ;  /* 0x0000000809037824 */ /* 0x000fe400078e00ff */
[----:B------:R-:W-:-:S03]  /*0e60*/  IMAD.SHL.U32 R210, R222, 0x40, RZ ;  /* 0x00000040ded27824 */ /* 0x000fc600078e00ff */
[----:B------:R0:W-:Y:S01]  /*0e70*/  STL [R1+0x4], R3 ;  /* 0x0000040301007387 */ /* 0x0001e20000100800 */
[----:B------:R-:W-:Y:S01]  /*0e80*/  IMAD.SHL.U32 R16, R4, 0x8, RZ ;  /* 0x0000000804107824 */ /* 0x000fe200078e00ff */
[----:B------:R-:W-:Y:S01]  /*0e90*/  LOP3.LUT R210, R210, 0x1c0, RZ, 0xc0, !PT ;  /* 0x000001c0d2d27812 */ /* 0x000fe200078ec0ff */
[----:B------:R-:W-:Y:S01]  /*0ea0*/  IMAD.SHL.U32 R22, R4, 0x4, RZ ;  /* 0x0000000404167824 */ /* 0x000fe200078e00ff */
[----:B------:R-:W-:Y:S02]  /*0eb0*/  SHF.R.S32.HI R4, RZ, 0x1f, R209 ;  /* 0x0000001fff047819 */ /* 0x000fe400000114d1 */
[----:B------:R-:W-:Y:S01]  /*0ec0*/  LEA.HI R8, R8, R19, RZ, 0x3 ;  /* 0x0000001308087211 */ /* 0x000fe200078f18ff */
[----:B------:R-:W-:Y:S01]  /*0ed0*/  VIADD R202, R22, 0x10 ;  /* 0x0000001016ca7836 */ /* 0x000fe20000000000 */
[----:B------:R-:W-:Y:S02]  /*0ee0*/  SHF.R.U32.HI R4, RZ, 0x3, R210 ;  /* 0x00000003ff047819 */ /* 0x000fe400000116d2 */
[----:B------:R-:W-:Y:S01]  /*0ef0*/  LOP3.LUT R7, R210, 0x38, R16, 0xf8, !PT ;  /* 0x00000038d2077812 */ /* 0x000fe200078ef810 */
[C---:B------:R-:W-:Y:S01]  /*0f00*/  VIADD R214, R209.reuse, 0x40 ;  /* 0x00000040d1d67836 */ /* 0x040fe20000000000 */
[----:B------:R-:W-:Y:S01]  /*0f10*/  LOP3.LUT R8, R8, 0xfffffff8, RZ, 0xc0, !PT ;  /* 0xfffffff808087812 */ /* 0x000fe200078ec0ff */
[----:B------:R-:W-:Y:S01]  /*0f20*/  VIADD R213, R209, 0x80 ;  /* 0x00000080d1d57836 */ /* 0x000fe20000000000 */
[----:B------:R-:W-:-:S02]  /*0f30*/  LOP3.LUT R7, R212, R7, R4, 0xf6, !PT ;  /* 0x00000007d4077212 */ /* 0x000fc400078ef604 */
[----:B------:R-:W-:Y:S02]  /*0f40*/  LOP3.LUT R5, R6, 0x7ffffffc, RZ, 0xc0, !PT ;  /* 0x7ffffffc06057812 */ /* 0x000fe400078ec0ff */
[----:B------:R-:W-:Y:S01]  /*0f50*/  SHF.R.S32.HI R231, RZ, 0x1f, R202 ;  /* 0x0000001fffe77819 */ /* 0x000fe200000114ca */
[----:B------:R-:W-:Y:S01]  /*0f60*/  IMAD.MOV.U32 R223, RZ, RZ, RZ ;  /* 0x000000ffffdf7224 */ /* 0x000fe200078e00ff */
[----:B------:R-:W-:Y:S01]  /*0f70*/  SHF.R.S32.HI R6, RZ, 0x1f, R214 ;  /* 0x0000001fff067819 */ /* 0x000fe200000114d6 */
[----:B------:R-:W-:Y:S01]  /*0f80*/  IMAD.MOV.U32 R2, RZ, RZ, RZ ;  /* 0x000000ffff027224 */ /* 0x000fe200078e00ff */
[----:B------:R-:W-:Y:S02]  /*0f90*/  CS2R R200, SRZ ;  /* 0x0000000000c87805 */ /* 0x000fe4000001ff00 */
[----:B------:R-:W-:Y:S01]  /*0fa0*/  MOV R208, RZ ;  /* 0x000000ff00d07202 */ /* 0x000fe20000000f00 */
[----:B------:R-:W-:Y:S01]  /*0fb0*/  IMAD.IADD R227, R19, 0x1, -R8 ;  /* 0x0000000113e37824 */ /* 0x000fe200078e0a08 */
[----:B------:R-:W-:Y:S01]  /*0fc0*/  SHF.R.S32.HI R225, RZ, 0x1f, R19 ;  /* 0x0000001fffe17819 */ /* 0x000fe20000011413 */
[----:B------:R-:W-:Y:S01]  /*0fd0*/  IMAD.SHL.U32 R232, R202, 0x2, RZ ;  /* 0x00000002cae87824 */ /* 0x000fe200078e00ff */
[----:B------:R-:W-:Y:S01]  /*0fe0*/  SHF.R.S32.HI R17, RZ, 0x1f, R16 ;  /* 0x0000001fff117819 */ /* 0x000fe20000011410 */
[----:B------:R-:W-:Y:S01]  /*0ff0*/  IMAD R233, R7, 0x2, R18 ;  /* 0x0000000207e97824 */ /* 0x000fe200078e0212 */
[----:B------:R-:W-:Y:S01]  /*1000*/  SHF.R.S32.HI R6, RZ, 0x1f, R213 ;  /* 0x0000001fff067819 */ /* 0x000fe200000114d5 */
[----:B------:R-:W-:Y:S01]  /*1010*/  IMAD R237, R0, 0x8, R235 ;  /* 0x0000000800ed7824 */ /* 0x000fe200078e02eb */
[----:B------:R-:W-:-:S02]  /*1020*/  IADD3 R236, R230, -R5, RZ ;  /* 0x80000005e6ec7210 */ /* 0x000fc40007ffe0ff */
[----:B------:R-:W-:Y:S02]  /*1030*/  SHF.L.U64.HI R231, R202, 0x1, R231 ;  /* 0x00000001cae77819 */ /* 0x000fe400000102e7 */
[----:B0--3--:R-:W-:-:S07]  /*1040*/  LOP3.LUT R203, R11, 0x1, RZ, 0xfc, !PT ;  /* 0x000000010bcb7812 */ /* 0x009fce00078efcff */
.L_x_752:
[----:B0-----:R-:W0:Y:S02]  /*1050*/  LDC.64 R4, c[0x0][0xc88] ;  /* 0x00032200ff047b82 */ /* 0x001e240000000a00 */
[----:B0-----:R-:W-:-:S05]  /*1060*/  IMAD.WIDE R4, R91, 0x4, R4 ;  /* 0x000000045b047825 */ /* 0x001fca00078e0204 */
[----:B--2---:R-:W2:Y:S01]  /*1070*/  LDG.E R221, desc[UR40][R4.64] ;  /* 0x0000002804dd7981 */ /* 0x004ea2000c1e1900 */
[----:B------:R-:W-:Y:S05]  /*1080*/  YIELD ;  /* 0x0000000000007946 */ /* 0x000fea0003800000 */
[----:B------:R-:W-:Y:S01]  /*1090*/  ULDC.64 UR4, c[0x0][0xa28] ;  /* 0x00028a0000047ab9 */ /* 0x000fe20000000a00 */
[----:B------:R-:W-:Y:S01]  /*10a0*/  ULDC.64 UR8, c[0x0][0xa18] ;  /* 0x0002860000087ab9 */ /* 0x000fe20000000a00 */
[----:B------:R-:W-:Y:S01]  /*10b0*/  ISETP.NE.U32.AND P1, PT, RZ, UR4, PT ;  /* 0x00000004ff007c0c */ /* 0x000fe2000bf25070 */
[----:B------:R-:W-:Y:S01]  /*10c0*/  ULDC.64 UR6, c[0x0][0xa08] ;  /* 0x0002820000067ab9 */ /* 0x000fe20000000a00 */
[----:B------:R-:W-:Y:S01]  /*10d0*/  IMAD.MOV.U32 R3, RZ, RZ, RZ ;  /* 0x000000ffff037224 */ /* 0x000fe200078e00ff */
[----:B------:R-:W-:Y:S01]  /*10e0*/  ISETP.NE.U32.AND P0, PT, RZ, UR6, PT ;  /* 0x00000006ff007c0c */ /* 0x000fe2000bf05070 */
[----:B------:R-:W-:Y:S01]  /*10f0*/  IMAD.MOV.U32 R31, RZ, RZ, RZ ;  /* 0x000000ffff1f7224 */ /* 0x000fe200078e00ff */
[----:B------:R-:W-:-:S02]  /*1100*/  ISETP.NE.AND.EX P1, PT, RZ, UR5, PT, P1 ;  /* 0x00000005ff007c0c */ /* 0x000fc4000bf25310 */
[----:B------:R-:W-:Y:S02]  /*1110*/  ISETP.NE.AND.EX P0, PT, RZ, UR7, PT, P0 ;  /* 0x00000007ff007c0c */ /* 0x000fe4000bf05300 */
[----:B--2---:R-:W-:Y:S01]  /*1120*/  SHF.R.S32.HI R229, RZ, 0x1f, R221 ;  /* 0x0000001fffe57819 */ /* 0x004fe200000114dd */
[----:B------:R-:W-:-:S08]  /*1130*/  IMAD.SHL.U32 R219, R221, 0x4, RZ ;  /* 0x00000004dddb7824 */ /* 0x000fd000078e00ff */
[C---:B------:R-:W-:Y:S02]  /*1140*/  @P1 LEA R6, P2, R221.reuse, UR4, 0x2 ;  /* 0x00000004dd061c11 */ /* 0x040fe4000f8410ff */
[C-C-:B------:R-:W-:Y:S02]  /*1150*/  SHF.L.U64.HI R220, R221.reuse, 0x2, R229.reuse ;  /* 0x00000002dddc7819 */ /* 0x140fe400000102e5 */
[----:B------:R-:W-:Y:S02]  /*1160*/  @P1 LEA.HI.X R7, R221, UR5, R229, 0x2, P2 ;  /* 0x00000005dd071c11 */ /* 0x000fe400090f14e5 */
[----:B------:R-:W-:Y:S01]  /*1170*/  ISETP.NE.U32.AND P2, PT, RZ, UR8, PT ;  /* 0x00000008ff007c0c */ /* 0x000fe2000bf45070 */
[----:B------:R-:W-:Y:S01]  /*1180*/  ULDC UR4, c[0x0][0x288] ;  /* 0x0000a20000047ab9 */ /* 0x000fe20000000800 */
[----:B------:R-:W-:Y:S01]  /*1190*/  IADD3 R8, P3, R219, UR6, RZ ;  /* 0x00000006db087c10 */ /* 0x000fe2000ff7e0ff */
[----:B------:R0:W5:Y:S01]  /*11a0*/  @P1 LDG.E R3, desc[UR40][R6.64] ;  /* 0x0000002806031981 */ /* 0x000162000c1e1900 */
[----:B------:R-:W-:Y:S01]  /*11b0*/  ISETP.NE.AND.EX P2, PT, RZ, UR9, PT, P2 ;  /* 0x00000009ff007c0c */ /* 0x000fe2000bf45320 */
[----:B------:R-:W-:Y:S01]  /*11c0*/  IMAD.U32 R39, RZ, RZ, UR4 ;  /* 0x00000004ff277e24 */ /* 0x000fe2000f8e00ff */
[----:B------:R-:W-:Y:S01]  /*11d0*/  IADD3.X R9, R220, UR7, RZ, P3, !PT ;  /* 0x00000007dc097c10 */ /* 0x000fe20009ffe4ff */
[----:B------:R-:W-:-:S04]  /*11e0*/  ULDC.64 UR4, c[0x0][0x418] ;  /* 0x0001060000047ab9 */ /* 0x000fc80000000a00 */
[----:B------:R0:W5:Y:S06]  /*11f0*/  @P0 LDG.E R31, desc[UR40][R8.64] ;  /* 0x00000028081f0981 */ /* 0x00016c000c1e1900 */
[----:B------:R-:W-:-:S04]  /*1200*/  @P2 IADD3 R4, P1, R219, UR8, RZ ;  /* 0x00000008db042c10 */ /* 0x000fc8000ff3e0ff */
[----:B------:R-:W-:-:S05]  /*1210*/  @P2 IADD3.X R5, R220, UR9, RZ, P1, !PT ;  /* 0x00000009dc052c10 */ /* 0x000fca0008ffe4ff */
[----:B------:R0:W5:Y:S01]  /*1220*/  @P2 LDG.E R39, desc[UR40][R4.64] ;  /* 0x0000002804272981 */ /* 0x000162000c1e1900 */
[----:B------:R-:W-:-:S03]  /*1230*/  UISETP.NE.U32.AND UP0, UPT, UR4, URZ, UPT ;  /* 0x0000003f0400728c */ /* 0x000fc6000bf05070 */
[----:B------:R-:W-:Y:S01]  /*1240*/  ULDC UR4, c[0x0][0x424] ;  /* 0x0001090000047ab9 */ /* 0x000fe20000000800 */
[----:B------:R-:W-:-:S03]  /*1250*/  UISETP.NE.AND.EX UP0, UPT, UR5, URZ, UPT, UP0 ;  /* 0x0000003f0500728c */ /* 0x000fc6000bf05300 */
[----:B------:R-:W-:Y:S01]  /*1260*/  ULDC UR5, c[0x0][0x2f0] ;  /* 0x0000bc0000057ab9 */ /* 0x000fe20000000800 */
[----:B------:R-:W-:-:S04]  /*1270*/  USEL UR4, UR4, 0x1, UP0 ;  /* 0x0000000104047887 */ /* 0x000fc80008000000 */
[----:B------:R-:W-:-:S03]  /*1280*/  UIMAD UR4, UR4, UR5, URZ ;  /* 0x00000005040472a4 */ /* 0x000fc6000f8e023f */
[----:B------:R-:W-:Y:S02]  /*1290*/  ULDC UR5, c[0x0][0x348] ;  /* 0x0000d20000057ab9 */ /* 0x000fe40000000800 */
[----:B------:R-:W-:Y:S02]  /*12a0*/  IMAD.U32 R60, RZ, RZ, UR5 ;  /* 0x00000005ff3c7e24 */ /* 0x000fe4000f8e00ff */
[----:B------:R-:W-:Y:S02]  /*12b0*/  IMAD.U32 R28, RZ, RZ, UR4 ;  /* 0x00000004ff1c7e24 */ /* 0x000fe4000f8e00ff */
[----:B------:R-:W-:Y:S01]  /*12c0*/  IMAD.MOV.U32 R29, RZ, RZ, R221 ;  /* 0x000000ffff1d7224 */ /* 0x000fe200078e00dd */
[----:B0--34-:R-:W-:Y:S06]  /*12d0*/  @P2 BRA `(.L_x_620) ;  /* 0x0000000000242947 */ /* 0x019fec0003800000 */
[----:B------:R-:W-:Y:S02]  /*12e0*/  ULDC.64 UR4, c[0x0][0xa00] ;  /* 0x0002800000047ab9 */ /* 0x000fe40000000a00 */
[----:B------:R-:W-:-:S04]  /*12f0*/  ISETP.NE.U32.AND P1, PT, RZ, UR4, PT ;  /* 0x00000004ff007c0c */ /* 0x000fc8000bf25070 */
[----:B------:R-:W-:-:S13]  /*1300*/  ISETP.NE.AND.EX P1, PT, RZ, UR5, PT, P1 ;  /* 0x00000005ff007c0c */ /* 0x000fda000bf25310 */
[----:B------:R-:W-:Y:S05]  /*1310*/  @!P1 BRA `(.L_x_620) ;  /* 0x0000000000149947 */ /* 0x000fea0003800000 */
[----:B------:R-:W0:Y:S02]  /*1320*/  LDC.64 R4, c[0x0][0xa00] ;  /* 0x00028000ff047b82 */ /* 0x000e240000000a00 */
[----:B0-----:R-:W-:-:S05]  /*1330*/  IMAD.WIDE R4, R29, 0x4, R4 ;  /* 0x000000041d047825 */ /* 0x001fca00078e0204 */
[----:B-----5:R-:W2:Y:S04]  /*1340*/  LDG.E R39, desc[UR40][R4.64] ;  /* 0x0000002804277981 */ /* 0x020ea8000c1e1900 */
[----:B------:R-:W2:Y:S02]  /*1350*/  LDG.E R0, desc[UR40][R4.64+0x4] ;  /* 0x0000042804007981 */ /* 0x000ea4000c1e1900 */
[----:B--2---:R-:W-:-:S07]  /*1360*/  IMAD.IADD R39, R0, 0x1, -R39 ;  /* 0x0000000100277824 */ /* 0x004fce00078e0a27 */
.L_x_620:
[----:B------:R-:W-:Y:S01]  /*1370*/  ULDC.64 UR4, c[0x0][0xa20] ;  /* 0x0002880000047ab9 */ /* 0x000fe20000000a00 */
[----:B------:R-:W-:Y:S01]  /*1380*/  IMAD.MOV.U32 R224, RZ, RZ, R89 ;  /* 0x000000ffffe07224 */ /* 0x000fe200078e0059 */
[----:B------:R-:W-:Y:S01]  /*1390*/  ISETP.NE.U32.AND P1, PT, RZ, UR4, PT ;  /* 0x00000004ff007c0c */ /* 0x000fe2000bf25070 */
[----:B------:R-:W-:-:S03]  /*13a0*/  IMAD.MOV.U32 R218, RZ, RZ, R90 ;  /* 0x000000ffffda7224 */ /* 0x000fc600078e005a */
[----:B------:R-:W-:-:S13]  /*13b0*/  ISETP.NE.AND.EX P1, PT, RZ, UR5, PT, P1 ;  /* 0x00000005ff007c0c */ /* 0x000fda000bf25310 */
[----:B------:R-:W-:Y:S05]  /*13c0*/  @!P1 BRA `(.L_x_621) ;  /* 0x0000000000109947 */ /* 0x000fea0003800000 */
[----:B------:R-:W-:-:S04]  /*13d0*/  IADD3 R4, P0, R219, UR4, RZ ;  /* 0x00000004db047c10 */ /* 0x000fc8000ff1e0ff */
[----:B------:R-:W-:-:S05]  /*13e0*/  IADD3.X R5, R220, UR5, RZ, P0, !PT ;  /* 0x00000005dc057c10 */ /* 0x000fca00087fe4ff */
[----:B------:R0:W5:Y:S01]  /*13f0*/  LDG.E R28, desc[UR40][R4.64] ;  /* 0x00000028041c7981 */ /* 0x000162000c1e1900 */
[----:B------:R-:W-:Y:S05]  /*1400*/  BRA `(.L_x_622) ;  /* 0x0000000000107947 */ /* 0x000fea0003800000 */
.L_x_621:
[----:B------:R-:W-:Y:S05]  /*1410*/  @!P0 BRA `(.L_x_622) ;  /* 0x00000000000c8947 */ /* 0x000fea0003800000 */
[----:B------:R-:W2:Y:S04]  /*1420*/  LDG.E R5, desc[UR40][R8.64] ;  /* 0x0000002808057981 */ /* 0x000ea8000c1e1900 */
[----:B------:R-:W2:Y:S02]  /*1430*/  LDG.E R28, desc[UR40][R8.64+0x4] ;  /* 0x00000428081c7981 */ /* 0x000ea4000c1e1900 */
[----:B--2---:R-:W-:-:S07]  /*1440*/  IMAD.IADD R28, R28, 0x1, -R5 ;  /* 0x000000011c1c7824 */ /* 0x004fce00078e0a05 */
.L_x_622:
[----:B------:R-:W-:Y:S02]  /*1450*/  ULDC.64 UR4, c[0x0][0xa10] ;  /* 0x0002840000047ab9 */ /* 0x000fe40000000a00 */
[----:B------:R-:W-:-:S04]  /*1460*/  ISETP.NE.U32.AND P0, PT, RZ, UR4, PT ;  /* 0x00000004ff007c0c */ /* 0x000fc8000bf05070 */
[----:B------:R-:W-:Y:S01]  /*1470*/  ISETP.NE.AND.EX P0, PT, RZ, UR5, PT, P0 ;  /* 0x00000005ff007c0c */ /* 0x000fe2000bf05300 */
[----:B------:R-:W-:-:S12]  /*1480*/  ULDC.64 UR4, c[0x0][0xa30] ;  /* 0x00028c0000047ab9 */ /* 0x000fd80000000a00 */
[----:B0-----:R-:W0:Y:S02]  /*1490*/  @P0 LDC.64 R4, c[0x0][0xa10] ;  /* 0x00028400ff040b82 */ /* 0x001e240000000a00 */
[----:B0-----:R-:W-:-:S05]  /*14a0*/  @P0 IMAD.WIDE R4, R29, 0x4, R4 ;  /* 0x000000041d040825 */ /* 0x001fca00078e0204 */
[----:B------:R-:W2:Y:S04]  /*14b0*/  @P0 LDG.E R0, desc[UR40][R4.64] ;  /* 0x0000002804000981 */ /* 0x000ea8000c1e1900 */
[----:B------:R0:W2:Y:S01]  /*14c0*/  @P0 LDG.E R9, desc[UR40][R4.64+0x4] ;  /* 0x0000042804090981 */ /* 0x0000a2000c1e1900 */
[----:B-----5:R-:W-:Y:S01]  /*14d0*/  IADD3 R3, -R3, R28, RZ ;  /* 0x0000001c03037210 */ /* 0x020fe20007ffe1ff */
[----:B------:R-:W-:Y:S01]  /*14e0*/  IMAD.MOV.U32 R38, RZ, RZ, R28 ;  /* 0x000000ffff267224 */ /* 0x000fe200078e001c */
[----:B------:R-:W-:-:S04]  /*14f0*/  ISETP.NE.U32.AND P1, PT, RZ, UR4, PT ;  /* 0x00000004ff007c0c */ /* 0x000fc8000bf25070 */
[----:B------:R-:W-:Y:S01]  /*1500*/  ISETP.NE.AND.EX P1, PT, RZ, UR5, PT, P1 ;  /* 0x00000005ff007c0c */ /* 0x000fe2000bf25310 */
[----:B0-----:R-:W-:-:S05]  /*1510*/  IMAD.MOV R4, RZ, RZ, -R3 ;  /* 0x000000ffff047224 */ /* 0x001fca00078e0a03 */
[----:B------:R-:W-:-:S07]  /*1520*/  VIMNMX R4, RZ, R4, !PT ;  /* 0x00000004ff047248 */ /* 0x000fce0007fe0100 */
[----:B------:R-:W-:-:S04]  /*1530*/  @P1 IADD3 R6, P2, R219, UR4, RZ ;  /* 0x00000004db061c10 */ /* 0x000fc8000ff5e0ff */
[----:B------:R-:W-:-:S05]  /*1540*/  @P1 IADD3.X R7, R220, UR5, RZ, P2, !PT ;  /* 0x00000005dc071c10 */ /* 0x000fca00097fe4ff */
[----:B------:R0:W5:Y:S01]  /*1550*/  @P1 LDG.E R38, desc[UR40][R6.64] ;  /* 0x0000002806261981 */ /* 0x000162000c1e1900 */
[----:B--2---:R-:W-:-:S04]  /*1560*/  @P0 IMAD.IADD R60, R9, 0x1, -R0 ;  /* 0x00000001093c0824 */ /* 0x004fc800078e0a00 */
[----:B------:R-:W-:-:S04]  /*1570*/  IMAD.IADD R172, R3, 0x1, R60 ;  /* 0x0000000103ac7824 */ /* 0x000fc800078e023c */
[----:B------:R-:W-:-:S04]  /*1580*/  VIADD R0, R172, 0x5f ;  /* 0x0000005fac007836 */ /* 0x000fc80000000000 */
[----:B------:R-:W-:-:S05]  /*1590*/  IMAD.HI R0, R0, 0x2aaaaaab, RZ ;  /* 0x2aaaaaab00007827 */ /* 0x000fca00078e02ff */
[----:B------:R-:W-:-:S04]  /*15a0*/  SHF.R.U32.HI R173, RZ, 0x1f, R0 ;  /* 0x0000001fffad7819 */ /* 0x000fc80000011600 */
[----:B------:R-:W-:-:S05]  /*15b0*/  LEA.HI.SX32 R173, R0, R173, 0x1c ;  /* 0x000000ad00ad7211 */ /* 0x000fca00078fe2ff */
[----:B------:R-:W-:-:S05]  /*15c0*/  IMAD R3, R173, 0x60, -R3 ;  /* 0x00000060ad037824 */ /* 0x000fca00078e0a03 */
[----:B------:R-:W-:-:S04]  /*15d0*/  VIMNMX R3, R3, R60, PT ;  /* 0x0000003c03037248 */ /* 0x000fc80003fe0100 */
[----:B------:R-:W-:Y:S01]  /*15e0*/  ISETP.GT.AND P0, PT, R3, R4, PT ;  /* 0x000000040300720c */ /* 0x000fe20003f04270 */
[----:B------:R-:W-:-:S05]  /*15f0*/  IMAD.WIDE.U32 R4, R4, -0x55555555, RZ ;  /* 0xaaaaaaab04047825 */ /* 0x000fca00078e00ff */
[----:B------:R-:W-:-:S05]  /*1600*/  SHF.R.U32.HI R27, RZ, 0x6, R5 ;  /* 0x00000006ff1b7819 */ /* 0x000fca0000011605 */
[----:B------:R-:W-:Y:S02]  /*1610*/  IMAD.MOV.U32 R26, RZ, RZ, R27 ;  /* 0x000000ffff1a7224 */ /* 0x000fe400078e001b */
[----:B------:R-:W-:-:S04]  /*1620*/  @P0 VIADD R0, R3, 0x5f ;  /* 0x0000005f03000836 */ /* 0x000fc80000000000 */
[----:B------:R-:W-:-:S05]  /*1630*/  @P0 IMAD.HI R0, R0, 0x2aaaaaab, RZ ;  /* 0x2aaaaaab00000827 */ /* 0x000fca00078e02ff */
[----:B------:R-:W-:-:S04]  /*1640*/  @P0 SHF.R.U32.HI R3, RZ, 0x1f, R0 ;  /* 0x0000001fff030819 */ /* 0x000fc80000011600 */
[----:B------:R-:W-:Y:S02]  /*1650*/  @P0 LEA.HI.SX32 R26, R0, R3, 0x1c ;  /* 0x00000003001a0211 */ /* 0x000fe400078fe2ff */
[----:B------:R-:W-:Y:S02]  /*1660*/  PLOP3.LUT P0, PT, PT, PT, PT, 0x80, 0x0 ;  /* 0x000000000000781c */ /* 0x000fe40003f0f070 */
[----:B------:R-:W-:-:S13]  /*1670*/  ISETP.GT.AND P1, PT, R26, R27, PT ;  /* 0x0000001b1a00720c */ /* 0x000fda0003f24270 */
[----:B0-----:R-:W-:Y:S05]  /*1680*/  @!P1 BRA `(.L_x_623) ;  /* 0x0000003c00c89947 */ /* 0x001fea0003800000 */
[----:B------:R-:W-:Y:S01]  /*1690*/  VIADD R25, R18, 0x1c400 ;  /* 0x0001c40012197836 */ /* 0x000fe20000000000 */
[----:B------:R-:W-:Y:S04]  /*16a0*/  BSSY B6, `(.L_x_624) ;  /* 0x0000013000067945 */ /* 0x000fe80003800000 */
[----:B------:R-:W-:-:S13]  /*16b0*/  LOP3.LUT P0, RZ, R25, 0x3ff, RZ, 0xc0, !PT ;  /* 0x000003ff19ff7812 */ /* 0x000fda000780c0ff */
[----:B------:R-:W-:Y:S05]  /*16c0*/  @!P0 BRA `(.L_x_625) ;  /* 0x0000000000408947 */ /* 0x000fea0003800000 */
[----:B------:R-:W-:Y:S01]  /*16d0*/  MOV R0, 0x0 ;  /* 0x0000000000007802 */ /* 0x000fe20000000f00 */
[----:B------:R-:W-:Y:S01]  /*16e0*/  ULDC.64 UR4, c[0x4][0x98] ;  /* 0x0100260000047ab9 */ /* 0x000fe20000000a00 */
[----:B------:R-:W-:Y:S01]  /*16f0*/  ULDC.64 UR6, c[0x4][0x30] ;  /* 0x01000c0000067ab9 */ /* 0x000fe20000000a00 */
[----:B------:R-:W-:Y:S01]  /*1700*/  IMAD.U32 R4, RZ, RZ, UR4 ;  /* 0x00000004ff047e24 */ /* 0x000fe2000f8e00ff */
[----:B------:R0:W1:Y:S01]  /*1710*/  LDC.64 R14, c[0x4][R0] ;  /* 0x01000000000e7b82 */ /* 0x0000620000000a00 */
[----:B------:R-:W-:Y:S01]  /*1720*/  IMAD.U32 R5, RZ, RZ, UR5 ;  /* 0x00000005ff057e24 */ /* 0x000fe2000f8e00ff */
[----:B------:R-:W-:Y:S01]  /*1730*/  ULDC.64 UR4, c[0x4][0xa0] ;  /* 0x0100280000047ab9 */ /* 0x000fe20000000a00 */
[----:B------:R-:W-:Y:S01]  /*1740*/  IMAD.U32 R10, RZ, RZ, UR6 ;  /* 0x00000006ff0a7e24 */ /* 0x000fe2000f8e00ff */
[----:B------:R-:W-:Y:S01]  /*1750*/  MOV R13, RZ ;  /* 0x000000ff000d7202 */ /* 0x000fe20000000f00 */
[----:B------:R-:W-:Y:S02]  /*1760*/  IMAD.U32 R6, RZ, RZ, UR4 ;  /* 0x00000004ff067e24 */ /* 0x000fe4000f8e00ff */
[----:B------:R-:W-:-:S02]  /*1770*/  IMAD.U32 R7, RZ, RZ, UR5 ;  /* 0x00000005ff077e24 */ /* 0x000fc4000f8e00ff */
[----:B------:R-:W-:Y:S02]  /*1780*/  IMAD.U32 R11, RZ, RZ, UR7 ;  /* 0x00000007ff0b7e24 */ /* 0x000fe4000f8e00ff */
[----:B------:R-:W-:Y:S02]  /*1790*/  IMAD.MOV.U32 R8, RZ, RZ, 0x70 ;  /* 0x00000070ff087424 */ /* 0x000fe400078e00ff */
[----:B0-----:R-:W-:-:S07]  /*17a0*/  IMAD.MOV.U32 R12, RZ, RZ, 0x1 ;  /* 0x00000001ff0c7424 */ /* 0x001fce00078e00ff */
[----:B------:R-:W-:-:S07]  /*17b0*/  LEPC R20, `(.L_x_625) ;  /* 0x000000001014794e */ /* 0x000fce0000000000 */
[----:B-1---5:R-:W-:Y:S05]  /*17c0*/  CALL.ABS.NOINC R14 ;  /* 0x000000000e007343 */ /* 0x022fea0003c00000 */
.L_x_625:
[----:B------:R-:W-:Y:S05]  /*17d0*/  BSYNC B6 ;  /* 0x0000000000067941 */ /* 0x000fea0003800000 */
.L_x_624:
        /* <DEDUP_REMOVED lines=19> */
[----:B-1---5:R-:W-:Y:S05]  /*1910*/  CALL.ABS.NOINC R14 ;  /* 0x000000000e007343 */ /* 0x022fea0003c00000 */
.L_x_627:
[----:B------:R-:W-:Y:S05]  /*1920*/  BSYNC B6 ;  /* 0x0000000000067941 */ /* 0x000fea0003800000 */
.L_x_626:
[----:B------:R-:W-:Y:S01]  /*1930*/  ULDC.64 UR4, c[0x0][0x9f8] ;  /* 0x00027e0000047ab9 */ /* 0x000fe20000000a00 */
[----:B------:R-:W0:Y:S01]  /*1940*/  S2R R32, SR_TID.X ;  /* 0x0000000000207919 */ /* 0x000e220000002100 */
[----:B------:R-:W-:Y:S01]  /*1950*/  ISETP.NE.U32.AND P0, PT, RZ, UR4, PT ;  /* 0x00000004ff007c0c */ /* 0x000fe2000bf05070 */
[----:B------:R-:W1:Y:S01]  /*1960*/  LDC.64 R8, c[0x0][0x300] ;  /* 0x0000c000ff087b82 */ /* 0x000e620000000a00 */
[----:B------:R-:W-:Y:S01]  /*1970*/  IMAD.IADD R58, R31, 0x1, R28 ;  /* 0x000000011f3a7824 */ /* 0x000fe200078e021c */
[----:B------:R-:W-:Y:S01]  /*1980*/  ULDC.64 UR6, c[0x0][0xa08] ;  /* 0x0002820000067ab9 */ /* 0x000fe20000000a00 */
[----:B------:R-:W-:Y:S02]  /*1990*/  ISETP.NE.AND.EX P0, PT, RZ, UR5, PT, P0 ;  /* 0x00000005ff007c0c */ /* 0x000fe4000bf05300 */
[----:B------:R-:W-:Y:S01]  /*19a0*/  SHF.R.S32.HI R11, RZ, 0x1f, R90 ;  /* 0x0000001fff0b7819 */ /* 0x000fe2000001145a */
[----:B------:R-:W-:Y:S02]  /*19b0*/  VIADD R62, R16, 0x20 ;  /* 0x00000020103e7836 */ /* 0x000fe40000000000 */
[----:B------:R-:W2:Y:S08]  /*19c0*/  LDC.64 R56, c[0x0][0x3f8] ;  /* 0x0000fe00ff387b82 */ /* 0x000eb00000000a00 */
[----:B------:R-:W-:Y:S01]  /*19d0*/  @P0 IADD3 R4, P1, R219, UR4, RZ ;  /* 0x00000004db040c10 */ /* 0x000fe2000ff3e0ff */
[----:B------:R-:W3:Y:S03]  /*19e0*/  LDC R43, c[0x0][0x3f4] ;  /* 0x0000fd00ff2b7b82 */ /* 0x000ee60000000800 */
[----:B------:R-:W-:Y:S01]  /*19f0*/  @P0 IADD3.X R5, R220, UR5, RZ, P1, !PT ;  /* 0x00000005dc050c10 */ /* 0x000fe20008ffe4ff */
[----:B------:R-:W-:-:S04]  /*1a00*/  ULDC.64 UR4, c[0x0][0x308] ;  /* 0x0000c20000047ab9 */ /* 0x000fc80000000a00 */
[----:B------:R4:W3:Y:S01]  /*1a10*/  @P0 LDG.E R29, desc[UR40][R4.64] ;  /* 0x00000028041d0981 */ /* 0x0008e2000c1e1900 */
[----:B------:R-:W-:Y:S01]  /*1a20*/  SHF.R.S32.HI R40, RZ, 0x1f, R58 ;  /* 0x0000001fff287819 */ /* 0x000fe2000001143a */
[-C--:B-1----:R-:W-:Y:S01]  /*1a30*/  IMAD.WIDE.U32 R6, R58, R8.reuse, RZ ;  /* 0x000000083a067225 */ /* 0x082fe200078e00ff */
[----:B------:R-:W-:Y:S01]  /*1a40*/  ISETP.NE.U32.AND P0, PT, RZ, UR6, PT ;  /* 0x00000006ff007c0c */ /* 0x000fe2000bf05070 */
[----:B------:R-:W1:Y:S01]  /*1a50*/  LDC.64 R14, c[0x0][0x408] ;  /* 0x00010200ff0e7b82 */ /* 0x000e620000000a00 */
[----:B0-----:R-:W-:Y:S01]  /*1a60*/  SHF.R.U32.HI R42, RZ, 0x7, R32 ;  /* 0x00000007ff2a7819 */ /* 0x001fe20000011620 */
[-C--:B------:R-:W-:Y:S01]  /*1a70*/  IMAD R0, R40, R8.reuse, RZ ;  /* 0x0000000828007224 */ /* 0x080fe200078e02ff */
[----:B------:R-:W-:Y:S01]  /*1a80*/  ISETP.NE.AND.EX P0, PT, RZ, UR7, PT, P0 ;  /* 0x00000007ff007c0c */ /* 0x000fe2000bf05300 */
[----:B------:R-:W-:Y:S01]  /*1a90*/  IMAD R10, R225, R8, RZ ;  /* 0x00000008e10a7224 */ /* 0x000fe200078e02ff */
[----:B------:R-:W-:Y:S01]  /*1aa0*/  ISETP.NE.AND P6, PT, R42, 0x1, PT ;  /* 0x000000012a00780c */ /* 0x000fe20003fc5270 */
[----:B------:R-:W-:Y:S01]  /*1ab0*/  IMAD R3, R58, R9, R0 ;  /* 0x000000093a037224 */ /* 0x000fe200078e0200 */
[C---:B------:R-:W-:Y:S01]  /*1ac0*/  IADD3 R12, R16.reuse, 0xc0, RZ ;  /* 0x000000c0100c7810 */ /* 0x040fe20007ffe0ff */
[----:B------:R-:W-:Y:S01]  /*1ad0*/  VIADD R63, R16, 0x40 ;  /* 0x00000040103f7836 */ /* 0x000fe20000000000 */
[----:B------:R-:W-:Y:S01]  /*1ae0*/  SHF.L.U32 R71, R227, 0x6, RZ ;  /* 0x00000006e3477819 */ /* 0x000fe200000006ff */
[----:B------:R-:W-:Y:S01]  /*1af0*/  IMAD.IADD R7, R7, 0x1, R3 ;  /* 0x0000000107077824 */ /* 0x000fe200078e0203 */
[----:B------:R-:W-:Y:S01]  /*1b00*/  SHF.L.U64.HI R67, R8, 0x6, R9 ;  /* 0x0000000608437819 */ /* 0x000fe20000010209 */
[----:B------:R-:W-:Y:S01]  /*1b10*/  IMAD R3, R11, UR4, RZ ;  /* 0x000000040b037c24 */ /* 0x000fe2000f8e02ff */
[----:B------:R-:W-:Y:S01]  /*1b20*/  LOP3.LUT R71, R71, 0x1c0, RZ, 0xc0, !PT ;  /* 0x000001c047477812 */ /* 0x000fe200078ec0ff */
[----:B----4-:R-:W-:Y:S01]  /*1b30*/  IMAD.WIDE.U32 R4, R90, UR4, R6 ;  /* 0x000000045a047c25 */ /* 0x010fe2000f8e0006 */
[----:B--2---:R-:W-:-:S02]  /*1b40*/  SHF.L.U64.HI R72, R56, 0x6, R57 ;  /* 0x0000000638487819 */ /* 0x004fc40000010239 */
[----:B------:R-:W-:Y:S01]  /*1b50*/  SHF.R.U32.HI R74, RZ, 0x3, R71 ;  /* 0x00000003ff4a7819 */ /* 0x000fe20000011647 */
[----:B------:R-:W-:Y:S01]  /*1b60*/  IMAD R3, R90, UR5, R3 ;  /* 0x000000055a037c24 */ /* 0x000fe2000f8e0203 */
[----:B------:R-:W-:Y:S01]  /*1b70*/  ULDC.64 UR4, c[0x0][0x310] ;  /* 0x0000c40000047ab9 */ /* 0x000fe20000000a00 */
[----:B------:R-:W-:Y:S01]  /*1b80*/  IMAD.WIDE.U32 R6, R19, R8, R16 ;  /* 0x0000000813067225 */ /* 0x000fe200078e0010 */
[----:B------:R-:W-:-:S03]  /*1b90*/  SHF.R.S32.HI R75, RZ, 0x1f, R222 ;  /* 0x0000001fff4b7819 */ /* 0x000fc600000114de */
[----:B------:R-:W-:Y:S01]  /*1ba0*/  IMAD.IADD R5, R5, 0x1, R3 ;  /* 0x0000000105057824 */ /* 0x000fe200078e0203 */
[----:B-1----:R-:W-:Y:S01]  /*1bb0*/  SHF.L.U64.HI R69, R14, 0x6, R15 ;  /* 0x000000060e457819 */ /* 0x002fe2000001020f */
[C---:B------:R-:W-:Y:S02]  /*1bc0*/  VIADD R64, R16.reuse, 0x60 ;  /* 0x0000006010407836 */ /* 0x040fe40000000000 */
[C---:B------:R-:W-:Y:S02]  /*1bd0*/  VIADD R65, R16.reuse, 0x80 ;  /* 0x0000008010417836 */ /* 0x040fe40000000000 */
[C---:B------:R-:W-:Y:S02]  /*1be0*/  VIADD R66, R16.reuse, 0xa0 ;  /* 0x000000a010427836 */ /* 0x040fe40000000000 */
[----:B------:R-:W-:Y:S02]  /*1bf0*/  VIADD R23, R16, 0xe0 ;  /* 0x000000e010177836 */ /* 0x000fe40000000000 */
[----:B------:R-:W-:-:S02]  /*1c00*/  IMAD R28, R225, R56, RZ ;  /* 0x00000038e11c7224 */ /* 0x000fc400078e02ff */
[----:B------:R-:W-:Y:S02]  /*1c10*/  IMAD.MOV.U32 R77, RZ, RZ, 0x20 ;  /* 0x00000020ff4d7424 */ /* 0x000fe400078e00ff */
[----:B------:R-:W-:Y:S02]  /*1c20*/  IMAD R35, R19, R57, R28 ;  /* 0x0000003913237224 */ /* 0x000fe400078e021c */
[----:B------:R-:W-:Y:S01]  /*1c30*/  VIADD R76, R42, 0x8 ;  /* 0x000000082a4c7836 */ /* 0x000fe20000000000 */
[----:B------:R-:W-:Y:S01]  /*1c40*/  SHF.R.U32.HI R42, RZ, 0x3, R210 ;  /* 0x00000003ff2a7819 */ /* 0x000fe200000116d2 */
[----:B------:R-:W-:Y:S02]  /*1c50*/  IMAD.SHL.U32 R68, R8, 0x40, RZ ;  /* 0x0000004008447824 */ /* 0x000fe400078e00ff */
[----:B------:R-:W-:Y:S02]  /*1c60*/  IMAD R81, R15, 0x60, RZ ;  /* 0x000000600f517824 */ /* 0x000fe400078e02ff */
[----:B------:R-:W-:-:S02]  /*1c70*/  IMAD.SHL.U32 R70, R14, 0x40, RZ ;  /* 0x000000400e467824 */ /* 0x000fc400078e00ff */
[----:B------:R-:W-:Y:S02]  /*1c80*/  IMAD.SHL.U32 R73, R56, 0x40, RZ ;  /* 0x0000004038497824 */ /* 0x000fe400078e00ff */
[----:B---3--:R-:W-:Y:S01]  /*1c90*/  IMAD.SHL.U32 R78, R43, 0x2, RZ ;  /* 0x000000022b4e7824 */ /* 0x008fe200078e00ff */
[----:B------:R-:W-:Y:S02]  /*1ca0*/  SHF.R.S32.HI R0, RZ, 0x1f, R29 ;  /* 0x0000001fff007819 */ /* 0x000fe4000001141d */
[----:B------:R-:W-:Y:S01]  /*1cb0*/  SEL R21, R29, RZ, !P0 ;  /* 0x000000ff1d157207 */ /* 0x000fe20004000000 */
[----:B------:R-:W-:Y:S01]  /*1cc0*/  IMAD.WIDE.U32 R28, R19, R56, R16 ;  /* 0x00000038131c7225 */ /* 0x000fe200078e0010 */
[----:B------:R-:W-:-:S03]  /*1cd0*/  SEL R20, R0, RZ, !P0 ;  /* 0x000000ff00147207 */ /* 0x000fc60004000000 */
[----:B------:R-:W-:-:S04]  /*1ce0*/  IMAD.WIDE.U32 R4, R21, UR4, R4 ;  /* 0x0000000415047c25 */ /* 0x000fc8000f8e0004 */
[----:B------:R-:W-:Y:S01]  /*1cf0*/  IMAD R0, R20, UR4, RZ ;  /* 0x0000000414007c24 */ /* 0x000fe2000f8e02ff */
[----:B------:R-:W-:Y:S01]  /*1d00*/  IADD3 R61, P0, R4, R6, RZ ;  /* 0x00000006043d7210 */ /* 0x000fe20007f1e0ff */
[----:B------:R-:W-:Y:S02]  /*1d10*/  IMAD.IADD R29, R35, 0x1, R29 ;  /* 0x00000001231d7824 */ /* 0x000fe400078e021d */
[----:B------:R-:W-:Y:S01]  /*1d20*/  IMAD R3, R21, UR5, R0 ;  /* 0x0000000515037c24 */ /* 0x000fe2000f8e0200 */
[----:B------:R-:W-:Y:S05]  /*1d30*/  @!P6 WARPSYNC.ALL ;  /* 0x000000000000e948 */ /* 0x000fea0003800000 */
[----:B------:R-:W-:Y:S01]  /*1d40*/  ULDC UR4, c[0x0][0x320] ;  /* 0x0000c80000047ab9 */ /* 0x000fe20000000800 */
[----:B------:R-:W-:Y:S01]  /*1d50*/  IMAD R0, R19, R9, R10 ;  /* 0x0000000913007224 */ /* 0x000fe200078e020a */
[----:B------:R-:W-:Y:S01]  /*1d60*/  @!P6 BAR.SYNC.DEFER_BLOCKING 0x9, 0x100 ;  /* 0x024400000000eb1d */ /* 0x000fe20000010000 */
[----:B------:R-:W-:Y:S01]  /*1d70*/  IMAD.IADD R3, R5, 0x1, R3 ;  /* 0x0000000105037824 */ /* 0x000fe200078e0203 */
[----:B------:R-:W-:Y:S01]  /*1d80*/  ISETP.GE.AND P1, PT, R62, UR4, PT ;  /* 0x000000043e007c0c */ /* 0x000fe2000bf26270 */
[----:B-----5:R-:W-:Y:S01]  /*1d90*/  IMAD.WIDE.U32 R36, R38, R56, R28 ;  /* 0x0000003826247225 */ /* 0x020fe200078e001c */
[----:B------:R-:W-:-:S02]  /*1da0*/  ISETP.GE.AND P2, PT, R12, UR4, PT ;  /* 0x000000040c007c0c */ /* 0x000fc4000bf46270 */
[----:B------:R-:W-:Y:S01]  /*1db0*/  SEL R6, RZ, 0xffffffff, P1 ;  /* 0xffffffffff067807 */ /* 0x000fe20000800000 */
[----:B------:R-:W-:Y:S01]  /*1dc0*/  ULDC.64 UR6, c[0x0][0x330] ;  /* 0x0000cc0000067ab9 */ /* 0x000fe20000000a00 */
[----:B------:R-:W-:Y:S01]  /*1dd0*/  IADD3.X R0, R3, R7, R0, P0, !PT ;  /* 0x0000000703007210 */ /* 0x000fe200007fe400 */
[----:B------:R-:W-:Y:S01]  /*1de0*/  IMAD R7, R11, UR6, RZ ;  /* 0x000000060b077c24 */ /* 0x000fe2000f8e02ff */
[----:B------:R-:W-:Y:S01]  /*1df0*/  ISETP.GE.AND P0, PT, R16, UR4, PT ;  /* 0x0000000410007c0c */ /* 0x000fe2000bf06270 */
[----:B------:R-:W-:Y:S01]  /*1e00*/  IMAD.SHL.U32 R11, R6, 0x2, RZ ;  /* 0x00000002060b7824 */ /* 0x000fe200078e00ff */
[----:B------:R-:W-:Y:S01]  /*1e10*/  ISETP.GE.AND P1, PT, R64, UR4, PT ;  /* 0x0000000440007c0c */ /* 0x000fe2000bf26270 */
[C---:B------:R-:W-:Y:S01]  /*1e20*/  IMAD R13, R90.reuse, UR7, R7 ;  /* 0x000000075a0d7c24 */ /* 0x040fe2000f8e0207 */
[----:B------:R-:W-:Y:S01]  /*1e30*/  SEL R10, RZ, 0x1, P0 ;  /* 0x00000001ff0a7807 */ /* 0x000fe20000000000 */
[----:B------:R-:W-:Y:S01]  /*1e40*/  IMAD.WIDE.U32 R6, R90, UR6, R16 ;  /* 0x000000065a067c25 */ /* 0x000fe2000f8e0010 */
[----:B------:R-:W-:-:S02]  /*1e50*/  ISETP.GE.AND P0, PT, R63, UR4, PT ;  /* 0x000000043f007c0c */ /* 0x000fc4000bf06270 */
[----:B------:R-:W-:Y:S01]  /*1e60*/  LOP3.LUT R10, R11, 0x2, R10, 0xe2, !PT ;  /* 0x000000020b0a7812 */ /* 0x000fe200078ee20a */
[----:B------:R-:W-:Y:S01]  /*1e70*/  IMAD.IADD R7, R7, 0x1, R13 ;  /* 0x0000000107077824 */ /* 0x000fe200078e020d */
[----:B------:R-:W-:Y:S02]  /*1e80*/  SEL R11, RZ, 0x4, P0 ;  /* 0x00000004ff0b7807 */ /* 0x000fe40000000000 */
[----:B------:R-:W-:Y:S02]  /*1e90*/  SEL R12, RZ, 0x8, P1 ;  /* 0x00000008ff0c7807 */ /* 0x000fe40000800000 */
[----:B------:R-:W-:Y:S02]  /*1ea0*/  ISETP.GE.AND P0, PT, R65, UR4, PT ;  /* 0x0000000441007c0c */ /* 0x000fe4000bf06270 */
[----:B------:R-:W-:Y:S02]  /*1eb0*/  ISETP.GE.AND P1, PT, R66, UR4, PT ;  /* 0x0000000442007c0c */ /* 0x000fe4000bf26270 */
[----:B------:R-:W-:-:S02]  /*1ec0*/  LOP3.LUT R10, R12, R10, R11, 0xfe, !PT ;  /* 0x0000000a0c0a7212 */ /* 0x000fc400078efe0b */
[----:B------:R-:W-:Y:S02]  /*1ed0*/  SEL R11, RZ, 0x10, P0 ;  /* 0x00000010ff0b7807 */ /* 0x000fe40000000000 */
[----:B------:R-:W-:Y:S02]  /*1ee0*/  SEL R12, RZ, 0x20, P1 ;  /* 0x00000020ff0c7807 */ /* 0x000fe40000800000 */
[----:B------:R-:W-:Y:S01]  /*1ef0*/  ISETP.GE.AND P3, PT, R23, UR4, PT ;  /* 0x0000000417007c0c */ /* 0x000fe2000bf66270 */
[----:B------:R-:W-:Y:S01]  /*1f00*/  ULDC.64 UR4, c[0x0][0x338] ;  /* 0x0000ce0000047ab9 */ /* 0x000fe20000000a00 */
[----:B------:R-:W-:Y:S01]  /*1f10*/  LOP3.LUT R11, R12, R10, R11, 0xfe, !PT ;  /* 0x0000000a0c0b7212 */ /* 0x000fe200078efe0b */
[----:B------:R-:W-:Y:S01]  /*1f20*/  IMAD R12, R20, UR4, RZ ;  /* 0x00000004140c7c24 */ /* 0x000fe2000f8e02ff */
[----:B------:R-:W-:Y:S01]  /*1f30*/  SEL R10, RZ, 0x40, P2 ;  /* 0x00000040ff0a7807 */ /* 0x000fe20001000000 */
[C---:B------:R-:W-:Y:S01]  /*1f40*/  IMAD.WIDE.U32 R6, R21.reuse, UR4, R6 ;  /* 0x0000000415067c25 */ /* 0x040fe2000f8e0006 */
[----:B------:R-:W-:Y:S01]  /*1f50*/  ISETP.GE.AND P0, PT, R16, R43, PT ;  /* 0x0000002b1000720c */ /* 0x000fe20003f06270 */
[----:B------:R-:W-:Y:S01]  /*1f60*/  ULDC UR4, c[0x0][0x2f4] ;  /* 0x0000bd0000047ab9 */ /* 0x000fe20000000800 */
[----:B------:R-:W-:Y:S01]  /*1f70*/  SHF.R.S32.HI R23, RZ, 0x1f, R22 ;  /* 0x0000001fff177819 */ /* 0x000fe20000011416 */
[----:B------:R-:W-:Y:S01]  /*1f80*/  IMAD R41, R21, UR5, R12 ;  /* 0x0000000515297c24 */ /* 0x000fe2000f8e020c */
[----:B------:R-:W-:Y:S01]  /*1f90*/  LOP3.LUT R96, R11, R10, RZ, 0xfc, !PT ;  /* 0x0000000a0b607212 */ /* 0x000fe200078efcff */
[-C--:B------:R-:W-:Y:S01]  /*1fa0*/  IMAD R10, R225, R14.reuse, RZ ;  /* 0x0000000ee10a7224 */ /* 0x080fe200078e02ff */
[----:B------:R-:W-:Y:S01]  /*1fb0*/  SEL R33, R43, RZ, P0 ;  /* 0x000000ff2b217207 */ /* 0x000fe20000000000 */
[----:B------:R-:W-:Y:S01]  /*1fc0*/  IMAD.WIDE.U32 R12, R19, R14, R22 ;  /* 0x0000000e130c7225 */ /* 0x000fe200078e0016 */
[----:B------:R-:W-:-:S02]  /*1fd0*/  LOP3.LUT R29, R71, 0x18, R16, 0xf8, !PT ;  /* 0x00000018471d7812 */ /* 0x000fc400078ef810 */
[----:B------:R-:W-:Y:S01]  /*1fe0*/  LOP3.LUT P1, RZ, R227, 0x4, RZ, 0xc0, !PT ;  /* 0x00000004e3ff7812 */ /* 0x000fe2000782c0ff */
[----:B------:R-:W-:Y:S01]  /*1ff0*/  IMAD R31, R19, R15, R10 ;  /* 0x0000000f131f7224 */ /* 0x000fe200078e020a */
[----:B------:R-:W-:Y:S01]  /*2000*/  LOP3.LUT R28, R29, R74, RZ, 0x3c, !PT ;  /* 0x0000004a1d1c7212 */ /* 0x000fe200078e3cff */
[C---:B------:R-:W-:Y:S01]  /*2010*/  IMAD.WIDE.U32 R20, R19.reuse, R14, R16 ;  /* 0x0000000e13147225 */ /* 0x040fe200078e0010 */
[----:B------:R-:W-:Y:S02]  /*2020*/  IADD3 R58, P2, R19, R58, RZ ;  /* 0x0000003a133a7210 */ /* 0x000fe40007f5e0ff */
[----:B------:R-:W-:Y:S01]  /*2030*/  SEL R77, R77, 0xffffffe0, !P1 ;  /* 0xffffffe04d4d7807 */ /* 0x000fe20004800000 */
[----:B------:R-:W-:Y:S01]  /*2040*/  IMAD.WIDE.U32 R10, R19, R56, R22 ;  /* 0x00000038130a7225 */ /* 0x000fe200078e0016 */
[----:B------:R-:W-:Y:S02]  /*2050*/  SEL R95, RZ, 0xffffff80, P3 ;  /* 0xffffff80ff5f7807 */ /* 0x000fe40001800000 */
[C---:B------:R-:W-:Y:S01]  /*2060*/  ISETP.GE.AND P1, PT, R16.reuse, UR4, PT ;  /* 0x0000000410007c0c */ /* 0x040fe2000bf26270 */
[----:B------:R-:W-:Y:S01]  /*2070*/  IMAD.IADD R33, R16, 0x1, R33 ;  /* 0x0000000110217824 */ /* 0x000fe200078e0221 */
[C---:B------:R-:W-:Y:S01]  /*2080*/  LOP3.LUT R95, R96.reuse, 0x80, R95, 0xc8, !PT ;  /* 0x00000080605f7812 */ /* 0x040fe200078ec85f */
[----:B------:R-:W-:Y:S01]  /*2090*/  IMAD.IADD R13, R13, 0x1, R31 ;  /* 0x000000010d0d7824 */ /* 0x000fe200078e021f */
[----:B------:R-:W-:Y:S01]  /*20a0*/  LOP3.LUT R96, R96, 0x40, RZ, 0xc0, !PT ;  /* 0x0000004060607812 */ /* 0x000fe200078ec0ff */
[----:B------:R-:W-:Y:S01]  /*20b0*/  IMAD.IADD R31, R31, 0x1, R21 ;  /* 0x000000011f1f7824 */ /* 0x000fe200078e0215 */
[----:B------:R-:W-:Y:S01]  /*20c0*/  SHF.R.S32.HI R32, RZ, 0x1f, R33 ;  /* 0x0000001fff207819 */ /* 0x000fe20000011421 */
[----:B------:R-:W-:Y:S01]  /*20d0*/  IMAD.IADD R21, R11, 0x1, R35 ;  /* 0x000000010b157824 */ /* 0x000fe200078e0223 */
[----:B------:R-:W-:Y:S01]  /*20e0*/  SHF.R.S32.HI R11, RZ, 0x1f, R38 ;  /* 0x0000001fff0b7819 */ /* 0x000fe20000011426 */
[----:B------:R-:W-:Y:S01]  /*20f0*/  IMAD.MOV.U32 R30, RZ, RZ, R20 ;  /* 0x000000ffff1e7224 */ /* 0x000fe200078e0014 */
[----:B------:R-:W-:Y:S01]  /*2100*/  LEA.HI R32, R32, R33, RZ, 0x3 ;  /* 0x0000002120207211 */ /* 0x000fe200078f18ff */
[----:B------:R-:W-:-:S02]  /*2110*/  IMAD.MOV.U32 R20, RZ, RZ, R10 ;  /* 0x000000ffff147224 */ /* 0x000fc400078e000a */
[----:B------:R-:W-:Y:S01]  /*2120*/  IMAD R10, R11, R14, RZ ;  /* 0x0000000e0b0a7224 */ /* 0x000fe200078e02ff */
[----:B------:R-:W-:Y:S01]  /*2130*/  LOP3.LUT R29, R71, 0x38, R32, 0xf8, !PT ;  /* 0x00000038471d7812 */ /* 0x000fe200078ef820 */
[----:B------:R-:W-:Y:S01]  /*2140*/  IMAD R79, R211, 0x200, R28 ;  /* 0x00000200d34f7824 */ /* 0x000fe200078e021c */
[----:B------:R-:W-:Y:S01]  /*2150*/  LOP3.LUT R28, R210, 0x38, R32, 0xf8, !PT ;  /* 0x00000038d21c7812 */ /* 0x000fe200078ef820 */
[----:B------:R-:W-:Y:S01]  /*2160*/  IMAD R34, R11, R56, RZ ;  /* 0x000000380b227224 */ /* 0x000fe200078e02ff */
[----:B------:R-:W-:Y:S01]  /*2170*/  LOP3.LUT R90, R32, 0xfffffff8, RZ, 0xc0, !PT ;  /* 0xfffffff8205a7812 */ /* 0x000fe200078ec0ff */
[----:B------:R-:W-:Y:S01]  /*2180*/  IMAD R85, R38, R15, R10 ;  /* 0x0000000f26557224 */ /* 0x000fe200078e020a */
[----:B------:R-:W-:Y:S01]  /*2190*/  LOP3.LUT R93, R28, R42, RZ, 0x3c, !PT ;  /* 0x0000002a1c5d7212 */ /* 0x000fe200078e3cff */
[C---:B------:R-:W-:Y:S01]  /*21a0*/  IMAD.WIDE.U32 R10, R38.reuse, R14, R12 ;  /* 0x0000000e260a7225 */ /* 0x040fe200078e000c */
[----:B------:R-:W-:Y:S02]  /*21b0*/  LOP3.LUT R92, R29, R74, RZ, 0x3c, !PT ;  /* 0x0000004a1d5c7212 */ /* 0x000fe400078e3cff */
[----:B------:R-:W-:Y:S01]  /*21c0*/  SHF.R.S32.HI R88, RZ, 0x3, R32 ;  /* 0x00000003ff587819 */ /* 0x000fe20000011420 */
[----:B------:R-:W-:Y:S01]  /*21d0*/  IMAD.WIDE.U32 R12, R38, R14, R30 ;  /* 0x0000000e260c7225 */ /* 0x000fe200078e001e */
[----:B------:R-:W-:-:S02]  /*21e0*/  SHF.R.S32.HI R91, RZ, 0x1f, R90 ;  /* 0x0000001fff5b7819 */ /* 0x000fc4000001145a */
[----:B------:R-:W-:Y:S01]  /*21f0*/  LEA R92, R211, R92, 0x9 ;  /* 0x0000005cd35c7211 */ /* 0x000fe200078e48ff */
[----:B------:R-:W-:Y:S02]  /*2200*/  IMAD R33, R9, 0x60, RZ ;  /* 0x0000006009217824 */ /* 0x000fe400078e02ff */
[C---:B------:R-:W-:Y:S02]  /*2210*/  IMAD R87, R38.reuse, R57, R34 ;  /* 0x0000003926577224 */ /* 0x040fe400078e0222 */
[----:B------:R-:W-:Y:S02]  /*2220*/  IMAD R31, R57, 0x60, RZ ;  /* 0x00000060391f7824 */ /* 0x000fe400078e02ff */
[----:B------:R-:W-:-:S04]  /*2230*/  IMAD.WIDE.U32 R20, R38, R56, R20 ;  /* 0x0000003826147225 */ /* 0x000fc800078e0014 */
[----:B------:R-:W-:-:S04]  /*2240*/  IMAD.WIDE.U32 R8, R8, 0x60, RZ ;  /* 0x0000006008087825 */ /* 0x000fc800078e00ff */
[----:B------:R-:W-:-:S04]  /*2250*/  IMAD.WIDE.U32 R14, R14, 0x60, RZ ;  /* 0x000000600e0e7825 */ /* 0x000fc800078e00ff */
[----:B------:R-:W-:-:S04]  /*2260*/  IMAD.WIDE.U32 R56, R56, 0x60, RZ ;  /* 0x0000006038387825 */ /* 0x000fc800078e00ff */
[----:B------:R-:W-:Y:S01]  /*2270*/  IMAD.X R59, R225, 0x1, R40, P2 ;  /* 0x00000001e13b7824 */ /* 0x000fe200010e0628 */
[----:B------:R-:W-:Y:S01]  /*2280*/  ISETP.GE.AND P2, PT, R62, UR4, PT ;  /* 0x000000043e007c0c */ /* 0x000fe2000bf46270 */
[----:B------:R-:W-:Y:S02]  /*2290*/  IMAD.IADD R84, R11, 0x1, R85 ;  /* 0x000000010b547824 */ /* 0x000fe400078e0255 */
[----:B------:R-:W-:Y:S02]  /*22a0*/  IMAD.IADD R86, R21, 0x1, R87 ;  /* 0x0000000115567824 */ /* 0x000fe400078e0257 */
[----:B------:R-:W-:Y:S02]  /*22b0*/  IMAD.IADD R80, R9, 0x1, R33 ;  /* 0x0000000109507824 */ /* 0x000fe400078e0221 */
[----:B------:R-:W-:Y:S02]  /*22c0*/  IMAD.IADD R81, R15, 0x1, R81 ;  /* 0x000000010f517824 */ /* 0x000fe400078e0251 */
[----:B------:R-:W-:-:S02]  /*22d0*/  IMAD.IADD R82, R57, 0x1, R31 ;  /* 0x0000000139527824 */ /* 0x000fc400078e021f */
[----:B------:R-:W-:Y:S02]  /*22e0*/  IMAD.IADD R83, R77, 0x1, R79 ;  /* 0x000000014d537824 */ /* 0x000fe400078e024f */
[----:B------:R-:W-:Y:S02]  /*22f0*/  IMAD.IADD R85, R85, 0x1, R13 ;  /* 0x0000000155557824 */ /* 0x000fe400078e020d */
[----:B------:R-:W-:Y:S02]  /*2300*/  IMAD.IADD R87, R87, 0x1, R37 ;  /* 0x0000000157577824 */ /* 0x000fe400078e0225 */
[----:B------:R-:W-:Y:S02]  /*2310*/  IMAD.IADD R93, R212, 0x1, R93 ;  /* 0x00000001d45d7824 */ /* 0x000fe400078e025d */
[----:B------:R-:W-:-:S07]  /*2320*/  IMAD.IADD R94, R7, 0x1, R41 ;  /* 0x00000001075e7824 */ /* 0x000fce00078e0229 */
.L_x_675:
[----:B------:R-:W0:Y:S01]  /*2330*/  LDC.64 R100, c[0x0][0x2e8] ;  /* 0x0000ba00ff647b82 */ /* 0x000e220000000a00 */
[----:B------:R-:W-:Y:S01]  /*2340*/  VIADD R45, R26, 0xffffffff ;  /* 0xffffffff1a2d7836 */ /* 0x000fe20000000000 */
[----:B------:R-:W-:Y:S05]  /*2350*/  YIELD ;  /* 0x0000000000007946 */ /* 0x000fea0003800000 */
[----:B------:R-:W-:Y:S01]  /*2360*/  SHF.R.S32.HI R35, RZ, 0x1f, R45 ;  /* 0x0000001fff237819 */ /* 0x000fe2000001142d */
[----:B------:R-:W1:Y:S01]  /*2370*/  LDC R105, c[0x0][0x3f4] ;  /* 0x0000fd00ff697b82 */ /* 0x000e620000000800 */
[-C--:B------:R-:W-:Y:S01]  /*2380*/  IMAD R29, R80, R45.reuse, RZ ;  /* 0x0000002d501d7224 */ /* 0x080fe200078e02ff */
[----:B------:R-:W-:Y:S01]  /*2390*/  BSSY B0, `(.L_x_628) ;  /* 0x00002a3000007945 */ /* 0x000fe20003800000 */
[----:B------:R-:W-:-:S04]  /*23a0*/  IMAD.WIDE.U32 R102, R8, R45, RZ ;  /* 0x0000002d08667225 */ /* 0x000fc800078e00ff */
[----:B------:R-:W-:Y:S01]  /*23b0*/  IMAD R31, R35, R8, R29 ;  /* 0x00000008231f7224 */ /* 0x000fe200078e021d */
[CC--:B------:R-:W-:Y:S01]  /*23c0*/  IADD3 R26, P3, P4, R61.reuse, R102.reuse, R68 ;  /* 0x000000663d1a7210 */ /* 0x0c0fe20007c7e044 */
[C---:B------:R-:W-:Y:S01]  /*23d0*/  IMAD R106, R2.reuse, 0x1800, R79 ;  /* 0x00001800026a7824 */ /* 0x040fe200078e024f */
[----:B------:R-:W-:Y:S01]  /*23e0*/  IADD3 R29, P5, R61, R102, RZ ;  /* 0x000000663d1d7210 */ /* 0x000fe20007fbe0ff */
[----:B------:R-:W-:Y:S02]  /*23f0*/  IMAD.IADD R107, R103, 0x1, R31 ;  /* 0x00000001676b7824 */ /* 0x000fe400078e021f */
[----:B------:R-:W-:Y:S02]  /*2400*/  IMAD R104, R2, 0x1800, R83 ;  /* 0x0000180002687824 */ /* 0x000fe400078e0253 */
[----:B------:R-:W-:Y:S01]  /*2410*/  IMAD.X R30, R107, 0x1, R0, P5 ;  /* 0x000000016b1e7824 */ /* 0x000fe200028e0600 */
[----:B------:R-:W-:Y:S01]  /*2420*/  IADD3.X R28, R0, R107, R67, P3, P4 ;  /* 0x0000006b001c7210 */ /* 0x000fe20001fe8443 */
[--C-:B------:R-:W-:Y:S01]  /*2430*/  IMAD R106, R106, 0x2, R25.reuse ;  /* 0x000000026a6a7824 */ /* 0x100fe200078e0219 */
[-C--:B0-----:R-:W-:Y:S01]  /*2440*/  LEA R40, P3, R26, R100.reuse, 0x1 ;  /* 0x000000641a287211 */ /* 0x081fe200078608ff */
[----:B------:R-:W-:Y:S01]  /*2450*/  IMAD R104, R104, 0x2, R25 ;  /* 0x0000000268687824 */ /* 0x000fe200078e0219 */
[----:B------:R-:W-:-:S02]  /*2460*/  LEA R42, P5, R29, R100, 0x1 ;  /* 0x000000641d2a7211 */ /* 0x000fc400078a08ff */
[----:B------:R-:W-:Y:S01]  /*2470*/  LEA.HI.X R41, R26, R101, R28, 0x1, P3 ;  /* 0x000000651a297211 */ /* 0x000fe200018f0c1c */
[----:B------:R-:W-:Y:S01]  /*2480*/  IMAD.MOV.U32 R26, RZ, RZ, R45 ;  /* 0x000000ffff1a7224 */ /* 0x000fe200078e002d */
[----:B-1----:R-:W-:Y:S02]  /*2490*/  ISETP.GE.AND P3, PT, R105, 0x1, PT ;  /* 0x000000016900780c */ /* 0x002fe40003f66270 */
[----:B------:R-:W-:Y:S02]  /*24a0*/  ISETP.GT.AND P4, PT, R45, R27, PT ;  /* 0x0000001b2d00720c */ /* 0x000fe40003f84270 */
[----:B------:R-:W-:Y:S02]  /*24b0*/  LEA.HI.X R43, R29, R101, R30, 0x1, P5 ;  /* 0x000000651d2b7211 */ /* 0x000fe400028f0c1e */
[----:B------:R-:W-:-:S07]  /*24c0*/  P2R R98, PR, RZ, 0x10 ;  /* 0x00000010ff627803 */ /* 0x000fce0000000000 */
[----:B----4-:R-:W-:Y:S05]  /*24d0*/  @!P3 BRA `(.L_x_629) ;  /* 0x0000002400d4b947 */ /* 0x010fea0003800000 */
[----:B------:R-:W-:Y:S01]  /*24e0*/  ULDC.U8 UR4, c[0x0][0x410] ;  /* 0x0001040000047ab9 */ /* 0x000fe20000000000 */
[-C--:B------:R-:W-:Y:S01]  /*24f0*/  IMAD R29, R82, R45.reuse, RZ ;  /* 0x0000002d521d7224 */ /* 0x080fe200078e02ff */
[----:B------:R-:W-:Y:S01]  /*2500*/  ISETP.NE.AND P3, PT, RZ, UR4, PT ;  /* 0x00000004ff007c0c */ /* 0x000fe2000bf65270 */
[-C--:B------:R-:W-:Y:S02]  /*2510*/  IMAD R31, R81, R45.reuse, RZ ;  /* 0x0000002d511f7224 */ /* 0x080fe400078e02ff */
[C---:B------:R-:W-:Y:S02]  /*2520*/  IMAD R33, R35.reuse, R56, R29 ;  /* 0x0000003823217224 */ /* 0x040fe400078e021d */
[----:B------:R-:W-:Y:S02]  /*2530*/  IMAD R35, R35, R14, R31 ;  /* 0x0000000e23237224 */ /* 0x000fe400078e021f */
[----:B------:R-:W-:Y:S02]  /*2540*/  IMAD R99, R26, -0x60, R60 ;  /* 0xffffffa01a637824 */ /* 0x000fe400078e023c */
[----:B------:R-:W-:-:S03]  /*2550*/  IMAD.WIDE.U32 R28, R56, R45, RZ ;  /* 0x0000002d381c7225 */ /* 0x000fc600078e00ff */
[----:B------:R-:W-:Y:S01]  /*2560*/  VIMNMX R99, R99, 0x60, PT ;  /* 0x0000006063637848 */ /* 0x000fe20003fe0100 */
[----:B------:R-:W-:-:S04]  /*2570*/  IMAD.WIDE.U32 R30, R14, R45, RZ ;  /* 0x0000002d0e1e7225 */ /* 0x000fc800078e00ff */
[----:B------:R-:W-:Y:S02]  /*2580*/  IMAD.IADD R97, R29, 0x1, R33 ;  /* 0x000000011d617824 */ /* 0x000fe400078e0221 */
[----:B------:R-:W-:Y:S01]  /*2590*/  IMAD.IADD R108, R31, 0x1, R35 ;  /* 0x000000011f6c7824 */ /* 0x000fe200078e0223 */
[----:B------:R-:W-:Y:S06]  /*25a0*/  @!P3 BRA `(.L_x_630) ;  /* 0x000000100090b947 */ /* 0x000fec0003800000 */
[----:B------:R-:W-:Y:S01]  /*25b0*/  ISETP.GE.AND P4, PT, R19, R99, PT ;  /* 0x000000631300720c */ /* 0x000fe20003f86270 */
[----:B------:R-:W-:Y:S01]  /*25c0*/  BSSY B1, `(.L_x_631) ;  /* 0x000001b000017945 */ /* 0x000fe20003800000 */
[----:B------:R-:W-:Y:S02]  /*25d0*/  CS2R R34, SRZ ;  /* 0x0000000000227805 */ /* 0x000fe4000001ff00 */
[----:B------:R-:W-:Y:S02]  /*25e0*/  CS2R R50, SRZ ;  /* 0x0000000000327805 */ /* 0x000fe4000001ff00 */
[----:B------:R-:W-:Y:S02]  /*25f0*/  CS2R R52, SRZ ;  /* 0x0000000000347805 */ /* 0x000fe4000001ff00 */
[----:B------:R-:W-:Y:S02]  /*2600*/  CS2R R48, SRZ ;  /* 0x0000000000307805 */ /* 0x000fe4000001ff00 */
[----:B------:R-:W-:-:S03]  /*2610*/  CS2R R54, SRZ ;  /* 0x0000000000367805 */ /* 0x000fc6000001ff00 */
[----:B------:R-:W-:Y:S05]  /*2620*/  @P4 BRA `(.L_x_632) ;  /* 0x0000000000504947 */ /* 0x000fea0003800000 */
[----:B------:R-:W-:Y:S01]  /*2630*/  IADD3 R33, P3, R20, R28, RZ ;  /* 0x0000001c14217210 */ /* 0x000fe20007f7e0ff */
[----:B------:R-:W-:Y:S01]  /*2640*/  ULDC.64 UR4, c[0x0][0x3e8] ;  /* 0x0000fa0000047ab9 */ /* 0x000fe20000000a00 */
[----:B------:R-:W-:Y:S02]  /*2650*/  CS2R R52, SRZ ;  /* 0x0000000000347805 */ /* 0x000fe4000001ff00 */
[----:B------:R-:W-:Y:S01]  /*2660*/  CS2R R54, SRZ ;  /* 0x0000000000367805 */ /* 0x000fe2000001ff00 */
[----:B------:R-:W-:Y:S01]  /*2670*/  IMAD.X R44, R97, 0x1, R86, P3 ;  /* 0x00000001612c7824 */ /* 0x000fe200018e0656 */
[----:B------:R-:W-:-:S04]  /*2680*/  LEA R32, P3, R33, UR4, 0x1 ;  /* 0x0000000421207c11 */ /* 0x000fc8000f8608ff */
[----:B------:R-:W-:Y:S01]  /*2690*/  LEA.HI.X R33, R33, UR5, R44, 0x1, P3 ;  /* 0x0000000521217c11 */ /* 0x000fe200098f0c2c */
[----:B------:R-:W-:Y:S01]  /*26a0*/  ULDC.64 UR4, c[0x0][0x400] ;  /* 0x0001000000047ab9 */ /* 0x000fe20000000a00 */
[----:B------:R-:W-:-:S05]  /*26b0*/  IADD3 R45, P3, R10, R30, RZ ;  /* 0x0000001e0a2d7210 */ /* 0x000fca0007f7e0ff */
[----:B------:R-:W-:Y:S01]  /*26c0*/  IMAD.X R46, R108, 0x1, R84, P3 ;  /* 0x000000016c2e7824 */ /* 0x000fe200018e0654 */
[----:B------:R-:W-:-:S04]  /*26d0*/  LEA R44, P3, R45, UR4, 0x1 ;  /* 0x000000042d2c7c11 */ /* 0x000fc8000f8608ff */
[----:B------:R-:W-:Y:S02]  /*26e0*/  LEA.HI.X R45, R45, UR5, R46, 0x1, P3 ;  /* 0x000000052d2d7c11 */ /* 0x000fe400098f0c2e */
[----:B------:R-:W-:Y:S02]  /*26f0*/  ISETP.GE.AND P3, PT, R22, R105, PT ;  /* 0x000000691600720c */ /* 0x000fe40003f66270 */
[----:B------:R-:W-:Y:S02]  /*2700*/  CS2R R50, SRZ ;  /* 0x0000000000327805 */ /* 0x000fe4000001ff00 */
[----:B------:R-:W-:-:S09]  /*2710*/  CS2R R48, SRZ ;  /* 0x0000000000307805 */ /* 0x000fd2000001ff00 */
[----:B------:R0:W5:Y:S04]  /*2720*/  @!P3 LDG.E.64 R52, desc[UR40][R32.64] ;  /* 0x000000282034b981 */ /* 0x000168000c1e1b00 */
[----:B------:R0:W5:Y:S01]  /*2730*/  @!P3 LDG.E.64 R54, desc[UR40][R44.64] ;  /* 0x000000282c36b981 */ /* 0x000162000c1e1b00 */
[----:B------:R-:W-:-:S13]  /*2740*/  ISETP.GE.AND P3, PT, R202, R105, PT ;  /* 0x00000069ca00720c */ /* 0x000fda0003f66270 */
[----:B------:R0:W5:Y:S04]  /*2750*/  @!P3 LDG.E.64 R50, desc[UR40][R32.64+0x20] ;  /* 0x000020282032b981 */ /* 0x000168000c1e1b00 */
[----:B------:R0:W5:Y:S02]  /*2760*/  @!P3 LDG.E.64 R48, desc[UR40][R44.64+0x20] ;  /* 0x000020282c30b981 */ /* 0x000164000c1e1b00 */
.L_x_632:
[----:B------:R-:W-:Y:S05]  /*2770*/  BSYNC B1 ;  /* 0x0000000000017941 */ /* 0x000fea0003800000 */
.L_x_631:
[----:B------:R-:W-:Y:S01]  /*2780*/  ISETP.GE.AND P5, PT, R222, R99, PT ;  /* 0x00000063de00720c */ /* 0x000fe20003fa6270 */
[----:B------:R-:W-:Y:S01]  /*2790*/  BSSY B1, `(.L_x_633) ;  /* 0x000001b000017945 */ /* 0x000fe20003800000 */
[----:B0-----:R-:W-:Y:S02]  /*27a0*/  CS2R R44, SRZ ;  /* 0x00000000002c7805 */ /* 0x001fe4000001ff00 */
[----:B------:R-:W-:Y:S01]  /*27b0*/  CS2R R32, SRZ ;  /* 0x0000000000207805 */ /* 0x000fe2000001ff00 */
[----:B-----5:R-:W-:Y:S01]  /*27c0*/  IMAD.MOV.U32 R100, RZ, RZ, R50 ;  /* 0x000000ffff647224 */ /* 0x020fe200078e0032 */
[----:B------:R-:W-:Y:S01]  /*27d0*/  CS2R R46, SRZ ;  /* 0x00000000002e7805 */ /* 0x000fe2000001ff00 */
[----:B------:R-:W-:-:S06]  /*27e0*/  IMAD.MOV.U32 R101, RZ, RZ, R51 ;  /* 0x000000ffff657224 */ /* 0x000fcc00078e0033 */
[----:B------:R-:W-:Y:S05]  /*27f0*/  @P5 BRA `(.L_x_634) ;  /* 0x0000000000505947 */ /* 0x000fea0003800000 */
[----:B------:R-:W-:Y:S01]  /*2800*/  IADD3 R29, P3, P6, R20, R28, R73 ;  /* 0x0000001c141d7210 */ /* 0x000fe20007e7e049 */
[----:B------:R-:W-:Y:S01]  /*2810*/  ULDC.64 UR4, c[0x0][0x3e8] ;  /* 0x0000fa0000047ab9 */ /* 0x000fe20000000a00 */
[----:B------:R-:W-:Y:S02]  /*2820*/  CS2R R44, SRZ ;  /* 0x00000000002c7805 */ /* 0x000fe4000001ff00 */
[----:B------:R-:W-:Y:S02]  /*2830*/  CS2R R46, SRZ ;  /* 0x00000000002e7805 */ /* 0x000fe4000001ff00 */
[----:B------:R-:W-:Y:S02]  /*2840*/  IADD3.X R34, R86, R97, R72, P3, P6 ;  /* 0x0000006156227210 */ /* 0x000fe40001fec448 */
[----:B------:R-:W-:-:S04]  /*2850*/  IADD3 R31, P3, P6, R10, R30, R70 ;  /* 0x0000001e0a1f7210 */ /* 0x000fc80007e7e046 */
[----:B------:R-:W-:Y:S02]  /*2860*/  IADD3.X R32, R84, R108, R69, P3, P6 ;  /* 0x0000006c54207210 */ /* 0x000fe40001fec445 */
[----:B------:R-:W-:-:S04]  /*2870*/  LEA R28, P3, R29, UR4, 0x1 ;  /* 0x000000041d1c7c11 */ /* 0x000fc8000f8608ff */
[----:B------:R-:W-:Y:S01]  /*2880*/  LEA.HI.X R29, R29, UR5, R34, 0x1, P3 ;  /* 0x000000051d1d7c11 */ /* 0x000fe200098f0c22 */
[----:B------:R-:W-:Y:S02]  /*2890*/  ULDC.64 UR4, c[0x0][0x400] ;  /* 0x0001000000047ab9 */ /* 0x000fe40000000a00 */
        /* <DEDUP_REMOVED lines=10> */
.L_x_634:
[----:B------:R-:W-:Y:S05]  /*2940*/  BSYNC B1 ;  /* 0x0000000000017941 */ /* 0x000fea0003800000 */
.L_x_633:
[----:B0-----:R-:W-:Y:S01]  /*2950*/  IMAD.MOV.U32 R28, RZ, RZ, R52 ;  /* 0x000000ffff1c7224 */ /* 0x001fe200078e0034 */
[----:B------:R-:W-:Y:S01]  /*2960*/  MOV R29, R53 ;  /* 0x00000035001d7202 */ /* 0x000fe20000000f00 */
[----:B------:R-:W-:Y:S01]  /*2970*/  IMAD.MOV.U32 R30, RZ, RZ, R54 ;  /* 0x000000ffff1e7224 */ /* 0x000fe200078e0036 */
[----:B------:R-:W-:Y:S01]  /*2980*/  ISETP.NE.AND P3, PT, R203, 0x3, PT ;  /* 0x00000003cb00780c */ /* 0x000fe20003f65270 */
[----:B------:R-:W-:Y:S01]  /*2990*/  IMAD.MOV.U32 R31, RZ, RZ, R55 ;  /* 0x000000ffff1f7224 */ /* 0x000fe200078e0037 */
[----:B------:R-:W-:Y:S01]  /*29a0*/  PRMT R111, R28, 0x5410, R29 ;  /* 0x000054101c6f7816 */ /* 0x000fe2000000001d */
[----:B------:R-:W-:Y:S01]  /*29b0*/  IMAD.MOV.U32 R28, RZ, RZ, R48 ;  /* 0x000000ffff1c7224 */ /* 0x000fe200078e0030 */
[----:B------:R-:W-:Y:S01]  /*29c0*/  PRMT R115, R100, 0x5410, R101 ;  /* 0x0000541064737816 */ /* 0x000fe20000000065 */
[----:B------:R-:W-:Y:S01]  /*29d0*/  IMAD.MOV.U32 R29, RZ, RZ, R49 ;  /* 0x000000ffff1d7224 */ /* 0x000fe200078e0031 */
[----:B------:R-:W-:Y:S01]  /*29e0*/  PRMT R118, R30, 0x5410, R31 ;  /* 0x000054101e767816 */ /* 0x000fe2000000001f */
[----:B-----5:R-:W-:-:S02]  /*29f0*/  IMAD.MOV.U32 R30, RZ, RZ, R44 ;  /* 0x000000ffff1e7224 */ /* 0x020fc400078e002c */
[----:B------:R-:W-:Y:S01]  /*2a00*/  IMAD.MOV.U32 R31, RZ, RZ, R45 ;  /* 0x000000ffff1f7224 */ /* 0x000fe200078e002d */
[----:B------:R-:W-:Y:S01]  /*2a10*/  PRMT R117, R28, 0x5410, R29 ;  /* 0x000054101c757816 */ /* 0x000fe2000000001d */
[----:B------:R-:W-:Y:S01]  /*2a20*/  IMAD.MOV.U32 R28, RZ, RZ, R34 ;  /* 0x000000ffff1c7224 */ /* 0x000fe200078e0022 */
[----:B------:R-:W-:Y:S01]  /*2a30*/  PRMT R103, R103, 0x5410, R30 ;  /* 0x0000541067677816 */ /* 0x000fe2000000001e */
[----:B------:R-:W-:Y:S01]  /*2a40*/  IMAD.MOV.U32 R29, RZ, RZ, R35 ;  /* 0x000000ffff1d7224 */ /* 0x000fe200078e0023 */
[----:B------:R-:W-:Y:S01]  /*2a50*/  PRMT R102, R31, 0x7610, R102 ;  /* 0x000076101f667816 */ /* 0x000fe20000000066 */
[----:B------:R-:W-:Y:S02]  /*2a60*/  IMAD.MOV.U32 R30, RZ, RZ, R46 ;  /* 0x000000ffff1e7224 */ /* 0x000fe400078e002e */
[----:B------:R-:W-:Y:S01]  /*2a70*/  IMAD.MOV.U32 R31, RZ, RZ, R47 ;  /* 0x000000ffff1f7224 */ /* 0x000fe200078e002f */
[----:B------:R-:W-:Y:S01]  /*2a80*/  PRMT R100, R28, 0x5410, R29 ;  /* 0x000054101c647816 */ /* 0x000fe2000000001d */
[----:B------:R-:W-:Y:S01]  /*2a90*/  IMAD.MOV.U32 R28, RZ, RZ, R32 ;  /* 0x000000ffff1c7224 */ /* 0x000fe200078e0020 */
[----:B------:R-:W-:Y:S01]  /*2aa0*/  PRMT R103, R30, 0x7610, R103 ;  /* 0x000076101e677816 */ /* 0x000fe20000000067 */
[----:B------:R-:W-:Y:S01]  /*2ab0*/  IMAD.MOV.U32 R29, RZ, RZ, R33 ;  /* 0x000000ffff1d7224 */ /* 0x000fe200078e0021 */
[----:B------:R-:W-:-:S04]  /*2ac0*/  PRMT R102, R102, 0x5410, R31 ;  /* 0x0000541066667816 */ /* 0x000fc8000000001f */
[----:B------:R-:W-:Y:S01]  /*2ad0*/  PRMT R101, R28, 0x5410, R29 ;  /* 0x000054101c657816 */ /* 0x000fe2000000001d */
[----:B------:R-:W-:Y:S06]  /*2ae0*/  @!P3 BRA `(.L_x_635) ;  /* 0x000000000004b947 */ /* 0x000fec0003800000 */
[----:B------:R-:W-:Y:S01]  /*2af0*/  BPT.TRAP 0x1 ;  /* 0x000000040000795c */ /* 0x000fe20000300000 */
.L_x_635:
[----:B------:R-:W-:Y:S01]  /*2b00*/  IMAD R97, R2, 0x8, R18 ;  /* 0x0000000802617824 */ /* 0x000fe200078e0212 */
[----:B------:R-:W-:Y:S01]  /*2b10*/  SHF.L.U32 R108, R201, 0x1f, RZ ;  /* 0x0000001fc96c7819 */ /* 0x000fe200000006ff */
[----:B------:R-:W-:Y:S03]  /*2b20*/  BSSY B1, `(.L_x_636) ;  /* 0x0000003000017945 */ /* 0x000fe60003800000 */
[----:B------:R-:W0:Y:S02]  /*2b30*/  SYNCS.PHASECHK.TRANS64.TRYWAIT P6, [R97+URZ+0x22890], R108 ;  /* 0x0228906c610075a7 */ /* 0x000e2400080c017f */
[----:B0-----:R-:W-:Y:S05]  /*2b40*/  @!P6 BRA `(.L_x_637) ;  /* 0x0000013c0004e947 */ /* 0x001fea0003800000 */
.L_x_913:
[----:B------:R-:W-:Y:S05]  /*2b50*/  BSYNC B1 ;  /* 0x0000000000017941 */ /* 0x000fea0003800000 */
.L_x_636:
[----:B------:R-:W-:Y:S04]  /*2b60*/  BSSY B1, `(.L_x_638) ;  /* 0x0000064000017945 */ /* 0x000fe80003800000 */
[----:B------:R-:W-:Y:S05]  /*2b70*/  @P4 BRA `(.L_x_639) ;  /* 0x0000000400884947 */ /* 0x000fea0003800000 */
[----:B------:R-:W-:Y:S04]  /*2b80*/  BSSY B2, `(.L_x_640) ;  /* 0x0000031000027945 */ /* 0x000fe80003800000 */
[----:B------:R-:W-:Y:S05]  /*2b90*/  @P1 BRA `(.L_x_641) ;  /* 0x0000000000bc1947 */ /* 0x000fea0003800000 */
[----:B------:R1:W2:Y:S01]  /*2ba0*/  LDS.128 R28, [R106] ;  /* 0x000000006a1c7984 */ /* 0x0002a20000000c00 */
[----:B------:R-:W-:Y:S01]  /*2bb0*/  ISETP.GE.AND P4, PT, R22, R105, PT ;  /* 0x000000691600720c */ /* 0x000fe20003f86270 */
[----:B------:R-:W-:-:S12]  /*2bc0*/  BSSY B3, `(.L_x_642) ;  /* 0x000002b000037945 */ /* 0x000fd80003800000 */
[----:B-1----:R-:W-:Y:S05]  /*2bd0*/  @P4 BRA `(.L_x_643) ;  /* 0x0000000000a44947 */ /* 0x002fea0003800000 */
[--C-:B------:R-:W-:Y:S01]  /*2be0*/  SHF.R.U64 R107, R52, 0x10, R53.reuse ;  /* 0x00000010346b7819 */ /* 0x100fe20000001235 */
[----:B--2---:R-:W-:Y:S01]  /*2bf0*/  IMAD.MOV.U32 R52, RZ, RZ, R30 ;  /* 0x000000ffff347224 */ /* 0x004fe200078e001e */
[----:B------:R-:W-:Y:S01]  /*2c00*/  SHF.R.U32.HI R110, RZ, 0x10, R53 ;  /* 0x00000010ff6e7819 */ /* 0x000fe20000011635 */
[--C-:B------:R-:W-:Y:S01]  /*2c10*/  HADD2.F32 R30, -RZ, R29.reuse.H1_H1 ;  /* 0x3000001dff1e7230 */ /* 0x100fe20000004100 */
[--C-:B------:R-:W-:Y:S01]  /*2c20*/  SHF.R.U64 R53, R54, 0x10, R55.reuse ;  /* 0x0000001036357819 */ /* 0x100fe20000001237 */
[----:B------:R-:W-:Y:S01]  /*2c30*/  HADD2.F32 R29, -RZ, R29.H0_H0 ;  /* 0x2000001dff1d7230 */ /* 0x000fe20000004100 */
[----:B------:R-:W-:Y:S01]  /*2c40*/  SHF.R.U32.HI R112, RZ, 0x10, R55 ;  /* 0x00000010ff707819 */ /* 0x000fe20000011637 */
[----:B------:R-:W-:Y:S02]  /*2c50*/  HADD2.F32 R54, -RZ, R107.H0_H0 ;  /* 0x2000006bff367230 */ /* 0x000fe40000004100 */
[----:B------:R-:W-:Y:S02]  /*2c60*/  HADD2.F32 R55, -RZ, R53.H0_H0 ;  /* 0x20000035ff377230 */ /* 0x000fe40000004100 */
[----:B------:R-:W-:-:S02]  /*2c70*/  HADD2.F32 R112, -RZ, R112.H0_H0 ;  /* 0x20000070ff707230 */ /* 0x000fc40000004100 */
[--C-:B------:R-:W-:Y:S02]  /*2c80*/  HADD2.F32 R53, -RZ, R31.reuse.H1_H1 ;  /* 0x3000001fff357230 */ /* 0x100fe40000004100 */
[CC--:B------:R-:W-:Y:S01]  /*2c90*/  FMUL.FTZ R114, R30.reuse, R55.reuse ;  /* 0x000000371e727220 */ /* 0x0c0fe20000410000 */
[----:B------:R-:W-:Y:S02]  /*2ca0*/  HADD2.F32 R31, -RZ, R31.H0_H0 ;  /* 0x2000001fff1f7230 */ /* 0x000fe40000004100 */
[----:B------:R-:W-:Y:S01]  /*2cb0*/  FMUL.FTZ R55, R29, R55 ;  /* 0x000000371d377220 */ /* 0x000fe20000410000 */
[----:B------:R-:W-:Y:S02]  /*2cc0*/  HADD2.F32 R110, -RZ, R110.H0_H0 ;  /* 0x2000006eff6e7230 */ /* 0x000fe40000004100 */
[----:B------:R-:W-:Y:S01]  /*2cd0*/  FMUL.FTZ R116, R53, R112 ;  /* 0x0000007035747220 */ /* 0x000fe20000410000 */
[----:B------:R-:W-:Y:S01]  /*2ce0*/  FFMA.FTZ R114, R29, R54, -R114 ;  /* 0x000000361d727223 */ /* 0x000fe20000010872 */
[----:B------:R-:W-:Y:S01]  /*2cf0*/  FMUL.FTZ R112, R31, R112 ;  /* 0x000000701f707220 */ /* 0x000fe20000410000 */
[----:B------:R-:W-:Y:S01]  /*2d00*/  FFMA.FTZ R109, R30, R54, R55 ;  /* 0x000000361e6d7223 */ /* 0x000fe20000010037 */
[----:B------:R-:W-:-:S02]  /*2d10*/  HADD2.F32 R54, -RZ, R118.H0_H0 ;  /* 0x20000076ff367230 */ /* 0x000fc40000004100 */
[-C--:B------:R-:W-:Y:S01]  /*2d20*/  FFMA.FTZ R116, R31, R110.reuse, -R116 ;  /* 0x0000006e1f747223 */ /* 0x080fe20000010874 */
[----:B------:R-:W-:Y:S02]  /*2d30*/  HADD2.F32 R55, -RZ, R118.H1_H1 ;  /* 0x30000076ff377230 */ /* 0x000fe40000004100 */
[----:B------:R-:W-:Y:S01]  /*2d40*/  FFMA.FTZ R113, R53, R110, R112 ;  /* 0x0000006e35717223 */ /* 0x000fe20000010070 */
[----:B------:R-:W-:Y:S02]  /*2d50*/  HADD2.F32 R29, -RZ, R28.H1_H1 ;  /* 0x3000001cff1d7230 */ /* 0x000fe40000004100 */
[----:B------:R-:W-:Y:S02]  /*2d60*/  HADD2.F32 R30, -RZ, R52.H1_H1 ;  /* 0x30000034ff1e7230 */ /* 0x000fe40000004100 */
[----:B------:R-:W-:Y:S02]  /*2d70*/  HADD2.F32 R28, -RZ, R28.H0_H0 ;  /* 0x2000001cff1c7230 */ /* 0x000fe40000004100 */
[----:B------:R-:W-:Y:S01]  /*2d80*/  FMUL.FTZ R107, R29, R54 ;  /* 0x000000361d6b7220 */ /* 0x000fe20000410000 */
[----:B------:R-:W-:-:S02]  /*2d90*/  HADD2.F32 R52, -RZ, R52.H0_H0 ;  /* 0x20000034ff347230 */ /* 0x000fc40000004100 */
[--C-:B------:R-:W-:Y:S02]  /*2da0*/  HADD2.F32 R31, -RZ, R111.reuse.H0_H0 ;  /* 0x2000006fff1f7230 */ /* 0x100fe40000004100 */
[----:B------:R-:W-:Y:S01]  /*2db0*/  FMUL.FTZ R54, R28, R54 ;  /* 0x000000361c367220 */ /* 0x000fe20000410000 */
[----:B------:R-:W-:Y:S02]  /*2dc0*/  HADD2.F32 R53, -RZ, R111.H1_H1 ;  /* 0x3000006fff357230 */ /* 0x000fe40000004100 */
[-C--:B------:R-:W-:Y:S01]  /*2dd0*/  FMUL.FTZ R111, R30, R55.reuse ;  /* 0x000000371e6f7220 */ /* 0x080fe20000410000 */
[----:B------:R-:W-:Y:S01]  /*2de0*/  FMUL.FTZ R55, R52, R55 ;  /* 0x0000003734377220 */ /* 0x000fe20000410000 */
[-C--:B------:R-:W-:Y:S01]  /*2df0*/  FFMA.FTZ R107, R28, R31.reuse, -R107 ;  /* 0x0000001f1c6b7223 */ /* 0x080fe2000001086b */
[----:B------:R-:W-:Y:S01]  /*2e00*/  FFMA.FTZ R54, R29, R31, R54 ;  /* 0x0000001f1d367223 */ /* 0x000fe20000010036 */
[-C--:B------:R-:W-:Y:S01]  /*2e10*/  FFMA.FTZ R111, R52, R53.reuse, -R111 ;  /* 0x00000035346f7223 */ /* 0x080fe2000001086f */
[----:B------:R-:W-:Y:S01]  /*2e20*/  FFMA.FTZ R30, R30, R53, R55 ;  /* 0x000000351e1e7223 */ /* 0x000fe20000010037 */
[----:B------:R-:W-:-:S02]  /*2e30*/  F2FP.F16.F32.PACK_AB R29, R109, R114 ;  /* 0x000000726d1d723e */ /* 0x000fc400000000ff */
[----:B------:R-:W-:Y:S02]  /*2e40*/  F2FP.F16.F32.PACK_AB R31, R113, R116 ;  /* 0x00000074711f723e */ /* 0x000fe400000000ff */
[----:B------:R-:W-:Y:S02]  /*2e50*/  F2FP.F16.F32.PACK_AB R28, R54, R107 ;  /* 0x0000006b361c723e */ /* 0x000fe400000000ff */
[----:B------:R-:W-:-:S07]  /*2e60*/  F2FP.F16.F32.PACK_AB R30, R30, R111 ;  /* 0x0000006f1e1e723e */ /* 0x000fce00000000ff */
.L_x_643:
[----:B------:R-:W-:Y:S05]  /*2e70*/  BSYNC B3 ;  /* 0x0000000000037941 */ /* 0x000fea0003800000 */
.L_x_642:
[----:B--2---:R1:W-:Y:S02]  /*2e80*/  STG.E.128 desc[UR40][R42.64], R28 ;  /* 0x0000001c2a007986 */ /* 0x0043e4000c101d28 */
.L_x_641:
[----:B------:R-:W-:Y:S05]  /*2e90*/  BSYNC B2 ;  /* 0x0000000000027941 */ /* 0x000fea0003800000 */
.L_x_640:
[----:B------:R-:W-:Y:S05]  /*2ea0*/  @P2 BRA `(.L_x_639) ;  /* 0x0000000000bc2947 */ /* 0x000fea0003800000 */
[----:B-1----:R1:W2:Y:S01]  /*2eb0*/  LDS.128 R28, [R104] ;  /* 0x00000000681c7984 */ /* 0x0022a20000000c00 */
[----:B------:R-:W-:Y:S01]  /*2ec0*/  ISETP.GE.AND P4, PT, R202, R105, PT ;  /* 0x00000069ca00720c */ /* 0x000fe20003f86270 */
[----:B------:R-:W-:-:S12]  /*2ed0*/  BSSY B2, `(.L_x_644) ;  /* 0x000002b000027945 */ /* 0x000fd80003800000 */
[----:B-1----:R-:W-:Y:S05]  /*2ee0*/  @P4 BRA `(.L_x_645) ;  /* 0x0000000000a44947 */ /* 0x002fea0003800000 */
[--C-:B------:R-:W-:Y:S02]  /*2ef0*/  SHF.R.U64 R50, R50, 0x10, R51.reuse ;  /* 0x0000001032327819 */ /* 0x100fe40000001233 */
[----:B------:R-:W-:Y:S02]  /*2f00*/  SHF.R.U32.HI R52, RZ, 0x10, R51 ;  /* 0x00000010ff347819 */ /* 0x000fe40000011633 */
[--C-:B------:R-:W-:Y:S01]  /*2f10*/  SHF.R.U64 R51, R48, 0x10, R49.reuse ;  /* 0x0000001030337819 */ /* 0x100fe20000001231 */
[----:B--2---:R-:W-:Y:S01]  /*2f20*/  IMAD.MOV.U32 R48, RZ, RZ, R30 ;  /* 0x000000ffff307224 */ /* 0x004fe200078e001e */
[----:B------:R-:W-:Y:S01]  /*2f30*/  SHF.R.U32.HI R54, RZ, 0x10, R49 ;  /* 0x00000010ff367819 */ /* 0x000fe20000011631 */
[----:B------:R-:W-:Y:S02]  /*2f40*/  HADD2.F32 R30, -RZ, R29.H1_H1 ;  /* 0x3000001dff1e7230 */ /* 0x000fe40000004100 */
[----:B------:R-:W-:Y:S02]  /*2f50*/  HADD2.F32 R51, -RZ, R51.H0_H0 ;  /* 0x20000033ff337230 */ /* 0x000fe40000004100 */
[----:B------:R-:W-:-:S02]  /*2f60*/  HADD2.F32 R29, -RZ, R29.H0_H0 ;  /* 0x2000001dff1d7230 */ /* 0x000fc40000004100 */
[----:B------:R-:W-:Y:S02]  /*2f70*/  HADD2.F32 R50, -RZ, R50.H0_H0 ;  /* 0x20000032ff327230 */ /* 0x000fe40000004100 */
[CC--:B------:R-:W-:Y:S01]  /*2f80*/  FMUL.FTZ R110, R30.reuse, R51.reuse ;  /* 0x000000331e6e7220 */ /* 0x0c0fe20000410000 */
[----:B------:R-:W-:Y:S02]  /*2f90*/  HADD2.F32 R54, -RZ, R54.H0_H0 ;  /* 0x20000036ff367230 */ /* 0x000fe40000004100 */
[C---:B------:R-:W-:Y:S01]  /*2fa0*/  FMUL.FTZ R51, R29.reuse, R51 ;  /* 0x000000331d337220 */ /* 0x040fe20000410000 */
[--C-:B------:R-:W-:Y:S02]  /*2fb0*/  HADD2.F32 R49, -RZ, R31.reuse.H1_H1 ;  /* 0x3000001fff317230 */ /* 0x100fe40000004100 */
[-C--:B------:R-:W-:Y:S01]  /*2fc0*/  FFMA.FTZ R110, R29, R50.reuse, -R110 ;  /* 0x000000321d6e7223 */ /* 0x080fe2000001086e */
[----:B------:R-:W-:Y:S02]  /*2fd0*/  HADD2.F32 R31, -RZ, R31.H0_H0 ;  /* 0x2000001fff1f7230 */ /* 0x000fe40000004100 */
[----:B------:R-:W-:Y:S01]  /*2fe0*/  FFMA.FTZ R55, R30, R50, R51 ;  /* 0x000000321e377223 */ /* 0x000fe20000010033 */
[----:B------:R-:W-:-:S02]  /*2ff0*/  HADD2.F32 R52, -RZ, R52.H0_H0 ;  /* 0x20000034ff347230 */ /* 0x000fc40000004100 */
[-C--:B------:R-:W-:Y:S01]  /*3000*/  FMUL.FTZ R112, R49, R54.reuse ;  /* 0x0000003631707220 */ /* 0x080fe20000410000 */
[--C-:B------:R-:W-:Y:S02]  /*3010*/  HADD2.F32 R50, -RZ, R117.reuse.H0_H0 ;  /* 0x20000075ff327230 */ /* 0x100fe40000004100 */
[C---:B------:R-:W-:Y:S01]  /*3020*/  FMUL.FTZ R54, R31.reuse, R54 ;  /* 0x000000361f367220 */ /* 0x040fe20000410000 */
[----:B------:R-:W-:Y:S02]  /*3030*/  HADD2.F32 R51, -RZ, R117.H1_H1 ;  /* 0x30000075ff337230 */ /* 0x000fe40000004100 */
[-C--:B------:R-:W-:Y:S01]  /*3040*/  FFMA.FTZ R112, R31, R52.reuse, -R112 ;  /* 0x000000341f707223 */ /* 0x080fe20000010870 */
[----:B------:R-:W-:Y:S02]  /*3050*/  HADD2.F32 R29, -RZ, R28.H1_H1 ;  /* 0x3000001cff1d7230 */ /* 0x000fe40000004100 */
[----:B------:R-:W-:Y:S01]  /*3060*/  FFMA.FTZ R109, R49, R52, R54 ;  /* 0x00000034316d7223 */ /* 0x000fe20000010036 */
[----:B------:R-:W-:-:S02]  /*3070*/  HADD2.F32 R30, -RZ, R48.H1_H1 ;  /* 0x30000030ff1e7230 */ /* 0x000fc40000004100 */
[----:B------:R-:W-:Y:S02]  /*3080*/  HADD2.F32 R28, -RZ, R28.H0_H0 ;  /* 0x2000001cff1c7230 */ /* 0x000fe40000004100 */
[CC--:B------:R-:W-:Y:S01]  /*3090*/  FMUL.FTZ R53, R29.reuse, R50.reuse ;  /* 0x000000321d357220 */ /* 0x0c0fe20000410000 */
[----:B------:R-:W-:Y:S02]  /*30a0*/  HADD2.F32 R48, -RZ, R48.H0_H0 ;  /* 0x20000030ff307230 */ /* 0x000fe40000004100 */
[-C--:B------:R-:W-:Y:S01]  /*30b0*/  FMUL.FTZ R107, R30, R51.reuse ;  /* 0x000000331e6b7220 */ /* 0x080fe20000410000 */
[--C-:B------:R-:W-:Y:S02]  /*30c0*/  HADD2.F32 R31, -RZ, R115.reuse.H0_H0 ;  /* 0x20000073ff1f7230 */ /* 0x100fe40000004100 */
[----:B------:R-:W-:Y:S01]  /*30d0*/  FMUL.FTZ R50, R28, R50 ;  /* 0x000000321c327220 */ /* 0x000fe20000410000 */
[----:B------:R-:W-:Y:S02]  /*30e0*/  HADD2.F32 R49, -RZ, R115.H1_H1 ;  /* 0x30000073ff317230 */ /* 0x000fe40000004100 */
        /* <DEDUP_REMOVED lines=9> */
.L_x_645:
[----:B------:R-:W-:Y:S05]  /*3180*/  BSYNC B2 ;  /* 0x0000000000027941 */ /* 0x000fea0003800000 */
.L_x_644:
[----:B--2---:R2:W-:Y:S02]  /*3190*/  STG.E.128 desc[UR40][R42.64+0x40], R28 ;  /* 0x0000401c2a007986 */ /* 0x0045e4000c101d28 */
.L_x_639:
[----:B------:R-:W-:Y:S05]  /*31a0*/  BSYNC B1 ;  /* 0x0000000000017941 */ /* 0x000fea0003800000 */
.L_x_638:
[----:B------:R-:W-:Y:S05]  /*31b0*/  @P5 BRA `(.L_x_646) ;  /* 0x0000001c00005947 */ /* 0x000fea0003800000 */
[----:B------:R-:W-:Y:S04]  /*31c0*/  BSSY B1, `(.L_x_647) ;  /* 0x0000031000017945 */ /* 0x000fe80003800000 */
[----:B------:R-:W-:Y:S05]  /*31d0*/  @P1 BRA `(.L_x_648) ;  /* 0x0000000000bc1947 */ /* 0x000fea0003800000 */
[----:B-12---:R1:W2:Y:S01]  /*31e0*/  LDS.128 R28, [R106+0x2000] ;  /* 0x002000006a1c7984 */ /* 0x0062a20000000c00 */
[----:B------:R-:W-:Y:S01]  /*31f0*/  ISETP.GE.AND P4, PT, R22, R105, PT ;  /* 0x000000691600720c */ /* 0x000fe20003f86270 */
[----:B------:R-:W-:-:S12]  /*3200*/  BSSY B2, `(.L_x_649) ;  /* 0x000002b000027945 */ /* 0x000fd80003800000 */
[----:B-1----:R-:W-:Y:S05]  /*3210*/  @P4 BRA `(.L_x_650) ;  /* 0x0000000000a44947 */ /* 0x002fea0003800000 */
[--C-:B------:R-:W-:Y:S01]  /*3220*/  SHF.R.U64 R44, R44, 0x10, R45.reuse ;  /* 0x000000102c2c7819 */ /* 0x100fe2000000122d */
[--C-:B--2---:R-:W-:Y:S01]  /*3230*/  HADD2.F32 R43, -RZ, R31.reuse.H1_H1 ;  /* 0x3000001fff2b7230 */ /* 0x104fe20000004100 */
[----:B------:R-:W-:Y:S01]  /*3240*/  SHF.R.U32.HI R49, RZ, 0x10, R45 ;  /* 0x00000010ff317819 */ /* 0x000fe2000001162d */
[----:B------:R-:W-:Y:S01]  /*3250*/  HADD2.F32 R31, -RZ, R31.H0_H0 ;  /* 0x2000001fff1f7230 */ /* 0x000fe20000004100 */
[--C-:B------:R-:W-:Y:S01]  /*3260*/  SHF.R.U64 R45, R46, 0x10, R47.reuse ;  /* 0x000000102e2d7819 */ /* 0x100fe2000000122f */
[----:B------:R-:W-:Y:S01]  /*3270*/  HADD2.F32 R44, -RZ, R44.H0_H0 ;  /* 0x2000002cff2c7230 */ /* 0x000fe20000004100 */
[----:B------:R-:W-:Y:S01]  /*3280*/  SHF.R.U32.HI R48, RZ, 0x10, R47 ;  /* 0x00000010ff307819 */ /* 0x000fe2000001162f */
[----:B------:R-:W-:Y:S01]  /*3290*/  HADD2.F32 R46, -RZ, R49.H0_H0 ;  /* 0x20000031ff2e7230 */ /* 0x000fe20000004100 */
[----:B------:R-:W-:Y:S01]  /*32a0*/  MOV R42, R30 ;  /* 0x0000001e002a7202 */ /* 0x000fe20000000f00 */
[----:B------:R-:W-:Y:S02]  /*32b0*/  HADD2.F32 R45, -RZ, R45.H0_H0 ;  /* 0x2000002dff2d7230 */ /* 0x000fe40000004100 */
[----:B------:R-:W-:-:S02]  /*32c0*/  HADD2.F32 R30, -RZ, R29.H1_H1 ;  /* 0x3000001dff1e7230 */ /* 0x000fc40000004100 */
[----:B------:R-:W-:Y:S02]  /*32d0*/  HADD2.F32 R48, -RZ, R48.H0_H0 ;  /* 0x20000030ff307230 */ /* 0x000fe40000004100 */
[----:B------:R-:W-:Y:S02]  /*32e0*/  HADD2.F32 R29, -RZ, R29.H0_H0 ;  /* 0x2000001dff1d7230 */ /* 0x000fe40000004100 */
[-C--:B------:R-:W-:Y:S01]  /*32f0*/  FMUL.FTZ R50, R30, R45.reuse ;  /* 0x0000002d1e327220 */ /* 0x080fe20000410000 */
[-C--:B------:R-:W-:Y:S01]  /*3300*/  FMUL.FTZ R52, R43, R48.reuse ;  /* 0x000000302b347220 */ /* 0x080fe20000410000 */
[----:B------:R-:W-:Y:S01]  /*3310*/  FMUL.FTZ R48, R31, R48 ;  /* 0x000000301f307220 */ /* 0x000fe20000410000 */
[C---:B------:R-:W-:Y:S01]  /*3320*/  FMUL.FTZ R45, R29.reuse, R45 ;  /* 0x0000002d1d2d7220 */ /* 0x040fe20000410000 */
[----:B------:R-:W-:Y:S01]  /*3330*/  FFMA.FTZ R50, R29, R44, -R50 ;  /* 0x0000002c1d327223 */ /* 0x000fe20000010832 */
[----:B------:R-:W-:Y:S01]  /*3340*/  FFMA.FTZ R52, R31, R46, -R52 ;  /* 0x0000002e1f347223 */ /* 0x000fe20000010834 */
[----:B------:R-:W-:-:S02]  /*3350*/  HADD2.F32 R31, -RZ, R103.H1_H1 ;  /* 0x30000067ff1f7230 */ /* 0x000fc40000004100 */
[----:B------:R-:W-:Y:S01]  /*3360*/  FFMA.FTZ R49, R30, R44, R45 ;  /* 0x0000002c1e317223 */ /* 0x000fe2000001002d */
[----:B------:R-:W-:Y:S02]  /*3370*/  HADD2.F32 R45, -RZ, R102.H1_H1 ;  /* 0x30000066ff2d7230 */ /* 0x000fe40000004100 */
[----:B------:R-:W-:Y:S01]  /*3380*/  FFMA.FTZ R53, R43, R46, R48 ;  /* 0x0000002e2b357223 */ /* 0x000fe20000010030 */
[----:B------:R-:W-:Y:S02]  /*3390*/  HADD2.F32 R29, -RZ, R28.H1_H1 ;  /* 0x3000001cff1d7230 */ /* 0x000fe40000004100 */
[----:B------:R-:W-:Y:S02]  /*33a0*/  HADD2.F32 R30, -RZ, R42.H1_H1 ;  /* 0x3000002aff1e7230 */ /* 0x000fe40000004100 */
[----:B------:R-:W-:Y:S02]  /*33b0*/  HADD2.F32 R103, -RZ, R103.H0_H0 ;  /* 0x20000067ff677230 */ /* 0x000fe40000004100 */
[----:B------:R-:W-:-:S02]  /*33c0*/  HADD2.F32 R28, -RZ, R28.H0_H0 ;  /* 0x2000001cff1c7230 */ /* 0x000fc40000004100 */
[----:B------:R-:W-:Y:S01]  /*33d0*/  FMUL.FTZ R51, R30, R45 ;  /* 0x0000002d1e337220 */ /* 0x000fe20000410000 */
[----:B------:R-:W-:Y:S02]  /*33e0*/  HADD2.F32 R42, -RZ, R42.H0_H0 ;  /* 0x2000002aff2a7230 */ /* 0x000fe40000004100 */
[CC--:B------:R-:W-:Y:S01]  /*33f0*/  FMUL.FTZ R47, R29.reuse, R103.reuse ;  /* 0x000000671d2f7220 */ /* 0x0c0fe20000410000 */
[----:B------:R-:W-:Y:S02]  /*3400*/  HADD2.F32 R43, -RZ, R102.H0_H0 ;  /* 0x20000066ff2b7230 */ /* 0x000fe40000004100 */
[----:B------:R-:W-:Y:S01]  /*3410*/  FMUL.FTZ R44, R28, R103 ;  /* 0x000000671c2c7220 */ /* 0x000fe20000410000 */
[----:B------:R-:W-:Y:S01]  /*3420*/  FMUL.FTZ R45, R42, R45 ;  /* 0x0000002d2a2d7220 */ /* 0x000fe20000410000 */
[-C--:B------:R-:W-:Y:S02]  /*3430*/  FFMA.FTZ R47, R28, R31.reuse, -R47 ;  /* 0x0000001f1c2f7223 */ /* 0x080fe4000001082f */
[----:B------:R-:W-:Y:S01]  /*3440*/  FFMA.FTZ R44, R29, R31, R44 ;  /* 0x0000001f1d2c7223 */ /* 0x000fe2000001002c */
[-C--:B------:R-:W-:Y:S01]  /*3450*/  FFMA.FTZ R51, R42, R43.reuse, -R51 ;  /* 0x0000002b2a337223 */ /* 0x080fe20000010833 */
[----:B------:R-:W-:Y:S01]  /*3460*/  FFMA.FTZ R30, R30, R43, R45 ;  /* 0x0000002b1e1e7223 */ /* 0x000fe2000001002d */
[----:B------:R-:W-:-:S02]  /*3470*/  F2FP.F16.F32.PACK_AB R29, R49, R50 ;  /* 0x00000032311d723e */ /* 0x000fc400000000ff */
[----:B------:R-:W-:Y:S02]  /*3480*/  F2FP.F16.F32.PACK_AB R31, R53, R52 ;  /* 0x00000034351f723e */ /* 0x000fe400000000ff */
[----:B------:R-:W-:Y:S02]  /*3490*/  F2FP.F16.F32.PACK_AB R28, R44, R47 ;  /* 0x0000002f2c1c723e */ /* 0x000fe400000000ff */
[----:B------:R-:W-:-:S07]  /*34a0*/  F2FP.F16.F32.PACK_AB R30, R30, R51 ;  /* 0x000000331e1e723e */ /* 0x000fce00000000ff */
.L_x_650:
[----:B------:R-:W-:Y:S05]  /*34b0*/  BSYNC B2 ;  /* 0x0000000000027941 */ /* 0x000fea0003800000 */
.L_x_649:
[----:B--2---:R3:W-:Y:S02]  /*34c0*/  STG.E.128 desc[UR40][R40.64], R28 ;  /* 0x0000001c28007986 */ /* 0x0047e4000c101d28 */
.L_x_648:
[----:B------:R-:W-:Y:S05]  /*34d0*/  BSYNC B1 ;  /* 0x0000000000017941 */ /* 0x000fea0003800000 */
.L_x_647:
[----:B------:R-:W-:Y:S05]  /*34e0*/  @P2 BRA `(.L_x_646) ;  /* 0x0000001800342947 */ /* 0x000fea0003800000 */
[----:B-123--:R1:W2:Y:S01]  /*34f0*/  LDS.128 R28, [R104+0x2000] ;  /* 0x00200000681c7984 */ /* 0x00e2a20000000c00 */
        /* <DEDUP_REMOVED lines=44> */
.L_x_652:
[----:B------:R-:W-:Y:S05]  /*37c0*/  BSYNC B1 ;  /* 0x0000000000017941 */ /* 0x000fea0003800000 */
.L_x_651:
[----:B--2---:R1:W-:Y:S01]  /*37d0*/  STG.E.128 desc[UR40][R40.64+0x40], R28 ;  /* 0x0000401c28007986 */ /* 0x0043e2000c101d28 */
[----:B------:R-:W-:Y:S05]  /*37e0*/  BRA `(.L_x_646) ;  /* 0x0000001400747947 */ /* 0x000fea0003800000 */
.L_x_630:
[----:B------:R-:W-:Y:S02]  /*37f0*/  ISETP.GE.AND P3, PT, R222, R99, PT ;  /* 0x00000063de00720c */ /* 0x000fe40003f66270 */
[----:B------:R-:W-:Y:S02]  /*3800*/  CS2R R34, SRZ ;  /* 0x0000000000227805 */ /* 0x000fe4000001ff00 */
[----:B------:R-:W-:Y:S02]  /*3810*/  CS2R R32, SRZ ;  /* 0x0000000000207805 */ /* 0x000fe4000001ff00 */
[----:B------:R-:W-:-:S13]  /*3820*/  ISETP.GE.OR P3, PT, R16, R105, P3 ;  /* 0x000000691000720c */ /* 0x000fda0001f66670 */
[----:B------:R-:W-:Y:S01]  /*3830*/  @!P3 IADD3 R40, P4, P5, R36, R28, R73 ;  /* 0x0000001c2428b210 */ /* 0x000fe20007d9e049 */
[----:B------:R-:W0:Y:S03]  /*3840*/  @!P3 LDC.64 R50, c[0x0][0x3e8] ;  /* 0x0000fa00ff32bb82 */ /* 0x000e260000000a00 */
[----:B------:R-:W-:Y:S02]  /*3850*/  @!P3 IADD3.X R41, R87, R97, R72, P4, P5 ;  /* 0x000000615729b210 */ /* 0x000fe400027ea448 */
[----:B------:R-:W-:-:S03]  /*3860*/  @!P3 IADD3 R44, P4, P5, R12, R30, R70 ;  /* 0x0000001e0c2cb210 */ /* 0x000fc60007d9e046 */
[----:B------:R-:W1:Y:S01]  /*3870*/  @!P3 LDC.64 R48, c[0x0][0x400] ;  /* 0x00010000ff30bb82 */ /* 0x000e620000000a00 */
[----:B------:R-:W-:Y:S02]  /*3880*/  @!P3 IADD3.X R45, R85, R108, R69, P4, P5 ;  /* 0x0000006c552db210 */ /* 0x000fe400027ea445 */
[----:B------:R-:W-:-:S04]  /*3890*/  ISETP.GE.AND P4, PT, R19, R99, PT ;  /* 0x000000631300720c */ /* 0x000fc80003f86270 */
[----:B------:R-:W-:-:S13]  /*38a0*/  ISETP.GE.OR P4, PT, R16, R105, P4 ;  /* 0x000000691000720c */ /* 0x000fda0002786670 */
[----:B------:R-:W2:Y:S01]  /*38b0*/  @!P4 LDC.64 R52, c[0x0][0x3e8] ;  /* 0x0000fa00ff34cb82 */ /* 0x000ea20000000a00 */
[----:B------:R-:W-:-:S05]  /*38c0*/  @!P4 IADD3 R28, P5, R36, R28, RZ ;  /* 0x0000001c241cc210 */ /* 0x000fca0007fbe0ff */
[----:B------:R-:W-:Y:S02]  /*38d0*/  @!P4 IMAD.X R29, R97, 0x1, R87, P5 ;  /* 0x00000001611dc824 */ /* 0x000fe400028e0657 */
[----:B------:R-:W3:Y:S01]  /*38e0*/  @!P4 LDC.64 R54, c[0x0][0x400] ;  /* 0x00010000ff36cb82 */ /* 0x000ee20000000a00 */
[----:B--2---:R-:W-:-:S04]  /*38f0*/  @!P4 LEA R52, P5, R28, R52, 0x1 ;  /* 0x000000341c34c211 */ /* 0x004fc800078a08ff */
[----:B------:R-:W-:Y:S02]  /*3900*/  @!P4 LEA.HI.X R53, R28, R53, R29, 0x1, P5 ;  /* 0x000000351c35c211 */ /* 0x000fe400028f0c1d */
[----:B------:R-:W-:-:S05]  /*3910*/  @!P4 IADD3 R30, P5, R12, R30, RZ ;  /* 0x0000001e0c1ec210 */ /* 0x000fca0007fbe0ff */
[----:B------:R-:W-:Y:S01]  /*3920*/  @!P4 IMAD.X R28, R108, 0x1, R85, P5 ;  /* 0x000000016c1cc824 */ /* 0x000fe200028e0655 */
[----:B---3--:R-:W-:-:S04]  /*3930*/  @!P4 LEA R54, P5, R30, R54, 0x1 ;  /* 0x000000361e36c211 */ /* 0x008fc800078a08ff */
[----:B------:R-:W-:Y:S02]  /*3940*/  @!P4 LEA.HI.X R55, R30, R55, R28, 0x1, P5 ;  /* 0x000000371e37c211 */ /* 0x000fe400028f0c1c */
[----:B------:R-:W-:Y:S02]  /*3950*/  CS2R R30, SRZ ;  /* 0x00000000001e7805 */ /* 0x000fe4000001ff00 */
[----:B------:R-:W-:Y:S01]  /*3960*/  CS2R R28, SRZ ;  /* 0x00000000001c7805 */ /* 0x000fe2000001ff00 */
[----:B------:R-:W2:Y:S05]  /*3970*/  @!P4 LDG.E.128 R32, desc[UR40][R54.64] ;  /* 0x000000283620c981 */ /* 0x000eaa000c1e1d00 */
[----:B------:R-:W3:Y:S01]  /*3980*/  @!P4 LDG.E.128 R28, desc[UR40][R52.64] ;  /* 0x00000028341cc981 */ /* 0x000ee2000c1e1d00 */
[----:B0-----:R-:W-:-:S02]  /*3990*/  @!P3 LEA R50, P4, R40, R50, 0x1 ;  /* 0x000000322832b211 */ /* 0x001fc400078808ff */
[----:B------:R-:W-:Y:S02]  /*39a0*/  CS2R R42, SRZ ;  /* 0x00000000002a7805 */ /* 0x000fe4000001ff00 */
[----:B------:R-:W-:Y:S02]  /*39b0*/  @!P3 LEA.HI.X R51, R40, R51, R41, 0x1, P4 ;  /* 0x000000332833b211 */ /* 0x000fe400020f0c29 */
[----:B------:R-:W-:Y:S02]  /*39c0*/  CS2R R40, SRZ ;  /* 0x0000000000287805 */ /* 0x000fe4000001ff00 */
[C---:B-1----:R-:W-:Y:S02]  /*39d0*/  @!P3 LEA R48, P4, R44.reuse, R48, 0x1 ;  /* 0x000000302c30b211 */ /* 0x042fe400078808ff */
[----:B------:R-:W-:Y:S02]  /*39e0*/  CS2R R46, SRZ ;  /* 0x00000000002e7805 */ /* 0x000fe4000001ff00 */
[----:B------:R-:W-:Y:S01]  /*39f0*/  @!P3 LEA.HI.X R49, R44, R49, R45, 0x1, P4 ;  /* 0x000000312c31b211 */ /* 0x000fe200020f0c2d */
[----:B------:R2:W4:Y:S01]  /*3a00*/  @!P3 LDG.E.128 R40, desc[UR40][R50.64] ;  /* 0x000000283228b981 */ /* 0x000522000c1e1d00 */
[----:B------:R-:W-:-:S06]  /*3a10*/  CS2R R44, SRZ ;  /* 0x00000000002c7805 */ /* 0x000fcc000001ff00 */
[----:B------:R0:W5:Y:S01]  /*3a20*/  @!P3 LDG.E.128 R44, desc[UR40][R48.64] ;  /* 0x00000028302cb981 */ /* 0x000162000c1e1d00 */
[----:B------:R-:W-:Y:S02]  /*3a30*/  ISETP.NE.AND P3, PT, R203, 0x3, PT ;  /* 0x00000003cb00780c */ /* 0x000fe40003f65270 */
[----:B------:R-:W-:Y:S01]  /*3a40*/  ISETP.GE.AND P4, PT, R16, R105, PT ;  /* 0x000000691000720c */ /* 0x000fe20003f86270 */
[----:B--2---:R-:W-:Y:S02]  /*3a50*/  IMAD.MOV.U32 R50, RZ, RZ, R34 ;  /* 0x000000ffff327224 */ /* 0x004fe400078e0022 */
[----:B---3--:R-:W-:Y:S02]  /*3a60*/  IMAD.MOV.U32 R52, RZ, RZ, R30 ;  /* 0x000000ffff347224 */ /* 0x008fe400078e001e */
[----:B------:R-:W-:Y:S02]  /*3a70*/  IMAD.MOV.U32 R53, RZ, RZ, R31 ;  /* 0x000000ffff357224 */ /* 0x000fe400078e001f */
[----:B------:R-:W-:-:S02]  /*3a80*/  IMAD.MOV.U32 R54, RZ, RZ, R28 ;  /* 0x000000ffff367224 */ /* 0x000fc400078e001c */
[----:B------:R-:W-:Y:S01]  /*3a90*/  IMAD.MOV.U32 R55, RZ, RZ, R29 ;  /* 0x000000ffff377224 */ /* 0x000fe200078e001d */
[----:B------:R-:W-:Y:S01]  /*3aa0*/  PRMT R119, R52, 0x7610, R119 ;  /* 0x0000761034777816 */ /* 0x000fe20000000077 */
[----:B0-----:R-:W-:Y:S01]  /*3ab0*/  IMAD.MOV.U32 R48, RZ, RZ, R35 ;  /* 0x000000ffff307224 */ /* 0x001fe200078e0023 */
[----:B------:R-:W-:Y:S01]  /*3ac0*/  PRMT R125, R53, 0x7610, R125 ;  /* 0x00007610357d7816 */ /* 0x000fe2000000007d */
[----:B------:R-:W-:Y:S01]  /*3ad0*/  IMAD.MOV.U32 R49, RZ, RZ, R32 ;  /* 0x000000ffff317224 */ /* 0x000fe200078e0020 */
[----:B------:R-:W-:Y:S01]  /*3ae0*/  PRMT R131, R54, 0x7610, R131 ;  /* 0x0000761036837816 */ /* 0x000fe20000000083 */
[----:B------:R-:W-:Y:S01]  /*3af0*/  IMAD.MOV.U32 R51, RZ, RZ, R33 ;  /* 0x000000ffff337224 */ /* 0x000fe200078e0021 */
[----:B------:R-:W-:Y:S02]  /*3b00*/  PRMT R121, R55, 0x7610, R121 ;  /* 0x0000761037797816 */ /* 0x000fe40000000079 */
[----:B------:R-:W-:Y:S01]  /*3b10*/  PRMT R119, R119, 0x5410, R50 ;  /* 0x0000541077777816 */ /* 0x000fe20000000032 */
[----:B----4-:R-:W-:Y:S01]  /*3b20*/  IMAD.MOV.U32 R50, RZ, RZ, R40 ;  /* 0x000000ffff327224 */ /* 0x010fe200078e0028 */
[----:B------:R-:W-:Y:S01]  /*3b30*/  PRMT R125, R125, 0x5410, R48 ;  /* 0x000054107d7d7816 */ /* 0x000fe20000000030 */
[----:B------:R-:W-:Y:S01]  /*3b40*/  IMAD.MOV.U32 R48, RZ, RZ, R42 ;  /* 0x000000ffff307224 */ /* 0x000fe200078e002a */
[----:B------:R-:W-:Y:S01]  /*3b50*/  PRMT R131, R131, 0x5410, R49 ;  /* 0x0000541083837816 */ /* 0x000fe20000000031 */
[----:B------:R-:W-:Y:S01]  /*3b60*/  IMAD.MOV.U32 R49, RZ, RZ, R43 ;  /* 0x000000ffff317224 */ /* 0x000fe200078e002b */
[----:B------:R-:W-:Y:S01]  /*3b70*/  PRMT R121, R121, 0x5410, R51 ;  /* 0x0000541079797816 */ /* 0x000fe20000000033 */
[----:B------:R-:W-:-:S03]  /*3b80*/  IMAD.MOV.U32 R51, RZ, RZ, R41 ;  /* 0x000000ffff337224 */ /* 0x000fc600078e0029 */
[----:B------:R-:W-:Y:S01]  /*3b90*/  PRMT R115, R48, 0x5410, R49 ;  /* 0x0000541030737816 */ /* 0x000fe20000000031 */
[----:B-----5:R-:W-:Y:S01]  /*3ba0*/  IMAD.MOV.U32 R49, RZ, RZ, R47 ;  /* 0x000000ffff317224 */ /* 0x020fe200078e002f */
[----:B------:R-:W-:Y:S01]  /*3bb0*/  PRMT R116, R50, 0x5410, R51 ;  /* 0x0000541032747816 */ /* 0x000fe20000000033 */
[----:B------:R-:W-:Y:S01]  /*3bc0*/  IMAD.MOV.U32 R50, RZ, RZ, R44 ;  /* 0x000000ffff327224 */ /* 0x000fe200078e002c */
[----:B------:R-:W-:Y:S01]  /*3bd0*/  MOV R48, R46 ;  /* 0x0000002e00307202 */ /* 0x000fe20000000f00 */
[----:B------:R-:W-:-:S03]  /*3be0*/  IMAD.MOV.U32 R51, RZ, RZ, R45 ;  /* 0x000000ffff337224 */ /* 0x000fc600078e002d */
[----:B------:R-:W-:Y:S02]  /*3bf0*/  PRMT R117, R48, 0x5410, R49 ;  /* 0x0000541030757816 */ /* 0x000fe40000000031 */
[----:B------:R-:W-:Y:S01]  /*3c00*/  PRMT R118, R50, 0x5410, R51 ;  /* 0x0000541032767816 */ /* 0x000fe20000000033 */
[----:B------:R-:W-:Y:S06]  /*3c10*/  @!P3 BRA `(.L_x_653) ;  /* 0x000000000004b947 */ /* 0x000fec0003800000 */
[----:B------:R-:W-:Y:S01]  /*3c20*/  BPT.TRAP 0x1 ;  /* 0x000000040000795c */ /* 0x000fe20000300000 */
.L_x_653:
[----:B------:R-:W-:Y:S01]  /*3c30*/  IMAD R97, R2, 0x8, R18 ;  /* 0x0000000802617824 */ /* 0x000fe200078e0212 */
[----:B------:R-:W-:Y:S01]  /*3c40*/  SHF.L.U32 R108, R201, 0x1f, RZ ;  /* 0x0000001fc96c7819 */ /* 0x000fe200000006ff */
[----:B------:R-:W0:Y:S01]  /*3c50*/  LDC R109, c[0x0][0x2f4] ;  /* 0x0000bd00ff6d7b82 */ /* 0x000e220000000800 */
[----:B------:R-:W-:Y:S01]  /*3c60*/  BSSY B1, `(.L_x_654) ;  /* 0x0000006000017945 */ /* 0x000fe20003800000 */
[----:B------:R-:W-:Y:S01]  /*3c70*/  IMAD.MOV.U32 R103, RZ, RZ, R107 ;  /* 0x000000ffff677224 */ /* 0x000fe200078e006b */
[----:B------:R-:W1:Y:S05]  /*3c80*/  SYNCS.PHASECHK.TRANS64.TRYWAIT P5, [R97+URZ+0x22890], R108 ;  /* 0x0228906c610075a7 */ /* 0x000e6a00080a017f */
[----:B------:R-:W2:Y:S01]  /*3c90*/  LDC.64 R104, c[0x0][0x300] ;  /* 0x0000c000ff687b82 */ /* 0x000ea20000000a00 */
[----:B0-----:R-:W-:Y:S01]  /*3ca0*/  IMAD.IADD R111, R109, 0x1, -R78 ;  /* 0x000000016d6f7824 */ /* 0x001fe200078e0a4e */
[----:B-1----:R-:W-:Y:S06]  /*3cb0*/  @!P5 BRA `(.L_x_655) ;  /* 0x0000012800bcd947 */ /* 0x002fec0003800000 */
.L_x_914:
[----:B------:R-:W-:Y:S05]  /*3cc0*/  BSYNC B1 ;  /* 0x0000000000017941 */ /* 0x000fea0003800000 */
.L_x_654:
[----:B------:R-:W-:Y:S01]  /*3cd0*/  ISETP.GE.OR P5, PT, R19, R99, P1 ;  /* 0x000000631300720c */ /* 0x000fe20000fa6670 */
[----:B------:R-:W-:-:S12]  /*3ce0*/  BSSY B1, `(.L_x_656) ;  /* 0x0000078000017945 */ /* 0x000fd80003800000 */
[----:B------:R-:W-:Y:S05]  /*3cf0*/  @P5 BRA `(.L_x_657) ;  /* 0x0000000400d85947 */ /* 0x000fea0003800000 */
[-C--:B--2---:R-:W-:Y:S01]  /*3d00*/  IMAD R48, R225, R104.reuse, RZ ;  /* 0x00000068e1307224 */ /* 0x084fe200078e02ff */
[----:B------:R-:W-:Y:S01]  /*3d10*/  BSSY B2, `(.L_x_658) ;  /* 0x0000068000027945 */ /* 0x000fe20003800000 */
[----:B------:R-:W-:-:S04]  /*3d20*/  IMAD.WIDE.U32 R106, R19, R104, R102 ;  /* 0x00000068136a7225 */ /* 0x000fc800078e0066 */
[----:B------:R-:W-:Y:S01]  /*3d30*/  IMAD R49, R19, R105, R48 ;  /* 0x0000006913317224 */ /* 0x000fe200078e0230 */
[----:B------:R-:W-:Y:S02]  /*3d40*/  SEL R48, R78, R111, !P0 ;  /* 0x0000006f4e307207 */ /* 0x000fe40004000000 */
[----:B------:R-:W-:Y:S01]  /*3d50*/  IADD3 R110, P5, P6, R4, R106, R90 ;  /* 0x0000006a046e7210 */ /* 0x000fe20007ebe05a */
[----:B------:R-:W-:Y:S01]  /*3d60*/  IMAD.IADD R114, R49, 0x1, R107 ;  /* 0x0000000131727824 */ /* 0x000fe200078e026b */
[----:B------:R-:W-:-:S04]  /*3d70*/  SHF.R.S32.HI R49, RZ, 0x1f, R48 ;  /* 0x0000001fff317819 */ /* 0x000fc80000011430 */
[----:B------:R-:W-:Y:S02]  /*3d80*/  LEA.HI R49, R49, R48, RZ, 0x4 ;  /* 0x0000003031317211 */ /* 0x000fe400078f20ff */
[----:B------:R-:W-:Y:S02]  /*3d90*/  IADD3.X R112, R3, R114, R91, P5, P6 ;  /* 0x0000007203707210 */ /* 0x000fe40002fec45b */
[----:B------:R-:W-:-:S05]  /*3da0*/  LEA.HI.SX32 R49, R49, R88, 0x1c ;  /* 0x0000005831317211 */ /* 0x000fca00078fe2ff */
[----:B------:R-:W-:-:S05]  /*3db0*/  IMAD.SHL.U32 R113, R49, 0x8, RZ ;  /* 0x0000000831717824 */ /* 0x000fca00078e00ff */
[----:B------:R-:W-:-:S04]  /*3dc0*/  LOP3.LUT R49, R71, 0x38, R113, 0xf8, !PT ;  /* 0x0000003847317812 */ /* 0x000fc800078ef871 */
[----:B------:R-:W-:Y:S01]  /*3dd0*/  LOP3.LUT R48, R49, R74, RZ, 0x3c, !PT ;  /* 0x0000004a31307212 */ /* 0x000fe200078e3cff */
[----:B------:R-:W-:-:S04]  /*3de0*/  IMAD R49, R2, 0x1800, R92 ;  /* 0x0000180002317824 */ /* 0x000fc800078e025c */
[----:B------:R-:W-:Y:S02]  /*3df0*/  IMAD R51, R211, 0x200, R48 ;  /* 0x00000200d3337824 */ /* 0x000fe400078e0230 */
[----:B------:R-:W-:Y:S02]  /*3e00*/  IMAD R49, R49, 0x2, R18 ;  /* 0x0000000231317824 */ /* 0x000fe400078e0212 */
[----:B------:R-:W-:-:S04]  /*3e10*/  IMAD R51, R2, 0x1800, R51 ;  /* 0x0000180002337824 */ /* 0x000fc800078e0233 */
[----:B------:R-:W-:Y:S02]  /*3e20*/  IMAD R52, R51, 0x2, R18 ;  /* 0x0000000233347824 */ /* 0x000fe400078e0212 */
[----:B------:R-:W1:Y:S04]  /*3e30*/  LDS.128 R48, [R49+0x1c400] ;  /* 0x01c4000031307984 */ /* 0x000e680000000c00 */
[----:B------:R-:W2:Y:S01]  /*3e40*/  LDS.128 R52, [R52+0x1c400] ;  /* 0x01c4000034347984 */ /* 0x000ea20000000c00 */
[----:B------:R-:W-:Y:S05]  /*3e50*/  @P4 BRA `(.L_x_659) ;  /* 0x00000004004c4947 */ /* 0x000fea0003800000 */
[--C-:B------:R-:W-:Y:S02]  /*3e60*/  SHF.R.U64 R129, R32, 0x10, R33.reuse ;  /* 0x0000001020817819 */ /* 0x100fe40000001221 */
[----:B------:R-:W-:Y:S01]  /*3e70*/  SHF.R.U32.HI R32, RZ, 0x10, R33 ;  /* 0x00000010ff207819 */ /* 0x000fe20000011621 */
[----:B------:R-:W-:Y:S01]  /*3e80*/  HADD2.F32 R33, -RZ, R121.H1_H1 ;  /* 0x30000079ff217230 */ /* 0x000fe20000004100 */
[--C-:B------:R-:W-:Y:S02]  /*3e90*/  SHF.R.U64 R130, R28, 0x10, R29.reuse ;  /* 0x000000101c827819 */ /* 0x100fe4000000121d */
[----:B------:R-:W-:Y:S01]  /*3ea0*/  SHF.R.U32.HI R120, RZ, 0x10, R29 ;  /* 0x00000010ff787819 */ /* 0x000fe2000001161d */
[----:B-1----:R-:W-:Y:S01]  /*3eb0*/  HADD2.F32 R29, -RZ, R49.H0_H0 ;  /* 0x20000031ff1d7230 */ /* 0x002fe20000004100 */
[----:B------:R-:W-:Y:S01]  /*3ec0*/  SHF.R.U64 R28, R30, 0x10, R31 ;  /* 0x000000101e1c7819 */ /* 0x000fe2000000121f */
[--C-:B--2---:R-:W-:Y:S01]  /*3ed0*/  HADD2.F32 R30, -RZ, R53.reuse.H0_H0 ;  /* 0x20000035ff1e7230 */ /* 0x104fe20000004100 */
[----:B------:R-:W-:Y:S01]  /*3ee0*/  SHF.R.U64 R128, R34, 0x10, R35 ;  /* 0x0000001022807819 */ /* 0x000fe20000001223 */
[----:B------:R-:W-:Y:S01]  /*3ef0*/  HADD2.F32 R53, -RZ, R53.H1_H1 ;  /* 0x30000035ff357230 */ /* 0x000fe20000004100 */
[----:B------:R-:W-:Y:S01]  /*3f00*/  SHF.R.U32.HI R124, RZ, 0x10, R31 ;  /* 0x00000010ff7c7819 */ /* 0x000fe2000001161f */
[----:B------:R-:W-:Y:S01]  /*3f10*/  HADD2.F32 R34, -RZ, R32.H0_H0 ;  /* 0x20000020ff227230 */ /* 0x000fe20000004100 */
[----:B------:R-:W-:Y:S01]  /*3f20*/  SHF.R.U32.HI R35, RZ, 0x10, R35 ;  /* 0x00000010ff237819 */ /* 0x000fe20000011623 */
[----:B------:R-:W-:-:S02]  /*3f30*/  HADD2.F32 R49, -RZ, R49.H1_H1 ;  /* 0x30000031ff317230 */ /* 0x000fc40000004100 */
[----:B------:R-:W-:Y:S02]  /*3f40*/  HADD2.F32 R32, -RZ, R120.H0_H0 ;  /* 0x20000078ff207230 */ /* 0x000fe40000004100 */
[CC--:B------:R-:W-:Y:S01]  /*3f50*/  FMUL.FTZ R120, R30.reuse, R33.reuse ;  /* 0x000000211e787220 */ /* 0x0c0fe20000410000 */
[----:B------:R-:W-:Y:S02]  /*3f60*/  HADD2.F32 R31, -RZ, R121.H0_H0 ;  /* 0x20000079ff1f7230 */ /* 0x000fe40000004100 */
[----:B------:R-:W-:Y:S01]  /*3f70*/  FMUL.FTZ R33, R29, R33 ;  /* 0x000000211d217220 */ /* 0x000fe20000410000 */
[-C--:B------:R-:W-:Y:S01]  /*3f80*/  FMUL.FTZ R122, R53, R34.reuse ;  /* 0x00000022357a7220 */ /* 0x080fe20000410000 */
[C---:B------:R-:W-:Y:S02]  /*3f90*/  FMUL.FTZ R34, R49.reuse, R34 ;  /* 0x0000002231227220 */ /* 0x040fe40000410000 */
[-C--:B------:R-:W-:Y:S01]  /*3fa0*/  FFMA.FTZ R121, R30, R31.reuse, R33 ;  /* 0x0000001f1e797223 */ /* 0x080fe20000010021 */
[-C--:B------:R-:W-:Y:S01]  /*3fb0*/  FFMA.FTZ R123, R49, R32.reuse, -R122 ;  /* 0x00000020317b7223 */ /* 0x080fe2000001087a */
[----:B------:R-:W-:Y:S01]  /*3fc0*/  FFMA.FTZ R120, R29, R31, -R120 ;  /* 0x0000001f1d787223 */ /* 0x000fe20000010878 */
[----:B------:R-:W-:Y:S01]  /*3fd0*/  FFMA.FTZ R122, R53, R32, R34 ;  /* 0x00000020357a7223 */ /* 0x000fe20000010022 */
[----:B------:R-:W-:-:S02]  /*3fe0*/  HADD2.F32 R33, -RZ, R125.H1_H1 ;  /* 0x3000007dff217230 */ /* 0x000fc40000004100 */
[--C-:B------:R-:W-:Y:S01]  /*3ff0*/  HADD2.F32 R30, -RZ, R55.reuse.H0_H0 ;  /* 0x20000037ff1e7230 */ /* 0x100fe20000004100 */
[----:B------:R-:W-:Y:S01]  /*4000*/  F2FP.F16.F32.PACK_AB R120, R123, R120 ;  /* 0x000000787b78723e */ /* 0x000fe200000000ff */
[----:B------:R-:W-:Y:S01]  /*4010*/  HADD2.F32 R55, -RZ, R55.H1_H1 ;  /* 0x30000037ff377230 */ /* 0x000fe20000004100 */
[----:B------:R-:W-:Y:S01]  /*4020*/  F2FP.F16.F32.PACK_AB R121, R122, R121 ;  /* 0x000000797a79723e */ /* 0x000fe200000000ff */
[----:B------:R-:W-:Y:S02]  /*4030*/  HADD2.F32 R29, -RZ, R51.H0_H0 ;  /* 0x20000033ff1d7230 */ /* 0x000fe40000004100 */
[----:B------:R-:W-:Y:S02]  /*4040*/  HADD2.F32 R34, -RZ, R35.H0_H0 ;  /* 0x20000023ff227230 */ /* 0x000fe40000004100 */
[----:B------:R-:W-:Y:S02]  /*4050*/  HADD2.F32 R51, -RZ, R51.H1_H1 ;  /* 0x30000033ff337230 */ /* 0x000fe40000004100 */
[----:B------:R-:W-:-:S02]  /*4060*/  HADD2.F32 R32, -RZ, R124.H0_H0 ;  /* 0x2000007cff207230 */ /* 0x000fc40000004100 */
[CC--:B------:R-:W-:Y:S01]  /*4070*/  FMUL.FTZ R124, R30.reuse, R33.reuse ;  /* 0x000000211e7c7220 */ /* 0x0c0fe20000410000 */
[----:B------:R-:W-:Y:S02]  /*4080*/  HADD2.F32 R31, -RZ, R125.H0_H0 ;  /* 0x2000007dff1f7230 */ /* 0x000fe40000004100 */
[----:B------:R-:W-:Y:S01]  /*4090*/  FMUL.FTZ R33, R29, R33 ;  /* 0x000000211d217220 */ /* 0x000fe20000410000 */
[-C--:B------:R-:W-:Y:S01]  /*40a0*/  FMUL.FTZ R126, R55, R34.reuse ;  /* 0x00000022377e7220 */ /* 0x080fe20000410000 */
[C---:B------:R-:W-:Y:S01]  /*40b0*/  FMUL.FTZ R34, R51.reuse, R34 ;  /* 0x0000002233227220 */ /* 0x040fe20000410000 */
[----:B------:R-:W-:Y:S02]  /*40c0*/  HADD2.F32 R35, -RZ, R129.H0_H0 ;  /* 0x20000081ff237230 */ /* 0x000fe40000004100 */
[-C--:B------:R-:W-:Y:S01]  /*40d0*/  FFMA.FTZ R125, R30, R31.reuse, R33 ;  /* 0x0000001f1e7d7223 */ /* 0x080fe20000010021 */
[-C--:B------:R-:W-:Y:S01]  /*40e0*/  FFMA.FTZ R127, R51, R32.reuse, -R126 ;  /* 0x00000020337f7223 */ /* 0x080fe2000001087e */
[----:B------:R-:W-:Y:S01]  /*40f0*/  FFMA.FTZ R124, R29, R31, -R124 ;  /* 0x0000001f1d7c7223 */ /* 0x000fe2000001087c */
[----:B------:R-:W-:Y:S01]  /*4100*/  FFMA.FTZ R126, R55, R32, R34 ;  /* 0x00000020377e7223 */ /* 0x000fe20000010022 */
[----:B------:R-:W-:-:S02]  /*4110*/  HADD2.F32 R30, -RZ, R52.H0_H0 ;  /* 0x20000034ff1e7230 */ /* 0x000fc40000004100 */
[--C-:B------:R-:W-:Y:S01]  /*4120*/  HADD2.F32 R32, -RZ, R131.reuse.H1_H1 ;  /* 0x30000083ff207230 */ /* 0x100fe20000004100 */
[----:B------:R-:W-:Y:S01]  /*4130*/  F2FP.F16.F32.PACK_AB R124, R127, R124 ;  /* 0x0000007c7f7c723e */ /* 0x000fe200000000ff */
[----:B------:R-:W-:Y:S01]  /*4140*/  HADD2.F32 R29, -RZ, R48.H0_H0 ;  /* 0x20000030ff1d7230 */ /* 0x000fe20000004100 */
[----:B------:R-:W-:Y:S01]  /*4150*/  F2FP.F16.F32.PACK_AB R55, R126, R125 ;  /* 0x0000007d7e37723e */ /* 0x000fe200000000ff */
[----:B------:R-:W-:Y:S02]  /*4160*/  HADD2.F32 R52, -RZ, R52.H1_H1 ;  /* 0x30000034ff347230 */ /* 0x000fe40000004100 */
[-C--:B------:R-:W-:Y:S01]  /*4170*/  FMUL.FTZ R34, R30, R32.reuse ;  /* 0x000000201e227220 */ /* 0x080fe20000410000 */
[----:B------:R-:W-:Y:S02]  /*4180*/  HADD2.F32 R48, -RZ, R48.H1_H1 ;  /* 0x30000030ff307230 */ /* 0x000fe40000004100 */
[----:B------:R-:W-:Y:S01]  /*4190*/  FMUL.FTZ R49, R29, R32 ;  /* 0x000000201d317220 */ /* 0x000fe20000410000 */
[----:B------:R-:W-:-:S02]  /*41a0*/  HADD2.F32 R31, -RZ, R131.H0_H0 ;  /* 0x20000083ff1f7230 */ /* 0x000fc40000004100 */
[-C--:B------:R-:W-:Y:S01]  /*41b0*/  FMUL.FTZ R51, R52, R35.reuse ;  /* 0x0000002334337220 */ /* 0x080fe20000410000 */
[----:B------:R-:W-:Y:S02]  /*41c0*/  HADD2.F32 R33, -RZ, R130.H0_H0 ;  /* 0x20000082ff217230 */ /* 0x000fe40000004100 */
[----:B------:R-:W-:Y:S01]  /*41d0*/  FMUL.FTZ R35, R48, R35 ;  /* 0x0000002330237220 */ /* 0x000fe20000410000 */
[-C--:B------:R-:W-:Y:S01]  /*41e0*/  FFMA.FTZ R34, R29, R31.reuse, -R34 ;  /* 0x0000001f1d227223 */ /* 0x080fe20000010822 */
[----:B------:R-:W-:Y:S02]  /*41f0*/  FFMA.FTZ R49, R30, R31, R49 ;  /* 0x0000001f1e317223 */ /* 0x000fe40000010031 */
[-C--:B------:R-:W-:Y:S01]  /*4200*/  FFMA.FTZ R52, R52, R33.reuse, R35 ;  /* 0x0000002134347223 */ /* 0x080fe20000010023 */
[----:B------:R-:W-:Y:S02]  /*4210*/  HADD2.F32 R31, -RZ, R119.H0_H0 ;  /* 0x20000077ff1f7230 */ /* 0x000fe40000004100 */
[----:B------:R-:W-:Y:S01]  /*4220*/  FFMA.FTZ R51, R48, R33, -R51 ;  /* 0x0000002130337223 */ /* 0x000fe20000010833 */
[----:B------:R-:W-:-:S02]  /*4230*/  HADD2.F32 R30, -RZ, R54.H0_H0 ;  /* 0x20000036ff1e7230 */ /* 0x000fc40000004100 */
[----:B------:R-:W-:Y:S01]  /*4240*/  HADD2.F32 R119, -RZ, R119.H1_H1 ;  /* 0x30000077ff777230 */ /* 0x000fe20000004100 */
[----:B------:R-:W-:Y:S01]  /*4250*/  F2FP.F16.F32.PACK_AB R52, R52, R49 ;  /* 0x000000313434723e */ /* 0x000fe200000000ff */
[----:B------:R-:W-:Y:S01]  /*4260*/  HADD2.F32 R35, -RZ, R128.H0_H0 ;  /* 0x20000080ff237230 */ /* 0x000fe20000004100 */
[----:B------:R-:W-:Y:S01]  /*4270*/  F2FP.F16.F32.PACK_AB R48, R51, R34 ;  /* 0x000000223330723e */ /* 0x000fe200000000ff */
[----:B------:R-:W-:Y:S02]  /*4280*/  HADD2.F32 R29, -RZ, R50.H0_H0 ;  /* 0x20000032ff1d7230 */ /* 0x000fe40000004100 */
[----:B------:R-:W-:Y:S02]  /*4290*/  HADD2.F32 R54, -RZ, R54.H1_H1 ;  /* 0x30000036ff367230 */ /* 0x000fe40000004100 */
[----:B------:R-:W-:Y:S02]  /*42a0*/  HADD2.F32 R50, -RZ, R50.H1_H1 ;  /* 0x30000032ff327230 */ /* 0x000fe40000004100 */
[----:B------:R-:W-:-:S02]  /*42b0*/  HADD2.F32 R33, -RZ, R28.H0_H0 ;  /* 0x2000001cff217230 */ /* 0x000fc40000004100 */
[----:B------:R-:W-:Y:S01]  /*42c0*/  FMUL.FTZ R28, R30, R119 ;  /* 0x000000771e1c7220 */ /* 0x000fe20000410000 */
[----:B------:R-:W-:Y:S01]  /*42d0*/  FMUL.FTZ R53, R54, R35 ;  /* 0x0000002336357220 */ /* 0x000fe20000410000 */
[C---:B------:R-:W-:Y:S01]  /*42e0*/  FMUL.FTZ R119, R29.reuse, R119 ;  /* 0x000000771d777220 */ /* 0x040fe20000410000 */
[C---:B------:R-:W-:Y:S01]  /*42f0*/  FMUL.FTZ R35, R50.reuse, R35 ;  /* 0x0000002332237220 */ /* 0x040fe20000410000 */
[----:B------:R-:W-:Y:S01]  /*4300*/  FFMA.FTZ R28, R29, R31, -R28 ;  /* 0x0000001f1d1c7223 */ /* 0x000fe2000001081c */
[----:B------:R-:W-:Y:S01]  /*4310*/  FFMA.FTZ R53, R50, R33, -R53 ;  /* 0x0000002132357223 */ /* 0x000fe20000010835 */
[----:B------:R-:W-:Y:S01]  /*4320*/  FFMA.FTZ R119, R30, R31, R119 ;  /* 0x0000001f1e777223 */ /* 0x000fe20000010077 */
[----:B------:R-:W-:Y:S01]  /*4330*/  FFMA.FTZ R54, R54, R33, R35 ;  /* 0x0000002136367223 */ /* 0x000fe20000010023 */
[----:B------:R-:W-:Y:S02]  /*4340*/  IMAD.MOV.U32 R49, RZ, RZ, R120 ;  /* 0x000000ffff317224 */ /* 0x000fe400078e0078 */
[----:B------:R-:W-:Y:S01]  /*4350*/  F2FP.F16.F32.PACK_AB R50, R53, R28 ;  /* 0x0000001c3532723e */ /* 0x000fe200000000ff */
[----:B------:R-:W-:Y:S01]  /*4360*/  IMAD.MOV.U32 R53, RZ, RZ, R121 ;  /* 0x000000ffff357224 */ /* 0x000fe200078e0079 */
[----:B------:R-:W-:Y:S01]  /*4370*/  F2FP.F16.F32.PACK_AB R54, R54, R119 ;  /* 0x000000773636723e */ /* 0x000fe200000000ff */
[----:B------:R-:W-:-:S07]  /*4380*/  IMAD.MOV.U32 R51, RZ, RZ, R124 ;  /* 0x000000ffff337224 */ /* 0x000fce00078e007c */
.L_x_659:
[----:B------:R-:W-:Y:S05]  /*4390*/  BSYNC B2 ;  /* 0x0000000000027941 */ /* 0x000fea0003800000 */
.L_x_658:
[----:B------:R-:W-:Y:S02]  /*43a0*/  ISETP.GE.AND P5, PT, R113, R109, PT ;  /* 0x0000006d7100720c */ /* 0x000fe40003fa6270 */
[----:B------:R-:W-:-:S11]  /*43b0*/  P2R R29, PR, RZ, 0x1 ;  /* 0x00000001ff1d7803 */ /* 0x000fd60000000000 */
[--C-:B------:R-:W-:Y:S02]  /*43c0*/  @!P5 SHF.R.S32.HI R28, RZ, 0x1f, R113.reuse ;  /* 0x0000001fff1cd819 */ /* 0x100fe40000011471 */
[----:B------:R-:W-:-:S04]  /*43d0*/  @!P5 IADD3 R106, P0, P6, R4, R106, R113 ;  /* 0x0000006a046ad210 */ /* 0x000fc80007e1e071 */
[----:B------:R-:W-:Y:S02]  /*43e0*/  @!P5 IADD3.X R114, R3, R114, R28, P0, P6 ;  /* 0x000000720372d210 */ /* 0x000fe400007ec41c */
[CC--:B------:R-:W-:Y:S02]  /*43f0*/  LEA R28, P6, R110.reuse, R100.reuse, 0x1 ;  /* 0x000000646e1c7211 */ /* 0x0c0fe400078c08ff */
[----:B------:R-:W-:Y:S02]  /*4400*/  ISETP.NE.AND P0, PT, R29, RZ, PT ;  /* 0x000000ff1d00720c */ /* 0x000fe40003f05270 */
[----:B------:R-:W-:Y:S02]  /*4410*/  LEA.HI.X R29, R110, R101, R112, 0x1, P6 ;  /* 0x000000656e1d7211 */ /* 0x000fe400030f0c70 */
[----:B------:R-:W-:-:S03]  /*4420*/  @!P5 LEA R30, P6, R106, R100, 0x1 ;  /* 0x000000646a1ed211 */ /* 0x000fc600078c08ff */
[----:B-1----:R1:W-:Y:S01]  /*4430*/  STG.E.128 desc[UR40][R28.64], R48 ;  /* 0x000000301c007986 */ /* 0x0023e2000c101d28 */
[----:B------:R-:W-:-:S05]  /*4440*/  @!P5 LEA.HI.X R31, R106, R101, R114, 0x1, P6 ;  /* 0x000000656a1fd211 */ /* 0x000fca00030f0c72 */
[----:B--2---:R1:W-:Y:S04]  /*4450*/  @!P5 STG.E.128 desc[UR40][R30.64], R52 ;  /* 0x000000341e00d986 */ /* 0x0043e8000c101d28 */
.L_x_657:
[----:B------:R-:W-:Y:S05]  /*4460*/  BSYNC B1 ;  /* 0x0000000000017941 */ /* 0x000fea0003800000 */
.L_x_656:
[C---:B------:R-:W-:Y:S01]  /*4470*/  ISETP.GE.OR P5, PT, R222.reuse, R99, P1 ;  /* 0x00000063de00720c */ /* 0x040fe20000fa6670 */
[-C--:B-12---:R-:W-:Y:S02]  /*4480*/  IMAD R28, R75, R104.reuse, RZ ;  /* 0x000000684b1c7224 */ /* 0x086fe400078e02ff */
[----:B------:R-:W-:-:S04]  /*4490*/  IMAD.WIDE.U32 R102, R222, R104, R102 ;  /* 0x00000068de667225 */ /* 0x000fc800078e0066 */
[----:B------:R-:W-:-:S06]  /*44a0*/  IMAD R105, R222, R105, R28 ;  /* 0x00000069de697224 */ /* 0x000fcc00078e021c */
[----:B------:R-:W-:Y:S05]  /*44b0*/  @P5 BRA `(.L_x_646) ;  /* 0x0000000800405947 */ /* 0x000fea0003800000 */
[----:B------:R-:W-:Y:S01]  /*44c0*/  IMAD.IADD R50, R103, 0x1, R105 ;  /* 0x0000000167327824 */ /* 0x000fe200078e0269 */
[----:B------:R-:W-:Y:S01]  /*44d0*/  IADD3 R28, P5, P6, R4, R102, R90 ;  /* 0x00000066041c7210 */ /* 0x000fe20007ebe05a */
[----:B------:R-:W-:Y:S01]  /*44e0*/  BSSY B1, `(.L_x_660) ;  /* 0x000006a000017945 */ /* 0x000fe20003800000 */
[----:B------:R-:W-:Y:S02]  /*44f0*/  SEL R111, R78, R111, !P0 ;  /* 0x0000006f4e6f7207 */ /* 0x000fe40004000000 */
[----:B------:R-:W-:Y:S02]  /*4500*/  IADD3.X R29, R3, R50, R91, P5, P6 ;  /* 0x00000032031d7210 */ /* 0x000fe40002fec45b */
[C---:B------:R-:W-:Y:S02]  /*4510*/  LEA R48, P5, R28.reuse, R100, 0x1 ;  /* 0x000000641c307211 */ /* 0x040fe400078a08ff */
[----:B------:R-:W-:Y:S02]  /*4520*/  SHF.R.U32.HI R30, RZ, 0x3, R210 ;  /* 0x00000003ff1e7819 */ /* 0x000fe400000116d2 */
[----:B------:R-:W-:-:S02]  /*4530*/  LEA.HI.X R49, R28, R101, R29, 0x1, P5 ;  /* 0x000000651c317211 */ /* 0x000fc400028f0c1d */
[----:B------:R-:W-:-:S04]  /*4540*/  SHF.R.S32.HI R28, RZ, 0x1f, R111 ;  /* 0x0000001fff1c7819 */ /* 0x000fc8000001146f */
[----:B------:R-:W-:-:S04]  /*4550*/  LEA.HI R111, R28, R111, RZ, 0x4 ;  /* 0x0000006f1c6f7211 */ /* 0x000fc800078f20ff */
[----:B------:R-:W-:-:S04]  /*4560*/  LEA.HI.SX32 R51, R111, R88, 0x1c ;  /* 0x000000586f337211 */ /* 0x000fc800078fe2ff */
[----:B------:R-:W-:-:S04]  /*4570*/  SHF.L.U32 R51, R51, 0x3, RZ ;  /* 0x0000000333337819 */ /* 0x000fc800000006ff */
[----:B------:R-:W-:-:S04]  /*4580*/  LOP3.LUT R28, R210, 0x38, R51, 0xf8, !PT ;  /* 0x00000038d21c7812 */ /* 0x000fc800078ef833 */
[----:B------:R-:W-:-:S05]  /*4590*/  LOP3.LUT R29, R28, R30, RZ, 0x3c, !PT ;  /* 0x0000001e1c1d7212 */ /* 0x000fca00078e3cff */
[----:B------:R-:W-:Y:S02]  /*45a0*/  IMAD.IADD R31, R212, 0x1, R29 ;  /* 0x00000001d41f7824 */ /* 0x000fe400078e021d */
[C---:B------:R-:W-:Y:S02]  /*45b0*/  IMAD R29, R2.reuse, 0x1800, R93 ;  /* 0x00001800021d7824 */ /* 0x040fe400078e025d */
[----:B------:R-:W-:Y:S02]  /*45c0*/  IMAD R31, R2, 0x1800, R31 ;  /* 0x00001800021f7824 */ /* 0x000fe400078e021f */
[--C-:B------:R-:W-:Y:S02]  /*45d0*/  IMAD R29, R29, 0x2, R18.reuse ;  /* 0x000000021d1d7824 */ /* 0x100fe400078e0212 */
[----:B------:R-:W-:-:S04]  /*45e0*/  IMAD R32, R31, 0x2, R18 ;  /* 0x000000021f207824 */ /* 0x000fc800078e0212 */
[----:B------:R-:W1:Y:S04]  /*45f0*/  LDS.128 R28, [R29+0x1c400] ;  /* 0x01c400001d1c7984 */ /* 0x000e680000000c00 */
[----:B------:R-:W2:Y:S01]  /*4600*/  LDS.128 R32, [R32+0x1c400] ;  /* 0x01c4000020207984 */ /* 0x000ea20000000c00 */
[----:B------:R-:W-:Y:S05]  /*4610*/  @P4 BRA `(.L_x_661) ;  /* 0x0000000400584947 */ /* 0x000fea0003800000 */
[--C-:B------:R-:W-:Y:S02]  /*4620*/  SHF.R.U64 R107, R44, 0x10, R45.reuse ;  /* 0x000000102c6b7819 */ /* 0x100fe4000000122d */
[----:B------:R-:W-:Y:S01]  /*4630*/  SHF.R.U32.HI R44, RZ, 0x10, R45 ;  /* 0x00000010ff2c7819 */ /* 0x000fe2000001162d */
[----:B------:R-:W-:Y:S01]  /*4640*/  HADD2.F32 R45, -RZ, R118.H1_H1 ;  /* 0x30000076ff2d7230 */ /* 0x000fe20000004100 */
[--C-:B------:R-:W-:Y:S01]  /*4650*/  SHF.R.U64 R111, R40, 0x10, R41.reuse ;  /* 0x00000010286f7819 */ /* 0x100fe20000001229 */
[----:B--2---:R-:W-:Y:S01]  /*4660*/  IMAD.MOV.U32 R40, RZ, RZ, R32 ;  /* 0x000000ffff287224 */ /* 0x004fe200078e0020 */
[----:B------:R-:W-:Y:S01]  /*4670*/  SHF.R.U32.HI R52, RZ, 0x10, R41 ;  /* 0x00000010ff347819 */ /* 0x000fe20000011629 */
[----:B------:R-:W-:Y:S01]  /*4680*/  IMAD.MOV.U32 R41, RZ, RZ, R34 ;  /* 0x000000ffff297224 */ /* 0x000fe200078e0022 */
[----:B------:R-:W-:Y:S01]  /*4690*/  SHF.R.U64 R110, R42, 0x10, R43 ;  /* 0x000000102a6e7819 */ /* 0x000fe2000000122b */
[----:B-1----:R-:W-:Y:S01]  /*46a0*/  IMAD.MOV.U32 R32, RZ, RZ, R30 ;  /* 0x000000ffff207224 */ /* 0x002fe200078e001e */
[----:B------:R-:W-:Y:S01]  /*46b0*/  SHF.R.U64 R106, R46, 0x10, R47 ;  /* 0x000000102e6a7819 */ /* 0x000fe2000000122f */
[--C-:B------:R-:W-:Y:S01]  /*46c0*/  HADD2.F32 R34, -RZ, R33.reuse.H0_H0 ;  /* 0x20000021ff227230 */ /* 0x100fe20000004100 */
[----:B------:R-:W-:Y:S01]  /*46d0*/  SHF.R.U32.HI R54, RZ, 0x10, R43 ;  /* 0x00000010ff367819 */ /* 0x000fe2000001162b */
[----:B------:R-:W-:Y:S01]  /*46e0*/  HADD2.F32 R33, -RZ, R33.H1_H1 ;  /* 0x30000021ff217230 */ /* 0x000fe20000004100 */
[----:B------:R-:W-:Y:S01]  /*46f0*/  SHF.R.U32.HI R53, RZ, 0x10, R47 ;  /* 0x00000010ff357819 */ /* 0x000fe2000001162f */
[----:B------:R-:W-:-:S02]  /*4700*/  HADD2.F32 R30, -RZ, R29.H0_H0 ;  /* 0x2000001dff1e7230 */ /* 0x000fc40000004100 */
[-C--:B------:R-:W-:Y:S01]  /*4710*/  FMUL.FTZ R47, R34, R45.reuse ;  /* 0x0000002d222f7220 */ /* 0x080fe20000410000 */
[----:B------:R-:W-:Y:S02]  /*4720*/  HADD2.F32 R44, -RZ, R44.H0_H0 ;  /* 0x2000002cff2c7230 */ /* 0x000fe40000004100 */
[----:B------:R-:W-:Y:S02]  /*4730*/  HADD2.F32 R29, -RZ, R29.H1_H1 ;  /* 0x3000001dff1d7230 */ /* 0x000fe40000004100 */
[----:B------:R-:W-:Y:S01]  /*4740*/  FMUL.FTZ R45, R30, R45 ;  /* 0x0000002d1e2d7220 */ /* 0x000fe20000410000 */
[----:B------:R-:W-:Y:S02]  /*4750*/  HADD2.F32 R42, -RZ, R52.H0_H0 ;  /* 0x20000034ff2a7230 */ /* 0x000fe40000004100 */
[-C--:B------:R-:W-:Y:S01]  /*4760*/  FMUL.FTZ R46, R33, R44.reuse ;  /* 0x0000002c212e7220 */ /* 0x080fe20000410000 */
[----:B------:R-:W-:Y:S02]  /*4770*/  HADD2.F32 R43, -RZ, R116.H1_H1 ;  /* 0x30000074ff2b7230 */ /* 0x000fe40000004100 */
[----:B------:R-:W-:Y:S01]  /*4780*/  FMUL.FTZ R44, R29, R44 ;  /* 0x0000002c1d2c7220 */ /* 0x000fe20000410000 */
[----:B------:R-:W-:-:S02]  /*4790*/  HADD2.F32 R118, -RZ, R118.H0_H0 ;  /* 0x20000076ff767230 */ /* 0x000fc40000004100 */
[-C--:B------:R-:W-:Y:S01]  /*47a0*/  FFMA.FTZ R46, R29, R42.reuse, -R46 ;  /* 0x0000002a1d2e7223 */ /* 0x080fe2000001082e */
[----:B------:R-:W-:Y:S02]  /*47b0*/  HADD2.F32 R29, -RZ, R31.H0_H0 ;  /* 0x2000001fff1d7230 */ /* 0x000fe40000004100 */
[----:B------:R-:W-:Y:S01]  /*47c0*/  FFMA.FTZ R52, R33, R42, R44 ;  /* 0x0000002a21347223 */ /* 0x000fe2000001002c */
[-C--:B------:R-:W-:Y:S01]  /*47d0*/  FFMA.FTZ R47, R30, R43.reuse, -R47 ;  /* 0x0000002b1e2f7223 */ /* 0x080fe2000001082f */
[----:B------:R-:W-:Y:S02]  /*47e0*/  HADD2.F32 R42, -RZ, R117.H1_H1 ;  /* 0x30000075ff2a7230 */ /* 0x000fe40000004100 */
[----:B------:R-:W-:Y:S01]  /*47f0*/  FFMA.FTZ R45, R34, R43, R45 ;  /* 0x0000002b222d7223 */ /* 0x000fe2000001002d */
[----:B------:R-:W-:Y:S02]  /*4800*/  HADD2.F32 R30, -RZ, R35.H0_H0 ;  /* 0x20000023ff1e7230 */ /* 0x000fe40000004100 */
[----:B------:R-:W-:-:S02]  /*4810*/  HADD2.F32 R33, -RZ, R115.H1_H1 ;  /* 0x30000073ff217230 */ /* 0x000fc40000004100 */
[-C--:B------:R-:W-:Y:S01]  /*4820*/  FMUL.FTZ R43, R29, R42.reuse ;  /* 0x0000002a1d2b7220 */ /* 0x080fe20000410000 */
[----:B------:R-:W-:Y:S01]  /*4830*/  HADD2.F32 R35, -RZ, R35.H1_H1 ;  /* 0x30000023ff237230 */ /* 0x000fe20000004100 */
[----:B------:R-:W-:Y:S01]  /*4840*/  F2FP.F16.F32.PACK_AB R45, R52, R45 ;  /* 0x0000002d342d723e */ /* 0x000fe200000000ff */
[----:B------:R-:W-:Y:S02]  /*4850*/  HADD2.F32 R44, -RZ, R53.H0_H0 ;  /* 0x20000035ff2c7230 */ /* 0x000fe40000004100 */
[C---:B------:R-:W-:Y:S01]  /*4860*/  FFMA.FTZ R55, R30.reuse, R33, R43 ;  /* 0x000000211e377223 */ /* 0x040fe2000001002b */
[----:B------:R-:W-:Y:S02]  /*4870*/  HADD2.F32 R34, -RZ, R54.H0_H0 ;  /* 0x20000036ff227230 */ /* 0x000fe40000004100 */
[----:B------:R-:W-:Y:S01]  /*4880*/  FMUL.FTZ R54, R30, R42 ;  /* 0x0000002a1e367220 */ /* 0x000fe20000410000 */
[----:B------:R-:W-:Y:S02]  /*4890*/  HADD2.F32 R31, -RZ, R31.H1_H1 ;  /* 0x3000001fff1f7230 */ /* 0x000fe40000004100 */
[----:B------:R-:W-:Y:S01]  /*48a0*/  FMUL.FTZ R42, R35, R44 ;  /* 0x0000002c232a7220 */ /* 0x000fe20000410000 */
[----:B------:R-:W-:-:S02]  /*48b0*/  HADD2.F32 R30, -RZ, R40.H0_H0 ;  /* 0x20000028ff1e7230 */ /* 0x000fc40000004100 */
[----:B------:R-:W-:Y:S01]  /*48c0*/  FFMA.FTZ R54, R29, R33, -R54 ;  /* 0x000000211d367223 */ /* 0x000fe20000010836 */
[----:B------:R-:W-:Y:S02]  /*48d0*/  HADD2.F32 R33, -RZ, R107.H0_H0 ;  /* 0x2000006bff217230 */ /* 0x000fe40000004100 */
[C---:B------:R-:W-:Y:S01]  /*48e0*/  FMUL.FTZ R44, R31.reuse, R44 ;  /* 0x0000002c1f2c7220 */ /* 0x040fe20000410000 */
[----:B------:R-:W-:Y:S02]  /*48f0*/  HADD2.F32 R29, -RZ, R28.H0_H0 ;  /* 0x2000001cff1d7230 */ /* 0x000fe40000004100 */
[-C--:B------:R-:W-:Y:S01]  /*4900*/  FFMA.FTZ R105, R31, R34.reuse, -R42 ;  /* 0x000000221f697223 */ /* 0x080fe2000001082a */
[----:B------:R-:W-:Y:S02]  /*4910*/  HADD2.F32 R40, -RZ, R40.H1_H1 ;  /* 0x30000028ff287230 */ /* 0x000fe40000004100 */
[----:B------:R-:W-:Y:S01]  /*4920*/  FFMA.FTZ R104, R35, R34, R44 ;  /* 0x0000002223687223 */ /* 0x000fe2000001002c */
[----:B------:R-:W-:-:S02]  /*4930*/  HADD2.F32 R28, -RZ, R28.H1_H1 ;  /* 0x3000001cff1c7230 */ /* 0x000fc40000004100 */
[-C--:B------:R-:W-:Y:S01]  /*4940*/  FMUL.FTZ R34, R30, R118.reuse ;  /* 0x000000761e227220 */ /* 0x080fe20000410000 */
[----:B------:R-:W-:Y:S02]  /*4950*/  HADD2.F32 R116, -RZ, R116.H0_H0 ;  /* 0x20000074ff747230 */ /* 0x000fe40000004100 */
[-C--:B------:R-:W-:Y:S01]  /*4960*/  FMUL.FTZ R43, R40, R33.reuse ;  /* 0x00000021282b7220 */ /* 0x080fe20000410000 */
[----:B------:R-:W-:Y:S02]  /*4970*/  HADD2.F32 R31, -RZ, R111.H0_H0 ;  /* 0x2000006fff1f7230 */ /* 0x000fe40000004100 */
[C---:B------:R-:W-:Y:S01]  /*4980*/  FMUL.FTZ R33, R28.reuse, R33 ;  /* 0x000000211c217220 */ /* 0x040fe20000410000 */
[C---:B------:R-:W-:Y:S01]  /*4990*/  FMUL.FTZ R35, R29.reuse, R118 ;  /* 0x000000761d237220 */ /* 0x040fe20000410000 */
[----:B------:R-:W-:Y:S01]  /*49a0*/  FFMA.FTZ R34, R29, R116, -R34 ;  /* 0x000000741d227223 */ /* 0x000fe20000010822 */
[----:B------:R-:W-:Y:S02]  /*49b0*/  HADD2.F32 R29, -RZ, R41.H0_H0 ;  /* 0x20000029ff1d7230 */ /* 0x000fe40000004100 */
[-C--:B------:R-:W-:Y:S01]  /*49c0*/  FFMA.FTZ R43, R28, R31.reuse, -R43 ;  /* 0x0000001f1c2b7223 */ /* 0x080fe2000001082b */
[----:B------:R-:W-:Y:S01]  /*49d0*/  FFMA.FTZ R40, R40, R31, R33 ;  /* 0x0000001f28287223 */ /* 0x000fe20000010021 */
[----:B------:R-:W-:-:S02]  /*49e0*/  HADD2.F32 R28, -RZ, R32.H0_H0 ;  /* 0x20000020ff1c7230 */ /* 0x000fc40000004100 */
[----:B------:R-:W-:Y:S01]  /*49f0*/  FFMA.FTZ R35, R30, R116, R35 ;  /* 0x000000741e237223 */ /* 0x000fe20000010023 */
[----:B------:R-:W-:Y:S01]  /*4a00*/  HADD2.F32 R117, -RZ, R117.H0_H0 ;  /* 0x20000075ff757230 */ /* 0x000fe20000004100 */
[----:B------:R-:W-:Y:S01]  /*4a10*/  F2FP.F16.F32.PACK_AB R55, R104, R55 ;  /* 0x000000376837723e */ /* 0x000fe200000000ff */
[----:B------:R-:W-:Y:S02]  /*4a20*/  HADD2.F32 R31, -RZ, R106.H0_H0 ;  /* 0x2000006aff1f7230 */ /* 0x000fe40000004100 */
        /* <DEDUP_REMOVED lines=8> */
[----:B------:R-:W-:Y:S01]  /*4ab0*/  F2FP.F16.F32.PACK_AB R31, R105, R54 ;  /* 0x00000036691f723e */ /* 0x000fe200000000ff */
[-C--:B------:R-:W-:Y:S01]  /*4ac0*/  FFMA.FTZ R33, R28, R115.reuse, -R33 ;  /* 0x000000731c217223 */ /* 0x080fe20000010821 */
[----:B------:R-:W-:Y:S01]  /*4ad0*/  FFMA.FTZ R42, R29, R115, R42 ;  /* 0x000000731d2a7223 */ /* 0x000fe2000001002a */
[-C--:B------:R-:W-:Y:S01]  /*4ae0*/  FFMA.FTZ R32, R32, R30.reuse, -R53 ;  /* 0x0000001e20207223 */ /* 0x080fe20000010835 */
[----:B------:R-:W-:Y:S01]  /*4af0*/  FFMA.FTZ R41, R41, R30, R44 ;  /* 0x0000001e29297223 */ /* 0x000fe2000001002c */
[----:B------:R-:W-:Y:S01]  /*4b00*/  F2FP.F16.F32.PACK_AB R44, R40, R35 ;  /* 0x00000023282c723e */ /* 0x000fe200000000ff */
[----:B------:R-:W-:Y:S01]  /*4b10*/  IMAD.MOV.U32 R35, RZ, RZ, R55 ;  /* 0x000000ffff237224 */ /* 0x000fe200078e0037 */
[----:B------:R-:W-:-:S02]  /*4b20*/  F2FP.F16.F32.PACK_AB R28, R43, R34 ;  /* 0x000000222b1c723e */ /* 0x000fc400000000ff */
[----:B------:R-:W-:Y:S01]  /*4b30*/  F2FP.F16.F32.PACK_AB R30, R32, R33 ;  /* 0x00000021201e723e */ /* 0x000fe200000000ff */
[----:B------:R-:W-:Y:S01]  /*4b40*/  IMAD.MOV.U32 R32, RZ, RZ, R44 ;  /* 0x000000ffff207224 */ /* 0x000fe200078e002c */
[----:B------:R-:W-:Y:S01]  /*4b50*/  F2FP.F16.F32.PACK_AB R29, R46, R47 ;  /* 0x0000002f2e1d723e */ /* 0x000fe200000000ff */
[----:B------:R-:W-:Y:S01]  /*4b60*/  IMAD.MOV.U32 R33, RZ, RZ, R45 ;  /* 0x000000ffff217224 */ /* 0x000fe200078e002d */
[----:B------:R-:W-:-:S07]  /*4b70*/  F2FP.F16.F32.PACK_AB R34, R41, R42 ;  /* 0x0000002a2922723e */ /* 0x000fce00000000ff */
.L_x_661:
[----:B------:R-:W-:Y:S05]  /*4b80*/  BSYNC B1 ;  /* 0x0000000000017941 */ /* 0x000fea0003800000 */
.L_x_660:
[----:B-1----:R4:W-:Y:S01]  /*4b90*/  STG.E.128 desc[UR40][R48.64], R28 ;  /* 0x0000001c30007986 */ /* 0x0029e2000c101d28 */
[----:B------:R-:W-:-:S13]  /*4ba0*/  ISETP.GE.AND P4, PT, R51, R109, PT ;  /* 0x0000006d3300720c */ /* 0x000fda0003f86270 */
[----:B------:R-:W-:Y:S05]  /*4bb0*/  @P4 BRA `(.L_x_646) ;  /* 0x0000000000804947 */ /* 0x000fea0003800000 */
[--C-:B----4-:R-:W-:Y:S02]  /*4bc0*/  SHF.R.S32.HI R28, RZ, 0x1f, R51.reuse ;  /* 0x0000001fff1c7819 */ /* 0x110fe40000011433 */
[----:B------:R-:W-:-:S04]  /*4bd0*/  IADD3 R51, P4, P5, R4, R102, R51 ;  /* 0x0000006604337210 */ /* 0x000fc80007d9e033 */
[----:B------:R-:W-:Y:S02]  /*4be0*/  IADD3.X R50, R3, R50, R28, P4, P5 ;  /* 0x0000003203327210 */ /* 0x000fe400027ea41c */
[----:B------:R-:W-:-:S04]  /*4bf0*/  LEA R100, P4, R51, R100, 0x1 ;  /* 0x0000006433647211 */ /* 0x000fc800078808ff */
[----:B------:R-:W-:-:S05]  /*4c00*/  LEA.HI.X R101, R51, R101, R50, 0x1, P4 ;  /* 0x0000006533657211 */ /* 0x000fca00020f0c32 */
[----:B--2---:R1:W-:Y:S01]  /*4c10*/  STG.E.128 desc[UR40][R100.64], R32 ;  /* 0x0000002064007986 */ /* 0x0043e2000c101d28 */
[----:B------:R-:W-:Y:S05]  /*4c20*/  BRA `(.L_x_646) ;  /* 0x0000000000647947 */ /* 0x000fea0003800000 */
.L_x_629:
[----:B------:R-:W-:-:S13]  /*4c30*/  ISETP.NE.AND P3, PT, R203, 0x3, PT ;  /* 0x00000003cb00780c */ /* 0x000fda0003f65270 */
[----:B------:R-:W-:Y:S05]  /*4c40*/  @!P3 BRA `(.L_x_662) ;  /* 0x000000000004b947 */ /* 0x000fea0003800000 */
[----:B------:R-:W-:Y:S01]  /*4c50*/  BPT.TRAP 0x1 ;  /* 0x000000040000795c */ /* 0x000fe20000300000 */
.L_x_662:
[----:B------:R-:W-:Y:S01]  /*4c60*/  IMAD R97, R2, 0x8, R18 ;  /* 0x0000000802617824 */ /* 0x000fe200078e0212 */
[----:B------:R-:W-:Y:S01]  /*4c70*/  SHF.L.U32 R108, R201, 0x1f, RZ ;  /* 0x0000001fc96c7819 */ /* 0x000fe200000006ff */
[----:B------:R-:W-:Y:S01]  /*4c80*/  IMAD R99, R26, -0x60, R60 ;  /* 0xffffffa01a637824 */ /* 0x000fe200078e023c */
[----:B------:R-:W-:Y:S02]  /*4c90*/  BSSY B1, `(.L_x_663) ;  /* 0x0000004000017945 */ /* 0x000fe40003800000 */
[----:B------:R-:W0:Y:S02]  /*4ca0*/  SYNCS.PHASECHK.TRANS64.TRYWAIT P4, [R97+URZ+0x22890], R108 ;  /* 0x0228906c610075a7 */ /* 0x000e24000808017f */
[----:B------:R-:W-:Y:S01]  /*4cb0*/  VIMNMX R99, R99, 0x60, PT ;  /* 0x0000006063637848 */ /* 0x000fe20003fe0100 */
[----:B0-----:R-:W-:Y:S06]  /*4cc0*/  @!P4 BRA `(.L_x_664) ;  /* 0x0000011800ccc947 */ /* 0x001fec0003800000 */
.L_x_915:
[----:B------:R-:W-:Y:S05]  /*4cd0*/  BSYNC B1 ;  /* 0x0000000000017941 */ /* 0x000fea0003800000 */
.L_x_663:
[-C--:B------:R-:W-:Y:S01]  /*4ce0*/  ISETP.GE.AND P5, PT, R19, R99.reuse, PT ;  /* 0x000000631300720c */ /* 0x080fe20003fa6270 */
[----:B------:R-:W-:Y:S01]  /*4cf0*/  BSSY B1, `(.L_x_665) ;  /* 0x0000007000017945 */ /* 0x000fe20003800000 */
[----:B------:R-:W-:-:S11]  /*4d00*/  ISETP.GE.AND P4, PT, R222, R99, PT ;  /* 0x00000063de00720c */ /* 0x000fd60003f86270 */
[----:B------:R-:W-:Y:S05]  /*4d10*/  @P5 BRA `(.L_x_666) ;  /* 0x0000000000105947 */ /* 0x000fea0003800000 */
[----:B------:R-:W1:Y:S04]  /*4d20*/  @!P1 LDS.128 R28, [R106] ;  /* 0x000000006a1c9984 */ /* 0x000e680000000c00 */
[----:B------:R-:W2:Y:S04]  /*4d30*/  @!P2 LDS.128 R32, [R104] ;  /* 0x000000006820a984 */ /* 0x000ea80000000c00 */
[----:B-1----:R1:W-:Y:S04]  /*4d40*/  @!P1 STG.E.128 desc[UR40][R42.64], R28 ;  /* 0x0000001c2a009986 */ /* 0x0023e8000c101d28 */
[----:B--2---:R1:W-:Y:S02]  /*4d50*/  @!P2 STG.E.128 desc[UR40][R42.64+0x40], R32 ;  /* 0x000040202a00a986 */ /* 0x0043e4000c101d28 */
.L_x_666:
[----:B------:R-:W-:Y:S05]  /*4d60*/  BSYNC B1 ;  /* 0x0000000000017941 */ /* 0x000fea0003800000 */
.L_x_665:
[----:B------:R-:W-:Y:S05]  /*4d70*/  @P4 BRA `(.L_x_646) ;  /* 0x0000000000104947 */ /* 0x000fea0003800000 */
[----:B-1----:R-:W1:Y:S04]  /*4d80*/  @!P1 LDS.128 R28, [R106+0x2000] ;  /* 0x002000006a1c9984 */ /* 0x002e680000000c00 */
[----:B------:R-:W2:Y:S04]  /*4d90*/  @!P2 LDS.128 R32, [R104+0x2000] ;  /* 0x002000006820a984 */ /* 0x000ea80000000c00 */
[----:B-1----:R3:W-:Y:S04]  /*4da0*/  @!P1 STG.E.128 desc[UR40][R40.64], R28 ;  /* 0x0000001c28009986 */ /* 0x0027e8000c101d28 */
[----:B--2---:R3:W-:Y:S02]  /*4db0*/  @!P2 STG.E.128 desc[UR40][R40.64+0x40], R32 ;  /* 0x000040202800a986 */ /* 0x0047e4000c101d28 */
.L_x_646:
[----:B------:R-:W-:Y:S05]  /*4dc0*/  BSYNC B0 ;  /* 0x0000000000007941 */ /* 0x000fea0003800000 */
.L_x_628:
[----:B-1234-:R-:W1:Y:S01]  /*4dd0*/  S2R R28, SR_TID.X ;  /* 0x00000000001c7919 */ /* 0x01ee620000002100 */
[----:B------:R-:W-:Y:S01]  /*4de0*/  @!PT LDS RZ, [RZ] ;  /* 0x00000000fffff984 */ /* 0x000fe20000000800 */
[----:B------:R-:W-:Y:S01]  /*4df0*/  @!PT LDS RZ, [RZ] ;  /* 0x00000000fffff984 */ /* 0x000fe20000000800 */
[----:B------:R-:W-:Y:S01]  /*4e00*/  @!PT LDS RZ, [RZ] ;  /* 0x00000000fffff984 */ /* 0x000fe20000000800 */
[----:B------:R-:W-:Y:S01]  /*4e10*/  @!PT LDS RZ, [RZ] ;  /* 0x00000000fffff984 */ /* 0x000fe20000000800 */
[----:B------:R2:W-:Y:S06]  /*4e20*/  MEMBAR.ALL.CTA ;  /* 0x0000000000007992 */ /* 0x0005ec0000008000 */
[----:B--2---:R-:W2:Y:S01]  /*4e30*/  FENCE.VIEW.ASYNC.S ;  /* 0x00000000000073c6 */ /* 0x004ea20000000000 */
[----:B------:R-:W-:Y:S05]  /*4e40*/  WARPSYNC.ALL ;  /* 0x0000000000007948 */ /* 0x000fea0003800000 */
[----:B------:R-:W-:Y:S01]  /*4e50*/  BSSY B0, `(.L_x_667) ;  /* 0x0000009000007945 */ /* 0x000fe20003800000 */
[----:B-1----:R-:W-:Y:S01]  /*4e60*/  LOP3.LUT R28, R28, 0x7f, RZ, 0xc0, !PT ;  /* 0x0000007f1c1c7812 */ /* 0x002fe200078ec0ff */
[----:B--2---:R1:W-:Y:S03]  /*4e70*/  BAR.SYNC.DEFER_BLOCKING R76, 0x80 ;  /* 0x0002004c0000751d */ /* 0x0043e60000010000 */
[----:B------:R-:W-:-:S13]  /*4e80*/  ISETP.NE.AND P4, PT, R28, RZ, PT ;  /* 0x000000ff1c00720c */ /* 0x000fda0003f85270 */
[----:B------:R-:W-:-:S05]  /*4e90*/  @!P4 VIADD R28, R97, 0x228a0 ;  /* 0x000228a0611cc836 */ /* 0x000fca0000000000 */
[----:B------:R-:W-:-:S04]  /*4ea0*/  @!P4 PRMT R28, RZ, 0x654, R28 ;  /* 0x00000654ff1cc816 */ /* 0x000fc8000000001c */
[----:B------:R1:W-:Y:S01]  /*4eb0*/  @!P4 SYNCS.ARRIVE.TRANS64.RED.A1T0 RZ, [R28+URZ], RZ ;  /* 0x000000ff1cffc9a7 */ /* 0x0003e2000810043f */
[----:B------:R-:W-:Y:S05]  /*4ec0*/  @!P3 BRA `(.L_x_668) ;  /* 0x000000000004b947 */ /* 0x000fea0003800000 */
[----:B------:R-:W-:Y:S01]  /*4ed0*/  BPT.TRAP 0x1 ;  /* 0x000000040000795c */ /* 0x000fe20000300000 */
.L_x_668:
[----:B------:R-:W-:Y:S05]  /*4ee0*/  BSYNC B0 ;  /* 0x0000000000007941 */ /* 0x000fea0003800000 */
.L_x_667:
[----:B------:R-:W2:Y:S01]  /*4ef0*/  SYNCS.PHASECHK.TRANS64.TRYWAIT P3, [R97+URZ+0x228b0], R108 ;  /* 0x0228b06c610075a7 */ /* 0x000ea2000806017f */
[----:B------:R-:W-:Y:S01]  /*4f00*/  ULDC UR43, c[0x0][0x320] ;  /* 0x0000c800002b7ab9 */ /* 0x000fe20000000800 */
[----:B------:R-:W-:Y:S01]  /*4f10*/  ULDC.64 UR38, c[0x0][0x328] ;  /* 0x0000ca0000267ab9 */ /* 0x000fe20000000a00 */
[----:B------:R-:W-:Y:S01]  /*4f20*/  ULDC.64 UR36, c[0x0][0x318] ;  /* 0x0000c60000247ab9 */ /* 0x000fe20000000a00 */
[----:B------:R-:W-:Y:S01]  /*4f30*/  BSSY B0, `(.L_x_669) ;  /* 0x0000003000007945 */ /* 0x000fe20003800000 */
[----:B-1----:R-:W-:-:S03]  /*4f40*/  IMAD R28, R2, 0x6000, R79 ;  /* 0x00006000021c7824 */ /* 0x002fc600078e024f */
[----:B--2---:R-:W-:Y:S05]  /*4f50*/  @!P3 BRA `(.L_x_670) ;  /* 0x00000118003cb947 */ /* 0x004fea0003800000 */
.L_x_916:
[----:B------:R-:W-:Y:S05]  /*4f60*/  BSYNC B0 ;  /* 0x0000000000007941 */ /* 0x000fea0003800000 */
.L_x_669:
[----:B------:R-:W-:Y:S01]  /*4f70*/  ISETP.GE.AND P3, PT, R19, R99, PT ;  /* 0x000000631300720c */ /* 0x000fe20003f66270 */
[----:B------:R-:W-:Y:S01]  /*4f80*/  IMAD.IADD R29, R77, 0x1, R28 ;  /* 0x000000014d1d7824 */ /* 0x000fe200078e021c */
[----:B------:R-:W-:Y:S01]  /*4f90*/  BSSY B0, `(.L_x_671) ;  /* 0x0000025000007945 */ /* 0x000fe20003800000 */
[----:B------:R-:W-:Y:S02]  /*4fa0*/  IMAD R40, R28, 0x2, R24 ;  /* 0x000000021c287824 */ /* 0x000fe400078e0218 */
[----:B------:R-:W-:-:S04]  /*4fb0*/  IMAD.WIDE R32, R26, 0x60, R58 ;  /* 0x000000601a207825 */ /* 0x000fc800078e023a */
[----:B------:R-:W-:-:S04]  /*4fc0*/  IMAD R41, R29, 0x2, R24 ;  /* 0x000000021d297824 */ /* 0x000fc800078e0218 */
[----:B------:R-:W-:Y:S05]  /*4fd0*/  @P3 BRA `(.L_x_672) ;  /* 0x0000000000803947 */ /* 0x000fea0003800000 */
[----:B------:R-:W-:Y:S01]  /*4fe0*/  MOV R29, R94 ;  /* 0x0000005e001d7202 */ /* 0x000fe20000000f00 */
[----:B------:R-:W-:Y:S02]  /*4ff0*/  IMAD R31, R33, UR38, RZ ;  /* 0x00000026211f7c24 */ /* 0x000fe4000f8e02ff */
[----:B------:R-:W-:Y:S02]  /*5000*/  IMAD.MOV.U32 R28, RZ, RZ, R6 ;  /* 0x000000ffff1c7224 */ /* 0x000fe400078e0006 */
[C---:B------:R-:W-:Y:S02]  /*5010*/  IMAD R31, R32.reuse, UR39, R31 ;  /* 0x00000027201f7c24 */ /* 0x040fe4000f8e021f */
[----:B------:R-:W-:-:S04]  /*5020*/  IMAD.WIDE.U32 R28, R32, UR38, R28 ;  /* 0x00000026201c7c25 */ /* 0x000fc8000f8e001c */
[----:B------:R-:W-:Y:S01]  /*5030*/  IMAD.IADD R29, R29, 0x1, R31 ;  /* 0x000000011d1d7824 */ /* 0x000fe200078e021f */
[----:B------:R-:W-:-:S04]  /*5040*/  LEA R34, P3, R28, UR36, 0x1 ;  /* 0x000000241c227c11 */ /* 0x000fc8000f8608ff */
[----:B------:R-:W-:Y:S02]  /*5050*/  LEA.HI.X R35, R28, UR37, R29, 0x1, P3 ;  /* 0x000000251c237c11 */ /* 0x000fe400098f0c1d */
[----:B------:R-:W-:-:S13]  /*5060*/  ISETP.GE.AND P3, PT, R16, UR43, PT ;  /* 0x0000002b10007c0c */ /* 0x000fda000bf66270 */
[----:B------:R-:W2:Y:S04]  /*5070*/  @!P3 LDS.128 R28, [R40] ;  /* 0x00000000281cb984 */ /* 0x000ea80000000c00 */
[----:B--2---:R-:W-:Y:S01]  /*5080*/  @!P3 STG.E.128 desc[UR40][R34.64], R28 ;  /* 0x0000001c2200b986 */ /* 0x004fe2000c101d28 */
[----:B------:R-:W-:-:S13]  /*5090*/  ISETP.GE.AND P3, PT, R62, UR43, PT ;  /* 0x0000002b3e007c0c */ /* 0x000fda000bf66270 */
[----:B------:R-:W2:Y:S04]  /*50a0*/  @!P3 LDS.128 R28, [R41] ;  /* 0x00000000291cb984 */ /* 0x000ea80000000c00 */
[----:B--2---:R-:W-:Y:S01]  /*50b0*/  @!P3 STG.E.128 desc[UR40][R34.64+0x40], R28 ;  /* 0x0000401c2200b986 */ /* 0x004fe2000c101d28 */
[----:B------:R-:W-:-:S13]  /*50c0*/  ISETP.GE.AND P3, PT, R63, UR43, PT ;  /* 0x0000002b3f007c0c */ /* 0x000fda000bf66270 */
[----:B------:R-:W2:Y:S04]  /*50d0*/  @!P3 LDS.128 R28, [R40+0x3000] ;  /* 0x00300000281cb984 */ /* 0x000ea80000000c00 */
        /* <DEDUP_REMOVED lines=10> */
[----:B------:R-:W-:-:S13]  /*5180*/  ISETP.NE.AND P3, PT, R96, RZ, PT ;  /* 0x000000ff6000720c */ /* 0x000fda0003f65270 */
[----:B------:R-:W2:Y:S04]  /*5190*/  @P3 LDS.128 R28, [R40+0x9000] ;  /* 0x00900000281c3984 */ /* 0x000ea80000000c00 */
[----:B--2---:R-:W-:Y:S01]  /*51a0*/  @P3 STG.E.128 desc[UR40][R34.64+0x180], R28 ;  /* 0x0001801c22003986 */ /* 0x004fe2000c101d28 */
[----:B------:R-:W-:-:S13]  /*51b0*/  ISETP.NE.AND P3, PT, R95, RZ, PT ;  /* 0x000000ff5f00720c */ /* 0x000fda0003f65270 */
[----:B------:R-:W2:Y:S04]  /*51c0*/  @P3 LDS.128 R28, [R41+0x9000] ;  /* 0x00900000291c3984 */ /* 0x000ea80000000c00 */
[----:B--2---:R2:W-:Y:S02]  /*51d0*/  @P3 STG.E.128 desc[UR40][R34.64+0x1c0], R28 ;  /* 0x0001c01c22003986 */ /* 0x0045e4000c101d28 */
.L_x_672:
[----:B------:R-:W-:Y:S05]  /*51e0*/  BSYNC B0 ;  /* 0x0000000000007941 */ /* 0x000fea0003800000 */
.L_x_671:
[----:B------:R-:W-:Y:S01]  /*51f0*/  ISETP.GE.AND P3, PT, R222, R99, PT ;  /* 0x00000063de00720c */ /* 0x000fe20003f66270 */
[----:B------:R-:W-:-:S12]  /*5200*/  BSSY B0, `(.L_x_673) ;  /* 0x0000024000007945 */ /* 0x000fd80003800000 */
[----:B------:R-:W-:Y:S05]  /*5210*/  @P3 BRA `(.L_x_674) ;  /* 0x0000000000883947 */ /* 0x000fea0003800000 */
[----:B--2---:R-:W-:Y:S01]  /*5220*/  IADD3 R31, P3, R32, 0x40, RZ ;  /* 0x00000040201f7810 */ /* 0x004fe20007f7e0ff */
[----:B------:R-:W-:Y:S02]  /*5230*/  IMAD.MOV.U32 R28, RZ, RZ, R6 ;  /* 0x000000ffff1c7224 */ /* 0x000fe400078e0006 */
[----:B------:R-:W-:Y:S02]  /*5240*/  IMAD.MOV.U32 R29, RZ, RZ, R94 ;  /* 0x000000ffff1d7224 */ /* 0x000fe400078e005e */
[----:B------:R-:W-:Y:S02]  /*5250*/  IMAD.X R32, RZ, RZ, R33, P3 ;  /* 0x000000ffff207224 */ /* 0x000fe400018e0621 */
[----:B------:R-:W-:-:S04]  /*5260*/  IMAD.WIDE.U32 R28, R31, UR38, R28 ;  /* 0x000000261f1c7c25 */ /* 0x000fc8000f8e001c */
[----:B------:R-:W-:-:S04]  /*5270*/  IMAD R32, R32, UR38, RZ ;  /* 0x0000002620207c24 */ /* 0x000fc8000f8e02ff */
[----:B------:R-:W-:Y:S01]  /*5280*/  IMAD R31, R31, UR39, R32 ;  /* 0x000000271f1f7c24 */ /* 0x000fe2000f8e0220 */
[----:B------:R-:W-:-:S03]  /*5290*/  LEA R32, P3, R28, UR36, 0x1 ;  /* 0x000000241c207c11 */ /* 0x000fc6000f8608ff */
[----:B------:R-:W-:-:S05]  /*52a0*/  IMAD.IADD R29, R29, 0x1, R31 ;  /* 0x000000011d1d7824 */ /* 0x000fca00078e021f */
[----:B------:R-:W-:Y:S02]  /*52b0*/  LEA.HI.X R33, R28, UR37, R29, 0x1, P3 ;  /* 0x000000251c217c11 */ /* 0x000fe400098f0c1d */
        /* <DEDUP_REMOVED lines=23> */
[----:B--2---:R3:W-:Y:S02]  /*5430*/  @P3 STG.E.128 desc[UR40][R32.64+0x1c0], R28 ;  /* 0x0001c01c20003986 */ /* 0x0047e4000c101d28 */
.L_x_674:
[----:B------:R-:W-:Y:S05]  /*5440*/  BSYNC B0 ;  /* 0x0000000000007941 */ /* 0x000fea0003800000 */
.L_x_673:
[----:B------:R-:W-:Y:S01]  /*5450*/  @!PT LDS RZ, [RZ] ;  /* 0x00000000fffff984 */ /* 0x000fe20000000800 */
[----:B------:R-:W-:Y:S01]  /*5460*/  @!PT LDS RZ, [RZ] ;  /* 0x00000000fffff984 */ /* 0x000fe20000000800 */
[----:B------:R-:W-:Y:S01]  /*5470*/  @!PT LDS RZ, [RZ] ;  /* 0x00000000fffff984 */ /* 0x000fe20000000800 */
[----:B------:R-:W-:Y:S01]  /*5480*/  @!PT LDS RZ, [RZ] ;  /* 0x00000000fffff984 */ /* 0x000fe20000000800 */
[----:B------:R4:W-:Y:S06]  /*5490*/  MEMBAR.ALL.CTA ;  /* 0x0000000000007992 */ /* 0x0009ec0000008000 */
[----:B----4-:R-:W4:Y:S02]  /*54a0*/  FENCE.VIEW.ASYNC.S ;  /* 0x00000000000073c6 */ /* 0x010f240000000000 */
[----:B----4-:R4:W-:Y:S01]  /*54b0*/  BAR.SYNC.DEFER_BLOCKING R76, 0x80 ;  /* 0x0002004c0000751d */ /* 0x0109e20000010000 */
[----:B------:R-:W-:Y:S01]  /*54c0*/  ISETP.NE.AND P5, PT, R98, RZ, PT ;  /* 0x000000ff6200720c */ /* 0x000fe20003fa5270 */
[----:B------:R-:W-:-:S02]  /*54d0*/  VIADD R2, R2, 0x1 ;  /* 0x0000000102027836 */ /* 0x000fc40000000000 */
[----:B01----:R-:W-:-:S03]  /*54e0*/  @!P4 VIADD R97, R97, 0x228c0 ;  /* 0x000228c06161c836 */ /* 0x003fc60000000000 */
[C---:B------:R-:W-:Y:S02]  /*54f0*/  ISETP.NE.AND P3, PT, R2.reuse, 0x2, PT ;  /* 0x000000020200780c */ /* 0x040fe40003f65270 */
[----:B------:R-:W-:Y:S02]  /*5500*/  @!P4 PRMT R97, RZ, 0x654, R97 ;  /* 0x00000654ff61c816 */ /* 0x000fe40000000061 */
[----:B--23--:R-:W-:Y:S02]  /*5510*/  SEL R28, RZ, 0x1, P3 ;  /* 0x00000001ff1c7807 */ /* 0x00cfe40001800000 */
[----:B------:R-:W-:Y:S02]  /*5520*/  SEL R2, R2, RZ, P3 ;  /* 0x000000ff02027207 */ /* 0x000fe40001800000 */
[----:B------:R-:W-:Y:S01]  /*5530*/  LOP3.LUT R201, R201, R28, RZ, 0x3c, !PT ;  /* 0x0000001cc9c97212 */ /* 0x000fe200078e3cff */
[----:B------:R4:W-:Y:S01]  /*5540*/  @!P4 SYNCS.ARRIVE.TRANS64.RED.A1T0 RZ, [R97+URZ], RZ ;  /* 0x000000ff61ffc9a7 */ /* 0x0009e2000810043f */
[----:B------:R-:W-:Y:S05]  /*5550*/  @P5 BRA `(.L_x_675) ;  /* 0xffffffcc00745947 */ /* 0x000fea000383ffff */
[----:B------:R-:W0:Y:S01]  /*5560*/  S2R R29, SR_TID.X ;  /* 0x00000000001d7919 */ /* 0x000e220000002100 */
[----:B------:R-:W-:Y:S02]  /*5570*/  PLOP3.LUT P0, PT, PT, PT, PT, 0x8, 0x0 ;  /* 0x000000000000781c */ /* 0x000fe40003f0e170 */
[----:B0-----:R-:W-:-:S04]  /*5580*/  SHF.R.U32.HI R29, RZ, 0x7, R29 ;  /* 0x00000007ff1d7819 */ /* 0x001fc8000001161d */
[----:B------:R-:W-:-:S13]  /*5590*/  ISETP.NE.AND P5, PT, R29, 0x1, PT ;  /* 0x000000011d00780c */ /* 0x000fda0003fa5270 */
[----:B------:R-:W-:Y:S06]  /*55a0*/  @!P5 BAR.ARV 0x9, 0x100 ;  /* 0x024400000000db1d */ /* 0x000fec0000002000 */
.L_x_623:
[----:B------:R-:W-:Y:S02]  /*55b0*/  ISETP.GE.AND P2, PT, R172, 0x1, PT ;  /* 0x00000001ac00780c */ /* 0x000fe40003f46270 */
[----:B------:R-:W-:Y:S02]  /*55c0*/  CS2R R4, SRZ ;  /* 0x0000000000047805 */ /* 0x000fe4000001ff00 */
[----:B------:R-:W-:Y:S02]  /*55d0*/  PLOP3.LUT P1, PT, PT, PT, PT, 0x80, 0x0 ;  /* 0x000000000000781c */ /* 0x000fe40003f2f070 */
[----:B------:R-:W-:Y:S01]  /*55e0*/  CS2R R6, SRZ ;  /* 0x0000000000067805 */ /* 0x000fe2000001ff00 */
[----:B------:R-:W-:Y:S01]  /*55f0*/  IMAD.MOV.U32 R0, RZ, RZ, RZ ;  /* 0x000000ffff007224 */ /* 0x000fe200078e00ff */
[----:B------:R-:W-:Y:S01]  /*5600*/  CS2R R148, SRZ ;  /* 0x0000000000947805 */ /* 0x000fe2000001ff00 */
[----:B------:R-:W-:Y:S01]  /*5610*/  IMAD.MOV.U32 R150, RZ, RZ, RZ ;  /* 0x000000ffff967224 */ /* 0x000fe200078e00ff */
        /* <DEDUP_REMOVED lines=9> */
[----:B------:R-:W-:Y:S01]  /*56b0*/  CS2R R128, SRZ ;  /* 0x0000000000807805 */ /* 0x000fe2000001ff00 */
[----:B------:R-:W-:Y:S01]  /*56c0*/  IMAD.MOV.U32 R180, RZ, RZ, RZ ;  /* 0x000000ffffb47224 */ /* 0x000fe200078e00ff */
        /* <DEDUP_REMOVED lines=9> */
[----:B----4-:R-:W-:-:S02]  /*5760*/  CS2R R96, SRZ ;  /* 0x0000000000607805 */ /* 0x010fc4000001ff00 */
        /* <DEDUP_REMOVED lines=13> */
[----:B------:R-:W-:Y:S01]  /*5840*/  CS2R R58, SRZ ;  /* 0x00000000003a7805 */ /* 0x000fe2000001ff00 */
[----:B------:R-:W-:Y:S01]  /*5850*/  IMAD.MOV.U32 R3, RZ, RZ, RZ ;  /* 0x000000ffff037224 */ /* 0x000fe200078e00ff */
        /* <DEDUP_REMOVED lines=26> */
[----:B------:R-:W-:Y:S06]  /*5a00*/  @P0 BRA `(.L_x_676) ;  /* 0x00000000000c0947 */ /* 0x000fec0003800000 */
[----:B------:R-:W0:Y:S01]  /*5a10*/  FENCE.VIEW.ASYNC.G ;  /* 0x00000000000073c6 */ /* 0x000e220000000100 */
[----:B------:R-:W-:Y:S05]  /*5a20*/  WARPSYNC.ALL ;  /* 0x0000000000007948 */ /* 0x000fea0003800000 */
[----:B0-----:R-:W-:Y:S06]  /*5a30*/  BAR.ARV 0xc, 0x180 ;  /* 0x0306000000007b1d */ /* 0x001fec0000002000 */
.L_x_676:
[----:B------:R-:W-:Y:S01]  /*5a40*/  CS2R R24, SRZ ;  /* 0x0000000000187805 */ /* 0x000fe2000001ff00 */
[----:B------:R-:W-:Y:S06]  /*5a50*/  @!P2 BRA `(.L_x_677) ;  /* 0x000000680070a947 */ /* 0x000fec0003800000 */
[----:B------:R-:W-:-:S03]  /*5a60*/  UMOV UR4, 0xffffffff ;  /* 0xffffffff00047882 */ /* 0x000fc60000000000 */
[----:B------:R-:W-:Y:S05]  /*5a70*/  BRA.DIV UR4, `(.L_x_678) ;  /* 0x0000010e04887947 */ /* 0x000fea000b800000 */
[----:B------:R0:W1:Y:S02]  /*5a80*/  SHFL.IDX PT, R14, R234, RZ, 0x1f ;  /* 0x00001fffea0e7589 */ /* 0x00006400000e0000 */
.L_x_919:
[----:B-1----:R-:W-:Y:S01]  /*5a90*/  LEA.HI R0, R14, R14, RZ, 0x1 ;  /* 0x0000000e0e007211 */ /* 0x002fe200078f08ff */
[----:B------:R-:W-:Y:S01]  /*5aa0*/  VIADD R24, R18, 0x18400 ;  /* 0x0001840012187836 */ /* 0x000fe20000000000 */
[----:B------:R-:W-:Y:S02]  /*5ab0*/  BSSY B6, `(.L_x_679) ;  /* 0x0000018000067945 */ /* 0x000fe40003800000 */
[----:B------:R-:W-:Y:S02]  /*5ac0*/  LOP3.LUT R3, R0, 0x1e, RZ, 0xc0, !PT ;  /* 0x0000001e00037812 */ /* 0x000fe400078ec0ff */
[----:B------:R-:W-:-:S03]  /*5ad0*/  LOP3.LUT P0, RZ, R24, 0x1bf, RZ, 0xc0, !PT ;  /* 0x000001bf18ff7812 */ /* 0x000fc6000780c0ff */
[----:B------:R-:W-:-:S05]  /*5ae0*/  IMAD.IADD R3, R14, 0x1, -R3 ;  /* 0x000000010e037824 */ /* 0x000fca00078e0a03 */
[----:B------:R-:W-:-:S04]  /*5af0*/  LEA R3, R3, R24, 0xd ;  /* 0x0000001803037211 */ /* 0x000fc800078e68ff */
[----:B------:R-:W-:-:S04]  /*5b00*/  SHF.R.U32.HI R3, RZ, 0x4, R3 ;  /* 0x00000004ff037819 */ /* 0x000fc80000011603 */
[----:B------:R-:W-:Y:S01]  /*5b10*/  LOP3.LUT R28, R3, 0x3fff, RZ, 0xc0, !PT ;  /* 0x00003fff031c7812 */ /* 0x000fe200078ec0ff */
[----:B------:R-:W-:Y:S06]  /*5b20*/  @!P0 BRA `(.L_x_680) ;  /* 0x0000000000408947 */ /* 0x000fec0003800000 */
[----:B------:R-:W-:Y:S01]  /*5b30*/  MOV R0, 0x0 ;  /* 0x0000000000007802 */ /* 0x000fe20000000f00 */
[----:B------:R-:W-:Y:S01]  /*5b40*/  ULDC.64 UR4, c[0x4][0x98] ;  /* 0x0100260000047ab9 */ /* 0x000fe20000000a00 */
[----:B------:R-:W-:Y:S01]  /*5b50*/  ULDC.64 UR6, c[0x4][0xa0] ;  /* 0x0100280000067ab9 */ /* 0x000fe20000000a00 */
[----:B------:R-:W-:Y:S01]  /*5b60*/  IMAD.U32 R4, RZ, RZ, UR4 ;  /* 0x00000004ff047e24 */ /* 0x000fe2000f8e00ff */
[----:B------:R1:W2:Y:S01]  /*5b70*/  LDC.64 R14, c[0x4][R0] ;  /* 0x01000000000e7b82 */ /* 0x0002a20000000a00 */
        /* <DEDUP_REMOVED lines=8> */
[----:B-1----:R-:W-:-:S07]  /*5c00*/  IMAD.MOV.U32 R13, RZ, RZ, RZ ;  /* 0x000000ffff0d7224 */ /* 0x002fce00078e00ff */
[----:B------:R-:W-:-:S07]  /*5c10*/  LEPC R20, `(.L_x_680) ;  /* 0x000000001014794e */ /* 0x000fce0000000000 */
[----:B0-2--5:R-:W-:Y:S05]  /*5c20*/  CALL.ABS.NOINC R14 ;  /* 0x000000000e007343 */ /* 0x025fea0003c00000 */
.L_x_680:
[----:B------:R-:W-:Y:S05]  /*5c30*/  BSYNC B6 ;  /* 0x0000000000067941 */ /* 0x000fea0003800000 */
.L_x_679:
[----:B------:R-:W-:Y:S02]  /*5c40*/  ULDC UR4, c[0x0][0x3f4] ;  /* 0x0000fd0000047ab9 */ /* 0x000fe40000000800 */
[----:B------:R-:W-:-:S13]  /*5c50*/  ISETP.LT.AND P0, PT, RZ, UR4, PT ;  /* 0x00000004ff007c0c */ /* 0x000fda000bf01270 */
[----:B------:R-:W-:Y:S05]  /*5c60*/  @P0 BRA `(.L_x_681) ;  /* 0x00000000003c0947 */ /* 0x000fea0003800000 */
[----:B------:R-:W-:-:S04]  /*5c70*/  LEA.HI R0, R223, R223, RZ, 0x1 ;  /* 0x000000dfdf007211 */ /* 0x000fc800078f08ff */
[----:B------:R-:W-:-:S05]  /*5c80*/  LOP3.LUT R0, R0, 0xfffffffe, RZ, 0xc0, !PT ;  /* 0xfffffffe00007812 */ /* 0x000fca00078ec0ff */
[----:B------:R-:W-:-:S05]  /*5c90*/  IMAD.IADD R0, R223, 0x1, -R0 ;  /* 0x00000001df007824 */ /* 0x000fca00078e0a00 */
[----:B------:R-:W-:-:S04]  /*5ca0*/  SHF.L.U32 R3, R0, 0x1f, RZ ;  /* 0x0000001f00037819 */ /* 0x000fc800000006ff */
[----:B------:R1:W2:Y:S03]  /*5cb0*/  SYNCS.PHASECHK.TRANS64.TRYWAIT P0, [R18+URZ+0x22800], R3 ;  /* 0x02280003120075a7 */ /* 0x0002a6000800017f */
[----:B--2---:R-:W-:Y:S05]  /*5cc0*/  @!P0 NANOSLEEP.SYNCS 0x989680 ;  /* 0x009896800000895d */ /* 0x004fea0003900000 */
[----:B------:R-:W2:Y:S01]  /*5cd0*/  @!P0 SYNCS.PHASECHK.TRANS64 P0, [R18+URZ+0x22800], R3 ;  /* 0x02280003120085a7 */ /* 0x000ea2000800007f */
[----:B------:R-:W-:Y:S04]  /*5ce0*/  BSSY B0, `(.L_x_682) ;  /* 0x0000006000007945 */ /* 0x000fe80003800000 */
[----:B--2---:R-:W-:Y:S05]  /*5cf0*/  @P0 BRA `(.L_x_683) ;  /* 0x0000000000100947 */ /* 0x004fea0003800000 */
.L_x_684:
[----:B--2---:R2:W3:Y:S02]  /*5d00*/  SYNCS.PHASECHK.TRANS64.TRYWAIT P0, [R18+URZ+0x22800], R3 ;  /* 0x02280003120075a7 */ /* 0x0044e4000800017f */
[----:B---3--:R-:W-:Y:S05]  /*5d10*/  @!P0 NANOSLEEP.SYNCS 0x989680 ;  /* 0x009896800000895d */ /* 0x008fea0003900000 */
[----:B------:R-:W3:Y:S02]  /*5d20*/  @!P0 SYNCS.PHASECHK.TRANS64 P0, [R18+URZ+0x22800], R3 ;  /* 0x02280003120085a7 */ /* 0x000ee4000800007f */
[----:B---3--:R-:W-:Y:S05]  /*5d30*/  @!P0 BRA `(.L_x_684) ;  /* 0xfffffffc00f08947 */ /* 0x008fea000383ffff */
.L_x_683:
[----:B------:R-:W-:Y:S05]  /*5d40*/  BSYNC B0 ;  /* 0x0000000000007941 */ /* 0x000fea0003800000 */
.L_x_682:
[----:B------:R-:W-:Y:S05]  /*5d50*/  BRA `(.L_x_685) ;  /* 0x00000020007c7947 */ /* 0x000fea0003800000 */
.L_x_681:
[----:B-----5:R-:W-:Y:S01]  /*5d60*/  SHF.R.S32.HI R0, RZ, 0x1f, R38 ;  /* 0x0000001fff007819 */ /* 0x020fe20000011426 */
[----:B------:R-:W-:Y:S01]  /*5d70*/  ULDC.64 UR4, c[0x0][0x3f8] ;  /* 0x0000fe0000047ab9 */ /* 0x000fe20000000a00 */
[----:B------:R-:W-:Y:S01]  /*5d80*/  ULDC.64 UR6, c[0x0][0x408] ;  /* 0x0001020000067ab9 */ /* 0x000fe20000000a00 */
[----:B------:R-:W-:Y:S01]  /*5d90*/  LOP3.LUT P0, RZ, R24, 0x3ff, RZ, 0xc0, !PT ;  /* 0x000003ff18ff7812 */ /* 0x000fe2000780c0ff */
[----:B------:R-:W-:Y:S01]  /*5da0*/  IMAD.WIDE.U32 R4, R38, UR4, RZ ;  /* 0x0000000426047c25 */ /* 0x000fe2000f8e00ff */
[----:B------:R-:W-:Y:S03]  /*5db0*/  BSSY B6, `(.L_x_686) ;  /* 0x000001f000067945 */ /* 0x000fe60003800000 */
[C---:B------:R-:W-:Y:S02]  /*5dc0*/  IMAD R3, R0.reuse, UR4, RZ ;  /* 0x0000000400037c24 */ /* 0x040fe4000f8e02ff */
[----:B------:R-:W-:-:S02]  /*5dd0*/  IMAD R9, R0, UR6, RZ ;  /* 0x0000000600097c24 */ /* 0x000fc4000f8e02ff */
[C---:B------:R-:W-:Y:S01]  /*5de0*/  IMAD R3, R38.reuse, UR5, R3 ;  /* 0x0000000526037c24 */ /* 0x040fe2000f8e0203 */
[----:B------:R-:W-:Y:S01]  /*5df0*/  ULDC.64 UR4, c[0x0][0x3e8] ;  /* 0x0000fa0000047ab9 */ /* 0x000fe20000000a00 */
[----:B------:R-:W-:Y:S01]  /*5e00*/  IMAD.WIDE.U32 R6, R38, UR6, RZ ;  /* 0x0000000626067c25 */ /* 0x000fe2000f8e00ff */
[----:B------:R-:W-:-:S03]  /*5e10*/  LEA R24, P1, R4, UR4, 0x1 ;  /* 0x0000000404187c11 */ /* 0x000fc6000f8208ff */
[----:B------:R-:W-:Y:S01]  /*5e20*/  IMAD R9, R38, UR7, R9 ;  /* 0x0000000726097c24 */ /* 0x000fe2000f8e0209 */
[----:B------:R-:W-:Y:S01]  /*5e30*/  ULDC.64 UR6, c[0x0][0x400] ;  /* 0x0001000000067ab9 */ /* 0x000fe20000000a00 */
[----:B------:R-:W-:Y:S01]  /*5e40*/  IMAD.IADD R25, R3, 0x1, R5 ;  /* 0x0000000103197824 */ /* 0x000fe200078e0205 */
[----:B------:R-:W-:Y:S01]  /*5e50*/  LEA R26, P2, R6, UR6, 0x1 ;  /* 0x00000006061a7c11 */ /* 0x000fe2000f8408ff */
[----:B------:R-:W-:-:S03]  /*5e60*/  IMAD.IADD R27, R9, 0x1, R7 ;  /* 0x00000001091b7824 */ /* 0x000fc600078e0207 */
[----:B------:R-:W-:Y:S02]  /*5e70*/  LEA.HI.X R25, R4, UR5, R25, 0x1, P1 ;  /* 0x0000000504197c11 */ /* 0x000fe400088f0c19 */
[----:B------:R-:W-:Y:S01]  /*5e80*/  LEA.HI.X R27, R6, UR7, R27, 0x1, P2 ;  /* 0x00000007061b7c11 */ /* 0x000fe200090f0c1b */
        /* <DEDUP_REMOVED lines=8> */
[----:B------:R-:W-:Y:S01]  /*5f10*/  IMAD.U32 R6, RZ, RZ, UR6 ;  /* 0x00000006ff067e24 */ /* 0x000fe2000f8e00ff */
[----:B------:R-:W-:Y:S01]  /*5f20*/  MOV R7, UR7 ;  /* 0x0000000700077c02 */ /* 0x000fe20008000f00 */
[----:B------:R-:W-:Y:S02]  /*5f30*/  IMAD.U32 R10, RZ, RZ, UR4 ;  /* 0x00000004ff0a7e24 */ /* 0x000fe4000f8e00ff */
[----:B------:R-:W-:-:S02]  /*5f40*/  IMAD.U32 R11, RZ, RZ, UR5 ;  /* 0x00000005ff0b7e24 */ /* 0x000fc4000f8e00ff */
[----:B------:R-:W-:Y:S02]  /*5f50*/  IMAD.MOV.U32 R8, RZ, RZ, 0x70 ;  /* 0x00000070ff087424 */ /* 0x000fe400078e00ff */
[----:B------:R-:W-:Y:S02]  /*5f60*/  IMAD.MOV.U32 R12, RZ, RZ, 0x1 ;  /* 0x00000001ff0c7424 */ /* 0x000fe400078e00ff */
[----:B-1----:R-:W-:-:S07]  /*5f70*/  IMAD.MOV.U32 R13, RZ, RZ, RZ ;  /* 0x000000ffff0d7224 */ /* 0x002fce00078e00ff */
[----:B------:R-:W-:-:S07]  /*5f80*/  LEPC R20, `(.L_x_687) ;  /* 0x000000001014794e */ /* 0x000fce0000000000 */
[----:B0-2---:R-:W-:Y:S05]  /*5f90*/  CALL.ABS.NOINC R14 ;  /* 0x000000000e007343 */ /* 0x005fea0003c00000 */
.L_x_687:
[----:B------:R-:W-:Y:S05]  /*5fa0*/  BSYNC B6 ;  /* 0x0000000000067941 */ /* 0x000fea0003800000 */
.L_x_686:
[----:B------:R-:W-:Y:S01]  /*5fb0*/  ULDC.U8 UR4, c[0x0][0x410] ;  /* 0x0001040000047ab9 */ /* 0x000fe20000000000 */
[----:B------:R-:W-:Y:S01]  /*5fc0*/  BSSY B0, `(.L_x_688) ;  /* 0x00001f0000007945 */ /* 0x000fe20003800000 */
[----:B------:R-:W-:Y:S01]  /*5fd0*/  ISETP.NE.AND P0, PT, RZ, UR4, PT ;  /* 0x00000004ff007c0c */ /* 0x000fe2000bf05270 */
[----:B------:R-:W-:-:S12]  /*5fe0*/  IMAD R5, R89, 0x80, R19 ;  /* 0x0000008059057824 */ /* 0x000fd800078e0213 */
[----:B------:R-:W-:Y:S05]  /*5ff0*/  @!P0 BRA `(.L_x_689) ;  /* 0x0000000c00f88947 */ /* 0x000fea0003800000 */
[----:B------:R-:W-:-:S03]  /*6000*/  UMOV UR4, 0xffffffff ;  /* 0xffffffff00047882 */ /* 0x000fc60000000000 */
[----:B------:R-:W-:Y:S05]  /*6010*/  BRA.DIV UR4, `(.L_x_690) ;  /* 0x0000010a04487947 */ /* 0x000fea000b800000 */
[----:B------:R1:W2:Y:S04]  /*6020*/  SHFL.IDX PT, R0, R25, RZ, 0x1c1f ;  /* 0x001c1fff19007589 */ /* 0x0002a800000e0000 */
[----:B------:R1:W3:Y:S04]  /*6030*/  SHFL.IDX PT, R3, R24, RZ, 0x1c1f ;  /* 0x001c1fff18037589 */ /* 0x0002e800000e0000 */
[----:B------:R1:W4:Y:S04]  /*6040*/  SHFL.IDX PT, R4, R27, RZ, 0x1c1f ;  /* 0x001c1fff1b047589 */ /* 0x00032800000e0000 */
[----:B------:R1:W0:Y:S02]  /*6050*/  SHFL.IDX PT, R14, R26, RZ, 0x1c1f ;  /* 0x001c1fff1a0e7589 */ /* 0x00022400000e0000 */
.L_x_925:
[----:B------:R-:W-:Y:S01]  /*6060*/  IMAD.SHL.U32 R6, R227, 0x40, RZ ;  /* 0x00000040e3067824 */ /* 0x000fe200078e00ff */
[----:B------:R-:W-:Y:S01]  /*6070*/  ULDC UR4, c[0x0][0x448] ;  /* 0x0001120000047ab9 */ /* 0x000fe20000000800 */
[----:B------:R-:W-:Y:S01]  /*6080*/  BSSY B1, `(.L_x_691) ;  /* 0x0000024000017945 */ /* 0x000fe20003800000 */
[----:B------:R-:W-:Y:S02]  /*6090*/  CS2R R10, SRZ ;  /* 0x00000000000a7805 */ /* 0x000fe4000001ff00 */
[----:B------:R-:W-:Y:S01]  /*60a0*/  LOP3.LUT R7, R6, 0x1c0, RZ, 0xc0, !PT ;  /* 0x000001c006077812 */ /* 0x000fe200078ec0ff */
[----:B------:R-:W-:-:S03]  /*60b0*/  IMAD R6, R39, UR4, RZ ;  /* 0x0000000427067c24 */ /* 0x000fc6000f8e02ff */
[----:B------:R-:W-:Y:S02]  /*60c0*/  LOP3.LUT R8, R7, 0x18, R16, 0xf8, !PT ;  /* 0x0000001807087812 */ /* 0x000fe400078ef810 */
[----:B------:R-:W-:Y:S01]  /*60d0*/  ISETP.GE.AND P0, PT, R5, R6, PT ;  /* 0x000000060500720c */ /* 0x000fe20003f06270 */
[----:B------:R-:W-:Y:S01]  /*60e0*/  IMAD R5, R89, -0x80, R6 ;  /* 0xffffff8059057824 */ /* 0x000fe200078e0206 */
[----:B------:R-:W-:Y:S02]  /*60f0*/  SHF.R.U32.HI R9, RZ, 0x3, R7 ;  /* 0x00000003ff097819 */ /* 0x000fe40000011607 */
[----:B------:R-:W-:Y:S02]  /*6100*/  LEA.HI R7, R223, R223, RZ, 0x1 ;  /* 0x000000dfdf077211 */ /* 0x000fe400078f08ff */
[----:B------:R-:W-:Y:S02]  /*6110*/  LOP3.LUT R30, R8, R9, RZ, 0x3c, !PT ;  /* 0x00000009081e7212 */ /* 0x000fe400078e3cff */
[----:B------:R-:W-:-:S02]  /*6120*/  CS2R R8, SRZ ;  /* 0x0000000000087805 */ /* 0x000fc4000001ff00 */
[----:B------:R-:W-:Y:S02]  /*6130*/  LOP3.LUT R12, R7, 0xfffffffe, RZ, 0xc0, !PT ;  /* 0xfffffffe070c7812 */ /* 0x000fe400078ec0ff */
[----:B------:R-:W-:-:S03]  /*6140*/  CS2R R6, SRZ ;  /* 0x0000000000067805 */ /* 0x000fc6000001ff00 */
[----:B------:R-:W-:Y:S01]  /*6150*/  IMAD.IADD R29, R223, 0x1, -R12 ;  /* 0x00000001df1d7824 */ /* 0x000fe200078e0a0c */
[----:B------:R-:W-:Y:S01]  /*6160*/  CS2R R12, SRZ ;  /* 0x00000000000c7805 */ /* 0x000fe2000001ff00 */
[----:B------:R-:W-:Y:S06]  /*6170*/  @P0 BRA `(.L_x_692) ;  /* 0x0000000000500947 */ /* 0x000fec0003800000 */
[----:B------:R-:W-:Y:S01]  /*6180*/  ULDC UR4, c[0x0][0x3f4] ;  /* 0x0000fd0000047ab9 */ /* 0x000fe20000000800 */
[----:B---3--:R-:W-:Y:S01]  /*6190*/  IMAD.MOV.U32 R6, RZ, RZ, R3 ;  /* 0x000000ffff067224 */ /* 0x008fe200078e0003 */
[----:B------:R-:W-:Y:S01]  /*61a0*/  ISETP.GE.AND P3, PT, R202, UR4, PT ;  /* 0x00000004ca007c0c */ /* 0x000fe2000bf66270 */
[----:B--2---:R-:W-:Y:S01]  /*61b0*/  IMAD.MOV.U32 R7, RZ, RZ, R0 ;  /* 0x000000ffff077224 */ /* 0x004fe200078e0000 */
[----:B------:R-:W-:Y:S01]  /*61c0*/  ISETP.GE.AND P2, PT, R22, UR4, PT ;  /* 0x0000000416007c0c */ /* 0x000fe2000bf46270 */
[----:B----4-:R-:W-:Y:S01]  /*61d0*/  IMAD.MOV.U32 R15, RZ, RZ, R4 ;  /* 0x000000ffff0f7224 */ /* 0x010fe200078e0004 */
[----:B------:R-:W-:Y:S02]  /*61e0*/  CS2R R10, SRZ ;  /* 0x00000000000a7805 */ /* 0x000fe4000001ff00 */
[----:B------:R-:W-:Y:S02]  /*61f0*/  CS2R R12, SRZ ;  /* 0x00000000000c7805 */ /* 0x000fe4000001ff00 */
[----:B------:R-:W-:-:S05]  /*6200*/  CS2R R8, SRZ ;  /* 0x0000000000087805 */ /* 0x000fca000001ff00 */
[-C--:B-1----:R-:W-:Y:S02]  /*6210*/  @!P3 IADD3 R24, P0, R3, R232.reuse, RZ ;  /* 0x000000e80318b210 */ /* 0x082fe40007f1e0ff */
[----:B0-----:R-:W-:Y:S01]  /*6220*/  @!P3 IADD3 R26, P1, R14, R232, RZ ;  /* 0x000000e80e1ab210 */ /* 0x001fe20007f3e0ff */
[----:B------:R-:W-:Y:S01]  /*6230*/  @!P2 IMAD.WIDE R20, R22, 0x2, R6 ;  /* 0x000000021614a825 */ /* 0x000fe200078e0206 */
[----:B------:R-:W-:-:S03]  /*6240*/  CS2R R6, SRZ ;  /* 0x0000000000067805 */ /* 0x000fc6000001ff00 */
[----:B------:R-:W-:Y:S01]  /*6250*/  @!P2 IMAD.WIDE R14, R22, 0x2, R14 ;  /* 0x00000002160ea825 */ /* 0x000fe200078e020e */
[----:B------:R0:W5:Y:S03]  /*6260*/  @!P2 LD.E.64 R10, desc[UR40][R20.64] ;  /* 0x00000028140aa980 */ /* 0x000166000c101b00 */
[--C-:B------:R-:W-:Y:S01]  /*6270*/  @!P3 IMAD.X R25, R0, 0x1, R231.reuse, P0 ;  /* 0x000000010019b824 */ /* 0x100fe200000e06e7 */
[----:B------:R0:W5:Y:S01]  /*6280*/  @!P2 LD.E.64 R6, desc[UR40][R14.64] ;  /* 0x000000280e06a980 */ /* 0x000162000c101b00 */
[----:B------:R-:W-:-:S03]  /*6290*/  @!P3 IMAD.X R27, R4, 0x1, R231, P1 ;  /* 0x00000001041bb824 */ /* 0x000fc600008e06e7 */
[----:B------:R0:W5:Y:S04]  /*62a0*/  @!P3 LD.E.64 R12, desc[UR40][R24.64] ;  /* 0x00000028180cb980 */ /* 0x000168000c101b00 */
[----:B------:R0:W5:Y:S02]  /*62b0*/  @!P3 LD.E.64 R8, desc[UR40][R26.64] ;  /* 0x000000281a08b980 */ /* 0x000164000c101b00 */
.L_x_692:
[----:B------:R-:W-:Y:S05]  /*62c0*/  BSYNC B1 ;  /* 0x0000000000017941 */ /* 0x000fea0003800000 */
.L_x_691:
[----:B0-----:R-:W-:Y:S01]  /*62d0*/  SHF.L.U32 R15, R29, 0x1f, RZ ;  /* 0x0000001f1d0f7819 */ /* 0x001fe200000006ff */
[----:B-----5:R-:W-:Y:S01]  /*62e0*/  IMAD.MOV.U32 R31, RZ, RZ, R10 ;  /* 0x000000ffff1f7224 */ /* 0x020fe200078e000a */
[----:B------:R-:W-:Y:S01]  /*62f0*/  LOP3.LUT P1, RZ, R227, 0x4, RZ, 0xc0, !PT ;  /* 0x00000004e3ff7812 */ /* 0x000fe2000782c0ff */
[--C-:B------:R-:W-:Y:S01]  /*6300*/  IMAD.MOV.U32 R14, RZ, RZ, R11.reuse ;  /* 0x000000ffff0e7224 */ /* 0x100fe200078e000b */
[----:B------:R-:W0:Y:S01]  /*6310*/  SYNCS.PHASECHK.TRANS64.TRYWAIT P0, [R18+URZ+0x22800], R15 ;  /* 0x0228000f120075a7 */ /* 0x000e22000800017f */
[----:B---3--:R-:W-:Y:S01]  /*6320*/  LEA R3, R211, R30, 0x9 ;  /* 0x0000001ed3037211 */ /* 0x008fe200078e48ff */
[----:B------:R-:W-:Y:S01]  /*6330*/  IMAD.MOV.U32 R29, RZ, RZ, R6 ;  /* 0x000000ffff1d7224 */ /* 0x000fe200078e0006 */
[--C-:B------:R-:W-:Y:S01]  /*6340*/  SHF.R.U64 R33, R10, 0x10, R11.reuse ;  /* 0x000000100a217819 */ /* 0x100fe2000000120b */
[----:B------:R-:W-:Y:S01]  /*6350*/  IMAD.MOV.U32 R32, RZ, RZ, R12 ;  /* 0x000000ffff207224 */ /* 0x000fe200078e000c */
[----:B------:R-:W-:Y:S01]  /*6360*/  SHF.R.U32.HI R20, RZ, 0x10, R11 ;  /* 0x00000010ff147819 */ /* 0x000fe2000001160b */
[----:B------:R-:W-:Y:S01]  /*6370*/  IMAD R3, R3, 0x2, R18 ;  /* 0x0000000203037824 */ /* 0x000fe200078e0212 */
[----:B------:R-:W-:Y:S01]  /*6380*/  SHF.R.U64 R35, R6, 0x10, R7 ;  /* 0x0000001006237819 */ /* 0x000fe20000001207 */
[--C-:B------:R-:W-:Y:S01]  /*6390*/  IMAD.MOV.U32 R11, RZ, RZ, R13.reuse ;  /* 0x000000ffff0b7224 */ /* 0x100fe200078e000d */
[----:B------:R-:W-:Y:S01]  /*63a0*/  SHF.R.U64 R34, R12, 0x10, R13 ;  /* 0x000000100c227819 */ /* 0x000fe2000000120d */
[----:B------:R-:W-:Y:S01]  /*63b0*/  IMAD.MOV.U32 R10, RZ, RZ, R7 ;  /* 0x000000ffff0a7224 */ /* 0x000fe200078e0007 */
[----:B------:R-:W-:Y:S01]  /*63c0*/  SHF.R.U32.HI R12, RZ, 0x10, R13 ;  /* 0x00000010ff0c7819 */ /* 0x000fe2000001160d */
[----:B------:R-:W-:Y:S01]  /*63d0*/  IMAD.MOV.U32 R30, RZ, RZ, R8 ;  /* 0x000000ffff1e7224 */ /* 0x000fe200078e0008 */
[----:B------:R-:W-:Y:S01]  /*63e0*/  SHF.R.U32.HI R7, RZ, 0x10, R7 ;  /* 0x00000010ff077819 */ /* 0x000fe20000011607 */
[----:B----4-:R-:W-:Y:S01]  /*63f0*/  VIADD R4, R3, 0x18400 ;  /* 0x0001840003047836 */ /* 0x010fe20000000000 */
[----:B-1----:R-:W-:Y:S01]  /*6400*/  VIMNMX R27, R5, 0x80, PT ;  /* 0x00000080051b7848 */ /* 0x002fe20003fe0100 */
[--C-:B------:R-:W-:Y:S01]  /*6410*/  IMAD.MOV.U32 R6, RZ, RZ, R9.reuse ;  /* 0x000000ffff067224 */ /* 0x100fe200078e0009 */
[----:B------:R-:W-:Y:S01]  /*6420*/  BSSY B1, `(.L_x_693) ;  /* 0x000000e000017945 */ /* 0x000fe20003800000 */
[----:B--2---:R-:W-:Y:S01]  /*6430*/  VIADD R0, R3, 0x18440 ;  /* 0x0001844003007836 */ /* 0x004fe20000000000 */
[--C-:B------:R-:W-:Y:S01]  /*6440*/  SHF.R.U64 R36, R8, 0x10, R9.reuse ;  /* 0x0000001008247819 */ /* 0x100fe20000001209 */
[----:B------:R-:W-:Y:S01]  /*6450*/  @P1 VIADD R0, R4, 0xffffffc0 ;  /* 0xffffffc004001836 */ /* 0x000fe20000000000 */
[----:B------:R-:W-:-:S02]  /*6460*/  SHF.R.U32.HI R8, RZ, 0x10, R9 ;  /* 0x00000010ff087819 */ /* 0x000fc40000011609 */
[----:B------:R-:W-:Y:S02]  /*6470*/  PRMT R31, R31, 0x5410, R14 ;  /* 0x000054101f1f7816 */ /* 0x000fe4000000000e */
[----:B------:R-:W-:Y:S02]  /*6480*/  PRMT R33, R33, 0x5410, R20 ;  /* 0x0000541021217816 */ /* 0x000fe40000000014 */
[----:B------:R-:W-:Y:S02]  /*6490*/  PRMT R32, R32, 0x5410, R11 ;  /* 0x0000541020207816 */ /* 0x000fe4000000000b */
[----:B------:R-:W-:Y:S02]  /*64a0*/  PRMT R34, R34, 0x5410, R12 ;  /* 0x0000541022227816 */ /* 0x000fe4000000000c */
[----:B------:R-:W-:Y:S02]  /*64b0*/  ISETP.GE.AND P1, PT, R19, R27, PT ;  /* 0x0000001b1300720c */ /* 0x000fe40003f26270 */
[----:B------:R-:W-:-:S02]  /*64c0*/  PRMT R29, R29, 0x5410, R10 ;  /* 0x000054101d1d7816 */ /* 0x000fc4000000000a */
[----:B------:R-:W-:Y:S02]  /*64d0*/  PRMT R35, R35, 0x5410, R7 ;  /* 0x0000541023237816 */ /* 0x000fe40000000007 */
[----:B------:R-:W-:Y:S01]  /*64e0*/  PRMT R30, R30, 0x5410, R6 ;  /* 0x000054101e1e7816 */ /* 0x000fe20000000006 */
[----:B0-----:R-:W-:Y:S06]  /*64f0*/  @!P0 BRA `(.L_x_694) ;  /* 0x0000010400808947 */ /* 0x001fec0003800000 */
.L_x_926:
[----:B------:R-:W-:Y:S05]  /*6500*/  BSYNC B1 ;  /* 0x0000000000017941 */ /* 0x000fea0003800000 */
.L_x_693:
[----:B------:R-:W-:Y:S01]  /*6510*/  BSSY B1, `(.L_x_695) ;  /* 0x0000056000017945 */ /* 0x000fe20003800000 */
[----:B------:R-:W-:-:S03]  /*6520*/  PRMT R36, R36, 0x5410, R8 ;  /* 0x0000541024247816 */ /* 0x000fc60000000008 */
[----:B------:R-:W-:Y:S05]  /*6530*/  @P1 BRA `(.L_x_696) ;  /* 0x00000004004c1947 */ /* 0x000fea0003800000 */
[----:B------:R-:W1:Y:S01]  /*6540*/  LDC R5, c[0x0][0x3f4] ;  /* 0x0000fd00ff057b82 */ /* 0x000e620000000800 */
[----:B------:R-:W-:Y:S01]  /*6550*/  BSSY B2, `(.L_x_697) ;  /* 0x000002a000027945 */ /* 0x000fe20003800000 */
[-C--:B-1----:R-:W-:Y:S02]  /*6560*/  ISETP.GE.AND P0, PT, R22, R5.reuse, PT ;  /* 0x000000051600720c */ /* 0x082fe40003f06270 */
[----:B------:R-:W-:-:S11]  /*6570*/  ISETP.GE.AND P1, PT, R202, R5, PT ;  /* 0x00000005ca00720c */ /* 0x000fd60003f26270 */
[----:B------:R-:W-:Y:S05]  /*6580*/  @P0 BRA `(.L_x_698) ;  /* 0x0000000000980947 */ /* 0x000fea0003800000 */
[----:B------:R-:W1:Y:S01]  /*6590*/  LDS.128 R4, [R3+0x18400] ;  /* 0x0184000003047984 */ /* 0x000e620000000c00 */
[----:B0-----:R-:W-:Y:S02]  /*65a0*/  HADD2.F32 R15, -RZ, R29.H0_H0 ;  /* 0x2000001dff0f7230 */ /* 0x001fe40000004100 */
[----:B------:R-:W-:Y:S02]  /*65b0*/  HADD2.F32 R13, -RZ, R31.H0_H0 ;  /* 0x2000001fff0d7230 */ /* 0x000fe40000004100 */
[----:B------:R-:W-:Y:S02]  /*65c0*/  HADD2.F32 R12, -RZ, R33.H0_H0 ;  /* 0x20000021ff0c7230 */ /* 0x000fe40000004100 */
[----:B------:R-:W-:Y:S02]  /*65d0*/  HADD2.F32 R14, -RZ, R35.H0_H0 ;  /* 0x20000023ff0e7230 */ /* 0x000fe40000004100 */
[--C-:B-1----:R-:W-:Y:S02]  /*65e0*/  HADD2.F32 R8, -RZ, R4.reuse.H0_H0 ;  /* 0x20000004ff087230 */ /* 0x102fe40000004100 */
[----:B------:R-:W-:-:S02]  /*65f0*/  HADD2.F32 R4, -RZ, R4.H1_H1 ;  /* 0x30000004ff047230 */ /* 0x000fc40000004100 */
[--C-:B------:R-:W-:Y:S02]  /*6600*/  HADD2.F32 R9, -RZ, R5.reuse.H0_H0 ;  /* 0x20000005ff097230 */ /* 0x100fe40000004100 */
[----:B------:R-:W-:Y:S02]  /*6610*/  HADD2.F32 R5, -RZ, R5.H1_H1 ;  /* 0x30000005ff057230 */ /* 0x000fe40000004100 */
[C---:B------:R-:W-:Y:S01]  /*6620*/  FMUL.FTZ R21, R4.reuse, R15 ;  /* 0x0000000f04157220 */ /* 0x040fe20000410000 */
[-C--:B------:R-:W-:Y:S01]  /*6630*/  FMUL.FTZ R4, R4, R13.reuse ;  /* 0x0000000d04047220 */ /* 0x080fe20000410000 */
[--C-:B------:R-:W-:Y:S02]  /*6640*/  HADD2.F32 R10, -RZ, R6.reuse.H0_H0 ;  /* 0x20000006ff0a7230 */ /* 0x100fe40000004100 */
[----:B------:R-:W-:Y:S02]  /*6650*/  HADD2.F32 R11, -RZ, R7.H0_H0 ;  /* 0x20000007ff0b7230 */ /* 0x000fe40000004100 */
[C---:B------:R-:W-:Y:S01]  /*6660*/  FMUL.FTZ R24, R5.reuse, R14 ;  /* 0x0000000e05187220 */ /* 0x040fe20000410000 */
[C---:B------:R-:W-:Y:S01]  /*6670*/  FFMA.FTZ R21, R8.reuse, R13, -R21 ;  /* 0x0000000d08157223 */ /* 0x040fe20000010815 */
[----:B------:R-:W-:Y:S01]  /*6680*/  FFMA.FTZ R20, R8, R15, R4 ;  /* 0x0000000f08147223 */ /* 0x000fe20000010004 */
[----:B------:R-:W-:Y:S01]  /*6690*/  FMUL.FTZ R26, R5, R12 ;  /* 0x0000000c051a7220 */ /* 0x000fe20000410000 */
[----:B------:R-:W-:-:S02]  /*66a0*/  HADD2.F32 R6, -RZ, R6.H1_H1 ;  /* 0x30000006ff067230 */ /* 0x000fc40000004100 */
[C---:B------:R-:W-:Y:S01]  /*66b0*/  FFMA.FTZ R24, R9.reuse, R12, -R24 ;  /* 0x0000000c09187223 */ /* 0x040fe20000010818 */
[----:B------:R-:W-:Y:S02]  /*66c0*/  HADD2.F32 R7, -RZ, R7.H1_H1 ;  /* 0x30000007ff077230 */ /* 0x000fe40000004100 */
[----:B------:R-:W-:Y:S01]  /*66d0*/  FFMA.FTZ R9, R9, R14, R26 ;  /* 0x0000000e09097223 */ /* 0x000fe2000001001a */
[----:B------:R-:W-:Y:S02]  /*66e0*/  HADD2.F32 R13, -RZ, R29.H1_H1 ;  /* 0x3000001dff0d7230 */ /* 0x000fe40000004100 */
[----:B------:R-:W-:Y:S02]  /*66f0*/  HADD2.F32 R5, -RZ, R31.H1_H1 ;  /* 0x3000001fff057230 */ /* 0x000fe40000004100 */
[----:B------:R-:W-:Y:S02]  /*6700*/  HADD2.F32 R8, -RZ, R35.H1_H1 ;  /* 0x30000023ff087230 */ /* 0x000fe40000004100 */
[----:B------:R-:W-:Y:S01]  /*6710*/  FMUL.FTZ R15, R6, R13 ;  /* 0x0000000d060f7220 */ /* 0x000fe20000410000 */
[----:B------:R-:W-:-:S02]  /*6720*/  HADD2.F32 R4, -RZ, R33.H1_H1 ;  /* 0x30000021ff047230 */ /* 0x000fc40000004100 */
[-C--:B------:R-:W-:Y:S01]  /*6730*/  FMUL.FTZ R12, R6, R5.reuse ;  /* 0x00000005060c7220 */ /* 0x080fe20000410000 */
[C---:B------:R-:W-:Y:S01]  /*6740*/  FMUL.FTZ R14, R7.reuse, R8 ;  /* 0x00000008070e7220 */ /* 0x040fe20000410000 */
[C---:B------:R-:W-:Y:S01]  /*6750*/  FFMA.FTZ R6, R10.reuse, R5, -R15 ;  /* 0x000000050a067223 */ /* 0x040fe2000001080f */
[-C--:B------:R-:W-:Y:S01]  /*6760*/  FMUL.FTZ R25, R7, R4.reuse ;  /* 0x0000000407197220 */ /* 0x080fe20000410000 */
[----:B------:R-:W-:Y:S01]  /*6770*/  FFMA.FTZ R13, R10, R13, R12 ;  /* 0x0000000d0a0d7223 */ /* 0x000fe2000001000c */
[C---:B------:R-:W-:Y:S01]  /*6780*/  FFMA.FTZ R7, R11.reuse, R4, -R14 ;  /* 0x000000040b077223 */ /* 0x040fe2000001080e */
[----:B------:R-:W-:Y:S01]  /*6790*/  F2FP.F16.F32.PACK_AB R4, R20, R21 ;  /* 0x000000151404723e */ /* 0x000fe200000000ff */
[----:B------:R-:W-:Y:S01]  /*67a0*/  FFMA.FTZ R8, R11, R8, R25 ;  /* 0x000000080b087223 */ /* 0x000fe20000010019 */
[----:B------:R-:W-:Y:S02]  /*67b0*/  F2FP.F16.F32.PACK_AB R5, R9, R24 ;  /* 0x000000180905723e */ /* 0x000fe400000000ff */
[----:B------:R-:W-:-:S02]  /*67c0*/  F2FP.F16.F32.PACK_AB R6, R13, R6 ;  /* 0x000000060d06723e */ /* 0x000fc400000000ff */
[----:B------:R-:W-:-:S05]  /*67d0*/  F2FP.F16.F32.PACK_AB R7, R8, R7 ;  /* 0x000000070807723e */ /* 0x000fca00000000ff */
[----:B------:R1:W-:Y:S02]  /*67e0*/  STS.128 [R3+0x18400], R4 ;  /* 0x0184000403007388 */ /* 0x0003e40000000c00 */
.L_x_698:
[----:B------:R-:W-:Y:S05]  /*67f0*/  BSYNC B2 ;  /* 0x0000000000027941 */ /* 0x000fea0003800000 */
.L_x_697:
[----:B------:R-:W-:Y:S05]  /*6800*/  @P1 BRA `(.L_x_696) ;  /* 0x0000000000981947 */ /* 0x000fea0003800000 */
[----:B-1----:R-:W1:Y:S01]  /*6810*/  LDS.128 R4, [R0] ;  /* 0x0000000000047984 */ /* 0x002e620000000c00 */
        /* <DEDUP_REMOVED lines=36> */
[----:B------:R2:W-:Y:S02]  /*6a60*/  STS.128 [R0], R4 ;  /* 0x0000000400007388 */ /* 0x0005e40000000c00 */
.L_x_696:
[----:B------:R-:W-:Y:S05]  /*6a70*/  BSYNC B1 ;  /* 0x0000000000017941 */ /* 0x000fea0003800000 */
.L_x_695:
[----:B------:R-:W-:-:S13]  /*6a80*/  ISETP.GE.AND P0, PT, R222, R27, PT ;  /* 0x0000001bde00720c */ /* 0x000fda0003f06270 */
[----:B------:R-:W-:Y:S05]  /*6a90*/  @P0 BRA `(.L_x_699) ;  /* 0x0000001400080947 */ /* 0x000fea0003800000 */
[----:B-12---:R-:W1:Y:S01]  /*6aa0*/  LDC R5, c[0x0][0x3f4] ;  /* 0x0000fd00ff057b82 */ /* 0x006e620000000800 */
[----:B------:R-:W-:Y:S01]  /*6ab0*/  BSSY B1, `(.L_x_700) ;  /* 0x000002a000017945 */ /* 0x000fe20003800000 */
[-C--:B-1----:R-:W-:Y:S02]  /*6ac0*/  ISETP.GE.AND P0, PT, R22, R5.reuse, PT ;  /* 0x000000051600720c */ /* 0x082fe40003f06270 */
[----:B------:R-:W-:-:S11]  /*6ad0*/  ISETP.GE.AND P1, PT, R202, R5, PT ;  /* 0x00000005ca00720c */ /* 0x000fd60003f26270 */
[----:B------:R-:W-:Y:S05]  /*6ae0*/  @P0 BRA `(.L_x_701) ;  /* 0x0000000000980947 */ /* 0x000fea0003800000 */
[----:B------:R-:W1:Y:S01]  /*6af0*/  LDS.128 R4, [R3+0x1a400] ;  /* 0x01a4000003047984 */ /* 0x000e620000000c00 */
[----:B------:R-:W-:Y:S02]  /*6b00*/  HADD2.F32 R14, -RZ, R31.H0_H0 ;  /* 0x2000001fff0e7230 */ /* 0x000fe40000004100 */
[----:B------:R-:W-:Y:S02]  /*6b10*/  HADD2.F32 R20, -RZ, R29.H0_H0 ;  /* 0x2000001dff147230 */ /* 0x000fe40000004100 */
[----:B------:R-:W-:Y:S02]  /*6b20*/  HADD2.F32 R25, -RZ, R35.H0_H0 ;  /* 0x20000023ff197230 */ /* 0x000fe40000004100 */
[----:B------:R-:W-:Y:S02]  /*6b30*/  HADD2.F32 R21, -RZ, R33.H0_H0 ;  /* 0x20000021ff157230 */ /* 0x000fe40000004100 */
[----:B------:R-:W-:Y:S02]  /*6b40*/  HADD2.F32 R24, -RZ, R29.H1_H1 ;  /* 0x3000001dff187230 */ /* 0x000fe40000004100 */
[----:B------:R-:W-:-:S02]  /*6b50*/  HADD2.F32 R27, -RZ, R35.H1_H1 ;  /* 0x30000023ff1b7230 */ /* 0x000fc40000004100 */
[--C-:B-1----:R-:W-:Y:S02]  /*6b60*/  HADD2.F32 R8, -RZ, R4.reuse.H0_H0 ;  /* 0x20000004ff087230 */ /* 0x102fe40000004100 */
[----:B------:R-:W-:Y:S02]  /*6b70*/  HADD2.F32 R4, -RZ, R4.H1_H1 ;  /* 0x30000004ff047230 */ /* 0x000fe40000004100 */
[--C-:B------:R-:W-:Y:S02]  /*6b80*/  HADD2.F32 R9, -RZ, R5.reuse.H0_H0 ;  /* 0x20000005ff097230 */ /* 0x100fe40000004100 */
[----:B------:R-:W-:Y:S02]  /*6b90*/  HADD2.F32 R5, -RZ, R5.H1_H1 ;  /* 0x30000005ff057230 */ /* 0x000fe40000004100 */
[-C--:B------:R-:W-:Y:S01]  /*6ba0*/  FMUL.FTZ R13, R20, R4.reuse ;  /* 0x00000004140d7220 */ /* 0x080fe20000410000 */
[----:B0-----:R-:W-:Y:S01]  /*6bb0*/  FMUL.FTZ R15, R14, R4 ;  /* 0x000000040e0f7220 */ /* 0x001fe20000410000 */
[----:B------:R-:W-:-:S02]  /*6bc0*/  HADD2.F32 R10, -RZ, R6.H0_H0 ;  /* 0x20000006ff0a7230 */ /* 0x000fc40000004100 */
[-C--:B------:R-:W-:Y:S01]  /*6bd0*/  FMUL.FTZ R12, R25, R5.reuse ;  /* 0x00000005190c7220 */ /* 0x080fe20000410000 */
[-C--:B------:R-:W-:Y:S01]  /*6be0*/  FFMA.FTZ R4, R14, R8.reuse, -R13 ;  /* 0x000000080e047223 */ /* 0x080fe2000001080d */
[----:B------:R-:W-:Y:S01]  /*6bf0*/  FFMA.FTZ R15, R20, R8, R15 ;  /* 0x00000008140f7223 */ /* 0x000fe2000001000f */
[C---:B------:R-:W-:Y:S01]  /*6c00*/  FMUL.FTZ R8, R21.reuse, R5 ;  /* 0x0000000515087220 */ /* 0x040fe20000410000 */
[--C-:B------:R-:W-:Y:S02]  /*6c10*/  HADD2.F32 R11, -RZ, R7.reuse.H0_H0 ;  /* 0x20000007ff0b7230 */ /* 0x100fe40000004100 */
[-C--:B------:R-:W-:Y:S01]  /*6c20*/  FFMA.FTZ R5, R21, R9.reuse, -R12 ;  /* 0x0000000915057223 */ /* 0x080fe2000001080c */
[----:B------:R-:W-:Y:S02]  /*6c30*/  HADD2.F32 R6, -RZ, R6.H1_H1 ;  /* 0x30000006ff067230 */ /* 0x000fe40000004100 */
[----:B------:R-:W-:Y:S01]  /*6c40*/  FFMA.FTZ R8, R25, R9, R8 ;  /* 0x0000000919087223 */ /* 0x000fe20000010008 */
[----:B------:R-:W-:Y:S01]  /*6c50*/  HADD2.F32 R7, -RZ, R7.H1_H1 ;  /* 0x30000007ff077230 */ /* 0x000fe20000004100 */
[----:B------:R-:W-:Y:S01]  /*6c60*/  F2FP.F16.F32.PACK_AB R4, R15, R4 ;  /* 0x000000040f04723e */ /* 0x000fe200000000ff */
[----:B------:R-:W-:-:S02]  /*6c70*/  HADD2.F32 R20, -RZ, R31.H1_H1 ;  /* 0x3000001fff147230 */ /* 0x000fc40000004100 */
[-C--:B------:R-:W-:Y:S01]  /*6c80*/  FMUL.FTZ R9, R24, R6.reuse ;  /* 0x0000000618097220 */ /* 0x080fe20000410000 */
[----:B------:R-:W-:Y:S02]  /*6c90*/  HADD2.F32 R21, -RZ, R33.H1_H1 ;  /* 0x30000021ff157230 */ /* 0x000fe40000004100 */
[----:B------:R-:W-:Y:S01]  /*6ca0*/  FMUL.FTZ R12, R27, R7 ;  /* 0x000000071b0c7220 */ /* 0x000fe20000410000 */
[----:B------:R-:W-:Y:S01]  /*6cb0*/  F2FP.F16.F32.PACK_AB R5, R8, R5 ;  /* 0x000000050805723e */ /* 0x000fe200000000ff */
[C---:B------:R-:W-:Y:S01]  /*6cc0*/  FMUL.FTZ R13, R20.reuse, R6 ;  /* 0x00000006140d7220 */ /* 0x040fe20000410000 */
[-C--:B------:R-:W-:Y:S01]  /*6cd0*/  FFMA.FTZ R6, R20, R10.reuse, -R9 ;  /* 0x0000000a14067223 */ /* 0x080fe20000010809 */
[C---:B------:R-:W-:Y:S01]  /*6ce0*/  FMUL.FTZ R14, R21.reuse, R7 ;  /* 0x00000007150e7220 */ /* 0x040fe20000410000 */
[-C--:B------:R-:W-:Y:S01]  /*6cf0*/  FFMA.FTZ R7, R21, R11.reuse, -R12 ;  /* 0x0000000b15077223 */ /* 0x080fe2000001080c */
[----:B------:R-:W-:Y:S02]  /*6d00*/  FFMA.FTZ R13, R24, R10, R13 ;  /* 0x0000000a180d7223 */ /* 0x000fe4000001000d */
[----:B------:R-:W-:-:S03]  /*6d10*/  FFMA.FTZ R14, R27, R11, R14 ;  /* 0x0000000b1b0e7223 */ /* 0x000fc6000001000e */
[----:B------:R-:W-:Y:S02]  /*6d20*/  F2FP.F16.F32.PACK_AB R6, R13, R6 ;  /* 0x000000060d06723e */ /* 0x000fe400000000ff */
[----:B------:R-:W-:-:S05]  /*6d30*/  F2FP.F16.F32.PACK_AB R7, R14, R7 ;  /* 0x000000070e07723e */ /* 0x000fca00000000ff */
[----:B------:R1:W-:Y:S02]  /*6d40*/  STS.128 [R3+0x1a400], R4 ;  /* 0x01a4000403007388 */ /* 0x0003e40000000c00 */
.L_x_701:
[----:B------:R-:W-:Y:S05]  /*6d50*/  BSYNC B1 ;  /* 0x0000000000017941 */ /* 0x000fea0003800000 */
.L_x_700:
[----:B------:R-:W-:Y:S05]  /*6d60*/  @P1 BRA `(.L_x_699) ;  /* 0x0000001000541947 */ /* 0x000fea0003800000 */
[----:B-1----:R-:W1:Y:S01]  /*6d70*/  LDS.128 R4, [R0+0x2000] ;  /* 0x0020000000047984 */ /* 0x002e620000000c00 */
[----:B0-----:R-:W-:Y:S02]  /*6d80*/  HADD2.F32 R15, -RZ, R30.H0_H0 ;  /* 0x2000001eff0f7230 */ /* 0x001fe40000004100 */
[----:B------:R-:W-:Y:S02]  /*6d90*/  HADD2.F32 R13, -RZ, R32.H0_H0 ;  /* 0x20000020ff0d7230 */ /* 0x000fe40000004100 */
[----:B------:R-:W-:Y:S02]  /*6da0*/  HADD2.F32 R20, -RZ, R36.H0_H0 ;  /* 0x20000024ff147230 */ /* 0x000fe40000004100 */
[----:B------:R-:W-:Y:S02]  /*6db0*/  HADD2.F32 R14, -RZ, R34.H0_H0 ;  /* 0x20000022ff0e7230 */ /* 0x000fe40000004100 */
[----:B------:R-:W-:Y:S02]  /*6dc0*/  HADD2.F32 R24, -RZ, R36.H1_H1 ;  /* 0x30000024ff187230 */ /* 0x000fe40000004100 */
[----:B-1----:R-:W-:-:S02]  /*6dd0*/  HADD2.F32 R3, -RZ, R4.H0_H0 ;  /* 0x20000004ff037230 */ /* 0x002fc40000004100 */
[----:B------:R-:W-:Y:S02]  /*6de0*/  HADD2.F32 R4, -RZ, R4.H1_H1 ;  /* 0x30000004ff047230 */ /* 0x000fe40000004100 */
[--C-:B------:R-:W-:Y:S02]  /*6df0*/  HADD2.F32 R8, -RZ, R5.reuse.H0_H0 ;  /* 0x20000005ff087230 */ /* 0x100fe40000004100 */
[----:B------:R-:W-:Y:S02]  /*6e00*/  HADD2.F32 R5, -RZ, R5.H1_H1 ;  /* 0x30000005ff057230 */ /* 0x000fe40000004100 */
[-C--:B------:R-:W-:Y:S01]  /*6e10*/  FMUL.FTZ R12, R15, R4.reuse ;  /* 0x000000040f0c7220 */ /* 0x080fe20000410000 */
[C---:B------:R-:W-:Y:S01]  /*6e20*/  FMUL.FTZ R4, R13.reuse, R4 ;  /* 0x000000040d047220 */ /* 0x040fe20000410000 */
[----:B------:R-:W-:Y:S02]  /*6e30*/  HADD2.F32 R9, -RZ, R6.H0_H0 ;  /* 0x20000006ff097230 */ /* 0x000fe40000004100 */
[----:B------:R-:W-:Y:S01]  /*6e40*/  FMUL.FTZ R11, R20, R5 ;  /* 0x00000005140b7220 */ /* 0x000fe20000410000 */
[----:B------:R-:W-:Y:S01]  /*6e50*/  FFMA.FTZ R12, R13, R3, -R12 ;  /* 0x000000030d0c7223 */ /* 0x000fe2000001080c */
[----:B------:R-:W-:-:S02]  /*6e60*/  HADD2.F32 R10, -RZ, R7.H0_H0 ;  /* 0x20000007ff0a7230 */ /* 0x000fc40000004100 */
[----:B------:R-:W-:Y:S01]  /*6e70*/  FFMA.FTZ R3, R15, R3, R4 ;  /* 0x000000030f037223 */ /* 0x000fe20000010004 */
[----:B------:R-:W-:Y:S02]  /*6e80*/  HADD2.F32 R6, -RZ, R6.H1_H1 ;  /* 0x30000006ff067230 */ /* 0x000fe40000004100 */
[C---:B------:R-:W-:Y:S01]  /*6e90*/  FMUL.FTZ R5, R14.reuse, R5 ;  /* 0x000000050e057220 */ /* 0x040fe20000410000 */
[----:B------:R-:W-:Y:S02]  /*6ea0*/  HADD2.F32 R7, -RZ, R7.H1_H1 ;  /* 0x30000007ff077230 */ /* 0x000fe40000004100 */
[-C--:B------:R-:W-:Y:S01]  /*6eb0*/  FFMA.FTZ R11, R14, R8.reuse, -R11 ;  /* 0x000000080e0b7223 */ /* 0x080fe2000001080b */
[----:B------:R-:W-:Y:S02]  /*6ec0*/  HADD2.F32 R15, -RZ, R30.H1_H1 ;  /* 0x3000001eff0f7230 */ /* 0x000fe40000004100 */
[----:B------:R-:W-:Y:S01]  /*6ed0*/  FFMA.FTZ R8, R20, R8, R5 ;  /* 0x0000000814087223 */ /* 0x000fe20000010005 */
[----:B------:R-:W-:-:S02]  /*6ee0*/  HADD2.F32 R13, -RZ, R32.H1_H1 ;  /* 0x30000020ff0d7230 */ /* 0x000fc40000004100 */
[-C--:B------:R-:W-:Y:S01]  /*6ef0*/  FMUL.FTZ R5, R24, R7.reuse ;  /* 0x0000000718057220 */ /* 0x080fe20000410000 */
[----:B------:R-:W-:Y:S02]  /*6f00*/  HADD2.F32 R14, -RZ, R34.H1_H1 ;  /* 0x30000022ff0e7230 */ /* 0x000fe40000004100 */
[----:B------:R-:W-:Y:S01]  /*6f10*/  FMUL.FTZ R4, R15, R6 ;  /* 0x000000060f047220 */ /* 0x000fe20000410000 */
[----:B------:R-:W-:Y:S01]  /*6f20*/  F2FP.F16.F32.PACK_AB R12, R3, R12 ;  /* 0x0000000c030c723e */ /* 0x000fe200000000ff */
[C---:B------:R-:W-:Y:S01]  /*6f30*/  FMUL.FTZ R6, R13.reuse, R6 ;  /* 0x000000060d067220 */ /* 0x040fe20000410000 */
[C---:B------:R-:W-:Y:S01]  /*6f40*/  FMUL.FTZ R7, R14.reuse, R7 ;  /* 0x000000070e077220 */ /* 0x040fe20000410000 */
[-C--:B------:R-:W-:Y:S01]  /*6f50*/  FFMA.FTZ R4, R13, R9.reuse, -R4 ;  /* 0x000000090d047223 */ /* 0x080fe20000010804 */
[-C--:B------:R-:W-:Y:S01]  /*6f60*/  FFMA.FTZ R5, R14, R10.reuse, -R5 ;  /* 0x0000000a0e057223 */ /* 0x080fe20000010805 */
[----:B------:R-:W-:Y:S01]  /*6f70*/  FFMA.FTZ R9, R15, R9, R6 ;  /* 0x000000090f097223 */ /* 0x000fe20000010006 */
[----:B------:R-:W-:Y:S01]  /*6f80*/  FFMA.FTZ R10, R24, R10, R7 ;  /* 0x0000000a180a7223 */ /* 0x000fe20000010007 */
[----:B------:R-:W-:-:S03]  /*6f90*/  F2FP.F16.F32.PACK_AB R13, R8, R11 ;  /* 0x0000000b080d723e */ /* 0x000fc600000000ff */
[----:B------:R-:W-:Y:S02]  /*6fa0*/  F2FP.F16.F32.PACK_AB R14, R9, R4 ;  /* 0x00000004090e723e */ /* 0x000fe400000000ff */
[----:B------:R-:W-:-:S05]  /*6fb0*/  F2FP.F16.F32.PACK_AB R15, R10, R5 ;  /* 0x000000050a0f723e */ /* 0x000fca00000000ff */
[----:B------:R3:W-:Y:S01]  /*6fc0*/  STS.128 [R0+0x2000], R12 ;  /* 0x0020000c00007388 */ /* 0x0007e20000000c00 */
[----:B------:R-:W-:Y:S05]  /*6fd0*/  BRA `(.L_x_699) ;  /* 0x0000000c00b87947 */ /* 0x000fea0003800000 */
.L_x_689:
[----:B------:R-:W-:-:S03]  /*6fe0*/  UMOV UR4, 0xffffffff ;  /* 0xffffffff00047882 */ /* 0x000fc60000000000 */
[----:B------:R-:W-:Y:S05]  /*6ff0*/  BRA.DIV UR4, `(.L_x_702) ;  /* 0x000000fa04d47947 */ /* 0x000fea000b800000 */
[----:B------:R1:W2:Y:S04]  /*7000*/  SHFL.IDX PT, R0, R25, RZ, 0x1c1f ;  /* 0x001c1fff19007589 */ /* 0x0002a800000e0000 */
[----:B------:R1:W3:Y:S04]  /*7010*/  SHFL.IDX PT, R3, R24, RZ, 0x1c1f ;  /* 0x001c1fff18037589 */ /* 0x0002e800000e0000 */
[----:B------:R1:W4:Y:S04]  /*7020*/  SHFL.IDX PT, R4, R27, RZ, 0x1c1f ;  /* 0x001c1fff1b047589 */ /* 0x00032800000e0000 */
[----:B------:R1:W0:Y:S02]  /*7030*/  SHFL.IDX PT, R14, R26, RZ, 0x1c1f ;  /* 0x001c1fff1a0e7589 */ /* 0x00022400000e0000 */
.L_x_932:
[----:B------:R-:W-:Y:S01]  /*7040*/  ULDC UR4, c[0x0][0x448] ;  /* 0x0001120000047ab9 */ /* 0x000fe20000000800 */
[----:B------:R-:W-:Y:S01]  /*7050*/  LEA.HI R7, R223, R223, RZ, 0x1 ;  /* 0x000000dfdf077211 */ /* 0x000fe200078f08ff */
[----:B------:R-:W-:Y:S01]  /*7060*/  IMAD R6, R39, UR4, RZ ;  /* 0x0000000427067c24 */ /* 0x000fe2000f8e02ff */
[----:B------:R-:W-:Y:S01]  /*7070*/  BSSY B1, `(.L_x_703) ;  /* 0x0000017000017945 */ /* 0x000fe20003800000 */
[----:B------:R-:W-:Y:S02]  /*7080*/  CS2R R10, SRZ ;  /* 0x00000000000a7805 */ /* 0x000fe4000001ff00 */
[----:B------:R-:W-:Y:S02]  /*7090*/  LOP3.LUT R8, R7, 0xfffffffe, RZ, 0xc0, !PT ;  /* 0xfffffffe07087812 */ /* 0x000fe400078ec0ff */
[----:B-1----:R-:W-:Y:S02]  /*70a0*/  CS2R R26, SRZ ;  /* 0x00000000001a7805 */ /* 0x002fe4000001ff00 */
[----:B------:R-:W-:Y:S01]  /*70b0*/  ISETP.GE.AND P0, PT, R5, R6, PT ;  /* 0x000000060500720c */ /* 0x000fe20003f06270 */
[----:B------:R-:W-:Y:S01]  /*70c0*/  IMAD R5, R89, -0x80, R6 ;  /* 0xffffff8059057824 */ /* 0x000fe200078e0206 */
[----:B------:R-:W-:Y:S01]  /*70d0*/  CS2R R24, SRZ ;  /* 0x0000000000187805 */ /* 0x000fe2000001ff00 */
[----:B------:R-:W-:Y:S01]  /*70e0*/  IMAD.IADD R13, R223, 0x1, -R8 ;  /* 0x00000001df0d7824 */ /* 0x000fe200078e0a08 */
[----:B------:R-:W-:-:S04]  /*70f0*/  CS2R R8, SRZ ;  /* 0x0000000000087805 */ /* 0x000fc8000001ff00 */
[----:B------:R-:W-:-:S05]  /*7100*/  SHF.L.U32 R13, R13, 0x1f, RZ ;  /* 0x0000001f0d0d7819 */ /* 0x000fca00000006ff */
[----:B------:R-:W-:Y:S05]  /*7110*/  @P0 BRA `(.L_x_704) ;  /* 0x0000000000300947 */ /* 0x000fea0003800000 */
[----:B------:R-:W-:Y:S01]  /*7120*/  ULDC UR4, c[0x0][0x3f4] ;  /* 0x0000fd0000047ab9 */ /* 0x000fe20000000800 */
[C---:B------:R-:W-:Y:S01]  /*7130*/  IMAD.SHL.U32 R15, R16.reuse, 0x2, RZ ;  /* 0x00000002100f7824 */ /* 0x040fe200078e00ff */
[C---:B------:R-:W-:Y:S02]  /*7140*/  ISETP.GE.AND P2, PT, R16.reuse, UR4, PT ;  /* 0x0000000410007c0c */ /* 0x040fe4000bf46270 */
[----:B------:R-:W-:Y:S02]  /*7150*/  SHF.L.U64.HI R11, R16, 0x1, R17 ;  /* 0x00000001100b7819 */ /* 0x000fe40000010211 */
[-C--:B---3--:R-:W-:Y:S02]  /*7160*/  IADD3 R6, P0, R3, R15.reuse, RZ ;  /* 0x0000000f03067210 */ /* 0x088fe40007f1e0ff */
[----:B0-----:R-:W-:-:S03]  /*7170*/  IADD3 R14, P1, R14, R15, RZ ;  /* 0x0000000f0e0e7210 */ /* 0x001fc60007f3e0ff */
[--C-:B--2---:R-:W-:Y:S02]  /*7180*/  IMAD.X R7, R0, 0x1, R11.reuse, P0 ;  /* 0x0000000100077824 */ /* 0x104fe400000e060b */
[----:B----4-:R-:W-:Y:S01]  /*7190*/  IMAD.X R15, R4, 0x1, R11, P1 ;  /* 0x00000001040f7824 */ /* 0x010fe200008e060b */
[----:B------:R-:W-:Y:S01]  /*71a0*/  CS2R R10, SRZ ;  /* 0x00000000000a7805 */ /* 0x000fe2000001ff00 */
[----:B------:R-:W-:Y:S06]  /*71b0*/  @P2 BRA `(.L_x_704) ;  /* 0x0000000000082947 */ /* 0x000fec0003800000 */
[----:B------:R1:W5:Y:S04]  /*71c0*/  LD.E.128 R24, desc[UR40][R6.64] ;  /* 0x0000002806187980 */ /* 0x000368000c101d00 */
[----:B------:R1:W5:Y:S02]  /*71d0*/  LD.E.128 R8, desc[UR40][R14.64] ;  /* 0x000000280e087980 */ /* 0x000364000c101d00 */
.L_x_704:
[----:B------:R-:W-:Y:S05]  /*71e0*/  BSYNC B1 ;  /* 0x0000000000017941 */ /* 0x000fea0003800000 */
.L_x_703:
[----:B------:R-:W0:Y:S01]  /*71f0*/  SYNCS.PHASECHK.TRANS64.TRYWAIT P1, [R18+URZ+0x22800], R13 ;  /* 0x0228000d120075a7 */ /* 0x000e22000802017f */
[----:B-----5:R-:W-:Y:S01]  /*7200*/  IMAD.MOV.U32 R39, RZ, RZ, R8 ;  /* 0x000000ffff277224 */ /* 0x020fe200078e0008 */
[--C-:B------:R-:W-:Y:S01]  /*7210*/  SHF.R.U64 R44, R8, 0x10, R9.reuse ;  /* 0x00000010082c7819 */ /* 0x100fe20000001209 */
[----:B------:R-:W-:Y:S01]  /*7220*/  IMAD.MOV.U32 R38, RZ, RZ, R10 ;  /* 0x000000ffff267224 */ /* 0x000fe200078e000a */
[----:B------:R-:W-:Y:S01]  /*7230*/  SHF.R.U32.HI R8, RZ, 0x10, R9 ;  /* 0x00000010ff087819 */ /* 0x000fe20000011609 */
[----:B--2---:R-:W-:Y:S01]  /*7240*/  IMAD.MOV.U32 R0, RZ, RZ, R11 ;  /* 0x000000ffff007224 */ /* 0x004fe200078e000b */
[----:B------:R-:W-:Y:S01]  /*7250*/  VIMNMX R5, R5, 0x80, PT ;  /* 0x0000008005057848 */ /* 0x000fe20003fe0100 */
[----:B------:R-:W-:Y:S01]  /*7260*/  IMAD.MOV.U32 R41, RZ, RZ, R24 ;  /* 0x000000ffff297224 */ /* 0x000fe200078e0018 */
[----:B-1----:R-:W-:Y:S01]  /*7270*/  MOV R7, R25 ;  /* 0x0000001900077202 */ /* 0x002fe20000000f00 */
[----:B------:R-:W-:Y:S01]  /*7280*/  IMAD.MOV.U32 R40, RZ, RZ, R26 ;  /* 0x000000ffff287224 */ /* 0x000fe200078e001a */
[----:B------:R-:W-:Y:S01]  /*7290*/  SHF.R.U64 R42, R24, 0x10, R25 ;  /* 0x00000010182a7819 */ /* 0x000fe20000001219 */
[----:B------:R-:W-:Y:S01]  /*72a0*/  IMAD.MOV.U32 R6, RZ, RZ, R27 ;  /* 0x000000ffff067224 */ /* 0x000fe200078e001b */
[----:B------:R-:W-:Y:S01]  /*72b0*/  SHF.R.U32.HI R12, RZ, 0x10, R25 ;  /* 0x00000010ff0c7819 */ /* 0x000fe20000011619 */
[----:B----4-:R-:W-:Y:S01]  /*72c0*/  IMAD.MOV.U32 R4, RZ, RZ, R9 ;  /* 0x000000ffff047224 */ /* 0x010fe200078e0009 */
[--C-:B------:R-:W-:Y:S01]  /*72d0*/  SHF.R.U64 R43, R26, 0x10, R27.reuse ;  /* 0x000000101a2b7819 */ /* 0x100fe2000000121b */
[----:B------:R-:W-:Y:S01]  /*72e0*/  BSSY B1, `(.L_x_705) ;  /* 0x0000012000017945 */ /* 0x000fe20003800000 */
[----:B---3--:R-:W1:Y:S01]  /*72f0*/  LDC R3, c[0x0][0x3f4] ;  /* 0x0000fd00ff037b82 */ /* 0x008e620000000800 */
[----:B0-----:R-:W-:-:S02]  /*7300*/  SHF.R.U32.HI R14, RZ, 0x10, R27 ;  /* 0x00000010ff0e7819 */ /* 0x001fc4000001161b */
[--C-:B------:R-:W-:Y:S02]  /*7310*/  SHF.R.U64 R45, R10, 0x10, R11.reuse ;  /* 0x000000100a2d7819 */ /* 0x100fe4000000120b */
[----:B------:R-:W-:Y:S02]  /*7320*/  SHF.R.U32.HI R9, RZ, 0x10, R11 ;  /* 0x00000010ff097819 */ /* 0x000fe4000001160b */
[----:B------:R-:W-:Y:S02]  /*7330*/  PRMT R38, R38, 0x5410, R0 ;  /* 0x0000541026267816 */ /* 0x000fe40000000000 */
[----:B------:R-:W-:Y:S02]  /*7340*/  PRMT R41, R41, 0x5410, R7 ;  /* 0x0000541029297816 */ /* 0x000fe40000000007 */
[----:B------:R-:W-:Y:S02]  /*7350*/  PRMT R42, R42, 0x5410, R12 ;  /* 0x000054102a2a7816 */ /* 0x000fe4000000000c */
[----:B------:R-:W-:-:S02]  /*7360*/  PRMT R40, R40, 0x5410, R6 ;  /* 0x0000541028287816 */ /* 0x000fc40000000006 */
[----:B------:R-:W-:Y:S02]  /*7370*/  PRMT R43, R43, 0x5410, R14 ;  /* 0x000054102b2b7816 */ /* 0x000fe4000000000e */
[----:B------:R-:W-:Y:S02]  /*7380*/  PRMT R39, R39, 0x5410, R4 ;  /* 0x0000541027277816 */ /* 0x000fe40000000004 */
[----:B------:R-:W-:Y:S02]  /*7390*/  PRMT R44, R44, 0x5410, R8 ;  /* 0x000054102c2c7816 */ /* 0x000fe40000000008 */
[----:B------:R-:W-:Y:S02]  /*73a0*/  PRMT R45, R45, 0x5410, R9 ;  /* 0x000054102d2d7816 */ /* 0x000fe40000000009 */
[C---:B-1----:R-:W-:Y:S01]  /*73b0*/  ISETP.GE.AND P0, PT, R16.reuse, R3, PT ;  /* 0x000000031000720c */ /* 0x042fe20003f06270 */
[----:B------:R-:W-:-:S03]  /*73c0*/  IMAD.IADD R0, R16, 0x1, R3 ;  /* 0x0000000110007824 */ /* 0x000fc600078e0203 */
[-C--:B------:R-:W-:Y:S02]  /*73d0*/  ISETP.GE.OR P2, PT, R19, R5.reuse, P0 ;  /* 0x000000051300720c */ /* 0x080fe40000746670 */
[----:B------:R-:W-:Y:S01]  /*73e0*/  ISETP.GE.OR P0, PT, R222, R5, P0 ;  /* 0x00000005de00720c */ /* 0x000fe20000706670 */
[----:B------:R-:W-:-:S12]  /*73f0*/  @!P1 BRA `(.L_x_706) ;  /* 0x000000f800449947 */ /* 0x000fd80003800000 */
.L_x_933:
[----:B------:R-:W-:Y:S05]  /*7400*/  BSYNC B1 ;  /* 0x0000000000017941 */ /* 0x000fea0003800000 */
.L_x_705:
[----:B------:R-:W-:Y:S01]  /*7410*/  BSSY B1, `(.L_x_707) ;  /* 0x0000059000017945 */ /* 0x000fe20003800000 */
[----:B------:R-:W-:-:S03]  /*7420*/  LOP3.LUT R3, R0, 0x38, RZ, 0xc0, !PT ;  /* 0x0000003800037812 */ /* 0x000fc600078ec0ff */
[----:B------:R-:W-:Y:S05]  /*7430*/  @P2 BRA `(.L_x_708) ;  /* 0x0000000400582947 */ /* 0x000fea0003800000 */
[----:B------:R-:W-:Y:S02]  /*7440*/  IMAD.SHL.U32 R0, R227, 0x40, RZ ;  /* 0x00000040e3007824 */ /* 0x000fe400078e00ff */
[----:B------:R-:W-:Y:S02]  /*7450*/  HADD2.F32 R26, -RZ, R39.H0_H0 ;  /* 0x20000027ff1a7230 */ /* 0x000fe40000004100 */
[----:B------:R-:W-:Y:S01]  /*7460*/  HADD2.F32 R25, -RZ, R41.H0_H0 ;  /* 0x20000029ff197230 */ /* 0x000fe20000004100 */
[----:B------:R-:W-:Y:S01]  /*7470*/  LOP3.LUT R4, R0, 0x1c0, RZ, 0xc0, !PT ;  /* 0x000001c000047812 */ /* 0x000fe200078ec0ff */
[----:B------:R-:W-:-:S03]  /*7480*/  HADD2.F32 R27, -RZ, R44.H0_H0 ;  /* 0x2000002cff1b7230 */ /* 0x000fc60000004100 */
[----:B------:R-:W-:Y:S02]  /*7490*/  LOP3.LUT R0, R4, 0x38, R16, 0xf8, !PT ;  /* 0x0000003804007812 */ /* 0x000fe400078ef810 */
[----:B------:R-:W-:-:S04]  /*74a0*/  SHF.R.U32.HI R7, RZ, 0x3, R4 ;  /* 0x00000003ff077819 */ /* 0x000fc80000011604 */
[----:B------:R-:W-:-:S05]  /*74b0*/  LOP3.LUT R0, R0, R7, RZ, 0x3c, !PT ;  /* 0x0000000700007212 */ /* 0x000fca00078e3cff */
[----:B------:R-:W-:Y:S01]  /*74c0*/  IMAD R5, R211, 0x200, R0 ;  /* 0x00000200d3057824 */ /* 0x000fe200078e0200 */
[----:B------:R-:W-:-:S03]  /*74d0*/  LOP3.LUT R0, R7, R3, R4, 0x1e, !PT ;  /* 0x0000000307007212 */ /* 0x000fc600078e1e04 */
[----:B------:R-:W-:Y:S02]  /*74e0*/  IMAD R36, R5, 0x2, R18 ;  /* 0x0000000205247824 */ /* 0x000fe400078e0212 */
[----:B------:R-:W-:-:S03]  /*74f0*/  IMAD R9, R211, 0x200, R0 ;  /* 0x00000200d3097824 */ /* 0x000fc600078e0200 */
[----:B------:R-:W1:Y:S01]  /*7500*/  LDS.128 R4, [R36+0x18400] ;  /* 0x0184000024047984 */ /* 0x000e620000000c00 */
[----:B------:R-:W-:-:S05]  /*7510*/  IMAD R37, R9, 0x2, R18 ;  /* 0x0000000209257824 */ /* 0x000fca00078e0212 */
[----:B------:R-:W2:Y:S01]  /*7520*/  LDS.128 R8, [R37+0x18400] ;  /* 0x0184000025087984 */ /* 0x000ea20000000c00 */
[--C-:B-1----:R-:W-:Y:S02]  /*7530*/  HADD2.F32 R0, -RZ, R4.reuse.H0_H0 ;  /* 0x20000004ff007230 */ /* 0x102fe40000004100 */
[----:B------:R-:W-:Y:S02]  /*7540*/  HADD2.F32 R4, -RZ, R4.H1_H1 ;  /* 0x30000004ff047230 */ /* 0x000fe40000004100 */
[----:B------:R-:W-:Y:S02]  /*7550*/  HADD2.F32 R12, -RZ, R5.H0_H0 ;  /* 0x20000005ff0c7230 */ /* 0x000fe40000004100 */
[--C-:B--2---:R-:W-:Y:S02]  /*7560*/  HADD2.F32 R15, -RZ, R8.reuse.H0_H0 ;  /* 0x20000008ff0f7230 */ /* 0x104fe40000004100 */
[----:B------:R-:W-:Y:S02]  /*7570*/  HADD2.F32 R8, -RZ, R8.H1_H1 ;  /* 0x30000008ff087230 */ /* 0x000fe40000004100 */
[----:B------:R-:W-:-:S02]  /*7580*/  HADD2.F32 R20, -RZ, R9.H0_H0 ;  /* 0x20000009ff147230 */ /* 0x000fc40000004100 */
[CC--:B------:R-:W-:Y:S01]  /*7590*/  FMUL.FTZ R29, R15.reuse, R26.reuse ;  /* 0x0000001a0f1d7220 */ /* 0x0c0fe20000410000 */
[----:B------:R-:W-:Y:S01]  /*75a0*/  FMUL.FTZ R31, R15, R25 ;  /* 0x000000190f1f7220 */ /* 0x000fe20000410000 */
[----:B------:R-:W-:Y:S02]  /*75b0*/  HADD2.F32 R15, -RZ, R42.H0_H0 ;  /* 0x2000002aff0f7230 */ /* 0x000fe40000004100 */
[----:B------:R-:W-:Y:S01]  /*75c0*/  FMUL.FTZ R33, R8, R27 ;  /* 0x0000001b08217220 */ /* 0x000fe20000410000 */
[C---:B------:R-:W-:Y:S01]  /*75d0*/  FFMA.FTZ R30, R0.reuse, R25, -R29 ;  /* 0x00000019001e7223 */ /* 0x040fe2000001081d */
[----:B------:R-:W-:Y:S02]  /*75e0*/  HADD2.F32 R29, -RZ, R39.H1_H1 ;  /* 0x30000027ff1d7230 */ /* 0x000fe40000004100 */
[----:B------:R-:W-:Y:S01]  /*75f0*/  FFMA.FTZ R31, R0, R26, R31 ;  /* 0x0000001a001f7223 */ /* 0x000fe2000001001f */
[----:B------:R-:W-:Y:S02]  /*7600*/  HADD2.F32 R25, -RZ, R41.H1_H1 ;  /* 0x30000029ff197230 */ /* 0x000fe40000004100 */
[-C--:B------:R-:W-:Y:S01]  /*7610*/  FMUL.FTZ R35, R8, R15.reuse ;  /* 0x0000000f08237220 */ /* 0x080fe20000410000 */
[----:B------:R-:W-:Y:S01]  /*7620*/  FFMA.FTZ R33, R4, R15, -R33 ;  /* 0x0000000f04217223 */ /* 0x000fe20000010821 */
[----:B------:R-:W-:-:S02]  /*7630*/  HADD2.F32 R9, -RZ, R9.H1_H1 ;  /* 0x30000009ff097230 */ /* 0x000fc40000004100 */
[C---:B------:R-:W-:Y:S01]  /*7640*/  FMUL.FTZ R15, R20.reuse, R29 ;  /* 0x0000001d140f7220 */ /* 0x040fe20000410000 */
[----:B------:R-:W-:Y:S02]  /*7650*/  HADD2.F32 R8, -RZ, R44.H1_H1 ;  /* 0x3000002cff087230 */ /* 0x000fe40000004100 */
[----:B------:R-:W-:Y:S01]  /*7660*/  FMUL.FTZ R26, R20, R25 ;  /* 0x00000019141a7220 */ /* 0x000fe20000410000 */
[----:B------:R-:W-:Y:S02]  /*7670*/  HADD2.F32 R0, -RZ, R42.H1_H1 ;  /* 0x3000002aff007230 */ /* 0x000fe40000004100 */
[----:B------:R-:W-:Y:S01]  /*7680*/  FFMA.FTZ R20, R4, R27, R35 ;  /* 0x0000001b04147223 */ /* 0x000fe20000010023 */
[----:B------:R-:W-:Y:S02]  /*7690*/  HADD2.F32 R5, -RZ, R5.H1_H1 ;  /* 0x30000005ff057230 */ /* 0x000fe40000004100 */
[C---:B------:R-:W-:Y:S01]  /*76a0*/  FFMA.FTZ R25, R12.reuse, R25, -R15 ;  /* 0x000000190c197223 */ /* 0x040fe2000001080f */
[----:B------:R-:W-:Y:S01]  /*76b0*/  FFMA.FTZ R26, R12, R29, R26 ;  /* 0x0000001d0c1a7223 */ /* 0x000fe2000001001a */
[----:B------:R-:W-:-:S02]  /*76c0*/  HADD2.F32 R21, -RZ, R10.H0_H0 ;  /* 0x2000000aff157230 */ /* 0x000fc40000004100 */
[C---:B------:R-:W-:Y:S01]  /*76d0*/  FMUL.FTZ R32, R9.reuse, R8 ;  /* 0x0000000809207220 */ /* 0x040fe20000410000 */
[----:B------:R-:W-:Y:S02]  /*76e0*/  HADD2.F32 R4, -RZ, R40.H0_H0 ;  /* 0x20000028ff047230 */ /* 0x000fe40000004100 */
[-C--:B------:R-:W-:Y:S01]  /*76f0*/  FMUL.FTZ R34, R9, R0.reuse ;  /* 0x0000000009227220 */ /* 0x080fe20000410000 */
[----:B------:R-:W-:Y:S02]  /*7700*/  HADD2.F32 R12, -RZ, R38.H0_H0 ;  /* 0x20000026ff0c7230 */ /* 0x000fe40000004100 */
[----:B------:R-:W-:Y:S01]  /*7710*/  FFMA.FTZ R32, R5, R0, -R32 ;  /* 0x0000000005207223 */ /* 0x000fe20000010820 */
[----:B------:R-:W-:Y:S02]  /*7720*/  HADD2.F32 R10, -RZ, R10.H1_H1 ;  /* 0x3000000aff0a7230 */ /* 0x000fe40000004100 */
[----:B------:R-:W-:Y:S01]  /*7730*/  FMUL.FTZ R29, R21, R4 ;  /* 0x00000004151d7220 */ /* 0x000fe20000410000 */
[----:B------:R-:W-:-:S02]  /*7740*/  HADD2.F32 R15, -RZ, R45.H0_H0 ;  /* 0x2000002dff0f7230 */ /* 0x000fc40000004100 */
[----:B------:R-:W-:Y:S01]  /*7750*/  FMUL.FTZ R0, R21, R12 ;  /* 0x0000000c15007220 */ /* 0x000fe20000410000 */
[--C-:B0-----:R-:W-:Y:S02]  /*7760*/  HADD2.F32 R13, -RZ, R6.reuse.H0_H0 ;  /* 0x20000006ff0d7230 */ /* 0x101fe40000004100 */
[----:B------:R-:W-:Y:S01]  /*7770*/  FFMA.FTZ R21, R5, R8, R34 ;  /* 0x0000000805157223 */ /* 0x000fe20000010022 */
[----:B------:R-:W-:Y:S02]  /*7780*/  HADD2.F32 R9, -RZ, R43.H0_H0 ;  /* 0x2000002bff097230 */ /* 0x000fe40000004100 */
[C---:B------:R-:W-:Y:S01]  /*7790*/  FMUL.FTZ R5, R10.reuse, R15 ;  /* 0x0000000f0a057220 */ /* 0x040fe20000410000 */
[----:B------:R-:W-:Y:S02]  /*77a0*/  HADD2.F32 R6, -RZ, R6.H1_H1 ;  /* 0x30000006ff067230 */ /* 0x000fe40000004100 */
[C---:B------:R-:W-:Y:S01]  /*77b0*/  FFMA.FTZ R27, R13.reuse, R4, -R0 ;  /* 0x000000040d1b7223 */ /* 0x040fe20000010800 */
[----:B------:R-:W-:Y:S01]  /*77c0*/  FFMA.FTZ R29, R13, R12, R29 ;  /* 0x0000000c0d1d7223 */ /* 0x000fe2000001001d */
[----:B------:R-:W-:Y:S01]  /*77d0*/  FMUL.FTZ R13, R10, R9 ;  /* 0x000000090a0d7220 */ /* 0x000fe20000410000 */
[----:B------:R-:W-:-:S02]  /*77e0*/  HADD2.F32 R24, -RZ, R11.H0_H0 ;  /* 0x2000000bff187230 */ /* 0x000fc40000004100 */
[C---:B------:R-:W-:Y:S01]  /*77f0*/  FFMA.FTZ R10, R6.reuse, R9, -R5 ;  /* 0x00000009060a7223 */ /* 0x040fe20000010805 */
[----:B------:R-:W-:Y:S02]  /*7800*/  HADD2.F32 R9, -RZ, R38.H1_H1 ;  /* 0x30000026ff097230 */ /* 0x000fe40000004100 */
[----:B------:R-:W-:Y:S01]  /*7810*/  FFMA.FTZ R12, R6, R15, R13 ;  /* 0x0000000f060c7223 */ /* 0x000fe2000001000d */
[----:B------:R-:W-:Y:S01]  /*7820*/  HADD2.F32 R11, -RZ, R11.H1_H1 ;  /* 0x3000000bff0b7230 */ /* 0x000fe20000004100 */
[----:B------:R-:W-:Y:S01]  /*7830*/  F2FP.F16.F32.PACK_AB R8, R20, R31 ;  /* 0x0000001f1408723e */ /* 0x000fe200000000ff */
[----:B------:R-:W-:Y:S02]  /*7840*/  HADD2.F32 R5, -RZ, R40.H1_H1 ;  /* 0x30000028ff057230 */ /* 0x000fe40000004100 */
[----:B------:R-:W-:Y:S01]  /*7850*/  FMUL.FTZ R13, R24, R9 ;  /* 0x00000009180d7220 */ /* 0x000fe20000410000 */
[----:B------:R-:W-:Y:S02]  /*7860*/  HADD2.F32 R4, -RZ, R45.H1_H1 ;  /* 0x3000002dff047230 */ /* 0x000fe40000004100 */
[----:B------:R-:W-:-:S02]  /*7870*/  HADD2.F32 R0, -RZ, R43.H1_H1 ;  /* 0x3000002bff007230 */ /* 0x000fc40000004100 */
[-C--:B------:R-:W-:Y:S01]  /*7880*/  FMUL.FTZ R24, R24, R5.reuse ;  /* 0x0000000518187220 */ /* 0x080fe20000410000 */
[--C-:B------:R-:W-:Y:S02]  /*7890*/  HADD2.F32 R14, -RZ, R7.reuse.H0_H0 ;  /* 0x20000007ff0e7230 */ /* 0x100fe40000004100 */
[C---:B------:R-:W-:Y:S01]  /*78a0*/  FMUL.FTZ R6, R11.reuse, R4 ;  /* 0x000000040b067220 */ /* 0x040fe20000410000 */
[----:B------:R-:W-:Y:S02]  /*78b0*/  HADD2.F32 R7, -RZ, R7.H1_H1 ;  /* 0x30000007ff077230 */ /* 0x000fe40000004100 */
[-C--:B------:R-:W-:Y:S01]  /*78c0*/  FMUL.FTZ R15, R11, R0.reuse ;  /* 0x000000000b0f7220 */ /* 0x080fe20000410000 */
[C---:B------:R-:W-:Y:S01]  /*78d0*/  FFMA.FTZ R13, R14.reuse, R5, -R13 ;  /* 0x000000050e0d7223 */ /* 0x040fe2000001080d */
[----:B------:R-:W-:Y:S01]  /*78e0*/  FFMA.FTZ R11, R14, R9, R24 ;  /* 0x000000090e0b7223 */ /* 0x000fe20000010018 */
[C---:B------:R-:W-:Y:S01]  /*78f0*/  FFMA.FTZ R0, R7.reuse, R0, -R6 ;  /* 0x0000000007007223 */ /* 0x040fe20000010806 */
[----:B------:R-:W-:Y:S01]  /*7900*/  FFMA.FTZ R14, R7, R4, R15 ;  /* 0x00000004070e7223 */ /* 0x000fe2000001000f */
[----:B------:R-:W-:-:S02]  /*7910*/  F2FP.F16.F32.PACK_AB R4, R33, R30 ;  /* 0x0000001e2104723e */ /* 0x000fc400000000ff */
[----:B------:R-:W-:Y:S02]  /*7920*/  F2FP.F16.F32.PACK_AB R5, R32, R25 ;  /* 0x000000192005723e */ /* 0x000fe400000000ff */
[----:B------:R-:W-:Y:S02]  /*7930*/  F2FP.F16.F32.PACK_AB R6, R10, R27 ;  /* 0x0000001b0a06723e */ /* 0x000fe400000000ff */
[----:B------:R-:W-:Y:S02]  /*7940*/  F2FP.F16.F32.PACK_AB R7, R0, R13 ;  /* 0x0000000d0007723e */ /* 0x000fe400000000ff */
[----:B------:R-:W-:Y:S02]  /*7950*/  F2FP.F16.F32.PACK_AB R9, R21, R26 ;  /* 0x0000001a1509723e */ /* 0x000fe400000000ff */
[----:B------:R-:W-:Y:S01]  /*7960*/  F2FP.F16.F32.PACK_AB R10, R12, R29 ;  /* 0x0000001d0c0a723e */ /* 0x000fe200000000ff */
[----:B------:R1:W-:Y:S01]  /*7970*/  STS.128 [R36+0x18400], R4 ;  /* 0x0184000424007388 */ /* 0x0003e20000000c00 */
[----:B------:R-:W-:-:S05]  /*7980*/  F2FP.F16.F32.PACK_AB R11, R14, R11 ;  /* 0x0000000b0e0b723e */ /* 0x000fca00000000ff */
[----:B------:R1:W-:Y:S02]  /*7990*/  STS.128 [R37+0x18400], R8 ;  /* 0x0184000825007388 */ /* 0x0003e40000000c00 */
.L_x_708:
[----:B------:R-:W-:Y:S05]  /*79a0*/  BSYNC B1 ;  /* 0x0000000000017941 */ /* 0x000fea0003800000 */
.L_x_707:
[----:B------:R-:W-:Y:S05]  /*79b0*/  @P0 BRA `(.L_x_699) ;  /* 0x0000000400400947 */ /* 0x000fea0003800000 */
[--C-:B------:R-:W-:Y:S01]  /*79c0*/  SHF.R.U32.HI R0, RZ, 0x3, R210.reuse ;  /* 0x00000003ff007819 */ /* 0x100fe200000116d2 */
[----:B-1----:R-:W1:Y:S01]  /*79d0*/  LDS.128 R4, [R233+0x18400] ;  /* 0x01840000e9047984 */ /* 0x002e620000000c00 */
[----:B------:R-:W-:Y:S02]  /*79e0*/  HADD2.F32 R30, -RZ, R39.H0_H0 ;  /* 0x20000027ff1e7230 */ /* 0x000fe40000004100 */
[----:B------:R-:W-:Y:S01]  /*79f0*/  LOP3.LUT R3, R0, R3, R210, 0x1e, !PT ;  /* 0x0000000300037212 */ /* 0x000fe200078e1ed2 */
[----:B------:R-:W-:Y:S02]  /*7a00*/  HADD2.F32 R26, -RZ, R41.H0_H0 ;  /* 0x20000029ff1a7230 */ /* 0x000fe40000004100 */
[----:B------:R-:W-:Y:S02]  /*7a10*/  HADD2.F32 R32, -RZ, R44.H0_H0 ;  /* 0x2000002cff207230 */ /* 0x000fe40000004100 */
[----:B------:R-:W-:Y:S02]  /*7a20*/  IMAD.IADD R3, R212, 0x1, R3 ;  /* 0x00000001d4037824 */ /* 0x000fe400078e0203 */
[----:B------:R-:W-:-:S02]  /*7a30*/  HADD2.F32 R34, -RZ, R39.H1_H1 ;  /* 0x30000027ff227230 */ /* 0x000fc40000004100 */
[----:B------:R-:W-:Y:S02]  /*7a40*/  IMAD R3, R3, 0x2, R18 ;  /* 0x0000000203037824 */ /* 0x000fe400078e0212 */
[----:B------:R-:W-:Y:S02]  /*7a50*/  HADD2.F32 R35, -RZ, R44.H1_H1 ;  /* 0x3000002cff237230 */ /* 0x000fe40000004100 */
[----:B------:R-:W-:Y:S01]  /*7a60*/  HADD2.F32 R37, -RZ, R38.H0_H0 ;  /* 0x20000026ff257230 */ /* 0x000fe20000004100 */
[----:B------:R-:W2:Y:S01]  /*7a70*/  LDS.128 R8, [R3+0x18400] ;  /* 0x0184000003087984 */ /* 0x000ea20000000c00 */
[----:B------:R-:W-:Y:S02]  /*7a80*/  HADD2.F32 R33, -RZ, R40.H0_H0 ;  /* 0x20000028ff217230 */ /* 0x000fe40000004100 */
[--C-:B-1----:R-:W-:Y:S02]  /*7a90*/  HADD2.F32 R0, -RZ, R4.reuse.H0_H0 ;  /* 0x20000004ff007230 */ /* 0x102fe40000004100 */
[----:B------:R-:W-:-:S02]  /*7aa0*/  HADD2.F32 R4, -RZ, R4.H1_H1 ;  /* 0x30000004ff047230 */ /* 0x000fc40000004100 */
[--C-:B------:R-:W-:Y:S02]  /*7ab0*/  HADD2.F32 R12, -RZ, R5.reuse.H0_H0 ;  /* 0x20000005ff0c7230 */ /* 0x100fe40000004100 */
[----:B------:R-:W-:Y:S02]  /*7ac0*/  HADD2.F32 R5, -RZ, R5.H1_H1 ;  /* 0x30000005ff057230 */ /* 0x000fe40000004100 */
[--C-:B0-----:R-:W-:Y:S02]  /*7ad0*/  HADD2.F32 R13, -RZ, R6.reuse.H0_H0 ;  /* 0x20000006ff0d7230 */ /* 0x101fe40000004100 */
[----:B------:R-:W-:Y:S02]  /*7ae0*/  HADD2.F32 R6, -RZ, R6.H1_H1 ;  /* 0x30000006ff067230 */ /* 0x000fe40000004100 */
[--C-:B------:R-:W-:Y:S02]  /*7af0*/  HADD2.F32 R14, -RZ, R7.reuse.H0_H0 ;  /* 0x20000007ff0e7230 */ /* 0x100fe40000004100 */
[----:B------:R-:W-:-:S02]  /*7b00*/  HADD2.F32 R7, -RZ, R7.H1_H1 ;  /* 0x30000007ff077230 */ /* 0x000fc40000004100 */
[--C-:B--2---:R-:W-:Y:S02]  /*7b10*/  HADD2.F32 R15, -RZ, R8.reuse.H0_H0 ;  /* 0x20000008ff0f7230 */ /* 0x104fe40000004100 */
[----:B------:R-:W-:Y:S02]  /*7b20*/  HADD2.F32 R8, -RZ, R8.H1_H1 ;  /* 0x30000008ff087230 */ /* 0x000fe40000004100 */
[--C-:B------:R-:W-:Y:S02]  /*7b30*/  HADD2.F32 R20, -RZ, R9.reuse.H0_H0 ;  /* 0x20000009ff147230 */ /* 0x100fe40000004100 */
[-C--:B------:R-:W-:Y:S01]  /*7b40*/  FMUL.FTZ R25, R30, R15.reuse ;  /* 0x0000000f1e197220 */ /* 0x080fe20000410000 */
[----:B------:R-:W-:Y:S01]  /*7b50*/  FMUL.FTZ R15, R26, R15 ;  /* 0x0000000f1a0f7220 */ /* 0x000fe20000410000 */
[----:B------:R-:W-:Y:S01]  /*7b60*/  FMUL.FTZ R27, R32, R8 ;  /* 0x00000008201b7220 */ /* 0x000fe20000410000 */
[----:B------:R-:W-:Y:S02]  /*7b70*/  HADD2.F32 R9, -RZ, R9.H1_H1 ;  /* 0x30000009ff097230 */ /* 0x000fe40000004100 */
[----:B------:R-:W-:Y:S01]  /*7b80*/  FFMA.FTZ R25, R26, R0, -R25 ;  /* 0x000000001a197223 */ /* 0x000fe20000010819 */
[----:B------:R-:W-:-:S02]  /*7b90*/  HADD2.F32 R26, -RZ, R42.H0_H0 ;  /* 0x2000002aff1a7230 */ /* 0x000fc40000004100 */
[----:B------:R-:W-:Y:S01]  /*7ba0*/  FFMA.FTZ R15, R30, R0, R15 ;  /* 0x000000001e0f7223 */ /* 0x000fe2000001000f */
[----:B------:R-:W-:Y:S02]  /*7bb0*/  HADD2.F32 R30, -RZ, R41.H1_H1 ;  /* 0x30000029ff1e7230 */ /* 0x000fe40000004100 */
[----:B------:R-:W-:Y:S02]  /*7bc0*/  HADD2.F32 R21, -RZ, R10.H0_H0 ;  /* 0x2000000aff157230 */ /* 0x000fe40000004100 */
[C---:B------:R-:W-:Y:S01]  /*7bd0*/  FMUL.FTZ R29, R26.reuse, R8 ;  /* 0x000000081a1d7220 */ /* 0x040fe20000410000 */
[----:B------:R-:W-:Y:S01]  /*7be0*/  FFMA.FTZ R0, R26, R4, -R27 ;  /* 0x000000041a007223 */ /* 0x000fe2000001081b */
[-C--:B------:R-:W-:Y:S01]  /*7bf0*/  FMUL.FTZ R27, R34, R20.reuse ;  /* 0x00000014221b7220 */ /* 0x080fe20000410000 */
[----:B------:R-:W-:Y:S01]  /*7c00*/  FMUL.FTZ R31, R30, R20 ;  /* 0x000000141e1f7220 */ /* 0x000fe20000410000 */
[----:B------:R-:W-:Y:S01]  /*7c10*/  FFMA.FTZ R8, R32, R4, R29 ;  /* 0x0000000420087223 */ /* 0x000fe2000001001d */
[----:B------:R-:W-:-:S02]  /*7c20*/  HADD2.F32 R29, -RZ, R42.H1_H1 ;  /* 0x3000002aff1d7230 */ /* 0x000fc40000004100 */
[-C--:B------:R-:W-:Y:S01]  /*7c30*/  FMUL.FTZ R4, R35, R9.reuse ;  /* 0x0000000923047220 */ /* 0x080fe20000410000 */
[----:B------:R-:W-:Y:S02]  /*7c40*/  HADD2.F32 R10, -RZ, R10.H1_H1 ;  /* 0x3000000aff0a7230 */ /* 0x000fe40000004100 */
[-C--:B------:R-:W-:Y:S01]  /*7c50*/  FFMA.FTZ R27, R30, R12.reuse, -R27 ;  /* 0x0000000c1e1b7223 */ /* 0x080fe2000001081b */
[----:B------:R-:W-:Y:S02]  /*7c60*/  HADD2.F32 R32, -RZ, R45.H0_H0 ;  /* 0x2000002dff207230 */ /* 0x000fe40000004100 */
[C---:B------:R-:W-:Y:S01]  /*7c70*/  FMUL.FTZ R20, R29.reuse, R9 ;  /* 0x000000091d147220 */ /* 0x040fe20000410000 */
[----:B------:R-:W-:Y:S01]  /*7c80*/  FFMA.FTZ R31, R34, R12, R31 ;  /* 0x0000000c221f7223 */ /* 0x000fe2000001001f */
[----:B------:R-:W-:Y:S01]  /*7c90*/  FFMA.FTZ R12, R29, R5, -R4 ;  /* 0x000000051d0c7223 */ /* 0x000fe20000010804 */
[----:B------:R-:W-:Y:S02]  /*7ca0*/  HADD2.F32 R30, -RZ, R43.H0_H0 ;  /* 0x2000002bff1e7230 */ /* 0x000fe40000004100 */
[----:B------:R-:W-:Y:S01]  /*7cb0*/  FMUL.FTZ R4, R37, R21 ;  /* 0x0000001525047220 */ /* 0x000fe20000410000 */
[----:B------:R-:W-:Y:S01]  /*7cc0*/  FFMA.FTZ R20, R35, R5, R20 ;  /* 0x0000000523147223 */ /* 0x000fe20000010014 */
[----:B------:R-:W-:Y:S01]  /*7cd0*/  FMUL.FTZ R5, R32, R10 ;  /* 0x0000000a20057220 */ /* 0x000fe20000410000 */
[----:B------:R-:W-:Y:S01]  /*7ce0*/  FMUL.FTZ R26, R33, R21 ;  /* 0x00000015211a7220 */ /* 0x000fe20000410000 */
[----:B------:R-:W-:-:S02]  /*7cf0*/  HADD2.F32 R24, -RZ, R11.H0_H0 ;  /* 0x2000000bff187230 */ /* 0x000fc40000004100 */
[-C--:B------:R-:W-:Y:S01]  /*7d00*/  FFMA.FTZ R21, R33, R13.reuse, -R4 ;  /* 0x0000000d21157223 */ /* 0x080fe20000010804 */
[C---:B------:R-:W-:Y:S01]  /*7d10*/  FMUL.FTZ R9, R30.reuse, R10 ;  /* 0x0000000a1e097220 */ /* 0x040fe20000410000 */
[----:B------:R-:W-:Y:S02]  /*7d20*/  HADD2.F32 R11, -RZ, R11.H1_H1 ;  /* 0x3000000bff0b7230 */ /* 0x000fe40000004100 */
[-C--:B------:R-:W-:Y:S01]  /*7d30*/  FFMA.FTZ R10, R30, R6.reuse, -R5 ;  /* 0x000000061e0a7223 */ /* 0x080fe20000010805 */
[----:B------:R-:W-:Y:S02]  /*7d40*/  HADD2.F32 R34, -RZ, R38.H1_H1 ;  /* 0x30000026ff227230 */ /* 0x000fe40000004100 */
[----:B------:R-:W-:Y:S01]  /*7d50*/  FFMA.FTZ R26, R37, R13, R26 ;  /* 0x0000000d251a7223 */ /* 0x000fe2000001001a */
        /* <DEDUP_REMOVED lines=22> */
.L_x_699:
[----:B------:R-:W-:Y:S05]  /*7ec0*/  BSYNC B0 ;  /* 0x0000000000007941 */ /* 0x000fea0003800000 */
.L_x_688:
[----:B------:R-:W-:Y:S01]  /*7ed0*/  @!PT LDS RZ, [RZ] ;  /* 0x00000000fffff984 */ /* 0x000fe20000000800 */
[----:B------:R-:W-:Y:S01]  /*7ee0*/  @!PT LDS RZ, [RZ] ;  /* 0x00000000fffff984 */ /* 0x000fe20000000800 */
[----:B------:R-:W-:Y:S01]  /*7ef0*/  @!PT LDS RZ, [RZ] ;  /* 0x00000000fffff984 */ /* 0x000fe20000000800 */
[----:B------:R-:W-:Y:S01]  /*7f00*/  @!PT LDS RZ, [RZ] ;  /* 0x00000000fffff984 */ /* 0x000fe20000000800 */
[----:B------:R4:W-:Y:S06]  /*7f10*/  MEMBAR.ALL.CTA ;  /* 0x0000000000007992 */ /* 0x0009ec0000008000 */
[----:B----4-:R-:W4:Y:S01]  /*7f20*/  FENCE.VIEW.ASYNC.S ;  /* 0x00000000000073c6 */ /* 0x010f220000000000 */
[----:B------:R-:W-:Y:S05]  /*7f30*/  WARPSYNC.ALL ;  /* 0x0000000000007948 */ /* 0x000fea0003800000 */
[----:B----4-:R-:W-:Y:S06]  /*7f40*/  BAR.SYNC.DEFER_BLOCKING 0xd, 0x100 ;  /* 0x0344000000007b1d */ /* 0x010fec0000010000 */
.L_x_685:
[----:B--23--:R-:W2:Y:S01]  /*7f50*/  S2R R0, SR_TID.X ;  /* 0x0000000000007919 */ /* 0x00cea20000002100 */
[----:B------:R-:W-:Y:S01]  /*7f60*/  ISETP.NE.AND P0, PT, R203, 0x3, PT ;  /* 0x00000003cb00780c */ /* 0x000fe20003f05270 */
[----:B------:R-:W-:Y:S05]  /*7f70*/  WARPSYNC.ALL ;  /* 0x0000000000007948 */ /* 0x000fea0003800000 */
[----:B--2---:R-:W-:-:S05]  /*7f80*/  SHF.R.U32.HI R0, RZ, 0x7, R0 ;  /* 0x00000007ff007819 */ /* 0x004fca0000011600 */
[----:B------:R-:W-:-:S05]  /*7f90*/  VIADD R21, R0, 0x8 ;  /* 0x0000000800157836 */ /* 0x000fca0000000000 */
[----:B------:R2:W-:Y:S06]  /*7fa0*/  BAR.SYNC.DEFER_BLOCKING R21, 0x100 ;  /* 0x000400150000751d */ /* 0x0005ec0000010000 */
[----:B------:R-:W-:Y:S05]  /*7fb0*/  @!P0 BRA `(.L_x_709) ;  /* 0x0000000000048947 */ /* 0x000fea0003800000 */
[----:B------:R-:W-:Y:S01]  /*7fc0*/  BPT.TRAP 0x1 ;  /* 0x000000040000795c */ /* 0x000fe20000300000 */
.L_x_709:
[----:B------:R-:W-:Y:S02]  /*7fd0*/  LEA R20, R200, R18, 0x3 ;  /* 0x00000012c8147211 */ /* 0x000fe400078e18ff */
[----:B0-----:R-:W-:-:S04]  /*7fe0*/  SHF.L.U32 R15, R208, 0x1f, RZ ;  /* 0x0000001fd00f7819 */ /* 0x001fc800000006ff */
[----:B------:R0:W3:Y:S01]  /*7ff0*/  SYNCS.PHASECHK.TRANS64.TRYWAIT P1, [R20+URZ+0x22830], R15 ;  /* 0x0228300f140075a7 */ /* 0x0000e2000802017f */
[----:B------:R-:W-:Y:S05]  /*8000*/  @!P0 BRA `(.L_x_710) ;  /* 0x0000000000048947 */ /* 0x000fea0003800000 */
[----:B------:R-:W-:Y:S01]  /*8010*/  BPT.TRAP 0x1 ;  /* 0x000000040000795c */ /* 0x000fe20000300000 */
.L_x_710:
[----:B------:R-:W-:Y:S01]  /*8020*/  VIADD R0, R18, 0x1c400 ;  /* 0x0001c40012007836 */ /* 0x000fe20000000000 */
[----:B-1----:R-:W-:Y:S01]  /*8030*/  LOP3.LUT R4, R28, 0x10000, RZ, 0xfc, !PT ;  /* 0x000100001c047812 */ /* 0x002fe200078efcff */
[----:B------:R-:W-:-:S03]  /*8040*/  IMAD.MOV.U32 R5, RZ, RZ, 0x40000040 ;  /* 0x40000040ff057424 */ /* 0x000fc600078e00ff */
[----:B------:R-:W-:-:S04]  /*8050*/  SHF.R.U32.HI R0, RZ, 0x4, R0 ;  /* 0x00000004ff007819 */ /* 0x000fc80000011600 */
[----:B------:R-:W-:-:S04]  /*8060*/  LOP3.LUT R0, R0, 0x3fff, RZ, 0xc0, !PT ;  /* 0x00003fff00007812 */ /* 0x000fc800078ec0ff */
[----:B------:R-:W-:Y:S01]  /*8070*/  LOP3.LUT R0, R0, 0x10000, RZ, 0xfc, !PT ;  /* 0x0001000000007812 */ /* 0x000fe200078efcff */
[----:B---3--:R-:W-:Y:S06]  /*8080*/  @P1 BRA `(.L_x_711) ;  /* 0x0000000000081947 */ /* 0x008fec0003800000 */
[----:B------:R-:W1:Y:S02]  /*8090*/  SYNCS.PHASECHK.TRANS64.TRYWAIT P1, [R20+URZ+0x22830], R15 ;  /* 0x0228300f140075a7 */ /* 0x000e64000802017f */
[----:B-1----:R-:W-:Y:S05]  /*80a0*/  @!P1 BRA `(.L_x_712) ;  /* 0x000000ec002c9947 */ /* 0x002fea0003800000 */
.L_x_711:
[----:B------:R-:W-:Y:S01]  /*80b0*/  IMAD R12, R200, 0x300, R0 ;  /* 0x00000300c80c7824 */ /* 0x000fe200078e0200 */
[----:B------:R-:W-:Y:S05]  /*80c0*/  WARPSYNC.ALL ;  /* 0x0000000000007948 */ /* 0x000fea0003800000 */
[----:B------:R-:W-:Y:S01]  /*80d0*/  IMAD.MOV.U32 R13, RZ, RZ, 0x40000040 ;  /* 0x40000040ff0d7424 */ /* 0x000fe200078e00ff */
[C---:B------:R-:W-:Y:S01]  /*80e0*/  R2UR UR4, R4.reuse ;  /* 0x00000000040472ca */ /* 0x040fe200000e0000 */
[----:B-----5:R-:W-:Y:S01]  /*80f0*/  WARPGROUP.ARRIVE ;  /* 0x00000000000079c5 */ /* 0x020fe20000000000 */
[----:B------:R-:W-:Y:S01]  /*8100*/  R2UR UR5, R5 ;  /* 0x00000000050572ca */ /* 0x000fe200000e0000 */
[----:B------:R-:W-:Y:S01]  /*8110*/  VIADD R10, R4, 0x2 ;  /* 0x00000002040a7836 */ /* 0x000fe20000000000 */
[C---:B------:R-:W-:Y:S01]  /*8120*/  R2UR UR6, R12.reuse ;  /* 0x000000000c0672ca */ /* 0x040fe200000e0000 */
[----:B------:R-:W-:Y:S01]  /*8130*/  VIADD R6, R12, 0x2 ;  /* 0x000000020c067836 */ /* 0x000fe20000000000 */
[----:B------:R-:W-:Y:S01]  /*8140*/  R2UR UR7, R13 ;  /* 0x000000000d0772ca */ /* 0x000fe200000e0000 */
[----:B------:R-:W-:Y:S01]  /*8150*/  IMAD.MOV.U32 R11, RZ, RZ, 0x40000040 ;  /* 0x40000040ff0b7424 */ /* 0x000fe200078e00ff */
[----:B------:R-:W3:Y:S01]  /*8160*/  S2R R73, SR_TID.X ;  /* 0x0000000000497919 */ /* 0x000ee20000002100 */
[----:B------:R-:W-:-:S02]  /*8170*/  IMAD.MOV.U32 R7, RZ, RZ, 0x40000040 ;  /* 0x40000040ff077424 */ /* 0x000fc400078e00ff */
[----:B------:R-:W-:Y:S02]  /*8180*/  VIADD R8, R4, 0x4 ;  /* 0x0000000404087836 */ /* 0x000fe40000000000 */
[----:B------:R-:W-:Y:S02]  /*8190*/  IMAD.MOV.U32 R9, RZ, RZ, 0x40000040 ;  /* 0x40000040ff097424 */ /* 0x000fe400078e00ff */
[----:B------:R-:W-:Y:S02]  /*81a0*/  IMAD.MOV.U32 R13, RZ, RZ, 0x40000040 ;  /* 0x40000040ff0d7424 */ /* 0x000fe400078e00ff */
[----:B------:R-:W-:Y:S02]  /*81b0*/  IMAD R3, R173, -0x60, R172 ;  /* 0xffffffa0ad037824 */ /* 0x000fe400078e02ac */
[----:B------:R-:W-:Y:S01]  /*81c0*/  HGMMA.64x96x16.F32 R24, gdesc[UR4], RZ, !UPT, gsb0 ;  /* 0x01600000041879f0 */ /* 0x000fe2000c0008ff */
[----:B------:R-:W-:Y:S02]  /*81d0*/  R2UR UR4, R10 ;  /* 0x000000000a0472ca */ /* 0x000fe400000e0000 */
[----:B------:R-:W-:-:S02]  /*81e0*/  R2UR UR5, R11 ;  /* 0x000000000b0572ca */ /* 0x000fc400000e0000 */
[----:B------:R-:W-:Y:S01]  /*81f0*/  R2UR UR6, R6 ;  /* 0x00000000060672ca */ /* 0x000fe200000e0000 */
[C---:B------:R-:W-:Y:S01]  /*8200*/  VIADD R6, R12.reuse, 0x4 ;  /* 0x000000040c067836 */ /* 0x040fe20000000000 */
[----:B------:R-:W-:Y:S01]  /*8210*/  R2UR UR7, R7 ;  /* 0x00000000070772ca */ /* 0x000fe200000e0000 */
[----:B------:R-:W-:Y:S01]  /*8220*/  IMAD.MOV.U32 R7, RZ, RZ, 0x40000040 ;  /* 0x40000040ff077424 */ /* 0x000fe200078e00ff */
[----:B------:R-:W-:Y:S01]  /*8230*/  IADD3 R3, R3, 0x60, RZ ;  /* 0x0000006003037810 */ /* 0x000fe20007ffe0ff */
[----:B------:R-:W-:-:S04]  /*8240*/  VIADD R12, R12, 0x6 ;  /* 0x000000060c0c7836 */ /* 0x000fc80000000000 */
[----:B------:R-:W-:-:S05]  /*8250*/  IMAD R3, R236, -0x2, R3 ;  /* 0xfffffffeec037824 */ /* 0x000fca00078e0203 */
[C---:B------:R-:W-:Y:S02]  /*8260*/  ISETP.GT.AND P2, PT, R3.reuse, RZ, PT ;  /* 0x000000ff0300720c */ /* 0x040fe40003f44270 */
[C---:B------:R-:W-:Y:S02]  /*8270*/  ISETP.GT.AND P3, PT, R3.reuse, 0x1, PT ;  /* 0x000000010300780c */ /* 0x040fe40003f64270 */
[C---:B------:R-:W-:Y:S02]  /*8280*/  ISETP.GT.AND P4, PT, R3.reuse, 0x8, PT ;  /* 0x000000080300780c */ /* 0x040fe40003f84270 */
[C---:B------:R-:W-:Y:S02]  /*8290*/  ISETP.GT.AND P5, PT, R3.reuse, 0x9, PT ;  /* 0x000000090300780c */ /* 0x040fe40003fa4270 */
[----:B------:R-:W-:Y:S02]  /*82a0*/  ISETP.GT.AND P1, PT, R3, 0x10, PT ;  /* 0x000000100300780c */ /* 0x000fe40003f24270 */
[----:B---3--:R-:W-:Y:S01]  /*82b0*/  LOP3.LUT R73, R73, 0x7f, RZ, 0xc0, !PT ;  /* 0x0000007f49497812 */ /* 0x008fe200078ec0ff */
[----:B------:R-:W-:-:S02]  /*82c0*/  WARPGROUP.DEPBAR.LE gsb0, 0x0 ;  /* 0x00008000000079c5 */ /* 0x000fc40000010000 */
[----:B------:R-:W-:-:S06]  /*82d0*/  WARPGROUP.ARRIVE ;  /* 0x00000000000079c5 */ /* 0x000fcc0000000000 */
[----:B------:R-:W-:Y:S01]  /*82e0*/  HGMMA.64x96x16.F32 R24, gdesc[UR4], R24, gsb0 ;  /* 0x01600000041879f0 */ /* 0x000fe20008000818 */
[----:B------:R-:W-:Y:S02]  /*82f0*/  R2UR UR4, R8 ;  /* 0x00000000080472ca */ /* 0x000fe400000e0000 */
[----:B------:R-:W-:Y:S02]  /*8300*/  R2UR UR5, R9 ;  /* 0x00000000090572ca */ /* 0x000fe400000e0000 */
[----:B------:R-:W-:Y:S01]  /*8310*/  R2UR UR6, R6 ;  /* 0x00000000060672ca */ /* 0x000fe200000e0000 */
[----:B------:R-:W-:Y:S01]  /*8320*/  VIADD R6, R4, 0x6 ;  /* 0x0000000604067836 */ /* 0x000fe20000000000 */
[----:B------:R-:W-:Y:S01]  /*8330*/  R2UR UR7, R7 ;  /* 0x00000000070772ca */ /* 0x000fe200000e0000 */
[----:B------:R-:W-:Y:S01]  /*8340*/  IMAD.MOV.U32 R7, RZ, RZ, 0x40000040 ;  /* 0x40000040ff077424 */ /* 0x000fe200078e00ff */
[----:B------:R-:W-:Y:S02]  /*8350*/  WARPGROUP.DEPBAR.LE gsb0, 0x0 ;  /* 0x00008000000079c5 */ /* 0x000fe40000010000 */
[----:B------:R-:W-:-:S09]  /*8360*/  WARPGROUP.ARRIVE ;  /* 0x00000000000079c5 */ /* 0x000fd20000000000 */
[----:B------:R-:W-:Y:S01]  /*8370*/  HGMMA.64x96x16.F32 R24, gdesc[UR4], R24, gsb0 ;  /* 0x01600000041879f0 */ /* 0x000fe20008000818 */
[----:B------:R-:W-:Y:S02]  /*8380*/  R2UR UR4, R6 ;  /* 0x00000000060472ca */ /* 0x000fe400000e0000 */
[----:B------:R-:W-:Y:S02]  /*8390*/  R2UR UR5, R7 ;  /* 0x00000000070572ca */ /* 0x000fe400000e0000 */
[----:B------:R-:W-:Y:S02]  /*83a0*/  R2UR UR6, R12 ;  /* 0x000000000c0672ca */ /* 0x000fe400000e0000 */
[----:B------:R-:W-:Y:S01]  /*83b0*/  R2UR UR7, R13 ;  /* 0x000000000d0772ca */ /* 0x000fe200000e0000 */
[----:B------:R-:W-:Y:S02]  /*83c0*/  WARPGROUP.DEPBAR.LE gsb0, 0x0 ;  /* 0x00008000000079c5 */ /* 0x000fe40000010000 */
[----:B------:R-:W-:-:S10]  /*83d0*/  WARPGROUP.ARRIVE ;  /* 0x00000000000079c5 */ /* 0x000fd40000000000 */
[----:B------:R-:W-:Y:S01]  /*83e0*/  HGMMA.64x96x16.F32 R24, gdesc[UR4], R24, gsb0 ;  /* 0x01600000041879f0 */ /* 0x000fe20008000818 */
[----:B------:R-:W-:Y:S02]  /*83f0*/  ULDC UR4, c[0x0][0x988] ;  /* 0x0002620000047ab9 */ /* 0x000fe40000000800 */
        /* <DEDUP_REMOVED lines=80> */
[----:B------:R-:W-:Y:S01]  /*8900*/  ISETP.GT.AND P5, PT, R3, 0x59, PT ;  /* 0x000000590300780c */ /* 0x000fe20003fa4270 */
[----:B------:R-:W-:Y:S01]  /*8910*/  IMAD.U32 R3, RZ, RZ, UR4 ;  /* 0x00000004ff037e24 */ /* 0x000fe2000f8e00ff */
[----:B------:R-:W-:Y:S02]  /*8920*/  FSEL R108, R68, -INF , P4 ;  /* 0xff800000446c7808 */ /* 0x000fe40002000000 */
[----:B------:R-:W-:-:S02]  /*8930*/  FMNMX.FTZ R13, R106, R13, !PT ;  /* 0x0000000d6a0d7209 */ /* 0x000fc40007810000 */
[----:B------:R-:W-:Y:S02]  /*8940*/  FSEL R110, R69, -INF , P5 ;  /* 0xff800000456e7808 */ /* 0x000fe40002800000 */
[----:B------:R-:W-:Y:S02]  /*8950*/  FMNMX.FTZ R13, R108, R13, !PT ;  /* 0x0000000d6c0d7209 */ /* 0x000fe40007810000 */
[----:B------:R-:W-:Y:S02]  /*8960*/  FSEL R64, R63, -INF , P1 ;  /* 0xff8000003f407808 */ /* 0x000fe40000800000 */
[----:B------:R-:W-:Y:S02]  /*8970*/  FMNMX.FTZ R29, R110, R13, !PT ;  /* 0x0000000d6e1d7209 */ /* 0x000fe40007810000 */
[----:B------:R-:W-:Y:S02]  /*8980*/  FSEL R66, R66, -INF , P2 ;  /* 0xff80000042427808 */ /* 0x000fe40001000000 */
[----:B------:R-:W-:Y:S01]  /*8990*/  FSEL R68, R67, -INF , P3 ;  /* 0xff80000043447808 */ /* 0x000fe20001800000 */
[----:B------:R-:W3:Y:S01]  /*89a0*/  SHFL.BFLY PT, R12, R29, 0x2, 0x1f ;  /* 0x0c401f001d0c7f89 */ /* 0x000ee200000e0000 */
[----:B------:R-:W-:-:S02]  /*89b0*/  FSEL R70, R70, -INF , P4 ;  /* 0xff80000046467808 */ /* 0x000fc40002000000 */
[----:B---3--:R-:W-:-:S05]  /*89c0*/  FMNMX.FTZ R31, R29, R12, !PT ;  /* 0x0000000c1d1f7209 */ /* 0x008fca0007810000 */
[----:B------:R-:W3:Y:S02]  /*89d0*/  SHFL.BFLY PT, R12, R31, 0x1, 0x1f ;  /* 0x0c201f001f0c7f89 */ /* 0x000ee400000e0000 */
[----:B---3--:R-:W-:-:S04]  /*89e0*/  FMNMX.FTZ R12, R31, R12, !PT ;  /* 0x0000000c1f0c7209 */ /* 0x008fc80007810000 */
[C---:B------:R-:W-:Y:S01]  /*89f0*/  FSETP.NEU.FTZ.AND P6, PT, R12.reuse, -INF , PT ;  /* 0xff8000000c00780b */ /* 0x040fe20003fdd000 */
[----:B------:R-:W-:-:S05]  /*8a00*/  FMUL.FTZ R13, R12, R3 ;  /* 0x000000030c0d7220 */ /* 0x000fca0000410000 */
[----:B------:R-:W-:Y:S02]  /*8a10*/  FSEL R35, R13, RZ, P6 ;  /* 0x000000ff0d237208 */ /* 0x000fe40003000000 */
[----:B------:R-:W-:-:S03]  /*8a20*/  FMNMX.FTZ R13, R26, R27, !PT ;  /* 0x0000001b1a0d7209 */ /* 0x000fc60007810000 */
[--C-:B------:R-:W-:Y:S01]  /*8a30*/  FFMA.FTZ R31, R25, R3, -R35.reuse ;  /* 0x00000003191f7223 */ /* 0x100fe20000010823 */
[----:B------:R-:W-:Y:S01]  /*8a40*/  FMNMX.FTZ R13, R30, R13, !PT ;  /* 0x0000000d1e0d7209 */ /* 0x000fe20007810000 */
[-CC-:B------:R-:W-:Y:S01]  /*8a50*/  FFMA.FTZ R204, R72, R3.reuse, -R35.reuse ;  /* 0x0000000348cc7223 */ /* 0x180fe20000010823 */
[----:B------:R-:W-:Y:S01]  /*8a60*/  FSEL R72, R71, -INF , P5 ;  /* 0xff80000047487808 */ /* 0x000fe20002800000 */
[--C-:B------:R-:W-:Y:S01]  /*8a70*/  FFMA.FTZ R206, R74, R3, -R35.reuse ;  /* 0x000000034ace7223 */ /* 0x100fe20000010823 */
[----:B------:R-:W-:Y:S01]  /*8a80*/  FMNMX.FTZ R13, R14, R13, !PT ;  /* 0x0000000d0e0d7209 */ /* 0x000fe20007810000 */
[-CC-:B------:R-:W-:Y:S01]  /*8a90*/  FFMA.FTZ R76, R76, R3.reuse, -R35.reuse ;  /* 0x000000034c4c7223 */ /* 0x180fe20000010823 */
[--C-:B------:R-:W-:Y:S01]  /*8aa0*/  FFMA.FTZ R152, R78, R3, -R35.reuse ;  /* 0x000000034e987223 */ /* 0x100fe20000010823 */
[----:B------:R-:W-:Y:S01]  /*8ab0*/  MUFU.EX2 R204, R204 ;  /* 0x000000cc00cc7308 */ /* 0x000fe20000000800 */
[----:B------:R-:W-:Y:S01]  /*8ac0*/  FMNMX.FTZ R13, R34, R13, !PT ;  /* 0x0000000d220d7209 */ /* 0x000fe20007810000 */
[-CC-:B------:R-:W-:Y:S01]  /*8ad0*/  FFMA.FTZ R80, R80, R3.reuse, -R35.reuse ;  /* 0x0000000350507223 */ /* 0x180fe20000010823 */
[-CC-:B------:R-:W-:Y:S01]  /*8ae0*/  FFMA.FTZ R154, R82, R3.reuse, -R35.reuse ;  /* 0x00000003529a7223 */ /* 0x180fe20000010823 */
[--C-:B------:R-:W-:Y:S01]  /*8af0*/  FFMA.FTZ R84, R84, R3, -R35.reuse ;  /* 0x0000000354547223 */ /* 0x100fe20000010823 */
[----:B------:R-:W-:Y:S01]  /*8b00*/  FMNMX.FTZ R25, R24, R13, !PT ;  /* 0x0000000d18197209 */ /* 0x000fe20007810000 */
[-CC-:B------:R-:W-:Y:S01]  /*8b10*/  FFMA.FTZ R156, R86, R3.reuse, -R35.reuse ;  /* 0x00000003569c7223 */ /* 0x180fe20000010823 */
[--C-:B------:R-:W-:Y:S01]  /*8b20*/  FFMA.FTZ R88, R88, R3, -R35.reuse ;  /* 0x0000000358587223 */ /* 0x100fe20000010823 */
[----:B------:R-:W3:Y:S01]  /*8b30*/  MUFU.EX2 R13, R31 ;  /* 0x0000001f000d7308 */ /* 0x000ee20000000800 */
[----:B------:R-:W-:Y:S01]  /*8b40*/  FMNMX.FTZ R25, R38, R25, !PT ;  /* 0x0000001926197209 */ /* 0x000fe20007810000 */
[-CC-:B------:R-:W-:Y:S01]  /*8b50*/  FFMA.FTZ R90, R90, R3.reuse, -R35.reuse ;  /* 0x000000035a5a7223 */ /* 0x180fe20000010823 */
[-CC-:B------:R-:W-:Y:S01]  /*8b60*/  FFMA.FTZ R92, R92, R3.reuse, -R35.reuse ;  /* 0x000000035c5c7223 */ /* 0x180fe20000010823 */
        /* <DEDUP_REMOVED lines=11> */
[----:B------:R-:W-:Y:S01]  /*8c20*/  FFMA.FTZ R102, R102, R3, -R35 ;  /* 0x0000000366667223 */ /* 0x000fe20000010823 */
[----:B------:R-:W-:Y:S01]  /*8c30*/  MUFU.EX2 R25, R76 ;  /* 0x0000004c00197308 */ /* 0x000fe20000000800 */
[----:B------:R-:W-:Y:S01]  /*8c40*/  FMNMX.FTZ R29, R46, R29, !PT ;  /* 0x0000001d2e1d7209 */ /* 0x000fe20007810000 */
[----:B---3--:R-:W-:Y:S01]  /*8c50*/  FADD.FTZ R51, R204, R13 ;  /* 0x0000000dcc337221 */ /* 0x008fe20000010000 */
[-CC-:B------:R-:W-:Y:S01]  /*8c60*/  FFMA.FTZ R104, R104, R3.reuse, -R35.reuse ;  /* 0x0000000368687223 */ /* 0x180fe20000010823 */
[--C-:B------:R-:W-:Y:S01]  /*8c70*/  FFMA.FTZ R106, R106, R3, -R35.reuse ;  /* 0x000000036a6a7223 */ /* 0x100fe20000010823 */
[----:B------:R-:W-:Y:S01]  /*8c80*/  FMNMX.FTZ R29, R36, R29, !PT ;  /* 0x0000001d241d7209 */ /* 0x000fe20007810000 */
[--C-:B------:R-:W-:Y:S01]  /*8c90*/  FFMA.FTZ R108, R108, R3, -R35.reuse ;  /* 0x000000036c6c7223 */ /* 0x100fe20000010823 */
[----:B------:R-:W-:Y:S01]  /*8ca0*/  F2FP.F16.F32.PACK_AB R204, R13, R204 ;  /* 0x000000cc0dcc723e */ /* 0x000fe200000000ff */
[----:B------:R-:W-:Y:S01]  /*8cb0*/  MUFU.EX2 R152, R152 ;  /* 0x0000009800987308 */ /* 0x000fe20000000800 */
[----:B------:R-:W-:Y:S01]  /*8cc0*/  FMNMX.FTZ R29, R50, R29, !PT ;  /* 0x0000001d321d7209 */ /* 0x000fe20007810000 */
[----:B------:R-:W-:-:S03]  /*8cd0*/  FFMA.FTZ R35, R110, R3, -R35 ;  /* 0x000000036e237223 */ /* 0x000fc60000010823 */
[----:B------:R-:W-:-:S03]  /*8ce0*/  FMNMX.FTZ R31, R40, R29, !PT ;  /* 0x0000001d281f7209 */ /* 0x000fc60007810000 */
[----:B------:R-:W-:Y:S01]  /*8cf0*/  MUFU.EX2 R29, R80 ;  /* 0x00000050001d7308 */ /* 0x000fe20000000800 */
[----:B------:R-:W-:-:S04]  /*8d00*/  FMNMX.FTZ R31, R54, R31, !PT ;  /* 0x0000001f361f7209 */ /* 0x000fc80007810000 */
        /* <DEDUP_REMOVED lines=13> */
[----:B------:R-:W-:Y:S02]  /*8de0*/  MUFU.EX2 R90, R90 ;  /* 0x0000005a005a7308 */ /* 0x000fe40000000800 */
[----:B------:R-:W3:Y:S06]  /*8df0*/  SHFL.BFLY PT, R74, R33, 0x2, 0x1f ;  /* 0x0c401f00214a7f89 */ /* 0x000eec00000e0000 */
[----:B------:R-:W4:Y:S08]  /*8e00*/  MUFU.EX2 R39, R92 ;  /* 0x0000005c00277308 */ /* 0x000f300000000800 */
[----:B------:R-:W-:Y:S08]  /*8e10*/  MUFU.EX2 R94, R94 ;  /* 0x0000005e005e7308 */ /* 0x000ff00000000800 */
[----:B------:R-:W0:Y:S01]  /*8e20*/  MUFU.EX2 R41, R96 ;  /* 0x0000006000297308 */ /* 0x000e220000000800 */
[----:B----4-:R-:W-:-:S02]  /*8e30*/  F2FP.F16.F32.PACK_AB R158, R39, R90 ;  /* 0x0000005a279e723e */ /* 0x010fc400000000ff */
[----:B---3--:R-:W-:-:S05]  /*8e40*/  FMNMX.FTZ R74, R33, R74, !PT ;  /* 0x0000004a214a7209 */ /* 0x008fca0007810000 */
[----:B------:R-:W3:Y:S01]  /*8e50*/  SHFL.BFLY PT, R33, R74, 0x1, 0x1f ;  /* 0x0c201f004a217f89 */ /* 0x000ee200000e0000 */
[----:B------:R-:W-:Y:S08]  /*8e60*/  MUFU.EX2 R52, R52 ;  /* 0x0000003400347308 */ /* 0x000ff00000000800 */
[----:B------:R-:W4:Y:S01]  /*8e70*/  MUFU.EX2 R43, R98 ;  /* 0x00000062002b7308 */ /* 0x000f220000000800 */
[----:B0-----:R-:W-:-:S07]  /*8e80*/  F2FP.F16.F32.PACK_AB R160, R41, R94 ;  /* 0x0000005e29a0723e */ /* 0x001fce00000000ff */
[----:B------:R-:W-:Y:S01]  /*8e90*/  MUFU.EX2 R56, R56 ;  /* 0x0000003800387308 */ /* 0x000fe20000000800 */
[----:B---3--:R-:W-:-:S07]  /*8ea0*/  FMNMX.FTZ R176, R74, R33, !PT ;  /* 0x000000214ab07209 */ /* 0x008fce0007810000 */
[----:B------:R-:W0:Y:S01]  /*8eb0*/  MUFU.EX2 R45, R100 ;  /* 0x00000064002d7308 */ /* 0x000e220000000800 */
[----:B----4-:R-:W-:Y:S02]  /*8ec0*/  F2FP.F16.F32.PACK_AB R162, R43, R52 ;  /* 0x000000342ba2723e */ /* 0x010fe400000000ff */
[C---:B------:R-:W-:Y:S01]  /*8ed0*/  FSETP.NEU.FTZ.AND P1, PT, R176.reuse, -INF , PT ;  /* 0xff800000b000780b */ /* 0x040fe20003f3d000 */
[----:B------:R-:W-:-:S04]  /*8ee0*/  FMUL.FTZ R49, R176, R3 ;  /* 0x00000003b0317220 */ /* 0x000fc80000410000 */
[----:B------:R-:W-:Y:S01]  /*8ef0*/  MUFU.EX2 R60, R60 ;  /* 0x0000003c003c7308 */ /* 0x000fe20000000800 */
[----:B------:R-:W-:Y:S02]  /*8f00*/  FSEL R49, R49, RZ, P1 ;  /* 0x000000ff31317208 */ /* 0x000fe40000800000 */
[----:B------:R-:W-:Y:S02]  /*8f10*/  ISETP.NE.AND P1, PT, R73, RZ, PT ;  /* 0x000000ff4900720c */ /* 0x000fe40003f25270 */
[----:B------:R-:W3:Y:S01]  /*8f20*/  S2R R73, SR_TID.X ;  /* 0x0000000000497919 */ /* 0x000ee20000002100 */
[-CC-:B------:R-:W-:Y:S01]  /*8f30*/  FFMA.FTZ R26, R26, R3.reuse, -R49.reuse ;  /* 0x000000031a1a7223 */ /* 0x180fe20000010831 */
[-CC-:B------:R-:W-:Y:S01]  /*8f40*/  FFMA.FTZ R27, R27, R3.reuse, -R49.reuse ;  /* 0x000000031b1b7223 */ /* 0x180fe20000010831 */
[-CC-:B------:R-:W-:Y:S01]  /*8f50*/  FFMA.FTZ R30, R30, R3.reuse, -R49.reuse ;  /* 0x000000031e1e7223 */ /* 0x180fe20000010831 */
[-CC-:B------:R-:W-:Y:S01]  /*8f60*/  FFMA.FTZ R14, R14, R3.reuse, -R49.reuse ;  /* 0x000000030e0e7223 */ /* 0x180fe20000010831 */
[-CC-:B------:R-:W-:Y:S01]  /*8f70*/  FFMA.FTZ R34, R34, R3.reuse, -R49.reuse ;  /* 0x0000000322227223 */ /* 0x180fe20000010831 */
[-CC-:B------:R-:W-:Y:S01]  /*8f80*/  FFMA.FTZ R24, R24, R3.reuse, -R49.reuse ;  /* 0x0000000318187223 */ /* 0x180fe20000010831 */
[----:B------:R-:W-:Y:S01]  /*8f90*/  MUFU.EX2 R26, R26 ;  /* 0x0000001a001a7308 */ /* 0x000fe20000000800 */
[-CC-:B------:R-:W-:Y:S01]  /*8fa0*/  FFMA.FTZ R38, R38, R3.reuse, -R49.reuse ;  /* 0x0000000326267223 */ /* 0x180fe20000010831 */
[-CC-:B------:R-:W-:Y:S01]  /*8fb0*/  FFMA.FTZ R28, R28, R3.reuse, -R49.reuse ;  /* 0x000000031c1c7223 */ /* 0x180fe20000010831 */
[-CC-:B------:R-:W-:Y:S01]  /*8fc0*/  FFMA.FTZ R42, R42, R3.reuse, -R49.reuse ;  /* 0x000000032a2a7223 */ /* 0x180fe20000010831 */
[-CC-:B------:R-:W-:Y:S01]  /*8fd0*/  FFMA.FTZ R32, R32, R3.reuse, -R49.reuse ;  /* 0x0000000320207223 */ /* 0x180fe20000010831 */
[-CC-:B------:R-:W-:Y:S01]  /*8fe0*/  FFMA.FTZ R46, R46, R3.reuse, -R49.reuse ;  /* 0x000000032e2e7223 */ /* 0x180fe20000010831 */
[-CC-:B------:R-:W-:Y:S01]  /*8ff0*/  FFMA.FTZ R36, R36, R3.reuse, -R49.reuse ;  /* 0x0000000324247223 */ /* 0x180fe20000010831 */
[-CC-:B------:R-:W-:Y:S01]  /*9000*/  FFMA.FTZ R50, R50, R3.reuse, -R49.reuse ;  /* 0x0000000332327223 */ /* 0x180fe20000010831 */
[----:B------:R-:W4:Y:S01]  /*9010*/  MUFU.EX2 R27, R27 ;  /* 0x0000001b001b7308 */ /* 0x000f220000000800 */
[-CC-:B------:R-:W-:Y:S01]  /*9020*/  FFMA.FTZ R40, R40, R3.reuse, -R49.reuse ;  /* 0x0000000328287223 */ /* 0x180fe20000010831 */
[-CC-:B------:R-:W-:Y:S01]  /*9030*/  FFMA.FTZ R54, R54, R3.reuse, -R49.reuse ;  /* 0x0000000336367223 */ /* 0x180fe20000010831 */
[-CC-:B------:R-:W-:Y:S01]  /*9040*/  FFMA.FTZ R44, R44, R3.reuse, -R49.reuse ;  /* 0x000000032c2c7223 */ /* 0x180fe20000010831 */
[-CC-:B------:R-:W-:Y:S01]  /*9050*/  FFMA.FTZ R58, R58, R3.reuse, -R49.reuse ;  /* 0x000000033a3a7223 */ /* 0x180fe20000010831 */
[-CC-:B------:R-:W-:Y:S01]  /*9060*/  FFMA.FTZ R48, R48, R3.reuse, -R49.reuse ;  /* 0x0000000330307223 */ /* 0x180fe20000010831 */
[-CC-:B------:R-:W-:Y:S01]  /*9070*/  FFMA.FTZ R62, R62, R3.reuse, -R49.reuse ;  /* 0x000000033e3e7223 */ /* 0x180fe20000010831 */
[-CC-:B------:R-:W-:Y:S01]  /*9080*/  FFMA.FTZ R64, R64, R3.reuse, -R49.reuse ;  /* 0x0000000340407223 */ /* 0x180fe20000010831 */
[----:B------:R-:W1:Y:S01]  /*9090*/  MUFU.EX2 R30, R30 ;  /* 0x0000001e001e7308 */ /* 0x000e620000000800 */
[-CC-:B------:R-:W-:Y:S01]  /*90a0*/  FFMA.FTZ R66, R66, R3.reuse, -R49.reuse ;  /* 0x0000000342427223 */ /* 0x180fe20000010831 */
[-CC-:B------:R-:W-:Y:S01]  /*90b0*/  FFMA.FTZ R68, R68, R3.reuse, -R49.reuse ;  /* 0x0000000344447223 */ /* 0x180fe20000010831 */
[-CC-:B------:R-:W-:Y:S01]  /*90c0*/  FFMA.FTZ R70, R70, R3.reuse, -R49.reuse ;  /* 0x0000000346467223 */ /* 0x180fe20000010831 */
[----:B------:R-:W-:Y:S01]  /*90d0*/  FFMA.FTZ R49, R72, R3, -R49 ;  /* 0x0000000348317223 */ /* 0x000fe20000010831 */
[----:B0-----:R-:W-:-:S03]  /*90e0*/  F2FP.F16.F32.PACK_AB R164, R45, R56 ;  /* 0x000000382da4723e */ /* 0x001fc600000000ff */
[----:B------:R0:W2:Y:S01]  /*90f0*/  MUFU.EX2 R207, R14 ;  /* 0x0000000e00cf7308 */ /* 0x0000a20000000800 */
[----:B---3--:R-:W-:Y:S02]  /*9100*/  SHF.R.U32.HI R73, RZ, 0x7, R73 ;  /* 0x00000007ff497819 */ /* 0x008fe40000011649 */
[----:B----4-:R-:W-:Y:S02]  /*9110*/  F2FP.F16.F32.PACK_AB R205, R27, R26 ;  /* 0x0000001a1bcd723e */ /* 0x010fe400000000ff */
[----:B------:R-:W-:-:S03]  /*9120*/  IADD3 R175, -R73, 0xb, RZ ;  /* 0x0000000b49af7810 */ /* 0x000fc60007ffe1ff */
[----:B------:R-:W3:Y:S01]  /*9130*/  MUFU.EX2 R34, R34 ;  /* 0x0000002200227308 */ /* 0x000ee20000000800 */
[----:B0-----:R-:W-:Y:S01]  /*9140*/  FADD.FTZ R14, R206, R51 ;  /* 0x00000033ce0e7221 */ /* 0x001fe20000010000 */
[----:B------:R-:W-:-:S03]  /*9150*/  F2FP.F16.F32.PACK_AB R206, R25, R206 ;  /* 0x000000ce19ce723e */ /* 0x000fc600000000ff */
[----:B------:R-:W-:-:S03]  /*9160*/  FADD.FTZ R51, R25, R14 ;  /* 0x0000000e19337221 */ /* 0x000fc60000010000 */
[----:B------:R0:W4:Y:S01]  /*9170*/  MUFU.EX2 R153, R24 ;  /* 0x0000001800997308 */ /* 0x0001220000000800 */
[----:B------:R-:W-:Y:S01]  /*9180*/  FADD.FTZ R14, R152, R51 ;  /* 0x00000033980e7221 */ /* 0x000fe20000010000 */
[----:B------:R-:W-:Y:S01]  /*9190*/  FADD.FTZ R51, R26, R27 ;  /* 0x0000001b1a337221 */ /* 0x000fe20000010000 */
[C---:B------:R-:W-:Y:S02]  /*91a0*/  F2FP.F16.F32.PACK_AB R152, R29.reuse, R152 ;  /* 0x000000981d98723e */ /* 0x040fe400000000ff */
[----:B------:R-:W-:Y:S01]  /*91b0*/  FADD.FTZ R53, R29, R14 ;  /* 0x0000000e1d357221 */ /* 0x000fe20000010000 */
[----:B-1----:R-:W-:Y:S02]  /*91c0*/  FADD.FTZ R14, R30, R51 ;  /* 0x000000331e0e7221 */ /* 0x002fe40000010000 */
[----:B------:R-:W1:Y:S01]  /*91d0*/  MUFU.EX2 R38, R38 ;  /* 0x0000002600267308 */ /* 0x000e620000000800 */
[----:B0-----:R-:W-:Y:S01]  /*91e0*/  FADD.FTZ R24, R154, R53 ;  /* 0x000000359a187221 */ /* 0x001fe20000010000 */
[----:B--2---:R-:W-:Y:S01]  /*91f0*/  FADD.FTZ R51, R207, R14 ;  /* 0x0000000ecf337221 */ /* 0x004fe20000010000 */
[----:B------:R-:W-:Y:S01]  /*9200*/  @!P1 VIADD R14, R20, 0x22840 ;  /* 0x00022840140e9836 */ /* 0x000fe20000000000 */
[C---:B------:R-:W-:Y:S01]  /*9210*/  F2FP.F16.F32.PACK_AB R154, R31.reuse, R154 ;  /* 0x0000009a1f9a723e */ /* 0x040fe200000000ff */
[----:B------:R-:W-:Y:S01]  /*9220*/  FADD.FTZ R53, R31, R24 ;  /* 0x000000181f357221 */ /* 0x000fe20000010000 */
[----:B---3--:R-:W-:Y:S01]  /*9230*/  FADD.FTZ R24, R34, R51 ;  /* 0x0000003322187221 */ /* 0x008fe20000010000 */
[----:B------:R-:W-:Y:S01]  /*9240*/  F2FP.F16.F32.PACK_AB R207, R207, R30 ;  /* 0x0000001ecfcf723e */ /* 0x000fe200000000ff */
[----:B------:R0:W2:Y:S01]  /*9250*/  MUFU.EX2 R155, R28 ;  /* 0x0000001c009b7308 */ /* 0x0000a20000000800 */
[----:B------:R-:W-:Y:S01]  /*9260*/  @!P1 PRMT R14, RZ, 0x654, R14 ;  /* 0x00000654ff0e9816 */ /* 0x000fe2000000000e */
[----:B----4-:R-:W-:Y:S01]  /*9270*/  FADD.FTZ R51, R153, R24 ;  /* 0x0000001899337221 */ /* 0x010fe20000010000 */
[----:B------:R3:W-:Y:S06]  /*9280*/  BAR.ARV R175, 0x100 ;  /* 0x000400af0000751d */ /* 0x0007ec0000002000 */
[----:B------:R-:W4:Y:S01]  /*9290*/  MUFU.EX2 R42, R42 ;  /* 0x0000002a002a7308 */ /* 0x000f220000000800 */
[----:B0-----:R-:W-:Y:S01]  /*92a0*/  FADD.FTZ R28, R156, R53 ;  /* 0x000000359c1c7221 */ /* 0x001fe20000010000 */
[----:B-1----:R-:W-:Y:S01]  /*92b0*/  FADD.FTZ R24, R38, R51 ;  /* 0x0000003326187221 */ /* 0x002fe20000010000 */
[----:B------:R4:W-:Y:S01]  /*92c0*/  @!P1 SYNCS.ARRIVE.TRANS64.RED.A1T0 RZ, [R14+URZ], RZ ;  /* 0x000000ff0eff99a7 */ /* 0x0009e2000810043f */
[C---:B------:R-:W-:Y:S01]  /*92d0*/  F2FP.F16.F32.PACK_AB R156, R37.reuse, R156 ;  /* 0x0000009c259c723e */ /* 0x040fe200000000ff */
[----:B------:R-:W-:Y:S01]  /*92e0*/  FADD.FTZ R53, R37, R28 ;  /* 0x0000001c25357221 */ /* 0x000fe20000010000 */
[----:B------:R-:W-:-:S02]  /*92f0*/  F2FP.F16.F32.PACK_AB R153, R153, R34 ;  /* 0x000000229999723e */ /* 0x000fc400000000ff */
[----:B------:R-:W0:Y:S01]  /*9300*/  MUFU.EX2 R157, R32 ;  /* 0x00000020009d7308 */ /* 0x000e220000000800 */
[----:B------:R-:W-:Y:S01]  /*9310*/  FADD.FTZ R28, R90, R53 ;  /* 0x000000355a1c7221 */ /* 0x000fe20000010000 */
[C---:B--2---:R-:W-:Y:S01]  /*9320*/  FADD.FTZ R51, R155.reuse, R24 ;  /* 0x000000189b337221 */ /* 0x044fe20000010000 */
[----:B------:R-:W-:Y:S02]  /*9330*/  F2FP.F16.F32.PACK_AB R155, R155, R38 ;  /* 0x000000269b9b723e */ /* 0x000fe400000000ff */
[----:B------:R-:W-:-:S03]  /*9340*/  FADD.FTZ R53, R39, R28 ;  /* 0x0000001c27357221 */ /* 0x000fc60000010000 */
[----:B------:R-:W1:Y:S01]  /*9350*/  MUFU.EX2 R46, R46 ;  /* 0x0000002e002e7308 */ /* 0x000e620000000800 */
[----:B----4-:R-:W-:Y:S01]  /*9360*/  FADD.FTZ R14, R42, R51 ;  /* 0x000000332a0e7221 */ /* 0x010fe20000010000 */
[----:B------:R-:W-:-:S04]  /*9370*/  FADD.FTZ R24, R94, R53 ;  /* 0x000000355e187221 */ /* 0x000fc80000010000 */
[----:B------:R-:W-:Y:S02]  /*9380*/  FADD.FTZ R53, R41, R24 ;  /* 0x0000001829357221 */ /* 0x000fe40000010000 */
[----:B------:R-:W2:Y:S01]  /*9390*/  MUFU.EX2 R159, R36 ;  /* 0x00000024009f7308 */ /* 0x000ea20000000800 */
[C---:B0-----:R-:W-:Y:S01]  /*93a0*/  FADD.FTZ R51, R157.reuse, R14 ;  /* 0x0000000e9d337221 */ /* 0x041fe20000010000 */
[----:B------:R-:W-:Y:S01]  /*93b0*/  FADD.FTZ R24, R52, R53 ;  /* 0x0000003534187221 */ /* 0x000fe20000010000 */
[----:B------:R-:W-:-:S03]  /*93c0*/  F2FP.F16.F32.PACK_AB R157, R157, R42 ;  /* 0x0000002a9d9d723e */ /* 0x000fc600000000ff */
[----:B------:R-:W-:Y:S02]  /*93d0*/  FADD.FTZ R53, R43, R24 ;  /* 0x000000182b357221 */ /* 0x000fe40000010000 */
[----:B------:R-:W0:Y:S01]  /*93e0*/  MUFU.EX2 R50, R50 ;  /* 0x0000003200327308 */ /* 0x000e220000000800 */
[----:B-1----:R-:W-:Y:S01]  /*93f0*/  FADD.FTZ R14, R46, R51 ;  /* 0x000000332e0e7221 */ /* 0x002fe20000010000 */
[----:B------:R-:W-:-:S04]  /*9400*/  FADD.FTZ R24, R56, R53 ;  /* 0x0000003538187221 */ /* 0x000fc80000010000 */
[----:B------:R-:W-:Y:S02]  /*9410*/  FADD.FTZ R25, R45, R24 ;  /* 0x000000182d197221 */ /* 0x000fe40000010000 */
[----:B------:R-:W1:Y:S01]  /*9420*/  MUFU.EX2 R161, R40 ;  /* 0x0000002800a17308 */ /* 0x000e620000000800 */
[C---:B--2---:R-:W-:Y:S01]  /*9430*/  FADD.FTZ R51, R159.reuse, R14 ;  /* 0x0000000e9f337221 */ /* 0x044fe20000010000 */
[----:B------:R-:W-:Y:S01]  /*9440*/  FADD.FTZ R24, R60, R25 ;  /* 0x000000193c187221 */ /* 0x000fe20000010000 */
[----:B------:R-:W-:-:S05]  /*9450*/  F2FP.F16.F32.PACK_AB R159, R159, R46 ;  /* 0x0000002e9f9f723e */ /* 0x000fca00000000ff */
        /* <DEDUP_REMOVED lines=11> */
[C---:B-1----:R-:W-:Y:S01]  /*9510*/  FADD.FTZ R25, R47.reuse, R24 ;  /* 0x000000182f197221 */ /* 0x042fe20000010000 */
[----:B------:R-:W-:-:S06]  /*9520*/  F2FP.F16.F32.PACK_AB R166, R47, R60 ;  /* 0x0000003c2fa6723e */ /* 0x000fcc00000000ff */
[----:B------:R-:W1:Y:S01]  /*9530*/  MUFU.EX2 R165, R48 ;  /* 0x0000003000a57308 */ /* 0x000e620000000800 */
[----:B--2---:R-:W-:-:S07]  /*9540*/  FADD.FTZ R14, R58, R13 ;  /* 0x0000000d3a0e7221 */ /* 0x004fce0000010000 */
[----:B------:R-:W2:Y:S01]  /*9550*/  MUFU.EX2 R33, R106 ;  /* 0x0000006a00217308 */ /* 0x000ea20000000800 */
[----:B0-----:R-:W-:-:S07]  /*9560*/  FADD.FTZ R24, R104, R25 ;  /* 0x0000001968187221 */ /* 0x001fce0000010000 */
[----:B------:R-:W0:Y:S01]  /*9570*/  MUFU.EX2 R62, R62 ;  /* 0x0000003e003e7308 */ /* 0x000e220000000800 */
[C---:B-1----:R-:W-:Y:S01]  /*9580*/  FADD.FTZ R13, R165.reuse, R14 ;  /* 0x0000000ea50d7221 */ /* 0x042fe20000010000 */
[----:B------:R-:W-:-:S06]  /*9590*/  F2FP.F16.F32.PACK_AB R165, R165, R58 ;  /* 0x0000003aa5a5723e */ /* 0x000fcc00000000ff */
[----:B------:R-:W1:Y:S01]  /*95a0*/  MUFU.EX2 R108, R108 ;  /* 0x0000006c006c7308 */ /* 0x000e620000000800 */
[C---:B--2---:R-:W-:Y:S01]  /*95b0*/  FADD.FTZ R25, R33.reuse, R24 ;  /* 0x0000001821197221 */ /* 0x044fe20000010000 */
[----:B------:R-:W-:-:S06]  /*95c0*/  F2FP.F16.F32.PACK_AB R168, R33, R104 ;  /* 0x0000006821a8723e */ /* 0x000fcc00000000ff */
[----:B------:R-:W2:Y:S01]  /*95d0*/  MUFU.EX2 R167, R64 ;  /* 0x0000004000a77308 */ /* 0x000ea20000000800 */
[----:B0-----:R-:W-:-:S07]  /*95e0*/  FADD.FTZ R14, R62, R13 ;  /* 0x0000000d3e0e7221 */ /* 0x001fce0000010000 */
        /* <DEDUP_REMOVED lines=11> */
[----:B--2---:R-:W-:Y:S01]  /*96a0*/  FADD.FTZ R14, R70, R25 ;  /* 0x00000019460e7221 */ /* 0x004fe20000010000 */
[C---:B0-----:R-:W-:Y:S01]  /*96b0*/  FADD.FTZ R13, R35.reuse, R24 ;  /* 0x00000018230d7221 */ /* 0x041fe20000010000 */
[----:B------:R-:W-:Y:S02]  /*96c0*/  F2FP.F16.F32.PACK_AB R170, R35, R108 ;  /* 0x0000006c23aa723e */ /* 0x000fe400000000ff */
[C---:B-1----:R-:W-:Y:S01]  /*96d0*/  FADD.FTZ R14, R49.reuse, R14 ;  /* 0x0000000e310e7221 */ /* 0x042fe20000010000 */
[----:B------:R-:W-:Y:S01]  /*96e0*/  F2FP.F16.F32.PACK_AB R171, R49, R70 ;  /* 0x0000004631ab723e */ /* 0x000fe200000000ff */
[----:B---3--:R-:W-:Y:S06]  /*96f0*/  @!P0 BRA `(.L_x_713) ;  /* 0x0000000000048947 */ /* 0x008fec0003800000 */
[----:B------:R-:W-:Y:S01]  /*9700*/  BPT.TRAP 0x1 ;  /* 0x000000040000795c */ /* 0x000fe20000300000 */
.L_x_713:
[----:B------:R0:W1:Y:S01]  /*9710*/  SYNCS.PHASECHK.TRANS64.TRYWAIT P2, [R20+URZ+0x22850], R15 ;  /* 0x0228500f140075a7 */ /* 0x000062000804017f */
[----:B------:R-:W-:Y:S05]  /*9720*/  @!P0 BRA `(.L_x_714) ;  /* 0x0000000000048947 */ /* 0x000fea0003800000 */
[----:B------:R-:W-:Y:S01]  /*9730*/  BPT.TRAP 0x1 ;  /* 0x000000040000795c */ /* 0x000fe20000300000 */
.L_x_714:
[----:B------:R-:W-:Y:S04]  /*9740*/  BSSY B0, `(.L_x_715) ;  /* 0x0000004000007945 */ /* 0x000fe80003800000 */
[----:B-1----:R-:W-:Y:S05]  /*9750*/  @P2 BRA `(.L_x_716) ;  /* 0x0000000000082947 */ /* 0x002fea0003800000 */
[----:B------:R-:W1:Y:S02]  /*9760*/  SYNCS.PHASECHK.TRANS64.TRYWAIT P2, [R20+URZ+0x22850], R15 ;  /* 0x0228500f140075a7 */ /* 0x000e64000804017f */
[----:B-1----:R-:W-:Y:S05]  /*9770*/  @!P2 BRA `(.L_x_717) ;  /* 0x000000d4008ca947 */ /* 0x002fea0003800000 */
.L_x_716:
[----:B------:R-:W-:Y:S05]  /*9780*/  BSYNC B0 ;  /* 0x0000000000007941 */ /* 0x000fea0003800000 */
.L_x_715:
[----:B------:R-:W-:Y:S05]  /*9790*/  WARPSYNC.ALL ;  /* 0x0000000000007948 */ /* 0x000fea0003800000 */
[----:B01----:R-:W-:Y:S01]  /*97a0*/  VIADD R15, R18, 0x400 ;  /* 0x00000400120f7836 */ /* 0x003fe20000000000 */
[----:B------:R0:W-:Y:S01]  /*97b0*/  BAR.SYNC.DEFER_BLOCKING R21, 0x100 ;  /* 0x000400150000751d */ /* 0x0001e20000010000 */
[----:B------:R-:W-:Y:S01]  /*97c0*/  IMAD.MOV.U32 R179, RZ, RZ, 0x40000040 ;  /* 0x40000040ffb37424 */ /* 0x000fe200078e00ff */
[----:B------:R-:W-:Y:S01]  /*97d0*/  ISETP.GE.AND P2, PT, R172, 0x61, PT ;  /* 0x00000061ac00780c */ /* 0x000fe20003f46270 */
[----:B------:R-:W-:Y:S01]  /*97e0*/  IMAD.MOV.U32 R181, RZ, RZ, 0x40000040 ;  /* 0x40000040ffb57424 */ /* 0x000fe200078e00ff */
[----:B------:R-:W-:Y:S01]  /*97f0*/  SHF.R.U32.HI R15, RZ, 0x4, R15 ;  /* 0x00000004ff0f7819 */ /* 0x000fe2000001160f */
[----:B------:R-:W-:Y:S01]  /*9800*/  @!P1 VIADD R20, R20, 0x22860 ;  /* 0x0002286014149836 */ /* 0x000fe20000000000 */
[----:B------:R-:W-:Y:S01]  /*9810*/  R2UR UR7, R179 ;  /* 0x00000000b30772ca */ /* 0x000fe200000e0000 */
[----:B------:R-:W-:Y:S01]  /*9820*/  IMAD.MOV.U32 R179, RZ, RZ, 0x40000040 ;  /* 0x40000040ffb37424 */ /* 0x000fe200078e00ff */
[----:B------:R-:W-:Y:S01]  /*9830*/  LOP3.LUT R15, R15, 0x3fff, RZ, 0xc0, !PT ;  /* 0x00003fff0f0f7812 */ /* 0x000fe200078ec0ff */
[----:B------:R-:W-:Y:S01]  /*9840*/  ULDC UR42, c[0x0][0x988] ;  /* 0x00026200002a7ab9 */ /* 0x000fe20000000800 */
[----:B------:R-:W-:-:S02]  /*9850*/  @!P1 PRMT R20, RZ, 0x654, R20 ;  /* 0x00000654ff149816 */ /* 0x000fc40000000014 */
[----:B------:R-:W-:-:S05]  /*9860*/  LOP3.LUT R15, R15, 0x3000000, RZ, 0xfc, !PT ;  /* 0x030000000f0f7812 */ /* 0x000fca00078efcff */
[----:B------:R-:W-:-:S04]  /*9870*/  IMAD R178, R200, 0xc00, R15 ;  /* 0x00000c00c8b27824 */ /* 0x000fc800078e020f */
[C---:B------:R-:W-:Y:S01]  /*9880*/  VIADD R180, R178.reuse, 0x80 ;  /* 0x00000080b2b47836 */ /* 0x040fe20000000000 */
[----:B------:R-:W-:Y:S01]  /*9890*/  R2UR UR6, R178 ;  /* 0x00000000b20672ca */ /* 0x000fe200000e0000 */
[----:B------:R-:W-:-:S12]  /*98a0*/  WARPGROUP.ARRIVE ;  /* 0x00000000000079c5 */ /* 0x000fd80000000000 */
[----:B------:R-:W-:Y:S01]  /*98b0*/  HGMMA.64x256x16.F32 R24, R204, gdesc[UR4].tnspB, RZ, !UPT, gsb0 ;  /* 0x43e00004cc187df0 */ /* 0x000fe2000c0008ff */
[----:B------:R-:W-:Y:S02]  /*98c0*/  R2UR UR6, R180 ;  /* 0x00000000b40672ca */ /* 0x000fe400000e0000 */
[----:B------:R-:W-:Y:S01]  /*98d0*/  R2UR UR7, R181 ;  /* 0x00000000b50772ca */ /* 0x000fe200000e0000 */
[----:B------:R-:W-:Y:S02]  /*98e0*/  WARPGROUP.DEPBAR.LE gsb0, 0x0 ;  /* 0x00008000000079c5 */ /* 0x000fe40000010000 */
[----:B------:R-:W-:-:S15]  /*98f0*/  WARPGROUP.ARRIVE ;  /* 0x00000000000079c5 */ /* 0x000fde0000000000 */
[----:B------:R-:W-:-:S07]  /*9900*/  NOP ;  /* 0x0000000000007918 */ /* 0x000fce0000000000 */
[----:B------:R-:W-:Y:S03]  /*9910*/  HGMMA.64x256x16.F32 R24, R152, gdesc[UR4].tnspB, R24, gsb0 ;  /* 0x43e0000498187df0 */ /* 0x000fe60008000818 */
[----:B------:R-:W-:Y:S02]  /*9920*/  WARPGROUP.DEPBAR.LE gsb0, 0x0 ;  /* 0x00008000000079c5 */ /* 0x000fe40000010000 */
[----:B------:R-:W-:Y:S01]  /*9930*/  VIADD R152, R178, 0x100 ;  /* 0x00000100b2987836 */ /* 0x000fe20000000000 */
[----:B------:R-:W-:Y:S01]  /*9940*/  WARPGROUP.ARRIVE ;  /* 0x00000000000079c5 */ /* 0x000fe20000000000 */
[----:B------:R-:W-:-:S03]  /*9950*/  IMAD.MOV.U32 R153, RZ, RZ, 0x40000040 ;  /* 0x40000040ff997424 */ /* 0x000fc600078e00ff */
[----:B------:R-:W-:Y:S01]  /*9960*/  R2UR UR6, R152 ;  /* 0x00000000980672ca */ /* 0x000fe200000e0000 */
[----:B------:R-:W-:Y:S01]  /*9970*/  VIADD R152, R178, 0x180 ;  /* 0x00000180b2987836 */ /* 0x000fe20000000000 */
[----:B------:R-:W-:Y:S01]  /*9980*/  R2UR UR7, R153 ;  /* 0x00000000990772ca */ /* 0x000fe200000e0000 */
[----:B------:R-:W-:-:S15]  /*9990*/  IMAD.MOV.U32 R153, RZ, RZ, 0x40000040 ;  /* 0x40000040ff997424 */ /* 0x000fde00078e00ff */
[----:B------:R-:W-:Y:S01]  /*99a0*/  HGMMA.64x256x16.F32 R24, R156, gdesc[UR4].tnspB, R24, gsb0 ;  /* 0x43e000049c187df0 */ /* 0x000fe20008000818 */
[----:B------:R-:W-:Y:S01]  /*99b0*/  R2UR UR6, R152 ;  /* 0x00000000980672ca */ /* 0x000fe200000e0000 */
[C---:B------:R-:W-:Y:S01]  /*99c0*/  VIADD R152, R178.reuse, 0x200 ;  /* 0x00000200b2987836 */ /* 0x040fe20000000000 */
[----:B------:R-:W-:Y:S01]  /*99d0*/  R2UR UR7, R153 ;  /* 0x00000000990772ca */ /* 0x000fe200000e0000 */
[----:B------:R-:W-:Y:S02]  /*99e0*/  IMAD.MOV.U32 R153, RZ, RZ, 0x40000040 ;  /* 0x40000040ff997424 */ /* 0x000fe400078e00ff */
[----:B------:R-:W-:Y:S01]  /*99f0*/  VIADD R178, R178, 0x280 ;  /* 0x00000280b2b27836 */ /* 0x000fe20000000000 */
[----:B------:R-:W-:Y:S02]  /*9a00*/  WARPGROUP.DEPBAR.LE gsb0, 0x0 ;  /* 0x00008000000079c5 */ /* 0x000fe40000010000 */
[----:B------:R-:W-:-:S15]  /*9a10*/  WARPGROUP.ARRIVE ;  /* 0x00000000000079c5 */ /* 0x000fde0000000000 */
[----:B------:R-:W-:-:S04]  /*9a20*/  NOP ;  /* 0x0000000000007918 */ /* 0x000fc80000000000 */
[----:B------:R-:W-:Y:S01]  /*9a30*/  HGMMA.64x256x16.F32 R24, R160, gdesc[UR4].tnspB, R24, gsb0 ;  /* 0x43e00004a0187df0 */ /* 0x000fe20008000818 */
[----:B------:R-:W-:Y:S02]  /*9a40*/  R2UR UR6, R152 ;  /* 0x00000000980672ca */ /* 0x000fe400000e0000 */
[----:B------:R-:W-:Y:S01]  /*9a50*/  R2UR UR7, R153 ;  /* 0x00000000990772ca */ /* 0x000fe200000e0000 */
[----:B------:R-:W-:Y:S02]  /*9a60*/  WARPGROUP.DEPBAR.LE gsb0, 0x0 ;  /* 0x00008000000079c5 */ /* 0x000fe40000010000 */
[----:B------:R-:W-:-:S15]  /*9a70*/  WARPGROUP.ARRIVE ;  /* 0x00000000000079c5 */ /* 0x000fde0000000000 */
[----:B------:R-:W-:-:S07]  /*9a80*/  NOP ;  /* 0x0000000000007918 */ /* 0x000fce0000000000 */
[----:B------:R-:W-:Y:S01]  /*9a90*/  HGMMA.64x256x16.F32 R24, R164, gdesc[UR4].tnspB, R24, gsb0 ;  /* 0x43e00004a4187df0 */ /* 0x000fe20008000818 */
[----:B------:R-:W-:Y:S02]  /*9aa0*/  R2UR UR6, R178 ;  /* 0x00000000b20672ca */ /* 0x000fe400000e0000 */
[----:B------:R-:W-:Y:S01]  /*9ab0*/  R2UR UR7, R179 ;  /* 0x00000000b30772ca */ /* 0x000fe200000e0000 */
[----:B------:R-:W-:Y:S02]  /*9ac0*/  WARPGROUP.DEPBAR.LE gsb0, 0x0 ;  /* 0x00008000000079c5 */ /* 0x000fe40000010000 */
[----:B------:R-:W-:-:S15]  /*9ad0*/  WARPGROUP.ARRIVE ;  /* 0x00000000000079c5 */ /* 0x000fde0000000000 */
[----:B------:R-:W-:-:S07]  /*9ae0*/  NOP ;  /* 0x0000000000007918 */ /* 0x000fce0000000000 */
[----:B------:R-:W-:Y:S03]  /*9af0*/  HGMMA.64x256x16.F32 R24, R168, gdesc[UR4].tnspB, R24, gsb0 ;  /* 0x43e00004a8187df0 */ /* 0x000fe60008000818 */
[----:B------:R-:W-:Y:S02]  /*9b00*/  WARPGROUP.DEPBAR.LE gsb0, 0x0 ;  /* 0x00008000000079c5 */ /* 0x000fe40000010000 */
[----:B------:R0:W-:Y:S01]  /*9b10*/  @!P1 SYNCS.ARRIVE.TRANS64.RED.A1T0 RZ, [R20+URZ], RZ ;  /* 0x000000ff14ff99a7 */ /* 0x0001e2000810043f */
[----:B------:R-:W-:Y:S05]  /*9b20*/  @!P2 BRA `(.L_x_718) ;  /* 0x0000001c00b4a947 */ /* 0x000fea0003800000 */
[----:B0-----:R-:W-:Y:S01]  /*9b30*/  IADD3 R20, R173, -0x2, RZ ;  /* 0xfffffffead147810 */ /* 0x001fe20007ffe0ff */
[----:B------:R-:W-:Y:S02]  /*9b40*/  IMAD.MOV.U32 R205, RZ, RZ, R176 ;  /* 0x000000ffffcd7224 */ /* 0x000fe400078e00b0 */
[----:B------:R-:W-:-:S07]  /*9b50*/  IMAD.MOV.U32 R206, RZ, RZ, R12 ;  /* 0x000000ffffce7224 */ /* 0x000fce00078e000c */
.L_x_728:
[----:B------:R-:W-:Y:S01]  /*9b60*/  VIADD R200, R200, 0x1 ;  /* 0x00000001c8c87836 */ /* 0x000fe20000000000 */
[----:B------:R-:W-:Y:S05]  /*9b70*/  YIELD ;  /* 0x0000000000007946 */ /* 0x000fea0003800000 */
[----:B------:R-:W-:Y:S02]  /*9b80*/  ISETP.NE.AND P3, PT, R200, 0x2, PT ;  /* 0x00000002c800780c */ /* 0x000fe40003f65270 */
[C---:B------:R-:W-:Y:S01]  /*9b90*/  ISETP.GT.AND P2, PT, R20.reuse, RZ, PT ;  /* 0x000000ff1400720c */ /* 0x040fe20003f44270 */
[----:B------:R-:W-:Y:S01]  /*9ba0*/  VIADD R20, R20, 0xffffffff ;  /* 0xffffffff14147836 */ /* 0x000fe20000000000 */
[----:B------:R-:W-:-:S02]  /*9bb0*/  SEL R3, RZ, 0x1, P3 ;  /* 0x00000001ff037807 */ /* 0x000fc40001800000 */
[----:B------:R-:W-:Y:S02]  /*9bc0*/  SEL R200, R200, RZ, P3 ;  /* 0x000000ffc8c87207 */ /* 0x000fe40001800000 */
[----:B------:R-:W-:Y:S01]  /*9bd0*/  LOP3.LUT R208, R208, R3, RZ, 0x3c, !PT ;  /* 0x00000003d0d07212 */ /* 0x000fe200078e3cff */
[----:B-1----:R-:W-:Y:S06]  /*9be0*/  @!P0 BRA `(.L_x_719) ;  /* 0x0000000000048947 */ /* 0x002fec0003800000 */
[----:B------:R-:W-:Y:S01]  /*9bf0*/  BPT.TRAP 0x1 ;  /* 0x000000040000795c */ /* 0x000fe20000300000 */
.L_x_719:
[----:B------:R-:W-:Y:S01]  /*9c00*/  IMAD R21, R200, 0x8, R18 ;  /* 0x00000008c8157824 */ /* 0x000fe200078e0212 */
[----:B------:R-:W-:-:S04]  /*9c10*/  SHF.L.U32 R217, R208, 0x1f, RZ ;  /* 0x0000001fd0d97819 */ /* 0x000fc800000006ff */
[----:B------:R0:W1:Y:S01]  /*9c20*/  SYNCS.PHASECHK.TRANS64.TRYWAIT P3, [R21+URZ+0x22830], R217 ;  /* 0x022830d9150075a7 */ /* 0x000062000806017f */
[----:B------:R-:W-:Y:S05]  /*9c30*/  @!P0 BRA `(.L_x_720) ;  /* 0x0000000000048947 */ /* 0x000fea0003800000 */
[----:B------:R-:W-:Y:S01]  /*9c40*/  BPT.TRAP 0x1 ;  /* 0x000000040000795c */ /* 0x000fe20000300000 */
.L_x_720:
[----:B------:R-:W-:Y:S02]  /*9c50*/  IMAD R156, R200, 0x300, R0 ;  /* 0x00000300c89c7824 */ /* 0x000fe400078e0200 */
[----:B------:R-:W-:Y:S01]  /*9c60*/  IMAD.MOV.U32 R157, RZ, RZ, 0x40000040 ;  /* 0x40000040ff9d7424 */ /* 0x000fe200078e00ff */
[----:B-1----:R-:W-:Y:S06]  /*9c70*/  @P3 BRA `(.L_x_721) ;  /* 0x0000000000083947 */ /* 0x002fec0003800000 */
[----:B------:R-:W1:Y:S02]  /*9c80*/  SYNCS.PHASECHK.TRANS64.TRYWAIT P3, [R21+URZ+0x22830], R217 ;  /* 0x022830d9150075a7 */ /* 0x000e64000806017f */
[----:B-1----:R-:W-:Y:S05]  /*9c90*/  @!P3 BRA `(.L_x_722) ;  /* 0x000000d00058b947 */ /* 0x002fea0003800000 */
.L_x_721:
[----:B------:R-:W-:Y:S05]  /*9ca0*/  WARPSYNC.ALL ;  /* 0x0000000000007948 */ /* 0x000fea0003800000 */
[C---:B------:R-:W-:Y:S01]  /*9cb0*/  R2UR UR6, R156.reuse ;  /* 0x000000009c0672ca */ /* 0x040fe200000e0000 */
[C---:B------:R-:W-:Y:S01]  /*9cc0*/  VIADD R154, R156.reuse, 0x2 ;  /* 0x000000029c9a7836 */ /* 0x040fe20000000000 */
[----:B------:R-:W-:Y:S01]  /*9cd0*/  R2UR UR7, R157 ;  /* 0x000000009d0772ca */ /* 0x000fe200000e0000 */
[----:B------:R-:W-:Y:S01]  /*9ce0*/  VIADD R152, R156, 0x4 ;  /* 0x000000049c987836 */ /* 0x000fe20000000000 */
[----:B------:R-:W-:Y:S01]  /*9cf0*/  R2UR UR4, R4 ;  /* 0x00000000040472ca */ /* 0x000fe200000e0000 */
[----:B------:R-:W-:Y:S01]  /*9d00*/  VIADD R156, R156, 0x6 ;  /* 0x000000069c9c7836 */ /* 0x000fe20000000000 */
[----:B------:R-:W-:Y:S01]  /*9d10*/  R2UR UR5, R5 ;  /* 0x00000000050572ca */ /* 0x000fe200000e0000 */
[----:B------:R-:W-:Y:S01]  /*9d20*/  IMAD.MOV.U32 R155, RZ, RZ, 0x40000040 ;  /* 0x40000040ff9b7424 */ /* 0x000fe200078e00ff */
[----:B------:R-:W-:Y:S01]  /*9d30*/  R2UR UR10, R154 ;  /* 0x000000009a0a72ca */ /* 0x000fe200000e0000 */
[----:B------:R-:W-:Y:S01]  /*9d40*/  IMAD.MOV.U32 R153, RZ, RZ, 0x40000040 ;  /* 0x40000040ff997424 */ /* 0x000fe200078e00ff */
[----:B------:R-:W-:Y:S01]  /*9d50*/  R2UR UR14, R152 ;  /* 0x00000000980e72ca */ /* 0x000fe200000e0000 */
[----:B------:R-:W-:Y:S01]  /*9d60*/  IMAD.MOV.U32 R157, RZ, RZ, 0x40000040 ;  /* 0x40000040ff9d7424 */ /* 0x000fe200078e00ff */
[----:B------:R-:W-:-:S02]  /*9d70*/  R2UR UR11, R155 ;  /* 0x000000009b0b72ca */ /* 0x000fc400000e0000 */
[----:B------:R-:W-:Y:S02]  /*9d80*/  R2UR UR15, R153 ;  /* 0x00000000990f72ca */ /* 0x000fe400000e0000 */
[----:B------:R-:W-:Y:S02]  /*9d90*/  R2UR UR18, R156 ;  /* 0x000000009c1272ca */ /* 0x000fe400000e0000 */
[----:B------:R-:W-:Y:S02]  /*9da0*/  R2UR UR19, R157 ;  /* 0x000000009d1372ca */ /* 0x000fe400000e0000 */
[----:B------:R-:W-:Y:S01]  /*9db0*/  WARPGROUP.ARRIVE ;  /* 0x00000000000079c5 */ /* 0x000fe20000000000 */
[----:B------:R-:W-:Y:S02]  /*9dc0*/  R2UR UR8, R10 ;  /* 0x000000000a0872ca */ /* 0x000fe400000e0000 */
[----:B------:R-:W-:Y:S02]  /*9dd0*/  R2UR UR9, R11 ;  /* 0x000000000b0972ca */ /* 0x000fe400000e0000 */
[----:B------:R-:W-:Y:S01]  /*9de0*/  R2UR UR12, R8 ;  /* 0x00000000080c72ca */ /* 0x000fe200000e0000 */
[----:B------:R-:W-:Y:S01]  /*9df0*/  HGMMA.64x96x16.F32 R152, gdesc[UR4], RZ, !UPT, gsb0 ;  /* 0x01600000049879f0 */ /* 0x000fe2000c0008ff */
[----:B------:R-:W-:-:S02]  /*9e00*/  R2UR UR13, R9 ;  /* 0x00000000090d72ca */ /* 0x000fc400000e0000 */
[----:B------:R-:W-:Y:S02]  /*9e10*/  R2UR UR16, R6 ;  /* 0x00000000061072ca */ /* 0x000fe400000e0000 */
[----:B------:R-:W-:Y:S01]  /*9e20*/  R2UR UR17, R7 ;  /* 0x00000000071172ca */ /* 0x000fe200000e0000 */
[----:B------:R-:W-:Y:S02]  /*9e30*/  WARPGROUP.DEPBAR.LE gsb0, 0x0 ;  /* 0x00008000000079c5 */ /* 0x000fe40000010000 */
        /* <DEDUP_REMOVED lines=33> */
[----:B------:R-:W2:Y:S02]  /*a050*/  SHFL.BFLY PT, R12, R3, 0x2, 0x1f ;  /* 0x0c401f00030c7f89 */ /* 0x000ea400000e0000 */
[----:B--2---:R-:W-:-:S05]  /*a060*/  FMNMX.FTZ R12, R3, R12, !PT ;  /* 0x0000000c030c7209 */ /* 0x004fca0007810000 */
[----:B------:R-:W2:Y:S02]  /*a070*/  SHFL.BFLY PT, R3, R12, 0x1, 0x1f ;  /* 0x0c201f000c037f89 */ /* 0x000ea400000e0000 */
[----:B--2---:R-:W-:Y:S01]  /*a080*/  FMNMX.FTZ R12, R12, R3, !PT ;  /* 0x000000030c0c7209 */ /* 0x004fe20007810000 */
[----:B------:R-:W-:-:S04]  /*a090*/  IMAD.U32 R3, RZ, RZ, UR42 ;  /* 0x0000002aff037e24 */ /* 0x000fc8000f8e00ff */
[C---:B------:R-:W-:Y:S01]  /*a0a0*/  FMUL.FTZ R204, R12.reuse, R3 ;  /* 0x000000030ccc7220 */ /* 0x040fe20000410000 */
[----:B------:R-:W-:-:S03]  /*a0b0*/  FADD.FTZ R206, -R12, R206 ;  /* 0x000000ce0cce7221 */ /* 0x000fc60000010100 */
[-CC-:B------:R-:W-:Y:S01]  /*a0c0*/  FFMA.FTZ R152, R152, R3.reuse, -R204.reuse ;  /* 0x0000000398987223 */ /* 0x180fe200000108cc */
[-CC-:B------:R-:W-:Y:S01]  /*a0d0*/  FFMA.FTZ R153, R153, R3.reuse, -R204.reuse ;  /* 0x0000000399997223 */ /* 0x180fe200000108cc */
[-C--:B------:R-:W-:Y:S01]  /*a0e0*/  FMUL.FTZ R206, R206, R3.reuse ;  /* 0x00000003cece7220 */ /* 0x080fe20000410000 */
        /* <DEDUP_REMOVED lines=11> */
[----:B------:R-:W2:Y:S01]  /*a1a0*/  MUFU.EX2 R206, R206 ;  /* 0x000000ce00ce7308 */ /* 0x000ea20000000800 */
[-CC-:B------:R-:W-:Y:S01]  /*a1b0*/  FFMA.FTZ R176, R176, R3.reuse, -R204.reuse ;  /* 0x00000003b0b07223 */ /* 0x180fe200000108cc */
[-CC-:B------:R-:W-:Y:S01]  /*a1c0*/  FFMA.FTZ R177, R177, R3.reuse, -R204.reuse ;  /* 0x00000003b1b17223 */ /* 0x180fe200000108cc */
[-CC-:B------:R-:W-:Y:S01]  /*a1d0*/  FFMA.FTZ R180, R180, R3.reuse, -R204.reuse ;  /* 0x00000003b4b47223 */ /* 0x180fe200000108cc */
[-CC-:B------:R-:W-:Y:S01]  /*a1e0*/  FFMA.FTZ R181, R181, R3.reuse, -R204.reuse ;  /* 0x00000003b5b57223 */ /* 0x180fe200000108cc */
[-CC-:B------:R-:W-:Y:S01]  /*a1f0*/  FFMA.FTZ R184, R184, R3.reuse, -R204.reuse ;  /* 0x00000003b8b87223 */ /* 0x180fe200000108cc */
[-CC-:B------:R-:W-:Y:S01]  /*a200*/  FFMA.FTZ R185, R185, R3.reuse, -R204.reuse ;  /* 0x00000003b9b97223 */ /* 0x180fe200000108cc */
[-CC-:B------:R-:W-:Y:S01]  /*a210*/  FFMA.FTZ R188, R188, R3.reuse, -R204.reuse ;  /* 0x00000003bcbc7223 */ /* 0x180fe200000108cc */
[----:B------:R-:W3:Y:S01]  /*a220*/  MUFU.EX2 R153, R153 ;  /* 0x0000009900997308 */ /* 0x000ee20000000800 */
[-CC-:B------:R-:W-:Y:S01]  /*a230*/  FFMA.FTZ R189, R189, R3.reuse, -R204.reuse ;  /* 0x00000003bdbd7223 */ /* 0x180fe200000108cc */
[-CC-:B------:R-:W-:Y:S01]  /*a240*/  FFMA.FTZ R192, R192, R3.reuse, -R204.reuse ;  /* 0x00000003c0c07223 */ /* 0x180fe200000108cc */
[-CC-:B------:R-:W-:Y:S01]  /*a250*/  FFMA.FTZ R193, R193, R3.reuse, -R204.reuse ;  /* 0x00000003c1c17223 */ /* 0x180fe200000108cc */
[-CC-:B------:R-:W-:Y:S01]  /*a260*/  FFMA.FTZ R196, R196, R3.reuse, -R204.reuse ;  /* 0x00000003c4c47223 */ /* 0x180fe200000108cc */
[----:B------:R-:W-:-:S03]  /*a270*/  FFMA.FTZ R197, R197, R3, -R204 ;  /* 0x00000003c5c57223 */ /* 0x000fc600000108cc */
[----:B------:R-:W4:Y:S01]  /*a280*/  MUFU.EX2 R156, R156 ;  /* 0x0000009c009c7308 */ /* 0x000f220000000800 */
[----:B--2---:R-:W-:Y:S01]  /*a290*/  FFMA.FTZ R13, R206, R13, R152 ;  /* 0x0000000dce0d7223 */ /* 0x004fe20000010098 */
[-C--:B------:R-:W-:Y:S01]  /*a2a0*/  FMUL.FTZ R24, R24, R206.reuse ;  /* 0x000000ce18187220 */ /* 0x080fe20000410000 */
[-C--:B------:R-:W-:Y:S01]  /*a2b0*/  FMUL.FTZ R25, R25, R206.reuse ;  /* 0x000000ce19197220 */ /* 0x080fe20000410000 */
[-C--:B------:R-:W-:Y:S01]  /*a2c0*/  FMUL.FTZ R28, R28, R206.reuse ;  /* 0x000000ce1c1c7220 */ /* 0x080fe20000410000 */
[-C--:B------:R-:W-:Y:S01]  /*a2d0*/  FMUL.FTZ R29, R29, R206.reuse ;  /* 0x000000ce1d1d7220 */ /* 0x080fe20000410000 */
[-C--:B------:R-:W-:Y:S01]  /*a2e0*/  FMUL.FTZ R32, R32, R206.reuse ;  /* 0x000000ce20207220 */ /* 0x080fe20000410000 */
[----:B------:R-:W-:Y:S01]  /*a2f0*/  FMUL.FTZ R33, R33, R206 ;  /* 0x000000ce21217220 */ /* 0x000fe20000410000 */
[----:B------:R-:W2:Y:S01]  /*a300*/  MUFU.EX2 R157, R157 ;  /* 0x0000009d009d7308 */ /* 0x000ea20000000800 */
[C---:B---3--:R-:W-:Y:S01]  /*a310*/  F2FP.F16.F32.PACK_AB R204, R153.reuse, R152 ;  /* 0x0000009899cc723e */ /* 0x048fe200000000ff */
[----:B------:R-:W-:Y:S01]  /*a320*/  FADD.FTZ R13, R153, R13 ;  /* 0x0000000d990d7221 */ /* 0x000fe20000010000 */
[----:B------:R-:W-:Y:S01]  /*a330*/  FMNMX.FTZ R152, R154, R205, !PT ;  /* 0x000000cd9a987209 */ /* 0x000fe20007810000 */
[-C--:B------:R-:W-:Y:S01]  /*a340*/  FMUL.FTZ R36, R36, R206.reuse ;  /* 0x000000ce24247220 */ /* 0x080fe20000410000 */
[-C--:B------:R-:W-:Y:S01]  /*a350*/  FMUL.FTZ R37, R37, R206.reuse ;  /* 0x000000ce25257220 */ /* 0x080fe20000410000 */
[----:B------:R-:W-:Y:S01]  /*a360*/  FMUL.FTZ R40, R40, R206 ;  /* 0x000000ce28287220 */ /* 0x000fe20000410000 */
        /* <DEDUP_REMOVED lines=73> */
[----:B------:R-:W-:Y:S01]  /*a800*/  FMUL.FTZ R149, R149, R206 ;  /* 0x000000ce95957220 */ /* 0x000fe20000410000 */
[----:B----4-:R-:W-:Y:S01]  /*a810*/  FADD.FTZ R13, R156, R13 ;  /* 0x0000000d9c0d7221 */ /* 0x010fe20000010000 */
[C---:B--2---:R-:W-:Y:S01]  /*a820*/  F2FP.F16.F32.PACK_AB R206, R157.reuse, R156 ;  /* 0x0000009c9dce723e */ /* 0x044fe200000000ff */
[----:B------:R-:W-:Y:S01]  /*a830*/  MUFU.EX2 R161, R161 ;  /* 0x000000a100a17308 */ /* 0x000fe20000000800 */
[----:B------:R-:W-:Y:S01]  /*a840*/  FMNMX.FTZ R152, R194, R152, !PT ;  /* 0x00000098c2987209 */ /* 0x000fe20007810000 */
[----:B------:R-:W-:-:S03]  /*a850*/  FADD.FTZ R13, R157, R13 ;  /* 0x0000000d9d0d7221 */ /* 0x000fc60000010000 */
[----:B------:R-:W-:-:S03]  /*a860*/  FMNMX.FTZ R152, R195, R152, !PT ;  /* 0x00000098c3987209 */ /* 0x000fc60007810000 */
[----:B------:R-:W-:Y:S01]  /*a870*/  MUFU.EX2 R164, R164 ;  /* 0x000000a400a47308 */ /* 0x000fe20000000800 */
[----:B------:R-:W-:-:S04]  /*a880*/  FMNMX.FTZ R152, R198, R152, !PT ;  /* 0x00000098c6987209 */ /* 0x000fc80007810000 */
[----:B------:R-:W-:-:S03]  /*a890*/  FMNMX.FTZ R153, R199, R152, !PT ;  /* 0x00000098c7997209 */ /* 0x000fc60007810000 */
[----:B------:R-:W2:Y:S02]  /*a8a0*/  MUFU.EX2 R152, R160 ;  /* 0x000000a000987308 */ /* 0x000ea40000000800 */
[----:B------:R-:W3:Y:S06]  /*a8b0*/  SHFL.BFLY PT, R156, R153, 0x2, 0x1f ;  /* 0x0c401f00999c7f89 */ /* 0x000eec00000e0000 */
[----:B------:R-:W-:Y:S08]  /*a8c0*/  MUFU.EX2 R160, R176 ;  /* 0x000000b000a07308 */ /* 0x000ff00000000800 */
[----:B------:R-:W4:Y:S01]  /*a8d0*/  MUFU.EX2 R165, R165 ;  /* 0x000000a500a57308 */ /* 0x000f220000000800 */
[----:B--2---:R-:W-:Y:S01]  /*a8e0*/  FADD.FTZ R13, R152, R13 ;  /* 0x0000000d980d7221 */ /* 0x004fe20000010000 */
[----:B------:R-:W-:-:S03]  /*a8f0*/  F2FP.F16.F32.PACK_AB R152, R161, R152 ;  /* 0x00000098a198723e */ /* 0x000fc600000000ff */
[----:B------:R-:W-:-:S03]  /*a900*/  FADD.FTZ R13, R161, R13 ;  /* 0x0000000da10d7221 */ /* 0x000fc60000010000 */
[----:B------:R-:W-:Y:S01]  /*a910*/  MUFU.EX2 R169, R169 ;  /* 0x000000a900a97308 */ /* 0x000fe20000000800 */
[----:B------:R-:W-:Y:S01]  /*a920*/  FADD.FTZ R13, R164, R13 ;  /* 0x0000000da40d7221 */ /* 0x000fe20000010000 */
[----:B---3--:R-:W-:-:S05]  /*a930*/  FMNMX.FTZ R153, R153, R156, !PT ;  /* 0x0000009c99997209 */ /* 0x008fca0007810000 */
[----:B------:R-:W2:Y:S01]  /*a940*/  SHFL.BFLY PT, R157, R153, 0x1, 0x1f ;  /* 0x0c201f00999d7f89 */ /* 0x000ea200000e0000 */
[----:B------:R-:W3:Y:S01]  /*a950*/  MUFU.EX2 R156, R168 ;  /* 0x000000a8009c7308 */ /* 0x000ee20000000800 */
[----:B----4-:R-:W-:-:S07]  /*a960*/  FADD.FTZ R13, R165, R13 ;  /* 0x0000000da50d7221 */ /* 0x010fce0000010000 */
[----:B------:R-:W4:Y:S08]  /*a970*/  MUFU.EX2 R172, R172 ;  /* 0x000000ac00ac7308 */ /* 0x000f300000000800 */
[----:B------:R-:W-:Y:S01]  /*a980*/  MUFU.EX2 R173, R173 ;  /* 0x000000ad00ad7308 */ /* 0x000fe20000000800 */
[----:B---3--:R-:W-:Y:S01]  /*a990*/  FADD.FTZ R13, R156, R13 ;  /* 0x0000000d9c0d7221 */ /* 0x008fe20000010000 */
[----:B------:R-:W-:-:S03]  /*a9a0*/  F2FP.F16.F32.PACK_AB R156, R169, R156 ;  /* 0x0000009ca99c723e */ /* 0x000fc600000000ff */
[----:B------:R-:W-:Y:S01]  /*a9b0*/  FADD.FTZ R13, R169, R13 ;  /* 0x0000000da90d7221 */ /* 0x000fe20000010000 */
[----:B--2---:R-:W-:Y:S02]  /*a9c0*/  FMNMX.FTZ R176, R153, R157, !PT ;  /* 0x0000009d99b07209 */ /* 0x004fe40007810000 */
[----:B------:R2:W-:Y:S01]  /*a9d0*/  MUFU.EX2 R168, R192 ;  /* 0x000000c000a87308 */ /* 0x0005e20000000800 */
[----:B----4-:R-:W-:Y:S02]  /*a9e0*/  FADD.FTZ R13, R172, R13 ;  /* 0x0000000dac0d7221 */ /* 0x010fe40000010000 */
[C---:B------:R-:W-:Y:S01]  /*a9f0*/  FADD.FTZ R153, -R176.reuse, R205 ;  /* 0x000000cdb0997221 */ /* 0x040fe20000010100 */
[----:B------:R-:W-:-:S03]  /*aa00*/  FMUL.FTZ R226, R176, R3 ;  /* 0x00000003b0e27220 */ /* 0x000fc60000410000 */
[-C--:B------:R-:W-:Y:S01]  /*aa10*/  FMUL.FTZ R153, R153, R3.reuse ;  /* 0x0000000399997220 */ /* 0x080fe20000410000 */
        /* <DEDUP_REMOVED lines=8> */
[-CC-:B--2---:R-:W-:Y:S01]  /*aaa0*/  FFMA.FTZ R192, R175, R3.reuse, -R226.reuse ;  /* 0x00000003afc07223 */ /* 0x184fe200000108e2 */
[-CC-:B------:R-:W-:Y:S01]  /*aab0*/  FFMA.FTZ R166, R166, R3.reuse, -R226.reuse ;  /* 0x00000003a6a67223 */ /* 0x180fe200000108e2 */
[----:B------:R-:W2:Y:S01]  /*aac0*/  S2R R175, SR_TID.X ;  /* 0x0000000000af7919 */ /* 0x000ea20000002100 */
[-CC-:B------:R-:W-:Y:S01]  /*aad0*/  FFMA.FTZ R167, R167, R3.reuse, -R226.reuse ;  /* 0x00000003a7a77223 */ /* 0x180fe200000108e2 */
[----:B------:R-:W3:Y:S01]  /*aae0*/  MUFU.EX2 R153, R153 ;  /* 0x0000009900997308 */ /* 0x000ee20000000800 */
        /* <DEDUP_REMOVED lines=14> */
[----:B------:R-:W-:Y:S01]  /*abd0*/  FFMA.FTZ R199, R199, R3, -R226 ;  /* 0x00000003c7c77223 */ /* 0x000fe200000108e2 */
[----:B------:R5:W0:Y:S01]  /*abe0*/  MUFU.EX2 R207, R158 ;  /* 0x0000009e00cf7308 */ /* 0x000a220000000800 */
[----:B---3--:R-:W-:Y:S01]  /*abf0*/  FFMA.FTZ R14, R153, R14, R205 ;  /* 0x0000000e990e7223 */ /* 0x008fe200000100cd */
[----:B------:R-:W-:Y:S01]  /*ac00*/  FADD.FTZ R13, R173, R13 ;  /* 0x0000000dad0d7221 */ /* 0x000fe20000010000 */
[----:B------:R-:W-:-:S02]  /*ac10*/  @!P1 VIADD R154, R21, 0x22840 ;  /* 0x00022840159a9836 */ /* 0x000fc40000000000 */
[-C--:B------:R-:W-:Y:S01]  /*ac20*/  FMUL.FTZ R26, R26, R153.reuse ;  /* 0x000000991a1a7220 */ /* 0x080fe20000410000 */
[-C--:B------:R-:W-:Y:S01]  /*ac30*/  FMUL.FTZ R27, R27, R153.reuse ;  /* 0x000000991b1b7220 */ /* 0x080fe20000410000 */
[----:B------:R-:W-:Y:S01]  /*ac40*/  FADD.FTZ R13, R160, R13 ;  /* 0x0000000da00d7221 */ /* 0x000fe20000010000 */
[-C--:B------:R-:W-:Y:S01]  /*ac50*/  FMUL.FTZ R30, R30, R153.reuse ;  /* 0x000000991e1e7220 */ /* 0x080fe20000410000 */
[----:B------:R-:W3:Y:S01]  /*ac60*/  MUFU.EX2 R159, R159 ;  /* 0x0000009f009f7308 */ /* 0x000ee20000000800 */
[----:B----4-:R-:W-:Y:S01]  /*ac70*/  FADD.FTZ R14, R155, R14 ;  /* 0x0000000e9b0e7221 */ /* 0x010fe20000010000 */
[----:B------:R-:W-:Y:S01]  /*ac80*/  @!P1 PRMT R154, RZ, 0x654, R154 ;  /* 0x00000654ff9a9816 */ /* 0x000fe2000000009a */
[-C--:B------:R-:W-:Y:S01]  /*ac90*/  FMUL.FTZ R31, R31, R153.reuse ;  /* 0x000000991f1f7220 */ /* 0x080fe20000410000 */
[----:B-----5:R-:W-:Y:S01]  /*aca0*/  F2FP.F16.F32.PACK_AB R158, R173, R172 ;  /* 0x000000acad9e723e */ /* 0x020fe200000000ff */
[-C--:B------:R-:W-:Y:S01]  /*acb0*/  FMUL.FTZ R34, R34, R153.reuse ;  /* 0x0000009922227220 */ /* 0x080fe20000410000 */
[----:B--2---:R-:W-:Y:S01]  /*acc0*/  SHF.R.U32.HI R175, RZ, 0x7, R175 ;  /* 0x00000007ffaf7819 */ /* 0x004fe200000116af */
[-C--:B------:R-:W-:Y:S01]  /*acd0*/  FMUL.FTZ R35, R35, R153.reuse ;  /* 0x0000009923237220 */ /* 0x080fe20000410000 */
[----:B------:R-:W-:Y:S01]  /*ace0*/  MUFU.EX2 R170, R197 ;  /* 0x000000c500aa7308 */ /* 0x000fe20000000800 */
[----:B0-----:R-:W-:Y:S01]  /*acf0*/  FADD.FTZ R14, R207, R14 ;  /* 0x0000000ecf0e7221 */ /* 0x001fe20000010000 */
[----:B------:R-:W-:Y:S01]  /*ad00*/  IADD3 R175, -R175, 0xb, RZ ;  /* 0x0000000bafaf7810 */ /* 0x000fe20007ffe1ff */
[-C--:B------:R-:W-:Y:S01]  /*ad10*/  FMUL.FTZ R38, R38, R153.reuse ;  /* 0x0000009926267220 */ /* 0x080fe20000410000 */
[-C--:B------:R-:W-:Y:S01]  /*ad20*/  FMUL.FTZ R39, R39, R153.reuse ;  /* 0x0000009927277220 */ /* 0x080fe20000410000 */
[-C--:B------:R-:W-:Y:S01]  /*ad30*/  FMUL.FTZ R42, R42, R153.reuse ;  /* 0x000000992a2a7220 */ /* 0x080fe20000410000 */
[-C--:B------:R-:W-:Y:S01]  /*ad40*/  FMUL.FTZ R43, R43, R153.reuse ;  /* 0x000000992b2b7220 */ /* 0x080fe20000410000 */
[----:B------:R0:W-:Y:S06]  /*ad50*/  BAR.ARV R175, 0x100 ;  /* 0x000400af0000751d */ /* 0x0001ec0000002000 */
[----:B------:R-:W2:Y:S01]  /*ad60*/  MUFU.EX2 R197, R162 ;  /* 0x000000a200c57308 */ /* 0x000ea20000000800 */
[----:B---3--:R-:W-:Y:S01]  /*ad70*/  FADD.FTZ R14, R159, R14 ;  /* 0x0000000e9f0e7221 */ /* 0x008fe20000010000 */
[----:B------:R3:W-:Y:S01]  /*ad80*/  @!P1 SYNCS.ARRIVE.TRANS64.RED.A1T0 RZ, [R154+URZ], RZ ;  /* 0x000000ff9aff99a7 */ /* 0x0007e2000810043f */
[-C--:B------:R-:W-:Y:S01]  /*ad90*/  FMUL.FTZ R46, R46, R153.reuse ;  /* 0x000000992e2e7220 */ /* 0x080fe20000410000 */
[-C--:B------:R-:W-:Y:S01]  /*ada0*/  FMUL.FTZ R47, R47, R153.reuse ;  /* 0x000000992f2f7220 */ /* 0x080fe20000410000 */
[-C--:B------:R-:W-:Y:S01]  /*adb0*/  FMUL.FTZ R50, R50, R153.reuse ;  /* 0x0000009932327220 */ /* 0x080fe20000410000 */
[-C--:B------:R-:W-:Y:S01]  /*adc0*/  FMUL.FTZ R51, R51, R153.reuse ;  /* 0x0000009933337220 */ /* 0x080fe20000410000 */
[-C--:B------:R-:W-:Y:S01]  /*add0*/  FMUL.FTZ R54, R54, R153.reuse ;  /* 0x0000009936367220 */ /* 0x080fe20000410000 */
[----:B------:R-:W4:Y:S01]  /*ade0*/  MUFU.EX2 R163, R163 ;  /* 0x000000a300a37308 */ /* 0x000f220000000800 */
[-C--:B------:R-:W-:Y:S01]  /*adf0*/  FMUL.FTZ R55, R55, R153.reuse ;  /* 0x0000009937377220 */ /* 0x080fe20000410000 */
[----:B---3--:R-:W-:Y:S01]  /*ae00*/  F2FP.F16.F32.PACK_AB R154, R165, R164 ;  /* 0x000000a4a59a723e */ /* 0x008fe200000000ff */
[-C--:B------:R-:W-:Y:S01]  /*ae10*/  FMUL.FTZ R58, R58, R153.reuse ;  /* 0x000000993a3a7220 */ /* 0x080fe20000410000 */
[-C--:B------:R-:W-:Y:S01]  /*ae20*/  FMUL.FTZ R59, R59, R153.reuse ;  /* 0x000000993b3b7220 */ /* 0x080fe20000410000 */
[-C--:B------:R-:W-:Y:S01]  /*ae30*/  FMUL.FTZ R62, R62, R153.reuse ;  /* 0x000000993e3e7220 */ /* 0x080fe20000410000 */
[-C--:B------:R-:W-:Y:S01]  /*ae40*/  FMUL.FTZ R63, R63, R153.reuse ;  /* 0x000000993f3f7220 */ /* 0x080fe20000410000 */
[-C--:B------:R-:W-:Y:S01]  /*ae50*/  FMUL.FTZ R66, R66, R153.reuse ;  /* 0x0000009942427220 */ /* 0x080fe20000410000 */
[----:B------:R-:W3:Y:S01]  /*ae60*/  MUFU.EX2 R177, R177 ;  /* 0x000000b100b17308 */ /* 0x000ee20000000800 */
        /* <DEDUP_REMOVED lines=8> */
[----:B----4-:R-:W-:Y:S01]  /*aef0*/  FADD.FTZ R169, R163, R14 ;  /* 0x0000000ea3a97221 */ /* 0x010fe20000010000 */
[-C--:B------:R-:W-:Y:S01]  /*af00*/  FMUL.FTZ R79, R79, R153.reuse ;  /* 0x000000994f4f7220 */ /* 0x080fe20000410000 */
[-C--:B------:R-:W-:Y:S01]  /*af10*/  FMUL.FTZ R82, R82, R153.reuse ;  /* 0x0000009952527220 */ /* 0x080fe20000410000 */
[-C--:B------:R-:W-:Y:S01]  /*af20*/  FMUL.FTZ R83, R83, R153.reuse ;  /* 0x0000009953537220 */ /* 0x080fe20000410000 */
[-C--:B------:R-:W-:Y:S01]  /*af30*/  FMUL.FTZ R86, R86, R153.reuse ;  /* 0x0000009956567220 */ /* 0x080fe20000410000 */
[-C--:B------:R-:W-:Y:S01]  /*af40*/  FMUL.FTZ R87, R87, R153.reuse ;  /* 0x0000009957577220 */ /* 0x080fe20000410000 */
[-C--:B------:R-:W-:Y:S01]  /*af50*/  FMUL.FTZ R90, R90, R153.reuse ;  /* 0x000000995a5a7220 */ /* 0x080fe20000410000 */
[----:B------:R-:W4:Y:S01]  /*af60*/  MUFU.EX2 R180, R180 ;  /* 0x000000b400b47308 */ /* 0x000f220000000800 */
        /* <DEDUP_REMOVED lines=41> */
[----:B------:R-:W-:Y:S01]  /*b200*/  FMUL.FTZ R151, R151, R153 ;  /* 0x0000009997977220 */ /* 0x000fe20000410000 */
[----:B------:R-:W-:-:S02]  /*b210*/  F2FP.F16.F32.PACK_AB R207, R159, R207 ;  /* 0x000000cf9fcf723e */ /* 0x000fc400000000ff */
[----:B------:R-:W-:Y:S02]  /*b220*/  F2FP.F16.F32.PACK_AB R205, R155, R205 ;  /* 0x000000cd9bcd723e */ /* 0x000fe400000000ff */
[----:B------:R-:W-:Y:S01]  /*b230*/  F2FP.F16.F32.PACK_AB R155, R167, R226 ;  /* 0x000000e2a79b723e */ /* 0x000fe200000000ff */
[----:B------:R-:W4:Y:S01]  /*b240*/  MUFU.EX2 R185, R185 ;  /* 0x000000b900b97308 */ /* 0x000f220000000800 */
[----:B---3--:R-:W-:Y:S01]  /*b250*/  FADD.FTZ R13, R184, R13 ;  /* 0x0000000db80d7221 */ /* 0x008fe20000010000 */
[----:B------:R-:W-:Y:S02]  /*b260*/  F2FP.F16.F32.PACK_AB R160, R177, R160 ;  /* 0x000000a0b1a0723e */ /* 0x000fe400000000ff */
[----:B------:R-:W-:-:S04]  /*b270*/  F2FP.F16.F32.PACK_AB R162, R181, R180 ;  /* 0x000000b4b5a2723e */ /* 0x000fc800000000ff */
[----:B------:R-:W3:Y:S01]  /*b280*/  MUFU.EX2 R174, R174 ;  /* 0x000000ae00ae7308 */ /* 0x000ee20000000800 */
[C---:B--2---:R-:W-:Y:S01]  /*b290*/  FADD.FTZ R169, R171.reuse, R14 ;  /* 0x0000000eaba97221 */ /* 0x044fe20000010000 */
[----:B------:R-:W-:-:S06]  /*b2a0*/  F2FP.F16.F32.PACK_AB R157, R171, R157 ;  /* 0x0000009dab9d723e */ /* 0x000fcc00000000ff */
[----:B------:R-:W2:Y:S01]  /*b2b0*/  MUFU.EX2 R188, R188 ;  /* 0x000000bc00bc7308 */ /* 0x000ea20000000800 */
[C---:B----4-:R-:W-:Y:S01]  /*b2c0*/  FADD.FTZ R13, R185.reuse, R13 ;  /* 0x0000000db90d7221 */ /* 0x050fe20000010000 */
[----:B------:R-:W-:-:S06]  /*b2d0*/  F2FP.F16.F32.PACK_AB R164, R185, R184 ;  /* 0x000000b8b9a4723e */ /* 0x000fcc00000000ff */
[----:B------:R-:W4:Y:S01]  /*b2e0*/  MUFU.EX2 R192, R192 ;  /* 0x000000c000c07308 */ /* 0x000f220000000800 */
[----:B---3--:R-:W-:-:S07]  /*b2f0*/  FADD.FTZ R169, R174, R169 ;  /* 0x000000a9aea97221 */ /* 0x008fce0000010000 */
[----:B------:R-:W3:Y:S01]  /*b300*/  MUFU.EX2 R189, R189 ;  /* 0x000000bd00bd7308 */ /* 0x000ee20000000800 */
[----:B--2---:R-:W-:-:S07]  /*b310*/  FADD.FTZ R13, R188, R13 ;  /* 0x0000000dbc0d7221 */ /* 0x004fce0000010000 */
[----:B------:R-:W2:Y:S01]  /*b320*/  MUFU.EX2 R161, R178 ;  /* 0x000000b200a17308 */ /* 0x000ea20000000800 */
[----:B----4-:R-:W-:-:S07]  /*b330*/  FADD.FTZ R14, R192, R169 ;  /* 0x000000a9c00e7221 */ /* 0x010fce0000010000 */
[----:B------:R-:W4:Y:S01]  /*b340*/  MUFU.EX2 R179, R179 ;  /* 0x000000b300b37308 */ /* 0x000f220000000800 */
[C---:B---3--:R-:W-:Y:S01]  /*b350*/  FADD.FTZ R13, R189.reuse, R13 ;  /* 0x0000000dbd0d7221 */ /* 0x048fe20000010000 */
[----:B------:R-:W-:-:S03]  /*b360*/  F2FP.F16.F32.PACK_AB R166, R189, R188 ;  /* 0x000000bcbda6723e */ /* 0x000fc600000000ff */
[----:B------:R-:W-:-:S03]  /*b370*/  FADD.FTZ R172, R168, R13 ;  /* 0x0000000da8ac7221 */ /* 0x000fc60000010000 */
[----:B------:R-:W3:Y:S01]  /*b380*/  MUFU.EX2 R193, R193 ;  /* 0x000000c100c17308 */ /* 0x000ee20000000800 */
[----:B--2---:R-:W-:-:S07]  /*b390*/  FADD.FTZ R14, R161, R14 ;  /* 0x0000000ea10e7221 */ /* 0x004fce0000010000 */
[----:B------:R-:W2:Y:S01]  /*b3a0*/  MUFU.EX2 R182, R182 ;  /* 0x000000b600b67308 */ /* 0x000ea20000000800 */
[C---:B----4-:R-:W-:Y:S01]  /*b3b0*/  FADD.FTZ R153, R179.reuse, R14 ;  /* 0x0000000eb3997221 */ /* 0x050fe20000010000 */
[----:B------:R-:W-:-:S06]  /*b3c0*/  F2FP.F16.F32.PACK_AB R161, R179, R161 ;  /* 0x000000a1b3a1723e */ /* 0x000fcc00000000ff */
[----:B------:R-:W4:Y:S01]  /*b3d0*/  MUFU.EX2 R183, R183 ;  /* 0x000000b700b77308 */ /* 0x000f220000000800 */
[C---:B---3--:R-:W-:Y:S01]  /*b3e0*/  FADD.FTZ R13, R193.reuse, R172 ;  /* 0x000000acc10d7221 */ /* 0x048fe20000010000 */
[----:B------:R-:W-:-:S06]  /*b3f0*/  F2FP.F16.F32.PACK_AB R168, R193, R168 ;  /* 0x000000a8c1a8723e */ /* 0x000fcc00000000ff */
[----:B------:R-:W3:Y:S01]  /*b400*/  MUFU.EX2 R165, R186 ;  /* 0x000000ba00a57308 */ /* 0x000ee20000000800 */
[----:B--2---:R-:W-:Y:S01]  /*b410*/  FADD.FTZ R172, R182, R153 ;  /* 0x00000099b6ac7221 */ /* 0x004fe20000010000 */
[----:B------:R-:W-:-:S06]  /*b420*/  F2FP.F16.F32.PACK_AB R153, R163, R197 ;  /* 0x000000c5a399723e */ /* 0x000fcc00000000ff */
[----:B------:R-:W2:Y:S01]  /*b430*/  MUFU.EX2 R187, R187 ;  /* 0x000000bb00bb7308 */ /* 0x000ea20000000800 */
[----:B----4-:R-:W-:-:S07]  /*b440*/  FADD.FTZ R172, R183, R172 ;  /* 0x000000acb7ac7221 */ /* 0x010fce0000010000 */
[----:B------:R-:W4:Y:S01]  /*b450*/  MUFU.EX2 R190, R190 ;  /* 0x000000be00be7308 */ /* 0x000f220000000800 */
[----:B---3--:R-:W-:-:S07]  /*b460*/  FADD.FTZ R172, R165, R172 ;  /* 0x000000aca5ac7221 */ /* 0x008fce0000010000 */
[----:B------:R-:W3:Y:S01]  /*b470*/  MUFU.EX2 R191, R191 ;  /* 0x000000bf00bf7308 */ /* 0x000ee20000000800 */
[C---:B--2---:R-:W-:Y:S01]  /*b480*/  FADD.FTZ R159, R187.reuse, R172 ;  /* 0x000000acbb9f7221 */ /* 0x044fe20000010000 */
[----:B------:R-:W-:-:S06]  /*b490*/  F2FP.F16.F32.PACK_AB R165, R187, R165 ;  /* 0x000000a5bba5723e */ /* 0x000fcc00000000ff */
[----:B------:R-:W2:Y:S01]  /*b4a0*/  MUFU.EX2 R169, R194 ;  /* 0x000000c200a97308 */ /* 0x000ea20000000800 */
[----:B----4-:R-:W-:Y:S01]  /*b4b0*/  FADD.FTZ R172, R190, R159 ;  /* 0x0000009fbeac7221 */ /* 0x010fe20000010000 */
[----:B------:R-:W-:-:S06]  /*b4c0*/  F2FP.F16.F32.PACK_AB R159, R192, R174 ;  /* 0x000000aec09f723e */ /* 0x000fcc00000000ff */
[----:B------:R-:W4:Y:S01]  /*b4d0*/  MUFU.EX2 R14, R195 ;  /* 0x000000c3000e7308 */ /* 0x000f220000000800 */
[----:B---3--:R-:W-:-:S07]  /*b4e0*/  FADD.FTZ R172, R191, R172 ;  /* 0x000000acbfac7221 */ /* 0x008fce0000010000 */
[----:B------:R-:W3:Y:S01]  /*b4f0*/  MUFU.EX2 R196, R196 ;  /* 0x000000c400c47308 */ /* 0x000ee20000000800 */
[----:B--2---:R-:W-:-:S07]  /*b500*/  FADD.FTZ R163, R169, R172 ;  /* 0x000000aca9a37221 */ /* 0x004fce0000010000 */
[----:B------:R-:W2:Y:S01]  /*b510*/  MUFU.EX2 R198, R198 ;  /* 0x000000c600c67308 */ /* 0x000ea20000000800 */
[C---:B----4-:R-:W-:Y:S01]  /*b520*/  FADD.FTZ R167, R14.reuse, R163 ;  /* 0x000000a30ea77221 */ /* 0x050fe20000010000 */
[----:B------:R-:W-:Y:S02]  /*b530*/  F2FP.F16.F32.PACK_AB R169, R14, R169 ;  /* 0x000000a90ea9723e */ /* 0x000fe400000000ff */
[----:B------:R-:W-:-:S04]  /*b540*/  F2FP.F16.F32.PACK_AB R163, R183, R182 ;  /* 0x000000b6b7a3723e */ /* 0x000fc800000000ff */
[----:B------:R-:W4:Y:S01]  /*b550*/  MUFU.EX2 R199, R199 ;  /* 0x000000c700c77308 */ /* 0x000f220000000800 */
[----:B---3--:R-:W-:-:S04]  /*b560*/  FADD.FTZ R13, R196, R13 ;  /* 0x0000000dc40d7221 */ /* 0x008fc80000010000 */
[C---:B------:R-:W-:Y:S01]  /*b570*/  FADD.FTZ R13, R170.reuse, R13 ;  /* 0x0000000daa0d7221 */ /* 0x040fe20000010000 */
[----:B------:R-:W-:Y:S01]  /*b580*/  F2FP.F16.F32.PACK_AB R170, R170, R196 ;  /* 0x000000c4aaaa723e */ /* 0x000fe200000000ff */
[----:B--2---:R-:W-:Y:S01]  /*b590*/  FADD.FTZ R172, R198, R167 ;  /* 0x000000a7c6ac7221 */ /* 0x004fe20000010000 */
[----:B------:R-:W-:-:S03]  /*b5a0*/  F2FP.F16.F32.PACK_AB R167, R191, R190 ;  /* 0x000000bebfa7723e */ /* 0x000fc600000000ff */
[C---:B----4-:R-:W-:Y:S01]  /*b5b0*/  FADD.FTZ R14, R199.reuse, R172 ;  /* 0x000000acc70e7221 */ /* 0x050fe20000010000 */
[----:B------:R-:W-:Y:S01]  /*b5c0*/  F2FP.F16.F32.PACK_AB R171, R199, R198 ;  /* 0x000000c6c7ab723e */ /* 0x000fe200000000ff */
[----:B0-----:R-:W-:Y:S06]  /*b5d0*/  @!P0 BRA `(.L_x_723) ;  /* 0x0000000000048947 */ /* 0x001fec0003800000 */
[----:B------:R-:W-:Y:S01]  /*b5e0*/  BPT.TRAP 0x1 ;  /* 0x000000040000795c */ /* 0x000fe20000300000 */
.L_x_723:
[----:B------:R0:W2:Y:S01]  /*b5f0*/  SYNCS.PHASECHK.TRANS64.TRYWAIT P3, [R21+URZ+0x22850], R217 ;  /* 0x022850d9150075a7 */ /* 0x0000a2000806017f */
[----:B------:R-:W-:Y:S05]  /*b600*/  @!P0 BRA `(.L_x_724) ;  /* 0x0000000000048947 */ /* 0x000fea0003800000 */
[----:B------:R-:W-:Y:S01]  /*b610*/  BPT.TRAP 0x1 ;  /* 0x000000040000795c */ /* 0x000fe20000300000 */
.L_x_724:
[----:B------:R-:W-:Y:S04]  /*b620*/  BSSY B0, `(.L_x_725) ;  /* 0x0000004000007945 */ /* 0x000fe80003800000 */
[----:B--2---:R-:W-:Y:S05]  /*b630*/  @P3 BRA `(.L_x_726) ;  /* 0x0000000000083947 */ /* 0x004fea0003800000 */
[----:B------:R-:W2:Y:S02]  /*b640*/  SYNCS.PHASECHK.TRANS64.TRYWAIT P3, [R21+URZ+0x22850], R217 ;  /* 0x022850d9150075a7 */ /* 0x000ea4000806017f */
[----:B--2---:R-:W-:Y:S05]  /*b650*/  @!P3 BRA `(.L_x_727) ;  /* 0x000000b400fcb947 */ /* 0x004fea0003800000 */
.L_x_726:
[----:B------:R-:W-:Y:S05]  /*b660*/  BSYNC B0 ;  /* 0x0000000000007941 */ /* 0x000fea0003800000 */
.L_x_725:
[----:B------:R-:W3:Y:S01]  /*b670*/  S2R R174, SR_TID.X ;  /* 0x0000000000ae7919 */ /* 0x000ee20000002100 */
[----:B------:R-:W-:Y:S01]  /*b680*/  IMAD.MOV.U32 R173, RZ, RZ, 0x40000040 ;  /* 0x40000040ffad7424 */ /* 0x000fe200078e00ff */
[----:B------:R-:W-:Y:S05]  /*b690*/  WARPSYNC.ALL ;  /* 0x0000000000007948 */ /* 0x000fea0003800000 */
[----:B------:R-:W-:Y:S01]  /*b6a0*/  R2UR UR7, R173 ;  /* 0x00000000ad0772ca */ /* 0x000fe200000e0000 */
[----:B------:R-:W-:Y:S02]  /*b6b0*/  IMAD R172, R200, 0xc00, R15 ;  /* 0x00000c00c8ac7824 */ /* 0x000fe400078e020f */
[----:B------:R-:W-:-:S02]  /*b6c0*/  IMAD.MOV.U32 R179, RZ, RZ, 0x40000040 ;  /* 0x40000040ffb37424 */ /* 0x000fc400078e00ff */
[C---:B------:R-:W-:Y:S01]  /*b6d0*/  VIADD R178, R172.reuse, 0x80 ;  /* 0x00000080acb27836 */ /* 0x040fe20000000000 */
[----:B------:R-:W-:Y:S01]  /*b6e0*/  R2UR UR6, R172 ;  /* 0x00000000ac0672ca */ /* 0x000fe200000e0000 */
[----:B012---:R-:W-:-:S05]  /*b6f0*/  @!P1 VIADD R21, R21, 0x22860 ;  /* 0x0002286015159836 */ /* 0x007fca0000000000 */
[----:B------:R-:W-:Y:S02]  /*b700*/  @!P1 PRMT R21, RZ, 0x654, R21 ;  /* 0x00000654ff159816 */ /* 0x000fe40000000015 */
[----:B---3--:R-:W-:-:S04]  /*b710*/  SHF.R.U32.HI R174, RZ, 0x7, R174 ;  /* 0x00000007ffae7819 */ /* 0x008fc800000116ae */
[----:B------:R-:W-:-:S05]  /*b720*/  IADD3 R173, R174, 0x8, RZ ;  /* 0x00000008aead7810 */ /* 0x000fca0007ffe0ff */
[----:B------:R0:W-:Y:S02]  /*b730*/  BAR.SYNC.DEFER_BLOCKING R173, 0x100 ;  /* 0x000400ad0000751d */ /* 0x0001e40000010000 */
[----:B0-----:R-:W-:-:S04]  /*b740*/  IMAD.MOV.U32 R173, RZ, RZ, 0x40000040 ;  /* 0x40000040ffad7424 */ /* 0x001fc800078e00ff */
[----:B------:R-:W-:-:S06]  /*b750*/  WARPGROUP.ARRIVE ;  /* 0x00000000000079c5 */ /* 0x000fcc0000000000 */
[----:B------:R-:W-:Y:S01]  /*b760*/  HGMMA.64x256x16.F32 R24, R204, gdesc[UR4].tnspB, R24, gsb0 ;  /* 0x43e00004cc187df0 */ /* 0x000fe20008000818 */
[----:B------:R-:W-:Y:S02]  /*b770*/  R2UR UR6, R178 ;  /* 0x00000000b20672ca */ /* 0x000fe400000e0000 */
[----:B------:R-:W-:Y:S01]  /*b780*/  R2UR UR7, R179 ;  /* 0x00000000b30772ca */ /* 0x000fe200000e0000 */
[----:B------:R-:W-:Y:S02]  /*b790*/  WARPGROUP.DEPBAR.LE gsb0, 0x0 ;  /* 0x00008000000079c5 */ /* 0x000fe40000010000 */
[----:B------:R-:W-:Y:S01]  /*b7a0*/  WARPGROUP.ARRIVE ;  /* 0x00000000000079c5 */ /* 0x000fe20000000000 */
[----:B------:R-:W-:Y:S02]  /*b7b0*/  IMAD.MOV.U32 R205, RZ, RZ, R176 ;  /* 0x000000ffffcd7224 */ /* 0x000fe400078e00b0 */
[----:B------:R-:W-:-:S15]  /*b7c0*/  IMAD.MOV.U32 R206, RZ, RZ, R12 ;  /* 0x000000ffffce7224 */ /* 0x000fde00078e000c */
[----:B------:R-:W-:-:S04]  /*b7d0*/  NOP ;  /* 0x0000000000007918 */ /* 0x000fc80000000000 */
        /* <DEDUP_REMOVED lines=33> */
[----:B------:R-:W-:Y:S05]  /*b9f0*/  @P2 BRA `(.L_x_728) ;  /* 0xffffffe000582947 */ /* 0x000fea000383ffff */
.L_x_718:
[----:B------:R-:W-:Y:S05]  /*ba00*/  WARPSYNC.ALL ;  /* 0x0000000000007948 */ /* 0x000fea0003800000 */
[----:B------:R-:W2:Y:S01]  /*ba10*/  SHFL.BFLY PT, R0, R13, 0x2, 0x1f ;  /* 0x0c401f000d007f89 */ /* 0x000ea200000e0000 */
[----:B------:R-:W-:Y:S01]  /*ba20*/  VIADD R200, R200, 0x1 ;  /* 0x00000001c8c87836 */ /* 0x000fe20000000000 */
[----:B------:R3:W-:Y:S08]  /*ba30*/  BAR.ARV R175, 0x100 ;  /* 0x000400af0000751d */ /* 0x0007f00000002000 */
[----:B------:R-:W-:Y:S06]  /*ba40*/  BAR.ARV 0x8, 0x180 ;  /* 0x0206000000007b1d */ /* 0x000fec0000002000 */
[C---:B------:R-:W-:Y:S01]  /*ba50*/  ISETP.NE.AND P0, PT, R200.reuse, 0x2, PT ;  /* 0x00000002c800780c */ /* 0x040fe20003f05270 */
[----:B------:R-:W-:Y:S01]  /*ba60*/  IMAD.MOV.U32 R6, RZ, RZ, -0x800000 ;  /* 0xff800000ff067424 */ /* 0x000fe200078e00ff */
[----:B------:R-:W4:Y:S01]  /*ba70*/  SHFL.BFLY PT, R5, R14, 0x2, 0x1f ;  /* 0x0c401f000e057f89 */ /* 0x000f2200000e0000 */
[----:B------:R-:W-:Y:S01]  /*ba80*/  PLOP3.LUT P1, PT, PT, PT, PT, 0x8, 0x0 ;  /* 0x000000000000781c */ /* 0x000fe20003f2e170 */
[----:B------:R-:W-:Y:S01]  /*ba90*/  VIADD R223, R223, 0x1 ;  /* 0x00000001dfdf7836 */ /* 0x000fe20000000000 */
[----:B------:R-:W-:Y:S01]  /*baa0*/  SEL R200, R200, RZ, P0 ;  /* 0x000000ffc8c87207 */ /* 0x000fe20000000000 */
[----:B--2---:R-:W-:-:S05]  /*bab0*/  FADD.FTZ R0, R0, R13 ;  /* 0x0000000d00007221 */ /* 0x004fca0000010000 */
[----:B------:R-:W2:Y:S01]  /*bac0*/  SHFL.BFLY PT, R7, R0, 0x1, 0x1f ;  /* 0x0c201f0000077f89 */ /* 0x000ea200000e0000 */
[----:B----4-:R-:W-:Y:S01]  /*bad0*/  FADD.FTZ R4, R5, R14 ;  /* 0x0000000e05047221 */ /* 0x010fe20000010000 */
[----:B------:R-:W-:-:S04]  /*bae0*/  IMAD.MOV.U32 R5, RZ, RZ, RZ ;  /* 0x000000ffff057224 */ /* 0x000fc800078e00ff */
[----:B------:R-:W4:Y:S01]  /*baf0*/  SHFL.BFLY PT, R9, R4, 0x1, 0x1f ;  /* 0x0c201f0004097f89 */ /* 0x000f2200000e0000 */
[----:B--2---:R-:W-:Y:S01]  /*bb00*/  FADD.FTZ R7, R0, R7 ;  /* 0x0000000700077221 */ /* 0x004fe20000010000 */
[----:B------:R-:W-:-:S04]  /*bb10*/  MOV R0, RZ ;  /* 0x000000ff00007202 */ /* 0x000fc80000000f00 */
[----:B------:R-:W-:-:S13]  /*bb20*/  FSETP.NE.FTZ.AND P2, PT, R7, RZ, PT ;  /* 0x000000ff0700720b */ /* 0x000fda0003f55000 */
[----:B------:R-:W2:Y:S01]  /*bb30*/  @P2 MUFU.RCP R5, R7 ;  /* 0x0000000700052308 */ /* 0x000ea20000001000 */
[----:B------:R-:W-:Y:S01]  /*bb40*/  @P2 FMUL.FTZ R18, R3, 0.69314718246459960938 ;  /* 0x3f31721803122820 */ /* 0x000fe20000410000 */
[----:B----4-:R-:W-:Y:S01]  /*bb50*/  FADD.FTZ R8, R4, R9 ;  /* 0x0000000904087221 */ /* 0x010fe20000010000 */
[----:B------:R-:W-:-:S04]  /*bb60*/  SEL R9, RZ, 0x1, P0 ;  /* 0x00000001ff097807 */ /* 0x000fc80000000000 */
[----:B------:R-:W-:Y:S01]  /*bb70*/  FSETP.NE.FTZ.AND P3, PT, R8, RZ, PT ;  /* 0x000000ff0800720b */ /* 0x000fe20003f75000 */
[----:B01----:R-:W0:Y:S01]  /*bb80*/  @P2 MUFU.LG2 R21, R7 ;  /* 0x0000000700152308 */ /* 0x003e220000000c00 */
[----:B------:R-:W-:Y:S01]  /*bb90*/  LOP3.LUT R208, R208, R9, RZ, 0x3c, !PT ;  /* 0x00000009d0d07212 */ /* 0x000fe200078e3cff */
[-C--:B--2---:R-:W-:Y:S01]  /*bba0*/  FMUL.FTZ R167, R88, R5.reuse ;  /* 0x0000000558a77220 */ /* 0x084fe20000410000 */
[-C--:B------:R-:W-:Y:S01]  /*bbb0*/  FMUL.FTZ R161, R64, R5.reuse ;  /* 0x0000000540a17220 */ /* 0x080fe20000410000 */
[----:B------:R-:W-:-:S08]  /*bbc0*/  FMUL.FTZ R160, R60, R5 ;  /* 0x000000053ca07220 */ /* 0x000fd00000410000 */
[----:B------:R-:W1:Y:S01]  /*bbd0*/  @P3 MUFU.RCP R0, R8 ;  /* 0x0000000800003308 */ /* 0x000e620000001000 */
[----:B------:R-:W-:Y:S01]  /*bbe0*/  @P3 FMUL.FTZ R20, R3, 0.69314718246459960938 ;  /* 0x3f31721803143820 */ /* 0x000fe20000410000 */
[-C--:B------:R-:W-:Y:S01]  /*bbf0*/  FMUL.FTZ R159, R56, R5.reuse ;  /* 0x00000005389f7220 */ /* 0x080fe20000410000 */
[-C--:B------:R-:W-:Y:S01]  /*bc00*/  FMUL.FTZ R24, R24, R5.reuse ;  /* 0x0000000518187220 */ /* 0x080fe20000410000 */
[-C--:B------:R-:W-:Y:S01]  /*bc10*/  FMUL.FTZ R25, R25, R5.reuse ;  /* 0x0000000519197220 */ /* 0x080fe20000410000 */
[----:B0-----:R-:W-:Y:S01]  /*bc20*/  @P2 FMUL.FTZ R21, R21, 0.69314718246459960938 ;  /* 0x3f31721815152820 */ /* 0x001fe20000410000 */
        /* <DEDUP_REMOVED lines=11> */
[-C--:B-1----:R-:W-:Y:S01]  /*bce0*/  FMUL.FTZ R64, R27, R0.reuse ;  /* 0x000000001b407220 */ /* 0x082fe20000410000 */
[-C--:B------:R-:W-:Y:S01]  /*bcf0*/  FMUL.FTZ R27, R30, R0.reuse ;  /* 0x000000001e1b7220 */ /* 0x080fe20000410000 */
[-C--:B------:R-:W-:Y:S01]  /*bd00*/  FMUL.FTZ R30, R39, R0.reuse ;  /* 0x00000000271e7220 */ /* 0x080fe20000410000 */
[-C--:B------:R-:W-:Y:S01]  /*bd10*/  FMUL.FTZ R60, R31, R0.reuse ;  /* 0x000000001f3c7220 */ /* 0x080fe20000410000 */
[-C--:B------:R-:W-:Y:S01]  /*bd20*/  FMUL.FTZ R48, R48, R5.reuse ;  /* 0x0000000530307220 */ /* 0x080fe20000410000 */
[-C--:B------:R-:W-:Y:S01]  /*bd30*/  FMUL.FTZ R49, R49, R5.reuse ;  /* 0x0000000531317220 */ /* 0x080fe20000410000 */
[-C--:B------:R-:W-:Y:S01]  /*bd40*/  FMUL.FTZ R52, R52, R5.reuse ;  /* 0x0000000534347220 */ /* 0x080fe20000410000 */
[-C--:B------:R-:W-:Y:S01]  /*bd50*/  FMUL.FTZ R53, R53, R5.reuse ;  /* 0x0000000535357220 */ /* 0x080fe20000410000 */
[----:B0-----:R-:W-:Y:S01]  /*bd60*/  @P3 FMUL.FTZ R39, R88, 0.69314718246459960938 ;  /* 0x3f31721858273820 */ /* 0x001fe20000410000 */
        /* <DEDUP_REMOVED lines=106> */
[----:B------:R-:W-:-:S07]  /*c410*/  @P3 FFMA.FTZ R5, R20, R176, R39 ;  /* 0x000000b014053223 */ /* 0x000fce0000010027 */
.L_x_677:
[----:B------:R-:W-:Y:S05]  /*c420*/  WARPSYNC.ALL ;  /* 0x0000000000007948 */ /* 0x000fea0003800000 */
[----:B------:R-:W0:Y:S08]  /*c430*/  S2UR UR5, SR_CgaCtaId ;  /* 0x00000000000579c3 */ /* 0x000e300000008800 */
[----:B------:R-:W-:Y:S06]  /*c440*/  BAR.SYNC.DEFER_BLOCKING 0x5, 0x180 ;  /* 0x0146000000007b1d */ /* 0x000fec0000010000 */
[----:B------:R-:W-:Y:S01]  /*c450*/  UMOV UR4, 0x400 ;  /* 0x0000040000047882 */ /* 0x000fe20000000000 */
[----:B------:R-:W-:Y:S01]  /*c460*/  BSSY B0, `(.L_x_729) ;  /* 0x00002d9000007945 */ /* 0x000fe20003800000 */
[----:B0-----:R-:W-:-:S06]  /*c470*/  ULEA UR4, UR5, UR4, 0x18 ;  /* 0x0000000405047291 */ /* 0x001fcc000f8ec03f */
[----:B------:R-:W-:-:S05]  /*c480*/  IMAD.U32 R18, RZ, RZ, UR4 ;  /* 0x00000004ff127e24 */ /* 0x000fca000f8e00ff */
[----:B------:R0:W1:Y:S01]  /*c490*/  LDS.128 R88, [R18+0x228d0] ;  /* 0x0228d00012587984 */ /* 0x0000620000000c00 */
[----:B------:R-:W-:Y:S06]  /*c4a0*/  BAR.ARV 0x4, 0x180 ;  /* 0x0106000000007b1d */ /* 0x000fec0000002000 */
[----:B------:R-:W-:Y:S05]  /*c4b0*/  @P1 BRA `(.L_x_730) ;  /* 0x0000001c00b41947 */ /* 0x000fea0003800000 */
[----:B------:R-:W2:Y:S01]  /*c4c0*/  LDL R12, [R1+0x4] ;  /* 0x00000400010c7983 */ /* 0x000ea20000100800 */
[----:B------:R-:W-:Y:S05]  /*c4d0*/  WARPSYNC.ALL ;  /* 0x0000000000007948 */ /* 0x000fea0003800000 */
[----:B------:R-:W3:Y:S01]  /*c4e0*/  S2R R39, SR_SWINHI ;  /* 0x0000000000277919 */ /* 0x000ee20000002f00 */
[----:B------:R-:W-:Y:S01]  /*c4f0*/  F2FP.F16.F32.PACK_AB R24, R25, R24 ;  /* 0x000000181918723e */ /* 0x000fe200000000ff */
[----:B------:R-:W-:Y:S01]  /*c500*/  ULDC.64 UR4, c[0x0][0xc00] ;  /* 0x0003000000047ab9 */ /* 0x000fe20000000a00 */
[----:B------:R-:W-:Y:S02]  /*c510*/  F2FP.F16.F32.PACK_AB R25, R64, R26 ;  /* 0x0000001a4019723e */ /* 0x000fe400000000ff */
[----:B------:R-:W-:-:S02]  /*c520*/  F2FP.F16.F32.PACK_AB R32, R33, R32 ;  /* 0x000000202120723e */ /* 0x000fc400000000ff */
[----:B------:R-:W-:Y:S02]  /*c530*/  F2FP.F16.F32.PACK_AB R26, R29, R28 ;  /* 0x0000001c1d1a723e */ /* 0x000fe400000000ff */
[----:B------:R-:W-:Y:S02]  /*c540*/  F2FP.F16.F32.PACK_AB R27, R60, R27 ;  /* 0x0000001b3c1b723e */ /* 0x000fe400000000ff */
[----:B------:R-:W-:Y:S02]  /*c550*/  F2FP.F16.F32.PACK_AB R33, R56, R34 ;  /* 0x000000223821723e */ /* 0x000fe400000000ff */
[----:B------:R-:W-:Y:S02]  /*c560*/  F2FP.F16.F32.PACK_AB R40, R41, R40 ;  /* 0x000000282928723e */ /* 0x000fe400000000ff */
        /* <DEDUP_REMOVED lines=9> */
[----:B------:R-:W-:Y:S02]  /*c600*/  MOV R20, R18 ;  /* 0x0000001200147202 */ /* 0x000fe40000000f00 */
[----:B---3--:R-:W-:Y:S02]  /*c610*/  MOV R21, R39 ;  /* 0x0000002700157202 */ /* 0x008fe40000000f00 */
        /* <DEDUP_REMOVED lines=21> */
[----:B------:R-:W3:Y:S08]  /*c770*/  LDC R0, c[0x0][0xbe8] ;  /* 0x0002fa00ff007b82 */ /* 0x000ef00000000800 */
[----:B------:R-:W-:Y:S01]  /*c780*/  BAR.SYNC.DEFER_BLOCKING 0x1, 0x100 ;  /* 0x0044000000007b1d */ /* 0x000fe20000010000 */
[----:B--2---:R-:W-:-:S03]  /*c790*/  IMAD.WIDE R142, R12, 0x2, R20 ;  /* 0x000000020c8e7825 */ /* 0x004fc600078e0214 */
[C---:B------:R-:W-:Y:S02]  /*c7a0*/  IADD3 R12, P1, R142.reuse, 0x20, RZ ;  /* 0x000000208e0c7810 */ /* 0x040fe40007f3e0ff */
[C---:B-----5:R-:W-:Y:S02]  /*c7b0*/  IADD3 R38, P2, R142.reuse, 0x40, RZ ;  /* 0x000000408e267810 */ /* 0x060fe40007f5e0ff */
        /* <DEDUP_REMOVED lines=8> */
[----:B-1----:R-:W-:Y:S02]  /*c840*/  IADD3 R88, P4, R142, 0x4000, RZ ;  /* 0x000040008e587810 */ /* 0x002fe40007f9e0ff */
[----:B------:R-:W-:Y:S02]  /*c850*/  SHF.R.U64 R181, R54, 0x3, RZ ;  /* 0x0000000336b57819 */ /* 0x000fe400000012ff */
[----:B------:R-:W-:Y:S01]  /*c860*/  IADD3 R106, P5, R142, 0x4020, RZ ;  /* 0x000040208e6a7810 */ /* 0x000fe20007fbe0ff */
[--C-:B------:R-:W-:Y:S01]  /*c870*/  IMAD.X R103, RZ, RZ, R143.reuse, P4 ;  /* 0x000000ffff677224 */ /* 0x100fe200020e068f */
[----:B------:R-:W-:Y:S02]  /*c880*/  SHF.R.U64 R183, R94, 0x3, RZ ;  /* 0x000000035eb77819 */ /* 0x000fe400000012ff */
[----:B------:R-:W-:Y:S01]  /*c890*/  IADD3 R110, P0, R142, 0x4040, RZ ;  /* 0x000040408e6e7810 */ /* 0x000fe20007f1e0ff */
[----:B------:R-:W-:Y:S01]  /*c8a0*/  IMAD.X R107, RZ, RZ, R143, P5 ;  /* 0x000000ffff6b7224 */ /* 0x000fe200028e068f */
[----:B------:R-:W-:-:S02]  /*c8b0*/  LOP3.LUT R54, R173, R12, RZ, 0x3c, !PT ;  /* 0x0000000cad367212 */ /* 0x000fc400078e3cff */
[----:B------:R-:W-:Y:S01]  /*c8c0*/  IADD3 R118, P2, R142, 0x8000, RZ ;  /* 0x000080008e767810 */ /* 0x000fe20007f5e0ff */
[--C-:B------:R-:W-:Y:S01]  /*c8d0*/  IMAD.X R111, RZ, RZ, R143.reuse, P0 ;  /* 0x000000ffff6f7224 */ /* 0x100fe200000e068f */
[----:B------:R-:W-:Y:S02]  /*c8e0*/  LOP3.LUT R94, R181, R38, RZ, 0x3c, !PT ;  /* 0x00000026b55e7212 */ /* 0x000fe400078e3cff */
[----:B------:R-:W-:Y:S01]  /*c8f0*/  LOP3.LUT R173, R88, 0x380, RZ, 0xc0, !PT ;  /* 0x0000038058ad7812 */ /* 0x000fe200078ec0ff */
[----:B------:R-:W-:Y:S01]  /*c900*/  IMAD.X R119, RZ, RZ, R143, P2 ;  /* 0x000000ffff777224 */ /* 0x000fe200010e068f */
[----:B------:R-:W-:Y:S02]  /*c910*/  LOP3.LUT R181, R106, 0x380, RZ, 0xc0, !PT ;  /* 0x000003806ab57812 */ /* 0x000fe400078ec0ff */
[----:B------:R-:W-:Y:S02]  /*c920*/  LOP3.LUT R47, R142, 0x380, RZ, 0xc0, !PT ;  /* 0x000003808e2f7812 */ /* 0x000fe400078ec0ff */
[----:B------:R-:W-:-:S02]  /*c930*/  LOP3.LUT R98, R183, R46, RZ, 0x3c, !PT ;  /* 0x0000002eb7627212 */ /* 0x000fc400078e3cff */
[C---:B------:R-:W-:Y:S02]  /*c940*/  IADD3 R114, P1, R142.reuse, 0x4060, RZ ;  /* 0x000040608e727810 */ /* 0x040fe40007f3e0ff */
[----:B------:R-:W-:Y:S02]  /*c950*/  IADD3 R122, P3, R142, 0x8020, RZ ;  /* 0x000080208e7a7810 */ /* 0x000fe40007f7e0ff */
[----:B------:R-:W-:Y:S01]  /*c960*/  LOP3.LUT R183, R110, 0x380, RZ, 0xc0, !PT ;  /* 0x000003806eb77812 */ /* 0x000fe200078ec0ff */
[--C-:B------:R-:W-:Y:S01]  /*c970*/  IMAD.X R115, RZ, RZ, R143.reuse, P1 ;  /* 0x000000ffff737224 */ /* 0x100fe200008e068f */
[----:B------:R-:W-:Y:S01]  /*c980*/  SHF.R.U64 R173, R173, 0x3, RZ ;  /* 0x00000003adad7819 */ /* 0x000fe200000012ff */
[----:B------:R-:W-:Y:S01]  /*c990*/  IMAD.X R123, RZ, RZ, R143, P3 ;  /* 0x000000ffff7b7224 */ /* 0x000fe200018e068f */
[----:B------:R-:W-:Y:S02]  /*c9a0*/  SHF.R.U64 R181, R181, 0x3, RZ ;  /* 0x00000003b5b57819 */ /* 0x000fe400000012ff */
[----:B------:R-:W-:-:S02]  /*c9b0*/  IADD3 R151, P2, R142, 0xc040, RZ ;  /* 0x0000c0408e977810 */ /* 0x000fc40007f5e0ff */
[----:B------:R-:W-:Y:S02]  /*c9c0*/  SHF.R.U64 R47, R47, 0x3, RZ ;  /* 0x000000032f2f7819 */ /* 0x000fe400000012ff */
[----:B------:R-:W-:Y:S01]  /*c9d0*/  SHF.R.U64 R183, R183, 0x3, RZ ;  /* 0x00000003b7b77819 */ /* 0x000fe200000012ff */
[--C-:B------:R-:W-:Y:S01]  /*c9e0*/  IMAD.X R39, RZ, RZ, R143.reuse, P2 ;  /* 0x000000ffff277224 */ /* 0x100fe200010e068f */
[----:B------:R-:W-:Y:S02]  /*c9f0*/  IADD3 R126, P4, R142, 0x8040, RZ ;  /* 0x000080408e7e7810 */ /* 0x000fe40007f9e0ff */
[----:B------:R-:W-:Y:S02]  /*ca00*/  LOP3.LUT R185, R114, 0x380, RZ, 0xc0, !PT ;  /* 0x0000038072b97812 */ /* 0x000fe400078ec0ff */
[----:B------:R-:W-:Y:S01]  /*ca10*/  LOP3.LUT R102, R173, R88, RZ, 0x3c, !PT ;  /* 0x00000058ad667212 */ /* 0x000fe200078e3cff */
[----:B------:R-:W-:Y:S01]  /*ca20*/  IMAD.X R127, RZ, RZ, R143, P4 ;  /* 0x000000ffff7f7224 */ /* 0x000fe200020e068f */
[----:B------:R-:W-:-:S02]  /*ca30*/  IADD3 R130, P5, R142, 0x8060, RZ ;  /* 0x000080608e827810 */ /* 0x000fc40007fbe0ff */
[C---:B------:R-:W-:Y:S02]  /*ca40*/  IADD3 R134, P0, R142.reuse, 0xc000, RZ ;  /* 0x0000c0008e867810 */ /* 0x040fe40007f1e0ff */
[C---:B------:R-:W-:Y:S01]  /*ca50*/  IADD3 R138, P1, R142.reuse, 0xc020, RZ ;  /* 0x0000c0208e8a7810 */ /* 0x040fe20007f3e0ff */
[--C-:B------:R-:W-:Y:S01]  /*ca60*/  IMAD.X R131, RZ, RZ, R143.reuse, P5 ;  /* 0x000000ffff837224 */ /* 0x100fe200028e068f */
[----:B------:R-:W-:Y:S02]  /*ca70*/  IADD3 R172, P3, R142, 0xc060, RZ ;  /* 0x0000c0608eac7810 */ /* 0x000fe40007f7e0ff */
[----:B------:R-:W-:Y:S01]  /*ca80*/  LOP3.LUT R106, R181, R106, RZ, 0x3c, !PT ;  /* 0x0000006ab56a7212 */ /* 0x000fe200078e3cff */
[--C-:B------:R-:W-:Y:S01]  /*ca90*/  IMAD.X R139, RZ, RZ, R143.reuse, P1 ;  /* 0x000000ffff8b7224 */ /* 0x100fe200008e068f */
[----:B------:R-:W-:Y:S02]  /*caa0*/  LOP3.LUT R173, R118, 0x380, RZ, 0xc0, !PT ;  /* 0x0000038076ad7812 */ /* 0x000fe400078ec0ff */
[----:B------:R-:W-:Y:S01]  /*cab0*/  LOP3.LUT R142, R47, R142, RZ, 0x3c, !PT ;  /* 0x0000008e2f8e7212 */ /* 0x000fe200078e3cff */
[----:B------:R-:W-:Y:S01]  /*cac0*/  IMAD.X R47, RZ, RZ, R143, P3 ;  /* 0x000000ffff2f7224 */ /* 0x000fe200018e068f */
[----:B------:R-:W-:-:S02]  /*cad0*/  LOP3.LUT R181, R122, 0x380, RZ, 0xc0, !PT ;  /* 0x000003807ab57812 */ /* 0x000fc400078ec0ff */
[----:B------:R-:W-:Y:S02]  /*cae0*/  LOP3.LUT R12, R151, 0x380, RZ, 0xc0, !PT ;  /* 0x00000380970c7812 */ /* 0x000fe400078ec0ff */
[----:B------:R-:W-:Y:S02]  /*caf0*/  LOP3.LUT R110, R183, R110, RZ, 0x3c, !PT ;  /* 0x0000006eb76e7212 */ /* 0x000fe400078e3cff */
[----:B------:R-:W-:Y:S02]  /*cb00*/  SHF.R.U64 R185, R185, 0x3, RZ ;  /* 0x00000003b9b97819 */ /* 0x000fe400000012ff */
[----:B------:R-:W-:Y:S02]  /*cb10*/  LOP3.LUT R183, R126, 0x380, RZ, 0xc0, !PT ;  /* 0x000003807eb77812 */ /* 0x000fe400078ec0ff */
[----:B------:R-:W-:Y:S02]  /*cb20*/  SHF.R.U64 R173, R173, 0x3, RZ ;  /* 0x00000003adad7819 */ /* 0x000fe400000012ff */
[----:B------:R-:W-:-:S02]  /*cb30*/  SHF.R.U64 R181, R181, 0x3, RZ ;  /* 0x00000003b5b57819 */ /* 0x000fc400000012ff */
[----:B------:R-:W-:Y:S02]  /*cb40*/  SHF.R.U64 R12, R12, 0x3, RZ ;  /* 0x000000030c0c7819 */ /* 0x000fe400000012ff */
[----:B------:R-:W-:Y:S02]  /*cb50*/  MOV R142, R142 ;  /* 0x0000008e008e7202 */ /* 0x000fe40000000f00 */
[----:B------:R-:W-:Y:S02]  /*cb60*/  MOV R55, R54 ;  /* 0x0000003600377202 */ /* 0x000fe40000000f00 */
[----:B------:R-:W-:Y:S01]  /*cb70*/  LOP3.LUT R114, R185, R114, RZ, 0x3c, !PT ;  /* 0x00000072b9727212 */ /* 0x000fe200078e3cff */
[----:B------:R1:W-:Y:S01]  /*cb80*/  STSM.16.M88.4 [R142], R24 ;  /* 0x000000188e007844 */ /* 0x0003e20000000200 */
[----:B------:R-:W-:Y:S02]  /*cb90*/  SHF.R.U64 R183, R183, 0x3, RZ ;  /* 0x00000003b7b77819 */ /* 0x000fe400000012ff */
[----:B------:R-:W-:Y:S01]  /*cba0*/  MOV R94, R94 ;  /* 0x0000005e005e7202 */ /* 0x000fe20000000f00 */
[----:B------:R2:W-:Y:S01]  /*cbb0*/  STSM.16.M88.4 [R55], R32 ;  /* 0x0000002037007844 */ /* 0x0005e20000000200 */
[----:B------:R-:W-:-:S02]  /*cbc0*/  LOP3.LUT R185, R130, 0x380, RZ, 0xc0, !PT ;  /* 0x0000038082b97812 */ /* 0x000fc400078ec0ff */
[----:B------:R-:W-:Y:S01]  /*cbd0*/  LOP3.LUT R118, R173, R118, RZ, 0x3c, !PT ;  /* 0x00000076ad767212 */ /* 0x000fe200078e3cff */
[----:B------:R-:W-:Y:S01]  /*cbe0*/  STSM.16.M88.4 [R94], R40 ;  /* 0x000000285e007844 */ /* 0x000fe20000000200 */
[----:B------:R-:W-:Y:S02]  /*cbf0*/  MOV R98, R98 ;  /* 0x0000006200627202 */ /* 0x000fe40000000f00 */
[----:B------:R-:W-:Y:S02]  /*cc00*/  LOP3.LUT R122, R181, R122, RZ, 0x3c, !PT ;  /* 0x0000007ab57a7212 */ /* 0x000fe400078e3cff */
[----:B------:R-:W-:Y:S01]  /*cc10*/  LOP3.LUT R173, R134, 0x380, RZ, 0xc0, !PT ;  /* 0x0000038086ad7812 */ /* 0x000fe200078ec0ff */
[----:B------:R-:W-:Y:S01]  /*cc20*/  STSM.16.M88.4 [R98], R48 ;  /* 0x0000003062007844 */ /* 0x000fe20000000200 */
[----:B------:R-:W-:Y:S02]  /*cc30*/  LOP3.LUT R38, R12, R151, RZ, 0x3c, !PT ;  /* 0x000000970c267212 */ /* 0x000fe400078e3cff */
[----:B------:R-:W-:-:S02]  /*cc40*/  MOV R102, R102 ;  /* 0x0000006600667202 */ /* 0x000fc40000000f00 */
[----:B------:R-:W-:Y:S02]  /*cc50*/  LOP3.LUT R181, R138, 0x380, RZ, 0xc0, !PT ;  /* 0x000003808ab57812 */ /* 0x000fe400078ec0ff */
[----:B------:R-:W-:Y:S01]  /*cc60*/  MOV R106, R106 ;  /* 0x0000006a006a7202 */ /* 0x000fe20000000f00 */
[----:B------:R4:W-:Y:S01]  /*cc70*/  STSM.16.M88.4 [R102], R8 ;  /* 0x0000000866007844 */ /* 0x0009e20000000200 */
[----:B------:R-:W-:Y:S02]  /*cc80*/  F2FP.F16.F32.PACK_AB R12, R65, R161 ;  /* 0x000000a1410c723e */ /* 0x000fe400000000ff */
[----:B------:R-:W-:Y:S02]  /*cc90*/  LOP3.LUT R126, R183, R126, RZ, 0x3c, !PT ;  /* 0x0000007eb77e7212 */ /* 0x000fe400078e3cff */
[----:B------:R-:W-:Y:S01]  /*cca0*/  MOV R110, R110 ;  /* 0x0000006e006e7202 */ /* 0x000fe20000000f00 */
[----:B------:R0:W-:Y:S01]  /*ccb0*/  STSM.16.M88.4 [R106], R12 ;  /* 0x0000000c6a007844 */ /* 0x0001e20000000200 */
[----:B-1----:R-:W-:-:S02]  /*ccc0*/  F2FP.F16.F32.PACK_AB R24, R73, R163 ;  /* 0x000000a34918723e */ /* 0x002fc400000000ff */
[----:B------:R-:W-:Y:S02]  /*ccd0*/  F2FP.F16.F32.PACK_AB R25, R75, R74 ;  /* 0x0000004a4b19723e */ /* 0x000fe400000000ff */
[----:B------:R-:W-:Y:S02]  /*cce0*/  F2FP.F16.F32.PACK_AB R26, R77, R164 ;  /* 0x000000a44d1a723e */ /* 0x000fe400000000ff */
[----:B------:R-:W-:Y:S02]  /*ccf0*/  F2FP.F16.F32.PACK_AB R27, R79, R78 ;  /* 0x0000004e4f1b723e */ /* 0x000fe400000000ff */
[----:B------:R-:W-:Y:S02]  /*cd00*/  SHF.R.U64 R185, R185, 0x3, RZ ;  /* 0x00000003b9b97819 */ /* 0x000fe400000012ff */
[----:B------:R-:W-:Y:S01]  /*cd10*/  LOP3.LUT R183, R172, 0x380, RZ, 0xc0, !PT ;  /* 0x00000380acb77812 */ /* 0x000fe200078ec0ff */
[----:B------:R1:W-:Y:S01]  /*cd20*/  STSM.16.M88.4 [R110], R24 ;  /* 0x000000186e007844 */ /* 0x0003e20000000200 */
[----:B------:R-:W-:-:S02]  /*cd30*/  MOV R114, R114 ;  /* 0x0000007200727202 */ /* 0x000fc40000000f00 */
[----:B------:R-:W-:Y:S02]  /*cd40*/  SHF.R.U64 R173, R173, 0x3, RZ ;  /* 0x00000003adad7819 */ /* 0x000fe400000012ff */
[----:B------:R-:W-:Y:S01]  /*cd50*/  MOV R118, R118 ;  /* 0x0000007600767202 */ /* 0x000fe20000000f00 */
[----:B------:R-:W-:Y:S01]  /*cd60*/  STSM.16.M88.4 [R114], R28 ;  /* 0x0000001c72007844 */ /* 0x000fe20000000200 */
[----:B------:R-:W-:Y:S02]  /*cd70*/  MOV R44, R38 ;  /* 0x00000026002c7202 */ /* 0x000fe40000000f00 */
[----:B--2---:R-:W-:Y:S02]  /*cd80*/  F2FP.F16.F32.PACK_AB R32, R4, R167 ;  /* 0x000000a70420723e */ /* 0x004fe400000000ff */
[----:B------:R-:W-:Y:S02]  /*cd90*/  F2FP.F16.F32.PACK_AB R33, R58, R3 ;  /* 0x000000033a21723e */ /* 0x000fe400000000ff */
[----:B------:R-:W-:-:S02]  /*cda0*/  F2FP.F16.F32.PACK_AB R34, R93, R168 ;  /* 0x000000a85d22723e */ /* 0x000fc400000000ff */
[----:B------:R-:W-:Y:S02]  /*cdb0*/  F2FP.F16.F32.PACK_AB R35, R66, R62 ;  /* 0x0000003e4223723e */ /* 0x000fe400000000ff */
[----:B------:R-:W-:Y:S02]  /*cdc0*/  SHF.R.U64 R181, R181, 0x3, RZ ;  /* 0x00000003b5b57819 */ /* 0x000fe400000012ff */
[----:B------:R-:W-:Y:S01]  /*cdd0*/  MOV R122, R122 ;  /* 0x0000007a007a7202 */ /* 0x000fe20000000f00 */
[----:B------:R-:W-:Y:S01]  /*cde0*/  STSM.16.M88.4 [R118], R32 ;  /* 0x0000002076007844 */ /* 0x000fe20000000200 */
[----:B------:R-:W-:Y:S02]  /*cdf0*/  F2FP.F16.F32.PACK_AB R38, R101, R170 ;  /* 0x000000aa6526723e */ /* 0x000fe400000000ff */
[----:B------:R-:W-:Y:S01]  /*ce00*/  F2FP.F16.F32.PACK_AB R39, R76, R72 ;  /* 0x000000484c27723e */ /* 0x000fe200000000ff */
[----:B------:R-:W-:Y:S01]  /*ce10*/  IMAD.MOV.U32 R76, RZ, RZ, RZ ;  /* 0x000000ffff4c7224 */ /* 0x000fe200078e00ff */
[----:B------:R-:W-:-:S02]  /*ce20*/  MOV R126, R126 ;  /* 0x0000007e007e7202 */ /* 0x000fc40000000f00 */
[----:B----4-:R-:W-:Y:S01]  /*ce30*/  F2FP.F16.F32.PACK_AB R8, R105, R171 ;  /* 0x000000ab6908723e */ /* 0x010fe200000000ff */
[----:B------:R-:W-:Y:S01]  /*ce40*/  STSM.16.M88.4 [R122], R36 ;  /* 0x000000247a007844 */ /* 0x000fe20000000200 */
[----:B------:R-:W-:Y:S02]  /*ce50*/  F2FP.F16.F32.PACK_AB R9, R84, R80 ;  /* 0x000000505409723e */ /* 0x000fe400000000ff */
[----:B------:R-:W-:Y:S02]  /*ce60*/  F2FP.F16.F32.PACK_AB R10, R109, R174 ;  /* 0x000000ae6d0a723e */ /* 0x000fe400000000ff */
[----:B------:R-:W-:Y:S02]  /*ce70*/  F2FP.F16.F32.PACK_AB R11, R92, R87 ;  /* 0x000000575c0b723e */ /* 0x000fe400000000ff */
[----:B------:R-:W-:Y:S02]  /*ce80*/  LOP3.LUT R130, R185, R130, RZ, 0x3c, !PT ;  /* 0x00000082b9827212 */ /* 0x000fe400078e3cff */
[----:B------:R-:W-:Y:S01]  /*ce90*/  SHF.R.U64 R183, R183, 0x3, RZ ;  /* 0x00000003b7b77819 */ /* 0x000fe200000012ff */
[----:B------:R2:W-:Y:S01]  /*cea0*/  STSM.16.M88.4 [R126], R8 ;  /* 0x000000087e007844 */ /* 0x0005e20000000200 */
[----:B------:R-:W-:-:S02]  /*ceb0*/  IADD3.X R135, RZ, R143, RZ, P0, !PT ;  /* 0x0000008fff877210 */ /* 0x000fc400007fe4ff */
[----:B------:R-:W-:Y:S02]  /*cec0*/  LOP3.LUT R134, R173, R134, RZ, 0x3c, !PT ;  /* 0x00000086ad867212 */ /* 0x000fe400078e3cff */
[----:B------:R-:W-:Y:S02]  /*ced0*/  LOP3.LUT R138, R181, R138, RZ, 0x3c, !PT ;  /* 0x0000008ab58a7212 */ /* 0x000fe400078e3cff */
[----:B------:R-:W-:Y:S02]  /*cee0*/  LOP3.LUT R46, R183, R172, RZ, 0x3c, !PT ;  /* 0x000000acb72e7212 */ /* 0x000fe400078e3cff */
[----:B------:R-:W-:Y:S02]  /*cef0*/  MOV R130, R130 ;  /* 0x0000008200827202 */ /* 0x000fe40000000f00 */
[----:B0-----:R-:W-:Y:S02]  /*cf00*/  F2FP.F16.F32.PACK_AB R12, R113, R175 ;  /* 0x000000af710c723e */ /* 0x001fe400000000ff */
[----:B------:R-:W-:-:S02]  /*cf10*/  F2FP.F16.F32.PACK_AB R13, R100, R96 ;  /* 0x00000060640d723e */ /* 0x000fc400000000ff */
[----:B------:R-:W-:Y:S02]  /*cf20*/  F2FP.F16.F32.PACK_AB R14, R117, R177 ;  /* 0x000000b1750e723e */ /* 0x000fe400000000ff */
[----:B------:R-:W-:Y:S02]  /*cf30*/  F2FP.F16.F32.PACK_AB R15, R108, R104 ;  /* 0x000000686c0f723e */ /* 0x000fe400000000ff */
[----:B------:R-:W-:Y:S02]  /*cf40*/  MOV R134, R134 ;  /* 0x0000008600867202 */ /* 0x000fe40000000f00 */
[----:B-1----:R-:W-:Y:S01]  /*cf50*/  F2FP.F16.F32.PACK_AB R24, R121, R178 ;  /* 0x000000b27918723e */ /* 0x002fe200000000ff */
[----:B------:R-:W-:Y:S01]  /*cf60*/  STSM.16.M88.4 [R130], R12 ;  /* 0x0000000c82007844 */ /* 0x000fe20000000200 */
[----:B------:R-:W-:Y:S02]  /*cf70*/  F2FP.F16.F32.PACK_AB R25, R116, R112 ;  /* 0x000000707419723e */ /* 0x000fe400000000ff */
[----:B------:R-:W-:-:S02]  /*cf80*/  F2FP.F16.F32.PACK_AB R26, R125, R179 ;  /* 0x000000b37d1a723e */ /* 0x000fc400000000ff */
[----:B------:R-:W-:Y:S02]  /*cf90*/  F2FP.F16.F32.PACK_AB R27, R124, R120 ;  /* 0x000000787c1b723e */ /* 0x000fe400000000ff */
[----:B------:R-:W-:Y:S02]  /*cfa0*/  ISETP.NE.U32.AND P0, PT, RZ, UR4, PT ;  /* 0x00000004ff007c0c */ /* 0x000fe4000bf05070 */
[----:B--2---:R-:W-:Y:S01]  /*cfb0*/  IADD3 R10, P1, R219, UR4, RZ ;  /* 0x00000004db0a7c10 */ /* 0x004fe2000ff3e0ff */
[----:B------:R0:W-:Y:S01]  /*cfc0*/  STSM.16.M88.4 [R134], R24 ;  /* 0x0000001886007844 */ /* 0x0001e20000000200 */
[----:B------:R-:W-:Y:S02]  /*cfd0*/  MOV R54, R138 ;  /* 0x0000008a00367202 */ /* 0x000fe40000000f00 */
[----:B------:R-:W-:Y:S02]  /*cfe0*/  F2FP.F16.F32.PACK_AB R181, R152, R128 ;  /* 0x0000008098b5723e */ /* 0x000fe400000000ff */
[----:B------:R-:W-:-:S02]  /*cff0*/  F2FP.F16.F32.PACK_AB R183, R154, R153 ;  /* 0x000000999ab7723e */ /* 0x000fc400000000ff */
[----:B------:R-:W-:Y:S02]  /*d000*/  F2FP.F16.F32.PACK_AB R138, R141, R140 ;  /* 0x0000008c8d8a723e */ /* 0x000fe400000000ff */
[----:B------:R-:W-:Y:S01]  /*d010*/  F2FP.F16.F32.PACK_AB R139, R158, R157 ;  /* 0x0000009d9e8b723e */ /* 0x000fe200000000ff */
[----:B------:R1:W-:Y:S01]  /*d020*/  STSM.16.M88.4 [R54], R180 ;  /* 0x000000b436007844 */ /* 0x0003e20000000200 */
[----:B------:R-:W-:Y:S02]  /*d030*/  MOV R46, R46 ;  /* 0x0000002e002e7202 */ /* 0x000fe40000000f00 */
[----:B------:R-:W-:Y:S01]  /*d040*/  ISETP.NE.AND.EX P0, PT, RZ, UR5, PT, P0 ;  /* 0x00000005ff007c0c */ /* 0x000fe2000bf05300 */
[----:B------:R1:W-:Y:S01]  /*d050*/  STSM.16.M88.4 [R44], R136 ;  /* 0x000000882c007844 */ /* 0x0003e20000000200 */
[----:B------:R-:W-:Y:S01]  /*d060*/  IADD3.X R11, R220, UR5, RZ, P1, !PT ;  /* 0x00000005dc0b7c10 */ /* 0x000fe20008ffe4ff */
[----:B------:R-:W-:Y:S02]  /*d070*/  ULDC.64 UR4, c[0x0][0xc08] ;  /* 0x0003020000047ab9 */ /* 0x000fe40000000a00 */
[----:B------:R-:W-:Y:S01]  /*d080*/  ISETP.NE.U32.AND P2, PT, RZ, UR4, PT ;  /* 0x00000004ff007c0c */ /* 0x000fe2000bf45070 */
[----:B------:R1:W-:Y:S01]  /*d090*/  STSM.16.M88.4 [R46], R144 ;  /* 0x000000902e007844 */ /* 0x0003e20000000200 */
[----:B------:R-:W-:Y:S02]  /*d0a0*/  BAR.SYNC.DEFER_BLOCKING 0x1, 0x100 ;  /* 0x0044000000007b1d */ /* 0x000fe40000010000 */
[----:B------:R-:W-:-:S13]  /*d0b0*/  ISETP.NE.AND.EX P2, PT, RZ, UR5, PT, P2 ;  /* 0x00000005ff007c0c */ /* 0x000fda000bf45320 */
[----:B------:R-:W-:Y:S01]  /*d0c0*/  @P2 IADD3 R8, P3, R219, UR4, RZ ;  /* 0x00000004db082c10 */ /* 0x000fe2000ff7e0ff */
[----:B------:R-:W-:Y:S02]  /*d0d0*/  ULDC UR4, c[0x0][0xa88] ;  /* 0x0002a20000047ab9 */ /* 0x000fe40000000800 */
[----:B------:R-:W-:Y:S01]  /*d0e0*/  IMAD.U32 R7, RZ, RZ, UR4 ;  /* 0x00000004ff077e24 */ /* 0x000fe2000f8e00ff */
[----:B------:R-:W-:Y:S01]  /*d0f0*/  @P2 IADD3.X R9, R220, UR5, RZ, P3, !PT ;  /* 0x00000005dc092c10 */ /* 0x000fe20009ffe4ff */
[----:B------:R1:W5:Y:S01]  /*d100*/  @P0 LDG.E R76, desc[UR40][R10.64] ;  /* 0x000000280a4c0981 */ /* 0x000362000c1e1900 */
[----:B---3--:R-:W-:Y:S01]  /*d110*/  ISETP.NE.AND P1, PT, R0, 0x1, PT ;  /* 0x000000010000780c */ /* 0x008fe20003f25270 */
[----:B0-----:R-:W-:Y:S02]  /*d120*/  IMAD R27, R224, 0x80, R237 ;  /* 0x00000080e01b7824 */ /* 0x001fe400078e02ed */
[----:B------:R1:W5:Y:S10]  /*d130*/  @P2 LDG.E R7, desc[UR40][R8.64] ;  /* 0x0000002808072981 */ /* 0x000374000c1e1900 */
[----:B------:R-:W0:Y:S08]  /*d140*/  @P1 LDC R4, c[0x0][0xbec] ;  /* 0x0002fb00ff041b82 */ /* 0x000e300000000800 */
[----:B------:R-:W2:Y:S01]  /*d150*/  @P1 LDC R15, c[0x0][0xbf0] ;  /* 0x0002fc00ff0f1b82 */ /* 0x000ea20000000800 */
[----:B-1----:R-:W-:Y:S05]  /*d160*/  @P2 BRA `(.L_x_731) ;  /* 0x0000000000102947 */ /* 0x002fea0003800000 */
[----:B------:R-:W-:Y:S05]  /*d170*/  @!P0 BRA `(.L_x_731) ;  /* 0x00000000000c8947 */ /* 0x000fea0003800000 */
[----:B------:R-:W3:Y:S04]  /*d180*/  LDG.E R8, desc[UR40][R10.64] ;  /* 0x000000280a087981 */ /* 0x000ee8000c1e1900 */
[----:B-----5:R-:W3:Y:S02]  /*d190*/  LDG.E R7, desc[UR40][R10.64+0x4] ;  /* 0x000004280a077981 */ /* 0x020ee4000c1e1900 */
[----:B---3--:R-:W-:-:S07]  /*d1a0*/  IMAD.IADD R7, R7, 0x1, -R8 ;  /* 0x0000000107077824 */ /* 0x008fce00078e0a08 */
.L_x_731:
[----:B------:R-:W-:Y:S01]  /*d1b0*/  SHF.R.S32.HI R3, RZ, 0x1f, R218 ;  /* 0x0000001fff037819 */ /* 0x000fe200000114da */
[----:B0-----:R-:W-:Y:S01]  /*d1c0*/  @P1 IMAD.HI.U32 R4, R27, R4, RZ ;  /* 0x000000041b041227 */ /* 0x001fe200078e00ff */
[----:B------:R-:W-:Y:S01]  /*d1d0*/  ULDC.64 UR4, c[0x0][0xb90] ;  /* 0x0002e40000047ab9 */ /* 0x000fe20000000a00 */
[----:B-----5:R-:W-:Y:S01]  /*d1e0*/  SHF.R.S32.HI R77, RZ, 0x1f, R76 ;  /* 0x0000001fff4d7819 */ /* 0x020fe2000001144c */
[----:B------:R-:W0:Y:S01]  /*d1f0*/  @P1 LDC R80, c[0x0][0xbec] ;  /* 0x0002fb00ff501b82 */ /* 0x000e220000000800 */
[----:B------:R-:W-:Y:S01]  /*d200*/  IMAD R13, R3, UR4, RZ ;  /* 0x00000004030d7c24 */ /* 0x000fe2000f8e02ff */
[----:B------:R-:W-:Y:S01]  /*d210*/  SEL R229, R229, RZ, !P0 ;  /* 0x000000ffe5e57207 */ /* 0x000fe20004000000 */
[----:B------:R-:W-:Y:S01]  /*d220*/  IMAD.MOV.U32 R11, RZ, RZ, R27 ;  /* 0x000000ffff0b7224 */ /* 0x000fe200078e001b */
[----:B--2---:R-:W-:Y:S01]  /*d230*/  @P1 SHF.R.U32.HI R11, RZ, R15, R4 ;  /* 0x0000000fff0b1219 */ /* 0x004fe20000011604 */
[----:B------:R-:W-:Y:S01]  /*d240*/  IMAD.WIDE.U32 R8, R218, UR4, R76 ;  /* 0x00000004da087c25 */ /* 0x000fe2000f8e004c */
[----:B------:R-:W-:-:S02]  /*d250*/  SEL R221, R221, RZ, !P0 ;  /* 0x000000ffdddd7207 */ /* 0x000fc40004000000 */
[----:B------:R-:W1:Y:S01]  /*d260*/  @P1 LDC R79, c[0x0][0xbf0] ;  /* 0x0002fc00ff4f1b82 */ /* 0x000e620000000800 */
[----:B------:R-:W-:Y:S01]  /*d270*/  IMAD R13, R218, UR5, R13 ;  /* 0x00000005da0d7c24 */ /* 0x000fe2000f8e020d */
[----:B------:R-:W-:Y:S01]  /*d280*/  ULDC.64 UR4, c[0x0][0xb98] ;  /* 0x0002e60000047ab9 */ /* 0x000fe20000000a00 */
[----:B------:R-:W-:Y:S02]  /*d290*/  IMAD.MOV R25, RZ, RZ, -R11 ;  /* 0x000000ffff197224 */ /* 0x000fe400078e0a0b */
[----:B------:R-:W-:Y:S02]  /*d2a0*/  IMAD.IADD R9, R9, 0x1, R13 ;  /* 0x0000000109097824 */ /* 0x000fe400078e020d */
[----:B------:R-:W-:Y:S02]  /*d2b0*/  IMAD R15, R228, 0x40, R209 ;  /* 0x00000040e40f7824 */ /* 0x000fe400078e02d1 */
[----:B------:R-:W-:Y:S02]  /*d2c0*/  IMAD R13, R0, R25, R27 ;  /* 0x00000019000d7224 */ /* 0x000fe400078e021b */
[----:B------:R-:W-:-:S02]  /*d2d0*/  IMAD R4, R229, UR4, RZ ;  /* 0x00000004e5047c24 */ /* 0x000fc4000f8e02ff */
[----:B------:R-:W-:-:S04]  /*d2e0*/  IMAD.WIDE.U32 R8, R221, UR4, R8 ;  /* 0x00000004dd087c25 */ /* 0x000fc8000f8e0008 */
[----:B------:R-:W-:Y:S01]  /*d2f0*/  IMAD.WIDE R20, R15, 0x2, R20 ;  /* 0x000000020f147825 */ /* 0x000fe200078e0214 */
[----:B------:R-:W-:Y:S02]  /*d300*/  SHF.R.S32.HI R15, RZ, 0x1f, R11 ;  /* 0x0000001fff0f7819 */ /* 0x000fe4000001140b */
[----:B------:R-:W-:Y:S01]  /*d310*/  IADD3 R10, P0, R11, R8, RZ ;  /* 0x000000080b0a7210 */ /* 0x000fe20007f1e0ff */
[----:B------:R-:W-:Y:S01]  /*d320*/  IMAD R12, R221, UR5, R4 ;  /* 0x00000005dd0c7c24 */ /* 0x000fe2000f8e0204 */
[----:B------:R-:W-:Y:S01]  /*d330*/  SHF.R.S32.HI R4, RZ, 0x1f, R13 ;  /* 0x0000001fff047819 */ /* 0x000fe2000001140d */
[----:B------:R-:W-:Y:S01]  /*d340*/  ULDC.64 UR4, c[0x0][0xb88] ;  /* 0x0002e20000047ab9 */ /* 0x000fe20000000a00 */
[----:B------:R-:W-:Y:S01]  /*d350*/  IADD3 R25, P2, R20, 0x1000, RZ ;  /* 0x0000100014197810 */ /* 0x000fe20007f5e0ff */
[----:B------:R-:W-:Y:S01]  /*d360*/  IMAD R78, R7, R0, RZ ;  /* 0x00000000074e7224 */ /* 0x000fe200078e02ff */
[----:B------:R-:W-:Y:S01]  /*d370*/  IADD3.X R11, R15, R9, R12, P0, !PT ;  /* 0x000000090f0b7210 */ /* 0x000fe200007fe40c */
[----:B------:R-:W-:Y:S01]  /*d380*/  IMAD R4, R4, UR4, RZ ;  /* 0x0000000404047c24 */ /* 0x000fe2000f8e02ff */
[----:B------:R-:W-:-:S02]  /*d390*/  LOP3.LUT R8, R25, 0x380, RZ, 0xc0, !PT ;  /* 0x0000038019087812 */ /* 0x000fc400078ec0ff */
[----:B------:R-:W-:Y:S01]  /*d3a0*/  IADD3 R33, P4, R20, 0x5000, RZ ;  /* 0x0000500014217810 */ /* 0x000fe20007f9e0ff */
[C---:B------:R-:W-:Y:S01]  /*d3b0*/  IMAD R9, R13.reuse, UR5, R4 ;  /* 0x000000050d097c24 */ /* 0x040fe2000f8e0204 */
[----:B------:R-:W-:Y:S01]  /*d3c0*/  SHF.R.U64 R8, R8, 0x3, RZ ;  /* 0x0000000308087819 */ /* 0x000fe200000012ff */
[----:B------:R-:W-:Y:S01]  /*d3d0*/  IMAD.WIDE.U32 R10, R13, UR4, R10 ;  /* 0x000000040d0a7c25 */ /* 0x000fe2000f8e000a */
[----:B------:R-:W-:Y:S01]  /*d3e0*/  IADD3 R13, P3, R20, 0x2000, RZ ;  /* 0x00002000140d7810 */ /* 0x000fe20007f7e0ff */
[----:B------:R-:W-:Y:S01]  /*d3f0*/  ULDC.64 UR4, c[0x0][0xb50] ;  /* 0x0002d40000047ab9 */ /* 0x000fe20000000a00 */
[----:B------:R-:W-:Y:S01]  /*d400*/  LOP3.LUT R8, R8, R25, RZ, 0x3c, !PT ;  /* 0x0000001908087212 */ /* 0x000fe200078e3cff */
[----:B------:R-:W-:Y:S01]  /*d410*/  IMAD.IADD R9, R11, 0x1, R9 ;  /* 0x000000010b097824 */ /* 0x000fe200078e0209 */
[----:B------:R-:W-:Y:S01]  /*d420*/  LEA R4, P0, R10, UR4, 0x2 ;  /* 0x000000040a047c11 */ /* 0x000fe2000f8010ff */
[----:B------:R-:W-:Y:S01]  /*d430*/  IMAD R11, R224, 0x80, R235 ;  /* 0x00000080e00b7824 */ /* 0x000fe200078e02eb */
[----:B------:R-:W-:-:S02]  /*d440*/  LOP3.LUT R12, R13, 0x380, RZ, 0xc0, !PT ;  /* 0x000003800d0c7812 */ /* 0x000fc400078ec0ff */
[----:B------:R-:W-:Y:S01]  /*d450*/  LEA.HI.X R10, R10, UR5, R9, 0x2, P0 ;  /* 0x000000050a0a7c11 */ /* 0x000fe200080f1409 */
[--C-:B------:R-:W-:Y:S01]  /*d460*/  IMAD.X R9, RZ, RZ, R21.reuse, P2 ;  /* 0x000000ffff097224 */ /* 0x100fe200010e0615 */
[----:B------:R-:W-:Y:S01]  /*d470*/  SHF.R.U64 R12, R12, 0x3, RZ ;  /* 0x000000030c0c7819 */ /* 0x000fe200000012ff */
[----:B------:R-:W-:Y:S01]  /*d480*/  SHFL.IDX PT, R50, R4, RZ, 0x1c1f ;  /* 0x001c1fff04327589 */ /* 0x000fe200000e0000 */
[----:B------:R-:W-:Y:S01]  /*d490*/  IADD3 R29, P0, R20, 0x4000, RZ ;  /* 0x00004000141d7810 */ /* 0x000fe20007f1e0ff */
[----:B------:R-:W-:Y:S01]  /*d4a0*/  VIADD R7, R11, 0x8 ;  /* 0x000000080b077836 */ /* 0x000fe20000000000 */
[----:B------:R-:W-:Y:S01]  /*d4b0*/  LOP3.LUT R12, R12, R13, RZ, 0x3c, !PT ;  /* 0x0000000d0c0c7212 */ /* 0x000fe200078e3cff */
[----:B------:R-:W-:Y:S01]  /*d4c0*/  IMAD.X R13, RZ, RZ, R21, P3 ;  /* 0x000000ffff0d7224 */ /* 0x000fe200018e0615 */
[----:B------:R-:W-:Y:S01]  /*d4d0*/  LOP3.LUT R28, R29, 0x380, RZ, 0xc0, !PT ;  /* 0x000003801d1c7812 */ /* 0x000fe200078ec0ff */
[----:B------:R-:W2:Y:S01]  /*d4e0*/  SHFL.IDX PT, R51, R10, RZ, 0x1c1f ;  /* 0x001c1fff0a337589 */ /* 0x000ea200000e0000 */
[C---:B------:R-:W-:Y:S01]  /*d4f0*/  IADD3 R37, P2, R20.reuse, 0x6000, RZ ;  /* 0x0000600014257810 */ /* 0x040fe20007f5e0ff */
[----:B------:R-:W-:Y:S01]  /*d500*/  ULDC.64 UR4, c[0x0][0xaa0] ;  /* 0x0002a80000047ab9 */ /* 0x000fe20000000a00 */
[C---:B------:R-:W-:Y:S01]  /*d510*/  IADD3 R41, P3, R20.reuse, 0x7000, RZ ;  /* 0x0000700014297810 */ /* 0x040fe20007f7e0ff */
[----:B------:R3:W-:Y:S01]  /*d520*/  SHFL.IDX PT, R54, R4, 0x1, 0x1c1f ;  /* 0x003c1f0004367f89 */ /* 0x0007e200000e0000 */
[----:B------:R-:W-:-:S02]  /*d530*/  IADD3 R25, P5, R20, 0x3000, RZ ;  /* 0x0000300014197810 */ /* 0x000fc40007fbe0ff */
[----:B------:R-:W-:Y:S01]  /*d540*/  SHF.R.U64 R28, R28, 0x3, RZ ;  /* 0x000000031c1c7819 */ /* 0x000fe200000012ff */
[----:B------:R-:W4:Y:S01]  /*d550*/  SHFL.IDX PT, R55, R10, 0x1, 0x1c1f ;  /* 0x003c1f000a377f89 */ /* 0x000f2200000e0000 */
[----:B------:R-:W-:Y:S02]  /*d560*/  LOP3.LUT R36, R37, 0x380, RZ, 0xc0, !PT ;  /* 0x0000038025247812 */ /* 0x000fe400078ec0ff */
[----:B------:R-:W-:Y:S02]  /*d570*/  LOP3.LUT R40, R41, 0x380, RZ, 0xc0, !PT ;  /* 0x0000038029287812 */ /* 0x000fe400078ec0ff */
[----:B------:R-:W-:Y:S02]  /*d580*/  LOP3.LUT R24, R25, 0x380, RZ, 0xc0, !PT ;  /* 0x0000038019187812 */ /* 0x000fe400078ec0ff */
[----:B------:R-:W-:Y:S02]  /*d590*/  LOP3.LUT R32, R33, 0x380, RZ, 0xc0, !PT ;  /* 0x0000038021207812 */ /* 0x000fe400078ec0ff */
[----:B------:R-:W-:-:S02]  /*d5a0*/  LOP3.LUT R28, R28, R29, RZ, 0x3c, !PT ;  /* 0x0000001d1c1c7212 */ /* 0x000fc400078e3cff */
[----:B------:R-:W-:Y:S02]  /*d5b0*/  SHF.R.U64 R36, R36, 0x3, RZ ;  /* 0x0000000324247819 */ /* 0x000fe400000012ff */
[----:B------:R-:W-:Y:S02]  /*d5c0*/  IADD3.X R29, RZ, R21, RZ, P0, !PT ;  /* 0x00000015ff1d7210 */ /* 0x000fe400007fe4ff */
[----:B------:R-:W-:Y:S02]  /*d5d0*/  SHF.R.U64 R40, R40, 0x3, RZ ;  /* 0x0000000328287819 */ /* 0x000fe400000012ff */
[----:B------:R-:W-:Y:S02]  /*d5e0*/  SHF.R.U64 R24, R24, 0x3, RZ ;  /* 0x0000000318187819 */ /* 0x000fe400000012ff */
[----:B------:R-:W-:Y:S02]  /*d5f0*/  SHF.R.U64 R32, R32, 0x3, RZ ;  /* 0x0000000320207819 */ /* 0x000fe400000012ff */
[----:B------:R-:W-:-:S02]  /*d600*/  IADD3 R49, P0, R20, 0x9000, RZ ;  /* 0x0000900014317810 */ /* 0x000fc40007f1e0ff */
        /* <DEDUP_REMOVED lines=8> */
[----:B------:R-:W-:Y:S02]  /*d690*/  LOP3.LUT R48, R49, 0x380, RZ, 0xc0, !PT ;  /* 0x0000038031307812 */ /* 0x000fe400078ec0ff */
[----:B------:R-:W-:-:S02]  /*d6a0*/  IADD3 R57, P2, R20, 0xb000, RZ ;  /* 0x0000b00014397810 */ /* 0x000fc40007f5e0ff */
[C---:B------:R-:W-:Y:S02]  /*d6b0*/  IADD3 R61, P3, R20.reuse, 0xc000, RZ ;  /* 0x0000c000143d7810 */ /* 0x040fe40007f7e0ff */
[C---:B------:R-:W-:Y:S02]  /*d6c0*/  IADD3 R45, P5, R20.reuse, 0x8000, RZ ;  /* 0x00008000142d7810 */ /* 0x040fe40007fbe0ff */
[----:B------:R-:W-:Y:S02]  /*d6d0*/  IADD3 R53, P4, R20, 0xa000, RZ ;  /* 0x0000a00014357810 */ /* 0x000fe40007f9e0ff */
[----:B------:R-:W-:Y:S02]  /*d6e0*/  SHF.R.U64 R48, R48, 0x3, RZ ;  /* 0x0000000330307819 */ /* 0x000fe400000012ff */
[----:B------:R-:W-:Y:S02]  /*d6f0*/  LOP3.LUT R56, R57, 0x380, RZ, 0xc0, !PT ;  /* 0x0000038039387812 */ /* 0x000fe400078ec0ff */
[----:B------:R-:W-:-:S02]  /*d700*/  LOP3.LUT R60, R61, 0x380, RZ, 0xc0, !PT ;  /* 0x000003803d3c7812 */ /* 0x000fc400078ec0ff */
[----:B------:R-:W-:Y:S02]  /*d710*/  LOP3.LUT R44, R45, 0x380, RZ, 0xc0, !PT ;  /* 0x000003802d2c7812 */ /* 0x000fe400078ec0ff */
[----:B------:R-:W-:Y:S02]  /*d720*/  LOP3.LUT R52, R53, 0x380, RZ, 0xc0, !PT ;  /* 0x0000038035347812 */ /* 0x000fe400078ec0ff */
[----:B------:R-:W-:Y:S01]  /*d730*/  LOP3.LUT R48, R48, R49, RZ, 0x3c, !PT ;  /* 0x0000003130307212 */ /* 0x000fe200078e3cff */
[----:B------:R-:W-:Y:S01]  /*d740*/  IMAD.X R49, RZ, RZ, R21, P0 ;  /* 0x000000ffff317224 */ /* 0x000fe200000e0615 */
[----:B------:R-:W-:Y:S02]  /*d750*/  SHF.R.U64 R56, R56, 0x3, RZ ;  /* 0x0000000338387819 */ /* 0x000fe400000012ff */
[----:B------:R-:W-:Y:S02]  /*d760*/  SHF.R.U64 R60, R60, 0x3, RZ ;  /* 0x000000033c3c7819 */ /* 0x000fe400000012ff */
[----:B------:R-:W-:-:S02]  /*d770*/  SHF.R.U64 R44, R44, 0x3, RZ ;  /* 0x000000032c2c7819 */ /* 0x000fc400000012ff */
        /* <DEDUP_REMOVED lines=11> */
[C---:B------:R-:W-:Y:S02]  /*d830*/  IADD3 R11, P3, R20.reuse, 0xf000, RZ ;  /* 0x0000f000140b7810 */ /* 0x040fe40007f7e0ff */
[----:B------:R-:W-:Y:S02]  /*d840*/  ISETP.GE.OR P0, PT, R7, R78, P0 ;  /* 0x0000004e0700720c */ /* 0x000fe40000706670 */
[C---:B------:R-:W-:Y:S01]  /*d850*/  IADD3 R65, P5, R20.reuse, 0xd000, RZ ;  /* 0x0000d00014417810 */ /* 0x040fe20007fbe0ff */
[----:B------:R-:W-:Y:S01]  /*d860*/  IMAD.X R73, RZ, RZ, R21, P3 ;  /* 0x000000ffff497224 */ /* 0x000fe200018e0615 */
[C---:B------:R-:W-:Y:S02]  /*d870*/  IADD3 R69, P4, R20.reuse, 0xe000, RZ ;  /* 0x0000e00014457810 */ /* 0x040fe40007f9e0ff */
[----:B------:R-:W-:Y:S02]  /*d880*/  LOP3.LUT R15, R20, 0x380, RZ, 0xc0, !PT ;  /* 0x00000380140f7812 */ /* 0x000fe400078ec0ff */
[----:B---3--:R-:W-:Y:S01]  /*d890*/  LOP3.LUT R4, R11, 0x380, RZ, 0xc0, !PT ;  /* 0x000003800b047812 */ /* 0x008fe200078ec0ff */
[----:B--2---:R-:W-:Y:S01]  /*d8a0*/  @!P2 ST.E desc[UR40][R50.64], R6 ;  /* 0x000000063200a985 */ /* 0x004fe2000c101928 */
[----:B------:R-:W-:-:S02]  /*d8b0*/  LOP3.LUT R64, R65, 0x380, RZ, 0xc0, !PT ;  /* 0x0000038041407812 */ /* 0x000fc400078ec0ff */
[----:B------:R-:W-:Y:S01]  /*d8c0*/  LOP3.LUT R68, R69, 0x380, RZ, 0xc0, !PT ;  /* 0x0000038045447812 */ /* 0x000fe200078ec0ff */
[----:B----4-:R2:W-:Y:S01]  /*d8d0*/  @!P0 ST.E desc[UR40][R54.64], R5 ;  /* 0x0000000536008985 */ /* 0x0105e2000c101928 */
[----:B------:R-:W-:Y:S02]  /*d8e0*/  SHF.R.U64 R15, R15, 0x3, RZ ;  /* 0x000000030f0f7819 */ /* 0x000fe400000012ff */
[----:B------:R-:W-:Y:S01]  /*d8f0*/  SHF.R.U64 R4, R4, 0x3, RZ ;  /* 0x0000000304047819 */ /* 0x000fe200000012ff */
[----:B------:R-:W5:Y:S01]  /*d900*/  LD.E.128 R24, desc[UR40][R24.64] ;  /* 0x0000002818187980 */ /* 0x000f62000c101d00 */
[----:B------:R-:W-:Y:S02]  /*d910*/  SHF.R.U64 R64, R64, 0x3, RZ ;  /* 0x0000000340407819 */ /* 0x000fe400000012ff */
[----:B------:R-:W-:Y:S01]  /*d920*/  SHF.R.U64 R68, R68, 0x3, RZ ;  /* 0x0000000344447819 */ /* 0x000fe200000012ff */
[----:B------:R-:W5:Y:S01]  /*d930*/  LD.E.128 R28, desc[UR40][R28.64] ;  /* 0x000000281c1c7980 */ /* 0x000f62000c101d00 */
[----:B------:R-:W-:-:S02]  /*d940*/  LOP3.LUT R20, R15, R20, RZ, 0x3c, !PT ;  /* 0x000000140f147212 */ /* 0x000fc400078e3cff */
[----:B------:R-:W-:Y:S01]  /*d950*/  LOP3.LUT R64, R64, R65, RZ, 0x3c, !PT ;  /* 0x0000004140407212 */ /* 0x000fe200078e3cff */
[--C-:B------:R-:W-:Y:S01]  /*d960*/  IMAD.X R65, RZ, RZ, R21.reuse, P5 ;  /* 0x000000ffff417224 */ /* 0x100fe200028e0615 */
[----:B------:R-:W-:Y:S01]  /*d970*/  LOP3.LUT R68, R68, R69, RZ, 0x3c, !PT ;  /* 0x0000004544447212 */ /* 0x000fe200078e3cff */
[----:B------:R-:W-:Y:S01]  /*d980*/  IMAD.X R69, RZ, RZ, R21, P4 ;  /* 0x000000ffff457224 */ /* 0x000fe200020e0615 */
[----:B------:R-:W-:Y:S01]  /*d990*/  LOP3.LUT R72, R4, R11, RZ, 0x3c, !PT ;  /* 0x0000000b04487212 */ /* 0x000fe200078e3cff */
[----:B------:R-:W5:Y:S04]  /*d9a0*/  LD.E.128 R12, desc[UR40][R12.64] ;  /* 0x000000280c0c7980 */ /* 0x000f68000c101d00 */
[----:B--2---:R2:W5:Y:S04]  /*d9b0*/  LD.E.128 R4, desc[UR40][R20.64] ;  /* 0x0000002814047980 */ /* 0x004568000c101d00 */
[----:B------:R-:W5:Y:S04]  /*d9c0*/  LD.E.128 R8, desc[UR40][R8.64] ;  /* 0x0000002808087980 */ /* 0x000f68000c101d00 */
[----:B------:R-:W5:Y:S01]  /*d9d0*/  LD.E.128 R32, desc[UR40][R32.64] ;  /* 0x0000002820207980 */ /* 0x000f62000c101d00 */
[----:B--2---:R-:W-:-:S03]  /*d9e0*/  IMAD R21, R77, UR4, RZ ;  /* 0x000000044d157c24 */ /* 0x004fc6000f8e02ff */
[----:B------:R-:W5:Y:S01]  /*d9f0*/  LD.E.128 R36, desc[UR40][R36.64] ;  /* 0x0000002824247980 */ /* 0x000f62000c101d00 */
[C---:B------:R-:W-:Y:S02]  /*da00*/  IMAD R77, R76.reuse, UR5, R21 ;  /* 0x000000054c4d7c24 */ /* 0x040fe4000f8e0215 */
[----:B------:R-:W-:Y:S01]  /*da10*/  IMAD.WIDE.U32 R20, R76, UR4, RZ ;  /* 0x000000044c147c25 */ /* 0x000fe2000f8e00ff */
[----:B------:R-:W-:Y:S01]  /*da20*/  ULDC.64 UR4, c[0x0][0xae8] ;  /* 0x0002ba0000047ab9 */ /* 0x000fe20000000a00 */
[----:B------:R-:W5:Y:S02]  /*da30*/  LD.E.128 R40, desc[UR40][R40.64] ;  /* 0x0000002828287980 */ /* 0x000f64000c101d00 */
[----:B------:R-:W-:Y:S02]  /*da40*/  IMAD.IADD R21, R21, 0x1, R77 ;  /* 0x0000000115157824 */ /* 0x000fe400078e024d */
[----:B------:R-:W-:Y:S01]  /*da50*/  IMAD R77, R216, 0x20, R228 ;  /* 0x00000020d84d7824 */ /* 0x000fe200078e02e4 */
[----:B------:R-:W5:Y:S01]  /*da60*/  LD.E.128 R44, desc[UR40][R44.64] ;  /* 0x000000282c2c7980 */ /* 0x000f62000c101d00 */
[----:B------:R-:W-:-:S03]  /*da70*/  IMAD R3, R3, UR4, RZ ;  /* 0x0000000403037c24 */ /* 0x000fc6000f8e02ff */
[----:B------:R-:W-:Y:S01]  /*da80*/  LEA R81, R224, R77, 0x7 ;  /* 0x0000004de0517211 */ /* 0x000fe200078e38ff */
[C---:B------:R-:W-:Y:S01]  /*da90*/  IMAD R3, R218.reuse, UR5, R3 ;  /* 0x00000005da037c24 */ /* 0x040fe2000f8e0203 */
[----:B------:R-:W5:Y:S01]  /*daa0*/  LD.E.128 R48, desc[UR40][R48.64] ;  /* 0x0000002830307980 */ /* 0x000f62000c101d00 */
[----:B------:R-:W-:Y:S01]  /*dab0*/  IMAD.WIDE.U32 R20, R218, UR4, R20 ;  /* 0x00000004da147c25 */ /* 0x000fe2000f8e0014 */
[----:B------:R-:W-:Y:S02]  /*dac0*/  ULDC.64 UR4, c[0x0][0xaf0] ;  /* 0x0002bc0000047ab9 */ /* 0x000fe40000000a00 */
[----:B------:R-:W5:Y:S01]  /*dad0*/  LD.E.128 R52, desc[UR40][R52.64] ;  /* 0x0000002834347980 */ /* 0x000f62000c101d00 */
[----:B0-----:R-:W-:-:S03]  /*dae0*/  @P1 IMAD.HI.U32 R76, R81, R80, RZ ;  /* 0x00000050514c1227 */ /* 0x001fc600078e00ff */
[----:B------:R-:W5:Y:S01]  /*daf0*/  LD.E.128 R56, desc[UR40][R56.64] ;  /* 0x0000002838387980 */ /* 0x000f62000c101d00 */
[----:B------:R-:W-:Y:S02]  /*db00*/  IMAD.IADD R21, R21, 0x1, R3 ;  /* 0x0000000115157824 */ /* 0x000fe400078e0203 */
[----:B------:R-:W-:Y:S01]  /*db10*/  IMAD.MOV.U32 R3, RZ, RZ, R81 ;  /* 0x000000ffff037224 */ /* 0x000fe200078e0051 */
[----:B-1----:R-:W-:Y:S01]  /*db20*/  @P1 SHF.R.U32.HI R3, RZ, R79, R76 ;  /* 0x0000004fff031219 */ /* 0x002fe2000001164c */
[----:B------:R-:W-:Y:S01]  /*db30*/  IMAD R80, R229, UR4, RZ ;  /* 0x00000004e5507c24 */ /* 0x000fe2000f8e02ff */
[----:B------:R-:W5:Y:S01]  /*db40*/  LD.E.128 R60, desc[UR40][R60.64] ;  /* 0x000000283c3c7980 */ /* 0x000f62000c101d00 */
[C---:B------:R-:W-:Y:S01]  /*db50*/  IMAD.WIDE.U32 R20, R221.reuse, UR4, R20 ;  /* 0x00000004dd147c25 */ /* 0x040fe2000f8e0014 */
[--C-:B------:R-:W-:Y:S02]  /*db60*/  SHF.R.S32.HI R76, RZ, 0x1f, R3.reuse ;  /* 0x0000001fff4c7819 */ /* 0x100fe40000011403 */
[----:B------:R-:W5:Y:S01]  /*db70*/  LD.E.128 R64, desc[UR40][R64.64] ;  /* 0x0000002840407980 */ /* 0x000f62000c101d00 */
[----:B------:R-:W-:Y:S01]  /*db80*/  IMAD R77, R221, UR5, R80 ;  /* 0x00000005dd4d7c24 */ /* 0x000fe2000f8e0250 */
[----:B------:R-:W-:Y:S01]  /*db90*/  ULDC.64 UR4, c[0x0][0xae0] ;  /* 0x0002b80000047ab9 */ /* 0x000fe20000000a00 */
[----:B------:R-:W-:Y:S01]  /*dba0*/  IMAD.MOV R79, RZ, RZ, -R3 ;  /* 0x000000ffff4f7224 */ /* 0x000fe200078e0a03 */
[----:B------:R-:W5:Y:S01]  /*dbb0*/  LD.E.128 R68, desc[UR40][R68.64] ;  /* 0x0000002844447980 */ /* 0x000f62000c101d00 */
[----:B------:R-:W-:-:S02]  /*dbc0*/  IMAD.IADD R21, R21, 0x1, R77 ;  /* 0x0000000115157824 */ /* 0x000fc400078e024d */
[----:B------:R-:W-:Y:S01]  /*dbd0*/  IMAD R77, R0, R79, R81 ;  /* 0x0000004f004d7224 */ /* 0x000fe200078e0251 */
[----:B------:R-:W5:Y:S01]  /*dbe0*/  LD.E.128 R72, desc[UR40][R72.64] ;  /* 0x0000002848487980 */ /* 0x000f62000c101d00 */
[----:B------:R-:W-:Y:S01]  /*dbf0*/  IMAD R76, R76, UR4, RZ ;  /* 0x000000044c4c7c24 */ /* 0x000fe2000f8e02ff */
[----:B------:R-:W-:Y:S01]  /*dc00*/  @!PT LDS RZ, [RZ] ;  /* 0x00000000fffff984 */ /* 0x000fe20000000800 */
[----:B------:R-:W-:Y:S01]  /*dc10*/  @!PT LDS RZ, [RZ] ;  /* 0x00000000fffff984 */ /* 0x000fe20000000800 */
[----:B------:R-:W-:Y:S01]  /*dc20*/  @!PT LDS RZ, [RZ] ;  /* 0x00000000fffff984 */ /* 0x000fe20000000800 */
[----:B------:R-:W-:Y:S01]  /*dc30*/  @!PT LDS RZ, [RZ] ;  /* 0x00000000fffff984 */ /* 0x000fe20000000800 */
[----:B------:R0:W-:Y:S06]  /*dc40*/  MEMBAR.ALL.CTA ;  /* 0x0000000000007992 */ /* 0x0001ec0000008000 */
[----:B0-----:R-:W0:Y:S01]  /*dc50*/  FENCE.VIEW.ASYNC.S ;  /* 0x00000000000073c6 */ /* 0x001e220000000000 */
[----:B------:R-:W-:Y:S01]  /*dc60*/  SHF.R.S32.HI R0, RZ, 0x1f, R77 ;  /* 0x0000001fff007819 */ /* 0x000fe2000001144d */
[----:B------:R-:W-:-:S02]  /*dc70*/  IMAD R79, R3, UR5, R76 ;  /* 0x00000005034f7c24 */ /* 0x000fc4000f8e024c */
[----:B------:R-:W-:Y:S01]  /*dc80*/  IMAD.WIDE.U32 R20, R3, UR4, R20 ;  /* 0x0000000403147c25 */ /* 0x000fe2000f8e0014 */
[----:B------:R-:W-:-:S03]  /*dc90*/  ULDC.64 UR4, c[0x0][0xad8] ;  /* 0x0002b60000047ab9 */ /* 0x000fc60000000a00 */
[----:B------:R-:W-:Y:S02]  /*dca0*/  IMAD.IADD R21, R21, 0x1, R79 ;  /* 0x0000000115157824 */ /* 0x000fe400078e024f */
[----:B------:R-:W-:Y:S02]  /*dcb0*/  IMAD R0, R0, UR4, RZ ;  /* 0x0000000400007c24 */ /* 0x000fe4000f8e02ff */
[----:B------:R-:W-:Y:S02]  /*dcc0*/  IMAD R85, R224, 0x80, R228 ;  /* 0x00000080e0557824 */ /* 0x000fe400078e02e4 */
[C---:B------:R-:W-:Y:S02]  /*dcd0*/  IMAD R79, R77.reuse, UR5, R0 ;  /* 0x000000054d4f7c24 */ /* 0x040fe4000f8e0200 */
[----:B------:R-:W-:Y:S01]  /*dce0*/  IMAD.WIDE.U32 R20, R77, UR4, R20 ;  /* 0x000000044d147c25 */ /* 0x000fe2000f8e0014 */
[----:B------:R-:W-:Y:S01]  /*dcf0*/  ISETP.GE.AND P2, PT, R85, R78, PT ;  /* 0x0000004e5500720c */ /* 0x000fe20003f46270 */
[----:B------:R-:W-:-:S02]  /*dd00*/  ULDC.64 UR4, c[0x0][0xa80] ;  /* 0x0002a00000047ab9 */ /* 0x000fc40000000a00 */
[----:B------:R-:W-:Y:S02]  /*dd10*/  VIADD R0, R18, 0x22820 ;  /* 0x0002282012007836 */ /* 0x000fe40000000000 */
[----:B------:R-:W-:Y:S01]  /*dd20*/  IMAD.IADD R21, R21, 0x1, R79 ;  /* 0x0000000115157824 */ /* 0x000fe200078e024f */
[C---:B------:R-:W-:Y:S01]  /*dd30*/  LEA R79, P3, R20.reuse, UR4, 0x1 ;  /* 0x00000004144f7c11 */ /* 0x040fe2000f8608ff */
[----:B------:R-:W-:Y:S01]  /*dd40*/  VIADD R3, R85, 0x20 ;  /* 0x0000002055037836 */ /* 0x000fe20000000000 */
[----:B------:R-:W-:Y:S02]  /*dd50*/  PRMT R0, RZ, 0x654, R0 ;  /* 0x00000654ff007816 */ /* 0x000fe40000000000 */
[----:B------:R-:W-:Y:S02]  /*dd60*/  LEA.HI.X R84, R20, UR5, R21, 0x1, P3 ;  /* 0x0000000514547c11 */ /* 0x000fe400098f0c15 */
[----:B------:R-:W-:Y:S01]  /*dd70*/  ISETP.GE.AND P1, PT, R3, R78, PT ;  /* 0x0000004e0300720c */ /* 0x000fe20003f26270 */
[----:B------:R-:W-:Y:S01]  /*dd80*/  VIADD R3, R85, 0x40 ;  /* 0x0000004055037836 */ /* 0x000fe20000000000 */
[----:B0-----:R0:W-:Y:S01]  /*dd90*/  SYNCS.ARRIVE.TRANS64.RED.A1T0 RZ, [R0+URZ], RZ ;  /* 0x000000ff00ff79a7 */ /* 0x0011e2000810043f */
[----:B------:R1:W2:Y:S01]  /*dda0*/  SHFL.IDX PT, R82, R79, RZ, 0x181f ;  /* 0x00181fff4f527589 */ /* 0x0002a200000e0000 */
[----:B------:R-:W-:Y:S01]  /*ddb0*/  BSSY B1, `(.L_x_732) ;  /* 0x0000019000017945 */ /* 0x000fe20003800000 */
[----:B------:R-:W-:-:S02]  /*ddc0*/  SHF.R.S32.HI R86, RZ, 0x1f, R215 ;  /* 0x0000001fff567819 */ /* 0x000fc400000114d7 */
[----:B------:R-:W-:Y:S01]  /*ddd0*/  ISETP.GE.AND P0, PT, R3, R78, PT ;  /* 0x0000004e0300720c */ /* 0x000fe20003f06270 */
[----:B0-----:R1:W0:Y:S01]  /*dde0*/  SHFL.IDX PT, R0, R84, RZ, 0x181f ;  /* 0x00181fff54007589 */ /* 0x00122200000e0000 */
[----:B------:R-:W-:Y:S02]  /*ddf0*/  SHF.R.S32.HI R87, RZ, 0x1f, R213 ;  /* 0x0000001fff577819 */ /* 0x000fe400000114d5 */
[----:B------:R-:W-:Y:S02]  /*de00*/  SHF.R.S32.HI R88, RZ, 0x1f, R214 ;  /* 0x0000001fff587819 */ /* 0x000fe400000114d6 */
[----:B------:R-:W-:Y:S01]  /*de10*/  SHF.R.S32.HI R92, RZ, 0x1f, R209 ;  /* 0x0000001fff5c7819 */ /* 0x000fe200000114d1 */
[----:B------:R-:W-:Y:S06]  /*de20*/  @P2 BRA `(.L_x_733) ;  /* 0x0000000000442947 */ /* 0x000fec0003800000 */
[----:B------:R-:W-:Y:S02]  /*de30*/  ULDC UR4, c[0x0][0xac8] ;  /* 0x0002b20000047ab9 */ /* 0x000fe40000000800 */
[----:B------:R-:W-:Y:S02]  /*de40*/  ISETP.GE.AND P2, PT, R209, UR4, PT ;  /* 0x00000004d1007c0c */ /* 0x000fe4000bf46270 */
[----:B------:R-:W-:Y:S02]  /*de50*/  ISETP.GE.AND P3, PT, R214, UR4, PT ;  /* 0x00000004d6007c0c */ /* 0x000fe4000bf66270 */
[----:B------:R-:W-:-:S09]  /*de60*/  ISETP.GE.AND P4, PT, R213, UR4, PT ;  /* 0x00000004d5007c0c */ /* 0x000fd2000bf86270 */
[----:B--2---:R-:W-:-:S04]  /*de70*/  @!P2 LEA R20, P5, R209, R82, 0x1 ;  /* 0x00000052d114a211 */ /* 0x004fc800078a08ff */
[----:B0-----:R-:W-:Y:S02]  /*de80*/  @!P2 LEA.HI.X R21, R209, R0, R92, 0x1, P5 ;  /* 0x00000000d115a211 */ /* 0x001fe400028f0c5c */
[----:B------:R-:W-:-:S03]  /*de90*/  ISETP.GE.AND P5, PT, R215, UR4, PT ;  /* 0x00000004d7007c0c */ /* 0x000fc6000bfa6270 */
[----:B-----5:R3:W-:Y:S01]  /*dea0*/  @!P2 ST.E.128 desc[UR40][R20.64], R4 ;  /* 0x000000041400a985 */ /* 0x0207e2000c101d28 */
[----:B------:R-:W-:-:S04]  /*deb0*/  @!P3 LEA R76, P2, R214, R82, 0x1 ;  /* 0x00000052d64cb211 */ /* 0x000fc800078408ff */
        /* <DEDUP_REMOVED lines=8> */
.L_x_733:
[----:B------:R-:W-:Y:S05]  /*df40*/  BSYNC B1 ;  /* 0x0000000000017941 */ /* 0x000fea0003800000 */
.L_x_732:
[----:B0-----:R0:W4:Y:S01]  /*df50*/  SHFL.IDX PT, R0, R84, 0x1, 0x181f ;  /* 0x00381f0054007f89 */ /* 0x00112200000e0000 */
[----:B------:R-:W-:Y:S03]  /*df60*/  BSSY B1, `(.L_x_734) ;  /* 0x0000014000017945 */ /* 0x000fe60003800000 */
[----:B---3-5:R0:W3:Y:S01]  /*df70*/  SHFL.IDX PT, R28, R79, 0x1, 0x181f ;  /* 0x00381f004f1c7f89 */ /* 0x0280e200000e0000 */
[----:B------:R-:W-:Y:S05]  /*df80*/  @P1 BRA `(.L_x_735) ;  /* 0x0000000000441947 */ /* 0x000fea0003800000 */
[----:B------:R-:W-:Y:S02]  /*df90*/  ULDC UR4, c[0x0][0xac8] ;  /* 0x0002b20000047ab9 */ /* 0x000fe40000000800 */
[----:B------:R-:W-:Y:S02]  /*dfa0*/  ISETP.GE.AND P4, PT, R209, UR4, PT ;  /* 0x00000004d1007c0c */ /* 0x000fe4000bf86270 */
[----:B------:R-:W-:Y:S02]  /*dfb0*/  ISETP.GE.AND P3, PT, R214, UR4, PT ;  /* 0x00000004d6007c0c */ /* 0x000fe4000bf66270 */
[----:B------:R-:W-:Y:S02]  /*dfc0*/  ISETP.GE.AND P2, PT, R213, UR4, PT ;  /* 0x00000004d5007c0c */ /* 0x000fe4000bf46270 */
[----:B------:R-:W-:-:S07]  /*dfd0*/  ISETP.GE.AND P1, PT, R215, UR4, PT ;  /* 0x00000004d7007c0c */ /* 0x000fce000bf26270 */
[----:B---3--:R-:W-:-:S04]  /*dfe0*/  @!P4 LEA R4, P5, R209, R28, 0x1 ;  /* 0x0000001cd104c211 */ /* 0x008fc800078a08ff */
[----:B----4-:R-:W-:Y:S02]  /*dff0*/  @!P4 LEA.HI.X R5, R209, R0, R92, 0x1, P5 ;  /* 0x00000000d105c211 */ /* 0x010fe400028f0c5c */
[----:B------:R-:W-:-:S03]  /*e000*/  @!P3 LEA R6, P5, R214, R28, 0x1 ;  /* 0x0000001cd606b211 */ /* 0x000fc600078a08ff */
[----:B------:R3:W-:Y:S01]  /*e010*/  @!P4 ST.E.128 desc[UR40][R4.64], R8 ;  /* 0x000000080400c985 */ /* 0x0007e2000c101d28 */
        /* <DEDUP_REMOVED lines=8> */
.L_x_735:
[----:B------:R-:W-:Y:S05]  /*e0a0*/  BSYNC B1 ;  /* 0x0000000000017941 */ /* 0x000fea0003800000 */
.L_x_734:
[----:B----4-:R4:W0:Y:S01]  /*e0b0*/  SHFL.IDX PT, R0, R84, 0x2, 0x181f ;  /* 0x00581f0054007f89 */ /* 0x01082200000e0000 */
[----:B------:R-:W-:Y:S03]  /*e0c0*/  BSSY B1, `(.L_x_736) ;  /* 0x0000014000017945 */ /* 0x000fe60003800000 */
[----:B---3--:R4:W3:Y:S01]  /*e0d0*/  SHFL.IDX PT, R10, R79, 0x2, 0x181f ;  /* 0x00581f004f0a7f89 */ /* 0x0088e200000e0000 */
[----:B------:R-:W-:Y:S05]  /*e0e0*/  @P0 BRA `(.L_x_737) ;  /* 0x0000000000440947 */ /* 0x000fea0003800000 */
[----:B------:R-:W-:Y:S02]  /*e0f0*/  ULDC UR4, c[0x0][0xac8] ;  /* 0x0002b20000047ab9 */ /* 0x000fe40000000800 */
[----:B------:R-:W-:Y:S02]  /*e100*/  ISETP.GE.AND P3, PT, R209, UR4, PT ;  /* 0x00000004d1007c0c */ /* 0x000fe4000bf66270 */
[----:B------:R-:W-:Y:S02]  /*e110*/  ISETP.GE.AND P2, PT, R214, UR4, PT ;  /* 0x00000004d6007c0c */ /* 0x000fe4000bf46270 */
[----:B------:R-:W-:Y:S02]  /*e120*/  ISETP.GE.AND P1, PT, R213, UR4, PT ;  /* 0x00000004d5007c0c */ /* 0x000fe4000bf26270 */
[----:B------:R-:W-:-:S07]  /*e130*/  ISETP.GE.AND P0, PT, R215, UR4, PT ;  /* 0x00000004d7007c0c */ /* 0x000fce000bf06270 */
[CC--:B---3--:R-:W-:Y:S02]  /*e140*/  @!P3 LEA R4, P5, R209.reuse, R10.reuse, 0x1 ;  /* 0x0000000ad104b211 */ /* 0x0c8fe400078a08ff */
[C---:B------:R-:W-:Y:S02]  /*e150*/  @!P2 LEA R6, P4, R214.reuse, R10, 0x1 ;  /* 0x0000000ad606a211 */ /* 0x040fe400078808ff */
[----:B0-----:R-:W-:Y:S02]  /*e160*/  @!P3 LEA.HI.X R5, R209, R0, R92, 0x1, P5 ;  /* 0x00000000d105b211 */ /* 0x001fe400028f0c5c */
        /* <DEDUP_REMOVED lines=9> */
.L_x_737:
[----:B------:R-:W-:Y:S05]  /*e200*/  BSYNC B1 ;  /* 0x0000000000017941 */ /* 0x000fea0003800000 */
.L_x_736:
[----:B------:R-:W-:Y:S01]  /*e210*/  VIADD R3, R85, 0x60 ;  /* 0x0000006055037836 */ /* 0x000fe20000000000 */
[----:B01--4-:R-:W4:Y:S04]  /*e220*/  SHFL.IDX PT, R84, R84, 0x3, 0x181f ;  /* 0x00781f0054547f89 */ /* 0x013f2800000e0000 */
[----:B------:R-:W-:Y:S01]  /*e230*/  ISETP.GE.AND P0, PT, R3, R78, PT ;  /* 0x0000004e0300720c */ /* 0x000fe20003f06270 */
[----:B------:R0:W1:-:S12]  /*e240*/  SHFL.IDX PT, R0, R79, 0x3, 0x181f ;  /* 0x00781f004f007f89 */ /* 0x00005800000e0000 */
[----:B0-----:R-:W-:Y:S05]  /*e250*/  @P0 BRA `(.L_x_738) ;  /* 0x0000000c00e40947 */ /* 0x001fea0003800000 */
[----:B------:R-:W-:Y:S02]  /*e260*/  ULDC UR4, c[0x0][0xac8] ;  /* 0x0002b20000047ab9 */ /* 0x000fe40000000800 */
[----:B------:R-:W-:Y:S02]  /*e270*/  ISETP.GE.AND P3, PT, R209, UR4, PT ;  /* 0x00000004d1007c0c */ /* 0x000fe4000bf66270 */
[----:B------:R-:W-:Y:S02]  /*e280*/  ISETP.GE.AND P4, PT, R214, UR4, PT ;  /* 0x00000004d6007c0c */ /* 0x000fe4000bf86270 */
[----:B------:R-:W-:-:S09]  /*e290*/  ISETP.GE.AND P5, PT, R213, UR4, PT ;  /* 0x00000004d5007c0c */ /* 0x000fd2000bfa6270 */
[-C--:B-1----:R-:W-:Y:S02]  /*e2a0*/  @!P3 LEA R4, P0, R209, R0.reuse, 0x1 ;  /* 0x00000000d104b211 */ /* 0x082fe400078008ff */
[CC--:B------:R-:W-:Y:S02]  /*e2b0*/  @!P4 LEA R6, P1, R214.reuse, R0.reuse, 0x1 ;  /* 0x00000000d606c211 */ /* 0x0c0fe400078208ff */
[----:B------:R-:W-:Y:S02]  /*e2c0*/  @!P5 LEA R8, P2, R213, R0, 0x1 ;  /* 0x00000000d508d211 */ /* 0x000fe400078408ff */
[-C--:B----4-:R-:W-:Y:S02]  /*e2d0*/  @!P3 LEA.HI.X R5, R209, R84.reuse, R92, 0x1, P0 ;  /* 0x00000054d105b211 */ /* 0x090fe400000f0c5c */
[-C--:B------:R-:W-:Y:S02]  /*e2e0*/  @!P4 LEA.HI.X R7, R214, R84.reuse, R88, 0x1, P1 ;  /* 0x00000054d607c211 */ /* 0x080fe400008f0c58 */
[----:B------:R-:W-:Y:S01]  /*e2f0*/  @!P5 LEA.HI.X R9, R213, R84, R87, 0x1, P2 ;  /* 0x00000054d509d211 */ /* 0x000fe200010f0c57 */
[----:B------:R0:W-:Y:S01]  /*e300*/  @!P3 ST.E.128 desc[UR40][R4.64], R24 ;  /* 0x000000180400b985 */ /* 0x0001e2000c101d28 */
[----:B------:R-:W-:-:S03]  /*e310*/  ISETP.GE.AND P0, PT, R215, UR4, PT ;  /* 0x00000004d7007c0c */ /* 0x000fc6000bf06270 */
[----:B------:R0:W-:Y:S04]  /*e320*/  @!P4 ST.E.128 desc[UR40][R6.64], R40 ;  /* 0x000000280600c985 */ /* 0x0001e8000c101d28 */
[----:B------:R0:W-:Y:S06]  /*e330*/  @!P5 ST.E.128 desc[UR40][R8.64], R56 ;  /* 0x000000380800d985 */ /* 0x0001ec000c101d28 */
[----:B------:R-:W-:Y:S05]  /*e340*/  @P0 BRA `(.L_x_738) ;  /* 0x0000000c00a80947 */ /* 0x000fea0003800000 */
[----:B0-----:R-:W-:-:S04]  /*e350*/  LEA R4, P0, R215, R0, 0x1 ;  /* 0x00000000d7047211 */ /* 0x001fc800078008ff */
[----:B------:R-:W-:-:S05]  /*e360*/  LEA.HI.X R5, R215, R84, R86, 0x1, P0 ;  /* 0x00000054d7057211 */ /* 0x000fca00000f0c56 */
[----:B------:R0:W-:Y:S01]  /*e370*/  ST.E.128 desc[UR40][R4.64], R72 ;  /* 0x0000004804007985 */ /* 0x0001e2000c101d28 */
[----:B------:R-:W-:Y:S05]  /*e380*/  BRA `(.L_x_738) ;  /* 0x0000000c00987947 */ /* 0x000fea0003800000 */
.L_x_730:
[----:B------:R-:W-:Y:S01]  /*e390*/  ULDC.64 UR4, c[0x0][0xc00] ;  /* 0x0003000000047ab9 */ /* 0x000fe20000000a00 */
[----:B------:R-:W-:Y:S01]  /*e3a0*/  IMAD.MOV.U32 R0, RZ, RZ, RZ ;  /* 0x000000ffff007224 */ /* 0x000fe200078e00ff */
[----:B------:R-:W-:Y:S01]  /*e3b0*/  ISETP.NE.U32.AND P0, PT, RZ, UR4, PT ;  /* 0x00000004ff007c0c */ /* 0x000fe2000bf05070 */
[----:B------:R-:W2:Y:S01]  /*e3c0*/  LDC R21, c[0x0][0xbe8] ;  /* 0x0002fa00ff157b82 */ /* 0x000ea20000000800 */
[----:B------:R-:W-:Y:S02]  /*e3d0*/  IADD3 R4, P1, R219, UR4, RZ ;  /* 0x00000004db047c10 */ /* 0x000fe4000ff3e0ff */
[----:B------:R-:W-:Y:S02]  /*e3e0*/  ISETP.NE.AND.EX P0, PT, RZ, UR5, PT, P0 ;  /* 0x00000005ff007c0c */ /* 0x000fe4000bf05300 */
[----:B------:R-:W-:Y:S01]  /*e3f0*/  IADD3.X R5, R220, UR5, RZ, P1, !PT ;  /* 0x00000005dc057c10 */ /* 0x000fe20008ffe4ff */
[----:B------:R-:W-:Y:S02]  /*e400*/  ULDC.64 UR4, c[0x0][0xc08] ;  /* 0x0003020000047ab9 */ /* 0x000fe40000000a00 */
[----:B------:R-:W-:-:S04]  /*e410*/  ISETP.NE.U32.AND P1, PT, RZ, UR4, PT ;  /* 0x00000004ff007c0c */ /* 0x000fc8000bf25070 */
[----:B------:R-:W-:-:S04]  /*e420*/  ISETP.NE.AND.EX P1, PT, RZ, UR5, PT, P1 ;  /* 0x00000005ff007c0c */ /* 0x000fc8000bf25310 */
[----:B------:R3:W5:Y:S01]  /*e430*/  @P0 LDG.E R0, desc[UR40][R4.64] ;  /* 0x0000002804000981 */ /* 0x000762000c1e1900 */
[----:B------:R-:W4:Y:S08]  /*e440*/  S2R R3, SR_TID.X ;  /* 0x0000000000037919 */ /* 0x000f300000002100 */
[----:B------:R-:W-:Y:S01]  /*e450*/  @P1 IADD3 R6, P2, R219, UR4, RZ ;  /* 0x00000004db061c10 */ /* 0x000fe2000ff5e0ff */
[----:B------:R-:W-:-:S02]  /*e460*/  ULDC UR4, c[0x0][0xa88] ;  /* 0x0002a20000047ab9 */ /* 0x000fc40000000800 */
[----:B------:R-:W-:Y:S01]  /*e470*/  IMAD.U32 R8, RZ, RZ, UR4 ;  /* 0x00000004ff087e24 */ /* 0x000fe2000f8e00ff */
[----:B------:R-:W-:-:S05]  /*e480*/  @P1 IADD3.X R7, R220, UR5, RZ, P2, !PT ;  /* 0x00000005dc071c10 */ /* 0x000fca00097fe4ff */
[----:B------:R3:W5:Y:S01]  /*e490*/  @P1 LDG.E R8, desc[UR40][R6.64] ;  /* 0x0000002806081981 */ /* 0x000762000c1e1900 */
[----:B--2---:R-:W-:-:S13]  /*e4a0*/  ISETP.NE.AND P2, PT, R21, 0x1, PT ;  /* 0x000000011500780c */ /* 0x004fda0003f45270 */
[----:B------:R-:W2:Y:S01]  /*e4b0*/  @P2 LDC R15, c[0x0][0xbec] ;  /* 0x0002fb00ff0f2b82 */ /* 0x000ea20000000800 */
[----:B----4-:R-:W-:-:S05]  /*e4c0*/  VIADD R3, R3, 0xffffff80 ;  /* 0xffffff8003037836 */ /* 0x010fca0000000000 */
[----:B------:R-:W-:Y:S01]  /*e4d0*/  ISETP.GE.AND P3, PT, R3, 0x80, PT ;  /* 0x000000800300780c */ /* 0x000fe20003f66270 */
[----:B---3--:R-:W-:-:S12]  /*e4e0*/  @P1 BRA `(.L_x_739) ;  /* 0x0000000000101947 */ /* 0x008fd80003800000 */
[----:B------:R-:W-:Y:S05]  /*e4f0*/  @!P0 BRA `(.L_x_739) ;  /* 0x00000000000c8947 */ /* 0x000fea0003800000 */
[----:B------:R-:W3:Y:S04]  /*e500*/  LDG.E R3, desc[UR40][R4.64] ;  /* 0x0000002804037981 */ /* 0x000ee8000c1e1900 */
[----:B-----5:R-:W3:Y:S02]  /*e510*/  LDG.E R8, desc[UR40][R4.64+0x4] ;  /* 0x0000042804087981 */ /* 0x020ee4000c1e1900 */
[----:B---3--:R-:W-:-:S07]  /*e520*/  IMAD.IADD R8, R8, 0x1, -R3 ;  /* 0x0000000108087824 */ /* 0x008fce00078e0a03 */
.L_x_739:
[----:B------:R-:W-:Y:S01]  /*e530*/  BSSY B1, `(.L_x_740) ;  /* 0x000002e000017945 */ /* 0x000fe20003800000 */
[----:B------:R-:W-:Y:S02]  /*e540*/  SHF.R.S32.HI R10, RZ, 0x1f, R218 ;  /* 0x0000001fff0a7819 */ /* 0x000fe400000114da */
[----:B------:R-:W-:Y:S02]  /*e550*/  SEL R221, R221, RZ, !P0 ;  /* 0x000000ffdddd7207 */ /* 0x000fe40004000000 */
[----:B------:R-:W-:Y:S02]  /*e560*/  SEL R229, R229, RZ, !P0 ;  /* 0x000000ffe5e57207 */ /* 0x000fe40004000000 */
[----:B-----5:R-:W-:Y:S01]  /*e570*/  SHF.R.S32.HI R11, RZ, 0x1f, R0 ;  /* 0x0000001fff0b7819 */ /* 0x020fe20000011400 */
[----:B------:R-:W-:Y:S06]  /*e580*/  @P3 BRA `(.L_x_741) ;  /* 0x0000000000a03947 */ /* 0x000fec0003800000 */
[----:B------:R-:W3:Y:S01]  /*e590*/  S2R R3, SR_TID.X ;  /* 0x0000000000037919 */ /* 0x000ee20000002100 */
[----:B------:R-:W4:Y:S02]  /*e5a0*/  LDC R12, c[0x0][0xbe8] ;  /* 0x0002fa00ff0c7b82 */ /* 0x000f240000000800 */
[----:B----4-:R-:W-:Y:S01]  /*e5b0*/  IMAD R4, R8, R12, RZ ;  /* 0x0000000c08047224 */ /* 0x010fe200078e02ff */
[----:B---3--:R-:W-:-:S05]  /*e5c0*/  LEA R3, R224, R3, 0x7 ;  /* 0x00000003e0037211 */ /* 0x008fca00078e38ff */
[----:B------:R-:W-:-:S05]  /*e5d0*/  VIADD R9, R3, 0xffffff80 ;  /* 0xffffff8003097836 */ /* 0x000fca0000000000 */
[----:B------:R-:W-:-:S13]  /*e5e0*/  ISETP.GE.AND P0, PT, R9, R4, PT ;  /* 0x000000040900720c */ /* 0x000fda0003f06270 */
[----:B------:R-:W-:Y:S05]  /*e5f0*/  @P0 BRA `(.L_x_741) ;  /* 0x0000000000840947 */ /* 0x000fea0003800000 */
[----:B------:R-:W-:Y:S01]  /*e600*/  ISETP.NE.AND P0, PT, R12, 0x1, PT ;  /* 0x000000010c00780c */ /* 0x000fe20003f05270 */
[----:B------:R-:W-:Y:S01]  /*e610*/  ULDC.64 UR4, c[0x0][0xb90] ;  /* 0x0002e40000047ab9 */ /* 0x000fe20000000a00 */
[----:B------:R-:W-:Y:S02]  /*e620*/  IMAD.MOV.U32 R4, RZ, RZ, R0 ;  /* 0x000000ffff047224 */ /* 0x000fe400078e0000 */
[----:B------:R-:W-:Y:S02]  /*e630*/  IMAD R7, R10, UR4, RZ ;  /* 0x000000040a077c24 */ /* 0x000fe4000f8e02ff */
[----:B------:R-:W-:Y:S02]  /*e640*/  IMAD.MOV.U32 R5, RZ, RZ, R11 ;  /* 0x000000ffff057224 */ /* 0x000fe400078e000b */
[----:B------:R-:W-:Y:S02]  /*e650*/  IMAD.MOV.U32 R3, RZ, RZ, R9 ;  /* 0x000000ffff037224 */ /* 0x000fe400078e0009 */
[----:B------:R-:W-:-:S03]  /*e660*/  IMAD.WIDE.U32 R4, R218, UR4, R4 ;  /* 0x00000004da047c25 */ /* 0x000fc6000f8e0004 */
[----:B------:R-:W3:Y:S01]  /*e670*/  @P0 LDC R6, c[0x0][0xbec] ;  /* 0x0002fb00ff060b82 */ /* 0x000ee20000000800 */
[----:B------:R-:W-:Y:S01]  /*e680*/  IMAD R7, R218, UR5, R7 ;  /* 0x00000005da077c24 */ /* 0x000fe2000f8e0207 */
[----:B------:R-:W-:-:S03]  /*e690*/  ULDC.64 UR4, c[0x0][0xb98] ;  /* 0x0002e60000047ab9 */ /* 0x000fc60000000a00 */
[----:B------:R-:W-:-:S03]  /*e6a0*/  IMAD.IADD R5, R5, 0x1, R7 ;  /* 0x0000000105057824 */ /* 0x000fc600078e0207 */
[----:B------:R-:W4:Y:S01]  /*e6b0*/  @P0 LDC R13, c[0x0][0xbf0] ;  /* 0x0002fc00ff0d0b82 */ /* 0x000f220000000800 */
[----:B------:R-:W-:-:S04]  /*e6c0*/  IMAD.WIDE.U32 R4, R221, UR4, R4 ;  /* 0x00000004dd047c25 */ /* 0x000fc8000f8e0004 */
[----:B---3--:R-:W-:-:S05]  /*e6d0*/  @P0 IMAD.HI.U32 R6, R9, R6, RZ ;  /* 0x0000000609060227 */ /* 0x008fca00078e00ff */
[----:B----4-:R-:W-:Y:S01]  /*e6e0*/  @P0 SHF.R.U32.HI R3, RZ, R13, R6 ;  /* 0x0000000dff030219 */ /* 0x010fe20000011606 */
[----:B------:R-:W-:-:S03]  /*e6f0*/  IMAD R6, R229, UR4, RZ ;  /* 0x00000004e5067c24 */ /* 0x000fc6000f8e02ff */
[----:B------:R-:W-:Y:S01]  /*e700*/  IADD3 R4, P0, R3, R4, RZ ;  /* 0x0000000403047210 */ /* 0x000fe20007f1e0ff */
[----:B------:R-:W-:Y:S02]  /*e710*/  IMAD.MOV R7, RZ, RZ, -R3 ;  /* 0x000000ffff077224 */ /* 0x000fe400078e0a03 */
[----:B------:R-:W-:Y:S01]  /*e720*/  IMAD R6, R221, UR5, R6 ;  /* 0x00000005dd067c24 */ /* 0x000fe2000f8e0206 */
[----:B------:R-:W-:Y:S01]  /*e730*/  ULDC.64 UR4, c[0x0][0xb88] ;  /* 0x0002e20000047ab9 */ /* 0x000fe20000000a00 */
[----:B------:R-:W-:Y:S01]  /*e740*/  IMAD R7, R12, R7, R9 ;  /* 0x000000070c077224 */ /* 0x000fe200078e0209 */
[----:B------:R-:W-:-:S04]  /*e750*/  SHF.R.S32.HI R9, RZ, 0x1f, R3 ;  /* 0x0000001fff097819 */ /* 0x000fc80000011403 */
[----:B------:R-:W-:Y:S02]  /*e760*/  SHF.R.S32.HI R3, RZ, 0x1f, R7 ;  /* 0x0000001fff037819 */ /* 0x000fe40000011407 */
[----:B------:R-:W-:-:S03]  /*e770*/  IADD3.X R5, R9, R5, R6, P0, !PT ;  /* 0x0000000509057210 */ /* 0x000fc600007fe406 */
[----:B------:R-:W-:Y:S02]  /*e780*/  IMAD R6, R3, UR4, RZ ;  /* 0x0000000403067c24 */ /* 0x000fe4000f8e02ff */
[----:B------:R-:W-:-:S04]  /*e790*/  IMAD.WIDE.U32 R4, R7, UR4, R4 ;  /* 0x0000000407047c25 */ /* 0x000fc8000f8e0004 */
[----:B------:R-:W-:Y:S01]  /*e7a0*/  IMAD R3, R7, UR5, R6 ;  /* 0x0000000507037c24 */ /* 0x000fe2000f8e0206 */
[----:B------:R-:W-:Y:S02]  /*e7b0*/  ULDC.64 UR4, c[0x0][0xb50] ;  /* 0x0002d40000047ab9 */ /* 0x000fe40000000a00 */
[----:B------:R-:W-:Y:S01]  /*e7c0*/  LEA R6, P0, R4, UR4, 0x2 ;  /* 0x0000000404067c11 */ /* 0x000fe2000f8010ff */
[----:B------:R-:W-:-:S05]  /*e7d0*/  IMAD.IADD R3, R5, 0x1, R3 ;  /* 0x0000000105037824 */ /* 0x000fca00078e0203 */
[----:B------:R-:W-:Y:S01]  /*e7e0*/  LEA.HI.X R7, R4, UR5, R3, 0x2, P0 ;  /* 0x0000000504077c11 */ /* 0x000fe200080f1403 */
[----:B------:R-:W-:-:S05]  /*e7f0*/  IMAD.MOV.U32 R3, RZ, RZ, -0x800000 ;  /* 0xff800000ff037424 */ /* 0x000fca00078e00ff */
[----:B------:R3:W-:Y:S02]  /*e800*/  STG.E desc[UR40][R6.64], R3 ;  /* 0x0000000306007986 */ /* 0x0007e4000c101928 */
.L_x_741:
[----:B------:R-:W-:Y:S05]  /*e810*/  BSYNC B1 ;  /* 0x0000000000017941 */ /* 0x000fea0003800000 */
.L_x_740:
[----:B------:R-:W4:Y:S01]  /*e820*/  @P2 LDC R9, c[0x0][0xbf0] ;  /* 0x0002fc00ff092b82 */ /* 0x000f220000000800 */
[----:B------:R-:W-:Y:S01]  /*e830*/  ULDC.64 UR4, c[0x0][0xaa0] ;  /* 0x0002a80000047ab9 */ /* 0x000fe20000000a00 */
[----:B---3--:R-:W-:Y:S02]  /*e840*/  IMAD R7, R216, 0x20, R228 ;  /* 0x00000020d8077824 */ /* 0x008fe400078e02e4 */
[----:B------:R-:W-:Y:S02]  /*e850*/  IMAD R3, R11, UR4, RZ ;  /* 0x000000040b037c24 */ /* 0x000fe4000f8e02ff */
[----:B------:R-:W-:-:S04]  /*e860*/  IMAD.WIDE.U32 R4, R0, UR4, RZ ;  /* 0x0000000400047c25 */ /* 0x000fc8000f8e00ff */
[----:B------:R-:W-:Y:S01]  /*e870*/  IMAD R3, R0, UR5, R3 ;  /* 0x0000000500037c24 */ /* 0x000fe2000f8e0203 */
[----:B------:R-:W-:-:S03]  /*e880*/  ULDC.64 UR4, c[0x0][0xae8] ;  /* 0x0002ba0000047ab9 */ /* 0x000fc60000000a00 */
[----:B------:R-:W-:Y:S02]  /*e890*/  IMAD.IADD R5, R5, 0x1, R3 ;  /* 0x0000000105057824 */ /* 0x000fe400078e0203 */
[----:B------:R-:W-:Y:S02]  /*e8a0*/  IMAD R3, R10, UR4, RZ ;  /* 0x000000040a037c24 */ /* 0x000fe4000f8e02ff */
[----:B------:R-:W-:Y:S02]  /*e8b0*/  IMAD R10, R224, 0x80, R7 ;  /* 0x00000080e00a7824 */ /* 0x000fe400078e0207 */
[----:B------:R-:W-:Y:S02]  /*e8c0*/  IMAD R7, R218, UR5, R3 ;  /* 0x00000005da077c24 */ /* 0x000fe4000f8e0203 */
[----:B--2---:R-:W-:-:S04]  /*e8d0*/  @P2 IMAD.HI.U32 R0, R10, R15, RZ ;  /* 0x0000000f0a002227 */ /* 0x004fc800078e00ff */
[----:B------:R-:W-:Y:S01]  /*e8e0*/  IMAD.WIDE.U32 R4, R218, UR4, R4 ;  /* 0x00000004da047c25 */ /* 0x000fe2000f8e0004 */
[----:B------:R-:W-:-:S03]  /*e8f0*/  ULDC.64 UR4, c[0x0][0xaf0] ;  /* 0x0002bc0000047ab9 */ /* 0x000fc60000000a00 */
[----:B------:R-:W-:Y:S01]  /*e900*/  IMAD.MOV.U32 R3, RZ, RZ, R10 ;  /* 0x000000ffff037224 */ /* 0x000fe200078e000a */
[----:B----4-:R-:W-:Y:S01]  /*e910*/  @P2 SHF.R.U32.HI R3, RZ, R9, R0 ;  /* 0x00000009ff032219 */ /* 0x010fe20000011600 */
[----:B------:R-:W-:Y:S02]  /*e920*/  IMAD.IADD R5, R5, 0x1, R7 ;  /* 0x0000000105057824 */ /* 0x000fe400078e0207 */
[----:B------:R-:W-:Y:S01]  /*e930*/  IMAD R6, R229, UR4, RZ ;  /* 0x00000004e5067c24 */ /* 0x000fe2000f8e02ff */
[--C-:B------:R-:W-:Y:S01]  /*e940*/  SHF.R.S32.HI R0, RZ, 0x1f, R3.reuse ;  /* 0x0000001fff007819 */ /* 0x100fe20000011403 */
[----:B------:R-:W-:Y:S02]  /*e950*/  IMAD.MOV R7, RZ, RZ, -R3 ;  /* 0x000000ffff077224 */ /* 0x000fe400078e0a03 */
[C---:B------:R-:W-:Y:S02]  /*e960*/  IMAD R9, R221.reuse, UR5, R6 ;  /* 0x00000005dd097c24 */ /* 0x040fe4000f8e0206 */
[----:B------:R-:W-:Y:S01]  /*e970*/  IMAD.WIDE.U32 R4, R221, UR4, R4 ;  /* 0x00000004dd047c25 */ /* 0x000fe2000f8e0004 */
[----:B------:R-:W-:-:S03]  /*e980*/  ULDC.64 UR4, c[0x0][0xae0] ;  /* 0x0002b80000047ab9 */ /* 0x000fc60000000a00 */
[----:B------:R-:W-:Y:S02]  /*e990*/  IMAD R7, R21, R7, R10 ;  /* 0x0000000715077224 */ /* 0x000fe400078e020a */
[----:B------:R-:W-:Y:S02]  /*e9a0*/  IMAD R6, R0, UR4, RZ ;  /* 0x0000000400067c24 */ /* 0x000fe4000f8e02ff */
[----:B------:R-:W-:Y:S01]  /*e9b0*/  IMAD.IADD R5, R5, 0x1, R9 ;  /* 0x0000000105057824 */ /* 0x000fe200078e0209 */
[----:B------:R-:W-:Y:S01]  /*e9c0*/  SHF.R.S32.HI R0, RZ, 0x1f, R7 ;  /* 0x0000001fff007819 */ /* 0x000fe20000011407 */
[C---:B------:R-:W-:Y:S02]  /*e9d0*/  IMAD R9, R3.reuse, UR5, R6 ;  /* 0x0000000503097c24 */ /* 0x040fe4000f8e0206 */
[----:B------:R-:W-:Y:S01]  /*e9e0*/  IMAD.WIDE.U32 R4, R3, UR4, R4 ;  /* 0x0000000403047c25 */ /* 0x000fe2000f8e0004 */
[----:B------:R-:W-:-:S03]  /*e9f0*/  ULDC.64 UR4, c[0x0][0xad8] ;  /* 0x0002b60000047ab9 */ /* 0x000fc60000000a00 */
[----:B------:R-:W-:Y:S01]  /*ea00*/  IMAD R0, R0, UR4, RZ ;  /* 0x0000000400007c24 */ /* 0x000fe2000f8e02ff */
[----:B------:R-:W-:-:S03]  /*ea10*/  IADD3 R5, R5, R9, RZ ;  /* 0x0000000905057210 */ /* 0x000fc60007ffe0ff */
[C---:B------:R-:W-:Y:S02]  /*ea20*/  IMAD R3, R7.reuse, UR5, R0 ;  /* 0x0000000507037c24 */ /* 0x040fe4000f8e0200 */
[----:B------:R-:W-:Y:S01]  /*ea30*/  IMAD.WIDE.U32 R4, R7, UR4, R4 ;  /* 0x0000000407047c25 */ /* 0x000fe2000f8e0004 */
[----:B------:R-:W-:-:S03]  /*ea40*/  ULDC.64 UR4, c[0x0][0xa80] ;  /* 0x0002a00000047ab9 */ /* 0x000fc60000000a00 */
[----:B------:R-:W-:Y:S01]  /*ea50*/  IMAD.IADD R5, R5, 0x1, R3 ;  /* 0x0000000105057824 */ /* 0x000fe200078e0203 */
[----:B------:R-:W-:Y:S01]  /*ea60*/  LEA R3, P0, R4, UR4, 0x1 ;  /* 0x0000000404037c11 */ /* 0x000fe2000f8008ff */
[----:B------:R-:W-:-:S03]  /*ea70*/  UMOV UR4, 0xffffffff ;  /* 0xffffffff00047882 */ /* 0x000fc60000000000 */
[----:B------:R-:W-:Y:S01]  /*ea80*/  LEA.HI.X R4, R4, UR5, R5, 0x1, P0 ;  /* 0x0000000504047c11 */ /* 0x000fe200080f0c05 */
[----:B------:R-:W-:Y:S08]  /*ea90*/  BRA.DIV UR4, `(.L_x_742) ;  /* 0x0000008604007947 */ /* 0x000ff0000b800000 */
[----:B------:R2:W3:Y:S04]  /*eaa0*/  SHFL.IDX PT, R0, R4, RZ, 0x181f ;  /* 0x00181fff04007589 */ /* 0x0004e800000e0000 */
[----:B------:R2:W4:Y:S02]  /*eab0*/  SHFL.IDX PT, R14, R3, RZ, 0x181f ;  /* 0x00181fff030e7589 */ /* 0x00052400000e0000 */
.L_x_936:
[----:B------:R-:W-:Y:S01]  /*eac0*/  IMAD R8, R8, R21, RZ ;  /* 0x0000001508087224 */ /* 0x000fe200078e02ff */
[----:B------:R-:W-:Y:S01]  /*ead0*/  BSSY B1, `(.L_x_743) ;  /* 0x0000019000017945 */ /* 0x000fe20003800000 */
[----:B------:R-:W-:-:S05]  /*eae0*/  IMAD R7, R224, 0x80, R228 ;  /* 0x00000080e0077824 */ /* 0x000fca00078e02e4 */
[----:B------:R-:W-:-:S13]  /*eaf0*/  ISETP.GE.AND P0, PT, R7, R8, PT ;  /* 0x000000080700720c */ /* 0x000fda0003f06270 */
[----:B------:R-:W-:Y:S05]  /*eb00*/  @P0 BRA `(.L_x_744) ;  /* 0x0000000000540947 */ /* 0x000fea0003800000 */
[----:B------:R-:W-:Y:S01]  /*eb10*/  ULDC UR4, c[0x0][0xac8] ;  /* 0x0002b20000047ab9 */ /* 0x000fe20000000800 */
[----:B------:R-:W-:Y:S02]  /*eb20*/  SHF.R.S32.HI R5, RZ, 0x1f, R209 ;  /* 0x0000001fff057819 */ /* 0x000fe400000114d1 */
[----:B------:R-:W-:Y:S02]  /*eb30*/  ISETP.GE.AND P3, PT, R209, UR4, PT ;  /* 0x00000004d1007c0c */ /* 0x000fe4000bf66270 */
[----:B------:R-:W-:Y:S02]  /*eb40*/  ISETP.GE.AND P2, PT, R214, UR4, PT ;  /* 0x00000004d6007c0c */ /* 0x000fe4000bf46270 */
[----:B------:R-:W-:Y:S02]  /*eb50*/  ISETP.GE.AND P1, PT, R213, UR4, PT ;  /* 0x00000004d5007c0c */ /* 0x000fe4000bf26270 */
[----:B------:R-:W-:Y:S02]  /*eb60*/  ISETP.GE.AND P0, PT, R215, UR4, PT ;  /* 0x00000004d7007c0c */ /* 0x000fe4000bf06270 */
[----:B------:R-:W-:-:S02]  /*eb70*/  SHF.R.S32.HI R9, RZ, 0x1f, R214 ;  /* 0x0000001fff097819 */ /* 0x000fc400000114d6 */
[----:B------:R-:W-:-:S03]  /*eb80*/  SHF.R.S32.HI R6, RZ, 0x1f, R213 ;  /* 0x0000001fff067819 */ /* 0x000fc600000114d5 */
[CC--:B----4-:R-:W-:Y:S02]  /*eb90*/  @!P3 LEA R10, P5, R209.reuse, R14.reuse, 0x1 ;  /* 0x0000000ed10ab211 */ /* 0x0d0fe400078a08ff */
[C---:B------:R-:W-:Y:S02]  /*eba0*/  @!P2 LEA R12, P4, R214.reuse, R14, 0x1 ;  /* 0x0000000ed60ca211 */ /* 0x040fe400078808ff */
[----:B---3--:R-:W-:Y:S02]  /*ebb0*/  @!P3 LEA.HI.X R11, R209, R0, R5, 0x1, P5 ;  /* 0x00000000d10bb211 */ /* 0x008fe400028f0c05 */
[----:B------:R-:W-:Y:S02]  /*ebc0*/  @!P1 LEA R20, P5, R213, R14, 0x1 ;  /* 0x0000000ed5149211 */ /* 0x000fe400078a08ff */
[----:B------:R-:W-:Y:S01]  /*ebd0*/  @!P2 LEA.HI.X R13, R214, R0, R9, 0x1, P4 ;  /* 0x00000000d60da211 */ /* 0x000fe200020f0c09 */
[----:B------:R3:W-:Y:S01]  /*ebe0*/  @!P3 ST.E.128 desc[UR40][R10.64], RZ ;  /* 0x000000ff0a00b985 */ /* 0x0007e2000c101d28 */
[----:B------:R-:W-:-:S02]  /*ebf0*/  SHF.R.S32.HI R5, RZ, 0x1f, R215 ;  /* 0x0000001fff057819 */ /* 0x000fc400000114d7 */
[----:B------:R-:W-:Y:S01]  /*ec00*/  @!P0 LEA R14, P4, R215, R14, 0x1 ;  /* 0x0000000ed70e8211 */ /* 0x000fe200078808ff */
[----:B------:R3:W-:Y:S01]  /*ec10*/  @!P2 ST.E.128 desc[UR40][R12.64], RZ ;  /* 0x000000ff0c00a985 */ /* 0x0007e2000c101d28 */
[-C--:B------:R-:W-:Y:S02]  /*ec20*/  @!P1 LEA.HI.X R21, R213, R0.reuse, R6, 0x1, P5 ;  /* 0x00000000d5159211 */ /* 0x080fe400028f0c06 */
[----:B------:R-:W-:-:S03]  /*ec30*/  @!P0 LEA.HI.X R15, R215, R0, R5, 0x1, P4 ;  /* 0x00000000d70f8211 */ /* 0x000fc600020f0c05 */
[----:B------:R3:W-:Y:S04]  /*ec40*/  @!P1 ST.E.128 desc[UR40][R20.64], RZ ;  /* 0x000000ff14009985 */ /* 0x0007e8000c101d28 */
[----:B------:R3:W-:Y:S02]  /*ec50*/  @!P0 ST.E.128 desc[UR40][R14.64], RZ ;  /* 0x000000ff0e008985 */ /* 0x0007e4000c101d28 */
.L_x_744:
[----:B------:R-:W-:Y:S05]  /*ec60*/  BSYNC B1 ;  /* 0x0000000000017941 */ /* 0x000fea0003800000 */
.L_x_743:
[----:B------:R-:W-:-:S03]  /*ec70*/  UMOV UR4, 0xffffffff ;  /* 0xffffffff00047882 */ /* 0x000fc60000000000 */
[----:B------:R-:W-:Y:S05]  /*ec80*/  BRA.DIV UR4, `(.L_x_745) ;  /* 0x0000008204b87947 */ /* 0x000fea000b800000 */
[----:B---3--:R3:W0:Y:S04]  /*ec90*/  SHFL.IDX PT, R0, R4, 0x1, 0x181f ;  /* 0x00381f0004007f89 */ /* 0x00862800000e0000 */
[----:B----4-:R3:W4:Y:S02]  /*eca0*/  SHFL.IDX PT, R14, R3, 0x1, 0x181f ;  /* 0x00381f00030e7f89 */ /* 0x01072400000e0000 */
.L_x_940:
[----:B------:R-:W-:Y:S01]  /*ecb0*/  VIADD R5, R7, 0x20 ;  /* 0x0000002007057836 */ /* 0x000fe20000000000 */
[----:B------:R-:W-:Y:S04]  /*ecc0*/  BSSY B1, `(.L_x_746) ;  /* 0x0000018000017945 */ /* 0x000fe80003800000 */
        /* <DEDUP_REMOVED lines=12> */
[----:B0-----:R-:W-:Y:S02]  /*ed90*/  @!P3 LEA.HI.X R11, R209, R0, R6, 0x1, P5 ;  /* 0x00000000d10bb211 */ /* 0x001fe400028f0c06 */
        /* <DEDUP_REMOVED lines=10> */
.L_x_747:
[----:B------:R-:W-:Y:S05]  /*ee40*/  BSYNC B1 ;  /* 0x0000000000017941 */ /* 0x000fea0003800000 */
.L_x_746:
[----:B------:R-:W-:-:S03]  /*ee50*/  UMOV UR4, 0xffffffff ;  /* 0xffffffff00047882 */ /* 0x000fc60000000000 */
[----:B------:R-:W-:Y:S05]  /*ee60*/  BRA.DIV UR4, `(.L_x_748) ;  /* 0x0000008204887947 */ /* 0x000fea000b800000 */
[----:B0-----:R0:W0:Y:S04]  /*ee70*/  SHFL.IDX PT, R0, R4, 0x2, 0x181f ;  /* 0x00581f0004007f89 */ /* 0x00102800000e0000 */
[----:B----4-:R4:W0:Y:S02]  /*ee80*/  SHFL.IDX PT, R14, R3, 0x2, 0x181f ;  /* 0x00581f00030e7f89 */ /* 0x01082400000e0000 */
.L_x_944:
        /* <DEDUP_REMOVED lines=12> */
[CC--:B0-----:R-:W-:Y:S02]  /*ef50*/  @!P3 LEA R10, P5, R209.reuse, R14.reuse, 0x1 ;  /* 0x0000000ed10ab211 */ /* 0x0c1fe400078a08ff */
[C---:B------:R-:W-:Y:S02]  /*ef60*/  @!P2 LEA R12, P4, R214.reuse, R14, 0x1 ;  /* 0x0000000ed60ca211 */ /* 0x040fe400078808ff */
[----:B------:R-:W-:Y:S02]  /*ef70*/  @!P3 LEA.HI.X R11, R209, R0, R6, 0x1, P5 ;  /* 0x00000000d10bb211 */ /* 0x000fe400028f0c06 */
        /* <DEDUP_REMOVED lines=10> */
.L_x_750:
[----:B------:R-:W-:Y:S05]  /*f020*/  BSYNC B1 ;  /* 0x0000000000017941 */ /* 0x000fea0003800000 */
.L_x_749:
[----:B------:R-:W-:-:S03]  /*f030*/  UMOV UR4, 0xffffffff ;  /* 0xffffffff00047882 */ /* 0x000fc60000000000 */
[----:B------:R-:W-:Y:S05]  /*f040*/  BRA.DIV UR4, `(.L_x_751) ;  /* 0x0000008204587947 */ /* 0x000fea000b800000 */
[----:B0-----:R0:W0:Y:S04]  /*f050*/  SHFL.IDX PT, R0, R4, 0x3, 0x181f ;  /* 0x00781f0004007f89 */ /* 0x00102800000e0000 */
[----:B------:R0:W0:Y:S02]  /*f060*/  SHFL.IDX PT, R14, R3, 0x3, 0x181f ;  /* 0x00781f00030e7f89 */ /* 0x00002400000e0000 */
.L_x_948:
[----:B0-234-:R-:W-:-:S05]  /*f070*/  VIADD R3, R7, 0x60 ;  /* 0x0000006007037836 */ /* 0x01dfca0000000000 */
        /* <DEDUP_REMOVED lines=9> */
[----:B------:R-:W-:Y:S02]  /*f110*/  SHF.R.S32.HI R11, RZ, 0x1f, R213 ;  /* 0x0000001fff0b7819 */ /* 0x000fe400000114d5 */
[----:B------:R-:W-:Y:S02]  /*f120*/  SHF.R.S32.HI R10, RZ, 0x1f, R215 ;  /* 0x0000001fff0a7819 */ /* 0x000fe400000114d7 */
[CC--:B------:R-:W-:Y:S02]  /*f130*/  @!P3 LEA R4, P5, R209.reuse, R14.reuse, 0x1 ;  /* 0x0000000ed104b211 */ /* 0x0c0fe400078a08ff */
[----:B------:R-:W-:Y:S02]  /*f140*/  @!P2 LEA R6, P4, R214, R14, 0x1 ;  /* 0x0000000ed606a211 */ /* 0x000fe400078808ff */
[----:B------:R-:W-:Y:S02]  /*f150*/  @!P3 LEA.HI.X R5, R209, R0, R9, 0x1, P5 ;  /* 0x00000000d105b211 */ /* 0x000fe400028f0c09 */
[----:B------:R-:W-:-:S02]  /*f160*/  @!P1 LEA R8, P5, R213, R14, 0x1 ;  /* 0x0000000ed5089211 */ /* 0x000fc400078a08ff */
[----:B------:R-:W-:Y:S01]  /*f170*/  @!P2 LEA.HI.X R7, R214, R0, R12, 0x1, P4 ;  /* 0x00000000d607a211 */ /* 0x000fe200020f0c0c */
[----:B------:R0:W-:Y:S01]  /*f180*/  @!P3 ST.E.128 desc[UR40][R4.64], RZ ;  /* 0x000000ff0400b985 */ /* 0x0001e2000c101d28 */
[----:B------:R-:W-:Y:S02]  /*f190*/  @!P0 LEA R14, P4, R215, R14, 0x1 ;  /* 0x0000000ed70e8211 */ /* 0x000fe400078808ff */
[-C--:B------:R-:W-:Y:S01]  /*f1a0*/  @!P1 LEA.HI.X R9, R213, R0.reuse, R11, 0x1, P5 ;  /* 0x00000000d5099211 */ /* 0x080fe200028f0c0b */
[----:B------:R0:W-:Y:S01]  /*f1b0*/  @!P2 ST.E.128 desc[UR40][R6.64], RZ ;  /* 0x000000ff0600a985 */ /* 0x0001e2000c101d28 */
[----:B------:R-:W-:-:S03]  /*f1c0*/  @!P0 LEA.HI.X R15, R215, R0, R10, 0x1, P4 ;  /* 0x00000000d70f8211 */ /* 0x000fc600020f0c0a */
[----:B------:R0:W-:Y:S04]  /*f1d0*/  @!P1 ST.E.128 desc[UR40][R8.64], RZ ;  /* 0x000000ff08009985 */ /* 0x0001e8000c101d28 */
[----:B------:R0:W-:Y:S02]  /*f1e0*/  @!P0 ST.E.128 desc[UR40][R14.64], RZ ;  /* 0x000000ff0e008985 */ /* 0x0001e4000c101d28 */
.L_x_738:
[----:B------:R-:W-:Y:S05]  /*f1f0*/  BSYNC B0 ;  /* 0x0000000000007941 */ /* 0x000fea0003800000 */
.L_x_729:
[----:B------:R-:W-:Y:S02]  /*f200*/  ULDC UR4, c[0x0][0xc3c] ;  /* 0x00030f0000047ab9 */ /* 0x000fe40000000800 */
[----:B-1----:R-:W-:-:S13]  /*f210*/  ISETP.GE.AND P0, PT, R91, UR4, PT ;  /* 0x000000045b007c0c */ /* 0x002fda000bf06270 */
[----:B------:R-:W-:Y:S05]  /*f220*/  @!P0 BRA `(.L_x_752) ;  /* 0xffffff1c00888947 */ /* 0x000fea000383ffff */
[----:B------:R-:W-:Y:S05]  /*f230*/  BRA `(.L_x_619) ;  /* 0x0000007400407947 */ /* 0x000fea0003800000 */
.L_x_617:
[----:B------:R-:W-:-:S08]  /*f240*/  NOP ;  /* 0x0000000000007918 */ /* 0x000fd00000000000 */
[----:B--2---:R-:W0:-:S00]  /*f250*/  USETMAXREG.DEALLOC.CTAPOOL 0x18 ;  /* 0x00000018000079c8 */ /* 0x004e0000080e0500 */
[----:B0-----:R-:W2:Y:S01]  /*f260*/  LDL.LU R2, [R1+0x1c] ;  /* 0x00001c0001027983 */ /* 0x001ea20000300800 */
[----:B------:R-:W-:-:S06]  /*f270*/  LOP3.LUT R0, R0, 0x3, RZ, 0xc0, !PT ;  /* 0x0000000300007812 */ /* 0x000fcc00078ec0ff */
[----:B------:R-:W0:Y:S02]  /*f280*/  SHFL.IDX PT, R0, R0, RZ, 0x1f ;  /* 0x00001fff00007589 */ /* 0x000e2400000e0000 */
[----:B0-----:R-:W-:Y:S01]  /*f290*/  ISETP.NE.AND P0, PT, R0, RZ, PT ;  /* 0x000000ff0000720c */ /* 0x001fe20003f05270 */
[----:B------:R-:W-:Y:S01]  /*f2a0*/  IMAD.MOV.U32 R0, RZ, RZ, RZ ;  /* 0x000000ffff007224 */ /* 0x000fe200078e00ff */
[----:B--2---:R-:W-:-:S11]  /*f2b0*/  LOP3.LUT R2, R2, 0xfffffffd, RZ, 0xc0, !PT ;  /* 0xfffffffd02027812 */ /* 0x004fd600078ec0ff */
[----:B------:R-:W-:-:S05]  /*f2c0*/  @P0 LOP3.LUT R2, R2, 0x2, RZ, 0xfc, !PT ;  /* 0x0000000202020812 */ /* 0x000fca00078efcff */
[----:B------:R0:W-:Y:S01]  /*f2d0*/  STL [R1+0x1c], R2 ;  /* 0x00001c0201007387 */ /* 0x0001e20000100800 */
        /* <DEDUP_REMOVED lines=8> */
.L_x_753:
        /* <DEDUP_REMOVED lines=42> */
.L_x_759:
[----:B------:R-:W-:Y:S01]  /*f600*/  UIADD3 UR4, UR4, 0x1f, URZ ;  /* 0x0000001f04047890 */ /* 0x000fe2000fffe03f */
[----:B------:R-:W-:-:S05]  /*f610*/  IMAD.U32 R19, RZ, RZ, UR7 ;  /* 0x00000007ff137e24 */ /* 0x000fca000f8e00ff */
[----:B0-----:R-:W-:-:S13]  /*f620*/  ISETP.LE.AND P6, PT, R6, UR4, PT ;  /* 0x0000000406007c0c */ /* 0x001fda000bfc3270 */
[----:B------:R-:W-:Y:S05]  /*f630*/  @P6 BRA `(.L_x_756) ;  /* 0x0000000400206947 */ /* 0x000fea0003800000 */
[----:B------:R-:W-:Y:S01]  /*f640*/  IADD3 R7, R5, UR4, RZ ;  /* 0x0000000405077c10 */ /* 0x000fe2000fffe0ff */
[----:B------:R-:W-:Y:S01]  /*f650*/  BSSY B0, `(.L_x_757) ;  /* 0x0000007000007945 */ /* 0x000fe20003800000 */
[----:B------:R-:W-:Y:S02]  /*f660*/  IMAD.MOV.U32 R0, RZ, RZ, RZ ;  /* 0x000000ffff007224 */ /* 0x000fe400078e00ff */
[----:B------:R-:W-:-:S13]  /*f670*/  ISETP.GE.OR P6, PT, R7, R6, !P0 ;  /* 0x000000060700720c */ /* 0x000fda00047c6670 */
[----:B------:R-:W-:Y:S05]  /*f680*/  @P6 BRA `(.L_x_758) ;  /* 0x00000000000c6947 */ /* 0x000fea0003800000 */
[----:B------:R-:W0:Y:S02]  /*f690*/  LDC.64 R2, c[0x0][0xc80] ;  /* 0x00032000ff027b82 */ /* 0x000e240000000a00 */
[----:B0-----:R-:W-:-:S05]  /*f6a0*/  IMAD.WIDE R2, R7, 0x4, R2 ;  /* 0x0000000407027825 */ /* 0x001fca00078e0202 */
[----:B------:R0:W5:Y:S02]  /*f6b0*/  LDG.E R0, desc[UR40][R2.64] ;  /* 0x0000002802007981 */ /* 0x000164000c1e1900 */
.L_x_758:
[----:B------:R-:W-:Y:S05]  /*f6c0*/  BSYNC B0 ;  /* 0x0000000000007941 */ /* 0x000fea0003800000 */
.L_x_757:
        /* <DEDUP_REMOVED lines=22> */
.L_x_755:
        /* <DEDUP_REMOVED lines=16> */
.L_x_760:
[----:B-1----:R-:W-:Y:S01]  /*f930*/  IMAD R16, R16, UR5, R7 ;  /* 0x0000000510107c24 */ /* 0x002fe2000f8e0207 */
[----:B------:R-:W-:Y:S01]  /*f940*/  IABS R6, R0 ;  /* 0x0000000000067213 */ /* 0x000fe20000000000 */
[----:B------:R-:W-:Y:S02]  /*f950*/  IMAD R7, R11, R4, RZ ;  /* 0x000000040b077224 */ /* 0x000fe400078e02ff */
[----:B0-----:R-:W-:Y:S01]  /*f960*/  IMAD.MOV.U32 R2, RZ, RZ, RZ ;  /* 0x000000ffff027224 */ /* 0x001fe200078e00ff */
[----:B------:R-:W-:Y:S01]  /*f970*/  IADD3 R17, -R16, UR6, RZ ;  /* 0x0000000610117c10 */ /* 0x000fe2000fffe1ff */
[----:B------:R-:W-:Y:S02]  /*f980*/  IMAD.MOV R6, RZ, RZ, -R6 ;  /* 0x000000ffff067224 */ /* 0x000fe400078e0a06 */
[----:B------:R-:W-:Y:S01]  /*f990*/  IMAD.HI.U32 R2, R3, R7, R2 ;  /* 0x0000000703027227 */ /* 0x000fe200078e0002 */
[----:B------:R-:W-:-:S03]  /*f9a0*/  IABS R3, R17 ;  /* 0x0000001100037213 */ /* 0x000fc60000000000 */
[----:B------:R-:W-:Y:S02]  /*f9b0*/  VIADD R19, R19, UR4 ;  /* 0x0000000413137c36 */ /* 0x000fe40008000000 */
[----:B------:R-:W-:-:S04]  /*f9c0*/  IMAD.HI.U32 R2, R2, R3, RZ ;  /* 0x0000000302027227 */ /* 0x000fc800078e00ff */
[----:B------:R-:W-:-:S05]  /*f9d0*/  IMAD R3, R2, R6, R3 ;  /* 0x0000000602037224 */ /* 0x000fca00078e0203 */
[----:B------:R-:W-:-:S13]  /*f9e0*/  ISETP.GT.U32.AND P1, PT, R4, R3, PT ;  /* 0x000000030400720c */ /* 0x000fda0003f24070 */
[-C--:B------:R-:W-:Y:S01]  /*f9f0*/  @!P1 IADD3 R3, R3, -R4.reuse, RZ ;  /* 0x8000000403039210 */ /* 0x080fe20007ffe0ff */
        /* <DEDUP_REMOVED lines=12> */
.L_x_756:
[----:B------:R-:W-:Y:S02]  /*fac0*/  IMAD.MOV.U32 R17, RZ, RZ, RZ ;  /* 0x000000ffff117224 */ /* 0x000fe400078e00ff */
[----:B------:R-:W-:Y:S02]  /*fad0*/  IMAD.U32 R16, RZ, RZ, UR6 ;  /* 0x00000006ff107e24 */ /* 0x000fe4000f8e00ff */
[----:B------:R-:W-:-:S07]  /*fae0*/  IMAD.MOV.U32 R18, RZ, RZ, RZ ;  /* 0x000000ffff127224 */ /* 0x000fce00078e00ff */
.L_x_761:
[----:B------:R-:W-:-:S13]  /*faf0*/  ISETP.NE.AND P0, PT, R5, RZ, PT ;  /* 0x000000ff0500720c */ /* 0x000fda0003f05270 */
[----:B------:R-:W0:Y:S01]  /*fb00*/  @!P0 S2R R3, SR_CgaCtaId ;  /* 0x0000000000038919 */ /* 0x000e220000008800 */
[----:B------:R-:W-:-:S04]  /*fb10*/  @!P0 MOV R0, 0x400 ;  /* 0x0000040000008802 */ /* 0x000fc80000000f00 */
[----:B0-----:R-:W-:-:S05]  /*fb20*/  @!P0 LEA R0, R3, R0, 0x18 ;  /* 0x0000000003008211 */ /* 0x001fca00078ec0ff */
[----:B------:R2:W-:Y:S01]  /*fb30*/  @!P0 STS.128 [R0+0x228d0], R16 ;  /* 0x0228d01000008388 */ /* 0x0005e20000000c00 */
[----:B------:R-:W-:Y:S06]  /*fb40*/  BAR.ARV 0x5, 0x180 ;  /* 0x0146000000007b1d */ /* 0x000fec0000002000 */
.L_x_754:
        /* <DEDUP_REMOVED lines=11> */
[----:B------:R-:W-:Y:S01]  /*fc00*/  ULDC.64 UR38, c[0x0][0x198] ;  /* 0x0000660000267ab9 */ /* 0x000fe20000000a00 */
[----:B------:R-:W-:Y:S01]  /*fc10*/  ULDC UR36, c[0x0][0xc] ;  /* 0x0000030000247ab9 */ /* 0x000fe20000000800 */
        /* <DEDUP_REMOVED lines=12> */
[----:B------:R-:W-:Y:S01]  /*fce0*/  MOV R0, 0x1 ;  /* 0x0000000100007802 */ /* 0x000fe20000000f00 */
[----:B------:R0:W-:Y:S04]  /*fcf0*/  STL [R1+0x4], R4 ;  /* 0x0000040401007387 */ /* 0x0001e80000100800 */
[----:B------:R0:W-:Y:S04]  /*fd00*/  STL [R1+0x2c], R2 ;  /* 0x00002c0201007387 */ /* 0x0001e80000100800 */
[----:B------:R0:W-:Y:S04]  /*fd10*/  STL [R1+0x8], RZ ;  /* 0x000008ff01007387 */ /* 0x0001e80000100800 */
[----:B------:R0:W-:Y:S04]  /*fd20*/  STL [R1+0x14], R0 ;  /* 0x0000140001007387 */ /* 0x0001e80000100800 */
[----:B------:R0:W-:Y:S04]  /*fd30*/  STL [R1+0xc], RZ ;  /* 0x00000cff01007387 */ /* 0x0001e80000100800 */
[----:B------:R0:W-:Y:S04]  /*fd40*/  STL [R1+0x18], R0 ;  /* 0x0000180001007387 */ /* 0x0001e80000100800 */
[----:B------:R0:W-:Y:S02]  /*fd50*/  STL [R1+0x3c], RZ ;  /* 0x00003cff01007387 */ /* 0x0001e40000100800 */
.L_x_902:
[----:B0-2---:R-:W0:Y:S02]  /*fd60*/  LDC.64 R2, c[0x0][0xc88] ;  /* 0x00032200ff027b82 */ /* 0x005e240000000a00 */
[----:B0-----:R-:W-:-:S05]  /*fd70*/  IMAD.WIDE R2, R19, 0x4, R2 ;  /* 0x0000000413027825 */ /* 0x001fca00078e0202 */
[----:B------:R-:W2:Y:S01]  /*fd80*/  LDG.E R15, desc[UR40][R2.64] ;  /* 0x00000028020f7981 */ /* 0x000ea2000c1e1900 */
[----:B------:R-:W-:Y:S05]  /*fd90*/  YIELD ;  /* 0x0000000000007946 */ /* 0x000fea0003800000 */
[----:B------:R-:W-:Y:S01]  /*fda0*/  ULDC.64 UR4, c[0x0][0xa28] ;  /* 0x00028a0000047ab9 */ /* 0x000fe20000000a00 */
[----:B---3--:R-:W-:Y:S01]  /*fdb0*/  IMAD.MOV.U32 R0, RZ, RZ, RZ ;  /* 0x000000ffff007224 */ /* 0x008fe200078e00ff */
[----:B------:R-:W-:Y:S01]  /*fdc0*/  ISETP.NE.U32.AND P0, PT, RZ, UR4, PT ;  /* 0x00000004ff007c0c */ /* 0x000fe2000bf05070 */
[----:B------:R-:W-:Y:S01]  /*fdd0*/  ULDC.64 UR10, c[0x0][0xa18] ;  /* 0x00028600000a7ab9 */ /* 0x000fe20000000a00 */
        /* <DEDUP_REMOVED lines=9> */
[----:B------:R0:W-:Y:S01]  /*fe70*/  STL [R1+0x40], R4 ;  /* 0x0000400401007387 */ /* 0x0001e20000100800 */
[----:B------:R-:W-:Y:S02]  /*fe80*/  ISETP.NE.U32.AND P2, PT, RZ, UR4, PT ;  /* 0x00000004ff007c0c */ /* 0x000fe4000bf45070 */
[----:B------:R-:W-:Y:S01]  /*fe90*/  SHF.L.U64.HI R13, R15, 0x2, R4 ;  /* 0x000000020f0d7819 */ /* 0x000fe20000010204 */
[----:B-1---5:R1:W5:Y:S01]  /*fea0*/  @P0 LDG.E R0, desc[UR40][R2.64] ;  /* 0x0000002802000981 */ /* 0x022362000c1e1900 */
[----:B------:R-:W-:Y:S01]  /*feb0*/  ISETP.NE.AND.EX P2, PT, RZ, UR5, PT, P2 ;  /* 0x00000005ff007c0c */ /* 0x000fe2000bf45320 */
[----:B------:R-:W-:Y:S01]  /*fec0*/  IMAD.MOV.U32 R12, RZ, RZ, RZ ;  /* 0x000000ffff0c7224 */ /* 0x000fe200078e00ff */
[----:B------:R-:W-:Y:S01]  /*fed0*/  ISETP.NE.U32.AND P3, PT, RZ, UR10, PT ;  /* 0x0000000aff007c0c */ /* 0x000fe2000bf65070 */
[----:B------:R-:W-:Y:S01]  /*fee0*/  STL [R1], R14 ;  /* 0x0000000e01007387 */ /* 0x000fe20000100800 */
[----:B------:R-:W-:-:S02]  /*fef0*/  ISETP.NE.U32.AND P0, PT, RZ, UR6, PT ;  /* 0x00000006ff007c0c */ /* 0x000fc4000bf05070 */
[C---:B0-----:R-:W-:Y:S01]  /*ff00*/  IADD3 R4, P4, R14.reuse, UR4, RZ ;  /* 0x000000040e047c10 */ /* 0x041fe2000ff9e0ff */
[----:B------:R-:W-:Y:S01]  /*ff10*/  STL [R1+0x20], R13 ;  /* 0x0000200d01007387 */ /* 0x000fe20000100800 */
[----:B------:R-:W-:Y:S02]  /*ff20*/  ISETP.NE.AND.EX P3, PT, RZ, UR11, PT, P3 ;  /* 0x0000000bff007c0c */ /* 0x000fe4000bf65330 */
[----:B-1----:R-:W-:Y:S02]  /*ff30*/  CS2R R2, SRZ ;  /* 0x0000000000027805 */ /* 0x002fe4000001ff00 */
[C---:B------:R-:W-:Y:S02]  /*ff40*/  IADD3.X R5, R13.reuse, UR5, RZ, P4, !PT ;  /* 0x000000050d057c10 */ /* 0x040fe4000a7fe4ff */
[----:B------:R-:W-:Y:S02]  /*ff50*/  IADD3 R6, P4, R14, UR8, RZ ;  /* 0x000000080e067c10 */ /* 0x000fe4000ff9e0ff */
[----:B------:R-:W-:Y:S01]  /*ff60*/  ISETP.NE.U32.AND P1, PT, RZ, UR8, PT ;  /* 0x00000008ff007c0c */ /* 0x000fe2000bf25070 */
[----:B------:R-:W2:Y:S01]  /*ff70*/  @P2 LDG.E R2, desc[UR40][R4.64] ;  /* 0x0000002804022981 */ /* 0x000ea2000c1e1900 */
[----:B------:R-:W-:Y:S01]  /*ff80*/  IADD3.X R7, R13, UR9, RZ, P4, !PT ;  /* 0x000000090d077c10 */ /* 0x000fe2000a7fe4ff */
[----:B------:R-:W-:Y:S01]  /*ff90*/  ULDC UR4, c[0x0][0x288] ;  /* 0x0000a20000047ab9 */ /* 0x000fe20000000800 */
[----:B------:R-:W-:-:S02]  /*ffa0*/  ISETP.NE.AND.EX P0, PT, RZ, UR7, PT, P0 ;  /* 0x00000007ff007c0c */ /* 0x000fc4000bf05300 */
[----:B------:R-:W-:Y:S02]  /*ffb0*/  ISETP.NE.AND.EX P1, PT, RZ, UR9, PT, P1 ;  /* 0x00000009ff007c0c */ /* 0x000fe4000bf25310 */
[C---:B------:R-:W-:Y:S02]  /*ffc0*/  @P3 IADD3 R10, P4, R14.reuse, UR10, RZ ;  /* 0x0000000a0e0a3c10 */ /* 0x040fe4000ff9e0ff */
[----:B------:R-:W-:Y:S02]  /*ffd0*/  IADD3 R8, P5, R14, UR6, RZ ;  /* 0x000000060e087c10 */ /* 0x000fe4000ffbe0ff */
[C---:B------:R-:W-:Y:S02]  /*ffe0*/  @P3 IADD3.X R11, R13.reuse, UR11, RZ, P4, !PT ;  /* 0x0000000b0d0b3c10 */ /* 0x040fe4000a7fe4ff */
[----:B------:R-:W-:-:S05]  /*fff0*/  IADD3.X R9, R13, UR7, RZ, P5, !PT ;  /* 0x000000070d097c10 */ /* 0x000fca000affe4ff */
[----:B------:R-:W5:Y:S04]  /*10000*/  @P0 LDG.E R12, desc[UR40][R8.64] ;  /* 0x00000028080c0981 */ /* 0x000f68000c1e1900 */
[----:B------:R-:W5:Y:S04]  /*10010*/  @P1 LDG.E R3, desc[UR40][R6.64] ;  /* 0x0000002806031981 */ /* 0x000f68000c1e1900 */
[----:B--2---:R0:W-:Y:S02]  /*10020*/  STL [R1+0x38], R2 ;  /* 0x0000380201007387 */ /* 0x0041e40000100800 */
[----:B0-----:R-:W-:Y:S01]  /*10030*/  IMAD.U32 R2, RZ, RZ, UR4 ;  /* 0x00000004ff027e24 */ /* 0x001fe2000f8e00ff */
[----:B------:R-:W-:-:S05]  /*10040*/  ULDC.64 UR4, c[0x0][0x418] ;  /* 0x0001060000047ab9 */ /* 0x000fca0000000a00 */
[----:B------:R0:W2:Y:S01]  /*10050*/  @P3 LDG.E R2, desc[UR40][R10.64] ;  /* 0x000000280a023981 */ /* 0x0000a2000c1e1900 */
[----:B------:R-:W-:-:S03]  /*10060*/  UISETP.NE.U32.AND UP0, UPT, UR4, URZ, UPT ;  /* 0x0000003f0400728c */ /* 0x000fc6000bf05070 */
[----:B------:R-:W-:Y:S01]  /*10070*/  ULDC UR4, c[0x0][0x424] ;  /* 0x0001090000047ab9 */ /* 0x000fe20000000800 */
[----:B------:R-:W-:-:S03]  /*10080*/  UISETP.NE.AND.EX UP0, UPT, UR5, URZ, UPT, UP0 ;  /* 0x0000003f0500728c */ /* 0x000fc6000bf05300 */
[----:B------:R-:W-:Y:S01]  /*10090*/  ULDC UR5, c[0x0][0x2f0] ;  /* 0x0000bc0000057ab9 */ /* 0x000fe20000000800 */
[----:B------:R-:W-:-:S04]  /*100a0*/  USEL UR4, UR4, 0x1, UP0 ;  /* 0x0000000104047887 */ /* 0x000fc80008000000 */
[----:B------:R-:W-:-:S03]  /*100b0*/  UIMAD UR4, UR4, UR5, URZ ;  /* 0x00000005040472a4 */ /* 0x000fc6000f8e023f */
[----:B------:R-:W-:Y:S02]  /*100c0*/  ULDC UR5, c[0x0][0x348] ;  /* 0x0000d20000057ab9 */ /* 0x000fe40000000800 */
[----:B0-----:R-:W-:Y:S01]  /*100d0*/  IMAD.U32 R10, RZ, RZ, UR5 ;  /* 0x00000005ff0a7e24 */ /* 0x001fe2000f8e00ff */
[----:B--2---:R0:W-:Y:S02]  /*100e0*/  STL [R1+0x54], R2 ;  /* 0x0000540201007387 */ /* 0x0041e40000100800 */
[----:B0-----:R-:W-:Y:S01]  /*100f0*/  IMAD.U32 R2, RZ, RZ, UR4 ;  /* 0x00000004ff027e24 */ /* 0x001fe2000f8e00ff */
[----:B------:R-:W-:Y:S06]  /*10100*/  @P3 BRA `(.L_x_763) ;  /* 0x0000000000143947 */ /* 0x000fec0003800000 */
[----:B------:R-:W-:Y:S05]  /*10110*/  @!P2 BRA `(.L_x_763) ;  /* 0x000000000010a947 */ /* 0x000fea0003800000 */
[----:B------:R-:W2:Y:S04]  /*10120*/  LDG.E R11, desc[UR40][R4.64] ;  /* 0x00000028040b7981 */ /* 0x000ea8000c1e1900 */
[----:B------:R-:W2:Y:S02]  /*10130*/  LDG.E R4, desc[UR40][R4.64+0x4] ;  /* 0x0000042804047981 */ /* 0x000ea4000c1e1900 */
[----:B--2---:R-:W-:-:S05]  /*10140*/  IMAD.IADD R4, R4, 0x1, -R11 ;  /* 0x0000000104047824 */ /* 0x004fca00078e0a0b */
[----:B------:R0:W-:Y:S02]  /*10150*/  STL [R1+0x54], R4 ;  /* 0x0000540401007387 */ /* 0x0001e40000100800 */
.L_x_763:
[----:B------:R-:W-:Y:S01]  /*10160*/  IMAD.MOV.U32 R11, RZ, RZ, R15 ;  /* 0x000000ffff0b7224 */ /* 0x000fe200078e000f */
[----:B------:R-:W-:Y:S01]  /*10170*/  ULDC.64 UR4, c[0x0][0xa20] ;  /* 0x0002880000047ab9 */ /* 0x000fe20000000a00 */
[----:B0----5:R-:W-:Y:S01]  /*10180*/  IMAD.IADD R4, R12, 0x1, R0 ;  /* 0x000000010c047824 */ /* 0x021fe200078e0200 */
[----:B------:R-:W-:Y:S02]  /*10190*/  ISETP.NE.U32.AND P2, PT, RZ, UR4, PT ;  /* 0x00000004ff007c0c */ /* 0x000fe4000bf45070 */
[----:B------:R0:W-:Y:S02]  /*101a0*/  STL [R1+0x10], R11 ;  /* 0x0000100b01007387 */ /* 0x0001e40000100800 */
[----:B------:R-:W-:Y:S02]  /*101b0*/  ISETP.NE.AND.EX P2, PT, RZ, UR5, PT, P2 ;  /* 0x00000005ff007c0c */ /* 0x000fe4000bf45320 */
[----:B------:R0:W-:Y:S11]  /*101c0*/  STL [R1+0x24], R4 ;  /* 0x0000240401007387 */ /* 0x0001f60000100800 */
[----:B0-----:R-:W-:Y:S05]  /*101d0*/  @!P2 BRA `(.L_x_764) ;  /* 0x000000000010a947 */ /* 0x001fea0003800000 */
[----:B------:R-:W-:-:S04]  /*101e0*/  IADD3 R4, P0, R14, UR4, RZ ;  /* 0x000000040e047c10 */ /* 0x000fc8000ff1e0ff */
[----:B------:R-:W-:-:S05]  /*101f0*/  IADD3.X R5, R13, UR5, RZ, P0, !PT ;  /* 0x000000050d057c10 */ /* 0x000fca00087fe4ff */
[----:B------:R0:W5:Y:S01]  /*10200*/  LDG.E R2, desc[UR40][R4.64] ;  /* 0x0000002804027981 */ /* 0x000162000c1e1900 */
[----:B------:R-:W-:Y:S05]  /*10210*/  BRA `(.L_x_765) ;  /* 0x0000000000107947 */ /* 0x000fea0003800000 */
.L_x_764:
[----:B------:R-:W-:Y:S05]  /*10220*/  @!P0 BRA `(.L_x_765) ;  /* 0x00000000000c8947 */ /* 0x000fea0003800000 */
[----:B------:R-:W2:Y:S04]  /*10230*/  LDG.E R4, desc[UR40][R8.64] ;  /* 0x0000002808047981 */ /* 0x000ea8000c1e1900 */
[----:B------:R-:W2:Y:S02]  /*10240*/  LDG.E R2, desc[UR40][R8.64+0x4] ;  /* 0x0000042808027981 */ /* 0x000ea4000c1e1900 */
[----:B--2---:R-:W-:-:S07]  /*10250*/  IMAD.IADD R2, R2, 0x1, -R4 ;  /* 0x0000000102027824 */ /* 0x004fce00078e0a04 */
.L_x_765:
[----:B-----5:R-:W-:Y:S02]  /*10260*/  IMAD.IADD R0, R2, 0x1, -R0 ;  /* 0x0000000102007824 */ /* 0x020fe400078e0a00 */
[----:B------:R-:W2:Y:S04]  /*10270*/  @P1 LDG.E R2, desc[UR40][R6.64] ;  /* 0x0000002806021981 */ /* 0x000ea8000c1e1900 */
[----:B------:R-:W2:Y:S01]  /*10280*/  @P1 LDG.E R6, desc[UR40][R6.64+0x4] ;  /* 0x0000042806061981 */ /* 0x000ea2000c1e1900 */
[----:B------:R-:W-:Y:S01]  /*10290*/  BSSY B0, `(.L_x_766) ;  /* 0x0000150000007945 */ /* 0x000fe20003800000 */
[----:B--2---:R-:W-:-:S04]  /*102a0*/  @P1 IMAD.IADD R10, R6, 0x1, -R2 ;  /* 0x00000001060a1824 */ /* 0x004fc800078e0a02 */
[----:B0-----:R-:W-:-:S04]  /*102b0*/  IMAD.IADD R4, R0, 0x1, R10 ;  /* 0x0000000100047824 */ /* 0x001fc800078e020a */
[----:B------:R-:W-:Y:S01]  /*102c0*/  VIADD R2, R4, 0x5f ;  /* 0x0000005f04027836 */ /* 0x000fe20000000000 */
[----:B------:R0:W-:Y:S03]  /*102d0*/  STL [R1+0x50], R4 ;  /* 0x0000500401007387 */ /* 0x0001e60000100800 */
[----:B------:R-:W-:-:S05]  /*102e0*/  IMAD.HI R2, R2, 0x2aaaaaab, RZ ;  /* 0x2aaaaaab02027827 */ /* 0x000fca00078e02ff */
[----:B0-----:R-:W-:-:S04]  /*102f0*/  SHF.R.U32.HI R4, RZ, 0x1f, R2 ;  /* 0x0000001fff047819 */ /* 0x001fc80000011602 */
[----:B------:R-:W-:-:S05]  /*10300*/  LEA.HI.SX32 R5, R2, R4, 0x1c ;  /* 0x0000000402057211 */ /* 0x000fca00078fe2ff */
[----:B------:R-:W-:Y:S01]  /*10310*/  IMAD R2, R5, 0x60, -R0 ;  /* 0x0000006005027824 */ /* 0x000fe200078e0a00 */
[----:B------:R-:W-:Y:S01]  /*10320*/  IADD3 R0, -R0, RZ, RZ ;  /* 0x000000ff00007210 */ /* 0x000fe20007ffe1ff */
[----:B------:R0:W-:Y:S03]  /*10330*/  STL [R1+0x30], R5 ;  /* 0x0000300501007387 */ /* 0x0001e60000100800 */
[----:B------:R-:W-:Y:S02]  /*10340*/  VIMNMX R10, R2, R10, PT ;  /* 0x0000000a020a7248 */ /* 0x000fe40003fe0100 */
[----:B------:R-:W-:-:S04]  /*10350*/  VIMNMX R0, RZ, R0, !PT ;  /* 0x00000000ff007248 */ /* 0x000fc80007fe0100 */
[----:B------:R-:W-:Y:S01]  /*10360*/  ISETP.GT.AND P0, PT, R10, R0, PT ;  /* 0x000000000a00720c */ /* 0x000fe20003f04270 */
[----:B0-----:R-:W-:-:S05]  /*10370*/  IMAD.WIDE.U32 R4, R0, -0x55555555, RZ ;  /* 0xaaaaaaab00047825 */ /* 0x001fca00078e00ff */
        /* <DEDUP_REMOVED lines=8> */
[----:B------:R-:W-:Y:S05]  /*10400*/  @!P2 BRA `(.L_x_767) ;  /* 0x0000001000e0a947 */ /* 0x000fea0003800000 */
[----:B------:R-:W-:Y:S01]  /*10410*/  UMOV UR4, 0xffffffff ;  /* 0xffffffff00047882 */ /* 0x000fe20000000000 */
[----:B------:R-:W-:Y:S02]  /*10420*/  SEL R0, R11, RZ, !P1 ;  /* 0x000000ff0b007207 */ /* 0x000fe40004800000 */
[----:B------:R-:W-:Y:S05]  /*10430*/  BRA.DIV UR4, `(.L_x_768) ;  /* 0x0000006e04a47947 */ /* 0x000fea000b800000 */
[----:B------:R-:W0:Y:S02]  /*10440*/  S2R R4, SR_TID.X ;  /* 0x0000000000047919 */ /* 0x000e240000002100 */
[----:B0-----:R-:W-:-:S04]  /*10450*/  SHF.R.U32.HI R4, RZ, 0x5, R4 ;  /* 0x00000005ff047819 */ /* 0x001fc80000011604 */
[----:B------:R-:W-:-:S05]  /*10460*/  LOP3.LUT R4, R4, 0x3, RZ, 0xc0, !PT ;  /* 0x0000000304047812 */ /* 0x000fca00078ec0ff */
[----:B------:R0:W1:Y:S02]  /*10470*/  SHFL.IDX PT, R14, R4, RZ, 0x1f ;  /* 0x00001fff040e7589 */ /* 0x00006400000e0000 */
.L_x_951:
[----:B-1----:R-:W-:Y:S02]  /*10480*/  ISETP.NE.AND P0, PT, R14, RZ, PT ;  /* 0x000000ff0e00720c */ /* 0x002fe40003f05270 */
[----:B------:R-:W-:-:S11]  /*10490*/  PLOP3.LUT P6, PT, PT, PT, PT, 0x8, 0x0 ;  /* 0x000000000000781c */ /* 0x000fd60003fce170 */
[----:B------:R-:W-:Y:S05]  /*104a0*/  @P0 BRA `(.L_x_769) ;  /* 0x00000000000c0947 */ /* 0x000fea0003800000 */
[----:B------:R-:W-:-:S03]  /*104b0*/  UMOV UR4, 0xffffffff ;  /* 0xffffffff00047882 */ /* 0x000fc60000000000 */
[----:B------:R-:W-:Y:S05]  /*104c0*/  BRA.DIV UR4, `(.L_x_770) ;  /* 0x0000006e04b47947 */ /* 0x000fea000b800000 */
[----:B------:R-:W-:-:S13]  /*104d0*/  ELECT P6, URZ, PT ;  /* 0x00000000003f782f */ /* 0x000fda00038c0000 */
.L_x_769:
[----:B0-----:R-:W2:Y:S04]  /*104e0*/  LDL R4, [R1+0x3c] ;  /* 0x00003c0001047983 */ /* 0x001ea80000100800 */
[----:B------:R-:W3:Y:S01]  /*104f0*/  LDL R6, [R1+0x4] ;  /* 0x0000040001067983 */ /* 0x000ee20000100800 */
[----:B------:R-:W-:Y:S01]  /*10500*/  BSSY B1, `(.L_x_771) ;  /* 0x0000008000017945 */ /* 0x000fe20003800000 */
[----:B--2---:R-:W-:-:S05]  /*10510*/  VIADD R4, R4, 0x1 ;  /* 0x0000000104047836 */ /* 0x004fca0000000000 */
[----:B------:R-:W-:-:S04]  /*10520*/  LEA.HI R5, R4, R4, RZ, 0x1 ;  /* 0x0000000404057211 */ /* 0x000fc800078f08ff */
[----:B------:R-:W-:-:S05]  /*10530*/  LOP3.LUT R5, R5, 0xfffffffe, RZ, 0xc0, !PT ;  /* 0xfffffffe05057812 */ /* 0x000fca00078ec0ff */
[----:B------:R-:W-:-:S05]  /*10540*/  IMAD.IADD R4, R4, 0x1, -R5 ;  /* 0x0000000104047824 */ /* 0x000fca00078e0a05 */
[----:B------:R-:W-:-:S04]  /*10550*/  SHF.L.U32 R4, R4, 0x1f, RZ ;  /* 0x0000001f04047819 */ /* 0x000fc800000006ff */
[----:B---3--:R-:W0:Y:S02]  /*10560*/  SYNCS.PHASECHK.TRANS64.TRYWAIT P0, [R6+URZ+0x22820], R4 ;  /* 0x02282004060075a7 */ /* 0x008e24000800017f */
[----:B0-----:R-:W-:Y:S05]  /*10570*/  @!P0 BRA `(.L_x_772) ;  /* 0x0000006c00a88947 */ /* 0x001fea0003800000 */
.L_x_954:
[----:B------:R-:W-:Y:S05]  /*10580*/  BSYNC B1 ;  /* 0x0000000000017941 */ /* 0x000fea0003800000 */
.L_x_771:
[----:B------:R-:W-:Y:S04]  /*10590*/  BSSY B1, `(.L_x_773) ;  /* 0x0000083000017945 */ /* 0x000fe80003800000 */
[----:B------:R-:W-:Y:S05]  /*105a0*/  @!P6 BRA `(.L_x_774) ;  /* 0x000000080004e947 */ /* 0x000fea0003800000 */
[----:B------:R-:W2:Y:S04]  /*105b0*/  LDL R6, [R1+0x4] ;  /* 0x0000040001067983 */ /* 0x000ea80000100800 */
[----:B------:R-:W3:Y:S01]  /*105c0*/  LDL R7, [R1+0xc] ;  /* 0x00000c0001077983 */ /* 0x000ee20000100800 */
[----:B0-----:R-:W0:Y:S01]  /*105d0*/  S2R R5, SR_TID.X ;  /* 0x0000000000057919 */ /* 0x001e220000002100 */
[----:B--2---:R-:W-:Y:S02]  /*105e0*/  IMAD.MOV.U32 R9, RZ, RZ, R6 ;  /* 0x000000ffff097224 */ /* 0x004fe400078e0006 */
[----:B------:R-:W2:Y:S02]  /*105f0*/  LDL R6, [R1+0x18] ;  /* 0x0000180001067983 */ /* 0x000ea40000100800 */
[----:B---3--:R-:W-:Y:S01]  /*10600*/  IMAD R4, R7, 0x8, R9 ;  /* 0x0000000807047824 */ /* 0x008fe200078e0209 */
[----:B0-----:R-:W-:Y:S01]  /*10610*/  LOP3.LUT R5, R5, 0x7f, RZ, 0xc0, !PT ;  /* 0x0000007f05057812 */ /* 0x001fe200078ec0ff */
[----:B------:R-:W-:Y:S03]  /*10620*/  BSSY B2, `(.L_x_775) ;  /* 0x0000005000027945 */ /* 0x000fe60003800000 */
[----:B------:R-:W-:-:S02]  /*10630*/  ISETP.NE.AND P1, PT, R5, RZ, PT ;  /* 0x000000ff0500720c */ /* 0x000fc40003f25270 */
[----:B--2---:R-:W-:-:S04]  /*10640*/  SHF.L.U32 R9, R6, 0x1f, RZ ;  /* 0x0000001f06097819 */ /* 0x004fc800000006ff */
[----:B------:R-:W0:Y:S02]  /*10650*/  SYNCS.PHASECHK.TRANS64.TRYWAIT P0, [R4+URZ+0x228a0], R9 ;  /* 0x0228a009040075a7 */ /* 0x000e24000800017f */
[----:B0-----:R-:W-:Y:S05]  /*10660*/  @!P0 BRA `(.L_x_776) ;  /* 0x0000006c00848947 */ /* 0x001fea0003800000 */
.L_x_955:
[----:B------:R-:W-:Y:S05]  /*10670*/  BSYNC B2 ;  /* 0x0000000000027941 */ /* 0x000fea0003800000 */
.L_x_775:
        /* <DEDUP_REMOVED lines=9> */
.L_x_778:
[----:B------:R-:W-:Y:S05]  /*10710*/  BSYNC B2 ;  /* 0x0000000000027941 */ /* 0x000fea0003800000 */
.L_x_777:
[----:B------:R-:W2:Y:S04]  /*10720*/  LDL R7, [R1+0x4] ;  /* 0x0000040001077983 */ /* 0x000ea80000100800 */
[----:B------:R-:W2:Y:S01]  /*10730*/  LDL R6, [R1+0xc] ;  /* 0x00000c0001067983 */ /* 0x000ea20000100800 */
[----:B------:R-:W-:Y:S01]  /*10740*/  IMAD.MOV.U32 R12, RZ, RZ, RZ ;  /* 0x000000ffff0c7224 */ /* 0x000fe200078e00ff */
[----:B------:R-:W-:Y:S01]  /*10750*/  UIADD3 UR4, UP0, UR38, 0x570, URZ ;  /* 0x0000057026047890 */ /* 0x000fe2000ff1e03f */
[----:B------:R-:W-:Y:S01]  /*10760*/  IMAD R5, R8, 0x60, R3 ;  /* 0x0000006008057824 */ /* 0x000fe200078e0203 */
[----:B------:R-:W-:Y:S01]  /*10770*/  PLOP3.LUT P0, PT, PT, PT, PT, 0x80, 0x0 ;  /* 0x000000000000781c */ /* 0x000fe20003f0f070 */
[----:B------:R-:W-:Y:S01]  /*10780*/  UMOV UR6, 0x0 ;  /* 0x0000000000067882 */ /* 0x000fe20000000000 */
[----:B------:R-:W-:Y:S01]  /*10790*/  R2UR UR10, R12 ;  /* 0x000000000c0a72ca */ /* 0x000fe200000e0000 */
[----:B------:R-:W-:Y:S01]  /*107a0*/  VIADD R5, R5, 0xffffffa0 ;  /* 0xffffffa005057836 */ /* 0x000fe20000000000 */
[----:B------:R-:W-:Y:S01]  /*107b0*/  UIADD3.X UR5, URZ, UR39, URZ, UP0, !UPT ;  /* 0x000000273f057290 */ /* 0x000fe200087fe43f */
[----:B------:R-:W-:Y:S01]  /*107c0*/  UMOV UR7, 0x12f00000 ;  /* 0x12f0000000077882 */ /* 0x000fe20000000000 */
[----:B--2---:R-:W-:-:S02]  /*107d0*/  IMAD R6, R6, 0x3000, R7 ;  /* 0x0000300006067824 */ /* 0x004fc400078e0207 */
[----:B------:R-:W-:Y:S02]  /*107e0*/  VIADD R7, R4, 0x22890 ;  /* 0x0002289004077836 */ /* 0x000fe40000000000 */
[----:B------:R-:W-:-:S07]  /*107f0*/  VIADD R6, R6, 0x1c400 ;  /* 0x0001c40006067836 */ /* 0x000fce0000000000 */
.L_x_779:
        /* <DEDUP_REMOVED lines=13> */
.L_x_956:
[----:B------:R-:W-:Y:S05]  /*108d0*/  BSYNC B2 ;  /* 0x0000000000027941 */ /* 0x000fea0003800000 */
.L_x_780:
[----:B------:R-:W-:Y:S01]  /*108e0*/  BSSY B2, `(.L_x_782) ;  /* 0x000000b000027945 */ /* 0x000fe20003800000 */
[----:B------:R-:W-:Y:S02]  /*108f0*/  IMAD.MOV.U32 R10, RZ, RZ, 0x0 ;  /* 0x00000000ff0a7424 */ /* 0x000fe400078e00ff */
[----:B------:R-:W-:Y:S01]  /*10900*/  IMAD.MOV.U32 R11, RZ, RZ, 0x12f00000 ;  /* 0x12f00000ff0b7424 */ /* 0x000fe200078e00ff */
[----:B------:R-:W-:Y:S06]  /*10910*/  @P1 BRA `(.L_x_783) ;  /* 0x00000000001c1947 */ /* 0x000fec0003800000 */
[----:B------:R-:W2:Y:S02]  /*10920*/  S2R R6, SR_TID.X ;  /* 0x0000000000067919 */ /* 0x000ea40000002100 */
[----:B--2---:R-:W-:Y:S01]  /*10930*/  LOP3.LUT R7, R6, 0x1f, RZ, 0xc0, !PT ;  /* 0x0000001f06077812 */ /* 0x004fe200078ec0ff */
[----:B------:R-:W-:-:S03]  /*10940*/  IMAD.MOV.U32 R6, RZ, RZ, 0xc000 ;  /* 0x0000c000ff067424 */ /* 0x000fc600078e00ff */
[----:B------:R-:W-:Y:S01]  /*10950*/  ISETP.NE.AND P0, PT, R7, RZ, PT ;  /* 0x000000ff0700720c */ /* 0x000fe20003f05270 */
[----:B------:R2:W-:-:S12]  /*10960*/  SYNCS.ARRIVE.TRANS64 RZ, [R4+URZ+0x228b0], R6 ;  /* 0x0228b00604ff79a7 */ /* 0x0005d8000800003f */
[----:B--2---:R-:W-:Y:S05]  /*10970*/  @!P0 BRA `(.L_x_783) ;  /* 0x0000000000048947 */ /* 0x004fea0003800000 */
[----:B------:R-:W-:Y:S01]  /*10980*/  BPT.TRAP 0x1 ;  /* 0x000000040000795c */ /* 0x000fe20000300000 */
.L_x_783:
[----:B------:R-:W-:Y:S05]  /*10990*/  BSYNC B2 ;  /* 0x0000000000027941 */ /* 0x000fea0003800000 */
.L_x_782:
[----:B------:R-:W2:Y:S04]  /*109a0*/  LDL R7, [R1+0x4] ;  /* 0x0000040001077983 */ /* 0x000ea80000100800 */
[----:B------:R-:W2:Y:S01]  /*109b0*/  LDL R6, [R1+0xc] ;  /* 0x00000c0001067983 */ /* 0x000ea20000100800 */
[----:B------:R-:W-:Y:S01]  /*109c0*/  R2UR UR10, R12 ;  /* 0x000000000c0a72ca */ /* 0x000fe200000e0000 */
[----:B------:R-:W-:Y:S01]  /*109d0*/  UIADD3 UR4, UP0, UR38, 0x670, URZ ;  /* 0x0000067026047890 */ /* 0x000fe2000ff1e03f */
[----:B------:R-:W-:Y:S02]  /*109e0*/  R2UR UR6, R10 ;  /* 0x000000000a0672ca */ /* 0x000fe400000e0000 */
[----:B------:R-:W-:Y:S01]  /*109f0*/  R2UR UR7, R11 ;  /* 0x000000000b0772ca */ /* 0x000fe200000e0000 */
[----:B------:R-:W-:Y:S01]  /*10a00*/  UIADD3.X UR5, URZ, UR39, URZ, UP0, !UPT ;  /* 0x000000273f057290 */ /* 0x000fe200087fe43f */
[----:B------:R-:W-:-:S02]  /*10a10*/  PLOP3.LUT P0, PT, PT, PT, PT, 0x80, 0x0 ;  /* 0x000000000000781c */ /* 0x000fc40003f0f070 */
[----:B01----:R-:W-:Y:S01]  /*10a20*/  IADD3 R4, R4, 0x228b0, RZ ;  /* 0x000228b004047810 */ /* 0x003fe20007ffe0ff */
[----:B--2---:R-:W-:-:S04]  /*10a30*/  IMAD R7, R6, 0xc000, R7 ;  /* 0x0000c00006077824 */ /* 0x004fc800078e0207 */
[----:B------:R-:W-:-:S07]  /*10a40*/  VIADD R6, R7, 0x400 ;  /* 0x0000040007067836 */ /* 0x000fce0000000000 */
.L_x_784:
        /* <DEDUP_REMOVED lines=15> */
.L_x_785:
        /* <DEDUP_REMOVED lines=15> */
.L_x_786:
        /* <DEDUP_REMOVED lines=15> */
.L_x_787:
        /* <DEDUP_REMOVED lines=10> */
.L_x_774:
[----:B------:R-:W-:Y:S05]  /*10dc0*/  BSYNC B1 ;  /* 0x0000000000017941 */ /* 0x000fea0003800000 */
.L_x_773:
[----:B------:R-:W2:Y:S04]  /*10dd0*/  LDL.LU R9, [R1+0xc] ;  /* 0x00000c0001097983 */ /* 0x000ea80000300800 */
[----:B------:R-:W3:Y:S01]  /*10de0*/  LDL.LU R7, [R1+0x18] ;  /* 0x0000180001077983 */ /* 0x000ee20000300800 */
[----:B0-----:R-:W-:Y:S01]  /*10df0*/  VIADD R4, R8, 0xfffffffe ;  /* 0xfffffffe08047836 */ /* 0x001fe20000000000 */
[----:B------:R-:W-:-:S04]  /*10e00*/  PLOP3.LUT P0, PT, PT, PT, PT, 0x8, 0x0 ;  /* 0x000000000000781c */ /* 0x000fc80003f0e170 */
[----:B------:R-:W-:Y:S01]  /*10e10*/  ISETP.GE.AND P2, PT, R4, R2, PT ;  /* 0x000000020400720c */ /* 0x000fe20003f46270 */
[----:B--2---:R-:W-:-:S05]  /*10e20*/  VIADD R5, R9, 0x1 ;  /* 0x0000000109057836 */ /* 0x004fca0000000000 */
[----:B------:R-:W-:-:S04]  /*10e30*/  ISETP.NE.AND P1, PT, R5, 0x2, PT ;  /* 0x000000020500780c */ /* 0x000fc80003f25270 */
[----:B------:R-:W-:Y:S02]  /*10e40*/  SEL R6, RZ, 0x1, P1 ;  /* 0x00000001ff067807 */ /* 0x000fe40000800000 */
[----:B------:R-:W-:Y:S02]  /*10e50*/  SEL R5, R5, RZ, P1 ;  /* 0x000000ff05057207 */ /* 0x000fe40000800000 */
[----:B---3--:R-:W-:-:S03]  /*10e60*/  LOP3.LUT R7, R7, R6, RZ, 0x3c, !PT ;  /* 0x0000000607077212 */ /* 0x008fc600078e3cff */
[----:B------:R0:W-:Y:S04]  /*10e70*/  STL [R1+0xc], R5 ;  /* 0x00000c0501007387 */ /* 0x0001e80000100800 */
[----:B------:R0:W-:Y:S01]  /*10e80*/  STL [R1+0x18], R7 ;  /* 0x0000180701007387 */ /* 0x0001e20000100800 */
[----:B------:R-:W-:Y:S05]  /*10e90*/  @!P2 BRA `(.L_x_767) ;  /* 0x00000008003ca947 */ /* 0x000fea0003800000 */
.L_x_803:
[----:B------:R-:W-:Y:S05]  /*10ea0*/  YIELD ;  /* 0x0000000000007946 */ /* 0x000fea0003800000 */
[----:B------:R-:W-:Y:S04]  /*10eb0*/  BSSY B1, `(.L_x_788) ;  /* 0x0000081000017945 */ /* 0x000fe80003800000 */
[----:B-1----:R-:W-:Y:S05]  /*10ec0*/  @!P6 BRA `(.L_x_789) ;  /* 0x0000000400fce947 */ /* 0x002fea0003800000 */
[----:B------:R-:W2:Y:S04]  /*10ed0*/  LDL R8, [R1+0x4] ;  /* 0x0000040001087983 */ /* 0x000ea80000100800 */
[----:B0-----:R-:W2:Y:S04]  /*10ee0*/  LDL R5, [R1+0xc] ;  /* 0x00000c0001057983 */ /* 0x001ea80000100800 */
[----:B------:R-:W3:Y:S01]  /*10ef0*/  LDL R6, [R1+0x18] ;  /* 0x0000180001067983 */ /* 0x000ee20000100800 */
[----:B------:R-:W0:Y:S01]  /*10f00*/  S2R R7, SR_TID.X ;  /* 0x0000000000077919 */ /* 0x000e220000002100 */
[----:B------:R-:W-:Y:S01]  /*10f10*/  BSSY B2, `(.L_x_790) ;  /* 0x0000007000027945 */ /* 0x000fe20003800000 */
[----:B0-----:R-:W-:-:S04]  /*10f20*/  LOP3.LUT R7, R7, 0x7f, RZ, 0xc0, !PT ;  /* 0x0000007f07077812 */ /* 0x001fc800078ec0ff */
[----:B------:R-:W-:Y:S01]  /*10f30*/  ISETP.NE.AND P2, PT, R7, RZ, PT ;  /* 0x000000ff0700720c */ /* 0x000fe20003f45270 */
[----:B--2---:R-:W-:Y:S01]  /*10f40*/  IMAD R5, R5, 0x8, R8 ;  /* 0x0000000805057824 */ /* 0x004fe200078e0208 */
[----:B---3--:R-:W-:-:S04]  /*10f50*/  SHF.L.U32 R6, R6, 0x1f, RZ ;  /* 0x0000001f06067819 */ /* 0x008fc800000006ff */
[----:B------:R-:W0:Y:S02]  /*10f60*/  SYNCS.PHASECHK.TRANS64.TRYWAIT P1, [R5+URZ+0x228a0], R6 ;  /* 0x0228a006050075a7 */ /* 0x000e24000802017f */
[----:B0-----:R-:W-:Y:S05]  /*10f70*/  @!P1 BRA `(.L_x_791) ;  /* 0x0000006400689947 */ /* 0x001fea0003800000 */
.L_x_957:
[----:B------:R-:W-:Y:S05]  /*10f80*/  BSYNC B2 ;  /* 0x0000000000027941 */ /* 0x000fea0003800000 */
.L_x_790:
        /* <DEDUP_REMOVED lines=9> */
.L_x_793:
[----:B------:R-:W-:Y:S05]  /*11020*/  BSYNC B2 ;  /* 0x0000000000027941 */ /* 0x000fea0003800000 */
.L_x_792:
[----:B------:R-:W2:Y:S04]  /*11030*/  LDL R8, [R1+0x4] ;  /* 0x0000040001087983 */ /* 0x000ea80000100800 */
[----:B------:R-:W2:Y:S01]  /*11040*/  LDL R7, [R1+0xc] ;  /* 0x00000c0001077983 */ /* 0x000ea20000100800 */
[----:B------:R-:W-:Y:S01]  /*11050*/  IMAD.MOV.U32 R12, RZ, RZ, RZ ;  /* 0x000000ffff0c7224 */ /* 0x000fe200078e00ff */
[----:B------:R-:W-:Y:S01]  /*11060*/  UIADD3 UR4, UP0, UR38, 0x570, URZ ;  /* 0x0000057026047890 */ /* 0x000fe2000ff1e03f */
[----:B------:R-:W-:Y:S01]  /*11070*/  PLOP3.LUT P1, PT, PT, PT, PT, 0x80, 0x0 ;  /* 0x000000000000781c */ /* 0x000fe20003f2f070 */
[----:B------:R-:W-:Y:S01]  /*11080*/  VIADD R9, R5, 0x22890 ;  /* 0x0002289005097836 */ /* 0x000fe20000000000 */
[----:B------:R-:W-:Y:S01]  /*11090*/  UMOV UR6, 0x0 ;  /* 0x0000000000067882 */ /* 0x000fe20000000000 */
[----:B------:R-:W-:Y:S01]  /*110a0*/  R2UR UR10, R12 ;  /* 0x000000000c0a72ca */ /* 0x000fe200000e0000 */
[----:B------:R-:W-:Y:S01]  /*110b0*/  UIADD3.X UR5, URZ, UR39, URZ, UP0, !UPT ;  /* 0x000000273f057290 */ /* 0x000fe200087fe43f */
[----:B------:R-:W-:Y:S01]  /*110c0*/  UMOV UR7, 0x12f00000 ;  /* 0x12f0000000077882 */ /* 0x000fe20000000000 */
[----:B--2---:R-:W-:-:S02]  /*110d0*/  IMAD R7, R7, 0x3000, R8 ;  /* 0x0000300007077824 */ /* 0x004fc400078e0208 */
[----:B------:R-:W-:Y:S02]  /*110e0*/  IMAD R8, R4, 0x60, R3 ;  /* 0x0000006004087824 */ /* 0x000fe400078e0203 */
[----:B------:R-:W-:-:S08]  /*110f0*/  VIADD R7, R7, 0x1c400 ;  /* 0x0001c40007077836 */ /* 0x000fd00000000000 */
.L_x_794:
        /* <DEDUP_REMOVED lines=13> */
.L_x_958:
[----:B------:R-:W-:Y:S05]  /*111d0*/  BSYNC B2 ;  /* 0x0000000000027941 */ /* 0x000fea0003800000 */
.L_x_795:
        /* <DEDUP_REMOVED lines=11> */
.L_x_798:
[----:B------:R-:W-:Y:S05]  /*11290*/  BSYNC B2 ;  /* 0x0000000000027941 */ /* 0x000fea0003800000 */
.L_x_797:
[----:B------:R-:W2:Y:S04]  /*112a0*/  LDL R7, [R1+0x4] ;  /* 0x0000040001077983 */ /* 0x000ea80000100800 */
[----:B01----:R-:W2:Y:S01]  /*112b0*/  LDL R6, [R1+0xc] ;  /* 0x00000c0001067983 */ /* 0x003ea20000100800 */
[----:B------:R-:W-:Y:S01]  /*112c0*/  R2UR UR10, R12 ;  /* 0x000000000c0a72ca */ /* 0x000fe200000e0000 */
[----:B------:R-:W-:Y:S01]  /*112d0*/  UIADD3 UR4, UP0, UR38, 0x670, URZ ;  /* 0x0000067026047890 */ /* 0x000fe2000ff1e03f */
[----:B------:R-:W-:Y:S02]  /*112e0*/  R2UR UR6, R10 ;  /* 0x000000000a0672ca */ /* 0x000fe400000e0000 */
[----:B------:R-:W-:Y:S01]  /*112f0*/  R2UR UR7, R11 ;  /* 0x000000000b0772ca */ /* 0x000fe200000e0000 */
[----:B------:R-:W-:Y:S01]  /*11300*/  UIADD3.X UR5, URZ, UR39, URZ, UP0, !UPT ;  /* 0x000000273f057290 */ /* 0x000fe200087fe43f */
[----:B------:R-:W-:-:S02]  /*11310*/  PLOP3.LUT P1, PT, PT, PT, PT, 0x80, 0x0 ;  /* 0x000000000000781c */ /* 0x000fc40003f2f070 */
[----:B------:R-:W-:Y:S01]  /*11320*/  IADD3 R5, R5, 0x228b0, RZ ;  /* 0x000228b005057810 */ /* 0x000fe20007ffe0ff */
[----:B--2---:R-:W-:-:S04]  /*11330*/  IMAD R6, R6, 0xc000, R7 ;  /* 0x0000c00006067824 */ /* 0x004fc800078e0207 */
[----:B------:R-:W-:-:S07]  /*11340*/  VIADD R7, R6, 0x400 ;  /* 0x0000040006077836 */ /* 0x000fce0000000000 */
.L_x_799:
        /* <DEDUP_REMOVED lines=15> */
.L_x_800:
        /* <DEDUP_REMOVED lines=15> */
.L_x_801:
        /* <DEDUP_REMOVED lines=15> */
.L_x_802:
        /* <DEDUP_REMOVED lines=10> */
.L_x_789:
[----:B------:R-:W-:Y:S05]  /*116c0*/  BSYNC B1 ;  /* 0x0000000000017941 */ /* 0x000fea0003800000 */
.L_x_788:
[----:B------:R-:W2:Y:S04]  /*116d0*/  LDL.LU R9, [R1+0xc] ;  /* 0x00000c0001097983 */ /* 0x000ea80000300800 */
[----:B0-----:R-:W3:Y:S01]  /*116e0*/  LDL.LU R7, [R1+0x18] ;  /* 0x0000180001077983 */ /* 0x001ee20000300800 */
[C---:B------:R-:W-:Y:S01]  /*116f0*/  ISETP.GT.AND P2, PT, R4.reuse, R2, PT ;  /* 0x000000020400720c */ /* 0x040fe20003f44270 */
[----:B------:R-:W-:Y:S02]  /*11700*/  VIADD R4, R4, 0xffffffff ;  /* 0xffffffff04047836 */ /* 0x000fe40000000000 */
[----:B--2---:R-:W-:-:S05]  /*11710*/  VIADD R5, R9, 0x1 ;  /* 0x0000000109057836 */ /* 0x004fca0000000000 */
[----:B------:R-:W-:-:S04]  /*11720*/  ISETP.NE.AND P1, PT, R5, 0x2, PT ;  /* 0x000000020500780c */ /* 0x000fc80003f25270 */
[----:B------:R-:W-:Y:S02]  /*11730*/  SEL R6, RZ, 0x1, P1 ;  /* 0x00000001ff067807 */ /* 0x000fe40000800000 */
[----:B------:R-:W-:Y:S02]  /*11740*/  SEL R5, R5, RZ, P1 ;  /* 0x000000ff05057207 */ /* 0x000fe40000800000 */
[----:B---3--:R-:W-:-:S05]  /*11750*/  LOP3.LUT R7, R7, R6, RZ, 0x3c, !PT ;  /* 0x0000000607077212 */ /* 0x008fca00078e3cff */
[----:B------:R1:W-:Y:S04]  /*11760*/  STL [R1+0x18], R7 ;  /* 0x0000180701007387 */ /* 0x0003e80000100800 */
[----:B------:R1:W-:Y:S01]  /*11770*/  STL [R1+0xc], R5 ;  /* 0x00000c0501007387 */ /* 0x0003e20000100800 */
[----:B------:R-:W-:Y:S05]  /*11780*/  @P2 BRA `(.L_x_803) ;  /* 0xfffffff400c42947 */ /* 0x000fea000383ffff */
.L_x_767:
[----:B------:R-:W-:Y:S05]  /*11790*/  BSYNC B0 ;  /* 0x0000000000007941 */ /* 0x000fea0003800000 */
.L_x_766:
[----:B01----:R-:W2:Y:S01]  /*117a0*/  LDL R5, [R1+0x50] ;  /* 0x0000500001057983 */ /* 0x003ea20000100800 */
[----:B------:R-:W-:Y:S05]  /*117b0*/  @!P0 WARPSYNC.ALL ;  /* 0x0000000000008948 */ /* 0x000fea0003800000 */
[----:B------:R-:W-:Y:S06]  /*117c0*/  @!P0 BAR.SYNC.DEFER_BLOCKING 0xc, 0x180 ;  /* 0x0306000000008b1d */ /* 0x000fec0000010000 */
[----:B------:R-:W-:Y:S01]  /*117d0*/  BSSY B7, `(.L_x_804) ;  /* 0x0000419000077945 */ /* 0x000fe20003800000 */
[----:B--2---:R-:W-:-:S13]  /*117e0*/  ISETP.GT.AND P0, PT, R5, RZ, PT ;  /* 0x000000ff0500720c */ /* 0x004fda0003f04270 */
[----:B------:R-:W-:Y:S05]  /*117f0*/  @P0 BRA `(.L_x_805) ;  /* 0x0000000000440947 */ /* 0x000fea0003800000 */
[----:B------:R-:W0:Y:S02]  /*11800*/  S2R R5, SR_TID.X ;  /* 0x0000000000057919 */ /* 0x000e240000002100 */
[----:B0-----:R-:W-:-:S04]  /*11810*/  LOP3.LUT R5, R5, 0x7f, RZ, 0xc0, !PT ;  /* 0x0000007f05057812 */ /* 0x001fc800078ec0ff */
[----:B------:R-:W-:-:S13]  /*11820*/  ISETP.NE.AND P0, PT, R5, RZ, PT ;  /* 0x000000ff0500720c */ /* 0x000fda0003f05270 */
[----:B------:R-:W-:Y:S05]  /*11830*/  @P0 BRA `(.L_x_806) ;  /* 0x0000004000480947 */ /* 0x000fea0003800000 */
[----:B------:R-:W0:Y:S01]  /*11840*/  S2R R3, SR_LANEID ;  /* 0x0000000000037919 */ /* 0x000e220000000000 */
[----:B------:R-:W-:Y:S02]  /*11850*/  VOTEU.ANY UR4, UPT, PT ;  /* 0x0000000000047886 */ /* 0x000fe400038e0100 */
[----:B------:R-:W0:Y:S08]  /*11860*/  FLO.U32 R0, UR4 ;  /* 0x0000000400007d00 */ /* 0x000e3000080e0000 */
[----:B------:R-:W1:Y:S01]  /*11870*/  POPC R5, UR4 ;  /* 0x0000000400057d09 */ /* 0x000e620008000000 */
[----:B0-----:R-:W-:-:S02]  /*11880*/  ISETP.EQ.U32.AND P0, PT, R0, R3, PT ;  /* 0x000000030000720c */ /* 0x001fc40003f02070 */
[----:B------:R-:W1:Y:S11]  /*11890*/  LDC.64 R2, c[0x0][0xc60] ;  /* 0x00031800ff027b82 */ /* 0x000e760000000a00 */
[----:B-1----:R-:W2:Y:S01]  /*118a0*/  @P0 ATOMG.E.ADD.STRONG.GPU PT, R3, desc[UR40][R2.64], R5 ;  /* 0x00000005020309a8 */ /* 0x002ea200081ee1e8 */
[----:B------:R-:W0:Y:S02]  /*118b0*/  S2R R4, SR_LTMASK ;  /* 0x0000000000047919 */ /* 0x000e240000003900 */
[----:B0-----:R-:W-:-:S04]  /*118c0*/  LOP3.LUT R4, R4, UR4, RZ, 0xc0, !PT ;  /* 0x0000000404047c12 */ /* 0x001fc8000f8ec0ff */
[----:B------:R-:W0:Y:S01]  /*118d0*/  POPC R7, R4 ;  /* 0x0000000400077309 */ /* 0x000e220000000000 */
[----:B--2---:R-:W0:Y:S02]  /*118e0*/  SHFL.IDX PT, R0, R3, R0, 0x1f ;  /* 0x00001f0003007589 */ /* 0x004e2400000e0000 */
[----:B0-----:R-:W-:Y:S01]  /*118f0*/  IADD3 R16, R0, UR36, R7 ;  /* 0x0000002400107c10 */ /* 0x001fe2000fffe007 */
[----:B------:R-:W-:Y:S06]  /*11900*/  BRA `(.L_x_806) ;  /* 0x0000004000147947 */ /* 0x000fec0003800000 */
.L_x_805:
        /* <DEDUP_REMOVED lines=9> */
[----:B------:R-:W-:Y:S01]  /*119a0*/  IMAD.U32 R4, RZ, RZ, UR6 ;  /* 0x00000006ff047e24 */ /* 0x000fe2000f8e00ff */
[----:B------:R-:W-:Y:S01]  /*119b0*/  MOV R12, 0x1 ;  /* 0x00000001000c7802 */ /* 0x000fe20000000f00 */
[----:B------:R-:W0:Y:S01]  /*119c0*/  LDC.64 R2, c[0x4][R2] ;  /* 0x0100000002027b82 */ /* 0x000e220000000a00 */
[----:B------:R-:W-:Y:S02]  /*119d0*/  IMAD.U32 R5, RZ, RZ, UR7 ;  /* 0x00000007ff057e24 */ /* 0x000fe4000f8e00ff */
[----:B------:R-:W-:Y:S02]  /*119e0*/  IMAD.U32 R6, RZ, RZ, UR8 ;  /* 0x00000008ff067e24 */ /* 0x000fe4000f8e00ff */
[----:B------:R-:W-:-:S02]  /*119f0*/  IMAD.U32 R7, RZ, RZ, UR9 ;  /* 0x00000009ff077e24 */ /* 0x000fc4000f8e00ff */
[----:B------:R-:W-:Y:S02]  /*11a00*/  IMAD.U32 R10, RZ, RZ, UR4 ;  /* 0x00000004ff0a7e24 */ /* 0x000fe4000f8e00ff */
[----:B------:R-:W-:Y:S02]  /*11a10*/  IMAD.U32 R11, RZ, RZ, UR5 ;  /* 0x00000005ff0b7e24 */ /* 0x000fe4000f8e00ff */
[----:B------:R-:W-:Y:S02]  /*11a20*/  IMAD.MOV.U32 R8, RZ, RZ, 0x70 ;  /* 0x00000070ff087424 */ /* 0x000fe400078e00ff */
[----:B------:R-:W-:-:S07]  /*11a30*/  IMAD.MOV.U32 R13, RZ, RZ, RZ ;  /* 0x000000ffff0d7224 */ /* 0x000fce00078e00ff */
[----:B------:R-:W-:-:S07]  /*11a40*/  LEPC R20, `(.L_x_808) ;  /* 0x000000001014794e */ /* 0x000fce0000000000 */
[----:B0-----:R-:W-:Y:S05]  /*11a50*/  CALL.ABS.NOINC R2 ;  /* 0x0000000002007343 */ /* 0x001fea0003c00000 */
.L_x_808:
[----:B------:R-:W-:Y:S05]  /*11a60*/  BSYNC B6 ;  /* 0x0000000000067941 */ /* 0x000fea0003800000 */
.L_x_807:
        /* <DEDUP_REMOVED lines=9> */
[----:B------:R0:W1:Y:S01]  /*11b00*/  LDC.64 R2, c[0x4][R0] ;  /* 0x0100000000027b82 */ /* 0x0000620000000a00 */
        /* <DEDUP_REMOVED lines=11> */
.L_x_811:
[----:B------:R-:W-:Y:S01]  /*11bc0*/  MOV R2, 0x0 ;  /* 0x0000000000027802 */ /* 0x000fe20000000f00 */
[----:B------:R-:W-:Y:S01]  /*11bd0*/  ULDC.64 UR4, c[0x4][0x98] ;  /* 0x0100260000047ab9 */ /* 0x000fe20000000a00 */
[----:B------:R-:W-:Y:S01]  /*11be0*/  ULDC.64 UR6, c[0x4][0xa0] ;  /* 0x0100280000067ab9 */ /* 0x000fe20000000a00 */
[----:B------:R-:W-:Y:S01]  /*11bf0*/  ULDC.64 UR8, c[0x4][0x18] ;  /* 0x0100060000087ab9 */ /* 0x000fe20000000a00 */
[----:B------:R-:W-:Y:S01]  /*11c00*/  IMAD.U32 R4, RZ, RZ, UR4 ;  /* 0x00000004ff047e24 */ /* 0x000fe2000f8e00ff */
[----:B------:R-:W-:Y:S01]  /*11c10*/  MOV R7, UR7 ;  /* 0x0000000700077c02 */ /* 0x000fe20008000f00 */
[----:B------:R-:W0:Y:S01]  /*11c20*/  LDC.64 R2, c[0x4][R2] ;  /* 0x0100000002027b82 */ /* 0x000e220000000a00 */
[----:B------:R-:W-:Y:S02]  /*11c30*/  IMAD.U32 R5, RZ, RZ, UR5 ;  /* 0x00000005ff057e24 */ /* 0x000fe4000f8e00ff */
[----:B------:R-:W-:Y:S02]  /*11c40*/  IMAD.U32 R6, RZ, RZ, UR6 ;  /* 0x00000006ff067e24 */ /* 0x000fe4000f8e00ff */
[----:B------:R-:W-:-:S02]  /*11c50*/  IMAD.U32 R10, RZ, RZ, UR8 ;  /* 0x00000008ff0a7e24 */ /* 0x000fc4000f8e00ff */
[----:B------:R-:W-:Y:S02]  /*11c60*/  IMAD.U32 R11, RZ, RZ, UR9 ;  /* 0x00000009ff0b7e24 */ /* 0x000fe4000f8e00ff */
[----:B------:R-:W-:Y:S02]  /*11c70*/  IMAD.MOV.U32 R8, RZ, RZ, 0x70 ;  /* 0x00000070ff087424 */ /* 0x000fe400078e00ff */
[----:B------:R-:W-:Y:S02]  /*11c80*/  IMAD.MOV.U32 R12, RZ, RZ, 0x1 ;  /* 0x00000001ff0c7424 */ /* 0x000fe400078e00ff */
[----:B------:R-:W-:-:S07]  /*11c90*/  IMAD.MOV.U32 R13, RZ, RZ, RZ ;  /* 0x000000ffff0d7224 */ /* 0x000fce00078e00ff */
[----:B------:R-:W-:-:S07]  /*11ca0*/  LEPC R20, `(.L_x_810) ;  /* 0x000000001014794e */ /* 0x000fce0000000000 */
[----:B0-----:R-:W-:Y:S05]  /*11cb0*/  CALL.ABS.NOINC R2 ;  /* 0x0000000002007343 */ /* 0x001fea0003c00000 */
.L_x_810:
[----:B------:R-:W-:Y:S05]  /*11cc0*/  BSYNC B6 ;  /* 0x0000000000067941 */ /* 0x000fea0003800000 */
.L_x_809:
[----:B------:R-:W2:Y:S01]  /*11cd0*/  LDL.LU R2, [R1] ;  /* 0x0000000001027983 */ /* 0x000ea20000300800 */
[----:B------:R-:W-:-:S03]  /*11ce0*/  ULDC.64 UR4, c[0x0][0x9f8] ;  /* 0x00027e0000047ab9 */ /* 0x000fc60000000a00 */
[----:B------:R-:W3:Y:S04]  /*11cf0*/  LDL.LU R4, [R1+0x20] ;  /* 0x0000200001047983 */ /* 0x000ee80000300800 */
[----:B------:R-:W4:Y:S01]  /*11d00*/  LDL R7, [R1+0x10] ;  /* 0x0000100001077983 */ /* 0x000f220000100800 */
        /* <DEDUP_REMOVED lines=8> */
[----:B0-----:R-:W0:Y:S01]  /*11d90*/  LDC.64 R2, c[0x0][0x418] ;  /* 0x00010600ff027b82 */ /* 0x001e220000000a00 */
[----:B--2---:R-:W-:Y:S01]  /*11da0*/  SHF.R.S32.HI R8, RZ, 0x1f, R7 ;  /* 0x0000001fff087819 */ /* 0x004fe20000011407 */
[----:B------:R1:W-:Y:S04]  /*11db0*/  @P0 STL [R1+0x10], R7 ;  /* 0x0000100701000387 */ /* 0x0003e80000100800 */
[----:B------:R1:W-:Y:S04]  /*11dc0*/  STL [R1+0x34], R9 ;  /* 0x0000340901007387 */ /* 0x0003e80000100800 */
[----:B------:R1:W-:Y:S01]  /*11dd0*/  STL [R1+0x20], R8 ;  /* 0x0000200801007387 */ /* 0x0003e20000100800 */
[----:B0-----:R-:W-:Y:S01]  /*11de0*/  LOP3.LUT P0, RZ, R2, UR4, RZ, 0xfc, !PT ;  /* 0x0000000402ff7c12 */ /* 0x001fe2000f80fcff */
[----:B------:R-:W-:-:S03]  /*11df0*/  UMOV UR4, 0xffffffff ;  /* 0xffffffff00047882 */ /* 0x000fc60000000000 */
[----:B------:R-:W-:-:S04]  /*11e00*/  LOP3.LUT P0, RZ, R3, UR5, RZ, 0xfc, P0 ;  /* 0x0000000503ff7c12 */ /* 0x000fc8000800fcff */
[----:B------:R-:W-:Y:S01]  /*11e10*/  SEL R0, R7, RZ, !P0 ;  /* 0x000000ff07007207 */ /* 0x000fe20004000000 */
[----:B-1----:R-:W-:Y:S08]  /*11e20*/  BRA.DIV UR4, `(.L_x_812) ;  /* 0x0000005604e47947 */ /* 0x002ff0000b800000 */
[----:B------:R-:W0:Y:S02]  /*11e30*/  S2R R4, SR_TID.X ;  /* 0x0000000000047919 */ /* 0x000e240000002100 */
[----:B0-----:R-:W-:-:S04]  /*11e40*/  SHF.R.U32.HI R4, RZ, 0x5, R4 ;  /* 0x00000005ff047819 */ /* 0x001fc80000011604 */
[----:B------:R-:W-:-:S05]  /*11e50*/  LOP3.LUT R4, R4, 0x3, RZ, 0xc0, !PT ;  /* 0x0000000304047812 */ /* 0x000fca00078ec0ff */
[----:B------:R0:W1:Y:S02]  /*11e60*/  SHFL.IDX PT, R14, R4, RZ, 0x1f ;  /* 0x00001fff040e7589 */ /* 0x00006400000e0000 */
.L_x_961:
[----:B0-----:R-:W2:Y:S01]  /*11e70*/  LDL.LU R4, [R1+0x1c] ;  /* 0x00001c0001047983 */ /* 0x001ea20000300800 */
[----:B------:R-:W-:Y:S02]  /*11e80*/  PLOP3.LUT P1, PT, PT, PT, PT, 0x8, 0x0 ;  /* 0x000000000000781c */ /* 0x000fe40003f2e170 */
[----:B-1----:R-:W-:Y:S01]  /*11e90*/  ISETP.NE.AND P0, PT, R14, RZ, PT ;  /* 0x000000ff0e00720c */ /* 0x002fe20003f05270 */
[----:B------:R0:W-:Y:S01]  /*11ea0*/  STL [R1], R0 ;  /* 0x0000000001007387 */ /* 0x0001e20000100800 */
[----:B--2---:R-:W-:-:S09]  /*11eb0*/  LOP3.LUT R4, R4, 0xfffffffe, RZ, 0xc0, !PT ;  /* 0xfffffffe04047812 */ /* 0x004fd200078ec0ff */
[----:B------:R-:W-:-:S05]  /*11ec0*/  @P1 LOP3.LUT R4, R4, 0x1, RZ, 0xfc, !PT ;  /* 0x0000000104041812 */ /* 0x000fca00078efcff */
[----:B------:R0:W-:Y:S01]  /*11ed0*/  STL [R1+0x1c], R4 ;  /* 0x00001c0401007387 */ /* 0x0001e20000100800 */
[----:B------:R-:W-:Y:S05]  /*11ee0*/  @P0 BRA `(.L_x_813) ;  /* 0x0000000400240947 */ /* 0x000fea0003800000 */
[----:B------:R-:W-:-:S03]  /*11ef0*/  UMOV UR4, 0xffffffff ;  /* 0xffffffff00047882 */ /* 0x000fc60000000000 */
[----:B------:R-:W-:Y:S05]  /*11f00*/  BRA.DIV UR4, `(.L_x_814) ;  /* 0x0000005604e07947 */ /* 0x000fea000b800000 */
[----:B------:R-:W-:-:S13]  /*11f10*/  ELECT P6, URZ, PT ;  /* 0x00000000003f782f */ /* 0x000fda00038c0000 */
.L_x_964:
[----:B------:R-:W-:Y:S05]  /*11f20*/  @!P6 BRA `(.L_x_813) ;  /* 0x000000040014e947 */ /* 0x000fea0003800000 */
[----:B------:R1:W-:Y:S01]  /*11f30*/  STL [R1+0x5c], R9 ;  /* 0x00005c0901007387 */ /* 0x0003e20000100800 */
[----:B------:R-:W-:-:S04]  /*11f40*/  ISETP.NE.U32.AND P0, PT, R2, RZ, PT ;  /* 0x000000ff0200720c */ /* 0x000fc80003f05070 */
[----:B------:R-:W-:-:S13]  /*11f50*/  ISETP.NE.AND.EX P0, PT, R3, RZ, PT, P0 ;  /* 0x000000ff0300720c */ /* 0x000fda0003f05300 */
[----:B-1----:R-:W-:Y:S05]  /*11f60*/  @!P0 BRA `(.L_x_815) ;  /* 0x0000000000508947 */ /* 0x002fea0003800000 */
[----:B------:R-:W1:Y:S01]  /*11f70*/  LDC R6, c[0x0][0x43c] ;  /* 0x00010f00ff067b82 */ /* 0x000e620000000800 */
[----:B0-----:R-:W-:Y:S01]  /*11f80*/  IMAD.MOV.U32 R0, RZ, RZ, R9 ;  /* 0x000000ffff007224 */ /* 0x001fe200078e0009 */
[----:B------:R-:W-:Y:S01]  /*11f90*/  ULDC.64 UR4, c[0x0][0x428] ;  /* 0x00010a0000047ab9 */ /* 0x000fe20000000a00 */
[----:B-1----:R-:W-:-:S13]  /*11fa0*/  ISETP.NE.AND P0, PT, R6, 0x1, PT ;  /* 0x000000010600780c */ /* 0x002fda0003f05270 */
        /* <DEDUP_REMOVED lines=14> */
[----:B------:R-:W2:Y:S04]  /*12090*/  LDG.E R0, desc[UR40][R2.64] ;  /* 0x0000002802007981 */ /* 0x000ea8000c1e1900 */
[----:B--2---:R1:W-:Y:S02]  /*120a0*/  STL [R1], R0 ;  /* 0x0000000001007387 */ /* 0x0043e40000100800 */
.L_x_815:
[----:B------:R-:W2:Y:S04]  /*120b0*/  LDL R7, [R1+0x4] ;  /* 0x0000040001077983 */ /* 0x000ea80000100800 */
[----:B01----:R-:W2:Y:S04]  /*120c0*/  LDL R0, [R1+0x8] ;  /* 0x0000080001007983 */ /* 0x003ea80000100800 */
[----:B------:R-:W3:Y:S01]  /*120d0*/  LDL R2, [R1+0x14] ;  /* 0x0000140001027983 */ /* 0x000ee20000100800 */
[----:B--2---:R-:W-:Y:S01]  /*120e0*/  IMAD R0, R0, 0x8, R7 ;  /* 0x0000000800007824 */ /* 0x004fe200078e0207 */
[----:B---3--:R-:W-:-:S04]  /*120f0*/  SHF.L.U32 R2, R2, 0x1f, RZ ;  /* 0x0000001f02027819 */ /* 0x008fc800000006ff */
[----:B------:R-:W0:Y:S02]  /*12100*/  SYNCS.PHASECHK.TRANS64.TRYWAIT P0, [R0+URZ+0x22840], R2 ;  /* 0x02284002000075a7 */ /* 0x000e24000800017f */
[----:B0-----:R-:W-:Y:S05]  /*12110*/  @!P0 BRA `(.L_x_816) ;  /* 0x00000054007c8947 */ /* 0x001fea0003800000 */
.L_x_965:
[----:B------:R-:W1:Y:S02]  /*12120*/  S2R R3, SR_TID.X ;  /* 0x0000000000037919 */ /* 0x000e640000002100 */
[----:B-1----:R-:W-:-:S04]  /*12130*/  LOP3.LUT R3, R3, 0x7f, RZ, 0xc0, !PT ;  /* 0x0000007f03037812 */ /* 0x002fc800078ec0ff */
[----:B------:R-:W-:-:S13]  /*12140*/  ISETP.NE.AND P0, PT, R3, RZ, PT ;  /* 0x000000ff0300720c */ /* 0x000fda0003f05270 */
        /* <DEDUP_REMOVED lines=8> */
.L_x_817:
[----:B------:R-:W2:Y:S04]  /*121d0*/  LDL R7, [R1+0x4] ;  /* 0x0000040001077983 */ /* 0x000ea80000100800 */
[----:B------:R-:W2:Y:S04]  /*121e0*/  LDL R6, [R1+0x8] ;  /* 0x0000080001067983 */ /* 0x000ea80000100800 */
[----:B------:R-:W3:Y:S04]  /*121f0*/  LDL R5, [R1+0x5c] ;  /* 0x00005c0001057983 */ /* 0x000ee80000100800 */
[----:B------:R-:W4:Y:S04]  /*12200*/  LDL R4, [R1+0x24] ;  /* 0x0000240001047983 */ /* 0x000f280000100800 */
[----:B------:R-:W5:Y:S04]  /*12210*/  LDL R3, [R1] ;  /* 0x0000000001037983 */ /* 0x000f680000100800 */
[----:B0-----:R-:W5:Y:S01]  /*12220*/  LDL.LU R2, [R1+0x1c] ;  /* 0x00001c0001027983 */ /* 0x001f620000300800 */
[----:B------:R-:W-:Y:S01]  /*12230*/  R2UR UR9, R0 ;  /* 0x00000000000972ca */ /* 0x000fe200000e0000 */
[----:B------:R-:W-:Y:S01]  /*12240*/  UIADD3 UR6, UP0, UR38, 0x370, URZ ;  /* 0x0000037026067890 */ /* 0x000fe2000ff1e03f */
[----:B------:R-:W-:Y:S01]  /*12250*/  PLOP3.LUT P0, PT, PT, PT, PT, 0x80, 0x0 ;  /* 0x000000000000781c */ /* 0x000fe20003f0f070 */
[----:B------:R-:W-:Y:S01]  /*12260*/  UMOV UR5, 0x14f00000 ;  /* 0x14f0000000057882 */ /* 0x000fe20000000000 */
[----:B------:R-:W-:Y:S01]  /*12270*/  R2UR UR12, R18 ;  /* 0x00000000120c72ca */ /* 0x000fe200000e0000 */
[----:B------:R-:W-:Y:S01]  /*12280*/  UIADD3.X UR7, URZ, UR39, URZ, UP0, !UPT ;  /* 0x000000273f077290 */ /* 0x000fe200087fe43f */
[----:B------:R-:W-:-:S07]  /*12290*/  UMOV UR10, URZ ;  /* 0x0000003f000a7c82 */ /* 0x000fce0008000000 */
[----:B------:R-:W-:Y:S01]  /*122a0*/  UIADD3 UR9, UR9, 0x22830, URZ ;  /* 0x0002283009097890 */ /* 0x000fe2000fffe03f */
[----:B--2---:R-:W-:Y:S01]  /*122b0*/  IMAD R0, R6, 0x3000, R7 ;  /* 0x0000300006007824 */ /* 0x004fe200078e0207 */
[----:B---3--:R-:W-:-:S04]  /*122c0*/  R2UR UR11, R5 ;  /* 0x00000000050b72ca */ /* 0x008fc800000e0000 */
[----:B------:R-:W-:Y:S02]  /*122d0*/  R2UR UR8, R0 ;  /* 0x00000000000872ca */ /* 0x000fe400000e0000 */
[----:B----4-:R-:W-:Y:S02]  /*122e0*/  R2UR UR4, R4 ;  /* 0x00000000040472ca */ /* 0x010fe400000e0000 */
[----:B-----5:R-:W-:Y:S02]  /*122f0*/  R2UR UR13, R3 ;  /* 0x00000000030d72ca */ /* 0x020fe400000e0000 */
[----:B------:R-:W-:-:S07]  /*12300*/  LOP3.LUT R2, R2, 0xfffffffe, RZ, 0xc0, !PT ;  /* 0xfffffffe02027812 */ /* 0x000fce00078ec0ff */
[----:B------:R-:W-:Y:S01]  /*12310*/  UIADD3 UR8, UR8, 0x1c400, URZ ;  /* 0x0001c40008087890 */ /* 0x000fe2000fffe03f */
[----:B------:R-:W-:Y:S01]  /*12320*/  @P0 LOP3.LUT R2, R2, 0x1, RZ, 0xfc, !PT ;  /* 0x0000000102020812 */ /* 0x000fe200078efcff */
[----:B------:R-:W-:-:S03]  /*12330*/  UIMAD UR11, UR11, 0x60, UR4 ;  /* 0x000000600b0b78a4 */ /* 0x000fc6000f8e0204 */
[----:B------:R-:W-:Y:S01]  /*12340*/  UMOV UR4, 0x0 ;  /* 0x0000000000047882 */ /* 0x000fe20000000000 */
[----:B------:R1:W-:Y:S05]  /*12350*/  STL [R1+0x1c], R2 ;  /* 0x00001c0201007387 */ /* 0x0003ea0000100800 */
[----:B------:R1:W-:Y:S01]  /*12360*/  UTMALDG.4D [UR8], [UR6], desc[UR4] ;  /* 0x00000408060075b4 */ /* 0x0003e20008019000 */
[----:B------:R-:W-:Y:S02]  /*12370*/  NOP ;  /* 0x0000000000007918 */ /* 0x000fe40000000000 */
.L_x_813:
[----:B-1----:R-:W2:Y:S04]  /*12380*/  LDL R2, [R1+0x4] ;  /* 0x0000040001027983 */ /* 0x002ea80000100800 */
[----:B------:R-:W3:Y:S04]  /*12390*/  LDL.LU R3, [R1+0x38] ;  /* 0x0000380001037983 */ /* 0x000ee80000300800 */
[----:B------:R-:W4:Y:S04]  /*123a0*/  LDL.LU R5, [R1+0x28] ;  /* 0x0000280001057983 */ /* 0x000f280000300800 */
[----:B0-----:R-:W5:Y:S01]  /*123b0*/  LDL.LU R4, [R1+0x40] ;  /* 0x0000400001047983 */ /* 0x001f620000300800 */
[----:B------:R-:W-:Y:S05]  /*123c0*/  WARPSYNC.ALL ;  /* 0x0000000000007948 */ /* 0x000fea0003800000 */
[----:B------:R-:W-:Y:S01]  /*123d0*/  ULDC.64 UR4, c[0x0][0x298] ;  /* 0x0000a60000047ab9 */ /* 0x000fe20000000a00 */
[----:B------:R-:W-:Y:S01]  /*123e0*/  ULDC.64 UR6, c[0x0][0xa00] ;  /* 0x0002800000067ab9 */ /* 0x000fe20000000a00 */
[----:B------:R-:W-:Y:S01]  /*123f0*/  BSSY B6, `(.L_x_818) ;  /* 0x0000024000067945 */ /* 0x000fe20003800000 */
[----:B------:R-:W-:Y:S01]  /*12400*/  BAR.SYNC.DEFER_BLOCKING 0x8, 0x180 ;  /* 0x0206000000007b1d */ /* 0x000fe20000010000 */
[----:B------:R-:W-:-:S04]  /*12410*/  ISETP.NE.U32.AND P0, PT, RZ, UR6, PT ;  /* 0x00000006ff007c0c */ /* 0x000fc8000bf05070 */
[----:B------:R-:W-:Y:S01]  /*12420*/  ISETP.NE.AND.EX P0, PT, RZ, UR7, PT, P0 ;  /* 0x00000007ff007c0c */ /* 0x000fe2000bf05300 */
[----:B--2---:R-:W-:Y:S01]  /*12430*/  VIADD R2, R2, 0x18400 ;  /* 0x0001840002027836 */ /* 0x004fe20000000000 */
[----:B---3--:R-:W-:-:S04]  /*12440*/  SHF.R.S32.HI R0, RZ, 0x1f, R3 ;  /* 0x0000001fff007819 */ /* 0x008fc80000011403 */
        /* <DEDUP_REMOVED lines=9> */
[----:B0-----:R-:W-:Y:S01]  /*124e0*/  IMAD.IADD R2, R3, 0x1, R0 ;  /* 0x0000000103027824 */ /* 0x001fe200078e0200 */
[----:B------:R-:W-:-:S05]  /*124f0*/  SHF.R.S32.HI R0, RZ, 0x1f, R18 ;  /* 0x0000001fff007819 */ /* 0x000fca0000011412 */
[----:B------:R1:W-:Y:S04]  /*12500*/  STL [R1+0x40], R0 ;  /* 0x0000400001007387 */ /* 0x0003e80000100800 */
[----:B------:R1:W-:Y:S01]  /*12510*/  STL [R1+0x38], R2 ;  /* 0x0000380201007387 */ /* 0x0003e20000100800 */
[----:B------:R-:W-:Y:S05]  /*12520*/  @!P1 BRA `(.L_x_819) ;  /* 0x0000000000409947 */ /* 0x000fea0003800000 */
[----:B-1----:R-:W-:Y:S01]  /*12530*/  MOV R2, 0x0 ;  /* 0x0000000000027802 */ /* 0x002fe20000000f00 */
[----:B------:R-:W-:Y:S01]  /*12540*/  ULDC.64 UR4, c[0x4][0x98] ;  /* 0x0100260000047ab9 */ /* 0x000fe20000000a00 */
[----:B------:R-:W-:Y:S01]  /*12550*/  ULDC.64 UR6, c[0x4][0xa0] ;  /* 0x0100280000067ab9 */ /* 0x000fe20000000a00 */
[----:B------:R-:W-:Y:S01]  /*12560*/  ULDC.64 UR8, c[0x4][0x20] ;  /* 0x0100080000087ab9 */ /* 0x000fe20000000a00 */
[----:B------:R-:W-:Y:S01]  /*12570*/  MOV R4, UR4 ;  /* 0x0000000400047c02 */ /* 0x000fe20008000f00 */
[----:B------:R-:W-:Y:S01]  /*12580*/  IMAD.U32 R5, RZ, RZ, UR5 ;  /* 0x00000005ff057e24 */ /* 0x000fe2000f8e00ff */
        /* <DEDUP_REMOVED lines=10> */
.L_x_819:
[----:B------:R-:W-:Y:S05]  /*12630*/  BSYNC B6 ;  /* 0x0000000000067941 */ /* 0x000fea0003800000 */
.L_x_818:
[----:B-1----:R-:W2:Y:S01]  /*12640*/  LDL.LU R4, [R1+0x38] ;  /* 0x0000380001047983 */ /* 0x002ea20000300800 */
[----:B------:R-:W0:Y:S01]  /*12650*/  LDC R7, c[0x0][0x448] ;  /* 0x00011200ff077b82 */ /* 0x000e220000000800 */
        /* <DEDUP_REMOVED lines=8> */
[----:B0-----:R-:W-:Y:S01]  /*126e0*/  ISETP.NE.AND P0, PT, R7, 0x1, PT ;  /* 0x000000010700780c */ /* 0x001fe20003f05270 */
[----:B------:R-:W0:Y:S02]  /*126f0*/  S2R R8, SR_TID.X ;  /* 0x0000000000087919 */ /* 0x000e240000002100 */
[----:B0-----:R-:W-:-:S05]  /*12700*/  IMAD.SHL.U32 R9, R8, 0x8, RZ ;  /* 0x0000000808097824 */ /* 0x001fca00078e00ff */
[----:B------:R-:W-:Y:S01]  /*12710*/  LOP3.LUT R9, R9, 0x38, RZ, 0xc0, !PT ;  /* 0x0000003809097812 */ /* 0x000fe200078ec0ff */
[----:B--2---:R-:W-:Y:S02]  /*12720*/  IMAD.MOV.U32 R3, RZ, RZ, R4 ;  /* 0x000000ffff037224 */ /* 0x004fe400078e0004 */
[----:B------:R-:W0:Y:S01]  /*12730*/  S2R R4, SR_TID.X ;  /* 0x0000000000047919 */ /* 0x000e220000002100 */
        /* <DEDUP_REMOVED lines=11> */
[C---:B0-----:R-:W-:Y:S01]  /*127f0*/  LOP3.LUT R5, R4.reuse, 0x7f, RZ, 0xc0, !PT ;  /* 0x0000007f04057812 */ /* 0x041fe200078ec0ff */
[----:B------:R-:W-:-:S03]  /*12800*/  IMAD.SHL.U32 R4, R4, 0x10, RZ ;  /* 0x0000001004047824 */ /* 0x000fc600078e00ff */
[----:B------:R-:W-:-:S04]  /*12810*/  SHF.R.U32.HI R5, RZ, 0x3, R5 ;  /* 0x00000003ff057819 */ /* 0x000fc80000011605 */
[----:B------:R-:W-:Y:S02]  /*12820*/  LOP3.LUT R4, R5, 0x70, R4, 0xf8, !PT ;  /* 0x0000007005047812 */ /* 0x000fe400078ef804 */
[----:B------:R-:W0:Y:S02]  /*12830*/  @P0 LDC R5, c[0x0][0x44c] ;  /* 0x00011300ff050b82 */ /* 0x000e240000000800 */
[----:B------:R-:W-:-:S05]  /*12840*/  LOP3.LUT R0, R4, R17, RZ, 0xfc, !PT ;  /* 0x0000001104007212 */ /* 0x000fca00078efcff */
[----:B------:R-:W-:Y:S02]  /*12850*/  IMAD.MOV.U32 R4, RZ, RZ, R0 ;  /* 0x000000ffff047224 */ /* 0x000fe400078e0000 */
[----:B0-----:R-:W-:-:S05]  /*12860*/  @P0 IMAD.HI.U32 R5, R0, R5, RZ ;  /* 0x0000000500050227 */ /* 0x001fca00078e00ff */
[----:B--2---:R-:W-:-:S04]  /*12870*/  @P0 SHF.R.U32.HI R4, RZ, R6, R5 ;  /* 0x00000006ff040219 */ /* 0x004fc80000011605 */
[----:B------:R-:W-:-:S05]  /*12880*/  IADD3 R5, -R4, RZ, RZ ;  /* 0x000000ff04057210 */ /* 0x000fca0007ffe1ff */
        /* <DEDUP_REMOVED lines=17> */
[----:B-1----:R-:W-:Y:S09]  /*129a0*/  BRA.DIV UR4, `(.L_x_820) ;  /* 0x0000004e046c7947 */ /* 0x002ff2000b800000 */
[----:B------:R-:W2:Y:S01]  /*129b0*/  LDL.LU R6, [R1+0x54] ;  /* 0x0000540001067983 */ /* 0x000ea20000300800 */
[----:B------:R-:W0:Y:S02]  /*129c0*/  S2R R5, SR_TID.X ;  /* 0x0000000000057919 */ /* 0x000e240000002100 */
[----:B0-----:R-:W-:-:S04]  /*129d0*/  LOP3.LUT R5, R5, 0x7f, RZ, 0xc0, !PT ;  /* 0x0000007f05057812 */ /* 0x001fc800078ec0ff */
[----:B------:R-:W-:-:S05]  /*129e0*/  SHF.R.U32.HI R5, RZ, 0x3, R5 ;  /* 0x00000003ff057819 */ /* 0x000fca0000011605 */
[----:B------:R-:W-:-:S04]  /*129f0*/  IMAD.IADD R2, R5, 0x1, R17 ;  /* 0x0000000105027824 */ /* 0x000fc800078e0211 */
[----:B------:R-:W-:Y:S02]  /*12a00*/  VIADD R5, R2, 0x10 ;  /* 0x0000001002057836 */ /* 0x000fe40000000000 */
[----:B--2---:R-:W-:Y:S02]  /*12a10*/  IMAD R3, R6, R7, RZ ;  /* 0x0000000706037224 */ /* 0x004fe400078e02ff */
[----:B------:R-:W0:Y:S04]  /*12a20*/  SHFL.IDX PT, R7, R4, RZ, 0x181f ;  /* 0x00181fff04077589 */ /* 0x000e2800000e0000 */
[----:B------:R-:W1:Y:S01]  /*12a30*/  SHFL.IDX PT, R6, R0, RZ, 0x181f ;  /* 0x00181fff00067589 */ /* 0x000e6200000e0000 */
[----:B------:R-:W-:-:S13]  /*12a40*/  ISETP.GE.AND P1, PT, R2, R3, PT ;  /* 0x000000030200720c */ /* 0x000fda0003f26270 */
        /* <DEDUP_REMOVED lines=28> */
[----:B-1----:R-:W-:-:S04]  /*12c10*/  @!P1 LEA R5, P2, R9, R5, 0x1 ;  /* 0x0000000509059211 */ /* 0x002fc800078408ff */
[----:B0-----:R-:W-:-:S05]  /*12c20*/  @!P1 IADD3.X R6, RZ, R6, RZ, P2, !PT ;  /* 0x00000006ff069210 */ /* 0x001fca00017fe4ff */
        /* <DEDUP_REMOVED lines=28> */
[----:B------:R-:W-:Y:S01]  /*12df0*/  @!P1 IMAD.MOV.U32 R6, RZ, RZ, R5 ;  /* 0x000000ffff069224 */ /* 0x000fe200078e0005 */
[----:B------:R-:W0:Y:S04]  /*12e00*/  SHFL.IDX PT, R0, R0, 0x7, 0x181f ;  /* 0x00f81f0000007f89 */ /* 0x000e2800000e0000 */
[----:B------:R1:W-:Y:S04]  /*12e10*/  @!P1 LDGSTS.E.BYPASS.LTC128B.128 [R10+0x1b400], desc[UR40][R6.64], !P0 ;  /* 0x1b400000060a9fae */ /* 0x0003e8000c101d68 */
[----:B------:R-:W2:Y:S02]  /*12e20*/  SHFL.IDX PT, R4, R4, 0x7, 0x181f ;  /* 0x00f81f0004047f89 */ /* 0x000ea400000e0000 */
.L_x_982:
[----:B------:R3:W5:Y:S01]  /*12e30*/  LDL R9, [R1+0x4] ;  /* 0x0000040001097983 */ /* 0x0007620000100800 */
[----:B------:R-:W4:Y:S01]  /*12e40*/  S2R R5, SR_TID.X ;  /* 0x0000000000057919 */ /* 0x000f220000002100 */
[----:B------:R-:W-:-:S05]  /*12e50*/  VIADD R2, R2, 0x70 ;  /* 0x0000007002027836 */ /* 0x000fca0000000000 */
[----:B------:R-:W-:Y:S02]  /*12e60*/  ISETP.GE.AND P1, PT, R2, R3, PT ;  /* 0x000000030200720c */ /* 0x000fe40003f26270 */
[----:B----4-:R-:W-:-:S04]  /*12e70*/  SHF.L.U32 R5, R5, 0x3, RZ ;  /* 0x0000000305057819 */ /* 0x010fc800000006ff */
[----:B------:R-:W-:-:S07]  /*12e80*/  LOP3.LUT R5, R5, 0x38, RZ, 0xc0, !PT ;  /* 0x0000003805057812 */ /* 0x000fce00078ec0ff */
[----:B--2---:R-:W-:-:S05]  /*12e90*/  @!P1 LEA R2, P2, R5, R4, 0x1 ;  /* 0x0000000405029211 */ /* 0x004fca00078408ff */
[----:B0-----:R-:W-:-:S05]  /*12ea0*/  @!P1 IMAD.X R3, RZ, RZ, R0, P2 ;  /* 0x000000ffff039224 */ /* 0x001fca00010e0600 */
[----:B------:R-:W-:Y:S01]  /*12eb0*/  @!PT LDS RZ, [RZ] ;  /* 0x00000000fffff984 */ /* 0x000fe20000000800 */
[----:B------:R-:W-:Y:S01]  /*12ec0*/  @!PT LDS RZ, [RZ] ;  /* 0x00000000fffff984 */ /* 0x000fe20000000800 */
[----:B------:R-:W-:Y:S01]  /*12ed0*/  @!PT LDS RZ, [RZ] ;  /* 0x00000000fffff984 */ /* 0x000fe20000000800 */
[----:B------:R3:W-:Y:S01]  /*12ee0*/  @!P1 LDGSTS.E.BYPASS.LTC128B.128 [R10+0x1bc00], desc[UR40][R2.64], !P0 ;  /* 0x1bc00000020a9fae */ /* 0x0007e2000c101d68 */
[----:B------:R-:W-:Y:S01]  /*12ef0*/  PLOP3.LUT P0, PT, PT, PT, PT, 0x80, 0x0 ;  /* 0x000000000000781c */ /* 0x000fe20003f0f070 */
[----:B------:R-:W-:-:S12]  /*12f00*/  NOP ;  /* 0x0000000000007918 */ /* 0x000fd80000000000 */
.L_x_821:
[----:B---3--:R-:W2:Y:S01]  /*12f10*/  LDL R2, [R1+0x4] ;  /* 0x0000040001027983 */ /* 0x008ea20000100800 */
        /* <DEDUP_REMOVED lines=16> */
[----:B------:R-:W2:Y:S03]  /*13020*/  SYNCS.PHASECHK.TRANS64.TRYWAIT P0, [R2+URZ+0x22820], R0 ;  /* 0x02282000020075a7 */ /* 0x000ea6000800017f */
[----:B0-2---:R-:W-:Y:S05]  /*13030*/  @!P0 BRA `(.L_x_823) ;  /* 0x0000005000608947 */ /* 0x005fea0003800000 */
.L_x_983:
[----:B------:R-:W-:Y:S05]  /*13040*/  BSYNC B0 ;  /* 0x0000000000007941 */ /* 0x000fea0003800000 */
.L_x_822:
[----:B0-----:R-:W2:Y:S01]  /*13050*/  LDL R2, [R1+0x1c] ;  /* 0x00001c0001027983 */ /* 0x001ea20000100800 */
[----:B------:R-:W-:Y:S01]  /*13060*/  BSSY B0, `(.L_x_824) ;  /* 0x0000063000007945 */ /* 0x000fe20003800000 */
[----:B--2---:R-:W-:-:S13]  /*13070*/  LOP3.LUT P0, RZ, R2, 0x1, RZ, 0xc0, !PT ;  /* 0x0000000102ff7812 */ /* 0x004fda000780c0ff */
        /* <DEDUP_REMOVED lines=13> */
.L_x_984:
[----:B------:R-:W-:Y:S05]  /*13150*/  BSYNC B1 ;  /* 0x0000000000017941 */ /* 0x000fea0003800000 */
.L_x_826:
[----:B------:R-:W-:Y:S04]  /*13160*/  BSSY B1, `(.L_x_828) ;  /* 0x0000009000017945 */ /* 0x000fe80003800000 */
        /* <DEDUP_REMOVED lines=8> */
.L_x_829:
[----:B------:R-:W-:Y:S05]  /*131f0*/  BSYNC B1 ;  /* 0x0000000000017941 */ /* 0x000fea0003800000 */
.L_x_828:
        /* <DEDUP_REMOVED lines=14> */
.L_x_830:
        /* <DEDUP_REMOVED lines=16> */
.L_x_831:
        /* <DEDUP_REMOVED lines=16> */
.L_x_832:
        /* <DEDUP_REMOVED lines=16> */
.L_x_833:
        /* <DEDUP_REMOVED lines=11> */
.L_x_825:
[----:B------:R-:W-:Y:S05]  /*13690*/  BSYNC B0 ;  /* 0x0000000000007941 */ /* 0x000fea0003800000 */
.L_x_824:
[----:B------:R-:W2:Y:S01]  /*136a0*/  LDL.LU R4, [R1+0x50] ;  /* 0x0000500001047983 */ /* 0x000ea20000300800 */
[----:B------:R-:W-:Y:S01]  /*136b0*/  BSSY B0, `(.L_x_834) ;  /* 0x000020f000007945 */ /* 0x000fe20003800000 */
[----:B--2---:R-:W-:-:S13]  /*136c0*/  ISETP.GE.AND P0, PT, R4, 0x61, PT ;  /* 0x000000610400780c */ /* 0x004fda0003f06270 */
[----:B------:R-:W-:Y:S05]  /*136d0*/  @!P0 BRA `(.L_x_835) ;  /* 0x0000002000308947 */ /* 0x000fea0003800000 */
[----:B------:R-:W1:Y:S01]  /*136e0*/  LDL R4, [R1+0x30] ;  /* 0x0000300001047983 */ /* 0x000e620000100800 */
[----:B------:R-:W-:Y:S01]  /*136f0*/  IMAD.MOV.U32 R0, RZ, RZ, 0x1 ;  /* 0x00000001ff007424 */ /* 0x000fe200078e00ff */
[----:B------:R-:W-:Y:S01]  /*13700*/  BSSY B2, `(.L_x_836) ;  /* 0x00000b3000027945 */ /* 0x000fe20003800000 */
[----:B-1----:R-:W-:-:S05]  /*13710*/  IMAD.MOV R6, RZ, RZ, -R4 ;  /* 0x000000ffff067224 */ /* 0x002fca00078e0a04 */
[----:B------:R-:W-:-:S04]  /*13720*/  VIADDMNMX R6, R6, R0, 0xffffffff, !PT ;  /* 0xffffffff06067446 */ /* 0x000fc80007800100 */
[----:B------:R-:W-:-:S04]  /*13730*/  IADD3 R0, R4, R6, RZ ;  /* 0x0000000604007210 */ /* 0x000fc80007ffe0ff */
        /* <DEDUP_REMOVED lines=8> */
[----:B--2---:R-:W-:Y:S01]  /*137c0*/  LOP3.LUT P2, RZ, R5, 0x1, RZ, 0xc0, !PT ;  /* 0x0000000105ff7812 */ /* 0x004fe2000784c0ff */
[----:B---3--:R-:W-:-:S05]  /*137d0*/  VIADD R2, R4, 0x1 ;  /* 0x0000000104027836 */ /* 0x008fca0000000000 */
[----:B------:R-:W-:-:S04]  /*137e0*/  ISETP.NE.AND P0, PT, R2, 0x2, PT ;  /* 0x000000020200780c */ /* 0x000fc80003f05270 */
[----:B------:R-:W-:Y:S02]  /*137f0*/  SEL R3, RZ, 0x1, P0 ;  /* 0x00000001ff037807 */ /* 0x000fe40000000000 */
[----:B------:R-:W-:Y:S02]  /*13800*/  SEL R8, R2, RZ, P0 ;  /* 0x000000ff02087207 */ /* 0x000fe40000000000 */
        /* <DEDUP_REMOVED lines=11> */
[----:B-----5:R-:W3:Y:S01]  /*138c0*/  LDL R9, [R1+0x10] ;  /* 0x0000100001097983 */ /* 0x020ee20000100800 */
        /* <DEDUP_REMOVED lines=16> */
.L_x_840:
[----:B-1----:R-:W2:Y:S01]  /*139d0*/  LDL R2, [R1+0x4] ;  /* 0x0000040001027983 */ /* 0x002ea20000100800 */
[----:B------:R-:W-:Y:S01]  /*139e0*/  SHF.L.U32 R5, R7, 0x1f, RZ ;  /* 0x0000001f07057819 */ /* 0x000fe200000006ff */
[----:B------:R-:W1:Y:S01]  /*139f0*/  S2R R3, SR_TID.X ;  /* 0x0000000000037919 */ /* 0x000e620000002100 */
[----:B------:R-:W-:Y:S01]  /*13a00*/  BSSY B3, `(.L_x_841) ;  /* 0x0000006000037945 */ /* 0x000fe20003800000 */
[----:B-1----:R-:W-:-:S04]  /*13a10*/  LOP3.LUT R3, R3, 0x7f, RZ, 0xc0, !PT ;  /* 0x0000007f03037812 */ /* 0x002fc800078ec0ff */
[----:B------:R-:W-:Y:S01]  /*13a20*/  ISETP.NE.AND P1, PT, R3, RZ, PT ;  /* 0x000000ff0300720c */ /* 0x000fe20003f25270 */
[----:B--2---:R-:W-:-:S04]  /*13a30*/  IMAD R2, R8, 0x8, R2 ;  /* 0x0000000808027824 */ /* 0x004fc800078e0202 */
[----:B------:R-:W1:Y:S02]  /*13a40*/  SYNCS.PHASECHK.TRANS64.TRYWAIT P0, [R2+URZ+0x22840], R5 ;  /* 0x02284005020075a7 */ /* 0x000e64000800017f */
[----:B-1----:R-:W-:Y:S06]  /*13a50*/  @!P0 BRA `(.L_x_842) ;  /* 0x0000004800048947 */ /* 0x002fec0003800000 */
.L_x_985:
[----:B------:R-:W-:Y:S05]  /*13a60*/  BSYNC B3 ;  /* 0x0000000000037941 */ /* 0x000fea0003800000 */
.L_x_841:
        /* <DEDUP_REMOVED lines=9> */
.L_x_844:
[----:B------:R-:W-:Y:S05]  /*13b00*/  BSYNC B3 ;  /* 0x0000000000037941 */ /* 0x000fea0003800000 */
.L_x_843:
        /* <DEDUP_REMOVED lines=14> */
.L_x_845:
        /* <DEDUP_REMOVED lines=14> */
.L_x_986:
[----:B------:R-:W-:Y:S05]  /*13cd0*/  BSYNC B3 ;  /* 0x0000000000037941 */ /* 0x000fea0003800000 */
.L_x_846:
[----:B------:R-:W-:Y:S01]  /*13ce0*/  BSSY B3, `(.L_x_848) ;  /* 0x000000b000037945 */ /* 0x000fe20003800000 */
[----:B------:R-:W-:Y:S02]  /*13cf0*/  IMAD.MOV.U32 R8, RZ, RZ, 0x0 ;  /* 0x00000000ff087424 */ /* 0x000fe400078e00ff */
[----:B-----5:R-:W-:Y:S01]  /*13d00*/  IMAD.MOV.U32 R9, RZ, RZ, 0x14f00000 ;  /* 0x14f00000ff097424 */ /* 0x020fe200078e00ff */
        /* <DEDUP_REMOVED lines=8> */
.L_x_849:
[----:B------:R-:W-:Y:S05]  /*13d90*/  BSYNC B3 ;  /* 0x0000000000037941 */ /* 0x000fea0003800000 */
.L_x_848:
[----:B------:R-:W2:Y:S04]  /*13da0*/  LDL R4, [R1+0x4] ;  /* 0x0000040001047983 */ /* 0x000ea80000100800 */
[----:B------:R-:W2:Y:S01]  /*13db0*/  LDL R3, [R1+0x8] ;  /* 0x0000080001037983 */ /* 0x000ea20000100800 */
[----:B------:R-:W-:Y:S01]  /*13dc0*/  R2UR UR10, R7 ;  /* 0x00000000070a72ca */ /* 0x000fe200000e0000 */
[----:B------:R-:W-:Y:S01]  /*13dd0*/  UIADD3 UR4, UP0, UR38, 0x470, URZ ;  /* 0x0000047026047890 */ /* 0x000fe2000ff1e03f */
[----:B------:R-:W-:Y:S01]  /*13de0*/  R2UR UR6, R8 ;  /* 0x00000000080672ca */ /* 0x000fe200000e0000 */
[----:B01----:R-:W-:Y:S01]  /*13df0*/  VIADD R2, R2, 0x22850 ;  /* 0x0002285002027836 */ /* 0x003fe20000000000 */
[----:B------:R-:W-:Y:S01]  /*13e00*/  R2UR UR7, R9 ;  /* 0x00000000090772ca */ /* 0x000fe200000e0000 */
[----:B------:R-:W-:Y:S01]  /*13e10*/  UIADD3.X UR5, URZ, UR39, URZ, UP0, !UPT ;  /* 0x000000273f057290 */ /* 0x000fe200087fe43f */
[----:B------:R-:W-:Y:S01]  /*13e20*/  PLOP3.LUT P0, PT, PT, PT, PT, 0x80, 0x0 ;  /* 0x000000000000781c */ /* 0x000fe20003f0f070 */
[----:B--2---:R-:W-:-:S05]  /*13e30*/  IMAD R3, R3, 0xc000, R4 ;  /* 0x0000c00003037824 */ /* 0x004fca00078e0204 */
[----:B------:R-:W-:-:S07]  /*13e40*/  IADD3 R4, R3, 0x400, RZ ;  /* 0x0000040003047810 */ /* 0x000fce0007ffe0ff */
.L_x_850:
        /* <DEDUP_REMOVED lines=16> */
.L_x_851:
        /* <DEDUP_REMOVED lines=16> */
.L_x_852:
        /* <DEDUP_REMOVED lines=16> */
.L_x_853:
        /* <DEDUP_REMOVED lines=11> */
.L_x_839:
[----:B------:R-:W-:Y:S05]  /*14200*/  BSYNC B1 ;  /* 0x0000000000017941 */ /* 0x000fea0003800000 */
.L_x_838:
[----:B------:R-:W2:Y:S02]  /*14210*/  LDL.LU R4, [R1+0x30] ;  /* 0x0000300001047983 */ /* 0x000ea40000300800 */
[----:B--2---:R-:W-:-:S07]  /*14220*/  VIADD R0, R4, 0xfffffffd ;  /* 0xfffffffd04007836 */ /* 0x004fce0000000000 */
.L_x_837:
[----:B------:R-:W-:Y:S05]  /*14230*/  BSYNC B2 ;  /* 0x0000000000027941 */ /* 0x000fea0003800000 */
.L_x_836:
[----:B------:R-:W2:Y:S01]  /*14240*/  LDL.LU R2, [R1+0x34] ;  /* 0x0000340001027983 */ /* 0x000ea20000300800 */
[----:B------:R-:W-:-:S05]  /*14250*/  IMAD.MOV R6, RZ, RZ, -R6 ;  /* 0x000000ffff067224 */ /* 0x000fca00078e0a06 */
[----:B--2---:R-:W-:-:S13]  /*14260*/  ISETP.NE.AND P0, PT, R2, R6, PT ;  /* 0x000000060200720c */ /* 0x004fda0003f05270 */
[----:B------:R-:W-:Y:S05]  /*14270*/  @!P0 BRA `(.L_x_835) ;  /* 0x0000001400488947 */ /* 0x000fea0003800000 */
.L_x_886:
[----:B------:R-:W2:Y:S04]  /*14280*/  LDL R4, [R1+0x1c] ;  /* 0x00001c0001047983 */ /* 0x000ea80000100800 */
[----:B------:R-:W0:Y:S04]  /*14290*/  LDL.LU R3, [R1+0x8] ;  /* 0x0000080001037983 */ /* 0x000e280000300800 */
[----:B------:R-:W3:Y:S01]  /*142a0*/  LDL.LU R2, [R1+0x14] ;  /* 0x0000140001027983 */ /* 0x000ee20000300800 */
[----:B------:R-:W-:Y:S05]  /*142b0*/  YIELD ;  /* 0x0000000000007946 */ /* 0x000fea0003800000 */
[----:B------:R-:W-:Y:S01]  /*142c0*/  BSSY B1, `(.L_x_854) ;  /* 0x00000a2000017945 */ /* 0x000fe20003800000 */
[----:B--2---:R-:W-:Y:S01]  /*142d0*/  LOP3.LUT P1, RZ, R4, 0x1, RZ, 0xc0, !PT ;  /* 0x0000000104ff7812 */ /* 0x004fe2000782c0ff */
[----:B0-----:R-:W-:-:S05]  /*142e0*/  VIADD R7, R3, 0x1 ;  /* 0x0000000103077836 */ /* 0x001fca0000000000 */
[----:B------:R-:W-:-:S04]  /*142f0*/  ISETP.NE.AND P0, PT, R7, 0x2, PT ;  /* 0x000000020700780c */ /* 0x000fc80003f05270 */
[----:B------:R-:W-:Y:S02]  /*14300*/  SEL R6, RZ, 0x1, P0 ;  /* 0x00000001ff067807 */ /* 0x000fe40000000000 */
[----:B------:R-:W-:Y:S02]  /*14310*/  SEL R7, R7, RZ, P0 ;  /* 0x000000ff07077207 */ /* 0x000fe40000000000 */
[----:B---3--:R-:W-:Y:S01]  /*14320*/  LOP3.LUT R6, R2, R6, RZ, 0x3c, !PT ;  /* 0x0000000602067212 */ /* 0x008fe200078e3cff */
[----:B------:R-:W-:Y:S06]  /*14330*/  @!P1 BRA `(.L_x_855) ;  /* 0x0000000800689947 */ /* 0x000fec0003800000 */
[----:B------:R-:W-:Y:S01]  /*14340*/  ULDC.64 UR4, c[0x0][0x418] ;  /* 0x0001060000047ab9 */ /* 0x000fe20000000a00 */
[----:B------:R-:W-:Y:S01]  /*14350*/  IMAD.MOV.U32 R8, RZ, RZ, R0 ;  /* 0x000000ffff087224 */ /* 0x000fe200078e0000 */
[----:B------:R-:W-:-:S04]  /*14360*/  ISETP.NE.U32.AND P0, PT, RZ, UR4, PT ;  /* 0x00000004ff007c0c */ /* 0x000fc8000bf05070 */
[----:B------:R-:W-:-:S13]  /*14370*/  ISETP.NE.AND.EX P0, PT, RZ, UR5, PT, P0 ;  /* 0x00000005ff007c0c */ /* 0x000fda000bf05300 */
[----:B------:R-:W-:Y:S05]  /*14380*/  @!P0 BRA `(.L_x_856) ;  /* 0x0000000000508947 */ /* 0x000fea0003800000 */
[----:B-----5:R-:W2:Y:S01]  /*14390*/  LDL R9, [R1+0x20] ;  /* 0x0000200001097983 */ /* 0x020ea20000100800 */
        /* <DEDUP_REMOVED lines=19> */
.L_x_856:
[----:B0-----:R-:W2:Y:S01]  /*144d0*/  LDL R2, [R1+0x4] ;  /* 0x0000040001027983 */ /* 0x001ea20000100800 */
[----:B------:R-:W0:Y:S02]  /*144e0*/  S2R R3, SR_TID.X ;  /* 0x0000000000037919 */ /* 0x000e240000002100 */
[----:B0-----:R-:W-:Y:S01]  /*144f0*/  LOP3.LUT R4, R3, 0x7f, RZ, 0xc0, !PT ;  /* 0x0000007f03047812 */ /* 0x001fe200078ec0ff */
[----:B------:R-:W-:Y:S03]  /*14500*/  BSSY B2, `(.L_x_857) ;  /* 0x0000006000027945 */ /* 0x000fe60003800000 */
[----:B------:R-:W-:Y:S01]  /*14510*/  ISETP.NE.AND P1, PT, R4, RZ, PT ;  /* 0x000000ff0400720c */ /* 0x000fe20003f25270 */
[----:B--2---:R-:W-:Y:S01]  /*14520*/  IMAD R3, R7, 0x8, R2 ;  /* 0x0000000807037824 */ /* 0x004fe200078e0202 */
[----:B------:R-:W-:-:S04]  /*14530*/  SHF.L.U32 R2, R6, 0x1f, RZ ;  /* 0x0000001f06027819 */ /* 0x000fc800000006ff */
[----:B------:R-:W0:Y:S02]  /*14540*/  SYNCS.PHASECHK.TRANS64.TRYWAIT P0, [R3+URZ+0x22840], R2 ;  /* 0x02284002030075a7 */ /* 0x000e24000800017f */
[----:B0-----:R-:W-:Y:S05]  /*14550*/  @!P0 BRA `(.L_x_858) ;  /* 0x0000003c006c8947 */ /* 0x001fea0003800000 */
.L_x_987:
[----:B------:R-:W-:Y:S05]  /*14560*/  BSYNC B2 ;  /* 0x0000000000027941 */ /* 0x000fea0003800000 */
.L_x_857:
        /* <DEDUP_REMOVED lines=9> */
.L_x_860:
[----:B------:R-:W-:Y:S05]  /*14600*/  BSYNC B2 ;  /* 0x0000000000027941 */ /* 0x000fea0003800000 */
.L_x_859:
        /* <DEDUP_REMOVED lines=10> */
[----:B---3--:R-:W-:Y:S01]  /*146b0*/  IMAD R4, R8, 0x60, R4 ;  /* 0x0000006008047824 */ /* 0x008fe200078e0204 */
[----:B------:R-:W-:Y:S01]  /*146c0*/  IADD3 R8, R3, 0x22830, RZ ;  /* 0x0002283003087810 */ /* 0x000fe20007ffe0ff */
[----:B------:R-:W-:-:S09]  /*146d0*/  VIADD R5, R5, 0x1c400 ;  /* 0x0001c40005057836 */ /* 0x000fd20000000000 */
.L_x_861:
[----:B-----5:R-:W2:Y:S01]  /*146e0*/  LDL R9, [R1] ;  /* 0x0000000001097983 */ /* 0x020ea20000100800 */
        /* <DEDUP_REMOVED lines=13> */
.L_x_988:
[----:B------:R-:W-:Y:S05]  /*147c0*/  BSYNC B2 ;  /* 0x0000000000027941 */ /* 0x000fea0003800000 */
.L_x_862:
        /* <DEDUP_REMOVED lines=11> */
.L_x_865:
[----:B------:R-:W-:Y:S05]  /*14880*/  BSYNC B2 ;  /* 0x0000000000027941 */ /* 0x000fea0003800000 */
.L_x_864:
        /* <DEDUP_REMOVED lines=10> */
.L_x_866:
        /* <DEDUP_REMOVED lines=16> */
.L_x_867:
        /* <DEDUP_REMOVED lines=16> */
.L_x_868:
        /* <DEDUP_REMOVED lines=16> */
.L_x_869:
        /* <DEDUP_REMOVED lines=11> */
.L_x_855:
[----:B------:R-:W-:Y:S05]  /*14ce0*/  BSYNC B1 ;  /* 0x0000000000017941 */ /* 0x000fea0003800000 */
.L_x_854:
[----:B------:R-:W2:Y:S01]  /*14cf0*/  LDL R5, [R1+0x1c] ;  /* 0x00001c0001057983 */ /* 0x000ea20000100800 */
[----:B------:R-:W-:Y:S01]  /*14d00*/  VIADD R7, R7, 0x1 ;  /* 0x0000000107077836 */ /* 0x000fe20000000000 */
[----:B------:R-:W-:Y:S04]  /*14d10*/  BSSY B1, `(.L_x_870) ;  /* 0x00000a5000017945 */ /* 0x000fe80003800000 */
[----:B------:R-:W-:-:S04]  /*14d20*/  ISETP.NE.AND P0, PT, R7, 0x2, PT ;  /* 0x000000020700780c */ /* 0x000fc80003f05270 */
[----:B------:R-:W-:Y:S02]  /*14d30*/  SEL R2, RZ, 0x1, P0 ;  /* 0x00000001ff027807 */ /* 0x000fe40000000000 */
[----:B-----5:R-:W-:Y:S02]  /*14d40*/  SEL R9, R7, RZ, P0 ;  /* 0x000000ff07097207 */ /* 0x020fe40000000000 */
[----:B------:R-:W-:-:S05]  /*14d50*/  LOP3.LUT R8, R6, R2, RZ, 0x3c, !PT ;  /* 0x0000000206087212 */ /* 0x000fca00078e3cff */
[----:B------:R0:W-:Y:S04]  /*14d60*/  STL [R1+0x14], R8 ;  /* 0x0000140801007387 */ /* 0x0001e80000100800 */
[----:B------:R0:W-:Y:S01]  /*14d70*/  STL [R1+0x8], R9 ;  /* 0x0000080901007387 */ /* 0x0001e20000100800 */
[----:B--2---:R-:W-:-:S13]  /*14d80*/  LOP3.LUT P2, RZ, R5, 0x1, RZ, 0xc0, !PT ;  /* 0x0000000105ff7812 */ /* 0x004fda000784c0ff */
        /* <DEDUP_REMOVED lines=26> */
.L_x_872:
        /* <DEDUP_REMOVED lines=9> */
.L_x_989:
[----:B------:R-:W-:Y:S05]  /*14fc0*/  BSYNC B2 ;  /* 0x0000000000027941 */ /* 0x000fea0003800000 */
.L_x_873:
[----:B------:R-:W-:Y:S04]  /*14fd0*/  BSSY B2, `(.L_x_875) ;  /* 0x0000009000027945 */ /* 0x000fe80003800000 */
[----:B------:R-:W-:Y:S05]  /*14fe0*/  @P1 BRA `(.L_x_876) ;  /* 0x00000000001c1947 */ /* 0x000fea0003800000 */
[----:B------:R-:W1:Y:S02]  /*14ff0*/  S2R R4, SR_TID.X ;  /* 0x0000000000047919 */ /* 0x000e640000002100 */
[----:B-1----:R-:W-:Y:S02]  /*15000*/  LOP3.LUT R5, R4, 0x1f, RZ, 0xc0, !PT ;  /* 0x0000001f04057812 */ /* 0x002fe400078ec0ff */
[----:B------:R-:W-:Y:S02]  /*15010*/  MOV R4, 0x3000 ;  /* 0x0000300000047802 */ /* 0x000fe40000000f00 */
[----:B------:R-:W-:Y:S02]  /*15020*/  ISETP.NE.AND P0, PT, R5, RZ, PT ;  /* 0x000000ff0500720c */ /* 0x000fe40003f05270 */
[----:B------:R1:W-:Y:S11]  /*15030*/  SYNCS.ARRIVE.TRANS64 RZ, [R3+URZ+0x22830], R4 ;  /* 0x0228300403ff79a7 */ /* 0x0003f6000800003f */
[----:B-1----:R-:W-:Y:S05]  /*15040*/  @!P0 BRA `(.L_x_876) ;  /* 0x0000000000048947 */ /* 0x002fea0003800000 */
[----:B------:R-:W-:Y:S01]  /*15050*/  BPT.TRAP 0x1 ;  /* 0x000000040000795c */ /* 0x000fe20000300000 */
.L_x_876:
[----:B------:R-:W-:Y:S05]  /*15060*/  BSYNC B2 ;  /* 0x0000000000027941 */ /* 0x000fea0003800000 */
.L_x_875:
        /* <DEDUP_REMOVED lines=14> */
.L_x_877:
        /* <DEDUP_REMOVED lines=14> */
.L_x_990:
[----:B------:R-:W-:Y:S05]  /*15230*/  BSYNC B2 ;  /* 0x0000000000027941 */ /* 0x000fea0003800000 */
.L_x_878:
        /* <DEDUP_REMOVED lines=11> */
.L_x_881:
[----:B------:R-:W-:Y:S05]  /*152f0*/  BSYNC B2 ;  /* 0x0000000000027941 */ /* 0x000fea0003800000 */
.L_x_880:
        /* <DEDUP_REMOVED lines=11> */
.L_x_882:
        /* <DEDUP_REMOVED lines=16> */
.L_x_883:
        /* <DEDUP_REMOVED lines=16> */
.L_x_884:
        /* <DEDUP_REMOVED lines=16> */
.L_x_885:
        /* <DEDUP_REMOVED lines=11> */
.L_x_871:
[----:B------:R-:W-:Y:S05]  /*15760*/  BSYNC B1 ;  /* 0x0000000000017941 */ /* 0x000fea0003800000 */
.L_x_870:
[C---:B------:R-:W-:Y:S01]  /*15770*/  ISETP.GT.AND P0, PT, R0.reuse, 0x1, PT ;  /* 0x000000010000780c */ /* 0x040fe20003f04270 */
[----:B------:R-:W-:-:S12]  /*15780*/  VIADD R0, R0, 0xfffffffe ;  /* 0xfffffffe00007836 */ /* 0x000fd80000000000 */
[----:B------:R-:W-:Y:S05]  /*15790*/  @P0 BRA `(.L_x_886) ;  /* 0xffffffe800b80947 */ /* 0x000fea000383ffff */
.L_x_835:
[----:B------:R-:W-:Y:S05]  /*157a0*/  BSYNC B0 ;  /* 0x0000000000007941 */ /* 0x000fea0003800000 */
.L_x_834:
[----:B------:R-:W2:Y:S04]  /*157b0*/  LDL.LU R4, [R1+0x8] ;  /* 0x0000080001047983 */ /* 0x000ea80000300800 */
[----:B------:R-:W3:Y:S01]  /*157c0*/  LDL.LU R3, [R1+0x14] ;  /* 0x0000140001037983 */ /* 0x000ee20000300800 */
[----:B------:R-:W4:Y:S01]  /*157d0*/  S2R R2, SR_TID.X ;  /* 0x0000000000027919 */ /* 0x000f220000002100 */
[----:B------:R-:W-:Y:S01]  /*157e0*/  BSSY B0, `(.L_x_887) ;  /* 0x0000015000007945 */ /* 0x000fe20003800000 */
[----:B----4-:R-:W-:-:S04]  /*157f0*/  LOP3.LUT R2, R2, 0x7f, RZ, 0xc0, !PT ;  /* 0x0000007f02027812 */ /* 0x010fc800078ec0ff */
[----:B------:R-:W-:Y:S01]  /*15800*/  ISETP.NE.AND P1, PT, R2, RZ, PT ;  /* 0x000000ff0200720c */ /* 0x000fe20003f25270 */
[----:B--2---:R-:W-:-:S05]  /*15810*/  VIADD R0, R4, 0x1 ;  /* 0x0000000104007836 */ /* 0x004fca0000000000 */
[----:B------:R-:W-:-:S04]  /*15820*/  ISETP.NE.AND P0, PT, R0, 0x2, PT ;  /* 0x000000020000780c */ /* 0x000fc80003f05270 */
[----:B------:R-:W-:-:S04]  /*15830*/  SEL R2, RZ, 0x1, P0 ;  /* 0x00000001ff027807 */ /* 0x000fc80000000000 */
[----:B---3--:R-:W-:-:S05]  /*15840*/  LOP3.LUT R3, R3, R2, RZ, 0x3c, !PT ;  /* 0x0000000203037212 */ /* 0x008fca00078e3cff */
[----:B------:R2:W-:Y:S01]  /*15850*/  STL [R1+0x14], R3 ;  /* 0x0000140301007387 */ /* 0x0005e20000100800 */
[----:B------:R-:W-:Y:S05]  /*15860*/  @P1 BRA `(.L_x_888) ;  /* 0x0000000000301947 */ /* 0x000fea0003800000 */
[----:B--2---:R-:W2:Y:S01]  /*15870*/  S2R R3, SR_LANEID ;  /* 0x0000000000037919 */ /* 0x004ea20000000000 */
[----:B------:R-:W-:Y:S02]  /*15880*/  VOTEU.ANY UR4, UPT, PT ;  /* 0x0000000000047886 */ /* 0x000fe400038e0100 */
[----:B------:R-:W2:Y:S08]  /*15890*/  FLO.U32 R4, UR4 ;  /* 0x0000000400047d00 */ /* 0x000eb000080e0000 */
[----:B------:R-:W3:Y:S01]  /*158a0*/  POPC R5, UR4 ;  /* 0x0000000400057d09 */ /* 0x000ee20008000000 */
[----:B--2---:R-:W-:-:S02]  /*158b0*/  ISETP.EQ.U32.AND P1, PT, R4, R3, PT ;  /* 0x000000030400720c */ /* 0x004fc40003f22070 */
[----:B------:R-:W3:Y:S11]  /*158c0*/  LDC.64 R2, c[0x0][0xc60] ;  /* 0x00031800ff027b82 */ /* 0x000ef60000000a00 */
[----:B---3--:R-:W2:Y:S01]  /*158d0*/  @P1 ATOMG.E.ADD.STRONG.GPU PT, R3, desc[UR40][R2.64], R5 ;  /* 0x00000005020319a8 */ /* 0x008ea200081ee1e8 */
[----:B-1----:R-:W1:Y:S02]  /*158e0*/  S2R R6, SR_LTMASK ;  /* 0x0000000000067919 */ /* 0x002e640000003900 */
[----:B-1----:R-:W-:-:S04]  /*158f0*/  LOP3.LUT R6, R6, UR4, RZ, 0xc0, !PT ;  /* 0x0000000406067c12 */ /* 0x002fc8000f8ec0ff */
[----:B0-----:R-:W0:Y:S01]  /*15900*/  POPC R7, R6 ;  /* 0x0000000600077309 */ /* 0x001e220000000000 */
[----:B--2---:R-:W0:Y:S02]  /*15910*/  SHFL.IDX PT, R4, R3, R4, 0x1f ;  /* 0x00001f0403047589 */ /* 0x004e2400000e0000 */
[----:B0-----:R-:W-:-:S07]  /*15920*/  IADD3 R16, R4, UR36, R7 ;  /* 0x0000002404107c10 */ /* 0x001fce000fffe007 */
.L_x_888:
[----:B------:R-:W-:Y:S05]  /*15930*/  BSYNC B0 ;  /* 0x0000000000007941 */ /* 0x000fea0003800000 */
.L_x_887:
[----:B------:R-:W-:-:S05]  /*15940*/  SEL R0, R0, RZ, P0 ;  /* 0x000000ff00007207 */ /* 0x000fca0000000000 */
[----:B------:R3:W-:Y:S02]  /*15950*/  STL [R1+0x8], R0 ;  /* 0x0000080001007387 */ /* 0x0007e40000100800 */
.L_x_806:
[----:B------:R-:W-:Y:S05]  /*15960*/  BSYNC B7 ;  /* 0x0000000000077941 */ /* 0x000fea0003800000 */
.L_x_804:
[----:B---3--:R-:W3:Y:S02]  /*15970*/  LDL R0, [R1+0x1c] ;  /* 0x00001c0001007983 */ /* 0x008ee40000100800 */
[----:B---3--:R-:W-:-:S13]  /*15980*/  LOP3.LUT P0, RZ, R0, 0x2, RZ, 0xc0, !PT ;  /* 0x0000000200ff7812 */ /* 0x008fda000780c0ff */
[----:B------:R-:W-:Y:S05]  /*15990*/  @!P0 BRA `(.L_x_889) ;  /* 0x0000000000288947 */ /* 0x000fea0003800000 */
[----:B------:R-:W-:Y:S05]  /*159a0*/  WARPSYNC.ALL ;  /* 0x0000000000007948 */ /* 0x000fea0003800000 */
[----:B------:R-:W3:Y:S08]  /*159b0*/  S2UR UR5, SR_CgaCtaId ;  /* 0x00000000000579c3 */ /* 0x000ef00000008800 */
[----:B------:R-:W-:Y:S06]  /*159c0*/  BAR.SYNC.DEFER_BLOCKING 0x5, 0x180 ;  /* 0x0146000000007b1d */ /* 0x000fec0000010000 */
[----:B------:R-:W-:-:S02]  /*159d0*/  UMOV UR4, 0x400 ;  /* 0x0000040000047882 */ /* 0x000fc40000000000 */
[----:B---3--:R-:W-:-:S06]  /*159e0*/  ULEA UR4, UR5, UR4, 0x18 ;  /* 0x0000000405047291 */ /* 0x008fcc000f8ec03f */
[----:B------:R-:W-:-:S05]  /*159f0*/  IMAD.U32 R0, RZ, RZ, UR4 ;  /* 0x00000004ff007e24 */ /* 0x000fca000f8e00ff */
[----:B------:R3:W4:Y:S04]  /*15a00*/  LDS.128 R16, [R0+0x228d0] ;  /* 0x0228d00000107984 */ /* 0x0007280000000c00 */
[----:B------:R3:W-:Y:S01]  /*15a10*/  STL [R1+0x4], R0 ;  /* 0x0000040001007387 */ /* 0x0007e20000100800 */
[----:B------:R-:W-:Y:S06]  /*15a20*/  BAR.ARV 0x4, 0x180 ;  /* 0x0106000000007b1d */ /* 0x000fec0000002000 */
[----:B------:R-:W-:Y:S05]  /*15a30*/  BRA `(.L_x_890) ;  /* 0x0000000800487947 */ /* 0x000fea0003800000 */
.L_x_889:
[----:B------:R-:W0:Y:S01]  /*15a40*/  S2R R0, SR_TID.X ;  /* 0x0000000000007919 */ /* 0x000e220000002100 */
[----:B------:R-:W-:Y:S01]  /*15a50*/  UMOV UR4, 0xffffffff ;  /* 0xffffffff00047882 */ /* 0x000fe20000000000 */
[----:B01----:R-:W-:-:S04]  /*15a60*/  LOP3.LUT R7, R0, 0x1f, RZ, 0xc0, !PT ;  /* 0x0000001f00077812 */ /* 0x003fc800078ec0ff */
[----:B------:R-:W-:Y:S01]  /*15a70*/  ISETP.NE.AND P0, PT, R7, 0x1f, PT ;  /* 0x0000001f0700780c */ /* 0x000fe20003f05270 */
[----:B------:R-:W-:-:S12]  /*15a80*/  BRA.DIV UR4, `(.L_x_891) ;  /* 0x0000002a04707947 */ /* 0x000fd8000b800000 */
[----:B------:R-:W-:Y:S01]  /*15a90*/  IADD3 R5, R19, R7, RZ ;  /* 0x0000000713057210 */ /* 0x000fe20007ffe0ff */
[----:B------:R-:W-:-:S03]  /*15aa0*/  ULDC UR4, c[0x0][0xc3c] ;  /* 0x00030f0000047ab9 */ /* 0x000fc60000000800 */
[----:B------:R-:W-:-:S13]  /*15ab0*/  ISETP.GE.OR P1, PT, R5, UR4, !P0 ;  /* 0x0000000405007c0c */ /* 0x000fda000c726670 */
[----:B--2---:R-:W0:Y:S02]  /*15ac0*/  @!P1 LDC.64 R2, c[0x0][0xc80] ;  /* 0x00032000ff029b82 */ /* 0x004e240000000a00 */
[----:B0-----:R-:W-:-:S06]  /*15ad0*/  @!P1 IMAD.WIDE R2, R5, 0x4, R2 ;  /* 0x0000000405029825 */ /* 0x001fcc00078e0202 */
[----:B------:R0:W2:Y:S01]  /*15ae0*/  @!P1 LDG.E R3, desc[UR40][R2.64] ;  /* 0x0000002802039981 */ /* 0x0000a2000c1e1900 */
[C---:B------:R-:W-:Y:S02]  /*15af0*/  ISETP.GE.U32.AND P2, PT, R7.reuse, 0x2, PT ;  /* 0x000000020700780c */ /* 0x040fe40003f46070 */
[C---:B------:R-:W-:Y:S01]  /*15b00*/  ISETP.GE.U32.AND P3, PT, R7.reuse, 0x4, PT ;  /* 0x000000040700780c */ /* 0x040fe20003f66070 */
[----:B------:R-:W-:Y:S01]  /*15b10*/  SHFL.IDX PT, R4, R16, 0x1, 0x1f ;  /* 0x00201f0010047f89 */ /* 0x000fe200000e0000 */
[C---:B------:R-:W-:Y:S02]  /*15b20*/  ISETP.GE.U32.AND P4, PT, R7.reuse, 0x8, PT ;  /* 0x000000080700780c */ /* 0x040fe40003f86070 */
[C---:B------:R-:W-:Y:S01]  /*15b30*/  ISETP.GE.U32.AND P5, PT, R7.reuse, 0x10, PT ;  /* 0x000000100700780c */ /* 0x040fe20003fa6070 */
[----:B0-----:R-:W-:Y:S02]  /*15b40*/  IMAD.MOV.U32 R2, RZ, RZ, RZ ;  /* 0x000000ffff027224 */ /* 0x001fe400078e00ff */
[----:B--2---:R-:W-:Y:S01]  /*15b50*/  @!P1 IMAD.MOV.U32 R2, RZ, RZ, R3 ;  /* 0x000000ffff029224 */ /* 0x004fe200078e0003 */
[----:B------:R-:W-:-:S04]  /*15b60*/  ISETP.NE.AND P1, PT, R7, RZ, PT ;  /* 0x000000ff0700720c */ /* 0x000fc80003f25270 */
        /* <DEDUP_REMOVED lines=14> */
[----:B------:R-:W-:Y:S02]  /*15c50*/  IMAD.IADD R3, R3, 0x1, R0 ;  /* 0x0000000103037824 */ /* 0x000fe400078e0200 */
[----:B------:R0:W1:Y:S04]  /*15c60*/  SHFL.IDX PT, R0, R16, RZ, 0x1f ;  /* 0x00001fff10007589 */ /* 0x00006800000e0000 */
[----:B------:R0:W2:Y:S02]  /*15c70*/  SHFL.IDX PT, R6, R3, 0x1f, 0x1f ;  /* 0x03e01f0003067f89 */ /* 0x0000a400000e0000 */
.L_x_1000:
[----:B------:R-:W-:Y:S02]  /*15c80*/  ULDC UR4, c[0x0][0xc38] ;  /* 0x00030e0000047ab9 */ /* 0x000fe40000000800 */
[----:B0-----:R-:W-:-:S04]  /*15c90*/  IMAD.U32 R16, RZ, RZ, UR4 ;  /* 0x00000004ff107e24 */ /* 0x001fc8000f8e00ff */
[----:B--2---:R-:W-:-:S04]  /*15ca0*/  IMAD R6, R6, R16, RZ ;  /* 0x0000001006067224 */ /* 0x004fc800078e02ff */
[----:B------:R-:W-:-:S05]  /*15cb0*/  IMAD.IADD R4, R4, 0x1, R6 ;  /* 0x0000000104047824 */ /* 0x000fca00078e0206 */
[----:B-1----:R-:W-:-:S13]  /*15cc0*/  ISETP.GT.AND P6, PT, R4, R0, PT ;  /* 0x000000000400720c */ /* 0x002fda0003fc4270 */
[----:B------:R-:W-:Y:S05]  /*15cd0*/  @P6 BRA `(.L_x_892) ;  /* 0x00000000009c6947 */ /* 0x000fea0003800000 */
.L_x_897:
[----:B0-----:R-:W0:Y:S01]  /*15ce0*/  LDC R2, c[0x0][0xc3c] ;  /* 0x00030f00ff027b82 */ /* 0x001e220000000800 */
[----:B------:R-:W-:-:S05]  /*15cf0*/  VIADD R19, R19, 0x1f ;  /* 0x0000001f13137836 */ /* 0x000fca0000000000 */
[----:B0-----:R-:W-:-:S13]  /*15d00*/  ISETP.GE.AND P6, PT, R19, R2, PT ;  /* 0x000000021300720c */ /* 0x001fda0003fc6270 */
[----:B------:R-:W-:Y:S05]  /*15d10*/  @P6 BRA `(.L_x_893) ;  /* 0x0000000400446947 */ /* 0x000fea0003800000 */
[----:B------:R-:W0:Y:S01]  /*15d20*/  S2R R3, SR_TID.X ;  /* 0x0000000000037919 */ /* 0x000e220000002100 */
[----:B------:R-:W-:Y:S01]  /*15d30*/  BSSY B0, `(.L_x_894) ;  /* 0x0000009000007945 */ /* 0x000fe20003800000 */
[----:B0-----:R-:W-:-:S05]  /*15d40*/  LOP3.LUT R3, R3, 0x1f, RZ, 0xc0, !PT ;  /* 0x0000001f03037812 */ /* 0x001fca00078ec0ff */
[----:B------:R-:W-:-:S05]  /*15d50*/  IMAD.IADD R5, R19, 0x1, R3 ;  /* 0x0000000113057824 */ /* 0x000fca00078e0203 */
[----:B------:R-:W-:Y:S01]  /*15d60*/  ISETP.GE.OR P6, PT, R5, R2, !P0 ;  /* 0x000000020500720c */ /* 0x000fe200047c6670 */
[----:B------:R-:W-:-:S12]  /*15d70*/  IMAD.MOV.U32 R2, RZ, RZ, RZ ;  /* 0x000000ffff027224 */ /* 0x000fd800078e00ff */
[----:B------:R-:W-:Y:S05]  /*15d80*/  @P6 BRA `(.L_x_895) ;  /* 0x00000000000c6947 */ /* 0x000fea0003800000 */
[----:B------:R-:W0:Y:S02]  /*15d90*/  LDC.64 R2, c[0x0][0xc80] ;  /* 0x00032000ff027b82 */ /* 0x000e240000000a00 */
[----:B0-----:R-:W-:-:S06]  /*15da0*/  IMAD.WIDE R2, R5, 0x4, R2 ;  /* 0x0000000405027825 */ /* 0x001fcc00078e0202 */
[----:B------:R0:W5:Y:S02]  /*15db0*/  LDG.E R2, desc[UR40][R2.64] ;  /* 0x0000002802027981 */ /* 0x000164000c1e1900 */
.L_x_895:
[----:B------:R-:W-:Y:S05]  /*15dc0*/  BSYNC B0 ;  /* 0x0000000000007941 */ /* 0x000fea0003800000 */
.L_x_894:
[----:B------:R-:W-:-:S03]  /*15dd0*/  UMOV UR4, 0xffffffff ;  /* 0xffffffff00047882 */ /* 0x000fc60000000000 */
[----:B------:R-:W-:Y:S05]  /*15de0*/  BRA.DIV UR4, `(.L_x_896) ;  /* 0x0000002a04d47947 */ /* 0x000fea000b800000 */
[----:B-----5:R-:W0:Y:S02]  /*15df0*/  SHFL.UP PT, R14, R2, 0x1, RZ ;  /* 0x04200000020e7989 */ /* 0x020e2400000e00ff */
[----:B0-----:R-:W-:-:S05]  /*15e00*/  SEL R3, R14, RZ, P1 ;  /* 0x000000ff0e037207 */ /* 0x001fca0000800000 */
[----:B------:R-:W-:-:S05]  /*15e10*/  IMAD.IADD R3, R2, 0x1, R3 ;  /* 0x0000000102037824 */ /* 0x000fca00078e0203 */
[----:B------:R-:W0:Y:S02]  /*15e20*/  SHFL.UP PT, R5, R3, 0x2, RZ ;  /* 0x0440000003057989 */ /* 0x000e2400000e00ff */
[----:B0-----:R-:W-:-:S05]  /*15e30*/  SEL R5, R5, RZ, P2 ;  /* 0x000000ff05057207 */ /* 0x001fca0001000000 */
[----:B------:R-:W-:-:S05]  /*15e40*/  IMAD.IADD R3, R3, 0x1, R5 ;  /* 0x0000000103037824 */ /* 0x000fca00078e0205 */
[----:B------:R-:W0:Y:S02]  /*15e50*/  SHFL.UP PT, R5, R3, 0x4, RZ ;  /* 0x0480000003057989 */ /* 0x000e2400000e00ff */
[----:B0-----:R-:W-:-:S04]  /*15e60*/  SEL R5, R5, RZ, P3 ;  /* 0x000000ff05057207 */ /* 0x001fc80001800000 */
[----:B------:R-:W-:-:S05]  /*15e70*/  IADD3 R3, R3, R5, RZ ;  /* 0x0000000503037210 */ /* 0x000fca0007ffe0ff */
[----:B------:R-:W0:Y:S02]  /*15e80*/  SHFL.UP PT, R5, R3, 0x8, RZ ;  /* 0x0500000003057989 */ /* 0x000e2400000e00ff */
[----:B0-----:R-:W-:-:S05]  /*15e90*/  SEL R5, R5, RZ, P4 ;  /* 0x000000ff05057207 */ /* 0x001fca0002000000 */
[----:B------:R-:W-:-:S05]  /*15ea0*/  IMAD.IADD R3, R3, 0x1, R5 ;  /* 0x0000000103037824 */ /* 0x000fca00078e0205 */
[----:B------:R-:W0:Y:S02]  /*15eb0*/  SHFL.UP PT, R5, R3, 0x10, RZ ;  /* 0x0600000003057989 */ /* 0x000e2400000e00ff */
[----:B0-----:R-:W-:-:S05]  /*15ec0*/  SEL R5, R5, RZ, P5 ;  /* 0x000000ff05057207 */ /* 0x001fca0002800000 */
[----:B------:R-:W-:-:S05]  /*15ed0*/  IMAD.IADD R3, R3, 0x1, R5 ;  /* 0x0000000103037824 */ /* 0x000fca00078e0205 */
[----:B------:R0:W1:Y:S02]  /*15ee0*/  SHFL.IDX PT, R6, R3, 0x1f, 0x1f ;  /* 0x03e01f0003067f89 */ /* 0x00006400000e0000 */
.L_x_1008:
[----:B------:R-:W-:Y:S02]  /*15ef0*/  ULDC UR4, c[0x0][0xc38] ;  /* 0x00030e0000047ab9 */ /* 0x000fe40000000800 */
[----:B------:R-:W-:-:S04]  /*15f00*/  IMAD.U32 R16, RZ, RZ, UR4 ;  /* 0x00000004ff107e24 */ /* 0x000fc8000f8e00ff */
[----:B-1----:R-:W-:-:S04]  /*15f10*/  IMAD R6, R6, R16, RZ ;  /* 0x0000001006067224 */ /* 0x002fc800078e02ff */
[----:B------:R-:W-:-:S05]  /*15f20*/  IMAD.IADD R4, R6, 0x1, R4 ;  /* 0x0000000106047824 */ /* 0x000fca00078e0204 */
[----:B------:R-:W-:-:S13]  /*15f30*/  ISETP.GT.AND P6, PT, R4, R0, PT ;  /* 0x000000000400720c */ /* 0x000fda0003fc4270 */
[----:B------:R-:W-:Y:S05]  /*15f40*/  @!P6 BRA `(.L_x_897) ;  /* 0xfffffffc0064e947 */ /* 0x000fea000383ffff */
.L_x_892:
[----:B------:R-:W-:Y:S01]  /*15f50*/  IMAD.IADD R6, R4, 0x1, -R6 ;  /* 0x0000000104067824 */ /* 0x000fe200078e0a06 */
[----:B------:R-:W-:-:S03]  /*15f60*/  UMOV UR4, 0xffffffff ;  /* 0xffffffff00047882 */ /* 0x000fc60000000000 */
[----:B------:R-:W-:-:S05]  /*15f70*/  IMAD R4, R3, R16, R6 ;  /* 0x0000001003047224 */ /* 0x000fca00078e0206 */
[----:B------:R-:W-:Y:S01]  /*15f80*/  ISETP.GT.AND P6, PT, R4, R0, PT ;  /* 0x000000000400720c */ /* 0x000fe20003fc4270 */
[----:B------:R-:W-:-:S12]  /*15f90*/  BRA.DIV UR4, `(.L_x_898) ;  /* 0x0000002e043c7947 */ /* 0x000fd8000b800000 */
[----:B------:R-:W-:-:S04]  /*15fa0*/  VOTE.ANY R5, PT, !P6 ;  /* 0x0000000000057806 */ /* 0x000fc800070e0100 */
[----:B------:R-:W1:Y:S02]  /*15fb0*/  POPC R4, R5 ;  /* 0x0000000500047309 */ /* 0x000e640000000000 */
[----:B-1----:R1:W2:Y:S02]  /*15fc0*/  SHFL.IDX PT, R17, R2, R4, 0x1f ;  /* 0x00001f0402117589 */ /* 0x0022a400000e0000 */
.L_x_1012:
[----:B------:R-:W-:Y:S01]  /*15fd0*/  ISETP.NE.AND P0, PT, R5, RZ, PT ;  /* 0x000000ff0500720c */ /* 0x000fe20003f05270 */
[----:B-1----:R-:W-:-:S12]  /*15fe0*/  IMAD.MOV.U32 R2, RZ, RZ, RZ ;  /* 0x000000ffff027224 */ /* 0x002fd800078e00ff */
[----:B------:R-:W-:Y:S05]  /*15ff0*/  @!P0 BRA `(.L_x_899) ;  /* 0x0000000000108947 */ /* 0x000fea0003800000 */
[----:B------:R-:W-:Y:S01]  /*16000*/  UMOV UR4, 0xffffffff ;  /* 0xffffffff00047882 */ /* 0x000fe20000000000 */
[----:B------:R-:W-:Y:S02]  /*16010*/  VIADD R12, R4, 0xffffffff ;  /* 0xffffffff040c7836 */ /* 0x000fe40000000000 */
[----:B------:R-:W-:Y:S05]  /*16020*/  BRA.DIV UR4, `(.L_x_900) ;  /* 0x0000002e04607947 */ /* 0x000fea000b800000 */
[----:B------:R1:W3:Y:S02]  /*16030*/  SHFL.IDX PT, R2, R3, R12, 0x1f ;  /* 0x00001f0c03027589 */ /* 0x0002e400000e0000 */
.L_x_899:
[----:B--2---:R-:W-:Y:S01]  /*16040*/  IABS R5, R17 ;  /* 0x0000001100057213 */ /* 0x004fe20000000000 */
[----:B---3--:R-:W-:Y:S02]  /*16050*/  IMAD R16, R2, R16, R6 ;  /* 0x0000001002107224 */ /* 0x008fe400078e0206 */
[----:B------:R-:W-:Y:S01]  /*16060*/  IMAD.IADD R19, R4, 0x1, R19 ;  /* 0x0000000104137824 */ /* 0x000fe200078e0213 */
[----:B------:R-:W2:Y:S01]  /*16070*/  I2F.RP R2, R5 ;  /* 0x0000000500027306 */ /* 0x000ea20000209400 */
[----:B------:R-:W-:-:S07]  /*16080*/  IMAD.IADD R0, R0, 0x1, -R16 ;  /* 0x0000000100007824 */ /* 0x000fce00078e0a10 */
[----:B--2---:R-:W2:Y:S02]  /*16090*/  MUFU.RCP R2, R2 ;  /* 0x0000000200027308 */ /* 0x004ea40000001000 */
[----:B--2---:R-:W-:-:S06]  /*160a0*/  VIADD R2, R2, 0xffffffe ;  /* 0x0ffffffe02027836 */ /* 0x004fcc0000000000 */
[----:B01----:R-:W0:Y:S02]  /*160b0*/  F2I.FTZ.U32.TRUNC.NTZ R3, R2 ;  /* 0x0000000200037305 */ /* 0x003e24000021f000 */
[----:B0-----:R-:W-:-:S04]  /*160c0*/  IMAD.MOV R2, RZ, RZ, -R3 ;  /* 0x000000ffff027224 */ /* 0x001fc800078e0a03 */
[----:B------:R-:W-:Y:S02]  /*160d0*/  IMAD R6, R2, R5, RZ ;  /* 0x0000000502067224 */ /* 0x000fe400078e02ff */
[----:B------:R-:W-:-:S04]  /*160e0*/  IMAD.MOV.U32 R2, RZ, RZ, RZ ;  /* 0x000000ffff027224 */ /* 0x000fc800078e00ff */
[----:B------:R-:W-:Y:S01]  /*160f0*/  IMAD.HI.U32 R2, R3, R6, R2 ;  /* 0x0000000603027227 */ /* 0x000fe200078e0002 */
[----:B------:R-:W-:Y:S02]  /*16100*/  IABS R6, R17 ;  /* 0x0000001100067213 */ /* 0x000fe40000000000 */
[----:B------:R-:W-:-:S03]  /*16110*/  IABS R3, R0 ;  /* 0x0000000000037213 */ /* 0x000fc60000000000 */
[----:B------:R-:W-:Y:S02]  /*16120*/  IMAD.MOV R6, RZ, RZ, -R6 ;  /* 0x000000ffff067224 */ /* 0x000fe400078e0a06 */
        /* <DEDUP_REMOVED lines=9> */
[----:B------:R-:W-:-:S06]  /*161c0*/  @P0 IADD3 R2, R2, 0x1, RZ ;  /* 0x0000000102020810 */ /* 0x000fcc0007ffe0ff */
[----:B------:R-:W-:Y:S01]  /*161d0*/  @!P2 IMAD.MOV R2, RZ, RZ, -R2 ;  /* 0x000000ffff02a224 */ /* 0x000fe200078e0a02 */
[----:B------:R-:W-:-:S05]  /*161e0*/  @!P1 LOP3.LUT R2, RZ, R17, RZ, 0x33, !PT ;  /* 0x00000011ff029212 */ /* 0x000fca00078e33ff */
[--C-:B------:R-:W-:Y:S02]  /*161f0*/  IMAD.MOV R3, RZ, RZ, -R2.reuse ;  /* 0x000000ffff037224 */ /* 0x100fe400078e0a02 */
[----:B------:R-:W-:Y:S02]  /*16200*/  IMAD.MOV.U32 R18, RZ, RZ, R2 ;  /* 0x000000ffff127224 */ /* 0x000fe400078e0002 */
[----:B------:R-:W-:Y:S01]  /*16210*/  IMAD R17, R17, R3, R0 ;  /* 0x0000000311117224 */ /* 0x000fe200078e0200 */
[----:B------:R-:W-:Y:S06]  /*16220*/  BRA `(.L_x_901) ;  /* 0x00000000001c7947 */ /* 0x000fec0003800000 */
.L_x_893:
[----:B------:R-:W-:Y:S01]  /*16230*/  UMOV UR4, URZ ;  /* 0x0000003f00047c82 */ /* 0x000fe20008000000 */
[----:B------:R-:W-:Y:S01]  /*16240*/  UMOV UR5, URZ ;  /* 0x0000003f00057c82 */ /* 0x000fe20008000000 */
[----:B------:R-:W-:Y:S01]  /*16250*/  ULDC UR6, c[0x0][0xc3c] ;  /* 0x00030f0000067ab9 */ /* 0x000fe20000000800 */
[----:B------:R-:W-:Y:S02]  /*16260*/  IMAD.MOV.U32 R16, RZ, RZ, R0 ;  /* 0x000000ffff107224 */ /* 0x000fe400078e0000 */
[----:B------:R-:W-:Y:S02]  /*16270*/  IMAD.U32 R17, RZ, RZ, UR4 ;  /* 0x00000004ff117e24 */ /* 0x000fe4000f8e00ff */
[----:B------:R-:W-:Y:S02]  /*16280*/  IMAD.U32 R18, RZ, RZ, UR5 ;  /* 0x00000005ff127e24 */ /* 0x000fe4000f8e00ff */
[----:B------:R-:W-:-:S07]  /*16290*/  IMAD.U32 R19, RZ, RZ, UR6 ;  /* 0x00000006ff137e24 */ /* 0x000fce000f8e00ff */
.L_x_901:
[----:B------:R0:W2:Y:S01]  /*162a0*/  LDL R3, [R1+0x4] ;  /* 0x0000040001037983 */ /* 0x0000a20000100800 */
[----:B------:R-:W1:Y:S01]  /*162b0*/  S2R R0, SR_TID.X ;  /* 0x0000000000007919 */ /* 0x000e620000002100 */
[----:B------:R-:W-:Y:S05]  /*162c0*/  WARPSYNC.ALL ;  /* 0x0000000000007948 */ /* 0x000fea0003800000 */
[----:B-1----:R-:W-:Y:S01]  /*162d0*/  LOP3.LUT R0, R0, 0x1f, RZ, 0xc0, !PT ;  /* 0x0000001f00007812 */ /* 0x002fe200078ec0ff */
[----:B------:R-:W-:Y:S03]  /*162e0*/  BAR.SYNC.DEFER_BLOCKING 0x4, 0x180 ;  /* 0x0106000000007b1d */ /* 0x000fe60000010000 */
[----:B------:R-:W-:-:S13]  /*162f0*/  ISETP.NE.AND P0, PT, R0, RZ, PT ;  /* 0x000000ff0000720c */ /* 0x000fda0003f05270 */
[----:B------:R-:W2:Y:S01]  /*16300*/  @!P0 S2R R0, SR_CgaCtaId ;  /* 0x0000000000008919 */ /* 0x000ea20000008800 */
[----:B------:R-:W-:-:S04]  /*16310*/  @!P0 MOV R2, 0x400 ;  /* 0x0000040000028802 */ /* 0x000fc80000000f00 */
[----:B--2---:R-:W-:-:S05]  /*16320*/  @!P0 LEA R3, R0, R2, 0x18 ;  /* 0x0000000200038211 */ /* 0x004fca00078ec0ff */
[----:B------:R0:W-:Y:S04]  /*16330*/  @!P0 STS.128 [R3+0x228d0], R16 ;  /* 0x0228d01003008388 */ /* 0x0001e80000000c00 */
[----:B------:R0:W-:Y:S01]  /*16340*/  @!P0 STL [R1+0x4], R3 ;  /* 0x0000040301008387 */ /* 0x0001e20000100800 */
[----:B------:R-:W-:Y:S06]  /*16350*/  BAR.ARV 0x5, 0x180 ;  /* 0x0146000000007b1d */ /* 0x000fec0000002000 */
.L_x_890:
[----:B------:R-:W-:Y:S02]  /*16360*/  ULDC UR4, c[0x0][0xc3c] ;  /* 0x00030f0000047ab9 */ /* 0x000fe40000000800 */
[----:B----4-:R-:W-:-:S13]  /*16370*/  ISETP.GE.AND P0, PT, R19, UR4, PT ;  /* 0x0000000413007c0c */ /* 0x010fda000bf06270 */
[----:B------:R-:W-:Y:S05]  /*16380*/  @!P0 BRA `(.L_x_902) ;  /* 0xffffff9800748947 */ /* 0x000fea000383ffff */
[----:B------:R-:W-:Y:S05]  /*16390*/  BSYNC B8 ;  /* 0x0000000000087941 */ /* 0x000fea0003800000 */
.L_x_762:
[----:B---3--:R-:W3:Y:S01]  /*163a0*/  LDL.LU R0, [R1+0x3c] ;  /* 0x00003c0001007983 */ /* 0x008ee20000300800 */
[----:B------:R-:W-:Y:S01]  /*163b0*/  BSSY B0, `(.L_x_903) ;  /* 0x000000b000007945 */ /* 0x000fe20003800000 */
[----:B------:R-:W4:Y:S01]  /*163c0*/  S2R R5, SR_CgaCtaId ;  /* 0x0000000000057919 */ /* 0x000f220000008800 */
[----:B---3--:R-:W-:-:S05]  /*163d0*/  VIADD R0, R0, 0x1 ;  /* 0x0000000100007836 */ /* 0x008fca0000000000 */
[----:B0-----:R-:W-:-:S04]  /*163e0*/  LEA.HI R2, R0, R0, RZ, 0x1 ;  /* 0x0000000000027211 */ /* 0x001fc800078f08ff */
[----:B--2---:R-:W-:-:S05]  /*163f0*/  LOP3.LUT R3, R2, 0xfffffffe, RZ, 0xc0, !PT ;  /* 0xfffffffe02037812 */ /* 0x004fca00078ec0ff */
[----:B------:R-:W-:Y:S01]  /*16400*/  IMAD.IADD R3, R0, 0x1, -R3 ;  /* 0x0000000100037824 */ /* 0x000fe200078e0a03 */
[----:B------:R-:W-:-:S04]  /*16410*/  MOV R0, 0x400 ;  /* 0x0000040000007802 */ /* 0x000fc80000000f00 */
[----:B----4-:R-:W-:Y:S02]  /*16420*/  LEA R0, R5, R0, 0x18 ;  /* 0x0000000005007211 */ /* 0x010fe400078ec0ff */
[----:B------:R-:W-:-:S04]  /*16430*/  SHF.L.U32 R3, R3, 0x1f, RZ ;  /* 0x0000001f03037819 */ /* 0x000fc800000006ff */
[----:B------:R-:W0:Y:S02]  /*16440*/  SYNCS.PHASECHK.TRANS64.TRYWAIT P0, [R0+URZ+0x22820], R3 ;  /* 0x02282003000075a7 */ /* 0x000e24000800017f */
[----:B0-----:R-:W-:Y:S05]  /*16450*/  @!P0 BRA `(.L_x_904) ;  /* 0x00000028007c8947 */ /* 0x001fea0003800000 */
.L_x_1015:
[----:B------:R-:W-:Y:S05]  /*16460*/  BSYNC B0 ;  /* 0x0000000000007941 */ /* 0x000fea0003800000 */
.L_x_903:
[----:B------:R-:W-:-:S03]  /*16470*/  UMOV UR4, 0xffffffff ;  /* 0xffffffff00047882 */ /* 0x000fc60000000000 */
[----:B------:R-:W-:Y:S05]  /*16480*/  BRA.DIV UR4, `(.L_x_905) ;  /* 0x0000002a04847947 */ /* 0x000fea000b800000 */
[----:B------:R-:W2:Y:S02]  /*16490*/  S2R R2, SR_TID.X ;  /* 0x0000000000027919 */ /* 0x000ea40000002100 */
[----:B--2---:R-:W-:-:S04]  /*164a0*/  SHF.R.U32.HI R2, RZ, 0x5, R2 ;  /* 0x00000005ff027819 */ /* 0x004fc80000011602 */
[----:B------:R-:W-:-:S05]  /*164b0*/  LOP3.LUT R2, R2, 0x3, RZ, 0xc0, !PT ;  /* 0x0000000302027812 */ /* 0x000fca00078ec0ff */
[----:B------:R2:W3:Y:S02]  /*164c0*/  SHFL.IDX PT, R14, R2, RZ, 0x1f ;  /* 0x00001fff020e7589 */ /* 0x0004e400000e0000 */
.L_x_1018:
[----:B---3--:R-:W-:-:S13]  /*164d0*/  ISETP.NE.AND P0, PT, R14, RZ, PT ;  /* 0x000000ff0e00720c */ /* 0x008fda0003f05270 */
[----:B------:R-:W-:Y:S05]  /*164e0*/  @P0 BRA `(.L_x_619) ;  /* 0x0000000000940947 */ /* 0x000fea0003800000 */
[----:B------:R-:W-:-:S03]  /*164f0*/  UMOV UR4, 0xffffffff ;  /* 0xffffffff00047882 */ /* 0x000fc60000000000 */
[----:B------:R-:W-:Y:S05]  /*16500*/  BRA.DIV UR4, `(.L_x_906) ;  /* 0x0000002a04987947 */ /* 0x000fea000b800000 */
[----:B------:R-:W-:-:S13]  /*16510*/  ELECT P6, URZ, PT ;  /* 0x00000000003f782f */ /* 0x000fda00038c0000 */
.L_x_1021:
[----:B------:R-:W-:Y:S05]  /*16520*/  @!P6 BRA `(.L_x_619) ;  /* 0x000000000084e947 */ /* 0x000fea0003800000 */
[----:B--2---:R-:W2:Y:S02]  /*16530*/  LDL.LU R2, [R1+0x60] ;  /* 0x0000600001027983 */ /* 0x004ea40000300800 */
[----:B--2---:R-:W-:-:S04]  /*16540*/  LOP3.LUT R2, R2, 0x2, RZ, 0xfc, !PT ;  /* 0x0000000202027812 */ /* 0x004fc800078efcff */
[----:B------:R-:W-:-:S13]  /*16550*/  ISETP.NE.AND P2, PT, R2, 0x3, PT ;  /* 0x000000030200780c */ /* 0x000fda0003f45270 */
[----:B------:R-:W-:Y:S05]  /*16560*/  @!P2 BRA `(.L_x_907) ;  /* 0x000000000004a947 */ /* 0x000fea0003800000 */
[----:B------:R-:W-:Y:S01]  /*16570*/  BPT.TRAP 0x1 ;  /* 0x000000040000795c */ /* 0x000fe20000300000 */
.L_x_907:
[----:B0-----:R-:W2:Y:S04]  /*16580*/  LDL R3, [R1+0x8] ;  /* 0x0000080001037983 */ /* 0x001ea80000100800 */
[----:B-1----:R-:W3:Y:S01]  /*16590*/  LDL.LU R7, [R1+0x14] ;  /* 0x0000140001077983 */ /* 0x002ee20000300800 */
        /* <DEDUP_REMOVED lines=12> */
.L_x_1022:
[----:B------:R-:W1:Y:S02]  /*16660*/  SYNCS.PHASECHK.TRANS64.TRYWAIT P0, [R7+URZ], R2 ;  /* 0x00000002070075a7 */ /* 0x000e64000800017f */
[----:B-1----:R-:W-:Y:S05]  /*16670*/  @!P0 BRA `(.L_x_909) ;  /* 0x0000002800708947 */ /* 0x002fea0003800000 */
.L_x_1023:
[----:B------:R-:W-:Y:S05]  /*16680*/  @!P2 BRA `(.L_x_910) ;  /* 0x000000000004a947 */ /* 0x000fea0003800000 */
[----:B------:R-:W-:Y:S01]  /*16690*/  BPT.TRAP 0x1 ;  /* 0x000000040000795c */ /* 0x000fe20000300000 */
.L_x_910:
[----:B------:R-:W2:Y:S01]  /*166a0*/  LDL.LU R4, [R1+0x8] ;  /* 0x0000080001047983 */ /* 0x000ea20000300800 */
[----:B------:R-:W-:-:S05]  /*166b0*/  IADD3 R0, R0, 0x22860, RZ ;  /* 0x0002286000007810 */ /* 0x000fca0007ffe0ff */
[----:B--2---:R-:W-:-:S04]  /*166c0*/  IMAD R4, R4, 0x8, R0 ;  /* 0x0000000804047824 */ /* 0x004fc800078e0200 */
[----:B------:R-:W2:Y:S02]  /*166d0*/  SYNCS.PHASECHK.TRANS64.TRYWAIT P0, [R4+URZ], R5 ;  /* 0x00000005040075a7 */ /* 0x000ea4000800017f */
[----:B--2---:R-:W-:Y:S05]  /*166e0*/  @!P0 BRA `(.L_x_911) ;  /* 0x0000002800688947 */ /* 0x004fea0003800000 */
.L_x_1024:
[----:B------:R-:W-:-:S07]  /*166f0*/  IMAD R3, R3, 0x8, R0 ;  /* 0x0000000803037824 */ /* 0x000fce00078e0200 */
.L_x_912:
[----:B---3--:R3:W4:Y:S02]  /*16700*/  SYNCS.PHASECHK.TRANS64.TRYWAIT P0, [R3+URZ], R2 ;  /* 0x00000002030075a7 */ /* 0x008724000800017f */
[----:B----4-:R-:W-:Y:S05]  /*16710*/  @!P0 NANOSLEEP.SYNCS 0x989680 ;  /* 0x009896800000895d */ /* 0x010fea0003900000 */
[----:B------:R-:W4:Y:S02]  /*16720*/  @!P0 SYNCS.PHASECHK.TRANS64 P0, [R3+URZ], R2 ;  /* 0x00000002030085a7 */ /* 0x000f24000800007f */
[----:B----4-:R-:W-:Y:S05]  /*16730*/  @!P0 BRA `(.L_x_912) ;  /* 0xfffffffc00f08947 */ /* 0x010fea000383ffff */
.L_x_619:
[----:B------:R-:W-:Y:S05]  /*16740*/  BSYNC B9 ;  /* 0x0000000000097941 */ /* 0x000fea0003800000 */
.L_x_616:
[----:B------:R-:W-:Y:S05]  /*16750*/  EXIT ;  /* 0x000000000000794d */ /* 0x000fea0003800000 */
.L_x_637:
[----:B0-----:R0:W1:Y:S02]  /*16760*/  SYNCS.PHASECHK.TRANS64.TRYWAIT P6, [R97+URZ+0x22890], R108 ;  /* 0x0228906c610075a7 */ /* 0x00106400080c017f */
[----:B-1----:R-:W-:Y:S05]  /*16770*/  @!P6 NANOSLEEP.SYNCS 0x989680 ;  /* 0x009896800000e95d */ /* 0x002fea0003900000 */
[----:B------:R-:W1:Y:S02]  /*16780*/  @!P6 SYNCS.PHASECHK.TRANS64 P6, [R97+URZ+0x22890], R108 ;  /* 0x0228906c6100e5a7 */ /* 0x000e6400080c007f */
[----:B-1----:R-:W-:Y:S05]  /*16790*/  @!P6 BRA `(.L_x_637) ;  /* 0xfffffffc00f0e947 */ /* 0x002fea000383ffff */
[----:B------:R-:W-:Y:S05]  /*167a0*/  BRA `(.L_x_913) ;  /* 0xfffffec000e87947 */ /* 0x000fea000383ffff */
.L_x_655:
[----:B0-----:R0:W1:Y:S02]  /*167b0*/  SYNCS.PHASECHK.TRANS64.TRYWAIT P5, [R97+URZ+0x22890], R108 ;  /* 0x0228906c610075a7 */ /* 0x00106400080a017f */
[----:B-1----:R-:W-:Y:S05]  /*167c0*/  @!P5 NANOSLEEP.SYNCS 0x989680 ;  /* 0x009896800000d95d */ /* 0x002fea0003900000 */
[----:B------:R-:W1:Y:S02]  /*167d0*/  @!P5 SYNCS.PHASECHK.TRANS64 P5, [R97+URZ+0x22890], R108 ;  /* 0x0228906c6100d5a7 */ /* 0x000e6400080a007f */
[----:B-1----:R-:W-:Y:S05]  /*167e0*/  @!P5 BRA `(.L_x_655) ;  /* 0xfffffffc00f0d947 */ /* 0x002fea000383ffff */
[----:B------:R-:W-:Y:S05]  /*167f0*/  BRA `(.L_x_914) ;  /* 0xfffffed400307947 */ /* 0x000fea000383ffff */
.L_x_664:
[----:B0-----:R0:W1:Y:S02]  /*16800*/  SYNCS.PHASECHK.TRANS64.TRYWAIT P4, [R97+URZ+0x22890], R108 ;  /* 0x0228906c610075a7 */ /* 0x001064000808017f */
[----:B-1----:R-:W-:Y:S05]  /*16810*/  @!P4 NANOSLEEP.SYNCS 0x989680 ;  /* 0x009896800000c95d */ /* 0x002fea0003900000 */
[----:B------:R-:W1:Y:S02]  /*16820*/  @!P4 SYNCS.PHASECHK.TRANS64 P4, [R97+URZ+0x22890], R108 ;  /* 0x0228906c6100c5a7 */ /* 0x000e64000808007f */
[----:B-1----:R-:W-:Y:S05]  /*16830*/  @!P4 BRA `(.L_x_664) ;  /* 0xfffffffc00f0c947 */ /* 0x002fea000383ffff */
[----:B------:R-:W-:Y:S05]  /*16840*/  BRA `(.L_x_915) ;  /* 0xfffffee400207947 */ /* 0x000fea000383ffff */
.L_x_670:
[----:B-1----:R1:W2:Y:S02]  /*16850*/  SYNCS.PHASECHK.TRANS64.TRYWAIT P3, [R97+URZ+0x228b0], R108 ;  /* 0x0228b06c610075a7 */ /* 0x0022a4000806017f */
[----:B--2---:R-:W-:Y:S05]  /*16860*/  @!P3 NANOSLEEP.SYNCS 0x989680 ;  /* 0x009896800000b95d */ /* 0x004fea0003900000 */
[----:B------:R-:W2:Y:S02]  /*16870*/  @!P3 SYNCS.PHASECHK.TRANS64 P3, [R97+URZ+0x228b0], R108 ;  /* 0x0228b06c6100b5a7 */ /* 0x000ea4000806007f */
[----:B--2---:R-:W-:Y:S05]  /*16880*/  @!P3 BRA `(.L_x_670) ;  /* 0xfffffffc00f0b947 */ /* 0x004fea000383ffff */
[----:B------:R-:W-:Y:S05]  /*16890*/  BRA `(.L_x_916) ;  /* 0xfffffee400b07947 */ /* 0x000fea000383ffff */
.L_x_678:
[----:B------:R-:W-:Y:S01]  /*168a0*/  BSSY B0, `(.L_x_917) ;  /* 0x0000008000007945 */ /* 0x000fe20003800000 */
[----:B------:R-:W-:Y:S02]  /*168b0*/  IMAD.MOV.U32 R13, RZ, RZ, R234 ;  /* 0x000000ffff0d7224 */ /* 0x000fe400078e00ea */
[----:B------:R-:W-:Y:S02]  /*168c0*/  IMAD.MOV.U32 R12, RZ, RZ, RZ ;  /* 0x000000ffff0c7224 */ /* 0x000fe400078e00ff */
[----:B------:R-:W-:Y:S02]  /*168d0*/  IMAD.MOV.U32 R11, RZ, RZ, 0x1f ;  /* 0x0000001fff0b7424 */ /* 0x000fe400078e00ff */
[----:B------:R-:W-:-:S07]  /*168e0*/  IMAD.MOV.U32 R15, RZ, RZ, -0x1 ;  /* 0xffffffffff0f7424 */ /* 0x000fce00078e00ff */
[----:B-----5:R-:W-:Y:S05]  /*168f0*/  WARPSYNC.COLLECTIVE R15, `(.L_x_918) ;  /* 0x000000000f087348 */ /* 0x020fea0003c00000 */
[----:B------:R0:W1:Y:S02]  /*16900*/  SHFL.IDX P6, R14, R13, R12, R11 ;  /* 0x0000000c0d0e7389 */ /* 0x00006400000c000b */
[----:B01---5:R-:W-:Y:S01]  /*16910*/  ENDCOLLECTIVE ;  /* 0x000000000000791b */ /* 0x023fe20003800000 */
.L_x_918:
[----:B------:R-:W-:Y:S05]  /*16920*/  BSYNC B0 ;  /* 0x0000000000007941 */ /* 0x000fea0003800000 */
.L_x_917:
[----:B------:R-:W-:Y:S05]  /*16930*/  BRA `(.L_x_919) ;  /* 0xfffffef000547947 */ /* 0x000fea000383ffff */
.L_x_690:
[----:B------:R-:W-:Y:S01]  /*16940*/  BSSY B1, `(.L_x_920) ;  /* 0x0000008000017945 */ /* 0x000fe20003800000 */
[----:B------:R-:W-:Y:S02]  /*16950*/  IMAD.MOV.U32 R13, RZ, RZ, R25 ;  /* 0x000000ffff0d7224 */ /* 0x000fe400078e0019 */
[----:B------:R-:W-:Y:S02]  /*16960*/  IMAD.MOV.U32 R12, RZ, RZ, RZ ;  /* 0x000000ffff0c7224 */ /* 0x000fe400078e00ff */
[----:B------:R-:W-:Y:S02]  /*16970*/  IMAD.MOV.U32 R11, RZ, RZ, 0x1c1f ;  /* 0x00001c1fff0b7424 */ /* 0x000fe400078e00ff */
[----:B------:R-:W-:-:S07]  /*16980*/  IMAD.MOV.U32 R15, RZ, RZ, -0x1 ;  /* 0xffffffffff0f7424 */ /* 0x000fce00078e00ff */
[----:B0-----:R-:W-:Y:S05]  /*16990*/  WARPSYNC.COLLECTIVE R15, `(.L_x_921) ;  /* 0x000000000f087348 */ /* 0x001fea0003c00000 */
[----:B------:R1:W2:Y:S02]  /*169a0*/  SHFL.IDX P6, R14, R13, R12, R11 ;  /* 0x0000000c0d0e7389 */ /* 0x0002a400000c000b */
[----:B012---:R-:W-:Y:S01]  /*169b0*/  ENDCOLLECTIVE ;  /* 0x000000000000791b */ /* 0x007fe20003800000 */
.L_x_921:
[----:B------:R-:W-:Y:S05]  /*169c0*/  BSYNC B1 ;  /* 0x0000000000017941 */ /* 0x000fea0003800000 */
.L_x_920:
[----:B------:R-:W-:Y:S01]  /*169d0*/  IMAD.MOV.U32 R13, RZ, RZ, R24 ;  /* 0x000000ffff0d7224 */ /* 0x000fe200078e0018 */
[----:B------:R-:W-:Y:S01]  /*169e0*/  MOV R15, 0xffffffff ;  /* 0xffffffff000f7802 */ /* 0x000fe20000000f00 */
[----:B------:R-:W-:Y:S02]  /*169f0*/  IMAD.MOV.U32 R12, RZ, RZ, RZ ;  /* 0x000000ffff0c7224 */ /* 0x000fe400078e00ff */
[----:B------:R-:W-:Y:S02]  /*16a00*/  IMAD.MOV.U32 R11, RZ, RZ, 0x1c1f ;  /* 0x00001c1fff0b7424 */ /* 0x000fe400078e00ff */
[----:B------:R-:W-:-:S07]  /*16a10*/  IMAD.MOV.U32 R0, RZ, RZ, R14 ;  /* 0x000000ffff007224 */ /* 0x000fce00078e000e */
[----:B------:R-:W-:Y:S05]  /*16a20*/  WARPSYNC.COLLECTIVE R15, `(.L_x_922) ;  /* 0x000000000f087348 */ /* 0x000fea0003c00000 */
[----:B------:R0:W1:Y:S02]  /*16a30*/  SHFL.IDX P6, R14, R13, R12, R11 ;  /* 0x0000000c0d0e7389 */ /* 0x00006400000c000b */
[----:B01----:R-:W-:Y:S01]  /*16a40*/  ENDCOLLECTIVE ;  /* 0x000000000000791b */ /* 0x003fe20003800000 */
.L_x_922:
[----:B------:R-:W-:Y:S02]  /*16a50*/  IMAD.MOV.U32 R13, RZ, RZ, R27 ;  /* 0x000000ffff0d7224 */ /* 0x000fe400078e001b */
[----:B------:R-:W-:-:S07]  /*16a60*/  IMAD.MOV.U32 R3, RZ, RZ, R14 ;  /* 0x000000ffff037224 */ /* 0x000fce00078e000e */
[----:B------:R-:W-:Y:S05]  /*16a70*/  WARPSYNC.COLLECTIVE R15, `(.L_x_923) ;  /* 0x000000000f087348 */ /* 0x000fea0003c00000 */
[----:B------:R0:W1:Y:S02]  /*16a80*/  SHFL.IDX P6, R14, R13, R12, R11 ;  /* 0x0000000c0d0e7389 */ /* 0x00006400000c000b */
[----:B01----:R-:W-:Y:S01]  /*16a90*/  ENDCOLLECTIVE ;  /* 0x000000000000791b */ /* 0x003fe20003800000 */
.L_x_923:
[----:B------:R-:W-:Y:S02]  /*16aa0*/  IMAD.MOV.U32 R13, RZ, RZ, R26 ;  /* 0x000000ffff0d7224 */ /* 0x000fe400078e001a */
[----:B------:R-:W-:-:S07]  /*16ab0*/  IMAD.MOV.U32 R4, RZ, RZ, R14 ;  /* 0x000000ffff047224 */ /* 0x000fce00078e000e */
[----:B------:R-:W-:Y:S05]  /*16ac0*/  WARPSYNC.COLLECTIVE R15, `(.L_x_924) ;  /* 0x000000000f087348 */ /* 0x000fea0003c00000 */
[----:B------:R0:W1:Y:S02]  /*16ad0*/  SHFL.IDX P6, R14, R13, R12, R11 ;  /* 0x0000000c0d0e7389 */ /* 0x00006400000c000b */
[----:B01----:R-:W-:Y:S01]  /*16ae0*/  ENDCOLLECTIVE ;  /* 0x000000000000791b */ /* 0x003fe20003800000 */
.L_x_924:
[----:B------:R-:W-:Y:S05]  /*16af0*/  BRA `(.L_x_925) ;  /* 0xfffffef400587947 */ /* 0x000fea000383ffff */
.L_x_694:
[----:B0-----:R0:W1:Y:S02]  /*16b00*/  SYNCS.PHASECHK.TRANS64.TRYWAIT P0, [R18+URZ+0x22800], R15 ;  /* 0x0228000f120075a7 */ /* 0x001064000800017f */
[----:B-1----:R-:W-:Y:S05]  /*16b10*/  @!P0 NANOSLEEP.SYNCS 0x989680 ;  /* 0x009896800000895d */ /* 0x002fea0003900000 */
[----:B------:R-:W1:Y:S02]  /*16b20*/  @!P0 SYNCS.PHASECHK.TRANS64 P0, [R18+URZ+0x22800], R15 ;  /* 0x0228000f120085a7 */ /* 0x000e64000800007f */
[----:B-1----:R-:W-:Y:S05]  /*16b30*/  @!P0 BRA `(.L_x_694) ;  /* 0xfffffffc00f08947 */ /* 0x002fea000383ffff */
[----:B------:R-:W-:Y:S05]  /*16b40*/  BRA `(.L_x_926) ;  /* 0xfffffef8006c7947 */ /* 0x000fea000383ffff */
.L_x_702:
        /* <DEDUP_REMOVED lines=8> */
.L_x_928:
[----:B------:R-:W-:Y:S05]  /*16bd0*/  BSYNC B1 ;  /* 0x0000000000017941 */ /* 0x000fea0003800000 */
.L_x_927:
[----:B------:R-:W-:Y:S02]  /*16be0*/  IMAD.MOV.U32 R13, RZ, RZ, R24 ;  /* 0x000000ffff0d7224 */ /* 0x000fe400078e0018 */
[----:B------:R-:W-:Y:S02]  /*16bf0*/  IMAD.MOV.U32 R12, RZ, RZ, RZ ;  /* 0x000000ffff0c7224 */ /* 0x000fe400078e00ff */
[----:B------:R-:W-:Y:S02]  /*16c00*/  IMAD.MOV.U32 R11, RZ, RZ, 0x1c1f ;  /* 0x00001c1fff0b7424 */ /* 0x000fe400078e00ff */
[----:B------:R-:W-:Y:S02]  /*16c10*/  IMAD.MOV.U32 R15, RZ, RZ, -0x1 ;  /* 0xffffffffff0f7424 */ /* 0x000fe400078e00ff */
[----:B------:R-:W-:-:S07]  /*16c20*/  IMAD.MOV.U32 R0, RZ, RZ, R14 ;  /* 0x000000ffff007224 */ /* 0x000fce00078e000e */
[----:B------:R-:W-:Y:S05]  /*16c30*/  WARPSYNC.COLLECTIVE R15, `(.L_x_929) ;  /* 0x000000000f087348 */ /* 0x000fea0003c00000 */
[----:B------:R0:W1:Y:S02]  /*16c40*/  SHFL.IDX P6, R14, R13, R12, R11 ;  /* 0x0000000c0d0e7389 */ /* 0x00006400000c000b */
[----:B01----:R-:W-:Y:S01]  /*16c50*/  ENDCOLLECTIVE ;  /* 0x000000000000791b */ /* 0x003fe20003800000 */
.L_x_929:
[----:B------:R-:W-:Y:S01]  /*16c60*/  MOV R13, R27 ;  /* 0x0000001b000d7202 */ /* 0x000fe20000000f00 */
[----:B------:R-:W-:-:S07]  /*16c70*/  IMAD.MOV.U32 R3, RZ, RZ, R14 ;  /* 0x000000ffff037224 */ /* 0x000fce00078e000e */
[----:B------:R-:W-:Y:S05]  /*16c80*/  WARPSYNC.COLLECTIVE R15, `(.L_x_930) ;  /* 0x000000000f087348 */ /* 0x000fea0003c00000 */
[----:B------:R0:W1:Y:S02]  /*16c90*/  SHFL.IDX P6, R14, R13, R12, R11 ;  /* 0x0000000c0d0e7389 */ /* 0x00006400000c000b */
[----:B01----:R-:W-:Y:S01]  /*16ca0*/  ENDCOLLECTIVE ;  /* 0x000000000000791b */ /* 0x003fe20003800000 */
.L_x_930:
[----:B------:R-:W-:Y:S02]  /*16cb0*/  IMAD.MOV.U32 R13, RZ, RZ, R26 ;  /* 0x000000ffff0d7224 */ /* 0x000fe400078e001a */
[----:B------:R-:W-:-:S07]  /*16cc0*/  IMAD.MOV.U32 R4, RZ, RZ, R14 ;  /* 0x000000ffff047224 */ /* 0x000fce00078e000e */
[----:B------:R-:W-:Y:S05]  /*16cd0*/  WARPSYNC.COLLECTIVE R15, `(.L_x_931) ;  /* 0x000000000f087348 */ /* 0x000fea0003c00000 */
[----:B------:R0:W1:Y:S02]  /*16ce0*/  SHFL.IDX P6, R14, R13, R12, R11 ;  /* 0x0000000c0d0e7389 */ /* 0x00006400000c000b */
[----:B01----:R-:W-:Y:S01]  /*16cf0*/  ENDCOLLECTIVE ;  /* 0x000000000000791b */ /* 0x003fe20003800000 */
.L_x_931:
[----:B------:R-:W-:Y:S05]  /*16d00*/  BRA `(.L_x_932) ;  /* 0xffffff0000cc7947 */ /* 0x000fea000383ffff */
.L_x_706:
[----:B0-----:R0:W1:Y:S02]  /*16d10*/  SYNCS.PHASECHK.TRANS64.TRYWAIT P1, [R18+URZ+0x22800], R13 ;  /* 0x0228000d120075a7 */ /* 0x001064000802017f */
[----:B-1----:R-:W-:Y:S05]  /*16d20*/  @!P1 NANOSLEEP.SYNCS 0x989680 ;  /* 0x009896800000995d */ /* 0x002fea0003900000 */
[----:B------:R-:W1:Y:S02]  /*16d30*/  @!P1 SYNCS.PHASECHK.TRANS64 P1, [R18+URZ+0x22800], R13 ;  /* 0x0228000d120095a7 */ /* 0x000e64000802007f */
[----:B-1----:R-:W-:Y:S05]  /*16d40*/  @!P1 BRA `(.L_x_706) ;  /* 0xfffffffc00f09947 */ /* 0x002fea000383ffff */
[----:B------:R-:W-:Y:S05]  /*16d50*/  BRA `(.L_x_933) ;  /* 0xffffff0400a87947 */ /* 0x000fea000383ffff */
.L_x_712:
[----:B-1----:R1:W3:Y:S02]  /*16d60*/  SYNCS.PHASECHK.TRANS64.TRYWAIT P1, [R20+URZ+0x22830], R15 ;  /* 0x0228300f140075a7 */ /* 0x0022e4000802017f */
[----:B---3--:R-:W-:Y:S05]  /*16d70*/  @!P1 NANOSLEEP.SYNCS 0x989680 ;  /* 0x009896800000995d */ /* 0x008fea0003900000 */
[----:B------:R-:W3:Y:S02]  /*16d80*/  @!P1 SYNCS.PHASECHK.TRANS64 P1, [R20+URZ+0x22830], R15 ;  /* 0x0228300f140095a7 */ /* 0x000ee4000802007f */
[----:B---3--:R-:W-:Y:S05]  /*16d90*/  @!P1 BRA `(.L_x_712) ;  /* 0xfffffffc00f09947 */ /* 0x008fea000383ffff */
[----:B------:R-:W-:Y:S05]  /*16da0*/  BRA `(.L_x_711) ;  /* 0xffffff1000c07947 */ /* 0x000fea000383ffff */
.L_x_717:
[----:B-1----:R1:W2:Y:S02]  /*16db0*/  SYNCS.PHASECHK.TRANS64.TRYWAIT P2, [R20+URZ+0x22850], R15 ;  /* 0x0228500f140075a7 */ /* 0x0022a4000804017f */
[----:B--2---:R-:W-:Y:S05]  /*16dc0*/  @!P2 NANOSLEEP.SYNCS 0x989680 ;  /* 0x009896800000a95d */ /* 0x004fea0003900000 */
[----:B------:R-:W2:Y:S02]  /*16dd0*/  @!P2 SYNCS.PHASECHK.TRANS64 P2, [R20+URZ+0x22850], R15 ;  /* 0x0228500f1400a5a7 */ /* 0x000ea4000804007f */
[----:B--2---:R-:W-:Y:S05]  /*16de0*/  @!P2 BRA `(.L_x_717) ;  /* 0xfffffffc00f0a947 */ /* 0x004fea000383ffff */
[----:B------:R-:W-:Y:S05]  /*16df0*/  BRA `(.L_x_716) ;  /* 0xffffff2800607947 */ /* 0x000fea000383ffff */
.L_x_722:
[----:B-1----:R1:W2:Y:S02]  /*16e00*/  SYNCS.PHASECHK.TRANS64.TRYWAIT P3, [R21+URZ+0x22830], R217 ;  /* 0x022830d9150075a7 */ /* 0x0022a4000806017f */
[----:B--2---:R-:W-:Y:S05]  /*16e10*/  @!P3 NANOSLEEP.SYNCS 0x989680 ;  /* 0x009896800000b95d */ /* 0x004fea0003900000 */
[----:B------:R-:W2:Y:S02]  /*16e20*/  @!P3 SYNCS.PHASECHK.TRANS64 P3, [R21+URZ+0x22830], R217 ;  /* 0x022830d91500b5a7 */ /* 0x000ea4000806007f */
[----:B--2---:R-:W-:Y:S05]  /*16e30*/  @!P3 BRA `(.L_x_722) ;  /* 0xfffffffc00f0b947 */ /* 0x004fea000383ffff */
[----:B------:R-:W-:Y:S05]  /*16e40*/  BRA `(.L_x_721) ;  /* 0xffffff2c00947947 */ /* 0x000fea000383ffff */
.L_x_727:
[----:B--2---:R2:W3:Y:S02]  /*16e50*/  SYNCS.PHASECHK.TRANS64.TRYWAIT P3, [R21+URZ+0x22850], R217 ;  /* 0x022850d9150075a7 */ /* 0x0044e4000806017f */
[----:B---3--:R-:W-:Y:S05]  /*16e60*/  @!P3 NANOSLEEP.SYNCS 0x989680 ;  /* 0x009896800000b95d */ /* 0x008fea0003900000 */
[----:B------:R-:W3:Y:S02]  /*16e70*/  @!P3 SYNCS.PHASECHK.TRANS64 P3, [R21+URZ+0x22850], R217 ;  /* 0x022850d91500b5a7 */ /* 0x000ee4000806007f */
[----:B---3--:R-:W-:Y:S05]  /*16e80*/  @!P3 BRA `(.L_x_727) ;  /* 0xfffffffc00f0b947 */ /* 0x008fea000383ffff */
[----:B------:R-:W-:Y:S05]  /*16e90*/  BRA `(.L_x_726) ;  /* 0xffffff4400f07947 */ /* 0x000fea000383ffff */
.L_x_742:
[----:B------:R-:W-:Y:S02]  /*16ea0*/  IMAD.MOV.U32 R13, RZ, RZ, R4 ;  /* 0x000000ffff0d7224 */ /* 0x000fe400078e0004 */
[----:B------:R-:W-:Y:S02]  /*16eb0*/  IMAD.MOV.U32 R12, RZ, RZ, RZ ;  /* 0x000000ffff0c7224 */ /* 0x000fe400078e00ff */
[----:B------:R-:W-:Y:S02]  /*16ec0*/  IMAD.MOV.U32 R11, RZ, RZ, 0x181f ;  /* 0x0000181fff0b7424 */ /* 0x000fe400078e00ff */
[----:B------:R-:W-:-:S07]  /*16ed0*/  IMAD.MOV.U32 R15, RZ, RZ, -0x1 ;  /* 0xffffffffff0f7424 */ /* 0x000fce00078e00ff */
[----:B01----:R-:W-:Y:S05]  /*16ee0*/  WARPSYNC.COLLECTIVE R15, `(.L_x_934) ;  /* 0x000000000f087348 */ /* 0x003fea0003c00000 */
[----:B------:R2:W3:Y:S02]  /*16ef0*/  SHFL.IDX P6, R14, R13, R12, R11 ;  /* 0x0000000c0d0e7389 */ /* 0x0004e400000c000b */
[----:B0123--:R-:W-:Y:S01]  /*16f00*/  ENDCOLLECTIVE ;  /* 0x000000000000791b */ /* 0x00ffe20003800000 */
.L_x_934:
[----:B------:R-:W-:Y:S02]  /*16f10*/  IMAD.MOV.U32 R13, RZ, RZ, R3 ;  /* 0x000000ffff0d7224 */ /* 0x000fe400078e0003 */
[----:B------:R-:W-:-:S07]  /*16f20*/  IMAD.MOV.U32 R0, RZ, RZ, R14 ;  /* 0x000000ffff007224 */ /* 0x000fce00078e000e */
[----:B------:R-:W-:Y:S05]  /*16f30*/  WARPSYNC.COLLECTIVE R15, `(.L_x_935) ;  /* 0x000000000f087348 */ /* 0x000fea0003c00000 */
[----:B------:R0:W1:Y:S02]  /*16f40*/  SHFL.IDX P6, R14, R13, R12, R11 ;  /* 0x0000000c0d0e7389 */ /* 0x00006400000c000b */
[----:B01----:R-:W-:Y:S01]  /*16f50*/  ENDCOLLECTIVE ;  /* 0x000000000000791b */ /* 0x003fe20003800000 */
.L_x_935:
[----:B------:R-:W-:Y:S05]  /*16f60*/  BRA `(.L_x_936) ;  /* 0xffffff7800d47947 */ /* 0x000fea000383ffff */
.L_x_745:
[----:B------:R-:W-:Y:S01]  /*16f70*/  BSSY B1, `(.L_x_937) ;  /* 0x0000008000017945 */ /* 0x000fe20003800000 */
[----:B---3--:R-:W-:Y:S02]  /*16f80*/  IMAD.MOV.U32 R13, RZ, RZ, R4 ;  /* 0x000000ffff0d7224 */ /* 0x008fe400078e0004 */
[----:B------:R-:W-:Y:S02]  /*16f90*/  IMAD.MOV.U32 R12, RZ, RZ, 0x1 ;  /* 0x00000001ff0c7424 */ /* 0x000fe400078e00ff */
[----:B------:R-:W-:Y:S02]  /*16fa0*/  IMAD.MOV.U32 R11, RZ, RZ, 0x181f ;  /* 0x0000181fff0b7424 */ /* 0x000fe400078e00ff */
[----:B------:R-:W-:-:S07]  /*16fb0*/  IMAD.MOV.U32 R15, RZ, RZ, -0x1 ;  /* 0xffffffffff0f7424 */ /* 0x000fce00078e00ff */
[----:B012-4-:R-:W-:Y:S05]  /*16fc0*/  WARPSYNC.COLLECTIVE R15, `(.L_x_938) ;  /* 0x000000000f087348 */ /* 0x017fea0003c00000 */
[----:B----4-:R3:W4:Y:S02]  /*16fd0*/  SHFL.IDX P6, R14, R13, R12, R11 ;  /* 0x0000000c0d0e7389 */ /* 0x01072400000c000b */
[----:B01234-:R-:W-:Y:S01]  /*16fe0*/  ENDCOLLECTIVE ;  /* 0x000000000000791b */ /* 0x01ffe20003800000 */
.L_x_938:
[----:B------:R-:W-:Y:S05]  /*16ff0*/  BSYNC B1 ;  /* 0x0000000000017941 */ /* 0x000fea0003800000 */
.L_x_937:
[----:B------:R-:W-:Y:S01]  /*17000*/  IMAD.MOV.U32 R13, RZ, RZ, R3 ;  /* 0x000000ffff0d7224 */ /* 0x000fe200078e0003 */
[----:B------:R-:W-:Y:S01]  /*17010*/  MOV R12, 0x1 ;  /* 0x00000001000c7802 */ /* 0x000fe20000000f00 */
[----:B------:R-:W-:Y:S02]  /*17020*/  IMAD.MOV.U32 R11, RZ, RZ, 0x181f ;  /* 0x0000181fff0b7424 */ /* 0x000fe400078e00ff */
[----:B------:R-:W-:Y:S02]  /*17030*/  IMAD.MOV.U32 R15, RZ, RZ, -0x1 ;  /* 0xffffffffff0f7424 */ /* 0x000fe400078e00ff */
[----:B------:R-:W-:-:S07]  /*17040*/  IMAD.MOV.U32 R0, RZ, RZ, R14 ;  /* 0x000000ffff007224 */ /* 0x000fce00078e000e */
[----:B------:R-:W-:Y:S05]  /*17050*/  WARPSYNC.COLLECTIVE R15, `(.L_x_939) ;  /* 0x000000000f087348 */ /* 0x000fea0003c00000 */
[----:B------:R0:W1:Y:S02]  /*17060*/  SHFL.IDX P6, R14, R13, R12, R11 ;  /* 0x0000000c0d0e7389 */ /* 0x00006400000c000b */
[----:B01----:R-:W-:Y:S01]  /*17070*/  ENDCOLLECTIVE ;  /* 0x000000000000791b */ /* 0x003fe20003800000 */
.L_x_939:
[----:B------:R-:W-:Y:S05]  /*17080*/  BRA `(.L_x_940) ;  /* 0xffffff7c00087947 */ /* 0x000fea000383ffff */
.L_x_748:
[----:B------:R-:W-:Y:S01]  /*17090*/  BSSY B1, `(.L_x_941) ;  /* 0x0000008000017945 */ /* 0x000fe20003800000 */
[----:B0-----:R-:W-:Y:S02]  /*170a0*/  IMAD.MOV.U32 R13, RZ, RZ, R4 ;  /* 0x000000ffff0d7224 */ /* 0x001fe400078e0004 */
[----:B------:R-:W-:Y:S02]  /*170b0*/  IMAD.MOV.U32 R12, RZ, RZ, 0x2 ;  /* 0x00000002ff0c7424 */ /* 0x000fe400078e00ff */
[----:B------:R-:W-:Y:S02]  /*170c0*/  IMAD.MOV.U32 R11, RZ, RZ, 0x181f ;  /* 0x0000181fff0b7424 */ /* 0x000fe400078e00ff */
[----:B------:R-:W-:-:S07]  /*170d0*/  IMAD.MOV.U32 R15, RZ, RZ, -0x1 ;  /* 0xffffffffff0f7424 */ /* 0x000fce00078e00ff */
[----:B-1234-:R-:W-:Y:S05]  /*170e0*/  WARPSYNC.COLLECTIVE R15, `(.L_x_942) ;  /* 0x000000000f087348 */ /* 0x01efea0003c00000 */
[----:B----4-:R0:W4:Y:S02]  /*170f0*/  SHFL.IDX P6, R14, R13, R12, R11 ;  /* 0x0000000c0d0e7389 */ /* 0x01012400000c000b */
[----:B01234-:R-:W-:Y:S01]  /*17100*/  ENDCOLLECTIVE ;  /* 0x000000000000791b */ /* 0x01ffe20003800000 */
.L_x_942:
[----:B------:R-:W-:Y:S05]  /*17110*/  BSYNC B1 ;  /* 0x0000000000017941 */ /* 0x000fea0003800000 */
.L_x_941:
[----:B------:R-:W-:Y:S02]  /*17120*/  IMAD.MOV.U32 R13, RZ, RZ, R3 ;  /* 0x000000ffff0d7224 */ /* 0x000fe400078e0003 */
[----:B------:R-:W-:Y:S02]  /*17130*/  IMAD.MOV.U32 R12, RZ, RZ, 0x2 ;  /* 0x00000002ff0c7424 */ /* 0x000fe400078e00ff */
[----:B------:R-:W-:Y:S02]  /*17140*/  IMAD.MOV.U32 R11, RZ, RZ, 0x181f ;  /* 0x0000181fff0b7424 */ /* 0x000fe400078e00ff */
[----:B------:R-:W-:Y:S02]  /*17150*/  IMAD.MOV.U32 R15, RZ, RZ, -0x1 ;  /* 0xffffffffff0f7424 */ /* 0x000fe400078e00ff */
[----:B------:R-:W-:-:S07]  /*17160*/  IMAD.MOV.U32 R0, RZ, RZ, R14 ;  /* 0x000000ffff007224 */ /* 0x000fce00078e000e */
[----:B------:R-:W-:Y:S05]  /*17170*/  WARPSYNC.COLLECTIVE R15, `(.L_x_943) ;  /* 0x000000000f087348 */ /* 0x000fea0003c00000 */
[----:B------:R0:W1:Y:S02]  /*17180*/  SHFL.IDX P6, R14, R13, R12, R11 ;  /* 0x0000000c0d0e7389 */ /* 0x00006400000c000b */
[----:B01----:R-:W-:Y:S01]  /*17190*/  ENDCOLLECTIVE ;  /* 0x000000000000791b */ /* 0x003fe20003800000 */
.L_x_943:
[----:B------:R-:W-:Y:S05]  /*171a0*/  BRA `(.L_x_944) ;  /* 0xffffff7c00387947 */ /* 0x000fea000383ffff */
.L_x_751:
[----:B------:R-:W-:Y:S01]  /*171b0*/  BSSY B1, `(.L_x_945) ;  /* 0x0000008000017945 */ /* 0x000fe20003800000 */
[----:B0-----:R-:W-:Y:S01]  /*171c0*/  IMAD.MOV.U32 R13, RZ, RZ, R4 ;  /* 0x000000ffff0d7224 */ /* 0x001fe200078e0004 */
[----:B------:R-:W-:Y:S01]  /*171d0*/  MOV R15, 0xffffffff ;  /* 0xffffffff000f7802 */ /* 0x000fe20000000f00 */
[----:B------:R-:W-:Y:S02]  /*171e0*/  IMAD.MOV.U32 R12, RZ, RZ, 0x3 ;  /* 0x00000003ff0c7424 */ /* 0x000fe400078e00ff */
[----:B------:R-:W-:-:S07]  /*171f0*/  IMAD.MOV.U32 R11, RZ, RZ, 0x181f ;  /* 0x0000181fff0b7424 */ /* 0x000fce00078e00ff */
[----:B-1234-:R-:W-:Y:S05]  /*17200*/  WARPSYNC.COLLECTIVE R15, `(.L_x_946) ;  /* 0x000000000f087348 */ /* 0x01efea0003c00000 */
[----:B------:R0:W0:Y:S02]  /*17210*/  SHFL.IDX P6, R14, R13, R12, R11 ;  /* 0x0000000c0d0e7389 */ /* 0x00002400000c000b */
[----:B01234-:R-:W-:Y:S01]  /*17220*/  ENDCOLLECTIVE ;  /* 0x000000000000791b */ /* 0x01ffe20003800000 */
.L_x_946:
[----:B------:R-:W-:Y:S05]  /*17230*/  BSYNC B1 ;  /* 0x0000000000017941 */ /* 0x000fea0003800000 */
.L_x_945:
        /* <DEDUP_REMOVED lines=8> */
.L_x_947:
[----:B------:R-:W-:Y:S05]  /*172c0*/  BRA `(.L_x_948) ;  /* 0xffffff7c00687947 */ /* 0x000fea000383ffff */
.L_x_768:
[----:B------:R-:W0:Y:S01]  /*172d0*/  S2R R9, SR_TID.X ;  /* 0x0000000000097919 */ /* 0x000e220000002100 */
        /* <DEDUP_REMOVED lines=10> */
.L_x_950:
[----:B------:R-:W-:Y:S05]  /*17380*/  BSYNC B1 ;  /* 0x0000000000017941 */ /* 0x000fea0003800000 */
.L_x_949:
[----:B------:R-:W-:Y:S05]  /*17390*/  BRA `(.L_x_951) ;  /* 0xffffff9000387947 */ /* 0x000fea000383ffff */
.L_x_770:
[----:B------:R-:W-:Y:S01]  /*173a0*/  BSSY B1, `(.L_x_952) ;  /* 0x0000006000017945 */ /* 0x000fe20003800000 */
[----:B------:R-:W-:-:S07]  /*173b0*/  IMAD.MOV.U32 R15, RZ, RZ, -0x1 ;  /* 0xffffffffff0f7424 */ /* 0x000fce00078e00ff */
[----:B0-----:R-:W-:Y:S05]  /*173c0*/  WARPSYNC.COLLECTIVE R15, `(.L_x_953) ;  /* 0x000000000f0c7348 */ /* 0x001fea0003c00000 */
[----:B------:R-:W-:Y:S02]  /*173d0*/  ELECT P6, UR62, PT ;  /* 0x00000000003e782f */ /* 0x000fe400038c0000 */
[----:B------:R-:W-:Y:S01]  /*173e0*/  MOV R14, UR62 ;  /* 0x0000003e000e7c02 */ /* 0x000fe20008000f00 */
[----:B0-----:R-:W-:Y:S10]  /*173f0*/  ENDCOLLECTIVE ;  /* 0x000000000000791b */ /* 0x001ff40003800000 */
.L_x_953:
[----:B------:R-:W-:Y:S05]  /*17400*/  BSYNC B1 ;  /* 0x0000000000017941 */ /* 0x000fea0003800000 */
.L_x_952:
[----:B------:R-:W-:Y:S05]  /*17410*/  BRA `(.L_x_769) ;  /* 0xffffff9000307947 */ /* 0x000fea000383ffff */
.L_x_772:
[----:B0-----:R-:W2:Y:S02]  /*17420*/  LDL R5, [R1+0x4] ;  /* 0x0000040001057983 */ /* 0x001ea40000100800 */
[----:B--2---:R0:W1:Y:S02]  /*17430*/  SYNCS.PHASECHK.TRANS64.TRYWAIT P0, [R5+URZ+0x22820], R4 ;  /* 0x02282004050075a7 */ /* 0x004064000800017f */
[----:B-1----:R-:W-:Y:S05]  /*17440*/  @!P0 NANOSLEEP.SYNCS 0x989680 ;  /* 0x009896800000895d */ /* 0x002fea0003900000 */
[----:B------:R-:W1:Y:S02]  /*17450*/  @!P0 SYNCS.PHASECHK.TRANS64 P0, [R5+URZ+0x22820], R4 ;  /* 0x02282004050085a7 */ /* 0x000e64000800007f */
[----:B-1----:R-:W-:Y:S05]  /*17460*/  @!P0 BRA `(.L_x_772) ;  /* 0xfffffffc00ec8947 */ /* 0x002fea000383ffff */
[----:B------:R-:W-:Y:S05]  /*17470*/  BRA `(.L_x_954) ;  /* 0xffffff9000407947 */ /* 0x000fea000383ffff */
.L_x_776:
[----:B0-----:R0:W1:Y:S02]  /*17480*/  SYNCS.PHASECHK.TRANS64.TRYWAIT P0, [R4+URZ+0x228a0], R9 ;  /* 0x0228a009040075a7 */ /* 0x001064000800017f */
[----:B-1----:R-:W-:Y:S05]  /*17490*/  @!P0 NANOSLEEP.SYNCS 0x989680 ;  /* 0x009896800000895d */ /* 0x002fea0003900000 */
[----:B------:R-:W1:Y:S02]  /*174a0*/  @!P0 SYNCS.PHASECHK.TRANS64 P0, [R4+URZ+0x228a0], R9 ;  /* 0x0228a009040085a7 */ /* 0x000e64000800007f */
[----:B-1----:R-:W-:Y:S05]  /*174b0*/  @!P0 BRA `(.L_x_776) ;  /* 0xfffffffc00f08947 */ /* 0x002fea000383ffff */
[----:B------:R-:W-:Y:S05]  /*174c0*/  BRA `(.L_x_955) ;  /* 0xffffff9000687947 */ /* 0x000fea000383ffff */
.L_x_781:
[----:B-1----:R1:W2:Y:S02]  /*174d0*/  SYNCS.PHASECHK.TRANS64.TRYWAIT P0, [R4+URZ+0x228c0], R9 ;  /* 0x0228c009040075a7 */ /* 0x0022a4000800017f */
[----:B--2---:R-:W-:Y:S05]  /*174e0*/  @!P0 NANOSLEEP.SYNCS 0x989680 ;  /* 0x009896800000895d */ /* 0x004fea0003900000 */
[----:B------:R-:W2:Y:S02]  /*174f0*/  @!P0 SYNCS.PHASECHK.TRANS64 P0, [R4+URZ+0x228c0], R9 ;  /* 0x0228c009040085a7 */ /* 0x000ea4000800007f */
[----:B--2---:R-:W-:Y:S05]  /*17500*/  @!P0 BRA `(.L_x_781) ;  /* 0xfffffffc00f08947 */ /* 0x004fea000383ffff */
[----:B------:R-:W-:Y:S05]  /*17510*/  BRA `(.L_x_956) ;  /* 0xffffff9000ec7947 */ /* 0x000fea000383ffff */
.L_x_791:
[----:B0-----:R0:W1:Y:S02]  /*17520*/  SYNCS.PHASECHK.TRANS64.TRYWAIT P1, [R5+URZ+0x228a0], R6 ;  /* 0x0228a006050075a7 */ /* 0x001064000802017f */
[----:B-1----:R-:W-:Y:S05]  /*17530*/  @!P1 NANOSLEEP.SYNCS 0x989680 ;  /* 0x009896800000995d */ /* 0x002fea0003900000 */
[----:B------:R-:W1:Y:S02]  /*17540*/  @!P1 SYNCS.PHASECHK.TRANS64 P1, [R5+URZ+0x228a0], R6 ;  /* 0x0228a006050095a7 */ /* 0x000e64000802007f */
[----:B-1----:R-:W-:Y:S05]  /*17550*/  @!P1 BRA `(.L_x_791) ;  /* 0xfffffffc00f09947 */ /* 0x002fea000383ffff */
[----:B------:R-:W-:Y:S05]  /*17560*/  BRA `(.L_x_957) ;  /* 0xffffff9800847947 */ /* 0x000fea000383ffff */
.L_x_796:
[----:B-1----:R1:W2:Y:S02]  /*17570*/  SYNCS.PHASECHK.TRANS64.TRYWAIT P1, [R5+URZ+0x228c0], R6 ;  /* 0x0228c006050075a7 */ /* 0x0022a4000802017f */
[----:B--2---:R-:W-:Y:S05]  /*17580*/  @!P1 NANOSLEEP.SYNCS 0x989680 ;  /* 0x009896800000995d */ /* 0x004fea0003900000 */
[----:B------:R-:W2:Y:S02]  /*17590*/  @!P1 SYNCS.PHASECHK.TRANS64 P1, [R5+URZ+0x228c0], R6 ;  /* 0x0228c006050095a7 */ /* 0x000ea4000802007f */
[----:B--2---:R-:W-:Y:S05]  /*175a0*/  @!P1 BRA `(.L_x_796) ;  /* 0xfffffffc00f09947 */ /* 0x004fea000383ffff */
[----:B------:R-:W-:Y:S05]  /*175b0*/  BRA `(.L_x_958) ;  /* 0xffffff9c00047947 */ /* 0x000fea000383ffff */
.L_x_812:
        /* <DEDUP_REMOVED lines=11> */
.L_x_960:
[----:B------:R-:W-:Y:S05]  /*17670*/  BSYNC B0 ;  /* 0x0000000000007941 */ /* 0x000fea0003800000 */
.L_x_959:
[----:B------:R-:W-:Y:S05]  /*17680*/  BRA `(.L_x_961) ;  /* 0xffffffa400f87947 */ /* 0x000fea000383ffff */
.L_x_814:
[----:B------:R-:W-:Y:S01]  /*17690*/  BSSY B0, `(.L_x_962) ;  /* 0x0000006000007945 */ /* 0x000fe20003800000 */
[----:B------:R-:W-:-:S07]  /*176a0*/  MOV R15, 0xffffffff ;  /* 0xffffffff000f7802 */ /* 0x000fce0000000f00 */
[----:B0-----:R-:W-:Y:S05]  /*176b0*/  WARPSYNC.COLLECTIVE R15, `(.L_x_963) ;  /* 0x000000000f0c7348 */ /* 0x001fea0003c00000 */
[----:B------:R-:W-:Y:S02]  /*176c0*/  ELECT P6, UR62, PT ;  /* 0x00000000003e782f */ /* 0x000fe400038c0000 */
[----:B------:R-:W-:Y:S01]  /*176d0*/  MOV R14, UR62 ;  /* 0x0000003e000e7c02 */ /* 0x000fe20008000f00 */
[----:B0-----:R-:W-:Y:S10]  /*176e0*/  ENDCOLLECTIVE ;  /* 0x000000000000791b */ /* 0x001ff40003800000 */
.L_x_963:
[----:B------:R-:W-:Y:S05]  /*176f0*/  BSYNC B0 ;  /* 0x0000000000007941 */ /* 0x000fea0003800000 */
.L_x_962:
[----:B------:R-:W-:Y:S05]  /*17700*/  BRA `(.L_x_964) ;  /* 0xffffffa800047947 */ /* 0x000fea000383ffff */
.L_x_816:
[----:B0-----:R0:W1:Y:S02]  /*17710*/  SYNCS.PHASECHK.TRANS64.TRYWAIT P0, [R0+URZ+0x22840], R2 ;  /* 0x02284002000075a7 */ /* 0x001064000800017f */
[----:B-1----:R-:W-:Y:S05]  /*17720*/  @!P0 NANOSLEEP.SYNCS 0x989680 ;  /* 0x009896800000895d */ /* 0x002fea0003900000 */
[----:B------:R-:W1:Y:S02]  /*17730*/  @!P0 SYNCS.PHASECHK.TRANS64 P0, [R0+URZ+0x22840], R2 ;  /* 0x02284002000085a7 */ /* 0x000e64000800007f */
[----:B-1----:R-:W-:Y:S05]  /*17740*/  @!P0 BRA `(.L_x_816) ;  /* 0xfffffffc00f08947 */ /* 0x002fea000383ffff */
[----:B------:R-:W-:Y:S05]  /*17750*/  BRA `(.L_x_965) ;  /* 0xffffffa800707947 */ /* 0x000fea000383ffff */
.L_x_820:
[----:B------:R-:W2:Y:S01]  /*17760*/  LDL.LU R11, [R1+0x54] ;  /* 0x00005400010b7983 */ /* 0x000ea20000300800 */
[----:B------:R-:W-:Y:S01]  /*17770*/  IMAD.MOV.U32 R13, RZ, RZ, R0 ;  /* 0x000000ffff0d7224 */ /* 0x000fe200078e0000 */
[----:B------:R-:W-:Y:S01]  /*17780*/  LOP3.LUT R8, R8, 0x7f, RZ, 0xc0, !PT ;  /* 0x0000007f08087812 */ /* 0x000fe200078ec0ff */
[----:B------:R-:W-:Y:S02]  /*17790*/  IMAD.MOV.U32 R12, RZ, RZ, RZ ;  /* 0x000000ffff0c7224 */ /* 0x000fe400078e00ff */
[----:B------:R-:W-:Y:S01]  /*177a0*/  IMAD.MOV.U32 R15, RZ, RZ, -0x1 ;  /* 0xffffffffff0f7424 */ /* 0x000fe200078e00ff */
[----:B------:R-:W-:-:S05]  /*177b0*/  SHF.R.U32.HI R5, RZ, 0x3, R8 ;  /* 0x00000003ff057819 */ /* 0x000fca0000011608 */
[----:B------:R-:W-:-:S04]  /*177c0*/  IMAD.IADD R2, R5, 0x1, R17 ;  /* 0x0000000105027824 */ /* 0x000fc800078e0211 */
[C---:B------:R-:W-:Y:S01]  /*177d0*/  VIADD R5, R2.reuse, 0x10 ;  /* 0x0000001002057836 */ /* 0x040fe20000000000 */
[----:B------:R-:W-:Y:S01]  /*177e0*/  IADD3 R8, R2, 0x60, RZ ;  /* 0x0000006002087810 */ /* 0x000fe20007ffe0ff */
[----:B--2---:R-:W-:Y:S02]  /*177f0*/  IMAD R3, R11, R7, RZ ;  /* 0x000000070b037224 */ /* 0x004fe400078e02ff */
[----:B------:R-:W-:-:S03]  /*17800*/  IMAD.MOV.U32 R11, RZ, RZ, 0x181f ;  /* 0x0000181fff0b7424 */ /* 0x000fc600078e00ff */
[----:B------:R-:W-:-:S13]  /*17810*/  ISETP.GE.AND P1, PT, R2, R3, PT ;  /* 0x000000030200720c */ /* 0x000fda0003f26270 */
[----:B-----5:R-:W-:Y:S05]  /*17820*/  WARPSYNC.COLLECTIVE R15, `(.L_x_966) ;  /* 0x000000000f087348 */ /* 0x020fea0003c00000 */
[----:B------:R0:W1:Y:S02]  /*17830*/  SHFL.IDX P6, R14, R13, R12, R11 ;  /* 0x0000000c0d0e7389 */ /* 0x00006400000c000b */
[----:B01---5:R-:W-:Y:S01]  /*17840*/  ENDCOLLECTIVE ;  /* 0x000000000000791b */ /* 0x023fe20003800000 */
.L_x_966:
[----:B------:R-:W-:Y:S02]  /*17850*/  IMAD.MOV.U32 R13, RZ, RZ, R4 ;  /* 0x000000ffff0d7224 */ /* 0x000fe400078e0004 */
[----:B------:R-:W-:-:S07]  /*17860*/  IMAD.MOV.U32 R6, RZ, RZ, R14 ;  /* 0x000000ffff067224 */ /* 0x000fce00078e000e */
[----:B------:R-:W-:Y:S05]  /*17870*/  WARPSYNC.COLLECTIVE R15, `(.L_x_967) ;  /* 0x000000000f087348 */ /* 0x000fea0003c00000 */
[----:B------:R0:W1:Y:S02]  /*17880*/  SHFL.IDX P6, R14, R13, R12, R11 ;  /* 0x0000000c0d0e7389 */ /* 0x00006400000c000b */
[----:B01----:R-:W-:Y:S01]  /*17890*/  ENDCOLLECTIVE ;  /* 0x000000000000791b */ /* 0x003fe20003800000 */
.L_x_967:
[----:B------:R-:W-:Y:S02]  /*178a0*/  IMAD.MOV.U32 R13, RZ, RZ, R0 ;  /* 0x000000ffff0d7224 */ /* 0x000fe400078e0000 */
[----:B------:R-:W-:Y:S02]  /*178b0*/  IMAD.MOV.U32 R12, RZ, RZ, 0x1 ;  /* 0x00000001ff0c7424 */ /* 0x000fe400078e00ff */
[----:B------:R-:W-:-:S07]  /*178c0*/  IMAD.MOV.U32 R7, RZ, RZ, R14 ;  /* 0x000000ffff077224 */ /* 0x000fce00078e000e */
[----:B------:R-:W-:Y:S05]  /*178d0*/  WARPSYNC.COLLECTIVE R15, `(.L_x_968) ;  /* 0x000000000f087348 */ /* 0x000fea0003c00000 */
[----:B------:R0:W1:Y:S02]  /*178e0*/  SHFL.IDX P6, R14, R13, R12, R11 ;  /* 0x0000000c0d0e7389 */ /* 0x00006400000c000b */
[----:B01----:R-:W-:Y:S01]  /*178f0*/  ENDCOLLECTIVE ;  /* 0x000000000000791b */ /* 0x003fe20003800000 */
.L_x_968:
        /* <DEDUP_REMOVED lines=15> */
.L_x_969:
[----:B------:R-:W-:Y:S02]  /*179f0*/  IMAD.MOV.U32 R13, RZ, RZ, R0 ;  /* 0x000000ffff0d7224 */ /* 0x000fe400078e0000 */
[----:B------:R-:W-:Y:S01]  /*17a00*/  IMAD.MOV.U32 R12, RZ, RZ, 0x2 ;  /* 0x00000002ff0c7424 */ /* 0x000fe200078e00ff */
[----:B------:R-:W-:-:S07]  /*17a10*/  MOV R5, R14 ;  /* 0x0000000e00057202 */ /* 0x000fce0000000f00 */
[----:B------:R-:W-:Y:S05]  /*17a20*/  WARPSYNC.COLLECTIVE R15, `(.L_x_970) ;  /* 0x000000000f087348 */ /* 0x000fea0003c00000 */
[----:B------:R0:W1:Y:S02]  /*17a30*/  SHFL.IDX P6, R14, R13, R12, R11 ;  /* 0x0000000c0d0e7389 */ /* 0x00006400000c000b */
[----:B01----:R-:W-:Y:S01]  /*17a40*/  ENDCOLLECTIVE ;  /* 0x000000000000791b */ /* 0x003fe20003800000 */
.L_x_970:
        /* <DEDUP_REMOVED lines=15> */
.L_x_971:
[----:B------:R-:W-:Y:S01]  /*17b40*/  IMAD.MOV.U32 R13, RZ, RZ, R0 ;  /* 0x000000ffff0d7224 */ /* 0x000fe200078e0000 */
[----:B------:R-:W-:Y:S01]  /*17b50*/  MOV R12, 0x3 ;  /* 0x00000003000c7802 */ /* 0x000fe20000000f00 */
[----:B------:R-:W-:-:S07]  /*17b60*/  IMAD.MOV.U32 R5, RZ, RZ, R14 ;  /* 0x000000ffff057224 */ /* 0x000fce00078e000e */
[----:B------:R-:W-:Y:S05]  /*17b70*/  WARPSYNC.COLLECTIVE R15, `(.L_x_972) ;  /* 0x000000000f087348 */ /* 0x000fea0003c00000 */
[----:B------:R0:W1:Y:S02]  /*17b80*/  SHFL.IDX P6, R14, R13, R12, R11 ;  /* 0x0000000c0d0e7389 */ /* 0x00006400000c000b */
[----:B01----:R-:W-:Y:S01]  /*17b90*/  ENDCOLLECTIVE ;  /* 0x000000000000791b */ /* 0x003fe20003800000 */
.L_x_972:
        /* <DEDUP_REMOVED lines=15> */
.L_x_973:
[----:B------:R-:W-:Y:S02]  /*17c90*/  IMAD.MOV.U32 R13, RZ, RZ, R0 ;  /* 0x000000ffff0d7224 */ /* 0x000fe400078e0000 */
[----:B------:R-:W-:Y:S02]  /*17ca0*/  IMAD.MOV.U32 R12, RZ, RZ, 0x4 ;  /* 0x00000004ff0c7424 */ /* 0x000fe400078e00ff */
[----:B------:R-:W-:-:S07]  /*17cb0*/  IMAD.MOV.U32 R5, RZ, RZ, R14 ;  /* 0x000000ffff057224 */ /* 0x000fce00078e000e */
[----:B------:R-:W-:Y:S05]  /*17cc0*/  WARPSYNC.COLLECTIVE R15, `(.L_x_974) ;  /* 0x000000000f087348 */ /* 0x000fea0003c00000 */
[----:B------:R0:W1:Y:S02]  /*17cd0*/  SHFL.IDX P6, R14, R13, R12, R11 ;  /* 0x0000000c0d0e7389 */ /* 0x00006400000c000b */
[----:B01----:R-:W-:Y:S01]  /*17ce0*/  ENDCOLLECTIVE ;  /* 0x000000000000791b */ /* 0x003fe20003800000 */
.L_x_974:
        /* <DEDUP_REMOVED lines=15> */
.L_x_975:
[----:B------:R-:W-:Y:S02]  /*17de0*/  IMAD.MOV.U32 R13, RZ, RZ, R0 ;  /* 0x000000ffff0d7224 */ /* 0x000fe400078e0000 */
[----:B------:R-:W-:Y:S02]  /*17df0*/  IMAD.MOV.U32 R12, RZ, RZ, 0x5 ;  /* 0x00000005ff0c7424 */ /* 0x000fe400078e00ff */
[----:B------:R-:W-:-:S07]  /*17e00*/  IMAD.MOV.U32 R5, RZ, RZ, R14 ;  /* 0x000000ffff057224 */ /* 0x000fce00078e000e */
[----:B------:R-:W-:Y:S05]  /*17e10*/  WARPSYNC.COLLECTIVE R15, `(.L_x_976) ;  /* 0x000000000f087348 */ /* 0x000fea0003c00000 */
[----:B------:R0:W1:Y:S02]  /*17e20*/  SHFL.IDX P6, R14, R13, R12, R11 ;  /* 0x0000000c0d0e7389 */ /* 0x00006400000c000b */
[----:B01----:R-:W-:Y:S01]  /*17e30*/  ENDCOLLECTIVE ;  /* 0x000000000000791b */ /* 0x003fe20003800000 */
.L_x_976:
[----:B------:R-:W-:-:S05]  /*17e40*/  @!P1 LEA R5, P2, R9, R5, 0x1 ;  /* 0x0000000509059211 */ /* 0x000fca00078408ff */
[----:B------:R-:W-:-:S04]  /*17e50*/  @!P1 IMAD.X R6, RZ, RZ, R6, P2 ;  /* 0x000000ffff069224 */ /* 0x000fc800010e0606 */
[----:B------:R-:W-:Y:S01]  /*17e60*/  @!P1 IMAD.MOV.U32 R7, RZ, RZ, R6 ;  /* 0x000000ffff079224 */ /* 0x000fe200078e0006 */
[----:B------:R-:W-:Y:S01]  /*17e70*/  @!P1 MOV R6, R5 ;  /* 0x0000000500069202 */ /* 0x000fe20000000f00 */
[----:B------:R-:W-:Y:S02]  /*17e80*/  IMAD.MOV.U32 R13, RZ, RZ, R4 ;  /* 0x000000ffff0d7224 */ /* 0x000fe400078e0004 */
[----:B------:R-:W-:Y:S02]  /*17e90*/  VIADD R5, R2, 0x50 ;  /* 0x0000005002057836 */ /* 0x000fe40000000000 */
[----:B------:R-:W-:Y:S01]  /*17ea0*/  @!PT LDS RZ, [RZ] ;  /* 0x00000000fffff984 */ /* 0x000fe20000000800 */
[----:B------:R-:W-:Y:S01]  /*17eb0*/  @!PT LDS RZ, [RZ] ;  /* 0x00000000fffff984 */ /* 0x000fe20000000800 */
[----:B------:R-:W-:Y:S01]  /*17ec0*/  @!PT LDS RZ, [RZ] ;  /* 0x00000000fffff984 */ /* 0x000fe20000000800 */
[----:B------:R0:W-:Y:S03]  /*17ed0*/  @!P1 LDGSTS.E.BYPASS.LTC128B.128 [R10+0x1a400], desc[UR40][R6.64], !P0 ;  /* 0x1a400000060a9fae */ /* 0x0001e6000c101d68 */
[----:B------:R-:W-:Y:S01]  /*17ee0*/  ISETP.GE.AND P1, PT, R5, R3, PT ;  /* 0x000000030500720c */ /* 0x000fe20003f26270 */
[----:B0-----:R-:W-:-:S12]  /*17ef0*/  IMAD.MOV.U32 R6, RZ, RZ, R14 ;  /* 0x000000ffff067224 */ /* 0x001fd800078e000e */
[----:B------:R-:W-:Y:S05]  /*17f00*/  WARPSYNC.COLLECTIVE R15, `(.L_x_977) ;  /* 0x000000000f087348 */ /* 0x000fea0003c00000 */
[----:B------:R0:W1:Y:S02]  /*17f10*/  SHFL.IDX P6, R14, R13, R12, R11 ;  /* 0x0000000c0d0e7389 */ /* 0x00006400000c000b */
[----:B01----:R-:W-:Y:S01]  /*17f20*/  ENDCOLLECTIVE ;  /* 0x000000000000791b */ /* 0x003fe20003800000 */
.L_x_977:
[----:B------:R-:W-:Y:S02]  /*17f30*/  IMAD.MOV.U32 R13, RZ, RZ, R0 ;  /* 0x000000ffff0d7224 */ /* 0x000fe400078e0000 */
[----:B------:R-:W-:Y:S02]  /*17f40*/  IMAD.MOV.U32 R12, RZ, RZ, 0x6 ;  /* 0x00000006ff0c7424 */ /* 0x000fe400078e00ff */
[----:B------:R-:W-:-:S07]  /*17f50*/  IMAD.MOV.U32 R5, RZ, RZ, R14 ;  /* 0x000000ffff057224 */ /* 0x000fce00078e000e */
[----:B------:R-:W-:Y:S05]  /*17f60*/  WARPSYNC.COLLECTIVE R15, `(.L_x_978) ;  /* 0x000000000f087348 */ /* 0x000fea0003c00000 */
[----:B------:R0:W1:Y:S02]  /*17f70*/  SHFL.IDX P6, R14, R13, R12, R11 ;  /* 0x0000000c0d0e7389 */ /* 0x00006400000c000b */
[----:B01----:R-:W-:Y:S01]  /*17f80*/  ENDCOLLECTIVE ;  /* 0x000000000000791b */ /* 0x003fe20003800000 */
.L_x_978:
        /* <DEDUP_REMOVED lines=14> */
.L_x_979:
[----:B------:R-:W-:Y:S02]  /*18070*/  IMAD.MOV.U32 R13, RZ, RZ, R0 ;  /* 0x000000ffff0d7224 */ /* 0x000fe400078e0000 */
[----:B------:R-:W-:Y:S02]  /*18080*/  IMAD.MOV.U32 R12, RZ, RZ, 0x7 ;  /* 0x00000007ff0c7424 */ /* 0x000fe400078e00ff */
[----:B------:R-:W-:-:S07]  /*18090*/  IMAD.MOV.U32 R5, RZ, RZ, R14 ;  /* 0x000000ffff057224 */ /* 0x000fce00078e000e */
[----:B------:R-:W-:Y:S05]  /*180a0*/  WARPSYNC.COLLECTIVE R15, `(.L_x_980) ;  /* 0x000000000f087348 */ /* 0x000fea0003c00000 */
[----:B------:R0:W1:Y:S02]  /*180b0*/  SHFL.IDX P6, R14, R13, R12, R11 ;  /* 0x0000000c0d0e7389 */ /* 0x00006400000c000b */
[----:B01----:R-:W-:Y:S01]  /*180c0*/  ENDCOLLECTIVE ;  /* 0x000000000000791b */ /* 0x003fe20003800000 */
.L_x_980:
        /* <DEDUP_REMOVED lines=13> */
.L_x_981:
[----:B------:R-:W-:Y:S01]  /*181a0*/  IMAD.MOV.U32 R4, RZ, RZ, R14 ;  /* 0x000000ffff047224 */ /* 0x000fe200078e000e */
[----:B------:R-:W-:Y:S06]  /*181b0*/  BRA `(.L_x_982) ;  /* 0xffffffac001c7947 */ /* 0x000fec000383ffff */
.L_x_823:
[----:B0-----:R-:W2:Y:S02]  /*181c0*/  LDL R2, [R1+0x4] ;  /* 0x0000040001027983 */ /* 0x001ea40000100800 */
[----:B--2---:R0:W2:Y:S02]  /*181d0*/  SYNCS.PHASECHK.TRANS64.TRYWAIT P0, [R2+URZ+0x22820], R0 ;  /* 0x02282000020075a7 */ /* 0x0040a4000800017f */
[----:B--2---:R-:W-:Y:S05]  /*181e0*/  @!P0 NANOSLEEP.SYNCS 0x989680 ;  /* 0x009896800000895d */ /* 0x004fea0003900000 */
[----:B------:R-:W2:Y:S02]  /*181f0*/  @!P0 SYNCS.PHASECHK.TRANS64 P0, [R2+URZ+0x22820], R0 ;  /* 0x02282000020085a7 */ /* 0x000ea4000800007f */
[----:B--2---:R-:W-:Y:S05]  /*18200*/  @!P0 BRA `(.L_x_823) ;  /* 0xfffffffc00ec8947 */ /* 0x004fea000383ffff */
[----:B------:R-:W-:Y:S05]  /*18210*/  BRA `(.L_x_983) ;  /* 0xffffffac00887947 */ /* 0x000fea000383ffff */
.L_x_827:
[----:B0-----:R0:W2:Y:S02]  /*18220*/  SYNCS.PHASECHK.TRANS64.TRYWAIT P0, [R2+URZ+0x22860], R0 ;  /* 0x02286000020075a7 */ /* 0x0010a4000800017f */
[----:B--2---:R-:W-:Y:S05]  /*18230*/  @!P0 NANOSLEEP.SYNCS 0x989680 ;  /* 0x009896800000895d */ /* 0x004fea0003900000 */
[----:B------:R-:W2:Y:S02]  /*18240*/  @!P0 SYNCS.PHASECHK.TRANS64 P0, [R2+URZ+0x22860], R0 ;  /* 0x02286000020085a7 */ /* 0x000ea4000800007f */
[----:B--2---:R-:W-:Y:S05]  /*18250*/  @!P0 BRA `(.L_x_827) ;  /* 0xfffffffc00f08947 */ /* 0x004fea000383ffff */
[----:B------:R-:W-:Y:S05]  /*18260*/  BRA `(.L_x_984) ;  /* 0xffffffac00b87947 */ /* 0x000fea000383ffff */
.L_x_842:
[----:B-1----:R1:W2:Y:S02]  /*18270*/  SYNCS.PHASECHK.TRANS64.TRYWAIT P0, [R2+URZ+0x22840], R5 ;  /* 0x02284005020075a7 */ /* 0x0022a4000800017f */
[----:B--2---:R-:W-:Y:S05]  /*18280*/  @!P0 NANOSLEEP.SYNCS 0x989680 ;  /* 0x009896800000895d */ /* 0x004fea0003900000 */
[----:B------:R-:W2:Y:S02]  /*18290*/  @!P0 SYNCS.PHASECHK.TRANS64 P0, [R2+URZ+0x22840], R5 ;  /* 0x02284005020085a7 */ /* 0x000ea4000800007f */
[----:B--2---:R-:W-:Y:S05]  /*182a0*/  @!P0 BRA `(.L_x_842) ;  /* 0xfffffffc00f08947 */ /* 0x004fea000383ffff */
[----:B------:R-:W-:Y:S05]  /*182b0*/  BRA `(.L_x_985) ;  /* 0xffffffb400e87947 */ /* 0x000fea000383ffff */
.L_x_847:
[----:B0-----:R0:W2:Y:S02]  /*182c0*/  SYNCS.PHASECHK.TRANS64.TRYWAIT P0, [R2+URZ+0x22860], R5 ;  /* 0x02286005020075a7 */ /* 0x0010a4000800017f */
[----:B--2---:R-:W-:Y:S05]  /*182d0*/  @!P0 NANOSLEEP.SYNCS 0x989680 ;  /* 0x009896800000895d */ /* 0x004fea0003900000 */
[----:B------:R-:W2:Y:S02]  /*182e0*/  @!P0 SYNCS.PHASECHK.TRANS64 P0, [R2+URZ+0x22860], R5 ;  /* 0x02286005020085a7 */ /* 0x000ea4000800007f */
[----:B--2---:R-:W-:Y:S05]  /*182f0*/  @!P0 BRA `(.L_x_847) ;  /* 0xfffffffc00f08947 */ /* 0x004fea000383ffff */
[----:B------:R-:W-:Y:S05]  /*18300*/  BRA `(.L_x_986) ;  /* 0xffffffb800707947 */ /* 0x000fea000383ffff */
.L_x_858:
[----:B0-----:R0:W1:Y:S02]  /*18310*/  SYNCS.PHASECHK.TRANS64.TRYWAIT P0, [R3+URZ+0x22840], R2 ;  /* 0x02284002030075a7 */ /* 0x001064000800017f */
[----:B-1----:R-:W-:Y:S05]  /*18320*/  @!P0 NANOSLEEP.SYNCS 0x989680 ;  /* 0x009896800000895d */ /* 0x002fea0003900000 */
[----:B------:R-:W1:Y:S02]  /*18330*/  @!P0 SYNCS.PHASECHK.TRANS64 P0, [R3+URZ+0x22840], R2 ;  /* 0x02284002030085a7 */ /* 0x000e64000800007f */
[----:B-1----:R-:W-:Y:S05]  /*18340*/  @!P0 BRA `(.L_x_858) ;  /* 0xfffffffc00f08947 */ /* 0x002fea000383ffff */
[----:B------:R-:W-:Y:S05]  /*18350*/  BRA `(.L_x_987) ;  /* 0xffffffc000807947 */ /* 0x000fea000383ffff */
.L_x_863:
[----:B-1----:R1:W2:Y:S02]  /*18360*/  SYNCS.PHASECHK.TRANS64.TRYWAIT P0, [R3+URZ+0x22860], R2 ;  /* 0x02286002030075a7 */ /* 0x0022a4000800017f */
[----:B--2---:R-:W-:Y:S05]  /*18370*/  @!P0 NANOSLEEP.SYNCS 0x989680 ;  /* 0x009896800000895d */ /* 0x004fea0003900000 */
[----:B------:R-:W2:Y:S02]  /*18380*/  @!P0 SYNCS.PHASECHK.TRANS64 P0, [R3+URZ+0x22860], R2 ;  /* 0x02286002030085a7 */ /* 0x000ea4000800007f */
[----:B--2---:R-:W-:Y:S05]  /*18390*/  @!P0 BRA `(.L_x_863) ;  /* 0xfffffffc00f08947 */ /* 0x004fea000383ffff */
[----:B------:R-:W-:Y:S05]  /*183a0*/  BRA `(.L_x_988) ;  /* 0xffffffc400047947 */ /* 0x000fea000383ffff */
.L_x_874:
[----:B0-----:R0:W1:Y:S02]  /*183b0*/  SYNCS.PHASECHK.TRANS64.TRYWAIT P0, [R3+URZ+0x22840], R2 ;  /* 0x02284002030075a7 */ /* 0x001064000800017f */
[----:B-1----:R-:W-:Y:S05]  /*183c0*/  @!P0 NANOSLEEP.SYNCS 0x989680 ;  /* 0x009896800000895d */ /* 0x002fea0003900000 */
[----:B------:R-:W1:Y:S02]  /*183d0*/  @!P0 SYNCS.PHASECHK.TRANS64 P0, [R3+URZ+0x22840], R2 ;  /* 0x02284002030085a7 */ /* 0x000e64000800007f */
[----:B-1----:R-:W-:Y:S05]  /*183e0*/  @!P0 BRA `(.L_x_874) ;  /* 0xfffffffc00f08947 */ /* 0x002fea000383ffff */
[----:B------:R-:W-:Y:S05]  /*183f0*/  BRA `(.L_x_989) ;  /* 0xffffffc800f07947 */ /* 0x000fea000383ffff */
.L_x_879:
[----:B-1----:R1:W2:Y:S02]  /*18400*/  SYNCS.PHASECHK.TRANS64.TRYWAIT P0, [R3+URZ+0x22860], R2 ;  /* 0x02286002030075a7 */ /* 0x0022a4000800017f */
[----:B--2---:R-:W-:Y:S05]  /*18410*/  @!P0 NANOSLEEP.SYNCS 0x989680 ;  /* 0x009896800000895d */ /* 0x004fea0003900000 */
[----:B------:R-:W2:Y:S02]  /*18420*/  @!P0 SYNCS.PHASECHK.TRANS64 P0, [R3+URZ+0x22860], R2 ;  /* 0x02286002030085a7 */ /* 0x000ea4000800007f */
[----:B--2---:R-:W-:Y:S05]  /*18430*/  @!P0 BRA `(.L_x_879) ;  /* 0xfffffffc00f08947 */ /* 0x004fea000383ffff */
[----:B------:R-:W-:Y:S05]  /*18440*/  BRA `(.L_x_990) ;  /* 0xffffffcc00787947 */ /* 0x000fea000383ffff */
.L_x_891:
[----:B------:R-:W-:Y:S01]  /*18450*/  BSSY B0, `(.L_x_991) ;  /* 0x0000008000007945 */ /* 0x000fe20003800000 */
[----:B------:R-:W-:Y:S02]  /*18460*/  IMAD.MOV.U32 R13, RZ, RZ, R16 ;  /* 0x000000ffff0d7224 */ /* 0x000fe400078e0010 */
[----:B------:R-:W-:Y:S02]  /*18470*/  IMAD.MOV.U32 R12, RZ, RZ, RZ ;  /* 0x000000ffff0c7224 */ /* 0x000fe400078e00ff */
[----:B------:R-:W-:Y:S02]  /*18480*/  IMAD.MOV.U32 R11, RZ, RZ, 0x1f ;  /* 0x0000001fff0b7424 */ /* 0x000fe400078e00ff */
[----:B------:R-:W-:-:S07]  /*18490*/  IMAD.MOV.U32 R15, RZ, RZ, -0x1 ;  /* 0xffffffffff0f7424 */ /* 0x000fce00078e00ff */
[----:B--2--5:R-:W-:Y:S05]  /*184a0*/  WARPSYNC.COLLECTIVE R15, `(.L_x_992) ;  /* 0x000000000f087348 */ /* 0x024fea0003c00000 */
[----:B------:R0:W1:Y:S02]  /*184b0*/  SHFL.IDX P6, R14, R13, R12, R11 ;  /* 0x0000000c0d0e7389 */ /* 0x00006400000c000b */
[----:B012--5:R-:W-:Y:S01]  /*184c0*/  ENDCOLLECTIVE ;  /* 0x000000000000791b */ /* 0x027fe20003800000 */
.L_x_992:
[----:B------:R-:W-:Y:S05]  /*184d0*/  BSYNC B0 ;  /* 0x0000000000007941 */ /* 0x000fea0003800000 */
.L_x_991:
[----:B------:R-:W-:Y:S01]  /*184e0*/  IMAD.MOV.U32 R13, RZ, RZ, R16 ;  /* 0x000000ffff0d7224 */ /* 0x000fe200078e0010 */
[----:B------:R-:W-:Y:S01]  /*184f0*/  MOV R12, 0x1 ;  /* 0x00000001000c7802 */ /* 0x000fe20000000f00 */
[----:B------:R-:W-:Y:S02]  /*18500*/  IMAD.MOV.U32 R11, RZ, RZ, 0x1f ;  /* 0x0000001fff0b7424 */ /* 0x000fe400078e00ff */
[----:B------:R-:W-:Y:S02]  /*18510*/  IMAD.MOV.U32 R15, RZ, RZ, -0x1 ;  /* 0xffffffffff0f7424 */ /* 0x000fe400078e00ff */
[----:B------:R-:W-:Y:S02]  /*18520*/  IMAD.IADD R5, R19, 0x1, R7 ;  /* 0x0000000113057824 */ /* 0x000fe400078e0207 */
[----:B------:R-:W-:-:S07]  /*18530*/  IMAD.MOV.U32 R0, RZ, RZ, R14 ;  /* 0x000000ffff007224 */ /* 0x000fce00078e000e */
[----:B------:R-:W-:Y:S05]  /*18540*/  WARPSYNC.COLLECTIVE R15, `(.L_x_993) ;  /* 0x000000000f087348 */ /* 0x000fea0003c00000 */
[----:B------:R0:W1:Y:S02]  /*18550*/  SHFL.IDX P6, R14, R13, R12, R11 ;  /* 0x0000000c0d0e7389 */ /* 0x00006400000c000b */
[----:B01----:R-:W-:Y:S01]  /*18560*/  ENDCOLLECTIVE ;  /* 0x000000000000791b */ /* 0x003fe20003800000 */
.L_x_993:
        /* <DEDUP_REMOVED lines=18> */
.L_x_994:
[----:B------:R-:W-:Y:S02]  /*18690*/  IMAD.MOV.U32 R12, RZ, RZ, 0x2 ;  /* 0x00000002ff0c7424 */ /* 0x000fe400078e00ff */
[----:B------:R-:W-:-:S05]  /*186a0*/  IMAD.MOV.U32 R3, RZ, RZ, R14 ;  /* 0x000000ffff037224 */ /* 0x000fca00078e000e */
[----:B------:R-:W-:-:S05]  /*186b0*/  SEL R5, R3, RZ, P1 ;  /* 0x000000ff03057207 */ /* 0x000fca0000800000 */
[----:B------:R-:W-:-:S04]  /*186c0*/  IMAD.IADD R3, R2, 0x1, R5 ;  /* 0x0000000102037824 */ /* 0x000fc800078e0205 */
[----:B------:R-:W-:-:S07]  /*186d0*/  IMAD.MOV.U32 R13, RZ, RZ, R3 ;  /* 0x000000ffff0d7224 */ /* 0x000fce00078e0003 */
[----:B------:R-:W-:Y:S05]  /*186e0*/  WARPSYNC.COLLECTIVE R15, `(.L_x_995) ;  /* 0x000000000f087348 */ /* 0x000fea0003c00000 */
[----:B------:R0:W1:Y:S02]  /*186f0*/  SHFL.UP P6, R14, R13, R12, R11 ;  /* 0x0400000c0d0e7389 */ /* 0x00006400000c000b */
[----:B01----:R-:W-:Y:S01]  /*18700*/  ENDCOLLECTIVE ;  /* 0x000000000000791b */ /* 0x003fe20003800000 */
.L_x_995:
[----:B------:R-:W-:Y:S02]  /*18710*/  IMAD.MOV.U32 R12, RZ, RZ, 0x4 ;  /* 0x00000004ff0c7424 */ /* 0x000fe400078e00ff */
[----:B------:R-:W-:-:S05]  /*18720*/  IMAD.MOV.U32 R5, RZ, RZ, R14 ;  /* 0x000000ffff057224 */ /* 0x000fca00078e000e */
[----:B------:R-:W-:-:S05]  /*18730*/  SEL R5, R5, RZ, P2 ;  /* 0x000000ff05057207 */ /* 0x000fca0001000000 */
[----:B------:R-:W-:-:S05]  /*18740*/  IMAD.IADD R3, R3, 0x1, R5 ;  /* 0x0000000103037824 */ /* 0x000fca00078e0205 */
[----:B------:R-:W-:-:S07]  /*18750*/  MOV R13, R3 ;  /* 0x00000003000d7202 */ /* 0x000fce0000000f00 */
[----:B------:R-:W-:Y:S05]  /*18760*/  WARPSYNC.COLLECTIVE R15, `(.L_x_996) ;  /* 0x000000000f087348 */ /* 0x000fea0003c00000 */
[----:B------:R0:W1:Y:S02]  /*18770*/  SHFL.UP P6, R14, R13, R12, R11 ;  /* 0x0400000c0d0e7389 */ /* 0x00006400000c000b */
[----:B01----:R-:W-:Y:S01]  /*18780*/  ENDCOLLECTIVE ;  /* 0x000000000000791b */ /* 0x003fe20003800000 */
.L_x_996:
        /* <DEDUP_REMOVED lines=8> */
.L_x_997:
        /* <DEDUP_REMOVED lines=8> */
.L_x_998:
[----:B------:R-:W-:Y:S02]  /*18890*/  IMAD.MOV.U32 R12, RZ, RZ, 0x1f ;  /* 0x0000001fff0c7424 */ /* 0x000fe400078e00ff */
[----:B------:R-:W-:Y:S02]  /*188a0*/  IMAD.MOV.U32 R11, RZ, RZ, 0x1f ;  /* 0x0000001fff0b7424 */ /* 0x000fe400078e00ff */
[----:B------:R-:W-:-:S05]  /*188b0*/  IMAD.MOV.U32 R5, RZ, RZ, R14 ;  /* 0x000000ffff057224 */ /* 0x000fca00078e000e */
[----:B------:R-:W-:-:S05]  /*188c0*/  SEL R5, R5, RZ, P5 ;  /* 0x000000ff05057207 */ /* 0x000fca0002800000 */
[----:B------:R-:W-:-:S04]  /*188d0*/  IMAD.IADD R3, R3, 0x1, R5 ;  /* 0x0000000103037824 */ /* 0x000fc800078e0205 */
[----:B------:R-:W-:-:S07]  /*188e0*/  IMAD.MOV.U32 R13, RZ, RZ, R3 ;  /* 0x000000ffff0d7224 */ /* 0x000fce00078e0003 */
[----:B------:R-:W-:Y:S05]  /*188f0*/  WARPSYNC.COLLECTIVE R15, `(.L_x_999) ;  /* 0x000000000f087348 */ /* 0x000fea0003c00000 */
[----:B------:R0:W1:Y:S02]  /*18900*/  SHFL.IDX P6, R14, R13, R12, R11 ;  /* 0x0000000c0d0e7389 */ /* 0x00006400000c000b */
[----:B01----:R-:W-:Y:S01]  /*18910*/  ENDCOLLECTIVE ;  /* 0x000000000000791b */ /* 0x003fe20003800000 */
.L_x_999:
[----:B------:R-:W-:Y:S01]  /*18920*/  MOV R6, R14 ;  /* 0x0000000e00067202 */ /* 0x000fe20000000f00 */
[----:B------:R-:W-:Y:S06]  /*18930*/  BRA `(.L_x_1000) ;  /* 0xffffffd000d07947 */ /* 0x000fec000383ffff */
.L_x_896:
[----:B------:R-:W-:Y:S01]  /*18940*/  BSSY B0, `(.L_x_1001) ;  /* 0x0000008000007945 */ /* 0x000fe20003800000 */
[----:B-----5:R-:W-:Y:S02]  /*18950*/  IMAD.MOV.U32 R13, RZ, RZ, R2 ;  /* 0x000000ffff0d7224 */ /* 0x020fe400078e0002 */
[----:B------:R-:W-:Y:S02]  /*18960*/  IMAD.MOV.U32 R12, RZ, RZ, 0x1 ;  /* 0x00000001ff0c7424 */ /* 0x000fe400078e00ff */
[----:B------:R-:W-:Y:S02]  /*18970*/  IMAD.MOV.U32 R11, RZ, RZ, RZ ;  /* 0x000000ffff0b7224 */ /* 0x000fe400078e00ff */
[----:B------:R-:W-:-:S07]  /*18980*/  IMAD.MOV.U32 R15, RZ, RZ, -0x1 ;  /* 0xffffffffff0f7424 */ /* 0x000fce00078e00ff */
[----:B0-----:R-:W-:Y:S05]  /*18990*/  WARPSYNC.COLLECTIVE R15, `(.L_x_1002) ;  /* 0x000000000f087348 */ /* 0x001fea0003c00000 */
[----:B------:R1:W2:Y:S02]  /*189a0*/  SHFL.UP P6, R14, R13, R12, R11 ;  /* 0x0400000c0d0e7389 */ /* 0x0002a400000c000b */
[----:B012---:R-:W-:Y:S01]  /*189b0*/  ENDCOLLECTIVE ;  /* 0x000000000000791b */ /* 0x007fe20003800000 */
.L_x_1002:
[----:B------:R-:W-:Y:S05]  /*189c0*/  BSYNC B0 ;  /* 0x0000000000007941 */ /* 0x000fea0003800000 */
.L_x_1001:
        /* <DEDUP_REMOVED lines=9> */
.L_x_1003:
        /* <DEDUP_REMOVED lines=8> */
.L_x_1004:
[----:B------:R-:W-:Y:S02]  /*18ae0*/  IMAD.MOV.U32 R12, RZ, RZ, 0x8 ;  /* 0x00000008ff0c7424 */ /* 0x000fe400078e00ff */
[----:B------:R-:W-:-:S05]  /*18af0*/  IMAD.MOV.U32 R5, RZ, RZ, R14 ;  /* 0x000000ffff057224 */ /* 0x000fca00078e000e */
[----:B------:R-:W-:-:S04]  /*18b00*/  SEL R5, R5, RZ, P3 ;  /* 0x000000ff05057207 */ /* 0x000fc80001800000 */
[----:B------:R-:W-:-:S05]  /*18b10*/  IADD3 R3, R3, R5, RZ ;  /* 0x0000000503037210 */ /* 0x000fca0007ffe0ff */
[----:B------:R-:W-:-:S07]  /*18b20*/  IMAD.MOV.U32 R13, RZ, RZ, R3 ;  /* 0x000000ffff0d7224 */ /* 0x000fce00078e0003 */
[----:B------:R-:W-:Y:S05]  /*18b30*/  WARPSYNC.COLLECTIVE R15, `(.L_x_1005) ;  /* 0x000000000f087348 */ /* 0x000fea0003c00000 */
[----:B------:R0:W1:Y:S02]  /*18b40*/  SHFL.UP P6, R14, R13, R12, R11 ;  /* 0x0400000c0d0e7389 */ /* 0x00006400000c000b */
[----:B01----:R-:W-:Y:S01]  /*18b50*/  ENDCOLLECTIVE ;  /* 0x000000000000791b */ /* 0x003fe20003800000 */
.L_x_1005:
        /* <DEDUP_REMOVED lines=8> */
.L_x_1006:
        /* <DEDUP_REMOVED lines=9> */
.L_x_1007:
[----:B------:R-:W-:Y:S01]  /*18c70*/  IMAD.MOV.U32 R6, RZ, RZ, R14 ;  /* 0x000000ffff067224 */ /* 0x000fe200078e000e */
[----:B------:R-:W-:Y:S06]  /*18c80*/  BRA `(.L_x_1008) ;  /* 0xffffffd000987947 */ /* 0x000fec000383ffff */
.L_x_898:
[----:B------:R-:W-:Y:S01]  /*18c90*/  BSSY B0, `(.L_x_1009) ;  /* 0x0000006000007945 */ /* 0x000fe20003800000 */
[----:B------:R-:W-:Y:S01]  /*18ca0*/  PLOP3.LUT P6, PT, P6, PT, PT, 0x8, 0x0 ;  /* 0x000000000000781c */ /* 0x000fe200037ce170 */
[----:B------:R-:W-:-:S12]  /*18cb0*/  IMAD.MOV.U32 R15, RZ, RZ, -0x1 ;  /* 0xffffffffff0f7424 */ /* 0x000fd800078e00ff */
[----:B0----5:R-:W-:Y:S05]  /*18cc0*/  WARPSYNC.COLLECTIVE R15, `(.L_x_1010) ;  /* 0x000000000f087348 */ /* 0x021fea0003c00000 */
[----:B------:R-:W-:Y:S01]  /*18cd0*/  VOTE.ANY R14, PT, P6 ;  /* 0x00000000000e7806 */ /* 0x000fe200030e0100 */
[----:B0----5:R-:W-:Y:S06]  /*18ce0*/  ENDCOLLECTIVE ;  /* 0x000000000000791b */ /* 0x021fec0003800000 */
.L_x_1010:
[----:B------:R-:W-:Y:S05]  /*18cf0*/  BSYNC B0 ;  /* 0x0000000000007941 */ /* 0x000fea0003800000 */
.L_x_1009:
[----:B------:R-:W-:Y:S01]  /*18d00*/  IMAD.MOV.U32 R5, RZ, RZ, R14 ;  /* 0x000000ffff057224 */ /* 0x000fe200078e000e */
[----:B------:R-:W-:Y:S01]  /*18d10*/  MOV R13, R2 ;  /* 0x00000002000d7202 */ /* 0x000fe20000000f00 */
[----:B------:R-:W-:Y:S02]  /*18d20*/  IMAD.MOV.U32 R11, RZ, RZ, 0x1f ;  /* 0x0000001fff0b7424 */ /* 0x000fe400078e00ff */
[----:B------:R-:W0:Y:S01]  /*18d30*/  POPC R4, R5 ;  /* 0x0000000500047309 */ /* 0x000e220000000000 */
[----:B------:R-:W-:Y:S02]  /*18d40*/  IMAD.MOV.U32 R15, RZ, RZ, -0x1 ;  /* 0xffffffffff0f7424 */ /* 0x000fe400078e00ff */
[----:B0-----:R-:W-:-:S07]  /*18d50*/  IMAD.MOV.U32 R12, RZ, RZ, R4 ;  /* 0x000000ffff0c7224 */ /* 0x001fce00078e0004 */
[----:B------:R-:W-:Y:S05]  /*18d60*/  WARPSYNC.COLLECTIVE R15, `(.L_x_1011) ;  /* 0x000000000f087348 */ /* 0x000fea0003c00000 */
[----:B------:R0:W1:Y:S02]  /*18d70*/  SHFL.IDX P6, R14, R13, R12, R11 ;  /* 0x0000000c0d0e7389 */ /* 0x00006400000c000b */
[----:B01----:R-:W-:Y:S01]  /*18d80*/  ENDCOLLECTIVE ;  /* 0x000000000000791b */ /* 0x003fe20003800000 */
.L_x_1011:
[----:B------:R-:W-:Y:S01]  /*18d90*/  IMAD.MOV.U32 R17, RZ, RZ, R14 ;  /* 0x000000ffff117224 */ /* 0x000fe200078e000e */
[----:B------:R-:W-:Y:S06]  /*18da0*/  BRA `(.L_x_1012) ;  /* 0xffffffd000887947 */ /* 0x000fec000383ffff */
.L_x_900:
[----:B------:R-:W-:Y:S01]  /*18db0*/  BSSY B0, `(.L_x_1013) ;  /* 0x0000007000007945 */ /* 0x000fe20003800000 */
[----:B------:R-:W-:Y:S02]  /*18dc0*/  IMAD.MOV.U32 R13, RZ, RZ, R3 ;  /* 0x000000ffff0d7224 */ /* 0x000fe400078e0003 */
[----:B------:R-:W-:Y:S02]  /*18dd0*/  IMAD.MOV.U32 R11, RZ, RZ, 0x1f ;  /* 0x0000001fff0b7424 */ /* 0x000fe400078e00ff */
[----:B------:R-:W-:-:S07]  /*18de0*/  IMAD.MOV.U32 R15, RZ, RZ, -0x1 ;  /* 0xffffffffff0f7424 */ /* 0x000fce00078e00ff */
[----:B0-2--5:R-:W-:Y:S05]  /*18df0*/  WARPSYNC.COLLECTIVE R15, `(.L_x_1014) ;  /* 0x000000000f087348 */ /* 0x025fea0003c00000 */
[----:B------:R1:W3:Y:S02]  /*18e00*/  SHFL.IDX P6, R14, R13, R12, R11 ;  /* 0x0000000c0d0e7389 */ /* 0x0002e400000c000b */
[----:B0123-5:R-:W-:Y:S01]  /*18e10*/  ENDCOLLECTIVE ;  /* 0x000000000000791b */ /* 0x02ffe20003800000 */
.L_x_1014:
[----:B------:R-:W-:Y:S05]  /*18e20*/  BSYNC B0 ;  /* 0x0000000000007941 */ /* 0x000fea0003800000 */
.L_x_1013:
[----:B------:R-:W-:Y:S01]  /*18e30*/  IMAD.MOV.U32 R2, RZ, RZ, R14 ;  /* 0x000000ffff027224 */ /* 0x000fe200078e000e */
[----:B------:R-:W-:Y:S06]  /*18e40*/  BRA `(.L_x_899) ;  /* 0xffffffd0007c7947 */ /* 0x000fec000383ffff */
.L_x_904:
[----:B0-----:R0:W2:Y:S02]  /*18e50*/  SYNCS.PHASECHK.TRANS64.TRYWAIT P0, [R0+URZ+0x22820], R3 ;  /* 0x02282003000075a7 */ /* 0x0010a4000800017f */
[----:B--2---:R-:W-:Y:S05]  /*18e60*/  @!P0 NANOSLEEP.SYNCS 0x989680 ;  /* 0x009896800000895d */ /* 0x004fea0003900000 */
[----:B------:R-:W2:Y:S02]  /*18e70*/  @!P0 SYNCS.PHASECHK.TRANS64 P0, [R0+URZ+0x22820], R3 ;  /* 0x02282003000085a7 */ /* 0x000ea4000800007f */
[----:B--2---:R-:W-:Y:S05]  /*18e80*/  @!P0 BRA `(.L_x_904) ;  /* 0xfffffffc00f08947 */ /* 0x004fea000383ffff */
[----:B------:R-:W-:Y:S05]  /*18e90*/  BRA `(.L_x_1015) ;  /* 0xffffffd400707947 */ /* 0x000fea000383ffff */
.L_x_905:
        /* <DEDUP_REMOVED lines=8> */
[----:B01---5:R-:W-:Y:S05]  /*18f20*/  WARPSYNC.COLLECTIVE R15, `(.L_x_1017) ;  /* 0x000000000f087348 */ /* 0x023fea0003c00000 */
[----:B------:R2:W3:Y:S02]  /*18f30*/  SHFL.IDX P6, R14, R13, R12, R11 ;  /* 0x0000000c0d0e7389 */ /* 0x0004e400000c000b */
[----:B0123-5:R-:W-:Y:S01]  /*18f40*/  ENDCOLLECTIVE ;  /* 0x000000000000791b */ /* 0x02ffe20003800000 */
.L_x_1017:
[----:B------:R-:W-:Y:S05]  /*18f50*/  BSYNC B0 ;  /* 0x0000000000007941 */ /* 0x000fea0003800000 */
.L_x_1016:
[----:B------:R-:W-:Y:S05]  /*18f60*/  BRA `(.L_x_1018) ;  /* 0xffffffd400587947 */ /* 0x000fea000383ffff */
.L_x_906:
[----:B------:R-:W-:Y:S01]  /*18f70*/  BSSY B0, `(.L_x_1019) ;  /* 0x0000006000007945 */ /* 0x000fe20003800000 */
[----:B------:R-:W-:-:S07]  /*18f80*/  IMAD.MOV.U32 R15, RZ, RZ, -0x1 ;  /* 0xffffffffff0f7424 */ /* 0x000fce00078e00ff */
[----:B012--5:R-:W-:Y:S05]  /*18f90*/  WARPSYNC.COLLECTIVE R15, `(.L_x_1020) ;  /* 0x000000000f0c7348 */ /* 0x027fea0003c00000 */
[----:B------:R-:W-:Y:S02]  /*18fa0*/  ELECT P6, UR62, PT ;  /* 0x00000000003e782f */ /* 0x000fe400038c0000 */
[----:B------:R-:W-:Y:S01]  /*18fb0*/  MOV R14, UR62 ;  /* 0x0000003e000e7c02 */ /* 0x000fe20008000f00 */
[----:B012--5:R-:W-:Y:S10]  /*18fc0*/  ENDCOLLECTIVE ;  /* 0x000000000000791b */ /* 0x027ff40003800000 */
.L_x_1020:
[----:B------:R-:W-:Y:S05]  /*18fd0*/  BSYNC B0 ;  /* 0x0000000000007941 */ /* 0x000fea0003800000 */
.L_x_1019:
[----:B------:R-:W-:Y:S05]  /*18fe0*/  BRA `(.L_x_1021) ;  /* 0xffffffd4004c7947 */ /* 0x000fea000383ffff */
.L_x_908:
[----:B0-----:R0:W1:Y:S02]  /*18ff0*/  SYNCS.PHASECHK.TRANS64.TRYWAIT P0, [R6+URZ], R5 ;  /* 0x00000005060075a7 */ /* 0x001064000800017f */
[----:B-1----:R-:W-:Y:S05]  /*19000*/  @!P0 NANOSLEEP.SYNCS 0x989680 ;  /* 0x009896800000895d */ /* 0x002fea0003900000 */
[----:B------:R-:W1:Y:S02]  /*19010*/  @!P0 SYNCS.PHASECHK.TRANS64 P0, [R6+URZ], R5 ;  /* 0x00000005060085a7 */ /* 0x000e64000800007f */
[----:B-1----:R-:W-:Y:S05]  /*19020*/  @!P0 BRA `(.L_x_908) ;  /* 0xfffffffc00f08947 */ /* 0x002fea000383ffff */
[----:B------:R-:W-:Y:S05]  /*19030*/  BRA `(.L_x_1022) ;  /* 0xffffffd400887947 */ /* 0x000fea000383ffff */
.L_x_909:
[----:B-1----:R1:W2:Y:S02]  /*19040*/  SYNCS.PHASECHK.TRANS64.TRYWAIT P0, [R7+URZ], R2 ;  /* 0x00000002070075a7 */ /* 0x0022a4000800017f */
[----:B--2---:R-:W-:Y:S05]  /*19050*/  @!P0 NANOSLEEP.SYNCS 0x989680 ;  /* 0x009896800000895d */ /* 0x004fea0003900000 */
[----:B------:R-:W2:Y:S02]  /*19060*/  @!P0 SYNCS.PHASECHK.TRANS64 P0, [R7+URZ], R2 ;  /* 0x00000002070085a7 */ /* 0x000ea4000800007f */
[----:B--2---:R-:W-:Y:S05]  /*19070*/  @!P0 BRA `(.L_x_909) ;  /* 0xfffffffc00f08947 */ /* 0x004fea000383ffff */
[----:B------:R-:W-:Y:S05]  /*19080*/  BRA `(.L_x_1023) ;  /* 0xffffffd4007c7947 */ /* 0x000fea000383ffff */
.L_x_911:
[----:B--2---:R2:W3:Y:S02]  /*19090*/  SYNCS.PHASECHK.TRANS64.TRYWAIT P0, [R4+URZ], R5 ;  /* 0x00000005040075a7 */ /* 0x0044e4000800017f */
[----:B---3--:R-:W-:Y:S05]  /*190a0*/  @!P0 NANOSLEEP.SYNCS 0x989680 ;  /* 0x009896800000895d */ /* 0x008fea0003900000 */
[----:B------:R-:W3:Y:S02]  /*190b0*/  @!P0 SYNCS.PHASECHK.TRANS64 P0, [R4+URZ], R5 ;  /* 0x00000005040085a7 */ /* 0x000ee4000800007f */
[----:B---3--:R-:W-:Y:S05]  /*190c0*/  @!P0 BRA `(.L_x_911) ;  /* 0xfffffffc00f08947 */ /* 0x008fea000383ffff */
[----:B------:R-:W-:Y:S05]  /*190d0*/  BRA `(.L_x_1024) ;  /* 0xffffffd400847947 */ /* 0x000fea000383ffff */
.L_x_1025:
        /* <DEDUP_REMOVED lines=10> */
.L_x_6037:


//--------------------- .text._ZN7cutlass13device_kernelIN5flash11enable_sm90INS1_16FlashAttnFwdSm90INS1_25CollectiveMainloopFwdSm90ILi2EN4cute5tupleIJNS5_1CILi1EEES8_S8_EEENS6_IJNS7_ILi128EEENS7_ILi96EEENS7_ILi64EEEEEELi256ENS_6half_tEfNS_4arch4Sm90ELb0ELb0ELb0ELb1ELb0ELb0ELb1ELb1ELb0ELb1ELb0ELb0EEENS1_21CollectiveEpilogueFwdINS6_IJSA_NS7_ILi256EEESB_EEES9_SE_SG_Li256ELb1ELb1ELb0ELb0EEENS1_36VarlenDynamicPersistentTileSchedulerILi128ELi96ELi256ELi128ELb0ELb1ELb1ELb0ELb1ELb1EEEEEEEEEvNT_6ParamsE --------------------------
	.section	.text._ZN7cutlass13device_kernelIN5flash11enable_sm90INS1_16FlashAttnFwdSm90INS1_25CollectiveMainloopFwdSm90ILi2EN4cute5tupleIJNS5_1CILi1EEES8_S8_EEENS6_IJNS7_ILi128EEENS7_ILi96EEENS7_ILi64EEEEEELi256ENS_6half_tEfNS_4arch4Sm90ELb0ELb0ELb0ELb1ELb0ELb0ELb1ELb1ELb0ELb1ELb0ELb0EEENS1_21CollectiveEpilogueFwdINS6_IJSA_NS7_ILi256EEESB_EEES9_SE_SG_Li256ELb1ELb1ELb0ELb0EEENS1_36VarlenDynamicPersistentTileSchedulerILi128ELi96ELi256ELi128ELb0ELb1ELb1ELb0ELb1ELb1EEEEEEEEEvNT_6ParamsE,"ax",@progbits
	.align	128
.text._ZN7cutlass13device_kernelIN5flash11enable_sm90INS1_16FlashAttnFwdSm90INS1_25CollectiveMainloopFwdSm90ILi2EN4cute5tupleIJNS5_1CILi1EEES8_S8_EEENS6_IJNS7_ILi128EEENS7_ILi96EEENS7_ILi64EEEEEELi256ENS_6half_tEfNS_4arch4Sm90ELb0ELb0ELb0ELb1ELb0ELb0ELb1ELb1ELb0ELb1ELb0ELb0EEENS1_21CollectiveEpilogueFwdINS6_IJSA_NS7_ILi256EEESB_EEES9_SE_SG_Li256ELb1ELb1ELb0ELb0EEENS1_36VarlenDynamicPersistentTileSchedulerILi128ELi96ELi256ELi128ELb0ELb1ELb1ELb0ELb1ELb1EEEEEEEEEvNT_6ParamsE:
        .type           _ZN7cutlass13device_kernelIN5flash11enable_sm90INS1_16FlashAttnFwdSm90INS1_25CollectiveMainloopFwdSm90ILi2EN4cute5tupleIJNS5_1CILi1EEES8_S8_EEENS6_IJNS7_ILi128EEENS7_ILi96EEENS7_ILi64EEEEEELi256ENS_6half_tEfNS_4arch4Sm90ELb0ELb0ELb0ELb1ELb0ELb0ELb1ELb1ELb0ELb1ELb0ELb0EEENS1_21CollectiveEpilogueFwdINS6_IJSA_NS7_ILi256EEESB_EEES9_SE_SG_Li256ELb1ELb1ELb0ELb0EEENS1_36VarlenDynamicPersistentTileSchedulerILi128ELi96ELi256ELi128ELb0ELb1ELb1ELb0ELb1ELb1EEEEEEEEEvNT_6ParamsE,@function
        .size           _ZN7cutlass13device_kernelIN5flash11enable_sm90INS1_16FlashAttnFwdSm90INS1_25CollectiveMainloopFwdSm90ILi2EN4cute5tupleIJNS5_1CILi1EEES8_S8_EEENS6_IJNS7_ILi128EEENS7_ILi96EEENS7_ILi64EEEEEELi256ENS_6half_tEfNS_4arch4Sm90ELb0ELb0ELb0ELb1ELb0ELb0ELb1ELb1ELb0ELb1ELb0ELb0EEENS1_21CollectiveEpilogueFwdINS6_IJSA_NS7_ILi256EEESB_EEES9_SE_SG_Li256ELb1ELb1ELb0ELb0EEENS1_36VarlenDynamicPersistentTileSchedulerILi128ELi96ELi256ELi128ELb0ELb1ELb1ELb0ELb1ELb1EEEEEEEEEvNT_6ParamsE,(.L_x_6038 - _ZN7cutlass13device_kernelIN5flash11enable_sm90INS1_16FlashAttnFwdSm90INS1_25CollectiveMainloopFwdSm90ILi2EN4cute5tupleIJNS5_1CILi1EEES8_S8_EEENS6_IJNS7_ILi128EEENS7_ILi96EEENS7_ILi64EEEEEELi256ENS_6half_tEfNS_4arch4Sm90ELb0ELb0ELb0ELb1ELb0ELb0ELb1ELb1ELb0ELb1ELb0ELb0EEENS1_21CollectiveEpilogueFwdINS6_IJSA_NS7_ILi256EEESB_EEES9_SE_SG_Li256ELb1ELb1ELb0ELb0EEENS1_36VarlenDynamicPersistentTileSchedulerILi128ELi96ELi256ELi128ELb0ELb1ELb1ELb0ELb1ELb1EEEEEEEEEvNT_6ParamsE)
        .other          _ZN7cutlass13device_kernelIN5flash11enable_sm90INS1_16FlashAttnFwdSm90INS1_25CollectiveMainloopFwdSm90ILi2EN4cute5tupleIJNS5_1CILi1EEES8_S8_EEENS6_IJNS7_ILi128EEENS7_ILi96EEENS7_ILi64EEEEEELi256ENS_6half_tEfNS_4arch4Sm90ELb0ELb0ELb0ELb1ELb0ELb0ELb1ELb1ELb0ELb1ELb0ELb0EEENS1_21CollectiveEpilogueFwdINS6_IJSA_NS7_ILi256EEESB_EEES9_SE_SG_Li256ELb1ELb1ELb0ELb0EEENS1_36VarlenDynamicPersistentTileSchedulerILi128ELi96ELi256ELi128ELb0ELb1ELb1ELb0ELb1ELb1EEEEEEEEEvNT_6ParamsE,@"STO_CUDA_ENTRY STV_DEFAULT"
_ZN7cutlass13device_kernelIN5flash11enable_sm90INS1_16FlashAttnFwdSm90INS1_25CollectiveMainloopFwdSm90ILi2EN4cute5tupleIJNS5_1CILi1EEES8_S8_EEENS6_IJNS7_ILi128EEENS7_ILi96EEENS7_ILi64EEEEEELi256ENS_6half_tEfNS_4arch4Sm90ELb0ELb0ELb0ELb1ELb0ELb0ELb1ELb1ELb0ELb1ELb0ELb0EEENS1_21CollectiveEpilogueFwdINS6_IJSA_NS7_ILi256EEESB_EEES9_SE_SG_Li256ELb1ELb1ELb0ELb0EEENS1_36VarlenDynamicPersistentTileSchedulerILi128ELi96ELi256ELi128ELb0ELb1ELb1ELb0ELb1ELb1EEEEEEEEEvNT_6ParamsE:
        /* <DEDUP_REMOVED lines=18> */
.L_x_1027:
[----:B------:R-:W-:Y:S05]  /*0120*/  BSYNC B0 ;  /* 0x0000000000007941 */ /* 0x000fea0003800000 */
.L_x_1026:
        /* <DEDUP_REMOVED lines=43> */
.L_x_1028:
        /* <DEDUP_REMOVED lines=22> */
.L_x_1029:
        /* <DEDUP_REMOVED lines=18> */
.L_x_1030:
        /* <DEDUP_REMOVED lines=22> */
.L_x_1031:
        /* <DEDUP_REMOVED lines=22> */
.L_x_1032:
[----:B0-----:R-:W-:Y:S01]  /*0920*/  UMOV UR4, 0x1 ;  /* 0x0000000100047882 */ /* 0x001fe20000000000 */
[----:B------:R-:W-:Y:S01]  /*0930*/  PLOP3.LUT P0, PT, PT, PT, UP0, 0x80, 0x0 ;  /* 0x000000000000781c */ /* 0x000fe20003f0f008 */
[----:B------:R-:W-:Y:S01]  /*0940*/  USEL UR4, UR4, 0x2, !UP0 ;  /* 0x0000000204047887 */ /* 0x000fe2000c000000 */
[----:B------:R-:W-:Y:S01]  /*0950*/  NOP ;  /* 0x0000000000007918 */ /* 0x000fe20000000000 */
[----:B------:R-:W-:-:S04]  /*0960*/  ULDC.64 UR38, c[0x0][0x208] ;  /* 0x0000820000267ab9 */ /* 0x000fc80000000a00 */
[----:B------:R-:W-:-:S05]  /*0970*/  IMAD.U32 R2, RZ, RZ, UR4 ;  /* 0x00000004ff027e24 */ /* 0x000fca000f8e00ff */
[----:B------:R0:W-:Y:S01]  /*0980*/  STL [R1+0x74], R2 ;  /* 0x0000740201007387 */ /* 0x0001e20000100800 */
[----:B-123--:R-:W-:Y:S06]  /*0990*/  BAR.SYNC.DEFER_BLOCKING 0x0 ;  /* 0x0000000000007b1d */ /* 0x00efec0000010000 */
[----:B------:R-:W-:Y:S05]  /*09a0*/  @!P0 BRA `(.L_x_1033) ;  /* 0x0000008c00c08947 */ /* 0x000fea0003800000 */
.L_x_1034:
[----:B------:R-:W-:-:S08]  /*09b0*/  NOP ;  /* 0x0000000000007918 */ /* 0x000fd00000000000 */
[----:B------:R-:W1:Y:S02]  /*09c0*/  USETMAXREG.TRY_ALLOC.CTAPOOL UP0, 0xf0 ;  /* 0x000000f0000079c8 */ /* 0x000e640008000600 */
[----:B-1----:R-:W-:-:S13]  /*09d0*/  PLOP3.LUT P0, PT, PT, PT, UP0, 0x80, 0x0 ;  /* 0x000000000000781c */ /* 0x002fda0003f0f008 */
[----:B------:R-:W-:Y:S05]  /*09e0*/  @!P0 BRA `(.L_x_1034) ;  /* 0xfffffffc00f08947 */ /* 0x000fea000383ffff */
[----:B------:R-:W1:Y:S01]  /*09f0*/  S2R R0, SR_TID.X ;  /* 0x0000000000007919 */ /* 0x000e620000002100 */
[----:B------:R-:W2:Y:S01]  /*0a00*/  S2UR UR5, SR_CgaCtaId ;  /* 0x00000000000579c3 */ /* 0x000ea20000008800 */
[----:B------:R-:W-:-:S07]  /*0a10*/  UMOV UR4, 0x400 ;  /* 0x0000040000047882 */ /* 0x000fce0000000000 */
[----:B------:R-:W-:Y:S06]  /*0a20*/  BAR.ARV 0x8, 0x180 ;  /* 0x0206000000007b1d */ /* 0x000fec0000002000 */
[----:B--2---:R-:W-:Y:S01]  /*0a30*/  ULEA UR4, UR5, UR4, 0x18 ;  /* 0x0000000405047291 */ /* 0x004fe2000f8ec03f */
[----:B-1----:R-:W-:-:S04]  /*0a40*/  SHF.R.U32.HI R0, RZ, 0x7, R0 ;  /* 0x00000007ff007819 */ /* 0x002fc80000011600 */
[----:B------:R-:W-:-:S13]  /*0a50*/  ISETP.NE.AND P0, PT, R0, 0x1, PT ;  /* 0x000000010000780c */ /* 0x000fda0003f05270 */
[----:B------:R-:W-:Y:S08]  /*0a60*/  @!P0 BAR.ARV 0x9, 0x100 ;  /* 0x0244000000008b1d */ /* 0x000ff00000002000 */
[----:B------:R-:W-:Y:S06]  /*0a70*/  BAR.SYNC.DEFER_BLOCKING 0x5, 0x180 ;  /* 0x0146000000007b1d */ /* 0x000fec0000010000 */
[----:B------:R-:W1:Y:S01]  /*0a80*/  LDS.128 R12, [UR4+0x324d0] ;  /* 0x0324d004ff0c7984 */ /* 0x000e620008000c00 */
[----:B------:R-:W-:Y:S01]  /*0a90*/  ULDC UR4, c[0x0][0xd3c] ;  /* 0x00034f0000047ab9 */ /* 0x000fe20000000800 */
[----:B------:R-:W-:Y:S06]  /*0aa0*/  BAR.ARV 0x4, 0x180 ;  /* 0x0106000000007b1d */ /* 0x000fec0000002000 */
[----:B-1----:R-:W-:-:S13]  /*0ab0*/  ISETP.GE.AND P0, PT, R15, UR4, PT ;  /* 0x000000040f007c0c */ /* 0x002fda000bf06270 */
[----:B------:R-:W-:Y:S05]  /*0ac0*/  @P0 EXIT ;  /* 0x000000000000094d */ /* 0x000fea0003800000 */
[----:B0-----:R-:W2:Y:S01]  /*0ad0*/  LDL R2, [R1+0x74] ;  /* 0x0000740001027983 */ /* 0x001ea20000100800 */
[----:B------:R-:W-:Y:S01]  /*0ae0*/  R2UR UR5, R13 ;  /* 0x000000000d0572ca */ /* 0x000fe200000e0000 */
[----:B------:R-:W-:Y:S01]  /*0af0*/  UMOV UR37, URZ ;  /* 0x0000003f00257c82 */ /* 0x000fe20008000000 */
[----:B------:R-:W-:Y:S01]  /*0b00*/  R2UR UR6, R14 ;  /* 0x000000000e0672ca */ /* 0x000fe200000e0000 */
[----:B------:R-:W0:Y:S01]  /*0b10*/  S2R R0, SR_TID.X ;  /* 0x0000000000007919 */ /* 0x000e220000002100 */
[----:B------:R-:W-:Y:S01]  /*0b20*/  UMOV UR36, URZ ;  /* 0x0000003f00247c82 */ /* 0x000fe20008000000 */
[----:B0-----:R-:W-:-:S05]  /*0b30*/  VIADD R231, R0, 0xffffff80 ;  /* 0xffffff8000e77836 */ /* 0x001fca0000000000 */
[----:B------:R-:W-:-:S04]  /*0b40*/  SHF.R.S32.HI R0, RZ, 0x1f, R231 ;  /* 0x0000001fff007819 */ /* 0x000fc800000114e7 */
[CC--:B------:R-:W-:Y:S02]  /*0b50*/  LEA.HI R3, R0.reuse, R231.reuse, RZ, 0x4 ;  /* 0x000000e700037211 */ /* 0x0c0fe400078f20ff */
[CC--:B------:R-:W-:Y:S02]  /*0b60*/  LEA.HI R4, R0.reuse, R231.reuse, RZ, 0x5 ;  /* 0x000000e700047211 */ /* 0x0c0fe400078f28ff */
[----:B------:R-:W-:Y:S02]  /*0b70*/  SHF.R.S32.HI R6, RZ, 0x4, R3 ;  /* 0x00000004ff067819 */ /* 0x000fe40000011403 */
[----:B------:R-:W-:Y:S01]  /*0b80*/  LEA.HI R11, R0, R231, RZ, 0x2 ;  /* 0x000000e7000b7211 */ /* 0x000fe200078f10ff */
[----:B------:R-:W-:Y:S01]  /*0b90*/  IMAD.SHL.U32 R5, R4, 0x20, RZ ;  /* 0x0000002004057824 */ /* 0x000fe200078e00ff */
[C---:B------:R-:W-:Y:S02]  /*0ba0*/  LOP3.LUT R4, R3.reuse, 0x3fffff0, RZ, 0xc0, !PT ;  /* 0x03fffff003047812 */ /* 0x040fe400078ec0ff */
[----:B------:R-:W-:-:S02]  /*0bb0*/  LEA.HI R3, R3, R6, RZ, 0x1 ;  /* 0x0000000603037211 */ /* 0x000fc400078f08ff */
[----:B------:R-:W-:Y:S01]  /*0bc0*/  LOP3.LUT R5, R5, 0xfffffc00, RZ, 0xc0, !PT ;  /* 0xfffffc0005057812 */ /* 0x000fe200078ec0ff */
[----:B------:R-:W-:Y:S01]  /*0bd0*/  IMAD.IADD R4, R231, 0x1, -R4 ;  /* 0x00000001e7047824 */ /* 0x000fe200078e0a04 */
[----:B------:R-:W-:-:S03]  /*0be0*/  LOP3.LUT R3, R3, 0x1ffffffe, RZ, 0xc0, !PT ;  /* 0x1ffffffe03037812 */ /* 0x000fc600078ec0ff */
[----:B------:R-:W-:Y:S02]  /*0bf0*/  IMAD R4, R4, 0x40, R5 ;  /* 0x0000004004047824 */ /* 0x000fe400078e0205 */
[----:B------:R-:W-:Y:S01]  /*0c00*/  IMAD.IADD R3, R6, 0x1, -R3 ;  /* 0x0000000106037824 */ /* 0x000fe200078e0a03 */
[----:B------:R-:W-:-:S03]  /*0c10*/  LOP3.LUT R6, R11, 0xfffffffc, RZ, 0xc0, !PT ;  /* 0xfffffffc0b067812 */ /* 0x000fc600078ec0ff */
[----:B------:R-:W-:Y:S02]  /*0c20*/  IMAD R225, R3, 0x8, R4 ;  /* 0x0000000803e17824 */ /* 0x000fe400078e0204 */
[----:B------:R-:W-:Y:S01]  /*0c30*/  IMAD.IADD R5, R231, 0x1, -R6 ;  /* 0x00000001e7057824 */ /* 0x000fe200078e0a06 */
[----:B--2---:R-:W-:Y:S02]  /*0c40*/  R2UR UR4, R2 ;  /* 0x00000000020472ca */ /* 0x004fe400000e0000 */
[CC--:B------:R-:W-:Y:S02]  /*0c50*/  LEA.HI R2, R0.reuse, R231.reuse, RZ, 0x7 ;  /* 0x000000e700027211 */ /* 0x0c0fe400078f38ff */
[----:B------:R-:W-:Y:S02]  /*0c60*/  LEA.HI R0, R0, R231, RZ, 0x3 ;  /* 0x000000e700007211 */ /* 0x000fe400078f18ff */
[----:B------:R-:W-:Y:S02]  /*0c70*/  LOP3.LUT R220, R2, 0xffffff80, RZ, 0xc0, !PT ;  /* 0xffffff8002dc7812 */ /* 0x000fe400078ec0ff */
[----:B------:R-:W-:-:S02]  /*0c80*/  SHF.R.S32.HI R221, RZ, 0x7, R2 ;  /* 0x00000007ffdd7819 */ /* 0x000fc40000011402 */
[----:B------:R-:W-:Y:S01]  /*0c90*/  SHF.R.S32.HI R204, RZ, 0x3, R0 ;  /* 0x00000003ffcc7819 */ /* 0x000fe20000011400 */
[----:B------:R-:W-:Y:S01]  /*0ca0*/  IMAD.IADD R220, R231, 0x1, -R220 ;  /* 0x00000001e7dc7824 */ /* 0x000fe200078e0adc */
[----:B------:R-:W-:Y:S01]  /*0cb0*/  LEA.HI R2, R2, R221, RZ, 0x1 ;  /* 0x000000dd02027211 */ /* 0x000fe200078f08ff */
[----:B------:R-:W-:-:S03]  /*0cc0*/  ULOP3.LUT UR4, UR4, 0x1, URZ, 0xfc, !UPT ;  /* 0x0000000104047892 */ /* 0x000fc6000f8efc3f */
[----:B------:R-:W-:Y:S02]  /*0cd0*/  SHF.R.S32.HI R7, RZ, 0x1f, R220 ;  /* 0x0000001fff077819 */ /* 0x000fe400000114dc */
[----:B------:R-:W-:Y:S01]  /*0ce0*/  LOP3.LUT R6, R2, 0x3fffffe, RZ, 0xc0, !PT ;  /* 0x03fffffe02067812 */ /* 0x000fe200078ec0ff */
[----:B------:R-:W-:Y:S01]  /*0cf0*/  IMAD.U32 R226, RZ, RZ, UR4 ;  /* 0x00000004ffe27e24 */ /* 0x000fe2000f8e00ff */
[CC--:B------:R-:W-:Y:S01]  /*0d00*/  LEA.HI R8, R7.reuse, R220.reuse, RZ, 0x2 ;  /* 0x000000dc07087211 */ /* 0x0c0fe200078f10ff */
[----:B------:R-:W-:Y:S01]  /*0d10*/  UMOV UR4, URZ ;  /* 0x0000003f00047c82 */ /* 0x000fe20008000000 */
[----:B------:R-:W-:Y:S01]  /*0d20*/  LEA.HI R7, R7, R220, RZ, 0x5 ;  /* 0x000000dc07077211 */ /* 0x000fe200078f28ff */
[----:B------:R-:W-:Y:S01]  /*0d30*/  IMAD.IADD R6, R221, 0x1, -R6 ;  /* 0x00000001dd067824 */ /* 0x000fe200078e0a06 */
[--C-:B------:R-:W-:Y:S01]  /*0d40*/  SHF.R.S32.HI R9, RZ, 0x2, R8.reuse ;  /* 0x00000002ff097819 */ /* 0x100fe20000011408 */
[----:B------:R-:W-:Y:S01]  /*0d50*/  IMAD.U32 R219, RZ, RZ, UR4 ;  /* 0x00000004ffdb7e24 */ /* 0x000fe2000f8e00ff */
[----:B------:R-:W-:-:S02]  /*0d60*/  SHF.R.S32.HI R10, RZ, 0x1f, R8 ;  /* 0x0000001fff0a7819 */ /* 0x000fc40000011408 */
[----:B------:R-:W-:Y:S02]  /*0d70*/  LOP3.LUT R2, R0, 0xfffffff8, RZ, 0xc0, !PT ;  /* 0xfffffff800027812 */ /* 0x000fe400078ec0ff */
[----:B------:R-:W-:Y:S02]  /*0d80*/  LEA.HI R10, R10, R9, RZ, 0x3 ;  /* 0x000000090a0a7211 */ /* 0x000fe400078f18ff */
[----:B------:R-:W-:Y:S01]  /*0d90*/  SHF.R.S32.HI R7, RZ, 0x5, R7 ;  /* 0x00000005ff077819 */ /* 0x000fe20000011407 */
[----:B------:R-:W-:Y:S01]  /*0da0*/  IMAD.IADD R201, R231, 0x1, -R2 ;  /* 0x00000001e7c97824 */ /* 0x000fe200078e0a02 */
[----:B------:R-:W-:Y:S02]  /*0db0*/  LOP3.LUT R10, R10, 0xfffffff8, RZ, 0xc0, !PT ;  /* 0xfffffff80a0a7812 */ /* 0x000fe400078ec0ff */
[----:B------:R-:W-:Y:S01]  /*0dc0*/  LOP3.LUT R223, R8, 0x7ffffffc, RZ, 0xc0, !PT ;  /* 0x7ffffffc08df7812 */ /* 0x000fe200078ec0ff */
[----:B------:R-:W-:Y:S02]  /*0dd0*/  IMAD.SHL.U32 R2, R201, 0x8, RZ ;  /* 0x00000008c9027824 */ /* 0x000fe400078e00ff */
[----:B------:R-:W-:Y:S01]  /*0de0*/  IMAD.IADD R10, R9, 0x1, -R10 ;  /* 0x00000001090a7824 */ /* 0x000fe200078e0a0a */
[----:B------:R-:W-:Y:S01]  /*0df0*/  LEA.HI R9, R5, R5, RZ, 0x1 ;  /* 0x0000000505097211 */ /* 0x000fe200078f08ff */
[C---:B------:R-:W-:Y:S01]  /*0e00*/  VIADD R23, R2.reuse, 0x40 ;  /* 0x0000004002177836 */ /* 0x040fe20000000000 */
[----:B------:R-:W-:Y:S01]  /*0e10*/  SHF.R.S32.HI R230, RZ, 0x1f, R2 ;  /* 0x0000001fffe67819 */ /* 0x000fe20000011402 */
[----:B------:R-:W-:Y:S01]  /*0e20*/  IMAD R7, R7, 0x10, R10 ;  /* 0x0000001007077824 */ /* 0x000fe200078e020a */
[----:B------:R-:W-:Y:S01]  /*0e30*/  LOP3.LUT R10, R9, 0x1ffffffe, RZ, 0xc0, !PT ;  /* 0x1ffffffe090a7812 */ /* 0x000fe200078ec0ff */
[C---:B------:R-:W-:Y:S01]  /*0e40*/  VIADD R22, R2.reuse, 0x80 ;  /* 0x0000008002167836 */ /* 0x040fe20000000000 */
[----:B------:R-:W-:Y:S01]  /*0e50*/  SHF.R.S32.HI R229, RZ, 0x1f, R23 ;  /* 0x0000001fffe57819 */ /* 0x000fe20000011417 */
[----:B------:R-:W-:-:S02]  /*0e60*/  VIADD R200, R2, 0xc0 ;  /* 0x000000c002c87836 */ /* 0x000fc40000000000 */
[----:B------:R-:W-:Y:S01]  /*0e70*/  IMAD.IADD R5, R5, 0x1, -R10 ;  /* 0x0000000105057824 */ /* 0x000fe200078e0a0a */
[----:B------:R-:W-:Y:S01]  /*0e80*/  SHF.R.S32.HI R228, RZ, 0x1f, R22 ;  /* 0x0000001fffe47819 */ /* 0x000fe20000011416 */
[----:B------:R-:W-:Y:S01]  /*0e90*/  IMAD R222, R6, 0x40, R7 ;  /* 0x0000004006de7824 */ /* 0x000fe200078e0207 */
[----:B------:R-:W-:Y:S01]  /*0ea0*/  SHF.R.S32.HI R227, RZ, 0x1f, R200 ;  /* 0x0000001fffe37819 */ /* 0x000fe200000114c8 */
[----:B------:R-:W-:Y:S02]  /*0eb0*/  IMAD.MOV.U32 R7, RZ, RZ, R15 ;  /* 0x000000ffff077224 */ /* 0x000fe400078e000f */
[----:B------:R-:W-:Y:S02]  /*0ec0*/  IMAD.IADD R223, R220, 0x1, -R223 ;  /* 0x00000001dcdf7824 */ /* 0x000fe400078e0adf */
[----:B------:R-:W-:-:S07]  /*0ed0*/  IMAD R224, R5, 0x8, R222 ;  /* 0x0000000805e07824 */ /* 0x000fce00078e02de */
.L_x_1077:
[----:B0-23--:R-:W0:Y:S01]  /*0ee0*/  LDC.64 R4, c[0x0][0xd88] ;  /* 0x00036200ff047b82 */ /* 0x00de220000000a00 */
[----:B------:R-:W-:Y:S01]  /*0ef0*/  ULDC.64 UR8, c[0x0][0xb20] ;  /* 0x0002c80000087ab9 */ /* 0x000fe20000000a00 */
[----:B------:R-:W-:Y:S01]  /*0f00*/  ULDC.64 UR10, c[0x0][0x418] ;  /* 0x00010600000a7ab9 */ /* 0x000fe20000000a00 */
[----:B------:R-:W-:Y:S01]  /*0f10*/  IMAD.MOV.U32 R3, RZ, RZ, RZ ;  /* 0x000000ffff037224 */ /* 0x000fe200078e00ff */
[----:B------:R-:W-:Y:S01]  /*0f20*/  ULDC UR4, c[0x0][0x424] ;  /* 0x0001090000047ab9 */ /* 0x000fe20000000800 */
[----:B------:R-:W-:Y:S01]  /*0f30*/  ULDC UR7, c[0x0][0x2f0] ;  /* 0x0000bc0000077ab9 */ /* 0x000fe20000000800 */
[----:B0-----:R-:W-:-:S06]  /*0f40*/  IMAD.WIDE R4, R7, 0x4, R4 ;  /* 0x0000000407047825 */ /* 0x001fcc00078e0204 */
[----:B------:R-:W2:Y:S01]  /*0f50*/  LDG.E R4, desc[UR38][R4.64] ;  /* 0x0000002604047981 */ /* 0x000ea2000c1e1900 */
[----:B------:R-:W-:-:S04]  /*0f60*/  UISETP.NE.U32.AND UP0, UPT, UR8, URZ, UPT ;  /* 0x0000003f0800728c */ /* 0x000fc8000bf05070 */
[----:B------:R-:W-:-:S06]  /*0f70*/  UISETP.NE.AND.EX UP0, UPT, UR9, URZ, UPT, UP0 ;  /* 0x0000003f0900728c */ /* 0x000fcc000bf05300 */
[----:B------:R-:W-:Y:S02]  /*0f80*/  PLOP3.LUT P0, PT, PT, PT, UP0, 0x80, 0x0 ;  /* 0x000000000000781c */ /* 0x000fe40003f0f008 */
[----:B--2---:R-:W-:-:S13]  /*0f90*/  R2UR UR61, R4 ;  /* 0x00000000043d72ca */ /* 0x004fda00000e0000 */
[----:B------:R-:W-:Y:S02]  /*0fa0*/  USHF.R.S32.HI UR12, URZ, 0x1f, UR61 ;  /* 0x0000001f3f0c7899 */ /* 0x000fe4000801143d */
[----:B------:R-:W-:-:S04]  /*0fb0*/  @UP0 ULEA UR8, UP1, UR61, UR8, 0x2 ;  /* 0x000000083d080291 */ /* 0x000fc8000f82103f */
[----:B------:R-:W-:Y:S02]  /*0fc0*/  @UP0 ULEA.HI.X UR9, UR61, UR9, UR12, 0x2, UP1 ;  /* 0x000000093d090291 */ /* 0x000fe400088f140c */
[----:B------:R-:W-:Y:S02]  /*0fd0*/  IMAD.U32 R218, RZ, RZ, UR12 ;  /* 0x0000000cffda7e24 */ /* 0x000fe4000f8e00ff */
[----:B------:R-:W-:Y:S02]  /*0fe0*/  IMAD.U32 R6, RZ, RZ, UR8 ;  /* 0x00000008ff067e24 */ /* 0x000fe4000f8e00ff */
[----:B------:R-:W-:Y:S01]  /*0ff0*/  IMAD.U32 R7, RZ, RZ, UR9 ;  /* 0x00000009ff077e24 */ /* 0x000fe2000f8e00ff */
[----:B------:R-:W-:Y:S02]  /*1000*/  ULDC.64 UR8, c[0x0][0xb18] ;  /* 0x0002c60000087ab9 */ /* 0x000fe40000000a00 */
[----:B------:R-:W-:Y:S02]  /*1010*/  UISETP.NE.U32.AND UP1, UPT, UR8, URZ, UPT ;  /* 0x0000003f0800728c */ /* 0x000fe4000bf25070 */
[----:B------:R-:W-:Y:S01]  /*1020*/  UISETP.NE.U32.AND UP0, UPT, UR10, URZ, UPT ;  /* 0x0000003f0a00728c */ /* 0x000fe2000bf05070 */
[----:B------:R0:W5:Y:S01]  /*1030*/  @P0 LDG.E R3, desc[UR38][R6.64] ;  /* 0x0000002606030981 */ /* 0x000162000c1e1900 */
[----:B------:R-:W-:-:S02]  /*1040*/  UISETP.NE.AND.EX UP1, UPT, UR9, URZ, UPT, UP1 ;  /* 0x0000003f0900728c */ /* 0x000fc4000bf25310 */
[----:B------:R-:W-:-:S04]  /*1050*/  UISETP.NE.AND.EX UP0, UPT, UR11, URZ, UPT, UP0 ;  /* 0x0000003f0b00728c */ /* 0x000fc8000bf05300 */
[----:B------:R-:W-:Y:S01]  /*1060*/  USEL UR4, UR4, 0x1, UP0 ;  /* 0x0000000104047887 */ /* 0x000fe20008000000 */
[----:B------:R-:W-:-:S03]  /*1070*/  PLOP3.LUT P0, PT, PT, PT, UP1, 0x80, 0x0 ;  /* 0x000000000000781c */ /* 0x000fc60003f0f018 */
[----:B------:R-:W-:Y:S02]  /*1080*/  UIMAD UR4, UR4, UR7, URZ ;  /* 0x00000007040472a4 */ /* 0x000fe4000f8e023f */
[----:B------:R-:W-:-:S04]  /*1090*/  @UP1 ULEA UR8, UP0, UR61, UR8, 0x2 ;  /* 0x000000083d081291 */ /* 0x000fc8000f80103f */
[----:B------:R-:W-:Y:S01]  /*10a0*/  @UP1 ULEA.HI.X UR9, UR61, UR9, UR12, 0x2, UP0 ;  /* 0x000000093d091291 */ /* 0x000fe200080f140c */
[----:B------:R-:W-:Y:S02]  /*10b0*/  IMAD.U32 R156, RZ, RZ, UR4 ;  /* 0x00000004ff9c7e24 */ /* 0x000fe4000f8e00ff */
[----:B------:R-:W-:-:S03]  /*10c0*/  IMAD.U32 R4, RZ, RZ, UR8 ;  /* 0x00000008ff047e24 */ /* 0x000fc6000f8e00ff */
[----:B------:R-:W-:-:S05]  /*10d0*/  IMAD.U32 R5, RZ, RZ, UR9 ;  /* 0x00000009ff057e24 */ /* 0x000fca000f8e00ff */
[----:B------:R0:W5:Y:S01]  /*10e0*/  @P0 LDG.E R156, desc[UR38][R4.64] ;  /* 0x00000026049c0981 */ /* 0x000162000c1e1900 */
[----:B------:R-:W-:Y:S02]  /*10f0*/  IMAD.U32 R203, RZ, RZ, UR5 ;  /* 0x00000005ffcb7e24 */ /* 0x000fe4000f8e00ff */
[----:B------:R-:W-:Y:S01]  /*1100*/  IMAD.U32 R202, RZ, RZ, UR6 ;  /* 0x00000006ffca7e24 */ /* 0x000fe2000f8e00ff */
[----:B-1--4-:R-:W-:Y:S06]  /*1110*/  @P0 BRA `(.L_x_1035) ;  /* 0x00000000002c0947 */ /* 0x012fec0003800000 */
[----:B------:R-:W-:Y:S02]  /*1120*/  ULDC.64 UR4, c[0x0][0xb00] ;  /* 0x0002c00000047ab9 */ /* 0x000fe40000000a00 */
[----:B------:R-:W-:-:S04]  /*1130*/  ISETP.NE.U32.AND P0, PT, RZ, UR4, PT ;  /* 0x00000004ff007c0c */ /* 0x000fc8000bf05070 */
[----:B------:R-:W-:-:S13]  /*1140*/  ISETP.NE.AND.EX P0, PT, RZ, UR5, PT, P0 ;  /* 0x00000005ff007c0c */ /* 0x000fda000bf05300 */
[----:B------:R-:W-:Y:S05]  /*1150*/  @!P0 BRA `(.L_x_1035) ;  /* 0x00000000001c8947 */ /* 0x000fea0003800000 */
[----:B------:R-:W-:Y:S02]  /*1160*/  ULDC.64 UR4, c[0x0][0xb00] ;  /* 0x0002c00000047ab9 */ /* 0x000fe40000000a00 */
[----:B------:R-:W-:-:S06]  /*1170*/  UIMAD.WIDE UR4, UR61, 0x4, UR4 ;  /* 0x000000043d0478a5 */ /* 0x000fcc000f8e0204 */
[----:B0-----:R-:W-:Y:S02]  /*1180*/  IMAD.U32 R4, RZ, RZ, UR4 ;  /* 0x00000004ff047e24 */ /* 0x001fe4000f8e00ff */
[----:B------:R-:W-:-:S05]  /*1190*/  IMAD.U32 R5, RZ, RZ, UR5 ;  /* 0x00000005ff057e24 */ /* 0x000fca000f8e00ff */
[----:B-----5:R-:W2:Y:S04]  /*11a0*/  LDG.E R156, desc[UR38][R4.64] ;  /* 0x00000026049c7981 */ /* 0x020ea8000c1e1900 */
[----:B------:R-:W2:Y:S02]  /*11b0*/  LDG.E R7, desc[UR38][R4.64+0x4] ;  /* 0x0000042604077981 */ /* 0x000ea4000c1e1900 */
[----:B--2---:R-:W-:-:S07]  /*11c0*/  IMAD.IADD R156, R7, 0x1, -R156 ;  /* 0x00000001079c7824 */ /* 0x004fce00078e0a9c */
.L_x_1035:
[----:B-----5:R-:W-:Y:S01]  /*11d0*/  IMAD.IADD R156, R156, 0x1, -R3 ;  /* 0x000000019c9c7824 */ /* 0x020fe200078e0a03 */
[----:B------:R-:W-:Y:S02]  /*11e0*/  PLOP3.LUT P0, PT, PT, PT, PT, 0x80, 0x0 ;  /* 0x000000000000781c */ /* 0x000fe40003f0f070 */
[----:B------:R-:W-:Y:S01]  /*11f0*/  CS2R R8, SRZ ;  /* 0x0000000000087805 */ /* 0x000fe2000001ff00 */
[----:B------:R-:W-:Y:S01]  /*1200*/  IMAD.MOV.U32 R150, RZ, RZ, RZ ;  /* 0x000000ffff967224 */ /* 0x000fe200078e00ff */
[----:B------:R-:W-:Y:S02]  /*1210*/  CS2R R148, SRZ ;  /* 0x0000000000947805 */ /* 0x000fe4000001ff00 */
[C---:B------:R-:W-:Y:S01]  /*1220*/  ISETP.GE.AND P1, PT, R156.reuse, 0x1, PT ;  /* 0x000000019c00780c */ /* 0x040fe20003f26270 */
[----:B------:R-:W-:Y:S01]  /*1230*/  VIADD R0, R156, 0x5f ;  /* 0x0000005f9c007836 */ /* 0x000fe20000000000 */
[----:B------:R-:W-:Y:S02]  /*1240*/  CS2R R146, SRZ ;  /* 0x0000000000927805 */ /* 0x000fe4000001ff00 */
[----:B------:R-:W-:-:S02]  /*1250*/  CS2R R144, SRZ ;  /* 0x0000000000907805 */ /* 0x000fc4000001ff00 */
[----:B------:R-:W-:Y:S01]  /*1260*/  CS2R R142, SRZ ;  /* 0x00000000008e7805 */ /* 0x000fe2000001ff00 */
[----:B------:R-:W-:Y:S01]  /*1270*/  IMAD.HI R0, R0, 0x2aaaaaab, RZ ;  /* 0x2aaaaaab00007827 */ /* 0x000fe200078e02ff */
[----:B------:R-:W-:Y:S02]  /*1280*/  CS2R R140, SRZ ;  /* 0x00000000008c7805 */ /* 0x000fe4000001ff00 */
[----:B------:R-:W-:Y:S02]  /*1290*/  CS2R R138, SRZ ;  /* 0x00000000008a7805 */ /* 0x000fe4000001ff00 */
[----:B------:R-:W-:Y:S02]  /*12a0*/  CS2R R136, SRZ ;  /* 0x0000000000887805 */ /* 0x000fe4000001ff00 */
[----:B------:R-:W-:Y:S02]  /*12b0*/  CS2R R134, SRZ ;  /* 0x0000000000867805 */ /* 0x000fe4000001ff00 */
[----:B------:R-:W-:-:S02]  /*12c0*/  SHF.R.U32.HI R3, RZ, 0x1f, R0 ;  /* 0x0000001fff037819 */ /* 0x000fc40000011600 */
[----:B------:R-:W-:Y:S02]  /*12d0*/  CS2R R132, SRZ ;  /* 0x0000000000847805 */ /* 0x000fe4000001ff00 */
[----:B------:R-:W-:Y:S02]  /*12e0*/  CS2R R130, SRZ ;  /* 0x0000000000827805 */ /* 0x000fe4000001ff00 */
[----:B------:R-:W-:Y:S02]  /*12f0*/  CS2R R128, SRZ ;  /* 0x0000000000807805 */ /* 0x000fe4000001ff00 */
[----:B------:R-:W-:Y:S01]  /*1300*/  LEA.HI.SX32 R206, R0, R3, 0x1c ;  /* 0x0000000300ce7211 */ /* 0x000fe200078fe2ff */
        /* <DEDUP_REMOVED lines=53> */
[----:B------:R-:W-:Y:S01]  /*1660*/  CS2R R24, SRZ ;  /* 0x0000000000187805 */ /* 0x000fe2000001ff00 */
[----:B------:R-:W-:Y:S06]  /*1670*/  @!P1 BRA `(.L_x_1036) ;  /* 0x0000005000d89947 */ /* 0x000fec0003800000 */
[----:B0-----:R-:W0:Y:S01]  /*1680*/  S2R R4, SR_CgaCtaId ;  /* 0x0000000000047919 */ /* 0x001e220000008800 */
[----:B------:R-:W-:Y:S01]  /*1690*/  MOV R3, 0x400 ;  /* 0x0000040000037802 */ /* 0x000fe20000000f00 */
[----:B------:R-:W1:Y:S03]  /*16a0*/  SHFL.IDX PT, R0, R221, RZ, 0x1f ;  /* 0x00001fffdd007589 */ /* 0x000e6600000e0000 */
[----:B0-----:R-:W-:Y:S02]  /*16b0*/  LEA R4, R4, R3, 0x18 ;  /* 0x0000000304047211 */ /* 0x001fe400078ec0ff */
[----:B-1----:R-:W-:-:S03]  /*16c0*/  LEA.HI R3, R0, R0, RZ, 0x1 ;  /* 0x0000000000037211 */ /* 0x002fc600078f08ff */
[----:B------:R-:W-:Y:S01]  /*16d0*/  VIADD R4, R4, 0x18400 ;  /* 0x0001840004047836 */ /* 0x000fe20000000000 */
[----:B------:R-:W-:-:S04]  /*16e0*/  LOP3.LUT R3, R3, 0xffffe, RZ, 0xc0, !PT ;  /* 0x000ffffe03037812 */ /* 0x000fc800078ec0ff */
[----:B------:R-:W-:Y:S01]  /*16f0*/  LOP3.LUT P0, RZ, R4, 0x1bf, RZ, 0xc0, !PT ;  /* 0x000001bf04ff7812 */ /* 0x000fe2000780c0ff */
[----:B------:R-:W-:-:S12]  /*1700*/  IMAD.IADD R16, R0, 0x1, -R3 ;  /* 0x0000000100107824 */ /* 0x000fd800078e0a03 */
        /* <DEDUP_REMOVED lines=17> */
.L_x_1037:
[----:B------:R-:W0:Y:S01]  /*1820*/  S2R R3, SR_CgaCtaId ;  /* 0x0000000000037919 */ /* 0x000e220000008800 */
[----:B------:R-:W-:Y:S02]  /*1830*/  R2UR UR5, R219 ;  /* 0x00000000db0572ca */ /* 0x000fe400000e0000 */
[----:B------:R-:W-:Y:S01]  /*1840*/  MOV R0, 0x400 ;  /* 0x0000040000007802 */ /* 0x000fe20000000f00 */
[----:B------:R-:W1:Y:S10]  /*1850*/  S2R R17, SR_TID.X ;  /* 0x0000000000117919 */ /* 0x000e740000002100 */
[----:B------:R-:W-:-:S04]  /*1860*/  ULEA.HI UR4, UR5, UR5, URZ, 0x1 ;  /* 0x0000000505047291 */ /* 0x000fc8000f8f083f */
        /* <DEDUP_REMOVED lines=9> */
.L_x_1208:
[----:B------:R-:W-:Y:S05]  /*1900*/  WARPSYNC.ALL ;  /* 0x0000000000007948 */ /* 0x000fea0003800000 */
[----:B------:R-:W-:Y:S01]  /*1910*/  R2UR UR4, R226 ;  /* 0x00000000e20472ca */ /* 0x000fe200000e0000 */
[----:B------:R1:W-:-:S12]  /*1920*/  BAR.SYNC.DEFER_BLOCKING R215, 0x100 ;  /* 0x000400d70000751d */ /* 0x0003d80000010000 */
[----:B------:R-:W-:-:S05]  /*1930*/  IMAD.U32 R3, RZ, RZ, UR4 ;  /* 0x00000004ff037e24 */ /* 0x000fca000f8e00ff */
[----:B------:R-:W-:-:S13]  /*1940*/  ISETP.NE.AND P0, PT, R3, 0x3, PT ;  /* 0x000000030300780c */ /* 0x000fda0003f05270 */
[----:B-1----:R-:W-:Y:S05]  /*1950*/  @!P0 BRA `(.L_x_1039) ;  /* 0x0000000000048947 */ /* 0x002fea0003800000 */
[----:B------:R-:W-:Y:S01]  /*1960*/  BPT.TRAP 0x1 ;  /* 0x000000040000795c */ /* 0x000fe20000300000 */
.L_x_1039:
[----:B------:R-:W-:Y:S02]  /*1970*/  IMAD.U32 R4, RZ, RZ, UR36 ;  /* 0x00000024ff047e24 */ /* 0x000fe4000f8e00ff */
[----:B------:R-:W-:Y:S02]  /*1980*/  IMAD.U32 R6, RZ, RZ, UR37 ;  /* 0x00000025ff067e24 */ /* 0x000fe4000f8e00ff */
[----:B------:R-:W-:-:S03]  /*1990*/  IMAD R3, R4, 0x8, R5 ;  /* 0x0000000804037824 */ /* 0x000fc600078e0205 */
[----:B------:R-:W-:-:S04]  /*19a0*/  SHF.L.U32 R4, R6, 0x1f, RZ ;  /* 0x0000001f06047819 */ /* 0x000fc800000006ff */
[----:B------:R1:W2:Y:S01]  /*19b0*/  SYNCS.PHASECHK.TRANS64.TRYWAIT P1, [R3+URZ+0x32430], R4 ;  /* 0x03243004030075a7 */ /* 0x0002a2000802017f */
[----:B------:R-:W-:Y:S05]  /*19c0*/  @!P0 BRA `(.L_x_1040) ;  /* 0x0000000000048947 */ /* 0x000fea0003800000 */
[----:B------:R-:W-:Y:S01]  /*19d0*/  BPT.TRAP 0x1 ;  /* 0x000000040000795c */ /* 0x000fe20000300000 */
.L_x_1040:
[----:B------:R-:W-:Y:S01]  /*19e0*/  IMAD R16, R16, 0x2000, R5 ;  /* 0x0000200010107824 */ /* 0x000fe200078e0205 */
[----:B--2---:R-:W-:Y:S06]  /*19f0*/  @P1 BRA `(.L_x_1041) ;  /* 0x0000000000081947 */ /* 0x004fec0003800000 */
[----:B------:R-:W2:Y:S02]  /*1a00*/  SYNCS.PHASECHK.TRANS64.TRYWAIT P1, [R3+URZ+0x32430], R4 ;  /* 0x03243004030075a7 */ /* 0x000ea4000802017f */
[----:B--2---:R-:W-:Y:S05]  /*1a10*/  @!P1 BRA `(.L_x_1042) ;  /* 0x000000e800d09947 */ /* 0x004fea0003800000 */
.L_x_1041:
[----:B------:R-:W-:Y:S01]  /*1a20*/  R2UR UR4, R5 ;  /* 0x00000000050472ca */ /* 0x000fe200000e0000 */
[----:B------:R-:W-:Y:S01]  /*1a30*/  WARPGROUP.ARRIVE ;  /* 0x00000000000079c5 */ /* 0x000fe20000000000 */
[----:B------:R-:W-:Y:S01]  /*1a40*/  R2UR UR5, R16 ;  /* 0x00000000100572ca */ /* 0x000fe200000e0000 */
[----:B------:R-:W-:Y:S01]  /*1a50*/  UMOV UR13, 0x40000040 ;  /* 0x40000040000d7882 */ /* 0x000fe20000000000 */
[----:B------:R-:W-:Y:S01]  /*1a60*/  UMOV UR15, 0x40000040 ;  /* 0x40000040000f7882 */ /* 0x000fe20000000000 */
[----:B------:R-:W-:-:S08]  /*1a70*/  IMAD.U32 R21, RZ, RZ, UR13 ;  /* 0x0000000dff157e24 */ /* 0x000fd0000f8e00ff */
[----:B------:R-:W-:Y:S02]  /*1a80*/  UIADD3 UR4, UR4, 0x1c400, URZ ;  /* 0x0001c40004047890 */ /* 0x000fe4000fffe03f */
[----:B------:R-:W-:Y:S02]  /*1a90*/  UIADD3 UR6, UR5, 0x18400, URZ ;  /* 0x0001840005067890 */ /* 0x000fe4000fffe03f */
[----:B------:R-:W-:Y:S02]  /*1aa0*/  USHF.R.U32.HI UR4, URZ, 0x4, UR4 ;  /* 0x000000043f047899 */ /* 0x000fe40008011604 */
[----:B------:R-:W-:Y:S02]  /*1ab0*/  USHF.R.U32.HI UR6, URZ, 0x4, UR6 ;  /* 0x000000043f067899 */ /* 0x000fe40008011606 */
[----:B------:R-:W-:Y:S02]  /*1ac0*/  ULOP3.LUT UR4, UR4, 0x3fff, URZ, 0xc0, !UPT ;  /* 0x00003fff04047892 */ /* 0x000fe4000f8ec03f */
[----:B------:R-:W-:-:S02]  /*1ad0*/  ULOP3.LUT UR6, UR6, 0x3fff, URZ, 0xc0, !UPT ;  /* 0x00003fff06067892 */ /* 0x000fc4000f8ec03f */
[----:B------:R-:W-:Y:S02]  /*1ae0*/  ULOP3.LUT UR60, UR4, 0x10000, URZ, 0xfc, !UPT ;  /* 0x00010000043c7892 */ /* 0x000fe4000f8efc3f */
[----:B------:R-:W-:Y:S02]  /*1af0*/  ULOP3.LUT UR8, UR6, 0x10000, URZ, 0xfc, !UPT ;  /* 0x0001000006087892 */ /* 0x000fe4000f8efc3f */
[----:B------:R-:W-:Y:S02]  /*1b00*/  UIMAD UR4, UR36, 0x300, UR60 ;  /* 0x00000300240478a4 */ /* 0x000fe4000f8e023c */
[----:B------:R-:W-:Y:S02]  /*1b10*/  UIADD3 UR6, UR8, 0x2, URZ ;  /* 0x0000000208067890 */ /* 0x000fe4000fffe03f */
[----:B------:R-:W-:Y:S01]  /*1b20*/  UIADD3 UR7, UR4, 0x2, URZ ;  /* 0x0000000204077890 */ /* 0x000fe2000fffe03f */
[----:B------:R-:W-:Y:S02]  /*1b30*/  UMOV UR12, UR8 ;  /* 0x00000008000c7c82 */ /* 0x000fe40008000000 */
[----:B------:R-:W-:Y:S01]  /*1b40*/  UMOV UR14, UR4 ;  /* 0x00000004000e7c82 */ /* 0x000fe20008000000 */
[----:B------:R-:W-:Y:S01]  /*1b50*/  IMAD.U32 R20, RZ, RZ, UR12 ;  /* 0x0000000cff147e24 */ /* 0x000fe2000f8e00ff */
[----:B------:R-:W-:Y:S01]  /*1b60*/  HGMMA.64x96x16.F32 R24, gdesc[UR12], RZ, !UPT, gsb0 ;  /* 0x016000000c1879f0 */ /* 0x000fe2000c0008ff */
[----:B------:R-:W-:Y:S01]  /*1b70*/  UMOV UR12, UR6 ;  /* 0x00000006000c7c82 */ /* 0x000fe20008000000 */
[----:B------:R-:W-:Y:S01]  /*1b80*/  UMOV UR13, 0x40000040 ;  /* 0x40000040000d7882 */ /* 0x000fe20000000000 */
[----:B------:R-:W-:Y:S01]  /*1b90*/  UMOV UR14, UR7 ;  /* 0x00000007000e7c82 */ /* 0x000fe20008000000 */
[----:B------:R-:W-:Y:S01]  /*1ba0*/  UMOV UR15, 0x40000040 ;  /* 0x40000040000f7882 */ /* 0x000fe20000000000 */
[----:B------:R-:W-:Y:S01]  /*1bb0*/  UIADD3 UR6, UR8, 0x4, URZ ;  /* 0x0000000408067890 */ /* 0x000fe2000fffe03f */
[----:B------:R-:W-:Y:S01]  /*1bc0*/  IMAD.U32 R18, RZ, RZ, UR12 ;  /* 0x0000000cff127e24 */ /* 0x000fe2000f8e00ff */
[----:B------:R-:W-:Y:S01]  /*1bd0*/  UIADD3 UR7, UR4, 0x4, URZ ;  /* 0x0000000404077890 */ /* 0x000fe2000fffe03f */
[----:B------:R-:W-:Y:S01]  /*1be0*/  IMAD.U32 R19, RZ, RZ, UR13 ;  /* 0x0000000dff137e24 */ /* 0x000fe2000f8e00ff */
[----:B------:R-:W-:Y:S01]  /*1bf0*/  UIADD3 UR4, UR4, 0x6, URZ ;  /* 0x0000000604047890 */ /* 0x000fe2000fffe03f */
[----:B------:R-:W-:-:S02]  /*1c00*/  WARPGROUP.DEPBAR.LE gsb0, 0x0 ;  /* 0x00008000000079c5 */ /* 0x000fc40000010000 */
[----:B------:R-:W-:-:S06]  /*1c10*/  WARPGROUP.ARRIVE ;  /* 0x00000000000079c5 */ /* 0x000fcc0000000000 */
[----:B------:R-:W-:Y:S01]  /*1c20*/  HGMMA.64x96x16.F32 R24, gdesc[UR12], R24, gsb0 ;  /* 0x016000000c1879f0 */ /* 0x000fe20008000818 */
[----:B------:R-:W-:Y:S01]  /*1c30*/  UMOV UR12, UR6 ;  /* 0x00000006000c7c82 */ /* 0x000fe20008000000 */
[----:B------:R-:W-:Y:S01]  /*1c40*/  UMOV UR13, 0x40000040 ;  /* 0x40000040000d7882 */ /* 0x000fe20000000000 */
[----:B------:R-:W-:Y:S01]  /*1c50*/  UMOV UR14, UR7 ;  /* 0x00000007000e7c82 */ /* 0x000fe20008000000 */
[----:B------:R-:W-:Y:S01]  /*1c60*/  UMOV UR15, 0x40000040 ;  /* 0x40000040000f7882 */ /* 0x000fe20000000000 */
[----:B------:R-:W-:Y:S01]  /*1c70*/  UIADD3 UR6, UR8, 0x6, URZ ;  /* 0x0000000608067890 */ /* 0x000fe2000fffe03f */
[----:B------:R-:W-:Y:S02]  /*1c80*/  IMAD.U32 R16, RZ, RZ, UR12 ;  /* 0x0000000cff107e24 */ /* 0x000fe4000f8e00ff */
[----:B------:R-:W-:Y:S01]  /*1c90*/  IMAD.U32 R17, RZ, RZ, UR13 ;  /* 0x0000000dff117e24 */ /* 0x000fe2000f8e00ff */
[----:B------:R-:W-:Y:S02]  /*1ca0*/  WARPGROUP.DEPBAR.LE gsb0, 0x0 ;  /* 0x00008000000079c5 */ /* 0x000fe40000010000 */
[----:B------:R-:W-:-:S06]  /*1cb0*/  WARPGROUP.ARRIVE ;  /* 0x00000000000079c5 */ /* 0x000fcc0000000000 */
[----:B------:R-:W-:Y:S01]  /*1cc0*/  HGMMA.64x96x16.F32 R24, gdesc[UR12], R24, gsb0 ;  /* 0x016000000c1879f0 */ /* 0x000fe20008000818 */
[----:B------:R-:W-:Y:S01]  /*1cd0*/  UMOV UR12, UR6 ;  /* 0x00000006000c7c82 */ /* 0x000fe20008000000 */
[----:B------:R-:W-:Y:S01]  /*1ce0*/  UMOV UR13, 0x40000040 ;  /* 0x40000040000d7882 */ /* 0x000fe20000000000 */
[----:B------:R-:W-:Y:S01]  /*1cf0*/  UMOV UR14, UR4 ;  /* 0x00000004000e7c82 */ /* 0x000fe20008000000 */
[----:B------:R-:W-:Y:S01]  /*1d00*/  UMOV UR15, 0x40000040 ;  /* 0x40000040000f7882 */ /* 0x000fe20000000000 */
[----:B------:R-:W-:Y:S02]  /*1d10*/  IMAD.U32 R14, RZ, RZ, UR12 ;  /* 0x0000000cff0e7e24 */ /* 0x000fe4000f8e00ff */
[----:B------:R-:W-:Y:S01]  /*1d20*/  IMAD.U32 R15, RZ, RZ, UR13 ;  /* 0x0000000dff0f7e24 */ /* 0x000fe2000f8e00ff */
[----:B------:R-:W-:Y:S02]  /*1d30*/  WARPGROUP.DEPBAR.LE gsb0, 0x0 ;  /* 0x00008000000079c5 */ /* 0x000fe40000010000 */
[----:B------:R-:W-:-:S06]  /*1d40*/  WARPGROUP.ARRIVE ;  /* 0x00000000000079c5 */ /* 0x000fcc0000000000 */
[----:B------:R-:W-:Y:S03]  /*1d50*/  HGMMA.64x96x16.F32 R24, gdesc[UR12], R24, gsb0 ;  /* 0x016000000c1879f0 */ /* 0x000fe60008000818 */
[----:B------:R-:W-:Y:S02]  /*1d60*/  WARPGROUP.DEPBAR.LE gsb0, 0x0 ;  /* 0x00008000000079c5 */ /* 0x000fe40000010000 */
[----:B------:R-:W3:Y:S02]  /*1d70*/  SYNCS.PHASECHK.TRANS64.TRYWAIT P1, [R5+URZ+0x32410], R0 ;  /* 0x03241000050075a7 */ /* 0x000ee4000802017f */
[----:B---3--:R-:W-:Y:S05]  /*1d80*/  @!P1 BRA `(.L_x_1043) ;  /* 0x000000e800089947 */ /* 0x008fea0003800000 */
.L_x_1209:
[----:B------:R-:W-:Y:S05]  /*1d90*/  @!P0 BRA `(.L_x_1044) ;  /* 0x0000000000048947 */ /* 0x000fea0003800000 */
[----:B------:R-:W-:Y:S01]  /*1da0*/  BPT.TRAP 0x1 ;  /* 0x000000040000795c */ /* 0x000fe20000300000 */
.L_x_1044:
[----:B------:R4:W0:Y:S01]  /*1db0*/  SYNCS.PHASECHK.TRANS64.TRYWAIT P1, [R3+URZ+0x32450], R4 ;  /* 0x03245004030075a7 */ /* 0x000822000802017f */
[----:B------:R-:W-:Y:S05]  /*1dc0*/  @!P0 BRA `(.L_x_1045) ;  /* 0x0000000000048947 */ /* 0x000fea0003800000 */
[----:B------:R-:W-:Y:S01]  /*1dd0*/  BPT.TRAP 0x1 ;  /* 0x000000040000795c */ /* 0x000fe20000300000 */
.L_x_1045:
[----:B0-----:R-:W-:Y:S05]  /*1de0*/  @P1 BRA `(.L_x_1046) ;  /* 0x0000000000081947 */ /* 0x001fea0003800000 */
[----:B------:R-:W0:Y:S02]  /*1df0*/  SYNCS.PHASECHK.TRANS64.TRYWAIT P1, [R3+URZ+0x32450], R4 ;  /* 0x03245004030075a7 */ /* 0x000e24000802017f */
[----:B0-----:R-:W-:Y:S05]  /*1e00*/  @!P1 BRA `(.L_x_1047) ;  /* 0x000000e400fc9947 */ /* 0x001fea0003800000 */
.L_x_1046:
[----:B------:R-:W-:Y:S01]  /*1e10*/  R2UR UR4, R5 ;  /* 0x00000000050472ca */ /* 0x000fe200000e0000 */
[----:B------:R-:W-:Y:S01]  /*1e20*/  UIADD3 UR5, UR5, 0x22400, URZ ;  /* 0x0002240005057890 */ /* 0x000fe2000fffe03f */
[----:B------:R-:W-:Y:S01]  /*1e30*/  WARPGROUP.ARRIVE ;  /* 0x00000000000079c5 */ /* 0x000fe20000000000 */
[----:B------:R-:W-:Y:S01]  /*1e40*/  UMOV UR9, 0x40000040 ;  /* 0x4000004000097882 */ /* 0x000fe20000000000 */
[----:B------:R-:W-:Y:S01]  /*1e50*/  UMOV UR11, 0x40000040 ;  /* 0x40000040000b7882 */ /* 0x000fe20000000000 */
[----:B------:R-:W-:Y:S01]  /*1e60*/  USHF.R.U32.HI UR5, URZ, 0x4, UR5 ;  /* 0x000000043f057899 */ /* 0x000fe20008011605 */
[----:B---3--:R-:W-:Y:S01]  /*1e70*/  IMAD.U32 R5, RZ, RZ, UR9 ;  /* 0x00000009ff057e24 */ /* 0x008fe2000f8e00ff */
[----:B------:R-:W-:Y:S01]  /*1e80*/  UMOV UR13, 0x40000040 ;  /* 0x40000040000d7882 */ /* 0x000fe20000000000 */
[----:B------:R-:W-:Y:S01]  /*1e90*/  UMOV UR15, 0x40000040 ;  /* 0x40000040000f7882 */ /* 0x000fe20000000000 */
[----:B------:R-:W-:Y:S01]  /*1ea0*/  IMAD.U32 R7, RZ, RZ, UR13 ;  /* 0x0000000dff077e24 */ /* 0x000fe2000f8e00ff */
[----:B------:R-:W-:Y:S01]  /*1eb0*/  UMOV UR17, 0x40000040 ;  /* 0x4000004000117882 */ /* 0x000fe20000000000 */
[----:B------:R-:W-:Y:S01]  /*1ec0*/  UMOV UR19, 0x40000040 ;  /* 0x4000004000137882 */ /* 0x000fe20000000000 */
[----:B------:R-:W-:Y:S01]  /*1ed0*/  UMOV UR21, 0x40000040 ;  /* 0x4000004000157882 */ /* 0x000fe20000000000 */
[----:B------:R-:W-:Y:S01]  /*1ee0*/  UIADD3 UR4, UR4, 0x400, URZ ;  /* 0x0000040004047890 */ /* 0x000fe2000fffe03f */
[----:B------:R-:W-:Y:S01]  /*1ef0*/  IMAD R0, R206, -0x60, R156 ;  /* 0xffffffa0ce007824 */ /* 0x000fe200078e029c */
[----:B------:R-:W-:Y:S01]  /*1f00*/  UMOV UR23, 0x40000040 ;  /* 0x4000004000177882 */ /* 0x000fe20000000000 */
[----:B------:R-:W-:Y:S01]  /*1f10*/  UMOV UR25, 0x40000040 ;  /* 0x4000004000197882 */ /* 0x000fe20000000000 */
[----:B------:R-:W-:Y:S01]  /*1f20*/  USHF.R.U32.HI UR4, URZ, 0x4, UR4 ;  /* 0x000000043f047899 */ /* 0x000fe20008011604 */
[----:B------:R-:W-:Y:S01]  /*1f30*/  VIADD R0, R0, 0x60 ;  /* 0x0000006000007836 */ /* 0x000fe20000000000 */
[----:B------:R-:W-:Y:S01]  /*1f40*/  UMOV UR27, 0x40000040 ;  /* 0x40000040001b7882 */ /* 0x000fe20000000000 */
[----:B------:R-:W-:Y:S01]  /*1f50*/  UMOV UR29, 0x40000040 ;  /* 0x40000040001d7882 */ /* 0x000fe20000000000 */
[----:B------:R-:W-:Y:S01]  /*1f60*/  ULOP3.LUT UR6, UR4, 0x3fff, URZ, 0xc0, !UPT ;  /* 0x00003fff04067892 */ /* 0x000fe2000f8ec03f */
[----:B------:R-:W-:Y:S01]  /*1f70*/  IMAD R0, R223, -0x2, R0 ;  /* 0xfffffffedf007824 */ /* 0x000fe200078e0200 */
[----:B------:R-:W-:Y:S01]  /*1f80*/  ULOP3.LUT UR4, UR5, 0x3fff, URZ, 0xc0, !UPT ;  /* 0x00003fff05047892 */ /* 0x000fe2000f8ec03f */
[----:B------:R-:W0:Y:S01]  /*1f90*/  S2R R72, SR_TID.X ;  /* 0x0000000000487919 */ /* 0x000e220000002100 */
[----:B------:R-:W-:-:S02]  /*1fa0*/  ULOP3.LUT UR7, UR6, 0x10000, URZ, 0xfc, !UPT ;  /* 0x0001000006077892 */ /* 0x000fc4000f8efc3f */
[----:B------:R-:W-:Y:S01]  /*1fb0*/  ULOP3.LUT UR4, UR4, 0x10000, URZ, 0xfc, !UPT ;  /* 0x0001000004047892 */ /* 0x000fe2000f8efc3f */
[C---:B------:R-:W-:Y:S01]  /*1fc0*/  ISETP.GT.AND P2, PT, R0.reuse, RZ, PT ;  /* 0x000000ff0000720c */ /* 0x040fe20003f44270 */
[----:B------:R-:W-:Y:S01]  /*1fd0*/  UIMAD UR5, UR36, 0xc00, UR7 ;  /* 0x00000c00240578a4 */ /* 0x000fe2000f8e0207 */
[C---:B------:R-:W-:Y:S01]  /*1fe0*/  ISETP.GT.AND P1, PT, R0.reuse, 0x1, PT ;  /* 0x000000010000780c */ /* 0x040fe20003f24270 */
[----:B------:R-:W-:Y:S01]  /*1ff0*/  UIADD3 UR16, UR4, 0x404, URZ ;  /* 0x0000040404107890 */ /* 0x000fe2000fffe03f */
[C---:B------:R-:W-:Y:S01]  /*2000*/  ISETP.GT.AND P4, PT, R0.reuse, 0x10, PT ;  /* 0x000000100000780c */ /* 0x040fe20003f84270 */
[----:B------:R-:W-:Y:S01]  /*2010*/  UIADD3 UR18, UR5, 0x304, URZ ;  /* 0x0000030405127890 */ /* 0x000fe2000fffe03f */
[C---:B------:R-:W-:Y:S01]  /*2020*/  ISETP.GT.AND P6, PT, R0.reuse, 0x8, PT ;  /* 0x000000080000780c */ /* 0x040fe20003fc4270 */
[----:B------:R-:W-:Y:S01]  /*2030*/  UMOV UR8, UR4 ;  /* 0x0000000400087c82 */ /* 0x000fe20008000000 */
[----:B------:R-:W-:Y:S01]  /*2040*/  UMOV UR10, UR5 ;  /* 0x00000005000a7c82 */ /* 0x000fe20008000000 */
[----:B-12-4-:R-:W-:Y:S01]  /*2050*/  IMAD.U32 R4, RZ, RZ, UR8 ;  /* 0x00000008ff047e24 */ /* 0x016fe2000f8e00ff */
[----:B------:R-:W-:Y:S01]  /*2060*/  HGMMA.64x96x16.F32 R24, gdesc[UR8], R24, gsb0 ;  /* 0x01600000081879f0 */ /* 0x000fe20008000818 */
[----:B------:R-:W-:Y:S01]  /*2070*/  UIADD3 UR8, UR4, 0x2, URZ ;  /* 0x0000000204087890 */ /* 0x000fe2000fffe03f */
[C---:B------:R-:W-:Y:S01]  /*2080*/  ISETP.GT.AND P5, PT, R0.reuse, 0x9, PT ;  /* 0x000000090000780c */ /* 0x040fe20003fa4270 */
[----:B------:R-:W-:Y:S01]  /*2090*/  UIADD3 UR9, UR5, 0x2, URZ ;  /* 0x0000000205097890 */ /* 0x000fe2000fffe03f */
[----:B------:R-:W-:Y:S01]  /*20a0*/  ISETP.GT.AND P3, PT, R0, 0x11, PT ;  /* 0x000000110000780c */ /* 0x000fe20003f64270 */
[----:B------:R-:W-:Y:S01]  /*20b0*/  UIADD3 UR10, UR5, 0x300, URZ ;  /* 0x00000300050a7890 */ /* 0x000fe2000fffe03f */
[----:B------:R-:W-:-:S02]  /*20c0*/  UMOV UR11, 0x40000040 ;  /* 0x40000040000b7882 */ /* 0x000fc40000000000 */
[----:B------:R-:W-:Y:S01]  /*20d0*/  UMOV UR12, UR8 ;  /* 0x00000008000c7c82 */ /* 0x000fe20008000000 */
[----:B------:R-:W-:Y:S01]  /*20e0*/  UIADD3 UR8, UR4, 0x4, URZ ;  /* 0x0000000404087890 */ /* 0x000fe2000fffe03f */
[----:B------:R-:W-:Y:S01]  /*20f0*/  IMAD.U32 R6, RZ, RZ, UR12 ;  /* 0x0000000cff067e24 */ /* 0x000fe2000f8e00ff */
[----:B------:R-:W-:Y:S01]  /*2100*/  UMOV UR14, UR9 ;  /* 0x00000009000e7c82 */ /* 0x000fe20008000000 */
[----:B------:R-:W-:Y:S02]  /*2110*/  UIADD3 UR9, UR5, 0x4, URZ ;  /* 0x0000000405097890 */ /* 0x000fe4000fffe03f */
[----:B------:R-:W-:Y:S02]  /*2120*/  UIADD3 UR20, UR4, 0x406, URZ ;  /* 0x0000040604147890 */ /* 0x000fe4000fffe03f */
[----:B------:R-:W-:Y:S02]  /*2130*/  UIADD3 UR22, UR5, 0x306, URZ ;  /* 0x0000030605167890 */ /* 0x000fe4000fffe03f */
[----:B------:R-:W-:-:S02]  /*2140*/  UIADD3 UR24, UR4, 0x800, URZ ;  /* 0x0000080004187890 */ /* 0x000fc4000fffe03f */
[----:B------:R-:W-:Y:S02]  /*2150*/  UIADD3 UR26, UR5, 0x600, URZ ;  /* 0x00000600051a7890 */ /* 0x000fe4000fffe03f */
[----:B------:R-:W-:Y:S02]  /*2160*/  UIADD3 UR28, UR4, 0x802, URZ ;  /* 0x00000802041c7890 */ /* 0x000fe4000fffe03f */
[----:B------:R-:W-:Y:S01]  /*2170*/  UIADD3 UR30, UR5, 0x602, URZ ;  /* 0x00000602051e7890 */ /* 0x000fe2000fffe03f */
[----:B------:R-:W-:Y:S01]  /*2180*/  UMOV UR31, 0x40000040 ;  /* 0x40000040001f7882 */ /* 0x000fe20000000000 */
[----:B------:R-:W-:Y:S02]  /*2190*/  UIADD3 UR32, UR4, 0x804, URZ ;  /* 0x0000080404207890 */ /* 0x000fe4000fffe03f */
[----:B------:R-:W-:Y:S01]  /*21a0*/  UIADD3 UR34, UR5, 0x604, URZ ;  /* 0x0000060405227890 */ /* 0x000fe2000fffe03f */
[----:B------:R-:W-:Y:S01]  /*21b0*/  UMOV UR33, 0x40000040 ;  /* 0x4000004000217882 */ /* 0x000fe20000000000 */
[----:B------:R-:W-:Y:S01]  /*21c0*/  UMOV UR35, 0x40000040 ;  /* 0x4000004000237882 */ /* 0x000fe20000000000 */
[----:B------:R-:W-:-:S02]  /*21d0*/  UIADD3 UR40, UR4, 0x806, URZ ;  /* 0x0000080604287890 */ /* 0x000fc4000fffe03f */
[----:B------:R-:W-:Y:S01]  /*21e0*/  UIADD3 UR42, UR5, 0x606, URZ ;  /* 0x00000606052a7890 */ /* 0x000fe2000fffe03f */
[----:B------:R-:W-:Y:S01]  /*21f0*/  UMOV UR41, 0x40000040 ;  /* 0x4000004000297882 */ /* 0x000fe20000000000 */
        /* <DEDUP_REMOVED lines=13> */
[----:B------:R-:W-:Y:S01]  /*22d0*/  UMOV UR57, 0x40000040 ;  /* 0x4000004000397882 */ /* 0x000fe20000000000 */
[----:B------:R-:W-:Y:S01]  /*22e0*/  UMOV UR59, 0x40000040 ;  /* 0x40000040003b7882 */ /* 0x000fe20000000000 */
[----:B------:R-:W-:Y:S01]  /*22f0*/  ULOP3.LUT UR6, UR6, 0x3000000, URZ, 0xfc, !UPT ;  /* 0x0300000006067892 */ /* 0x000fe2000f8efc3f */
        /* <DEDUP_REMOVED lines=21> */
[----:B------:R-:W-:Y:S01]  /*2450*/  UMOV UR9, 0x40000040 ;  /* 0x4000004000097882 */ /* 0x000fe20000000000 */
[----:B------:R-:W-:Y:S01]  /*2460*/  IMAD.U32 R11, RZ, RZ, UR13 ;  /* 0x0000000dff0b7e24 */ /* 0x000fe2000f8e00ff */
[----:B------:R-:W-:Y:S02]  /*2470*/  WARPGROUP.DEPBAR.LE gsb0, 0x0 ;  /* 0x00008000000079c5 */ /* 0x000fe40000010000 */
[----:B------:R-:W-:-:S06]  /*2480*/  WARPGROUP.ARRIVE ;  /* 0x00000000000079c5 */ /* 0x000fcc0000000000 */
[----:B------:R-:W-:Y:S01]  /*2490*/  HGMMA.64x96x16.F32 R24, gdesc[UR12], R24, gsb0 ;  /* 0x016000000c1879f0 */ /* 0x000fe20008000818 */
[----:B------:R-:W-:Y:S02]  /*24a0*/  UIADD3 UR12, UR4, 0x402, URZ ;  /* 0x00000402040c7890 */ /* 0x000fe4000fffe03f */
[----:B------:R-:W-:Y:S01]  /*24b0*/  UIADD3 UR14, UR5, 0x302, URZ ;  /* 0x00000302050e7890 */ /* 0x000fe2000fffe03f */
[----:B------:R-:W-:Y:S01]  /*24c0*/  UMOV UR13, 0x40000040 ;  /* 0x40000040000d7882 */ /* 0x000fe20000000000 */
[----:B------:R-:W-:Y:S01]  /*24d0*/  UMOV UR15, 0x40000040 ;  /* 0x40000040000f7882 */ /* 0x000fe20000000000 */
[----:B------:R-:W-:Y:S02]  /*24e0*/  UIADD3 UR4, UR4, 0xc06, URZ ;  /* 0x00000c0604047890 */ /* 0x000fe4000fffe03f */
[----:B------:R-:W-:-:S05]  /*24f0*/  UIADD3 UR5, UR5, 0x906, URZ ;  /* 0x0000090605057890 */ /* 0x000fca000fffe03f */
[----:B------:R-:W-:Y:S01]  /*2500*/  UMOV UR56, UR4 ;  /* 0x0000000400387c82 */ /* 0x000fe20008000000 */
[----:B------:R-:W-:Y:S01]  /*2510*/  UIMAD UR4, UR36, 0xc00, UR6 ;  /* 0x00000c00240478a4 */ /* 0x000fe2000f8e0206 */
[----:B------:R-:W-:Y:S01]  /*2520*/  IMAD.U32 R12, RZ, RZ, UR56 ;  /* 0x00000038ff0c7e24 */ /* 0x000fe2000f8e00ff */
[----:B------:R-:W-:Y:S01]  /*2530*/  UMOV UR58, UR5 ;  /* 0x00000005003a7c82 */ /* 0x000fe20008000000 */
[----:B------:R-:W-:Y:S01]  /*2540*/  ULDC UR5, c[0x0][0xa80] ;  /* 0x0002a00000057ab9 */ /* 0x000fe20000000800 */
[----:B------:R-:W-:Y:S02]  /*2550*/  WARPGROUP.DEPBAR.LE gsb0, 0x0 ;  /* 0x00008000000079c5 */ /* 0x000fe40000010000 */
[----:B------:R-:W-:-:S06]  /*2560*/  WARPGROUP.ARRIVE ;  /* 0x00000000000079c5 */ /* 0x000fcc0000000000 */
[----:B------:R-:W-:Y:S01]  /*2570*/  HGMMA.64x96x16.F32 R24, gdesc[UR8], R24, gsb0 ;  /* 0x01600000081879f0 */ /* 0x000fe20008000818 */
[----:B------:R-:W-:Y:S01]  /*2580*/  UMOV UR10, UR4 ;  /* 0x00000004000a7c82 */ /* 0x000fe20008000000 */
[----:B------:R-:W-:Y:S01]  /*2590*/  UMOV UR11, 0x40000040 ;  /* 0x40000040000b7882 */ /* 0x000fe20000000000 */
        /* <DEDUP_REMOVED lines=37> */
[----:B------:R-:W-:-:S02]  /*27f0*/  FSEL R159, R32, -INF , P4 ;  /* 0xff800000209f7808 */ /* 0x000fc40002000000 */
[----:B------:R-:W-:Y:S02]  /*2800*/  FSEL R27, R28, -INF , P6 ;  /* 0xff8000001c1b7808 */ /* 0x000fe40003000000 */
[----:B------:R-:W-:Y:S02]  /*2810*/  FMNMX.FTZ R32, R73, R25, !PT ;  /* 0x0000001949207209 */ /* 0x000fe40007810000 */
[----:B------:R-:W-:Y:S02]  /*2820*/  FSEL R29, R29, -INF , P5 ;  /* 0xff8000001d1d7808 */ /* 0x000fe40002800000 */
[----:B------:R-:W-:Y:S02]  /*2830*/  FMNMX.FTZ R32, R27, R32, !PT ;  /* 0x000000201b207209 */ /* 0x000fe40007810000 */
[----:B------:R-:W-:Y:S02]  /*2840*/  FSEL R26, R26, -INF , P2 ;  /* 0xff8000001a1a7808 */ /* 0x000fe40001000000 */
[----:B------:R-:W-:-:S02]  /*2850*/  FMNMX.FTZ R32, R29, R32, !PT ;  /* 0x000000201d207209 */ /* 0x000fc40007810000 */
[----:B------:R-:W-:Y:S02]  /*2860*/  ISETP.GT.AND P2, PT, R0, 0x18, PT ;  /* 0x000000180000780c */ /* 0x000fe40003f44270 */
        /* <DEDUP_REMOVED lines=92> */
[----:B------:R-:W-:Y:S02]  /*2e30*/  FMNMX.FTZ R32, R211, R32, !PT ;  /* 0x00000020d3207209 */ /* 0x000fe40007810000 */
[----:B------:R-:W-:Y:S02]  /*2e40*/  FMNMX.FTZ R0, R190, R31, !PT ;  /* 0x0000001fbe007209 */ /* 0x000fe40007810000 */
[----:B------:R-:W-:-:S02]  /*2e50*/  FSEL R208, R67, -INF , P5 ;  /* 0xff80000043d07808 */ /* 0x000fc40002800000 */
[----:B------:R-:W-:Y:S01]  /*2e60*/  FMNMX.FTZ R31, R205, R32, !PT ;  /* 0x00000020cd1f7209 */ /* 0x000fe20007810000 */
[----:B------:R-:W1:Y:S01]  /*2e70*/  SHFL.BFLY PT, R33, R0, 0x2, 0x1f ;  /* 0x0c401f0000217f89 */ /* 0x000e6200000e0000 */
[----:B------:R-:W-:Y:S02]  /*2e80*/  FSEL R210, R70, -INF , P4 ;  /* 0xff80000046d27808 */ /* 0x000fe40002000000 */
[----:B------:R-:W-:Y:S02]  /*2e90*/  FMNMX.FTZ R31, R208, R31, !PT ;  /* 0x0000001fd01f7209 */ /* 0x000fe40007810000 */
[----:B------:R-:W-:Y:S02]  /*2ea0*/  FSEL R214, R71, -INF , P3 ;  /* 0xff80000047d67808 */ /* 0x000fe40001800000 */
[----:B------:R-:W-:Y:S02]  /*2eb0*/  FMNMX.FTZ R31, R210, R31, !PT ;  /* 0x0000001fd21f7209 */ /* 0x000fe40007810000 */
[----:B------:R-:W-:-:S02]  /*2ec0*/  ISETP.GE.AND P2, PT, R156, 0x61, PT ;  /* 0x000000619c00780c */ /* 0x000fc40003f46270 */
[----:B------:R-:W-:-:S05]  /*2ed0*/  FMNMX.FTZ R31, R214, R31, !PT ;  /* 0x0000001fd61f7209 */ /* 0x000fca0007810000 */
[----:B------:R-:W2:Y:S01]  /*2ee0*/  SHFL.BFLY PT, R34, R31, 0x2, 0x1f ;  /* 0x0c401f001f227f89 */ /* 0x000ea200000e0000 */
[----:B-1----:R-:W-:-:S05]  /*2ef0*/  FMNMX.FTZ R33, R0, R33, !PT ;  /* 0x0000002100217209 */ /* 0x002fca0007810000 */
[----:B------:R-:W1:Y:S01]  /*2f00*/  SHFL.BFLY PT, R32, R33, 0x1, 0x1f ;  /* 0x0c201f0021207f89 */ /* 0x000e6200000e0000 */
[----:B--2---:R-:W-:-:S05]  /*2f10*/  FMNMX.FTZ R34, R31, R34, !PT ;  /* 0x000000221f227209 */ /* 0x004fca0007810000 */
[----:B------:R-:W2:Y:S01]  /*2f20*/  SHFL.BFLY PT, R209, R34, 0x1, 0x1f ;  /* 0x0c201f0022d17f89 */ /* 0x000ea200000e0000 */
[----:B-1----:R-:W-:-:S04]  /*2f30*/  FMNMX.FTZ R0, R33, R32, !PT ;  /* 0x0000002021007209 */ /* 0x002fc80007810000 */
[C---:B------:R-:W-:Y:S01]  /*2f40*/  FSETP.NEU.FTZ.AND P1, PT, R0.reuse, -INF , PT ;  /* 0xff8000000000780b */ /* 0x040fe20003f3d000 */
[----:B------:R-:W-:-:S05]  /*2f50*/  FMUL.FTZ R212, R0, UR5 ;  /* 0x0000000500d47c20 */ /* 0x000fca0008410000 */
[----:B------:R-:W-:-:S05]  /*2f60*/  FSEL R212, R212, RZ, P1 ;  /* 0x000000ffd4d47208 */ /* 0x000fca0000800000 */
[--C-:B------:R-:W-:Y:S01]  /*2f70*/  FFMA.FTZ R192, R73, UR5, -R212.reuse ;  /* 0x0000000549c07c23 */ /* 0x100fe200080108d4 */
[----:B--2---:R-:W-:Y:S01]  /*2f80*/  FMNMX.FTZ R209, R34, R209, !PT ;  /* 0x000000d122d17209 */ /* 0x004fe20007810000 */
[--C-:B------:R-:W-:Y:S01]  /*2f90*/  FFMA.FTZ R193, R25, UR5, -R212.reuse ;  /* 0x0000000519c17c23 */ /* 0x100fe200080108d4 */
[--C-:B------:R-:W-:Y:S01]  /*2fa0*/  FFMA.FTZ R194, R27, UR5, -R212.reuse ;  /* 0x000000051bc27c23 */ /* 0x100fe200080108d4 */
[--C-:B------:R-:W-:Y:S01]  /*2fb0*/  FFMA.FTZ R195, R29, UR5, -R212.reuse ;  /* 0x000000051dc37c23 */ /* 0x100fe200080108d4 */
[C---:B------:R-:W-:Y:S01]  /*2fc0*/  FSETP.NEU.FTZ.AND P1, PT, R209.reuse, -INF , PT ;  /* 0xff800000d100780b */ /* 0x040fe20003f3d000 */
[----:B------:R-:W-:Y:S01]  /*2fd0*/  FMUL.FTZ R213, R209, UR5 ;  /* 0x00000005d1d57c20 */ /* 0x000fe20008410000 */
[----:B------:R-:W-:Y:S01]  /*2fe0*/  MUFU.EX2 R192, R192 ;  /* 0x000000c000c07308 */ /* 0x000fe20000000800 */
[--C-:B------:R-:W-:Y:S01]  /*2ff0*/  FFMA.FTZ R159, R159, UR5, -R212.reuse ;  /* 0x000000059f9f7c23 */ /* 0x100fe200080108d4 */
[--C-:B------:R-:W-:Y:S01]  /*3000*/  FFMA.FTZ R161, R161, UR5, -R212.reuse ;  /* 0x00000005a1a17c23 */ /* 0x100fe200080108d4 */
[--C-:B------:R-:W-:Y:S01]  /*3010*/  FFMA.FTZ R164, R164, UR5, -R212.reuse ;  /* 0x00000005a4a47c23 */ /* 0x100fe200080108d4 */
[----:B------:R-:W-:Y:S01]  /*3020*/  FSEL R213, R213, RZ, P1 ;  /* 0x000000ffd5d57208 */ /* 0x000fe20000800000 */
[--C-:B------:R-:W-:Y:S01]  /*3030*/  FFMA.FTZ R168, R168, UR5, -R212.reuse ;  /* 0x00000005a8a87c23 */ /* 0x100fe200080108d4 */
[----:B0-----:R-:W-:Y:S01]  /*3040*/  LOP3.LUT P1, RZ, R72, 0x7f, RZ, 0xc0, !PT ;  /* 0x0000007f48ff7812 */ /* 0x001fe2000782c0ff */
[----:B------:R-:W-:Y:S01]  /*3050*/  FFMA.FTZ R165, R165, UR5, -R212 ;  /* 0x00000005a5a57c23 */ /* 0x000fe200080108d4 */
[----:B------:R-:W-:Y:S01]  /*3060*/  SHF.R.U32.HI R72, RZ, 0x7, R72 ;  /* 0x00000007ff487819 */ /* 0x000fe20000011648 */
[--C-:B------:R-:W-:Y:S01]  /*3070*/  FFMA.FTZ R197, R24, UR5, -R213.reuse ;  /* 0x0000000518c57c23 */ /* 0x100fe200080108d5 */
[--C-:B------:R-:W-:Y:S01]  /*3080*/  FFMA.FTZ R196, R26, UR5, -R213.reuse ;  /* 0x000000051ac47c23 */ /* 0x100fe200080108d5 */
[--C-:B------:R-:W-:Y:S01]  /*3090*/  FFMA.FTZ R198, R30, UR5, -R213.reuse ;  /* 0x000000051ec67c23 */ /* 0x100fe200080108d5 */
[----:B------:R-:W-:Y:S01]  /*30a0*/  IADD3 R158, -R72, 0xb, RZ ;  /* 0x0000000b489e7810 */ /* 0x000fe20007ffe1ff */
[--C-:B------:R-:W-:Y:S01]  /*30b0*/  FFMA.FTZ R199, R28, UR5, -R213.reuse ;  /* 0x000000051cc77c23 */ /* 0x100fe200080108d5 */
[----:B------:R-:W0:Y:S01]  /*30c0*/  MUFU.EX2 R193, R193 ;  /* 0x000000c100c17308 */ /* 0x000e220000000800 */
[--C-:B------:R-:W-:Y:S01]  /*30d0*/  FFMA.FTZ R157, R157, UR5, -R213.reuse ;  /* 0x000000059d9d7c23 */ /* 0x100fe200080108d5 */
[--C-:B------:R-:W-:Y:S01]  /*30e0*/  FFMA.FTZ R160, R160, UR5, -R213.reuse ;  /* 0x00000005a0a07c23 */ /* 0x100fe200080108d5 */
[--C-:B------:R-:W-:Y:S01]  /*30f0*/  FFMA.FTZ R162, R162, UR5, -R213.reuse ;  /* 0x00000005a2a27c23 */ /* 0x100fe200080108d5 */
[----:B------:R-:W-:Y:S01]  /*3100*/  FFMA.FTZ R166, R166, UR5, -R213 ;  /* 0x00000005a6a67c23 */ /* 0x000fe200080108d5 */
[----:B------:R-:W-:-:S02]  /*3110*/  @!P1 VIADD R24, R3, 0x32440 ;  /* 0x0003244003189836 */ /* 0x000fc40000000000 */
[--C-:B------:R-:W-:Y:S01]  /*3120*/  FFMA.FTZ R169, R169, UR5, -R212.reuse ;  /* 0x00000005a9a97c23 */ /* 0x100fe200080108d4 */
[--C-:B------:R-:W-:Y:S01]  /*3130*/  FFMA.FTZ R172, R172, UR5, -R212.reuse ;  /* 0x00000005acac7c23 */ /* 0x100fe200080108d4 */
[----:B------:R-:W-:Y:S01]  /*3140*/  MUFU.EX2 R194, R194 ;  /* 0x000000c200c27308 */ /* 0x000fe20000000800 */
[----:B------:R-:W-:Y:S01]  /*3150*/  FFMA.FTZ R176, R176, UR5, -R212 ;  /* 0x00000005b0b07c23 */ /* 0x000fe200080108d4 */
[----:B------:R-:W-:Y:S01]  /*3160*/  @!P1 PRMT R24, RZ, 0x654, R24 ;  /* 0x00000654ff189816 */ /* 0x000fe20000000018 */
[----:B------:R1:W-:Y:S06]  /*3170*/  BAR.ARV R158, 0x100 ;  /* 0x0004009e0000751d */ /* 0x0003ec0000002000 */
[----:B------:R2:W-:Y:S01]  /*3180*/  @!P1 SYNCS.ARRIVE.TRANS64.RED.A1T0 RZ, [R24+URZ], RZ ;  /* 0x000000ff18ff99a7 */ /* 0x0005e2000810043f */
[----:B------:R-:W3:Y:S01]  /*3190*/  MUFU.EX2 R195, R195 ;  /* 0x000000c300c37308 */ /* 0x000ee20000000800 */
[----:B------:R4:W-:Y:S01]  /*31a0*/  BAR.SYNC.DEFER_BLOCKING R215, 0x100 ;  /* 0x000400d70000751d */ /* 0x0009e20000010000 */
[----:B0-----:R-:W-:Y:S01]  /*31b0*/  F2FP.F16.F32.PACK_AB R152, R193, R192 ;  /* 0x000000c0c198723e */ /* 0x001fe200000000ff */
        /* <DEDUP_REMOVED lines=14> */
[----:B---3--:R-:W-:Y:S01]  /*32a0*/  F2FP.F16.F32.PACK_AB R154, R195, R194 ;  /* 0x000000c2c39a723e */ /* 0x008fe200000000ff */
[--C-:B----4-:R-:W-:Y:S01]  /*32b0*/  FFMA.FTZ R215, R182, UR5, -R212.reuse ;  /* 0x00000005b6d77c23 */ /* 0x110fe200080108d4 */
        /* <DEDUP_REMOVED lines=14> */
[----:B0-----:R-:W-:Y:S01]  /*33a0*/  F2FP.F16.F32.PACK_AB R153, R197, R196 ;  /* 0x000000c4c599723e */ /* 0x001fe200000000ff */
[----:B------:R-:W-:Y:S01]  /*33b0*/  FFMA.FTZ R180, R180, UR5, -R212 ;  /* 0x00000005b4b47c23 */ /* 0x000fe200080108d4 */
[--C-:B------:R-:W-:Y:S01]  /*33c0*/  FFMA.FTZ R208, R210, UR5, -R213.reuse ;  /* 0x00000005d2d07c23 */ /* 0x100fe200080108d5 */
[----:B------:R-:W-:Y:S01]  /*33d0*/  FFMA.FTZ R211, R214, UR5, -R213 ;  /* 0x00000005d6d37c23 */ /* 0x000fe200080108d5 */
[----:B------:R-:W-:Y:S01]  /*33e0*/  FADD.FTZ R193, R192, R193 ;  /* 0x000000c1c0c17221 */ /* 0x000fe20000010000 */
[----:B------:R-:W-:Y:S01]  /*33f0*/  FADD.FTZ R197, R196, R197 ;  /* 0x000000c5c4c57221 */ /* 0x000fe20000010000 */
[----:B------:R-:W-:Y:S01]  /*3400*/  @!P1 VIADD R3, R3, 0x32460 ;  /* 0x0003246003039836 */ /* 0x000fe20000000000 */
[----:B------:R-:W0:Y:S01]  /*3410*/  MUFU.EX2 R159, R159 ;  /* 0x0000009f009f7308 */ /* 0x000e220000000800 */
[----:B------:R-:W-:-:S03]  /*3420*/  FADD.FTZ R194, R194, R193 ;  /* 0x000000c1c2c27221 */ /* 0x000fc60000010000 */
[----:B------:R-:W-:Y:S01]  /*3430*/  @!P1 PRMT R3, RZ, 0x654, R3 ;  /* 0x00000654ff039816 */ /* 0x000fe20000000003 */
[----:B------:R-:W-:-:S03]  /*3440*/  FADD.FTZ R194, R195, R194 ;  /* 0x000000c2c3c27221 */ /* 0x000fc60000010000 */
[----:B------:R-:W4:Y:S01]  /*3450*/  MUFU.EX2 R161, R161 ;  /* 0x000000a100a17308 */ /* 0x000f220000000800 */
[----:B---3--:R-:W-:Y:S01]  /*3460*/  F2FP.F16.F32.PACK_AB R155, R199, R198 ;  /* 0x000000c6c79b723e */ /* 0x008fe200000000ff */
[----:B------:R-:W-:-:S03]  /*3470*/  FADD.FTZ R198, R198, R197 ;  /* 0x000000c5c6c67221 */ /* 0x000fc60000010000 */
[----:B--2---:R-:W-:Y:S01]  /*3480*/  WARPGROUP.ARRIVE ;  /* 0x00000000000079c5 */ /* 0x004fe20000000000 */
[----:B------:R-:W-:Y:S02]  /*3490*/  FADD.FTZ R198, R199, R198 ;  /* 0x000000c6c7c67221 */ /* 0x000fe40000010000 */
[----:B------:R-:W-:Y:S01]  /*34a0*/  MUFU.EX2 R164, R164 ;  /* 0x000000a400a47308 */ /* 0x000fe20000000800 */
[----:B0-----:R-:W-:Y:S02]  /*34b0*/  FADD.FTZ R194, R159, R194 ;  /* 0x000000c29fc27221 */ /* 0x001fe40000010000 */
[----:B------:R-:W-:Y:S01]  /*34c0*/  HGMMA.64x256x16.F32 R24, R152, gdesc[UR8].tnspB, RZ, !UPT, gsb0 ;  /* 0x43e0000898187df0 */ /* 0x000fe2000c0008ff */
[----:B------:R-:W-:Y:S01]  /*34d0*/  UIADD3 UR10, UR4, 0x80, URZ ;  /* 0x00000080040a7890 */ /* 0x000fe2000fffe03f */
[----:B------:R-:W-:-:S03]  /*34e0*/  UMOV UR11, 0x40000040 ;  /* 0x40000040000b7882 */ /* 0x000fc60000000000 */
[----:B------:R-:W-:Y:S08]  /*34f0*/  MUFU.EX2 R168, R168 ;  /* 0x000000a800a87308 */ /* 0x000ff00000000800 */
[----:B------:R-:W-:Y:S08]  /*3500*/  MUFU.EX2 R157, R157 ;  /* 0x0000009d009d7308 */ /* 0x000ff00000000800 */
[----:B------:R-:W0:Y:S08]  /*3510*/  MUFU.EX2 R160, R160 ;  /* 0x000000a000a07308 */ /* 0x000e300000000800 */
[----:B------:R-:W-:Y:S08]  /*3520*/  MUFU.EX2 R162, R162 ;  /* 0x000000a200a27308 */ /* 0x000ff00000000800 */
[----:B------:R-:W2:Y:S08]  /*3530*/  MUFU.EX2 R166, R166 ;  /* 0x000000a600a67308 */ /* 0x000eb00000000800 */
[----:B------:R-:W3:Y:S08]  /*3540*/  MUFU.EX2 R165, R165 ;  /* 0x000000a500a57308 */ /* 0x000ef00000000800 */
[----:B------:R-:W-:Y:S08]  /*3550*/  MUFU.EX2 R169, R169 ;  /* 0x000000a900a97308 */ /* 0x000ff00000000800 */
[----:B------:R-:W-:Y:S08]  /*3560*/  MUFU.EX2 R172, R172 ;  /* 0x000000ac00ac7308 */ /* 0x000ff00000000800 */
[----:B------:R-:W-:Y:S08]  /*3570*/  MUFU.EX2 R176, R176 ;  /* 0x000000b000b07308 */ /* 0x000ff00000000800 */
[----:B------:R-:W5:Y:S08]  /*3580*/  MUFU.EX2 R163, R163 ;  /* 0x000000a300a37308 */ /* 0x000f700000000800 */
[----:B------:R-:W1:Y:S08]  /*3590*/  MUFU.EX2 R167, R167 ;  /* 0x000000a700a77308 */ /* 0x000e700000000800 */
[----:B------:R-:W-:Y:S08]  /*35a0*/  MUFU.EX2 R170, R170 ;  /* 0x000000aa00aa7308 */ /* 0x000ff00000000800 */
[----:B------:R-:W1:Y:S08]  /*35b0*/  MUFU.EX2 R174, R174 ;  /* 0x000000ae00ae7308 */ /* 0x000e700000000800 */
[----:B------:R-:W1:Y:S08]  /*35c0*/  MUFU.EX2 R173, R173 ;  /* 0x000000ad00ad7308 */ /* 0x000e700000000800 */
[----:B------:R-:W-:Y:S08]  /*35d0*/  MUFU.EX2 R177, R177 ;  /* 0x000000b100b17308 */ /* 0x000ff00000000800 */
[----:B------:R-:W-:Y:S08]  /*35e0*/  MUFU.EX2 R181, R181 ;  /* 0x000000b500b57308 */ /* 0x000ff00000000800 */
[----:B------:R-:W-:Y:S08]  /*35f0*/  MUFU.EX2 R183, R183 ;  /* 0x000000b700b77308 */ /* 0x000ff00000000800 */
[----:B------:R-:W1:Y:S08]  /*3600*/  MUFU.EX2 R171, R171 ;  /* 0x000000ab00ab7308 */ /* 0x000e700000000800 */
[----:B------:R-:W1:Y:S08]  /*3610*/  MUFU.EX2 R175, R175 ;  /* 0x000000af00af7308 */ /* 0x000e700000000800 */
[----:B------:R-:W1:Y:S08]  /*3620*/  MUFU.EX2 R179, R179 ;  /* 0x000000b300b37308 */ /* 0x000e700000000800 */
        /* <DEDUP_REMOVED lines=15> */
[C---:B----4-:R-:W-:Y:S01]  /*3720*/  F2FP.F16.F32.PACK_AB R152, R161.reuse, R159 ;  /* 0x0000009fa198723e */ /* 0x050fe200000000ff */
[----:B------:R-:W-:Y:S01]  /*3730*/  FADD.FTZ R161, R161, R194 ;  /* 0x000000c2a1a17221 */ /* 0x000fe20000010000 */
[----:B0-----:R-:W-:Y:S01]  /*3740*/  F2FP.F16.F32.PACK_AB R153, R160, R157 ;  /* 0x0000009da099723e */ /* 0x001fe200000000ff */
[----:B------:R-:W-:Y:S01]  /*3750*/  FADD.FTZ R157, R157, R198 ;  /* 0x000000c69d9d7221 */ /* 0x000fe20000010000 */
[----:B------:R-:W-:Y:S01]  /*3760*/  F2FP.F16.F32.PACK_AB R154, R168, R164 ;  /* 0x000000a4a89a723e */ /* 0x000fe200000000ff */
[----:B------:R-:W0:Y:S01]  /*3770*/  MUFU.EX2 R205, R205 ;  /* 0x000000cd00cd7308 */ /* 0x000e220000000800 */
[----:B--2---:R-:W-:Y:S01]  /*3780*/  F2FP.F16.F32.PACK_AB R155, R166, R162 ;  /* 0x000000a2a69b723e */ /* 0x004fe200000000ff */
        /* <DEDUP_REMOVED lines=9> */
[----:B---3--:R-:W-:Y:S01]  /*3820*/  FADD.FTZ R168, R165, R168 ;  /* 0x000000a8a5a87221 */ /* 0x008fe20000010000 */
[----:B------:R-:W-:Y:S01]  /*3830*/  UMOV UR11, 0x40000040 ;  /* 0x40000040000b7882 */ /* 0x000fe20000000000 */
[----:B-----5:R-:W-:Y:S01]  /*3840*/  FADD.FTZ R166, R163, R166 ;  /* 0x000000a6a3a67221 */ /* 0x020fe20000010000 */
[----:B------:R-:W2:Y:S01]  /*3850*/  MUFU.EX2 R211, R211 ;  /* 0x000000d300d37308 */ /* 0x000ea20000000800 */
[----:B------:R-:W-:-:S02]  /*3860*/  WARPGROUP.DEPBAR.LE gsb0, 0x0 ;  /* 0x00008000000079c5 */ /* 0x000fc40000010000 */
[C---:B------:R-:W-:Y:S01]  /*3870*/  F2FP.F16.F32.PACK_AB R152, R169.reuse, R165 ;  /* 0x000000a5a998723e */ /* 0x040fe200000000ff */
[----:B------:R-:W-:Y:S01]  /*3880*/  FADD.FTZ R169, R169, R168 ;  /* 0x000000a8a9a97221 */ /* 0x000fe20000010000 */
[C---:B-1----:R-:W-:Y:S01]  /*3890*/  F2FP.F16.F32.PACK_AB R153, R167.reuse, R163 ;  /* 0x000000a3a799723e */ /* 0x042fe200000000ff */
        /* <DEDUP_REMOVED lines=9> */
[----:B------:R-:W-:-:S05]  /*3930*/  FADD.FTZ R174, R171, R174 ;  /* 0x000000aeabae7221 */ /* 0x000fca0000010000 */
[----:B------:R-:W-:Y:S01]  /*3940*/  HGMMA.64x256x16.F32 R24, R152, gdesc[UR8].tnspB, R24, gsb0 ;  /* 0x43e0000898187df0 */ /* 0x000fe20008000818 */
[----:B------:R-:W-:Y:S01]  /*3950*/  UIADD3 UR10, UR4, 0x180, URZ ;  /* 0x00000180040a7890 */ /* 0x000fe2000fffe03f */
[----:B------:R-:W-:Y:S01]  /*3960*/  FADD.FTZ R176, R177, R176 ;  /* 0x000000b0b1b07221 */ /* 0x000fe20000010000 */
[----:B------:R-:W-:Y:S01]  /*3970*/  UMOV UR11, 0x40000040 ;  /* 0x40000040000b7882 */ /* 0x000fe20000000000 */
[----:B------:R-:W-:Y:S02]  /*3980*/  FADD.FTZ R174, R175, R174 ;  /* 0x000000aeafae7221 */ /* 0x000fe40000010000 */
[----:B------:R-:W-:Y:S02]  /*3990*/  FADD.FTZ R176, R181, R176 ;  /* 0x000000b0b5b07221 */ /* 0x000fe40000010000 */
[----:B------:R-:W-:Y:S01]  /*39a0*/  FADD.FTZ R174, R179, R174 ;  /* 0x000000aeb3ae7221 */ /* 0x000fe20000010000 */
[----:B------:R-:W-:Y:S02]  /*39b0*/  WARPGROUP.DEPBAR.LE gsb0, 0x0 ;  /* 0x00008000000079c5 */ /* 0x000fe40000010000 */
[----:B------:R-:W-:-:S02]  /*39c0*/  F2FP.F16.F32.PACK_AB R152, R177, R173 ;  /* 0x000000adb198723e */ /* 0x000fc400000000ff */
[----:B------:R-:W-:Y:S02]  /*39d0*/  F2FP.F16.F32.PACK_AB R153, R175, R171 ;  /* 0x000000abaf99723e */ /* 0x000fe400000000ff */
[C---:B------:R-:W-:Y:S01]  /*39e0*/  F2FP.F16.F32.PACK_AB R154, R183.reuse, R181 ;  /* 0x000000b5b79a723e */ /* 0x040fe200000000ff */
[----:B------:R-:W-:Y:S01]  /*39f0*/  FADD.FTZ R183, R183, R176 ;  /* 0x000000b0b7b77221 */ /* 0x000fe20000010000 */
[C---:B------:R-:W-:Y:S01]  /*3a00*/  F2FP.F16.F32.PACK_AB R155, R187.reuse, R179 ;  /* 0x000000b3bb9b723e */ /* 0x040fe200000000ff */
[----:B------:R-:W-:-:S03]  /*3a10*/  FADD.FTZ R187, R187, R174 ;  /* 0x000000aebbbb7221 */ /* 0x000fc60000010000 */
[----:B------:R-:W-:-:S07]  /*3a20*/  WARPGROUP.ARRIVE ;  /* 0x00000000000079c5 */ /* 0x000fce0000000000 */
        /* <DEDUP_REMOVED lines=31> */
[----:B------:R-:W-:-:S04]  /*3c20*/  FADD.FTZ R208, R208, R205 ;  /* 0x000000cdd0d07221 */ /* 0x000fc80000010000 */
[----:B------:R-:W-:-:S08]  /*3c30*/  FADD.FTZ R205, R211, R208 ;  /* 0x000000d0d3cd7221 */ /* 0x000fd00000010000 */
[----:B------:R-:W-:Y:S03]  /*3c40*/  HGMMA.64x256x16.F32 R24, R152, gdesc[UR8].tnspB, R24, gsb0 ;  /* 0x43e0000898187df0 */ /* 0x000fe60008000818 */
[----:B------:R-:W-:Y:S02]  /*3c50*/  WARPGROUP.DEPBAR.LE gsb0, 0x0 ;  /* 0x00008000000079c5 */ /* 0x000fe40000010000 */
[----:B------:R0:W-:Y:S02]  /*3c60*/  @!P1 SYNCS.ARRIVE.TRANS64.RED.A1T0 RZ, [R3+URZ], RZ ;  /* 0x000000ff03ff99a7 */ /* 0x0001e4000810043f */
[----:B0-----:R-:W-:Y:S01]  /*3c70*/  FADD.FTZ R3, R189, R186 ;  /* 0x000000babd037221 */ /* 0x001fe20000010000 */
[----:B------:R-:W-:Y:S06]  /*3c80*/  @!P2 BRA `(.L_x_1048) ;  /* 0x0000002000c0a947 */ /* 0x000fec0003800000 */
[----:B------:R-:W-:Y:S02]  /*3c90*/  VIADD R206, R206, 0xfffffffe ;  /* 0xfffffffecece7836 */ /* 0x000fe40000000000 */
[----:B------:R-:W-:Y:S02]  /*3ca0*/  IMAD.MOV.U32 R211, RZ, RZ, R209 ;  /* 0x000000ffffd37224 */ /* 0x000fe400078e00d1 */
[----:B------:R-:W-:-:S07]  /*3cb0*/  IMAD.MOV.U32 R207, RZ, RZ, R0 ;  /* 0x000000ffffcf7224 */ /* 0x000fce00078e0000 */
.L_x_1057:
[----:B------:R-:W-:Y:S01]  /*3cc0*/  UIADD3 UR36, UR36, 0x1, URZ ;  /* 0x0000000124247890 */ /* 0x000fe2000fffe03f */
[C---:B------:R-:W-:Y:S01]  /*3cd0*/  ISETP.GT.AND P2, PT, R206.reuse, RZ, PT ;  /* 0x000000ffce00720c */ /* 0x040fe20003f44270 */
[----:B------:R-:W-:Y:S02]  /*3ce0*/  VIADD R206, R206, 0xffffffff ;  /* 0xffffffffcece7836 */ /* 0x000fe40000000000 */
[----:B------:R-:W-:-:S04]  /*3cf0*/  UISETP.NE.AND UP0, UPT, UR36, 0x2, UPT ;  /* 0x000000022400788c */ /* 0x000fc8000bf05270 */
[----:B------:R-:W-:Y:S02]  /*3d00*/  USEL UR4, URZ, 0x1, UP0 ;  /* 0x000000013f047887 */ /* 0x000fe40008000000 */
[----:B------:R-:W-:Y:S02]  /*3d10*/  USEL UR36, UR36, URZ, UP0 ;  /* 0x0000003f24247287 */ /* 0x000fe40008000000 */
[----:B------:R-:W-:Y:S01]  /*3d20*/  ULOP3.LUT UR37, UR37, UR4, URZ, 0x3c, !UPT ;  /* 0x0000000425257292 */ /* 0x000fe2000f8e3c3f */
[----:B------:R-:W-:Y:S11]  /*3d30*/  @!P0 BRA `(.L_x_1049) ;  /* 0x0000000000048947 */ /* 0x000ff60003800000 */
[----:B------:R-:W-:Y:S01]  /*3d40*/  BPT.TRAP 0x1 ;  /* 0x000000040000795c */ /* 0x000fe20000300000 */
.L_x_1049:
[----:B------:R-:W0:Y:S01]  /*3d50*/  S2UR UR5, SR_CgaCtaId ;  /* 0x00000000000579c3 */ /* 0x000e220000008800 */
[----:B------:R-:W-:Y:S01]  /*3d60*/  UMOV UR4, 0x400 ;  /* 0x0000040000047882 */ /* 0x000fe20000000000 */
[----:B------:R-:W-:-:S05]  /*3d70*/  IMAD.U32 R0, RZ, RZ, UR37 ;  /* 0x00000025ff007e24 */ /* 0x000fca000f8e00ff */
[----:B------:R-:W-:Y:S01]  /*3d80*/  SHF.L.U32 R0, R0, 0x1f, RZ ;  /* 0x0000001f00007819 */ /* 0x000fe200000006ff */
[----:B0-----:R-:W-:-:S04]  /*3d90*/  ULEA UR4, UR5, UR4, 0x18 ;  /* 0x0000000405047291 */ /* 0x001fc8000f8ec03f */
[----:B------:R-:W-:-:S09]  /*3da0*/  ULEA UR4, UR36, UR4, 0x3 ;  /* 0x0000000424047291 */ /* 0x000fd2000f8e183f */
[----:B------:R0:W1:Y:S01]  /*3db0*/  SYNCS.PHASECHK.TRANS64.TRYWAIT P3, [UR4+0x32430], R0 ;  /* 0x03243000ff0075a7 */ /* 0x0000620008060144 */
[----:B------:R-:W-:Y:S05]  /*3dc0*/  @!P0 BRA `(.L_x_1050) ;  /* 0x0000000000048947 */ /* 0x000fea0003800000 */
[----:B------:R-:W-:Y:S01]  /*3dd0*/  BPT.TRAP 0x1 ;  /* 0x000000040000795c */ /* 0x000fe20000300000 */
.L_x_1050:
[----:B-1----:R-:W-:Y:S05]  /*3de0*/  @P3 BRA `(.L_x_1051) ;  /* 0x0000000000083947 */ /* 0x002fea0003800000 */
[----:B------:R-:W1:Y:S02]  /*3df0*/  SYNCS.PHASECHK.TRANS64.TRYWAIT P3, [UR4+0x32430], R0 ;  /* 0x03243000ff0075a7 */ /* 0x000e640008060144 */
[----:B-1----:R-:W-:Y:S05]  /*3e00*/  @!P3 BRA `(.L_x_1052) ;  /* 0x000000c80010b947 */ /* 0x002fea0003800000 */
.L_x_1051:
[----:B------:R-:W-:Y:S01]  /*3e10*/  R2UR UR56, R20 ;  /* 0x00000000143872ca */ /* 0x000fe200000e0000 */
[----:B------:R-:W-:Y:S01]  /*3e20*/  UIMAD UR5, UR36, 0x300, UR60 ;  /* 0x00000300240578a4 */ /* 0x000fe2000f8e023c */
[----:B------:R-:W-:Y:S01]  /*3e30*/  R2UR UR57, R21 ;  /* 0x00000000153972ca */ /* 0x000fe200000e0000 */
[----:B-1----:R-:W-:Y:S01]  /*3e40*/  WARPGROUP.ARRIVE ;  /* 0x00000000000079c5 */ /* 0x002fe20000000000 */
[----:B------:R-:W-:-:S04]  /*3e50*/  UMOV UR59, 0x40000040 ;  /* 0x40000040003b7882 */ /* 0x000fc80000000000 */
[----:B------:R-:W-:-:S07]  /*3e60*/  UMOV UR58, UR5 ;  /* 0x00000005003a7c82 */ /* 0x000fce0008000000 */
[----:B------:R-:W-:Y:S01]  /*3e70*/  HGMMA.64x96x16.F32 R152, gdesc[UR56], RZ, !UPT, gsb0 ;  /* 0x01600000389879f0 */ /* 0x000fe2000c0008ff */
[----:B------:R-:W-:Y:S01]  /*3e80*/  R2UR UR56, R18 ;  /* 0x00000000123872ca */ /* 0x000fe200000e0000 */
[----:B------:R-:W-:Y:S01]  /*3e90*/  UIADD3 UR58, UR5, 0x2, URZ ;  /* 0x00000002053a7890 */ /* 0x000fe2000fffe03f */
[----:B------:R-:W-:Y:S01]  /*3ea0*/  R2UR UR57, R19 ;  /* 0x00000000133972ca */ /* 0x000fe200000e0000 */
[----:B------:R-:W-:Y:S01]  /*3eb0*/  UMOV UR59, 0x40000040 ;  /* 0x40000040003b7882 */ /* 0x000fe20000000000 */
[----:B------:R-:W-:Y:S02]  /*3ec0*/  WARPGROUP.DEPBAR.LE gsb0, 0x0 ;  /* 0x00008000000079c5 */ /* 0x000fe40000010000 */
[----:B------:R-:W-:-:S09]  /*3ed0*/  WARPGROUP.ARRIVE ;  /* 0x00000000000079c5 */ /* 0x000fd20000000000 */
[----:B------:R-:W-:Y:S01]  /*3ee0*/  HGMMA.64x96x16.F32 R152, gdesc[UR56], R152, gsb0 ;  /* 0x01600000389879f0 */ /* 0x000fe20008000898 */
        /* <DEDUP_REMOVED lines=13> */
[----:B------:R-:W-:Y:S03]  /*3fc0*/  HGMMA.64x96x16.F32 R152, gdesc[UR56], R152, gsb0 ;  /* 0x01600000389879f0 */ /* 0x000fe60008000898 */
[----:B------:R-:W-:Y:S02]  /*3fd0*/  WARPGROUP.DEPBAR.LE gsb0, 0x0 ;  /* 0x00008000000079c5 */ /* 0x000fe40000010000 */
[----:B------:R-:W-:Y:S05]  /*3fe0*/  @!P0 BRA `(.L_x_1053) ;  /* 0x0000000000048947 */ /* 0x000fea0003800000 */
[----:B------:R-:W-:Y:S01]  /*3ff0*/  BPT.TRAP 0x1 ;  /* 0x000000040000795c */ /* 0x000fe20000300000 */
.L_x_1053:
[----:B------:R1:W2:Y:S01]  /*4000*/  SYNCS.PHASECHK.TRANS64.TRYWAIT P3, [UR4+0x32450], R0 ;  /* 0x03245000ff0075a7 */ /* 0x0002a20008060144 */
[----:B------:R-:W-:Y:S05]  /*4010*/  @!P0 BRA `(.L_x_1054) ;  /* 0x0000000000048947 */ /* 0x000fea0003800000 */
[----:B------:R-:W-:Y:S01]  /*4020*/  BPT.TRAP 0x1 ;  /* 0x000000040000795c */ /* 0x000fe20000300000 */
.L_x_1054:
[----:B--2---:R-:W-:Y:S05]  /*4030*/  @P3 BRA `(.L_x_1055) ;  /* 0x0000000000083947 */ /* 0x004fea0003800000 */
[----:B------:R-:W2:Y:S02]  /*4040*/  SYNCS.PHASECHK.TRANS64.TRYWAIT P3, [UR4+0x32450], R0 ;  /* 0x03245000ff0075a7 */ /* 0x000ea40008060144 */
[----:B--2---:R-:W-:Y:S05]  /*4050*/  @!P3 BRA `(.L_x_1056) ;  /* 0x000000c40094b947 */ /* 0x004fea0003800000 */
.L_x_1055:
[----:B------:R-:W-:Y:S01]  /*4060*/  R2UR UR56, R4 ;  /* 0x00000000043872ca */ /* 0x000fe200000e0000 */
[----:B------:R-:W-:Y:S01]  /*4070*/  UIMAD UR5, UR36, 0xc00, UR7 ;  /* 0x00000c00240578a4 */ /* 0x000fe2000f8e0207 */
[----:B------:R-:W-:Y:S01]  /*4080*/  R2UR UR57, R5 ;  /* 0x00000000053972ca */ /* 0x000fe200000e0000 */
[----:B------:R-:W-:Y:S01]  /*4090*/  WARPGROUP.ARRIVE ;  /* 0x00000000000079c5 */ /* 0x000fe20000000000 */
[----:B------:R-:W-:Y:S01]  /*40a0*/  UMOV UR59, 0x40000040 ;  /* 0x40000040003b7882 */ /* 0x000fe20000000000 */
[----:B------:R-:W-:-:S04]  /*40b0*/  UIADD3 UR10, UR5, 0x300, URZ ;  /* 0x00000300050a7890 */ /* 0x000fc8000fffe03f */
[----:B------:R-:W3:Y:S01]  /*40c0*/  S2R R216, SR_TID.X ;  /* 0x0000000000d87919 */ /* 0x000ee20000002100 */
[----:B------:R-:W-:Y:S01]  /*40d0*/  UMOV UR11, 0x40000040 ;  /* 0x40000040000b7882 */ /* 0x000fe20000000000 */
[----:B------:R-:W-:Y:S01]  /*40e0*/  UMOV UR58, UR5 ;  /* 0x00000005003a7c82 */ /* 0x000fe20008000000 */
[----:B------:R-:W-:Y:S01]  /*40f0*/  UIADD3 UR14, UR5, 0x302, URZ ;  /* 0x00000302050e7890 */ /* 0x000fe2000fffe03f */
[----:B------:R-:W-:Y:S01]  /*4100*/  UMOV UR15, 0x40000040 ;  /* 0x40000040000f7882 */ /* 0x000fe20000000000 */
[----:B------:R-:W-:Y:S01]  /*4110*/  UIADD3 UR18, UR5, 0x304, URZ ;  /* 0x0000030405127890 */ /* 0x000fe2000fffe03f */
[----:B------:R-:W-:Y:S01]  /*4120*/  UMOV UR19, 0x40000040 ;  /* 0x4000004000137882 */ /* 0x000fe20000000000 */
[----:B------:R-:W-:Y:S01]  /*4130*/  HGMMA.64x96x16.F32 R152, gdesc[UR56], R152, gsb0 ;  /* 0x01600000389879f0 */ /* 0x000fe20008000898 */
[----:B------:R-:W-:Y:S01]  /*4140*/  R2UR UR56, R6 ;  /* 0x00000000063872ca */ /* 0x000fe200000e0000 */
[----:B------:R-:W-:Y:S01]  /*4150*/  UIADD3 UR58, UR5, 0x2, URZ ;  /* 0x00000002053a7890 */ /* 0x000fe2000fffe03f */
[----:B------:R-:W-:Y:S01]  /*4160*/  R2UR UR57, R7 ;  /* 0x00000000073972ca */ /* 0x000fe200000e0000 */
[----:B------:R-:W-:Y:S01]  /*4170*/  UMOV UR59, 0x40000040 ;  /* 0x40000040003b7882 */ /* 0x000fe20000000000 */
[----:B------:R-:W-:Y:S01]  /*4180*/  UIADD3 UR22, UR5, 0x306, URZ ;  /* 0x0000030605167890 */ /* 0x000fe2000fffe03f */
        /* <DEDUP_REMOVED lines=12> */
[----:B---3--:R-:W-:Y:S01]  /*4250*/  SHF.R.U32.HI R232, RZ, 0x7, R216 ;  /* 0x00000007ffe87819 */ /* 0x008fe200000116d8 */
[----:B------:R-:W-:Y:S01]  /*4260*/  UMOV UR51, 0x40000040 ;  /* 0x4000004000337882 */ /* 0x000fe20000000000 */
[----:B------:R-:W-:Y:S01]  /*4270*/  UIADD3 UR54, UR5, 0x904, URZ ;  /* 0x0000090405367890 */ /* 0x000fe2000fffe03f */
[----:B------:R-:W-:Y:S01]  /*4280*/  UMOV UR55, 0x40000040 ;  /* 0x4000004000377882 */ /* 0x000fe20000000000 */
[----:B------:R-:W-:-:S02]  /*4290*/  WARPGROUP.DEPBAR.LE gsb0, 0x0 ;  /* 0x00008000000079c5 */ /* 0x000fc40000010000 */
[----:B------:R-:W-:-:S06]  /*42a0*/  WARPGROUP.ARRIVE ;  /* 0x00000000000079c5 */ /* 0x000fcc0000000000 */
        /* <DEDUP_REMOVED lines=19> */
[----:B------:R-:W-:Y:S01]  /*43e0*/  ULDC UR5, c[0x0][0xa80] ;  /* 0x0002a00000057ab9 */ /* 0x000fe20000000800 */
[----:B------:R-:W-:Y:S02]  /*43f0*/  WARPGROUP.DEPBAR.LE gsb0, 0x0 ;  /* 0x00008000000079c5 */ /* 0x000fe40000010000 */
[----:B------:R-:W-:-:S06]  /*4400*/  WARPGROUP.ARRIVE ;  /* 0x00000000000079c5 */ /* 0x000fcc0000000000 */
[----:B------:R-:W-:Y:S01]  /*4410*/  HGMMA.64x96x16.F32 R152, gdesc[UR8], R152, gsb0 ;  /* 0x01600000089879f0 */ /* 0x000fe20008000898 */
[----:B------:R-:W-:Y:S02]  /*4420*/  UMOV UR11, 0x40000040 ;  /* 0x40000040000b7882 */ /* 0x000fe40000000000 */
        /* <DEDUP_REMOVED lines=104> */
[----:B-1----:R-:W-:Y:S01]  /*4ab0*/  FMNMX.FTZ R209, R209, R214, !PT ;  /* 0x000000d6d1d17209 */ /* 0x002fe20007810000 */
[----:B------:R-:W-:Y:S01]  /*4ac0*/  IMAD.U32 R214, RZ, RZ, UR4 ;  /* 0x00000004ffd67e24 */ /* 0x000fe2000f8e00ff */
[----:B------:R-:W0:Y:S01]  /*4ad0*/  MUFU.EX2 R207, R207 ;  /* 0x000000cf00cf7308 */ /* 0x000e220000000800 */
[----:B------:R-:W-:Y:S01]  /*4ae0*/  UIMAD UR4, UR36, 0xc00, UR6 ;  /* 0x00000c00240478a4 */ /* 0x000fe2000f8e0206 */
[--C-:B------:R-:W-:Y:S01]  /*4af0*/  FFMA.FTZ R173, R173, UR5, -R212.reuse ;  /* 0x00000005adad7c23 */ /* 0x100fe200080108d4 */
[C---:B------:R-:W-:Y:S01]  /*4b00*/  FADD.FTZ R152, -R209.reuse, R211 ;  /* 0x000000d3d1987221 */ /* 0x040fe20000010100 */
[----:B------:R-:W-:Y:S01]  /*4b10*/  FMUL.FTZ R217, R209, UR5 ;  /* 0x00000005d1d97c20 */ /* 0x000fe20008410000 */
[--C-:B------:R-:W-:Y:S01]  /*4b20*/  FFMA.FTZ R176, R176, UR5, -R212.reuse ;  /* 0x00000005b0b07c23 */ /* 0x100fe200080108d4 */
[----:B------:R-:W-:Y:S01]  /*4b30*/  FFMA.FTZ R177, R177, UR5, -R212 ;  /* 0x00000005b1b17c23 */ /* 0x000fe200080108d4 */
[----:B------:R-:W-:Y:S01]  /*4b40*/  FMUL.FTZ R157, R152, UR5 ;  /* 0x00000005989d7c20 */ /* 0x000fe20008410000 */
[----:B------:R-:W-:-:S02]  /*4b50*/  @!P1 VIADD R152, R214, 0x32440 ;  /* 0x00032440d6989836 */ /* 0x000fc40000000000 */
[--C-:B------:R-:W-:Y:S01]  /*4b60*/  FFMA.FTZ R216, R158, UR5, -R217.reuse ;  /* 0x000000059ed87c23 */ /* 0x100fe200080108d9 */
[----:B------:R-:W-:Y:S01]  /*4b70*/  IADD3 R158, -R232, 0xb, RZ ;  /* 0x0000000be89e7810 */ /* 0x000fe20007ffe1ff */
[----:B------:R1:W-:Y:S01]  /*4b80*/  MUFU.EX2 R211, R153 ;  /* 0x0000009900d37308 */ /* 0x0003e20000000800 */
[--C-:B------:R-:W-:Y:S01]  /*4b90*/  FFMA.FTZ R213, R154, UR5, -R217.reuse ;  /* 0x000000059ad57c23 */ /* 0x100fe200080108d9 */
[----:B------:R-:W-:Y:S01]  /*4ba0*/  @!P1 PRMT R152, RZ, 0x654, R152 ;  /* 0x00000654ff989816 */ /* 0x000fe20000000098 */
[--C-:B------:R-:W-:Y:S01]  /*4bb0*/  FFMA.FTZ R215, R155, UR5, -R217.reuse ;  /* 0x000000059bd77c23 */ /* 0x100fe200080108d9 */
[--C-:B------:R-:W-:Y:S01]  /*4bc0*/  FFMA.FTZ R159, R159, UR5, -R217.reuse ;  /* 0x000000059f9f7c23 */ /* 0x100fe200080108d9 */
[----:B------:R2:W-:Y:S06]  /*4bd0*/  BAR.ARV R158, 0x100 ;  /* 0x0004009e0000751d */ /* 0x0005ec0000002000 */
[----:B-1----:R-:W-:Y:S01]  /*4be0*/  VIADD R153, R232, 0x8 ;  /* 0x00000008e8997836 */ /* 0x002fe20000000000 */
[----:B------:R1:W-:Y:S01]  /*4bf0*/  @!P1 SYNCS.ARRIVE.TRANS64.RED.A1T0 RZ, [R152+URZ], RZ ;  /* 0x000000ff98ff99a7 */ /* 0x0003e2000810043f */
[----:B------:R-:W3:Y:S01]  /*4c00*/  MUFU.EX2 R157, R157 ;  /* 0x0000009d009d7308 */ /* 0x000ee20000000800 */
[-C--:B0-----:R-:W-:Y:S01]  /*4c10*/  FMUL.FTZ R24, R24, R207.reuse ;  /* 0x000000cf18187220 */ /* 0x081fe20000410000 */
        /* <DEDUP_REMOVED lines=134> */
[----:B-1----:R-:W-:Y:S01]  /*5480*/  F2FP.F16.F32.PACK_AB R152, R210, R208 ;  /* 0x000000d0d298723e */ /* 0x002fe200000000ff */
[----:B------:R-:W-:Y:S01]  /*5490*/  UMOV UR10, UR4 ;  /* 0x00000004000a7c82 */ /* 0x000fe20008000000 */
[----:B0-----:R-:W-:Y:S01]  /*54a0*/  F2FP.F16.F32.PACK_AB R154, R211, R156 ;  /* 0x0000009cd39a723e */ /* 0x001fe200000000ff */
[--C-:B------:R-:W-:Y:S01]  /*54b0*/  FFMA.FTZ R162, R162, UR5, -R217.reuse ;  /* 0x00000005a2a27c23 */ /* 0x100fe200080108d9 */
[----:B----4-:R-:W-:Y:S01]  /*54c0*/  F2FP.F16.F32.PACK_AB R153, R215, R213 ;  /* 0x000000d5d799723e */ /* 0x010fe200000000ff */
[--C-:B------:R-:W-:Y:S01]  /*54d0*/  FFMA.FTZ R163, R163, UR5, -R217.reuse ;  /* 0x00000005a3a37c23 */ /* 0x100fe200080108d9 */
[----:B-----5:R-:W-:Y:S01]  /*54e0*/  F2FP.F16.F32.PACK_AB R155, R159, R216 ;  /* 0x000000d89f9b723e */ /* 0x020fe200000000ff */
[--C-:B------:R-:W-:Y:S01]  /*54f0*/  FFMA.FTZ R166, R166, UR5, -R217.reuse ;  /* 0x00000005a6a67c23 */ /* 0x100fe200080108d9 */
[--C-:B------:R-:W-:Y:S01]  /*5500*/  FFMA.FTZ R167, R167, UR5, -R217.reuse ;  /* 0x00000005a7a77c23 */ /* 0x100fe200080108d9 */
[----:B------:R-:W-:Y:S01]  /*5510*/  MUFU.EX2 R160, R160 ;  /* 0x000000a000a07308 */ /* 0x000fe20000000800 */
        /* <DEDUP_REMOVED lines=25> */
[--C-:B------:R-:W-:Y:S01]  /*56b0*/  FFMA.FTZ R192, R192, UR5, -R212.reuse ;  /* 0x00000005c0c07c23 */ /* 0x100fe200080108d4 */
[--C-:B------:R-:W-:Y:S01]  /*56c0*/  FFMA.FTZ R193, R193, UR5, -R212.reuse ;  /* 0x00000005c1c17c23 */ /* 0x100fe200080108d4 */
[--C-:B------:R-:W-:Y:S01]  /*56d0*/  FFMA.FTZ R196, R196, UR5, -R212.reuse ;  /* 0x00000005c4c47c23 */ /* 0x100fe200080108d4 */
[----:B------:R-:W-:Y:S01]  /*56e0*/  FFMA.FTZ R197, R197, UR5, -R212 ;  /* 0x00000005c5c57c23 */ /* 0x000fe200080108d4 */
[--C-:B------:R-:W-:Y:S01]  /*56f0*/  FFMA.FTZ R194, R194, UR5, -R217.reuse ;  /* 0x00000005c2c27c23 */ /* 0x100fe200080108d9 */
[--C-:B------:R-:W-:Y:S01]  /*5700*/  FFMA.FTZ R195, R195, UR5, -R217.reuse ;  /* 0x00000005c3c37c23 */ /* 0x100fe200080108d9 */
[----:B------:R-:W-:Y:S01]  /*5710*/  MUFU.EX2 R162, R162 ;  /* 0x000000a200a27308 */ /* 0x000fe20000000800 */
[--C-:B------:R-:W-:Y:S01]  /*5720*/  FFMA.FTZ R198, R198, UR5, -R217.reuse ;  /* 0x00000005c6c67c23 */ /* 0x100fe200080108d9 */
[----:B------:R-:W-:Y:S01]  /*5730*/  FFMA.FTZ R199, R199, UR5, -R217 ;  /* 0x00000005c7c77c23 */ /* 0x000fe200080108d9 */
[----:B------:R-:W-:Y:S01]  /*5740*/  FFMA.FTZ R3, R207, R3, R208 ;  /* 0x00000003cf037223 */ /* 0x000fe200000100d0 */
[----:B------:R-:W-:-:S02]  /*5750*/  @!P1 VIADD R214, R214, 0x32460 ;  /* 0x00032460d6d69836 */ /* 0x000fc40000000000 */
[----:B------:R-:W-:Y:S02]  /*5760*/  IMAD.MOV.U32 R207, RZ, RZ, R0 ;  /* 0x000000ffffcf7224 */ /* 0x000fe400078e0000 */
[----:B------:R-:W-:Y:S01]  /*5770*/  FADD.FTZ R3, R210, R3 ;  /* 0x00000003d2037221 */ /* 0x000fe20000010000 */
[----:B------:R-:W3:Y:S01]  /*5780*/  MUFU.EX2 R163, R163 ;  /* 0x000000a300a37308 */ /* 0x000ee20000000800 */
[----:B------:R-:W-:Y:S02]  /*5790*/  @!P1 PRMT R214, RZ, 0x654, R214 ;  /* 0x00000654ffd69816 */ /* 0x000fe400000000d6 */
[----:B------:R-:W-:-:S04]  /*57a0*/  FADD.FTZ R156, R156, R3 ;  /* 0x000000039c9c7221 */ /* 0x000fc80000010000 */
[----:B------:R-:W-:Y:S01]  /*57b0*/  FADD.FTZ R211, R211, R156 ;  /* 0x0000009cd3d37221 */ /* 0x000fe20000010000 */
[----:B------:R-:W-:Y:S08]  /*57c0*/  MUFU.EX2 R166, R166 ;  /* 0x000000a600a67308 */ /* 0x000ff00000000800 */
[----:B------:R-:W4:Y:S08]  /*57d0*/  MUFU.EX2 R167, R167 ;  /* 0x000000a700a77308 */ /* 0x000f300000000800 */
[----:B------:R-:W-:Y:S08]  /*57e0*/  MUFU.EX2 R168, R168 ;  /* 0x000000a800a87308 */ /* 0x000ff00000000800 */
[----:B------:R-:W5:Y:S08]  /*57f0*/  MUFU.EX2 R169, R169 ;  /* 0x000000a900a97308 */ /* 0x000f700000000800 */
[----:B------:R-:W-:Y:S08]  /*5800*/  MUFU.EX2 R172, R172 ;  /* 0x000000ac00ac7308 */ /* 0x000ff00000000800 */
[----:B------:R-:W2:Y:S08]  /*5810*/  MUFU.EX2 R173, R173 ;  /* 0x000000ad00ad7308 */ /* 0x000eb00000000800 */
        /* <DEDUP_REMOVED lines=22> */
[----:B------:R-:W-:Y:S01]  /*5980*/  MUFU.EX2 R196, R196 ;  /* 0x000000c400c47308 */ /* 0x000fe20000000800 */
[----:B------:R-:W-:-:S02]  /*5990*/  WARPGROUP.DEPBAR.LE gsb0, 0x0 ;  /* 0x00008000000079c5 */ /* 0x000fc40000010000 */
[----:B0-----:R-:W-:-:S05]  /*59a0*/  F2FP.F16.F32.PACK_AB R152, R161, R160 ;  /* 0x000000a0a198723e */ /* 0x001fca00000000ff */
[----:B------:R-:W0:Y:S01]  /*59b0*/  MUFU.EX2 R197, R197 ;  /* 0x000000c500c57308 */ /* 0x000e220000000800 */
[----:B-1----:R-:W-:Y:S01]  /*59c0*/  F2FP.F16.F32.PACK_AB R154, R165, R164 ;  /* 0x000000a4a59a723e */ /* 0x002fe200000000ff */
[----:B------:R-:W-:Y:S01]  /*59d0*/  FADD.FTZ R160, R160, R211 ;  /* 0x000000d3a0a07221 */ /* 0x000fe20000010000 */
[----:B---3--:R-:W-:Y:S01]  /*59e0*/  F2FP.F16.F32.PACK_AB R153, R163, R162 ;  /* 0x000000a2a399723e */ /* 0x008fe200000000ff */
[----:B------:R-:W-:Y:S01]  /*59f0*/  IMAD.MOV.U32 R211, RZ, RZ, R209 ;  /* 0x000000ffffd37224 */ /* 0x000fe200078e00d1 */
[----:B----4-:R-:W-:Y:S01]  /*5a00*/  F2FP.F16.F32.PACK_AB R155, R167, R166 ;  /* 0x000000a6a79b723e */ /* 0x010fe200000000ff */
[----:B------:R-:W-:Y:S02]  /*5a10*/  FADD.FTZ R161, R161, R160 ;  /* 0x000000a0a1a17221 */ /* 0x000fe40000010000 */
[----:B------:R-:W-:Y:S01]  /*5a20*/  MUFU.EX2 R194, R194 ;  /* 0x000000c200c27308 */ /* 0x000fe20000000800 */
[----:B------:R-:W-:Y:S01]  /*5a30*/  WARPGROUP.ARRIVE ;  /* 0x00000000000079c5 */ /* 0x000fe20000000000 */
[----:B------:R-:W-:-:S04]  /*5a40*/  FADD.FTZ R164, R164, R161 ;  /* 0x000000a1a4a47221 */ /* 0x000fc80000010000 */
[----:B------:R-:W-:Y:S01]  /*5a50*/  FADD.FTZ R165, R165, R164 ;  /* 0x000000a4a5a57221 */ /* 0x000fe20000010000 */
[----:B------:R-:W-:Y:S01]  /*5a60*/  HGMMA.64x256x16.F32 R24, R152, gdesc[UR8].tnspB, R24, gsb0 ;  /* 0x43e0000898187df0 */ /* 0x000fe20008000818 */
[----:B------:R-:W-:Y:S01]  /*5a70*/  UIADD3 UR10, UR4, 0x100, URZ ;  /* 0x00000100040a7890 */ /* 0x000fe2000fffe03f */
[----:B------:R-:W1:Y:S01]  /*5a80*/  MUFU.EX2 R195, R195 ;  /* 0x000000c300c37308 */ /* 0x000e620000000800 */
[----:B------:R-:W-:-:S07]  /*5a90*/  UMOV UR11, 0x40000040 ;  /* 0x40000040000b7882 */ /* 0x000fce0000000000 */
[----:B------:R-:W-:Y:S08]  /*5aa0*/  MUFU.EX2 R198, R198 ;  /* 0x000000c600c67308 */ /* 0x000ff00000000800 */
[----:B------:R-:W3:Y:S01]  /*5ab0*/  MUFU.EX2 R199, R199 ;  /* 0x000000c700c77308 */ /* 0x000ee20000000800 */
[----:B------:R-:W-:Y:S02]  /*5ac0*/  WARPGROUP.DEPBAR.LE gsb0, 0x0 ;  /* 0x00008000000079c5 */ /* 0x000fe40000010000 */
[----:B-----5:R-:W-:Y:S01]  /*5ad0*/  F2FP.F16.F32.PACK_AB R152, R169, R168 ;  /* 0x000000a8a998723e */ /* 0x020fe200000000ff */
[----:B------:R-:W-:Y:S01]  /*5ae0*/  FADD.FTZ R168, R168, R165 ;  /* 0x000000a5a8a87221 */ /* 0x000fe20000010000 */
[----:B--2---:R-:W-:-:S02]  /*5af0*/  F2FP.F16.F32.PACK_AB R154, R173, R172 ;  /* 0x000000acad9a723e */ /* 0x004fc400000000ff */
[----:B------:R-:W-:Y:S01]  /*5b00*/  F2FP.F16.F32.PACK_AB R153, R171, R170 ;  /* 0x000000aaab99723e */ /* 0x000fe200000000ff */
[----:B------:R-:W-:Y:S01]  /*5b10*/  FADD.FTZ R169, R169, R168 ;  /* 0x000000a8a9a97221 */ /* 0x000fe20000010000 */
[----:B------:R-:W-:-:S03]  /*5b20*/  F2FP.F16.F32.PACK_AB R155, R175, R174 ;  /* 0x000000aeaf9b723e */ /* 0x000fc600000000ff */
[----:B------:R-:W-:Y:S01]  /*5b30*/  FADD.FTZ R172, R172, R169 ;  /* 0x000000a9acac7221 */ /* 0x000fe20000010000 */
[----:B------:R-:W-:-:S03]  /*5b40*/  WARPGROUP.ARRIVE ;  /* 0x00000000000079c5 */ /* 0x000fc60000000000 */
[----:B------:R-:W-:-:S03]  /*5b50*/  FADD.FTZ R173, R173, R172 ;  /* 0x000000acadad7221 */ /* 0x000fc60000010000 */
[----:B------:R-:W-:Y:S01]  /*5b60*/  HGMMA.64x256x16.F32 R24, R152, gdesc[UR8].tnspB, R24, gsb0 ;  /* 0x43e0000898187df0 */ /* 0x000fe20008000818 */
[----:B------:R-:W-:Y:S01]  /*5b70*/  UIADD3 UR10, UR4, 0x180, URZ ;  /* 0x00000180040a7890 */ /* 0x000fe2000fffe03f */
[----:B------:R-:W-:Y:S01]  /*5b80*/  UMOV UR11, 0x40000040 ;  /* 0x40000040000b7882 */ /* 0x000fe20000000000 */
[----:B------:R-:W-:Y:S02]  /*5b90*/  WARPGROUP.DEPBAR.LE gsb0, 0x0 ;  /* 0x00008000000079c5 */ /* 0x000fe40000010000 */
[----:B------:R-:W-:Y:S01]  /*5ba0*/  F2FP.F16.F32.PACK_AB R152, R177, R176 ;  /* 0x000000b0b198723e */ /* 0x000fe200000000ff */
[----:B------:R-:W-:Y:S01]  /*5bb0*/  FADD.FTZ R176, R176, R173 ;  /* 0x000000adb0b07221 */ /* 0x000fe20000010000 */
[----:B------:R-:W-:Y:S02]  /*5bc0*/  F2FP.F16.F32.PACK_AB R154, R181, R180 ;  /* 0x000000b4b59a723e */ /* 0x000fe400000000ff */
[----:B------:R-:W-:Y:S01]  /*5bd0*/  F2FP.F16.F32.PACK_AB R153, R179, R178 ;  /* 0x000000b2b399723e */ /* 0x000fe200000000ff */
[----:B------:R-:W-:Y:S01]  /*5be0*/  FADD.FTZ R177, R177, R176 ;  /* 0x000000b0b1b17221 */ /* 0x000fe20000010000 */
[----:B------:R-:W-:-:S03]  /*5bf0*/  F2FP.F16.F32.PACK_AB R155, R183, R182 ;  /* 0x000000b6b79b723e */ /* 0x000fc600000000ff */
[----:B------:R-:W-:Y:S01]  /*5c00*/  FADD.FTZ R180, R180, R177 ;  /* 0x000000b1b4b47221 */ /* 0x000fe20000010000 */
[----:B------:R-:W-:-:S03]  /*5c10*/  WARPGROUP.ARRIVE ;  /* 0x00000000000079c5 */ /* 0x000fc60000000000 */
[----:B------:R-:W-:-:S10]  /*5c20*/  FADD.FTZ R181, R181, R180 ;  /* 0x000000b4b5b57221 */ /* 0x000fd40000010000 */
        /* <DEDUP_REMOVED lines=19> */
[----:B0-----:R-:W-:Y:S02]  /*5d60*/  F2FP.F16.F32.PACK_AB R154, R197, R196 ;  /* 0x000000c4c59a723e */ /* 0x001fe400000000ff */
[----:B-1----:R-:W-:Y:S01]  /*5d70*/  F2FP.F16.F32.PACK_AB R153, R195, R194 ;  /* 0x000000c2c399723e */ /* 0x002fe200000000ff */
[----:B------:R-:W-:Y:S01]  /*5d80*/  FADD.FTZ R193, R193, R192 ;  /* 0x000000c0c1c17221 */ /* 0x000fe20000010000 */
[----:B---3--:R-:W-:-:S03]  /*5d90*/  F2FP.F16.F32.PACK_AB R155, R199, R198 ;  /* 0x000000c6c79b723e */ /* 0x008fc600000000ff */
[----:B------:R-:W-:Y:S01]  /*5da0*/  FADD.FTZ R196, R196, R193 ;  /* 0x000000c1c4c47221 */ /* 0x000fe20000010000 */
[----:B------:R-:W-:-:S03]  /*5db0*/  WARPGROUP.ARRIVE ;  /* 0x00000000000079c5 */ /* 0x000fc60000000000 */
[----:B------:R-:W-:-:S10]  /*5dc0*/  FADD.FTZ R3, R197, R196 ;  /* 0x000000c4c5037221 */ /* 0x000fd40000010000 */
[----:B------:R-:W-:Y:S03]  /*5dd0*/  HGMMA.64x256x16.F32 R24, R152, gdesc[UR8].tnspB, R24, gsb0 ;  /* 0x43e0000898187df0 */ /* 0x000fe60008000818 */
[----:B------:R-:W-:Y:S02]  /*5de0*/  WARPGROUP.DEPBAR.LE gsb0, 0x0 ;  /* 0x00008000000079c5 */ /* 0x000fe40000010000 */
[----:B------:R-:W-:Y:S01]  /*5df0*/  FFMA.FTZ R152, R157, R205, R213 ;  /* 0x000000cd9d987223 */ /* 0x000fe200000100d5 */
[----:B------:R0:W-:Y:S03]  /*5e00*/  @!P1 SYNCS.ARRIVE.TRANS64.RED.A1T0 RZ, [R214+URZ], RZ ;  /* 0x000000ffd6ff99a7 */ /* 0x0001e6000810043f */
[----:B------:R-:W-:-:S04]  /*5e10*/  FADD.FTZ R215, R215, R152 ;  /* 0x00000098d7d77221 */ /* 0x000fc80000010000 */
        /* <DEDUP_REMOVED lines=21> */
[----:B------:R-:W-:Y:S01]  /*5f70*/  FADD.FTZ R205, R199, R198 ;  /* 0x000000c6c7cd7221 */ /* 0x000fe20000010000 */
[----:B0-----:R-:W-:Y:S06]  /*5f80*/  @P2 BRA `(.L_x_1057) ;  /* 0xffffffdc004c2947 */ /* 0x001fec000383ffff */
.L_x_1048:
[----:B------:R-:W0:Y:S01]  /*5f90*/  SHFL.BFLY PT, R4, R3, 0x2, 0x1f ;  /* 0x0c401f0003047f89 */ /* 0x000e2200000e0000 */
[----:B------:R-:W-:Y:S01]  /*5fa0*/  IMAD.MOV.U32 R7, RZ, RZ, RZ ;  /* 0x000000ffff077224 */ /* 0x000fe200078e00ff */
[----:B------:R-:W-:Y:S01]  /*5fb0*/  R2UR UR4, R219 ;  /* 0x00000000db0472ca */ /* 0x000fe200000e0000 */
[----:B------:R-:W-:Y:S01]  /*5fc0*/  UIADD3 UR36, UR36, 0x1, URZ ;  /* 0x0000000124247890 */ /* 0x000fe2000fffe03f */
[----:B------:R-:W1:Y:S01]  /*5fd0*/  SHFL.BFLY PT, R6, R205, 0x2, 0x1f ;  /* 0x0c401f00cd067f89 */ /* 0x000e6200000e0000 */
[----:B------:R-:W-:Y:S01]  /*5fe0*/  IMAD.MOV.U32 R9, RZ, RZ, -0x800000 ;  /* 0xff800000ff097424 */ /* 0x000fe200078e00ff */
[----:B------:R2:W-:Y:S06]  /*5ff0*/  BAR.ARV R158, 0x100 ;  /* 0x0004009e0000751d */ /* 0x0005ec0000002000 */
[----:B------:R-:W-:Y:S01]  /*6000*/  UISETP.NE.AND UP0, UPT, UR36, 0x2, UPT ;  /* 0x000000022400788c */ /* 0x000fe2000bf05270 */
[----:B------:R-:W-:Y:S01]  /*6010*/  IMAD.MOV.U32 R8, RZ, RZ, -0x800000 ;  /* 0xff800000ff087424 */ /* 0x000fe200078e00ff */
[----:B------:R-:W-:Y:S06]  /*6020*/  BAR.ARV 0x8, 0x180 ;  /* 0x0206000000007b1d */ /* 0x000fec0000002000 */
[----:B------:R-:W-:Y:S01]  /*6030*/  UIADD3 UR4, UR4, 0x1, URZ ;  /* 0x0000000104047890 */ /* 0x000fe2000fffe03f */
[----:B------:R-:W-:Y:S01]  /*6040*/  PLOP3.LUT P0, PT, PT, PT, PT, 0x8, 0x0 ;  /* 0x000000000000781c */ /* 0x000fe20003f0e170 */
[----:B0-----:R-:W-:Y:S01]  /*6050*/  FADD.FTZ R4, R4, R3 ;  /* 0x0000000304047221 */ /* 0x001fe20000010000 */
[----:B------:R-:W-:Y:S01]  /*6060*/  IMAD.MOV.U32 R3, RZ, RZ, RZ ;  /* 0x000000ffff037224 */ /* 0x000fe200078e00ff */
[----:B------:R-:W-:Y:S01]  /*6070*/  USEL UR36, UR36, URZ, UP0 ;  /* 0x0000003f24247287 */ /* 0x000fe20008000000 */
[----:B-1----:R-:W-:-:S02]  /*6080*/  FADD.FTZ R6, R6, R205 ;  /* 0x000000cd06067221 */ /* 0x002fc40000010000 */
[----:B------:R-:W0:Y:S01]  /*6090*/  SHFL.BFLY PT, R5, R4, 0x1, 0x1f ;  /* 0x0c201f0004057f89 */ /* 0x000e2200000e0000 */
[----:B------:R-:W-:Y:S01]  /*60a0*/  IMAD.U32 R219, RZ, RZ, UR4 ;  /* 0x00000004ffdb7e24 */ /* 0x000fe2000f8e00ff */
[----:B------:R-:W-:-:S04]  /*60b0*/  USEL UR4, URZ, 0x1, UP0 ;  /* 0x000000013f047887 */ /* 0x000fc80008000000 */
[----:B------:R-:W-:Y:S01]  /*60c0*/  ULOP3.LUT UR37, UR37, UR4, URZ, 0x3c, !UPT ;  /* 0x0000000425257292 */ /* 0x000fe2000f8e3c3f */
[----:B0-----:R-:W-:Y:S02]  /*60d0*/  FADD.FTZ R10, R4, R5 ;  /* 0x00000005040a7221 */ /* 0x001fe40000010000 */
[----:B------:R-:W0:Y:S03]  /*60e0*/  SHFL.BFLY PT, R5, R6, 0x1, 0x1f ;  /* 0x0c201f0006057f89 */ /* 0x000e2600000e0000 */
[----:B------:R-:W-:-:S13]  /*60f0*/  FSETP.NE.FTZ.AND P1, PT, R10, RZ, PT ;  /* 0x000000ff0a00720b */ /* 0x000fda0003f35000 */
[----:B------:R-:W1:Y:S01]  /*6100*/  @P1 MUFU.RCP R7, R10 ;  /* 0x0000000a00071308 */ /* 0x000e620000001000 */
[----:B0-----:R-:W-:-:S07]  /*6110*/  FADD.FTZ R11, R6, R5 ;  /* 0x00000005060b7221 */ /* 0x001fce0000010000 */
[----:B------:R-:W0:Y:S01]  /*6120*/  @P1 MUFU.LG2 R4, R10 ;  /* 0x0000000a00041308 */ /* 0x000e220000000c00 */
[----:B------:R-:W-:Y:S01]  /*6130*/  IMAD.U32 R5, RZ, RZ, UR5 ;  /* 0x00000005ff057e24 */ /* 0x000fe2000f8e00ff */
[----:B------:R-:W-:-:S03]  /*6140*/  FSETP.NE.FTZ.AND P2, PT, R11, RZ, PT ;  /* 0x000000ff0b00720b */ /* 0x000fc60003f55000 */
[----:B------:R-:W-:Y:S01]  /*6150*/  @P1 FMUL.FTZ R5, R5, 0.69314718246459960938 ;  /* 0x3f31721805051820 */ /* 0x000fe20000410000 */
        /* <DEDUP_REMOVED lines=17> */
[----:B------:R-:W3:Y:S01]  /*6270*/  @P2 MUFU.RCP R3, R11 ;  /* 0x0000000b00032308 */ /* 0x000ee20000001000 */
        /* <DEDUP_REMOVED lines=48> */
[----:B------:R-:W-:-:S02]  /*6580*/  IMAD.U32 R7, RZ, RZ, UR5 ;  /* 0x00000005ff077e24 */ /* 0x000fc4000f8e00ff */
[----:B0-----:R-:W-:Y:S01]  /*6590*/  @P1 FMUL.FTZ R4, R4, 0.69314718246459960938 ;  /* 0x3f31721804041820 */ /* 0x001fe20000410000 */
[----:B-1----:R-:W-:Y:S01]  /*65a0*/  @P2 FMUL.FTZ R6, R6, 0.69314718246459960938 ;  /* 0x3f31721806062820 */ /* 0x002fe20000410000 */
[-C--:B---3--:R-:W-:Y:S01]  /*65b0*/  FMUL.FTZ R10, R83, R3.reuse ;  /* 0x00000003530a7220 */ /* 0x088fe20000410000 */
[----:B------:R-:W-:Y:S01]  /*65c0*/  @P2 FMUL.FTZ R7, R7, 0.69314718246459960938 ;  /* 0x3f31721807072820 */ /* 0x000fe20000410000 */
        /* <DEDUP_REMOVED lines=19> */
[-C--:B--2---:R-:W-:Y:S01]  /*6700*/  FMUL.FTZ R158, R55, R3.reuse ;  /* 0x00000003379e7220 */ /* 0x084fe20000410000 */
        /* <DEDUP_REMOVED lines=45> */
.L_x_1036:
[----:B0-----:R-:W0:Y:S01]  /*69e0*/  S2R R5, SR_CgaCtaId ;  /* 0x0000000000057919 */ /* 0x001e220000008800 */
        /* <DEDUP_REMOVED lines=30> */
[----:B------:R-:W-:Y:S02]  /*6bd0*/  MOV R4, R0 ;  /* 0x0000000000047202 */ /* 0x000fe40000000f00 */
[----:B0-----:R-:W-:-:S02]  /*6be0*/  MOV R5, R13 ;  /* 0x0000000d00057202 */ /* 0x001fc40000000f00 */
[----:B------:R-:W-:Y:S02]  /*6bf0*/  F2FP.F16.F32.PACK_AB R51, R158, R51 ;  /* 0x000000339e33723e */ /* 0x000fe400000000ff */
[----:B------:R-:W-:Y:S01]  /*6c00*/  F2FP.F16.F32.PACK_AB R57, R157, R58 ;  /* 0x0000003a9d39723e */ /* 0x000fe200000000ff */
[----:B------:R-:W-:Y:S01]  /*6c10*/  IMAD.WIDE R106, R225, 0x2, R4 ;  /* 0x00000002e16a7825 */ /* 0x000fe200078e0204 */
[----:B------:R-:W-:Y:S02]  /*6c20*/  F2FP.F16.F32.PACK_AB R64, R65, R64 ;  /* 0x000000404140723e */ /* 0x000fe400000000ff */
[----:B------:R-:W-:Y:S02]  /*6c30*/  F2FP.F16.F32.PACK_AB R58, R61, R60 ;  /* 0x0000003c3d3a723e */ /* 0x000fe400000000ff */
[C---:B------:R-:W-:Y:S02]  /*6c40*/  IADD3 R173, P1, R106.reuse, 0x20, RZ ;  /* 0x000000206aad7810 */ /* 0x040fe40007f3e0ff */
[----:B------:R-:W-:-:S02]  /*6c50*/  IADD3 R175, P0, R106, 0x40, RZ ;  /* 0x000000406aaf7810 */ /* 0x000fc40007f1e0ff */
[C---:B------:R-:W-:Y:S01]  /*6c60*/  IADD3 R183, P5, R106.reuse, 0x4040, RZ ;  /* 0x000040406ab77810 */ /* 0x040fe20007fbe0ff */
[--C-:B------:R-:W-:Y:S01]  /*6c70*/  IMAD.X R15, RZ, RZ, R107.reuse, P1 ;  /* 0x000000ffff0f7224 */ /* 0x100fe200008e066b */
[C---:B------:R-:W-:Y:S01]  /*6c80*/  IADD3 R177, P4, R106.reuse, 0x60, RZ ;  /* 0x000000606ab17810 */ /* 0x040fe20007f9e0ff */
[--C-:B------:R-:W-:Y:S01]  /*6c90*/  IMAD.X R17, RZ, RZ, R107.reuse, P0 ;  /* 0x000000ffff117224 */ /* 0x100fe200000e066b */
[C---:B------:R-:W-:Y:S01]  /*6ca0*/  LOP3.LUT R13, R106.reuse, 0x380, RZ, 0xc0, !PT ;  /* 0x000003806a0d7812 */ /* 0x040fe200078ec0ff */
[--C-:B------:R-:W-:Y:S01]  /*6cb0*/  IMAD.X R39, RZ, RZ, R107.reuse, P5 ;  /* 0x000000ffff277224 */ /* 0x100fe200028e066b */
[C---:B------:R-:W-:Y:S01]  /*6cc0*/  IADD3 R179, P3, R106.reuse, 0x4000, RZ ;  /* 0x000040006ab37810 */ /* 0x040fe20007f7e0ff */
[--C-:B------:R-:W-:Y:S01]  /*6cd0*/  IMAD.X R19, RZ, RZ, R107.reuse, P4 ;  /* 0x000000ffff137224 */ /* 0x100fe200020e066b */
[C---:B------:R-:W-:Y:S02]  /*6ce0*/  IADD3 R181, P6, R106.reuse, 0x4020, RZ ;  /* 0x000040206ab57810 */ /* 0x040fe40007fde0ff */
        /* <DEDUP_REMOVED lines=9> */
[C---:B------:R-:W-:Y:S02]  /*6d80*/  IADD3 R6, P5, R106.reuse, 0xc020, RZ ;  /* 0x0000c0206a067810 */ /* 0x040fe40007fbe0ff */
[----:B------:R-:W-:Y:S02]  /*6d90*/  SHF.R.U64 R13, R13, 0x3, RZ ;  /* 0x000000030d0d7819 */ /* 0x000fe400000012ff */
[----:B------:R-:W-:Y:S01]  /*6da0*/  LOP3.LUT R20, R179, 0x380, RZ, 0xc0, !PT ;  /* 0x00000380b3147812 */ /* 0x000fe200078ec0ff */
[--C-:B------:R-:W-:Y:S01]  /*6db0*/  IMAD.X R99, RZ, RZ, R107.reuse, P5 ;  /* 0x000000ffff637224 */ /* 0x100fe200028e066b */
        /* <DEDUP_REMOVED lines=21> */
[----:B------:R-:W-:Y:S02]  /*6f10*/  LOP3.LUT R98, R6, 0x380, RZ, 0xc0, !PT ;  /* 0x0000038006627812 */ /* 0x000fe400078ec0ff */
[----:B------:R-:W-:Y:S02]  /*6f20*/  LOP3.LUT R14, R14, R173, RZ, 0x3c, !PT ;  /* 0x000000ad0e0e7212 */ /* 0x000fe400078e3cff */
[----:B------:R-:W-:-:S02]  /*6f30*/  SHF.R.U64 R30, R30, 0x3, RZ ;  /* 0x000000031e1e7819 */ /* 0x000fc400000012ff */
[----:B------:R-:W-:Y:S02]  /*6f40*/  LOP3.LUT R62, R189, 0x380, RZ, 0xc0, !PT ;  /* 0x00000380bd3e7812 */ /* 0x000fe400078ec0ff */
[----:B------:R-:W-:Y:S02]  /*6f50*/  LOP3.LUT R16, R16, R175, RZ, 0x3c, !PT ;  /* 0x000000af10107212 */ /* 0x000fe400078e3cff */
[----:B------:R-:W-:Y:S02]  /*6f60*/  SHF.R.U64 R38, R38, 0x3, RZ ;  /* 0x0000000326267819 */ /* 0x000fe400000012ff */
[----:B------:R-:W-:Y:S02]  /*6f70*/  LOP3.LUT R70, R191, 0x380, RZ, 0xc0, !PT ;  /* 0x00000380bf467812 */ /* 0x000fe400078ec0ff */
[----:B------:R-:W-:Y:S02]  /*6f80*/  LOP3.LUT R18, R18, R177, RZ, 0x3c, !PT ;  /* 0x000000b112127212 */ /* 0x000fe400078e3cff */
[----:B------:R-:W-:-:S02]  /*6f90*/  SHF.R.U64 R46, R46, 0x3, RZ ;  /* 0x000000032e2e7819 */ /* 0x000fc400000012ff */
[----:B------:R-:W-:Y:S02]  /*6fa0*/  LOP3.LUT R78, R193, 0x380, RZ, 0xc0, !PT ;  /* 0x00000380c14e7812 */ /* 0x000fe400078ec0ff */
[----:B------:R-:W-:Y:S02]  /*6fb0*/  LOP3.LUT R20, R20, R179, RZ, 0x3c, !PT ;  /* 0x000000b314147212 */ /* 0x000fe400078e3cff */
[----:B------:R-:W-:Y:S02]  /*6fc0*/  SHF.R.U64 R54, R54, 0x3, RZ ;  /* 0x0000000336367819 */ /* 0x000fe400000012ff */
[----:B------:R-:W-:Y:S02]  /*6fd0*/  LOP3.LUT R94, R195, 0x380, RZ, 0xc0, !PT ;  /* 0x00000380c35e7812 */ /* 0x000fe400078ec0ff */
[----:B------:R-:W-:Y:S01]  /*6fe0*/  MOV R106, R106 ;  /* 0x0000006a006a7202 */ /* 0x000fe20000000f00 */
[----:B------:R-:W-:Y:S01]  /*6ff0*/  BAR.SYNC.DEFER_BLOCKING 0x1, 0x100 ;  /* 0x0044000000007b1d */ /* 0x000fe20000010000 */
[----:B------:R-:W-:-:S02]  /*7000*/  SHF.R.U64 R29, R98, 0x3, RZ ;  /* 0x00000003621d7819 */ /* 0x000fc400000012ff */
[----:B------:R-:W-:Y:S02]  /*7010*/  LOP3.LUT R30, R30, R181, RZ, 0x3c, !PT ;  /* 0x000000b51e1e7212 */ /* 0x000fe400078e3cff */
[----:B------:R-:W-:Y:S02]  /*7020*/  SHF.R.U64 R62, R62, 0x3, RZ ;  /* 0x000000033e3e7819 */ /* 0x000fe400000012ff */
[----:B------:R-:W-:Y:S02]  /*7030*/  LOP3.LUT R107, R102, 0x380, RZ, 0xc0, !PT ;  /* 0x00000380666b7812 */ /* 0x000fe400078ec0ff */
[----:B------:R-:W-:Y:S02]  /*7040*/  MOV R14, R14 ;  /* 0x0000000e000e7202 */ /* 0x000fe40000000f00 */
[----:B------:R-:W-:Y:S02]  /*7050*/  LOP3.LUT R38, R38, R183, RZ, 0x3c, !PT ;  /* 0x000000b726267212 */ /* 0x000fe400078e3cff */
[----:B------:R-:W-:-:S02]  /*7060*/  SHF.R.U64 R70, R70, 0x3, RZ ;  /* 0x0000000346467819 */ /* 0x000fc400000012ff */
[----:B------:R-:W-:Y:S02]  /*7070*/  MOV R16, R16 ;  /* 0x0000001000107202 */ /* 0x000fe40000000f00 */
[----:B------:R-:W-:Y:S02]  /*7080*/  LOP3.LUT R46, R46, R185, RZ, 0x3c, !PT ;  /* 0x000000b92e2e7212 */ /* 0x000fe400078e3cff */
[----:B------:R-:W-:Y:S02]  /*7090*/  SHF.R.U64 R78, R78, 0x3, RZ ;  /* 0x000000034e4e7819 */ /* 0x000fe400000012ff */
[----:B------:R-:W-:Y:S02]  /*70a0*/  LOP3.LUT R156, R151, 0x380, RZ, 0xc0, !PT ;  /* 0x00000380979c7812 */ /* 0x000fe400078ec0ff */
[----:B------:R-:W-:Y:S01]  /*70b0*/  MOV R18, R18 ;  /* 0x0000001200127202 */ /* 0x000fe20000000f00 */
[----:B------:R0:W-:Y:S01]  /*70c0*/  STSM.16.M88.4 [R106], R24 ;  /* 0x000000186a007844 */ /* 0x0001e20000000200 */
[----:B------:R-:W-:-:S02]  /*70d0*/  LOP3.LUT R54, R54, R187, RZ, 0x3c, !PT ;  /* 0x000000bb36367212 */ /* 0x000fc400078e3cff */
[----:B------:R-:W-:Y:S01]  /*70e0*/  SHF.R.U64 R94, R94, 0x3, RZ ;  /* 0x000000035e5e7819 */ /* 0x000fe200000012ff */
[----:B------:R-:W-:Y:S01]  /*70f0*/  STSM.16.M88.4 [R14], R32 ;  /* 0x000000200e007844 */ /* 0x000fe20000000200 */
[----:B------:R-:W-:Y:S02]  /*7100*/  LOP3.LUT R98, R29, R6, RZ, 0x3c, !PT ;  /* 0x000000061d627212 */ /* 0x000fe400078e3cff */
[----:B------:R-:W-:Y:S01]  /*7110*/  MOV R20, R20 ;  /* 0x0000001400147202 */ /* 0x000fe20000000f00 */
[----:B------:R-:W-:Y:S01]  /*7120*/  STSM.16.M88.4 [R16], R40 ;  /* 0x0000002810007844 */ /* 0x000fe20000000200 */
[----:B------:R-:W-:Y:S02]  /*7130*/  F2FP.F16.F32.PACK_AB R59, R155, R59 ;  /* 0x0000003b9b3b723e */ /* 0x000fe400000000ff */
[----:B------:R-:W-:Y:S01]  /*7140*/  F2FP.F16.F32.PACK_AB R65, R154, R66 ;  /* 0x000000429a41723e */ /* 0x000fe200000000ff */
[----:B------:R1:W-:Y:S01]  /*7150*/  STSM.16.M88.4 [R18], R48 ;  /* 0x0000003012007844 */ /* 0x0003e20000000200 */
[----:B------:R-:W-:-:S02]  /*7160*/  F2FP.F16.F32.PACK_AB R72, R73, R72 ;  /* 0x000000484948723e */ /* 0x000fc400000000ff */
[----:B------:R-:W-:Y:S01]  /*7170*/  LOP3.LUT R62, R62, R189, RZ, 0x3c, !PT ;  /* 0x000000bd3e3e7212 */ /* 0x000fe200078e3cff */
[----:B------:R2:W-:Y:S01]  /*7180*/  STSM.16.M88.4 [R20], R56 ;  /* 0x0000003814007844 */ /* 0x0005e20000000200 */
[----:B------:R-:W-:Y:S02]  /*7190*/  SHF.R.U64 R107, R107, 0x3, RZ ;  /* 0x000000036b6b7819 */ /* 0x000fe400000012ff */
[----:B------:R-:W-:Y:S02]  /*71a0*/  MOV R30, R30 ;  /* 0x0000001e001e7202 */ /* 0x000fe40000000f00 */
[----:B------:R-:W-:Y:S02]  /*71b0*/  F2FP.F16.F32.PACK_AB R66, R69, R68 ;  /* 0x000000444542723e */ /* 0x000fe400000000ff */
[----:B------:R-:W-:Y:S02]  /*71c0*/  F2FP.F16.F32.PACK_AB R67, R153, R67 ;  /* 0x000000439943723e */ /* 0x000fe400000000ff */
[----:B------:R-:W-:-:S02]  /*71d0*/  F2FP.F16.F32.PACK_AB R73, R152, R74 ;  /* 0x0000004a9849723e */ /* 0x000fc400000000ff */
[----:B------:R-:W-:Y:S01]  /*71e0*/  F2FP.F16.F32.PACK_AB R80, R81, R80 ;  /* 0x000000505150723e */ /* 0x000fe200000000ff */
[----:B------:R2:W-:Y:S01]  /*71f0*/  STSM.16.M88.4 [R30], R64 ;  /* 0x000000401e007844 */ /* 0x0005e20000000200 */
[----:B------:R-:W-:Y:S02]  /*7200*/  LOP3.LUT R70, R70, R191, RZ, 0x3c, !PT ;  /* 0x000000bf46467212 */ /* 0x000fe400078e3cff */
[----:B------:R-:W-:Y:S02]  /*7210*/  MOV R38, R38 ;  /* 0x0000002600267202 */ /* 0x000fe40000000f00 */
[----:B------:R-:W-:Y:S02]  /*7220*/  F2FP.F16.F32.PACK_AB R74, R77, R76 ;  /* 0x0000004c4d4a723e */ /* 0x000fe400000000ff */
[----:B------:R-:W-:Y:S01]  /*7230*/  F2FP.F16.F32.PACK_AB R75, R11, R75 ;  /* 0x0000004b0b4b723e */ /* 0x000fe200000000ff */
[----:B------:R-:W3:Y:S01]  /*7240*/  LDC R76, c[0x0][0xce8] ;  /* 0x00033a00ff4c7b82 */ /* 0x000ee20000000800 */
[----:B------:R-:W-:-:S02]  /*7250*/  F2FP.F16.F32.PACK_AB R81, R10, R82 ;  /* 0x000000520a51723e */ /* 0x000fc400000000ff */
[----:B------:R-:W-:Y:S01]  /*7260*/  LOP3.LUT R78, R78, R193, RZ, 0x3c, !PT ;  /* 0x000000c14e4e7212 */ /* 0x000fe200078e3cff */
[----:B------:R2:W-:Y:S01]  /*7270*/  STSM.16.M88.4 [R38], R72 ;  /* 0x0000004826007844 */ /* 0x0005e20000000200 */
[----:B------:R-:W-:Y:S02]  /*7280*/  SHF.R.U64 R28, R156, 0x3, RZ ;  /* 0x000000039c1c7819 */ /* 0x000fe400000012ff */
[----:B------:R-:W-:Y:S02]  /*7290*/  MOV R46, R46 ;  /* 0x0000002e002e7202 */ /* 0x000fe40000000f00 */
[----:B------:R-:W-:Y:S02]  /*72a0*/  F2FP.F16.F32.PACK_AB R82, R85, R84 ;  /* 0x000000545552723e */ /* 0x000fe400000000ff */
[----:B------:R-:W-:Y:S02]  /*72b0*/  F2FP.F16.F32.PACK_AB R83, R83, R86 ;  /* 0x000000565353723e */ /* 0x000fe400000000ff */
[----:B------:R-:W-:-:S02]  /*72c0*/  LOP3.LUT R94, R94, R195, RZ, 0x3c, !PT ;  /* 0x000000c35e5e7212 */ /* 0x000fc400078e3cff */
[----:B------:R-:W-:Y:S01]  /*72d0*/  MOV R54, R54 ;  /* 0x0000003600367202 */ /* 0x000fe20000000f00 */
[----:B------:R2:W-:Y:S01]  /*72e0*/  STSM.16.M88.4 [R46], R80 ;  /* 0x000000502e007844 */ /* 0x0005e20000000200 */
[----:B------:R-:W-:Y:S02]  /*72f0*/  MOV R6, R98 ;  /* 0x0000006200067202 */ /* 0x000fe40000000f00 */
[----:B------:R-:W-:Y:S02]  /*7300*/  F2FP.F16.F32.PACK_AB R84, R89, R88 ;  /* 0x000000585954723e */ /* 0x000fe400000000ff */
[----:B------:R-:W-:Y:S02]  /*7310*/  F2FP.F16.F32.PACK_AB R85, R91, R90 ;  /* 0x0000005a5b55723e */ /* 0x000fe400000000ff */
[----:B------:R-:W-:Y:S02]  /*7320*/  F2FP.F16.F32.PACK_AB R86, R93, R92 ;  /* 0x0000005c5d56723e */ /* 0x000fe400000000ff */
[----:B------:R-:W-:-:S02]  /*7330*/  F2FP.F16.F32.PACK_AB R87, R165, R87 ;  /* 0x00000057a557723e */ /* 0x000fc400000000ff */
[----:B------:R-:W-:Y:S02]  /*7340*/  F2FP.F16.F32.PACK_AB R96, R97, R96 ;  /* 0x000000606160723e */ /* 0x000fe400000000ff */
[----:B------:R-:W-:Y:S01]  /*7350*/  LOP3.LUT R102, R107, R102, RZ, 0x3c, !PT ;  /* 0x000000666b667212 */ /* 0x000fe200078e3cff */
[----:B------:R2:W-:Y:S01]  /*7360*/  STSM.16.M88.4 [R54], R84 ;  /* 0x0000005436007844 */ /* 0x0005e20000000200 */
[----:B------:R-:W-:Y:S02]  /*7370*/  MOV R62, R62 ;  /* 0x0000003e003e7202 */ /* 0x000fe40000000f00 */
[----:B------:R-:W-:Y:S02]  /*7380*/  F2FP.F16.F32.PACK_AB R97, R167, R166 ;  /* 0x000000a6a761723e */ /* 0x000fe400000000ff */
[----:B------:R-:W-:Y:S02]  /*7390*/  F2FP.F16.F32.PACK_AB R98, R101, R100 ;  /* 0x000000646562723e */ /* 0x000fe400000000ff */
[----:B------:R-:W-:-:S02]  /*73a0*/  F2FP.F16.F32.PACK_AB R99, R169, R168 ;  /* 0x000000a8a963723e */ /* 0x000fc400000000ff */
[----:B------:R-:W-:Y:S02]  /*73b0*/  F2FP.F16.F32.PACK_AB R104, R105, R104 ;  /* 0x000000686968723e */ /* 0x000fe400000000ff */
[----:B------:R-:W-:Y:S01]  /*73c0*/  F2FP.F16.F32.PACK_AB R112, R113, R112 ;  /* 0x000000707170723e */ /* 0x000fe200000000ff */
[----:B------:R2:W-:Y:S01]  /*73d0*/  STSM.16.M88.4 [R62], R96 ;  /* 0x000000603e007844 */ /* 0x0005e20000000200 */
[----:B------:R-:W-:Y:S02]  /*73e0*/  MOV R70, R70 ;  /* 0x0000004600467202 */ /* 0x000fe40000000f00 */
[----:B------:R-:W-:Y:S02]  /*73f0*/  F2FP.F16.F32.PACK_AB R105, R171, R170 ;  /* 0x000000aaab69723e */ /* 0x000fe400000000ff */
[----:B0-----:R-:W-:Y:S02]  /*7400*/  F2FP.F16.F32.PACK_AB R106, R109, R108 ;  /* 0x0000006c6d6a723e */ /* 0x001fe400000000ff */
[----:B------:R-:W-:-:S02]  /*7410*/  F2FP.F16.F32.PACK_AB R107, R111, R110 ;  /* 0x0000006e6f6b723e */ /* 0x000fc400000000ff */
[----:B------:R-:W-:Y:S02]  /*7420*/  F2FP.F16.F32.PACK_AB R113, R115, R114 ;  /* 0x000000727371723e */ /* 0x000fe400000000ff */
[----:B------:R-:W-:Y:S01]  /*7430*/  F2FP.F16.F32.PACK_AB R120, R121, R120 ;  /* 0x000000787978723e */ /* 0x000fe200000000ff */
[----:B------:R2:W-:Y:S01]  /*7440*/  STSM.16.M88.4 [R70], R104 ;  /* 0x0000006846007844 */ /* 0x0005e20000000200 */
[----:B------:R-:W-:Y:S02]  /*7450*/  LOP3.LUT R12, R28, R151, RZ, 0x3c, !PT ;  /* 0x000000971c0c7212 */ /* 0x000fe400078e3cff */
[----:B------:R-:W-:Y:S02]  /*7460*/  MOV R78, R78 ;  /* 0x0000004e004e7202 */ /* 0x000fe40000000f00 */
[----:B------:R-:W-:Y:S02]  /*7470*/  F2FP.F16.F32.PACK_AB R114, R117, R116 ;  /* 0x000000747572723e */ /* 0x000fe400000000ff */
[----:B------:R-:W-:-:S02]  /*7480*/  F2FP.F16.F32.PACK_AB R115, R119, R118 ;  /* 0x000000767773723e */ /* 0x000fc400000000ff */
[----:B------:R-:W-:Y:S02]  /*7490*/  F2FP.F16.F32.PACK_AB R121, R123, R122 ;  /* 0x0000007a7b79723e */ /* 0x000fe400000000ff */
[----:B------:R-:W-:Y:S01]  /*74a0*/  F2FP.F16.F32.PACK_AB R128, R129, R128 ;  /* 0x000000808180723e */ /* 0x000fe200000000ff */
[----:B------:R2:W-:Y:S01]  /*74b0*/  STSM.16.M88.4 [R78], R112 ;  /* 0x000000704e007844 */ /* 0x0005e20000000200 */
[----:B------:R-:W-:Y:S02]  /*74c0*/  MOV R94, R94 ;  /* 0x0000005e005e7202 */ /* 0x000fe40000000f00 */
[----:B------:R-:W-:Y:S02]  /*74d0*/  F2FP.F16.F32.PACK_AB R122, R125, R124 ;  /* 0x0000007c7d7a723e */ /* 0x000fe400000000ff */
[----:B------:R-:W-:Y:S02]  /*74e0*/  F2FP.F16.F32.PACK_AB R123, R127, R126 ;  /* 0x0000007e7f7b723e */ /* 0x000fe400000000ff */
[----:B------:R-:W-:-:S02]  /*74f0*/  F2FP.F16.F32.PACK_AB R129, R131, R130 ;  /* 0x000000828381723e */ /* 0x000fc400000000ff */
[----:B------:R-:W-:Y:S01]  /*7500*/  F2FP.F16.F32.PACK_AB R136, R137, R136 ;  /* 0x000000888988723e */ /* 0x000fe200000000ff */
[----:B------:R2:W-:Y:S01]  /*7510*/  STSM.16.M88.4 [R94], R120 ;  /* 0x000000785e007844 */ /* 0x0005e20000000200 */
[----:B------:R-:W-:Y:S02]  /*7520*/  F2FP.F16.F32.PACK_AB R130, R133, R132 ;  /* 0x000000848582723e */ /* 0x000fe400000000ff */
[----:B------:R-:W-:Y:S02]  /*7530*/  F2FP.F16.F32.PACK_AB R131, R135, R134 ;  /* 0x000000868783723e */ /* 0x000fe400000000ff */
[----:B------:R-:W-:Y:S02]  /*7540*/  F2FP.F16.F32.PACK_AB R137, R139, R138 ;  /* 0x0000008a8b89723e */ /* 0x000fe400000000ff */
[----:B------:R-:W-:Y:S01]  /*7550*/  F2FP.F16.F32.PACK_AB R144, R145, R144 ;  /* 0x000000909190723e */ /* 0x000fe200000000ff */
[----:B------:R2:W-:Y:S01]  /*7560*/  STSM.16.M88.4 [R6], R128 ;  /* 0x0000008006007844 */ /* 0x0005e20000000200 */
[----:B------:R-:W-:-:S02]  /*7570*/  MOV R102, R102 ;  /* 0x0000006600667202 */ /* 0x000fc40000000f00 */
[----:B------:R-:W-:Y:S02]  /*7580*/  F2FP.F16.F32.PACK_AB R138, R141, R140 ;  /* 0x0000008c8d8a723e */ /* 0x000fe400000000ff */
[----:B------:R-:W-:Y:S02]  /*7590*/  F2FP.F16.F32.PACK_AB R139, R143, R142 ;  /* 0x0000008e8f8b723e */ /* 0x000fe400000000ff */
[----:B------:R-:W-:Y:S02]  /*75a0*/  F2FP.F16.F32.PACK_AB R145, R147, R146 ;  /* 0x000000929391723e */ /* 0x000fe400000000ff */
[----:B------:R-:W-:Y:S01]  /*75b0*/  MOV R12, R12 ;  /* 0x0000000c000c7202 */ /* 0x000fe20000000f00 */
[----:B------:R2:W-:Y:S01]  /*75c0*/  STSM.16.M88.4 [R102], R136 ;  /* 0x0000008866007844 */ /* 0x0005e20000000200 */
[----:B------:R-:W-:Y:S02]  /*75d0*/  F2FP.F16.F32.PACK_AB R146, R149, R148 ;  /* 0x000000949592723e */ /* 0x000fe400000000ff */
[----:B------:R-:W-:-:S02]  /*75e0*/  F2FP.F16.F32.PACK_AB R147, R3, R150 ;  /* 0x000000960393723e */ /* 0x000fc400000000ff */
[----:B------:R-:W-:Y:S02]  /*75f0*/  R2UR UR4, R218 ;  /* 0x00000000da0472ca */ /* 0x000fe400000e0000 */
[----:B------:R-:W-:Y:S01]  /*7600*/  PLOP3.LUT P0, PT, PT, PT, UP0, 0x80, 0x0 ;  /* 0x000000000000781c */ /* 0x000fe20003f0f008 */
[----:B------:R2:W-:Y:S01]  /*7610*/  STSM.16.M88.4 [R12], R144 ;  /* 0x000000900c007844 */ /* 0x0005e20000000200 */
[----:B------:R-:W-:-:S09]  /*7620*/  R2UR UR12, R203 ;  /* 0x00000000cb0c72ca */ /* 0x000fd200000e0000 */
[----:B------:R-:W-:Y:S02]  /*7630*/  USHF.L.U64.HI UR11, UR61, 0x2, UR4 ;  /* 0x000000023d0b7899 */ /* 0x000fe40008010204 */
[----:B------:R-:W-:-:S04]  /*7640*/  UIADD3 UR4, UP1, UR10, UR8, URZ ;  /* 0x000000080a047290 */ /* 0x000fc8000ff3e03f */
[----:B------:R-:W-:Y:S02]  /*7650*/  UIADD3.X UR7, UR11, UR9, URZ, UP1, !UPT ;  /* 0x000000090b077290 */ /* 0x000fe40008ffe43f */
[----:B------:R-:W-:Y:S01]  /*7660*/  IMAD.U32 R10, RZ, RZ, UR4 ;  /* 0x00000004ff0a7e24 */ /* 0x000fe2000f8e00ff */
[----:B------:R-:W-:-:S03]  /*7670*/  ULDC.64 UR8, c[0x0][0xd08] ;  /* 0x0003420000087ab9 */ /* 0x000fc60000000a00 */
[----:B------:R-:W-:Y:S01]  /*7680*/  IMAD.U32 R11, RZ, RZ, UR7 ;  /* 0x00000007ff0b7e24 */ /* 0x000fe2000f8e00ff */
[----:B------:R-:W-:Y:S06]  /*7690*/  BAR.SYNC.DEFER_BLOCKING 0x1, 0x100 ;  /* 0x0044000000007b1d */ /* 0x000fec0000010000 */
[----:B------:R-:W4:Y:S01]  /*76a0*/  @P0 LDG.E R3, desc[UR38][R10.64] ;  /* 0x000000260a030981 */ /* 0x000f22000c1e1900 */
[----:B------:R-:W-:Y:S01]  /*76b0*/  UISETP.NE.U32.AND UP1, UPT, UR8, URZ, UPT ;  /* 0x0000003f0800728c */ /* 0x000fe2000bf25070 */
[----:B---3--:R-:W-:Y:S01]  /*76c0*/  ISETP.NE.AND P1, PT, R76, 0x1, PT ;  /* 0x000000014c00780c */ /* 0x008fe20003f25270 */
[----:B------:R-:W-:Y:S01]  /*76d0*/  ULDC UR7, c[0x0][0xb88] ;  /* 0x0002e20000077ab9 */ /* 0x000fe20000000800 */
[----:B------:R-:W-:Y:S01]  /*76e0*/  UMOV UR4, URZ ;  /* 0x0000003f00047c82 */ /* 0x000fe20008000000 */
[----:B------:R-:W-:Y:S01]  /*76f0*/  UISETP.NE.AND.EX UP1, UPT, UR9, URZ, UPT, UP1 ;  /* 0x0000003f0900728c */ /* 0x000fe2000bf25310 */
[----:B------:R-:W-:-:S05]  /*7700*/  IMAD.U32 R17, RZ, RZ, UR12 ;  /* 0x0000000cff117e24 */ /* 0x000fca000f8e00ff */
[----:B------:R-:W-:-:S04]  /*7710*/  PLOP3.LUT P2, PT, PT, PT, UP1, 0x80, 0x0 ;  /* 0x000000000000781c */ /* 0x000fc80003f4f018 */
[----:B------:R-:W0:Y:S01]  /*7720*/  @P1 LDC R13, c[0x0][0xcec] ;  /* 0x00033b00ff0d1b82 */ /* 0x000e220000000800 */
[----:B------:R-:W-:-:S04]  /*7730*/  @UP1 UIADD3 UR8, UP2, UR10, UR8, URZ ;  /* 0x000000080a081290 */ /* 0x000fc8000ff5e03f */
[----:B------:R-:W-:Y:S02]  /*7740*/  @UP1 UIADD3.X UR9, UR11, UR9, URZ, UP2, !UPT ;  /* 0x000000090b091290 */ /* 0x000fe400097fe43f */
[----:B-1----:R-:W-:Y:S01]  /*7750*/  IMAD.U32 R18, RZ, RZ, UR8 ;  /* 0x00000008ff127e24 */ /* 0x002fe2000f8e00ff */
[----:B------:R-:W1:Y:S03]  /*7760*/  @P1 LDC R15, c[0x0][0xcf0] ;  /* 0x00033c00ff0f1b82 */ /* 0x000e660000000800 */
[----:B------:R-:W-:Y:S01]  /*7770*/  IMAD.U32 R19, RZ, RZ, UR9 ;  /* 0x00000009ff137e24 */ /* 0x000fe2000f8e00ff */
[----:B----4-:R-:W-:Y:S01]  /*7780*/  @P0 R2UR UR4, R3 ;  /* 0x00000000030402ca */ /* 0x010fe200000e0000 */
[----:B------:R-:W-:-:S06]  /*7790*/  IMAD.U32 R3, RZ, RZ, UR7 ;  /* 0x00000007ff037e24 */ /* 0x000fcc000f8e00ff */
[----:B------:R2:W5:Y:S01]  /*77a0*/  @P2 LDG.E R3, desc[UR38][R18.64] ;  /* 0x0000002612032981 */ /* 0x000562000c1e1900 */
[----:B01----:R-:W-:Y:S07]  /*77b0*/  @P2 BRA `(.L_x_1060) ;  /* 0x0000000000102947 */ /* 0x003fee0003800000 */
[----:B------:R-:W-:Y:S05]  /*77c0*/  @!P0 BRA `(.L_x_1060) ;  /* 0x00000000000c8947 */ /* 0x000fea0003800000 */
[----:B--2---:R-:W2:Y:S04]  /*77d0*/  LDG.E R6, desc[UR38][R10.64] ;  /* 0x000000260a067981 */ /* 0x004ea8000c1e1900 */
[----:B-----5:R-:W2:Y:S02]  /*77e0*/  LDG.E R3, desc[UR38][R10.64+0x4] ;  /* 0x000004260a037981 */ /* 0x020ea4000c1e1900 */
[----:B--2---:R-:W-:-:S07]  /*77f0*/  IMAD.IADD R3, R3, 0x1, -R6 ;  /* 0x0000000103037824 */ /* 0x004fce00078e0a06 */
.L_x_1060:
[----:B------:R-:W-:Y:S01]  /*7800*/  R2UR UR17, R202 ;  /* 0x00000000ca1172ca */ /* 0x000fe200000e0000 */
[----:B------:R-:W-:Y:S01]  /*7810*/  ULDC.64 UR12, c[0x0][0xc90] ;  /* 0x00032400000c7ab9 */ /* 0x000fe20000000a00 */
[----:B------:R-:W-:Y:S01]  /*7820*/  R2UR UR15, R218 ;  /* 0x00000000da0f72ca */ /* 0x000fe200000e0000 */
[----:B------:R-:W-:Y:S01]  /*7830*/  USHF.R.S32.HI UR11, URZ, 0x1f, UR4 ;  /* 0x0000001f3f0b7899 */ /* 0x000fe20008011404 */
[----:B--2---:R-:W-:Y:S01]  /*7840*/  IMAD R12, R17, 0x80, R224 ;  /* 0x00000080110c7824 */ /* 0x004fe200078e02e0 */
[----:B------:R-:W-:Y:S01]  /*7850*/  UMOV UR10, UR4 ;  /* 0x00000004000a7c82 */ /* 0x000fe20008000000 */
[----:B------:R-:W-:Y:S01]  /*7860*/  USEL UR61, UR61, URZ, !UP0 ;  /* 0x0000003f3d3d7287 */ /* 0x000fe2000c000000 */
[----:B------:R-:W-:Y:S01]  /*7870*/  IMAD R11, R204, 0x40, R2 ;  /* 0x00000040cc0b7824 */ /* 0x000fe200078e0202 */
[----:B------:R-:W-:Y:S01]  /*7880*/  R2UR UR16, R203 ;  /* 0x00000000cb1072ca */ /* 0x000fe200000e0000 */
[----:B------:R-:W-:-:S04]  /*7890*/  @P1 IMAD.HI.U32 R6, R12, R13, RZ ;  /* 0x0000000d0c061227 */ /* 0x000fc800078e00ff */
[----:B------:R-:W-:Y:S01]  /*78a0*/  USHF.R.S32.HI UR14, URZ, 0x1f, UR17 ;  /* 0x0000001f3f0e7899 */ /* 0x000fe20008011411 */
[----:B------:R-:W-:Y:S01]  /*78b0*/  IMAD.MOV.U32 R10, RZ, RZ, R12 ;  /* 0x000000ffff0a7224 */ /* 0x000fe200078e000c */
[----:B------:R-:W-:Y:S01]  /*78c0*/  UIMAD.WIDE.U32 UR8, UR17, UR12, UR10 ;  /* 0x0000000c110872a5 */ /* 0x000fe2000f8e000a */
[----:B------:R-:W-:Y:S01]  /*78d0*/  @P1 SHF.R.U32.HI R10, RZ, R15, R6 ;  /* 0x0000000fff0a1219 */ /* 0x000fe20000011606 */
[----:B------:R-:W-:Y:S01]  /*78e0*/  UIMAD UR7, UR14, UR12, URZ ;  /* 0x0000000c0e0772a4 */ /* 0x000fe2000f8e023f */
[----:B------:R-:W-:Y:S01]  /*78f0*/  IMAD.WIDE R4, R11, 0x2, R4 ;  /* 0x000000020b047825 */ /* 0x000fe200078e0204 */
[----:B------:R-:W-:Y:S01]  /*7900*/  USEL UR15, UR15, URZ, !UP0 ;  /* 0x0000003f0f0f7287 */ /* 0x000fe2000c000000 */
[--C-:B------:R-:W-:Y:S01]  /*7910*/  SHF.R.S32.HI R6, RZ, 0x1f, R10.reuse ;  /* 0x0000001fff067819 */ /* 0x100fe2000001140a */
[----:B------:R-:W-:Y:S01]  /*7920*/  UIMAD UR7, UR17, UR13, UR7 ;  /* 0x0000000d110772a4 */ /* 0x000fe2000f8e0207 */
[----:B------:R-:W-:Y:S01]  /*7930*/  IMAD.MOV R13, RZ, RZ, -R10 ;  /* 0x000000ffff0d7224 */ /* 0x000fe200078e0a0a */
[----:B------:R-:W-:Y:S01]  /*7940*/  IADD3 R37, P2, R4, 0x5000, RZ ;  /* 0x0000500004257810 */ /* 0x000fe20007f5e0ff */
[----:B------:R-:W-:Y:S01]  /*7950*/  ULDC.64 UR12, c[0x0][0xc98] ;  /* 0x00032600000c7ab9 */ /* 0x000fe20000000a00 */
[----:B------:R-:W-:Y:S01]  /*7960*/  UIADD3 UR9, UR9, UR7, URZ ;  /* 0x0000000709097290 */ /* 0x000fe2000fffe03f */
[----:B------:R-:W-:Y:S01]  /*7970*/  IMAD R13, R76, R13, R12 ;  /* 0x0000000d4c0d7224 */ /* 0x000fe200078e020c */
[----:B------:R-:W-:Y:S01]  /*7980*/  UIMAD UR7, UR15, UR12, URZ ;  /* 0x0000000c0f0772a4 */ /* 0x000fe2000f8e023f */
[C---:B------:R-:W-:Y:S01]  /*7990*/  IADD3 R17, P5, R4.reuse, 0x1000, RZ ;  /* 0x0000100004117810 */ /* 0x040fe20007fbe0ff */
[----:B------:R-:W-:Y:S01]  /*79a0*/  UIMAD.WIDE.U32 UR8, UR61, UR12, UR8 ;  /* 0x0000000c3d0872a5 */ /* 0x000fe2000f8e0008 */
[C---:B------:R-:W-:Y:S01]  /*79b0*/  IADD3 R25, P4, R4.reuse, 0x2000, RZ ;  /* 0x0000200004197810 */ /* 0x040fe20007f9e0ff */
[----:B------:R-:W-:Y:S01]  /*79c0*/  UIMAD UR7, UR61, UR13, UR7 ;  /* 0x0000000d3d0772a4 */ /* 0x000fe2000f8e0207 */
[----:B------:R-:W-:Y:S01]  /*79d0*/  IADD3 R33, P3, R4, 0x4000, RZ ;  /* 0x0000400004217810 */ /* 0x000fe20007f7e0ff */
[----:B------:R-:W-:Y:S01]  /*79e0*/  IMAD.U32 R19, RZ, RZ, UR16 ;  /* 0x00000010ff137e24 */ /* 0x000fe2000f8e00ff */
[----:B------:R-:W-:Y:S01]  /*79f0*/  LOP3.LUT R36, R37, 0x380, RZ, 0xc0, !PT ;  /* 0x0000038025247812 */ /* 0x000fe200078ec0ff */
[----:B-----5:R-:W-:Y:S01]  /*7a00*/  IMAD R80, R3, R76, RZ ;  /* 0x0000004c03507224 */ /* 0x020fe200078e02ff */
[----:B------:R-:W-:Y:S01]  /*7a10*/  IADD3 R10, P0, R10, UR8, RZ ;  /* 0x000000080a0a7c10 */ /* 0x000fe2000ff1e0ff */
[----:B------:R-:W-:Y:S01]  /*7a20*/  IMAD.U32 R11, RZ, RZ, UR7 ;  /* 0x00000007ff0b7e24 */ /* 0x000fe2000f8e00ff */
[----:B------:R-:W-:Y:S01]  /*7a30*/  LOP3.LUT R16, R17, 0x380, RZ, 0xc0, !PT ;  /* 0x0000038011107812 */ /* 0x000fe200078ec0ff */
[----:B------:R-:W-:Y:S01]  /*7a40*/  IMAD R19, R19, 0x80, R222 ;  /* 0x0000008013137824 */ /* 0x000fe200078e02de */
[----:B------:R-:W-:Y:S01]  /*7a50*/  LOP3.LUT R24, R25, 0x380, RZ, 0xc0, !PT ;  /* 0x0000038019187812 */ /* 0x000fe200078ec0ff */
[----:B------:R-:W-:Y:S01]  /*7a60*/  ULDC.64 UR12, c[0x0][0xba0] ;  /* 0x0002e800000c7ab9 */ /* 0x000fe20000000a00 */
[----:B------:R-:W-:Y:S01]  /*7a70*/  IADD3.X R11, R6, UR9, R11, P0, !PT ;  /* 0x00000009060b7c10 */ /* 0x000fe200087fe40b */
[----:B------:R-:W-:Y:S01]  /*7a80*/  ULDC.64 UR8, c[0x0][0xc88] ;  /* 0x0003220000087ab9 */ /* 0x000fe20000000a00 */
[----:B------:R-:W-:-:S02]  /*7a90*/  SHF.R.S32.HI R6, RZ, 0x1f, R13 ;  /* 0x0000001fff067819 */ /* 0x000fc4000001140d */
[----:B------:R-:W-:Y:S01]  /*7aa0*/  IADD3 R29, P0, R4, 0x3000, RZ ;  /* 0x00003000041d7810 */ /* 0x000fe20007f1e0ff */
[----:B------:R-:W-:Y:S01]  /*7ab0*/  IMAD.WIDE.U32 R10, R13, UR8, R10 ;  /* 0x000000080d0a7c25 */ /* 0x000fe2000f8e000a */
[----:B------:R-:W-:Y:S02]  /*7ac0*/  LOP3.LUT R32, R33, 0x380, RZ, 0xc0, !PT ;  /* 0x0000038021207812 */ /* 0x000fe400078ec0ff */
[----:B------:R-:W-:Y:S01]  /*7ad0*/  LOP3.LUT R28, R29, 0x380, RZ, 0xc0, !PT ;  /* 0x000003801d1c7812 */ /* 0x000fe200078ec0ff */
[----:B------:R-:W-:Y:S01]  /*7ae0*/  IMAD R6, R6, UR8, RZ ;  /* 0x0000000806067c24 */ /* 0x000fe2000f8e02ff */
[----:B------:R-:W-:Y:S02]  /*7af0*/  SHF.R.U64 R36, R36, 0x3, RZ ;  /* 0x0000000324247819 */ /* 0x000fe400000012ff */
[----:B------:R-:W-:Y:S01]  /*7b00*/  SHF.R.U64 R28, R28, 0x3, RZ ;  /* 0x000000031c1c7819 */ /* 0x000fe200000012ff */
[----:B------:R-:W-:Y:S01]  /*7b10*/  IMAD R15, R13, UR9, R6 ;  /* 0x000000090d0f7c24 */ /* 0x000fe2000f8e0206 */
[----:B------:R-:W-:Y:S01]  /*7b20*/  ULDC.64 UR8, c[0x0][0xc50] ;  /* 0x0003140000087ab9 */ /* 0x000fe20000000a00 */
[----:B------:R-:W-:Y:S01]  /*7b30*/  SHF.R.U64 R16, R16, 0x3, RZ ;  /* 0x0000000310107819 */ /* 0x000fe200000012ff */
[----:B------:R-:W-:Y:S01]  /*7b40*/  VIADD R6, R19, 0x8 ;  /* 0x0000000813067836 */ /* 0x000fe20000000000 */
[----:B------:R-:W-:Y:S01]  /*7b50*/  LEA R14, P6, R10, UR8, 0x2 ;  /* 0x000000080a0e7c11 */ /* 0x000fe2000f8c10ff */
[----:B------:R-:W-:Y:S01]  /*7b60*/  IMAD.IADD R11, R11, 0x1, R15 ;  /* 0x000000010b0b7824 */ /* 0x000fe200078e020f */
[----:B------:R-:W-:Y:S01]  /*7b70*/  LOP3.LUT R28, R28, R29, RZ, 0x3c, !PT ;  /* 0x0000001d1c1c7212 */ /* 0x000fe200078e3cff */
[----:B------:R-:W-:Y:S01]  /*7b80*/  IMAD.X R29, RZ, RZ, R5, P0 ;  /* 0x000000ffff1d7224 */ /* 0x000fe200000e0605 */
[----:B------:R-:W-:Y:S01]  /*7b90*/  SHF.R.U64 R24, R24, 0x3, RZ ;  /* 0x0000000318187819 */ /* 0x000fe200000012ff */
[----:B------:R-:W-:Y:S01]  /*7ba0*/  SHFL.IDX PT, R20, R14, RZ, 0x1c1f ;  /* 0x001c1fff0e147589 */ /* 0x000fe200000e0000 */
[----:B------:R-:W-:-:S02]  /*7bb0*/  SHF.R.U64 R32, R32, 0x3, RZ ;  /* 0x0000000320207819 */ /* 0x000fc400000012ff */
[----:B------:R-:W-:Y:S01]  /*7bc0*/  IADD3 R57, P0, R4, 0x9000, RZ ;  /* 0x0000900004397810 */ /* 0x000fe20007f1e0ff */
[----:B------:R-:W-:Y:S01]  /*7bd0*/  SHFL.IDX PT, R50, R14, 0x1, 0x1c1f ;  /* 0x003c1f000e327f89 */ /* 0x000fe200000e0000 */
        /* <DEDUP_REMOVED lines=163> */
.L_x_1062:
[----:B------:R-:W-:Y:S05]  /*8610*/  BSYNC B1 ;  /* 0x0000000000017941 */ /* 0x000fea0003800000 */
.L_x_1061:
        /* <DEDUP_REMOVED lines=21> */
.L_x_1064:
[----:B------:R-:W-:Y:S05]  /*8770*/  BSYNC B1 ;  /* 0x0000000000017941 */ /* 0x000fea0003800000 */
.L_x_1063:
[----:B0-----:R0:W0:Y:S01]  /*8780*/  SHFL.IDX PT, R17, R3, 0x2, 0x181f ;  /* 0x00581f0003117f89 */ /* 0x00102200000e0000 */
        /* <DEDUP_REMOVED lines=11> */
[----:B------:R-:W-:Y:S02]  /*8840*/  @!P3 LEA.HI.X R5, R2, R17, R230, 0x1, P6 ;  /* 0x000000110205b211 */ /* 0x000fe400030f0ce6 */
        /* <DEDUP_REMOVED lines=8> */
.L_x_1066:
[----:B------:R-:W-:Y:S05]  /*88d0*/  BSYNC B1 ;  /* 0x0000000000017941 */ /* 0x000fea0003800000 */
.L_x_1065:
[----:B------:R-:W-:Y:S01]  /*88e0*/  VIADD R0, R83, 0x60 ;  /* 0x0000006053007836 */ /* 0x000fe20000000000 */
[----:B0--3--:R-:W0:Y:S04]  /*88f0*/  SHFL.IDX PT, R3, R3, 0x3, 0x181f ;  /* 0x00781f0003037f89 */ /* 0x009e2800000e0000 */
[----:B------:R-:W-:Y:S01]  /*8900*/  ISETP.GE.AND P0, PT, R0, R80, PT ;  /* 0x000000500000720c */ /* 0x000fe20003f06270 */
[----:B------:R3:W0:-:S12]  /*8910*/  SHFL.IDX PT, R13, R6, 0x3, 0x181f ;  /* 0x00781f00060d7f89 */ /* 0x00061800000e0000 */
[----:B---3--:R-:W-:Y:S05]  /*8920*/  @P0 BRA `(.L_x_1067) ;  /* 0x0000000c00cc0947 */ /* 0x008fea0003800000 */
[----:B------:R-:W-:Y:S02]  /*8930*/  ULDC UR4, c[0x0][0xbc8] ;  /* 0x0002f20000047ab9 */ /* 0x000fe40000000800 */
[----:B------:R-:W-:Y:S02]  /*8940*/  ISETP.GE.AND P3, PT, R2, UR4, PT ;  /* 0x0000000402007c0c */ /* 0x000fe4000bf66270 */
[----:B------:R-:W-:Y:S02]  /*8950*/  ISETP.GE.AND P4, PT, R23, UR4, PT ;  /* 0x0000000417007c0c */ /* 0x000fe4000bf86270 */
[----:B------:R-:W-:-:S09]  /*8960*/  ISETP.GE.AND P5, PT, R22, UR4, PT ;  /* 0x0000000416007c0c */ /* 0x000fd2000bfa6270 */
[-C--:B0-----:R-:W-:Y:S02]  /*8970*/  @!P3 LEA R4, P0, R2, R13.reuse, 0x1 ;  /* 0x0000000d0204b211 */ /* 0x081fe400078008ff */
[CC--:B------:R-:W-:Y:S02]  /*8980*/  @!P4 LEA R8, P1, R23.reuse, R13.reuse, 0x1 ;  /* 0x0000000d1708c211 */ /* 0x0c0fe400078208ff */
[----:B------:R-:W-:Y:S02]  /*8990*/  @!P5 LEA R10, P2, R22, R13, 0x1 ;  /* 0x0000000d160ad211 */ /* 0x000fe400078408ff */
[-C--:B------:R-:W-:Y:S02]  /*89a0*/  @!P3 LEA.HI.X R5, R2, R3.reuse, R230, 0x1, P0 ;  /* 0x000000030205b211 */ /* 0x080fe400000f0ce6 */
[-C--:B------:R-:W-:Y:S02]  /*89b0*/  @!P4 LEA.HI.X R9, R23, R3.reuse, R229, 0x1, P1 ;  /* 0x000000031709c211 */ /* 0x080fe400008f0ce5 */
[----:B------:R-:W-:Y:S01]  /*89c0*/  @!P5 LEA.HI.X R11, R22, R3, R228, 0x1, P2 ;  /* 0x00000003160bd211 */ /* 0x000fe200010f0ce4 */
[----:B------:R3:W-:Y:S01]  /*89d0*/  @!P3 ST.E.128 desc[UR38][R4.64], R28 ;  /* 0x0000001c0400b985 */ /* 0x0007e2000c101d26 */
[----:B------:R-:W-:-:S03]  /*89e0*/  ISETP.GE.AND P0, PT, R200, UR4, PT ;  /* 0x00000004c8007c0c */ /* 0x000fc6000bf06270 */
[----:B------:R3:W-:Y:S04]  /*89f0*/  @!P4 ST.E.128 desc[UR38][R8.64], R44 ;  /* 0x0000002c0800c985 */ /* 0x0007e8000c101d26 */
[----:B------:R3:W-:Y:S06]  /*8a00*/  @!P5 ST.E.128 desc[UR38][R10.64], R48 ;  /* 0x000000300a00d985 */ /* 0x0007ec000c101d26 */
[----:B------:R-:W-:Y:S05]  /*8a10*/  @P0 BRA `(.L_x_1067) ;  /* 0x0000000c00900947 */ /* 0x000fea0003800000 */
[----:B---3--:R-:W-:-:S04]  /*8a20*/  LEA R4, P0, R200, R13, 0x1 ;  /* 0x0000000dc8047211 */ /* 0x008fc800078008ff */
[----:B------:R-:W-:-:S05]  /*8a30*/  LEA.HI.X R5, R200, R3, R227, 0x1, P0 ;  /* 0x00000003c8057211 */ /* 0x000fca00000f0ce3 */
[----:B------:R0:W-:Y:S01]  /*8a40*/  ST.E.128 desc[UR38][R4.64], R52 ;  /* 0x0000003404007985 */ /* 0x0001e2000c101d26 */
[----:B------:R-:W-:Y:S05]  /*8a50*/  BRA `(.L_x_1067) ;  /* 0x0000000c00807947 */ /* 0x000fea0003800000 */
.L_x_1059:
[----:B------:R-:W-:Y:S01]  /*8a60*/  ULDC.64 UR8, c[0x0][0xd00] ;  /* 0x0003400000087ab9 */ /* 0x000fe20000000a00 */
[----:B------:R-:W-:Y:S01]  /*8a70*/  ULDC UR4, c[0x0][0xb88] ;  /* 0x0002e20000047ab9 */ /* 0x000fe20000000800 */
[----:B------:R-:W-:Y:S01]  /*8a80*/  UISETP.NE.U32.AND UP0, UPT, UR8, URZ, UPT ;  /* 0x0000003f0800728c */ /* 0x000fe2000bf05070 */
[----:B------:R-:W0:Y:S01]  /*8a90*/  LDC R13, c[0x0][0xce8] ;  /* 0x00033a00ff0d7b82 */ /* 0x000e220000000800 */
[----:B------:R-:W-:Y:S02]  /*8aa0*/  R2UR UR7, R202 ;  /* 0x00000000ca0772ca */ /* 0x000fe400000e0000 */
        /* <DEDUP_REMOVED lines=29> */
.L_x_1068:
[----:B------:R-:W-:Y:S01]  /*8c80*/  R2UR UR7, R218 ;  /* 0x00000000da0772ca */ /* 0x000fe200000e0000 */
[----:B------:R-:W-:Y:S01]  /*8c90*/  USEL UR61, UR61, URZ, !UP0 ;  /* 0x0000003f3d3d7287 */ /* 0x000fe2000c000000 */
[----:B------:R-:W-:Y:S11]  /*8ca0*/  BSSY B1, `(.L_x_1069) ;  /* 0x000002f000017945 */ /* 0x000ff60003800000 */
[----:B------:R-:W-:Y:S01]  /*8cb0*/  USEL UR12, UR7, URZ, !UP0 ;  /* 0x0000003f070c7287 */ /* 0x000fe2000c000000 */
[----:B------:R-:W-:Y:S11]  /*8cc0*/  @P1 BRA `(.L_x_1070) ;  /* 0x0000000000b01947 */ /* 0x000ff60003800000 */
[----:B------:R-:W0:Y:S01]  /*8cd0*/  S2R R4, SR_TID.X ;  /* 0x0000000000047919 */ /* 0x000e220000002100 */
[----:B------:R-:W1:Y:S01]  /*8ce0*/  LDC R6, c[0x0][0xce8] ;  /* 0x00033a00ff067b82 */ /* 0x000e620000000800 */
[----:B------:R-:W-:-:S13]  /*8cf0*/  R2UR UR7, R203 ;  /* 0x00000000cb0772ca */ /* 0x000fda00000e0000 */
        /* <DEDUP_REMOVED lines=8> */
[----:B------:R-:W-:Y:S01]  /*8d80*/  R2UR UR13, R202 ;  /* 0x00000000ca0d72ca */ /* 0x000fe200000e0000 */
[----:B------:R-:W-:Y:S01]  /*8d90*/  UIMAD UR7, UR11, UR14, URZ ;  /* 0x0000000e0b0772a4 */ /* 0x000fe2000f8e023f */
[----:B------:R-:W-:Y:S01]  /*8da0*/  UMOV UR8, UR4 ;  /* 0x0000000400087c82 */ /* 0x000fe20008000000 */
[----:B------:R-:W-:-:S08]  /*8db0*/  UMOV UR9, UR10 ;  /* 0x0000000a00097c82 */ /* 0x000fd00008000000 */
[----:B------:R-:W0:Y:S02]  /*8dc0*/  @P1 LDC R4, c[0x0][0xcec] ;  /* 0x00033b00ff041b82 */ /* 0x000e240000000800 */
[----:B------:R-:W-:Y:S02]  /*8dd0*/  UIMAD.WIDE.U32 UR8, UR13, UR14, UR8 ;  /* 0x0000000e0d0872a5 */ /* 0x000fe4000f8e0008 */
[----:B------:R-:W-:-:S03]  /*8de0*/  UIMAD UR7, UR13, UR15, UR7 ;  /* 0x0000000f0d0772a4 */ /* 0x000fc6000f8e0207 */
[----:B------:R-:W-:Y:S01]  /*8df0*/  ULDC.64 UR14, c[0x0][0xc98] ;  /* 0x00032600000e7ab9 */ /* 0x000fe20000000a00 */
[----:B------:R-:W1:Y:S01]  /*8e00*/  @P1 LDC R8, c[0x0][0xcf0] ;  /* 0x00033c00ff081b82 */ /* 0x000e620000000800 */
[----:B------:R-:W-:Y:S02]  /*8e10*/  UIADD3 UR9, UR9, UR7, URZ ;  /* 0x0000000709097290 */ /* 0x000fe4000fffe03f */
[----:B------:R-:W-:Y:S02]  /*8e20*/  UIMAD UR7, UR12, UR14, URZ ;  /* 0x0000000e0c0772a4 */ /* 0x000fe4000f8e023f */
[----:B------:R-:W-:Y:S02]  /*8e30*/  UIMAD.WIDE.U32 UR8, UR61, UR14, UR8 ;  /* 0x0000000e3d0872a5 */ /* 0x000fe4000f8e0008 */
[----:B------:R-:W-:-:S03]  /*8e40*/  UIMAD UR7, UR61, UR15, UR7 ;  /* 0x0000000f3d0772a4 */ /* 0x000fc6000f8e0207 */
        /* <DEDUP_REMOVED lines=20> */
.L_x_1070:
[----:B------:R-:W-:Y:S05]  /*8f90*/  BSYNC B1 ;  /* 0x0000000000017941 */ /* 0x000fea0003800000 */
.L_x_1069:
[----:B------:R-:W-:Y:S01]  /*8fa0*/  R2UR UR13, R203 ;  /* 0x00000000cb0d72ca */ /* 0x000fe200000e0000 */
[----:B------:R-:W1:Y:S01]  /*8fb0*/  @P0 LDC R5, c[0x0][0xcf0] ;  /* 0x00033c00ff050b82 */ /* 0x000e620000000800 */
[----:B------:R-:W-:Y:S01]  /*8fc0*/  ULDC.64 UR14, c[0x0][0xba0] ;  /* 0x0002e800000e7ab9 */ /* 0x000fe20000000a00 */
[----:B------:R-:W-:Y:S01]  /*8fd0*/  R2UR UR16, R202 ;  /* 0x00000000ca1072ca */ /* 0x000fe200000e0000 */
[----:B------:R-:W-:Y:S01]  /*8fe0*/  UIMAD UR7, UR10, UR14, URZ ;  /* 0x0000000e0a0772a4 */ /* 0x000fe2000f8e023f */
[----:B0-----:R-:W-:Y:S01]  /*8ff0*/  IMAD R3, R201, 0x20, R204 ;  /* 0x00000020c9037824 */ /* 0x001fe200078e02cc */
[----:B------:R-:W-:Y:S01]  /*9000*/  UIMAD.WIDE.U32 UR8, UR4, UR14, URZ ;  /* 0x0000000e040872a5 */ /* 0x000fe2000f8e003f */
[----:B------:R-:W-:Y:S01]  /*9010*/  BSSY B1, `(.L_x_1071) ;  /* 0x0000042000017945 */ /* 0x000fe20003800000 */
[----:B------:R-:W-:-:S03]  /*9020*/  UIMAD UR7, UR4, UR15, UR7 ;  /* 0x0000000f040772a4 */ /* 0x000fc6000f8e0207 */
[----:B------:R-:W-:Y:S01]  /*9030*/  ULDC.64 UR14, c[0x0][0xbe8] ;  /* 0x0002fa00000e7ab9 */ /* 0x000fe20000000a00 */
[----:B------:R-:W-:Y:S01]  /*9040*/  UIADD3 UR9, UR9, UR7, URZ ;  /* 0x0000000709097290 */ /* 0x000fe2000fffe03f */
[----:B------:R-:W-:Y:S01]  /*9050*/  IMAD.U32 R8, RZ, RZ, UR13 ;  /* 0x0000000dff087e24 */ /* 0x000fe2000f8e00ff */
[----:B------:R-:W-:Y:S01]  /*9060*/  UIMAD UR4, UR11, UR14, URZ ;  /* 0x0000000e0b0472a4 */ /* 0x000fe2000f8e023f */
[----:B------:R-:W-:Y:S01]  /*9070*/  IMAD.U32 R15, RZ, RZ, UR13 ;  /* 0x0000000dff0f7e24 */ /* 0x000fe2000f8e00ff */
[----:B------:R-:W-:Y:S01]  /*9080*/  UIMAD.WIDE.U32 UR8, UR16, UR14, UR8 ;  /* 0x0000000e100872a5 */ /* 0x000fe2000f8e0008 */
[----:B------:R-:W-:Y:S01]  /*9090*/  IMAD R8, R8, 0x80, R3 ;  /* 0x0000008008087824 */ /* 0x000fe200078e0203 */
[----:B------:R-:W-:Y:S01]  /*90a0*/  UIMAD UR4, UR16, UR15, UR4 ;  /* 0x0000000f100472a4 */ /* 0x000fe2000f8e0204 */
[----:B------:R-:W-:Y:S02]  /*90b0*/  ULDC.64 UR10, c[0x0][0xbf0] ;  /* 0x0002fc00000a7ab9 */ /* 0x000fe40000000a00 */
[----:B------:R-:W-:Y:S01]  /*90c0*/  @P0 IMAD.HI.U32 R4, R8, R11, RZ ;  /* 0x0000000b08040227 */ /* 0x000fe200078e00ff */
[----:B------:R-:W-:-:S02]  /*90d0*/  UIADD3 UR9, UR9, UR4, URZ ;  /* 0x0000000409097290 */ /* 0x000fc4000fffe03f */
[----:B------:R-:W-:Y:S01]  /*90e0*/  UIMAD UR4, UR12, UR10, URZ ;  /* 0x0000000a0c0472a4 */ /* 0x000fe2000f8e023f */
[----:B------:R-:W-:Y:S01]  /*90f0*/  IMAD.MOV.U32 R3, RZ, RZ, R8 ;  /* 0x000000ffff037224 */ /* 0x000fe200078e0008 */
[----:B-1----:R-:W-:Y:S01]  /*9100*/  @P0 SHF.R.U32.HI R3, RZ, R5, R4 ;  /* 0x00000005ff030219 */ /* 0x002fe20000011604 */
[----:B------:R-:W-:Y:S02]  /*9110*/  UIMAD.WIDE.U32 UR8, UR61, UR10, UR8 ;  /* 0x0000000a3d0872a5 */ /* 0x000fe4000f8e0008 */
[----:B------:R-:W-:Y:S01]  /*9120*/  UIMAD UR4, UR61, UR11, UR4 ;  /* 0x0000000b3d0472a4 */ /* 0x000fe2000f8e0204 */
[--C-:B------:R-:W-:Y:S01]  /*9130*/  SHF.R.S32.HI R4, RZ, 0x1f, R3.reuse ;  /* 0x0000001fff047819 */ /* 0x100fe20000011403 */
[----:B------:R-:W-:Y:S01]  /*9140*/  IMAD.MOV R9, RZ, RZ, -R3 ;  /* 0x000000ffff097224 */ /* 0x000fe200078e0a03 */
[----:B------:R-:W-:Y:S01]  /*9150*/  ULDC.64 UR10, c[0x0][0xbe0] ;  /* 0x0002f800000a7ab9 */ /* 0x000fe20000000a00 */
[----:B------:R-:W-:Y:S02]  /*9160*/  UIADD3 UR4, UR9, UR4, URZ ;  /* 0x0000000409047290 */ /* 0x000fe4000fffe03f */
[----:B------:R-:W-:-:S02]  /*9170*/  IMAD.U32 R5, RZ, RZ, UR9 ;  /* 0x00000009ff057e24 */ /* 0x000fc4000f8e00ff */
[----:B------:R-:W-:Y:S02]  /*9180*/  IMAD R6, R4, UR10, RZ ;  /* 0x0000000a04067c24 */ /* 0x000fe4000f8e02ff */
[----:B------:R-:W-:Y:S01]  /*9190*/  IMAD.U32 R4, RZ, RZ, UR8 ;  /* 0x00000008ff047e24 */ /* 0x000fe2000f8e00ff */
[----:B------:R-:W-:Y:S01]  /*91a0*/  ULDC.64 UR8, c[0x0][0xbd8] ;  /* 0x0002f60000087ab9 */ /* 0x000fe20000000a00 */
[----:B------:R-:W-:Y:S02]  /*91b0*/  IMAD.U32 R5, RZ, RZ, UR4 ;  /* 0x00000004ff057e24 */ /* 0x000fe4000f8e00ff */
[----:B------:R-:W-:Y:S02]  /*91c0*/  IMAD R9, R13, R9, R8 ;  /* 0x000000090d097224 */ /* 0x000fe400078e0208 */
[C---:B------:R-:W-:Y:S02]  /*91d0*/  IMAD R11, R3.reuse, UR11, R6 ;  /* 0x0000000b030b7c24 */ /* 0x040fe4000f8e0206 */
        /* <DEDUP_REMOVED lines=37> */
.L_x_1072:
[----:B------:R-:W-:Y:S05]  /*9430*/  BSYNC B1 ;  /* 0x0000000000017941 */ /* 0x000fea0003800000 */
.L_x_1071:
        /* <DEDUP_REMOVED lines=21> */
.L_x_1074:
[----:B------:R-:W-:Y:S05]  /*9590*/  BSYNC B1 ;  /* 0x0000000000017941 */ /* 0x000fea0003800000 */
.L_x_1073:
        /* <DEDUP_REMOVED lines=21> */
.L_x_1076:
[----:B------:R-:W-:Y:S05]  /*96f0*/  BSYNC B1 ;  /* 0x0000000000017941 */ /* 0x000fea0003800000 */
.L_x_1075:
        /* <DEDUP_REMOVED lines=22> */
.L_x_1067:
[----:B------:R-:W-:Y:S05]  /*9860*/  BSYNC B0 ;  /* 0x0000000000007941 */ /* 0x000fea0003800000 */
.L_x_1058:
[----:B------:R-:W-:Y:S02]  /*9870*/  ULDC UR4, c[0x0][0xd3c] ;  /* 0x00034f0000047ab9 */ /* 0x000fe40000000800 */
[----:B------:R-:W-:-:S13]  /*9880*/  ISETP.GE.AND P0, PT, R7, UR4, PT ;  /* 0x0000000407007c0c */ /* 0x000fda000bf06270 */
[----:B------:R-:W-:Y:S05]  /*9890*/  @!P0 BRA `(.L_x_1077) ;  /* 0xffffff7400908947 */ /* 0x000fea000383ffff */
[----:B------:R-:W-:Y:S05]  /*98a0*/  EXIT ;  /* 0x000000000000794d */ /* 0x000fea0003800000 */
.L_x_1033:
[----:B------:R-:W-:-:S08]  /*98b0*/  NOP ;  /* 0x0000000000007918 */ /* 0x000fd00000000000 */
[----:B0-----:R-:W0:-:S00]  /*98c0*/  USETMAXREG.DEALLOC.CTAPOOL 0x18 ;  /* 0x00000018000079c8 */ /* 0x001e0000080e0500 */
        /* <DEDUP_REMOVED lines=16> */
.L_x_1078:
        /* <DEDUP_REMOVED lines=42> */
.L_x_1084:
        /* <DEDUP_REMOVED lines=12> */
.L_x_1083:
[----:B------:R-:W-:Y:S05]  /*9d30*/  BSYNC B0 ;  /* 0x0000000000007941 */ /* 0x000fea0003800000 */
.L_x_1082:
        /* <DEDUP_REMOVED lines=22> */
.L_x_1080:
        /* <DEDUP_REMOVED lines=16> */
.L_x_1085:
        /* <DEDUP_REMOVED lines=25> */
.L_x_1081:
[----:B------:R-:W-:Y:S02]  /*a130*/  IMAD.MOV.U32 R17, RZ, RZ, RZ ;  /* 0x000000ffff117224 */ /* 0x000fe400078e00ff */
[----:B------:R-:W-:Y:S02]  /*a140*/  IMAD.U32 R16, RZ, RZ, UR6 ;  /* 0x00000006ff107e24 */ /* 0x000fe4000f8e00ff */
[----:B------:R-:W-:-:S07]  /*a150*/  IMAD.MOV.U32 R18, RZ, RZ, RZ ;  /* 0x000000ffff127224 */ /* 0x000fce00078e00ff */
.L_x_1086:
[----:B------:R-:W-:-:S13]  /*a160*/  ISETP.NE.AND P0, PT, R5, RZ, PT ;  /* 0x000000ff0500720c */ /* 0x000fda0003f05270 */
[----:B------:R-:W0:Y:S01]  /*a170*/  @!P0 S2R R3, SR_CgaCtaId ;  /* 0x0000000000038919 */ /* 0x000e220000008800 */
[----:B------:R-:W-:-:S04]  /*a180*/  @!P0 MOV R0, 0x400 ;  /* 0x0000040000008802 */ /* 0x000fc80000000f00 */
[----:B0-----:R-:W-:-:S05]  /*a190*/  @!P0 LEA R0, R3, R0, 0x18 ;  /* 0x0000000003008211 */ /* 0x001fca00078ec0ff */
[----:B------:R0:W-:Y:S01]  /*a1a0*/  @!P0 STS.128 [R0+0x324d0], R16 ;  /* 0x0324d01000008388 */ /* 0x0001e20000000c00 */
[----:B------:R-:W-:Y:S06]  /*a1b0*/  BAR.ARV 0x5, 0x180 ;  /* 0x0146000000007b1d */ /* 0x000fec0000002000 */
.L_x_1079:
[----:B0-----:R-:W-:Y:S01]  /*a1c0*/  IMAD.MOV.U32 R0, RZ, RZ, 0x1 ;  /* 0x00000001ff007424 */ /* 0x001fe200078e00ff */
[----:B------:R0:W-:Y:S01]  /*a1d0*/  STL [R1+0x8], RZ ;  /* 0x000008ff01007387 */ /* 0x0001e20000100800 */
[----:B------:R-:W-:Y:S02]  /*a1e0*/  ULDC UR4, c[0x0][0xd3c] ;  /* 0x00034f0000047ab9 */ /* 0x000fe40000000800 */
[----:B-1----:R-:W-:Y:S01]  /*a1f0*/  ISETP.GE.AND P0, PT, R19, UR4, PT ;  /* 0x0000000413007c0c */ /* 0x002fe2000bf06270 */
[----:B------:R0:W-:Y:S04]  /*a200*/  STL [R1+0x18], R0 ;  /* 0x0000180001007387 */ /* 0x0001e80000100800 */
[----:B------:R0:W-:Y:S08]  /*a210*/  STL [R1+0x6c], RZ ;  /* 0x00006cff01007387 */ /* 0x0001f00000100800 */
[----:B0-----:R-:W-:Y:S05]  /*a220*/  @P0 BRA `(.L_x_1087) ;  /* 0x0000005c00bc0947 */ /* 0x001fea0003800000 */
[----:B------:R-:W0:Y:S01]  /*a230*/  S2R R5, SR_TID.X ;  /* 0x0000000000057919 */ /* 0x000e220000002100 */
[----:B------:R-:W1:Y:S01]  /*a240*/  S2UR UR5, SR_CgaCtaId ;  /* 0x00000000000579c3 */ /* 0x000e620000008800 */
[----:B------:R-:W-:Y:S01]  /*a250*/  UMOV UR4, 0x400 ;  /* 0x0000040000047882 */ /* 0x000fe20000000000 */
[----:B------:R-:W-:Y:S01]  /*a260*/  BSSY B8, `(.L_x_1087) ;  /* 0x00005eb000087945 */ /* 0x000fe20003800000 */
[----:B------:R-:W-:Y:S01]  /*a270*/  ULDC UR40, c[0x0][0xc] ;  /* 0x0000030000287ab9 */ /* 0x000fe20000000800 */
[----:B------:R-:W-:Y:S01]  /*a280*/  ULDC.64 UR36, c[0x0][0x198] ;  /* 0x0000660000247ab9 */ /* 0x000fe20000000a00 */
[----:B-1----:R-:W-:Y:S01]  /*a290*/  ULEA UR4, UR5, UR4, 0x18 ;  /* 0x0000000405047291 */ /* 0x002fe2000f8ec03f */
[C---:B0-----:R-:W-:Y:S01]  /*a2a0*/  IMAD.SHL.U32 R0, R5.reuse, 0x8, RZ ;  /* 0x0000000805007824 */ /* 0x041fe200078e00ff */
[----:B------:R-:W-:-:S04]  /*a2b0*/  LOP3.LUT R4, R5, 0x7f, RZ, 0xc0, !PT ;  /* 0x0000007f05047812 */ /* 0x000fc800078ec0ff */
[C---:B------:R-:W-:Y:S02]  /*a2c0*/  LOP3.LUT R2, R0.reuse, 0x1f8, RZ, 0xc0, !PT ;  /* 0x000001f800027812 */ /* 0x040fe400078ec0ff */
[----:B------:R-:W-:Y:S02]  /*a2d0*/  LOP3.LUT R0, R0, 0x38, RZ, 0xc0, !PT ;  /* 0x0000003800007812 */ /* 0x000fe400078ec0ff */
        /* <DEDUP_REMOVED lines=8> */
[----:B------:R-:W-:Y:S01]  /*a360*/  STL [R1+0x4], R4 ;  /* 0x0000040401007387 */ /* 0x000fe20000100800 */
[----:B------:R-:W-:-:S03]  /*a370*/  IMAD.MOV.U32 R2, RZ, RZ, 0x1 ;  /* 0x00000001ff027424 */ /* 0x000fc600078e00ff */
[----:B------:R0:W-:Y:S04]  /*a380*/  STL [R1+0x10], R3 ;  /* 0x0000100301007387 */ /* 0x0001e80000100800 */
[----:B------:R-:W-:Y:S04]  /*a390*/  STL [R1+0x6c], RZ ;  /* 0x00006cff01007387 */ /* 0x000fe80000100800 */
[----:B------:R1:W-:Y:S01]  /*a3a0*/  STL [R1+0x18], R2 ;  /* 0x0000180201007387 */ /* 0x0003e20000100800 */
[----:B0-----:R-:W-:-:S03]  /*a3b0*/  LOP3.LUT R3, R0, 0x40, RZ, 0xfc, !PT ;  /* 0x0000004000037812 */ /* 0x001fc600078efcff */
[----:B------:R0:W-:Y:S01]  /*a3c0*/  STL [R1+0x8], RZ ;  /* 0x000008ff01007387 */ /* 0x0001e20000100800 */
[C---:B-1----:R-:W-:Y:S02]  /*a3d0*/  LOP3.LUT R2, R0.reuse, 0x80, RZ, 0xfc, !PT ;  /* 0x0000008000027812 */ /* 0x042fe400078efcff */
[----:B------:R-:W-:-:S07]  /*a3e0*/  LOP3.LUT R0, R0, 0xc0, RZ, 0xfc, !PT ;  /* 0x000000c000007812 */ /* 0x000fce00078efcff */
.L_x_1195:
[----:B01----:R-:W1:Y:S02]  /*a3f0*/  LDC.64 R2, c[0x0][0xd88] ;  /* 0x00036200ff027b82 */ /* 0x003e640000000a00 */
[----:B-1----:R-:W-:-:S05]  /*a400*/  IMAD.WIDE R2, R19, 0x4, R2 ;  /* 0x0000000413027825 */ /* 0x002fca00078e0202 */
[----:B--2---:R-:W2:Y:S01]  /*a410*/  LDG.E R11, desc[UR38][R2.64] ;  /* 0x00000026020b7981 */ /* 0x004ea2000c1e1900 */
[----:B------:R-:W-:Y:S05]  /*a420*/  YIELD ;  /* 0x0000000000007946 */ /* 0x000fea0003800000 */
[----:B------:R-:W-:Y:S01]  /*a430*/  ULDC.64 UR4, c[0x0][0xb20] ;  /* 0x0002c80000047ab9 */ /* 0x000fe20000000a00 */
[----:B------:R-:W-:Y:S01]  /*a440*/  IMAD.MOV.U32 R0, RZ, RZ, RZ ;  /* 0x000000ffff007224 */ /* 0x000fe200078e00ff */
        /* <DEDUP_REMOVED lines=23> */
[----:B--2---:R-:W-:-:S02]  /*a5c0*/  IADD3 R2, P3, R10, UR4, RZ ;  /* 0x000000040a027c10 */ /* 0x004fc4000ff7e0ff */
[----:B-1----:R-:W-:Y:S02]  /*a5d0*/  IADD3 R4, P4, R10, UR8, RZ ;  /* 0x000000080a047c10 */ /* 0x002fe4000ff9e0ff */
        /* <DEDUP_REMOVED lines=8> */
[----:B-1----:R-:W-:-:S04]  /*a660*/  @P2 IADD3 R6, P3, R10, UR6, RZ ;  /* 0x000000060a062c10 */ /* 0x002fc8000ff7e0ff */
        /* <DEDUP_REMOVED lines=8> */
[----:B-1----:R-:W-:Y:S01]  /*a6f0*/  IMAD.U32 R6, RZ, RZ, UR4 ;  /* 0x00000004ff067e24 */ /* 0x002fe2000f8e00ff */
[----:B--2---:R1:W-:Y:S01]  /*a700*/  STL [R1+0x38], R12 ;  /* 0x0000380c01007387 */ /* 0x0043e20000100800 */
[----:B------:R-:W-:Y:S05]  /*a710*/  @P2 BRA `(.L_x_1088) ;  /* 0x0000000000142947 */ /* 0x000fea0003800000 */
[----:B------:R-:W-:Y:S05]  /*a720*/  @!P1 BRA `(.L_x_1088) ;  /* 0x0000000000109947 */ /* 0x000fea0003800000 */
[----:B------:R-:W2:Y:S04]  /*a730*/  LDG.E R7, desc[UR38][R2.64] ;  /* 0x0000002602077981 */ /* 0x000ea8000c1e1900 */
[----:B------:R-:W2:Y:S02]  /*a740*/  LDG.E R2, desc[UR38][R2.64+0x4] ;  /* 0x0000042602027981 */ /* 0x000ea4000c1e1900 */
[----:B--2---:R-:W-:-:S05]  /*a750*/  IMAD.IADD R2, R2, 0x1, -R7 ;  /* 0x0000000102027824 */ /* 0x004fca00078e0a07 */
[----:B------:R2:W-:Y:S02]  /*a760*/  STL [R1+0x38], R2 ;  /* 0x0000380201007387 */ /* 0x0005e40000100800 */
.L_x_1088:
[----:B--2---:R-:W-:Y:S01]  /*a770*/  IMAD.MOV.U32 R2, RZ, RZ, R11 ;  /* 0x000000ffff027224 */ /* 0x004fe200078e000b */
[----:B------:R-:W-:Y:S01]  /*a780*/  ULDC.64 UR4, c[0x0][0xb18] ;  /* 0x0002c60000047ab9 */ /* 0x000fe20000000a00 */
[----:B-----5:R-:W-:Y:S01]  /*a790*/  IMAD.IADD R3, R8, 0x1, R0 ;  /* 0x0000000108037824 */ /* 0x020fe200078e0200 */
[----:B------:R-:W-:Y:S02]  /*a7a0*/  ISETP.NE.U32.AND P1, PT, RZ, UR4, PT ;  /* 0x00000004ff007c0c */ /* 0x000fe4000bf25070 */
[----:B------:R2:W-:Y:S02]  /*a7b0*/  STL [R1+0xc], R2 ;  /* 0x00000c0201007387 */ /* 0x0005e40000100800 */
[----:B------:R-:W-:Y:S02]  /*a7c0*/  ISETP.NE.AND.EX P1, PT, RZ, UR5, PT, P1 ;  /* 0x00000005ff007c0c */ /* 0x000fe4000bf25310 */
[----:B------:R2:W-:Y:S11]  /*a7d0*/  STL [R1+0x20], R3 ;  /* 0x0000200301007387 */ /* 0x0005f60000100800 */
[----:B--2---:R-:W-:Y:S05]  /*a7e0*/  @!P1 BRA `(.L_x_1089) ;  /* 0x0000000000109947 */ /* 0x004fea0003800000 */
[----:B------:R-:W-:-:S04]  /*a7f0*/  IADD3 R6, P0, R10, UR4, RZ ;  /* 0x000000040a067c10 */ /* 0x000fc8000ff1e0ff */
[----:B------:R-:W-:-:S05]  /*a800*/  IADD3.X R7, R9, UR5, RZ, P0, !PT ;  /* 0x0000000509077c10 */ /* 0x000fca00087fe4ff */
[----:B------:R2:W5:Y:S01]  /*a810*/  LDG.E R6, desc[UR38][R6.64] ;  /* 0x0000002606067981 */ /* 0x000562000c1e1900 */
[----:B------:R-:W-:Y:S05]  /*a820*/  BRA `(.L_x_1090) ;  /* 0x0000000000107947 */ /* 0x000fea0003800000 */
.L_x_1089:
[----:B------:R-:W-:Y:S05]  /*a830*/  @!P0 BRA `(.L_x_1090) ;  /* 0x00000000000c8947 */ /* 0x000fea0003800000 */
[----:B------:R-:W2:Y:S04]  /*a840*/  LDG.E R6, desc[UR38][R4.64] ;  /* 0x0000002604067981 */ /* 0x000ea8000c1e1900 */
[----:B------:R-:W2:Y:S02]  /*a850*/  LDG.E R4, desc[UR38][R4.64+0x4] ;  /* 0x0000042604047981 */ /* 0x000ea4000c1e1900 */
[----:B--2---:R-:W-:-:S07]  /*a860*/  IMAD.IADD R6, R4, 0x1, -R6 ;  /* 0x0000000104067824 */ /* 0x004fce00078e0a06 */
.L_x_1090:
[----:B-----5:R-:W-:Y:S01]  /*a870*/  IMAD.IADD R2, R6, 0x1, -R0 ;  /* 0x0000000106027824 */ /* 0x020fe200078e0a00 */
[----:B------:R-:W-:Y:S03]  /*a880*/  BSSY B7, `(.L_x_1091) ;  /* 0x00004e6000077945 */ /* 0x000fe60003800000 */
[C---:B------:R-:W-:Y:S01]  /*a890*/  VIADD R0, R2.reuse, 0x5f ;  /* 0x0000005f02007836 */ /* 0x040fe20000000000 */
[----:B------:R3:W-:Y:S01]  /*a8a0*/  STL [R1+0x48], R2 ;  /* 0x0000480201007387 */ /* 0x0007e20000100800 */
[----:B------:R-:W-:Y:S02]  /*a8b0*/  ISETP.GT.AND P0, PT, R2, RZ, PT ;  /* 0x000000ff0200720c */ /* 0x000fe40003f04270 */
[----:B------:R-:W-:-:S05]  /*a8c0*/  IMAD.HI R0, R0, 0x2aaaaaab, RZ ;  /* 0x2aaaaaab00007827 */ /* 0x000fca00078e02ff */
[----:B---3--:R-:W-:-:S04]  /*a8d0*/  SHF.R.U32.HI R2, RZ, 0x1f, R0 ;  /* 0x0000001fff027819 */ /* 0x008fc80000011600 */
[----:B------:R-:W-:-:S05]  /*a8e0*/  LEA.HI.SX32 R0, R0, R2, 0x1c ;  /* 0x0000000200007211 */ /* 0x000fca00078fe2ff */
[----:B------:R3:W-:Y:S01]  /*a8f0*/  STL [R1+0x30], R0 ;  /* 0x0000300001007387 */ /* 0x0007e20000100800 */
[----:B------:R-:W-:Y:S05]  /*a900*/  @P0 BRA `(.L_x_1092) ;  /* 0x0000000000440947 */ /* 0x000fea0003800000 */
[----:B------:R-:W4:Y:S02]  /*a910*/  S2R R3, SR_TID.X ;  /* 0x0000000000037919 */ /* 0x000f240000002100 */
[----:B----4-:R-:W-:-:S04]  /*a920*/  LOP3.LUT R3, R3, 0x7f, RZ, 0xc0, !PT ;  /* 0x0000007f03037812 */ /* 0x010fc800078ec0ff */
[----:B------:R-:W-:-:S13]  /*a930*/  ISETP.NE.AND P0, PT, R3, RZ, PT ;  /* 0x000000ff0300720c */ /* 0x000fda0003f05270 */
[----:B------:R-:W-:Y:S05]  /*a940*/  @P0 BRA `(.L_x_1093) ;  /* 0x0000004c00640947 */ /* 0x000fea0003800000 */
[----:B------:R-:W4:Y:S01]  /*a950*/  S2R R3, SR_LANEID ;  /* 0x0000000000037919 */ /* 0x000f220000000000 */
[----:B------:R-:W-:Y:S01]  /*a960*/  VOTEU.ANY UR4, UPT, PT ;  /* 0x0000000000047886 */ /* 0x000fe200038e0100 */
[----:B------:R-:W5:Y:S01]  /*a970*/  LDC.64 R4, c[0x0][0xd60] ;  /* 0x00035800ff047b82 */ /* 0x000f620000000a00 */
[----:B---3--:R-:W4:Y:S08]  /*a980*/  FLO.U32 R0, UR4 ;  /* 0x0000000400007d00 */ /* 0x008f3000080e0000 */
[----:B------:R-:W5:Y:S01]  /*a990*/  POPC R2, UR4 ;  /* 0x0000000400027d09 */ /* 0x000f620008000000 */
[----:B----4-:R-:W-:-:S13]  /*a9a0*/  ISETP.EQ.U32.AND P0, PT, R0, R3, PT ;  /* 0x000000030000720c */ /* 0x010fda0003f02070 */
[----:B-----5:R-:W3:Y:S01]  /*a9b0*/  @P0 ATOMG.E.ADD.STRONG.GPU PT, R5, desc[UR38][R4.64], R2 ;  /* 0x00000002040509a8 */ /* 0x020ee200081ee1e6 */
[----:B------:R-:W4:Y:S02]  /*a9c0*/  S2R R3, SR_LTMASK ;  /* 0x0000000000037919 */ /* 0x000f240000003900 */
[----:B----4-:R-:W-:-:S06]  /*a9d0*/  LOP3.LUT R3, R3, UR4, RZ, 0xc0, !PT ;  /* 0x0000000403037c12 */ /* 0x010fcc000f8ec0ff */
[----:B------:R-:W4:Y:S01]  /*a9e0*/  POPC R3, R3 ;  /* 0x0000000300037309 */ /* 0x000f220000000000 */
[----:B---3--:R-:W4:Y:S02]  /*a9f0*/  SHFL.IDX PT, R0, R5, R0, 0x1f ;  /* 0x00001f0005007589 */ /* 0x008f2400000e0000 */
[----:B----4-:R-:W-:Y:S01]  /*aa00*/  IADD3 R16, R0, UR40, R3 ;  /* 0x0000002800107c10 */ /* 0x010fe2000fffe003 */
[----:B------:R-:W-:Y:S06]  /*aa10*/  BRA `(.L_x_1093) ;  /* 0x0000004c00307947 */ /* 0x000fec0003800000 */
.L_x_1092:
[----:B---3--:R-:W3:Y:S01]  /*aa20*/  LDL R0, [R1+0x4] ;  /* 0x0000040001007983 */ /* 0x008ee20000100800 */
[----:B------:R-:W-:Y:S01]  /*aa30*/  BSSY B6, `(.L_x_1094) ;  /* 0x0000014000067945 */ /* 0x000fe20003800000 */
[----:B---3--:R-:W-:-:S05]  /*aa40*/  VIADD R0, R0, 0x1c400 ;  /* 0x0001c40000007836 */ /* 0x008fca0000000000 */
[----:B------:R-:W-:-:S13]  /*aa50*/  LOP3.LUT P0, RZ, R0, 0x3ff, RZ, 0xc0, !PT ;  /* 0x000003ff00ff7812 */ /* 0x000fda000780c0ff */
[----:B------:R-:W-:Y:S05]  /*aa60*/  @!P0 BRA `(.L_x_1095) ;  /* 0x0000000000408947 */ /* 0x000fea0003800000 */
[----:B------:R-:W-:Y:S01]  /*aa70*/  MOV R2, 0x0 ;  /* 0x0000000000027802 */ /* 0x000fe20000000f00 */
[----:B------:R-:W-:Y:S01]  /*aa80*/  ULDC.64 UR6, c[0x4][0x98] ;  /* 0x0100260000067ab9 */ /* 0x000fe20000000a00 */
[----:B------:R-:W-:Y:S01]  /*aa90*/  ULDC.64 UR8, c[0x4][0xa0] ;  /* 0x0100280000087ab9 */ /* 0x000fe20000000a00 */
[----:B------:R-:W-:Y:S01]  /*aaa0*/  ULDC.64 UR4, c[0x4][0x8] ;  /* 0x0100020000047ab9 */ /* 0x000fe20000000a00 */
[----:B------:R-:W-:Y:S02]  /*aab0*/  IMAD.U32 R4, RZ, RZ, UR6 ;  /* 0x00000006ff047e24 */ /* 0x000fe4000f8e00ff */
[----:B------:R-:W3:Y:S01]  /*aac0*/  LDC.64 R2, c[0x4][R2] ;  /* 0x0100000002027b82 */ /* 0x000ee20000000a00 */
[----:B------:R-:W-:Y:S02]  /*aad0*/  IMAD.U32 R5, RZ, RZ, UR7 ;  /* 0x00000007ff057e24 */ /* 0x000fe4000f8e00ff */
[----:B------:R-:W-:Y:S02]  /*aae0*/  IMAD.U32 R6, RZ, RZ, UR8 ;  /* 0x00000008ff067e24 */ /* 0x000fe4000f8e00ff */
[----:B--2---:R-:W-:-:S02]  /*aaf0*/  IMAD.U32 R7, RZ, RZ, UR9 ;  /* 0x00000009ff077e24 */ /* 0x004fc4000f8e00ff */
[----:B------:R-:W-:Y:S02]  /*ab00*/  IMAD.U32 R10, RZ, RZ, UR4 ;  /* 0x00000004ff0a7e24 */ /* 0x000fe4000f8e00ff */
[----:B------:R-:W-:Y:S02]  /*ab10*/  IMAD.U32 R11, RZ, RZ, UR5 ;  /* 0x00000005ff0b7e24 */ /* 0x000fe4000f8e00ff */
[----:B------:R-:W-:Y:S02]  /*ab20*/  IMAD.MOV.U32 R8, RZ, RZ, 0x70 ;  /* 0x00000070ff087424 */ /* 0x000fe400078e00ff */
[----:B-1----:R-:W-:Y:S02]  /*ab30*/  IMAD.MOV.U32 R12, RZ, RZ, 0x1 ;  /* 0x00000001ff0c7424 */ /* 0x002fe400078e00ff */
[----:B------:R-:W-:-:S07]  /*ab40*/  IMAD.MOV.U32 R13, RZ, RZ, RZ ;  /* 0x000000ffff0d7224 */ /* 0x000fce00078e00ff */
[----:B------:R-:W-:-:S07]  /*ab50*/  LEPC R20, `(.L_x_1095) ;  /* 0x000000001014794e */ /* 0x000fce0000000000 */
[----:B0--3--:R-:W-:Y:S05]  /*ab60*/  CALL.ABS.NOINC R2 ;  /* 0x0000000002007343 */ /* 0x009fea0003c00000 */
.L_x_1095:
[----:B------:R-:W-:Y:S05]  /*ab70*/  BSYNC B6 ;  /* 0x0000000000067941 */ /* 0x000fea0003800000 */
.L_x_1094:
[----:B------:R-:W3:Y:S01]  /*ab80*/  LDL R2, [R1+0x4] ;  /* 0x0000040001027983 */ /* 0x000ee20000100800 */
        /* <DEDUP_REMOVED lines=8> */
[----:B------:R3:W4:Y:S01]  /*ac10*/  LDC.64 R2, c[0x4][R0] ;  /* 0x0100000000027b82 */ /* 0x0007220000000a00 */
[----:B------:R-:W-:Y:S02]  /*ac20*/  IMAD.U32 R4, RZ, RZ, UR6 ;  /* 0x00000006ff047e24 */ /* 0x000fe4000f8e00ff */
[----:B------:R-:W-:Y:S02]  /*ac30*/  IMAD.U32 R5, RZ, RZ, UR7 ;  /* 0x00000007ff057e24 */ /* 0x000fe4000f8e00ff */
[----:B------:R-:W-:Y:S02]  /*ac40*/  IMAD.U32 R6, RZ, RZ, UR8 ;  /* 0x00000008ff067e24 */ /* 0x000fe4000f8e00ff */
[----:B--2---:R-:W-:-:S02]  /*ac50*/  IMAD.U32 R7, RZ, RZ, UR9 ;  /* 0x00000009ff077e24 */ /* 0x004fc4000f8e00ff */
[----:B------:R-:W-:Y:S02]  /*ac60*/  IMAD.U32 R10, RZ, RZ, UR4 ;  /* 0x00000004ff0a7e24 */ /* 0x000fe4000f8e00ff */
[----:B------:R-:W-:Y:S02]  /*ac70*/  IMAD.U32 R11, RZ, RZ, UR5 ;  /* 0x00000005ff0b7e24 */ /* 0x000fe4000f8e00ff */
[----:B------:R-:W-:Y:S02]  /*ac80*/  IMAD.MOV.U32 R8, RZ, RZ, 0x70 ;  /* 0x00000070ff087424 */ /* 0x000fe400078e00ff */
[----:B-1----:R-:W-:Y:S02]  /*ac90*/  IMAD.MOV.U32 R12, RZ, RZ, 0x1 ;  /* 0x00000001ff0c7424 */ /* 0x002fe400078e00ff */
[----:B---3--:R-:W-:-:S07]  /*aca0*/  IMAD.MOV.U32 R13, RZ, RZ, RZ ;  /* 0x000000ffff0d7224 */ /* 0x008fce00078e00ff */
[----:B------:R-:W-:-:S07]  /*acb0*/  LEPC R20, `(.L_x_1098) ;  /* 0x000000001014794e */ /* 0x000fce0000000000 */
[----:B0---4-:R-:W-:Y:S05]  /*acc0*/  CALL.ABS.NOINC R2 ;  /* 0x0000000002007343 */ /* 0x011fea0003c00000 */
.L_x_1098:
        /* <DEDUP_REMOVED lines=16> */
.L_x_1097:
[----:B------:R-:W-:Y:S05]  /*add0*/  BSYNC B6 ;  /* 0x0000000000067941 */ /* 0x000fea0003800000 */
.L_x_1096:
[----:B------:R-:W3:Y:S01]  /*ade0*/  LDL.LU R2, [R1] ;  /* 0x0000000001027983 */ /* 0x000ee20000300800 */
[----:B------:R-:W-:-:S03]  /*adf0*/  ULDC.64 UR4, c[0x0][0xaf0] ;  /* 0x0002bc0000047ab9 */ /* 0x000fc60000000a00 */
[----:B------:R-:W4:Y:S04]  /*ae00*/  LDL.LU R4, [R1+0x1c] ;  /* 0x00001c0001047983 */ /* 0x000f280000300800 */
[----:B--2---:R-:W2:Y:S01]  /*ae10*/  LDL R7, [R1+0xc] ;  /* 0x00000c0001077983 */ /* 0x004ea20000100800 */
[----:B------:R-:W-:-:S03]  /*ae20*/  ISETP.NE.U32.AND P0, PT, RZ, UR4, PT ;  /* 0x00000004ff007c0c */ /* 0x000fc6000bf05070 */
[----:B------:R-:W5:Y:S01]  /*ae30*/  LDL R0, [R1+0x30] ;  /* 0x0000300001007983 */ /* 0x000f620000100800 */
[----:B------:R-:W-:-:S13]  /*ae40*/  ISETP.NE.AND.EX P0, PT, RZ, UR5, PT, P0 ;  /* 0x00000005ff007c0c */ /* 0x000fda000bf05300 */
[----:B---3--:R-:W-:-:S04]  /*ae50*/  @P0 IADD3 R2, P1, R2, UR4, RZ ;  /* 0x0000000402020c10 */ /* 0x008fc8000ff3e0ff */
[----:B----4-:R-:W-:Y:S01]  /*ae60*/  @P0 IADD3.X R3, R4, UR5, RZ, P1, !PT ;  /* 0x0000000504030c10 */ /* 0x010fe20008ffe4ff */
[----:B------:R-:W-:-:S04]  /*ae70*/  ULDC.64 UR4, c[0x0][0xb00] ;  /* 0x0002c00000047ab9 */ /* 0x000fc80000000a00 */
[----:B--2---:R2:W3:Y:S01]  /*ae80*/  @P0 LDG.E R7, desc[UR38][R2.64] ;  /* 0x0000002602070981 */ /* 0x0044e2000c1e1900 */
[----:B-----5:R-:W-:Y:S01]  /*ae90*/  VIADD R9, R0, 0xffffffff ;  /* 0xffffffff00097836 */ /* 0x020fe20000000000 */
[----:B--2---:R-:W2:Y:S01]  /*aea0*/  LDC.64 R2, c[0x0][0x418] ;  /* 0x00010600ff027b82 */ /* 0x004ea20000000a00 */
[----:B---3--:R-:W-:Y:S01]  /*aeb0*/  SHF.R.S32.HI R8, RZ, 0x1f, R7 ;  /* 0x0000001fff087819 */ /* 0x008fe20000011407 */
[----:B------:R3:W-:Y:S04]  /*aec0*/  @P0 STL [R1+0xc], R7 ;  /* 0x00000c0701000387 */ /* 0x0007e80000100800 */
[----:B------:R3:W-:Y:S04]  /*aed0*/  STL [R1+0x2c], R9 ;  /* 0x00002c0901007387 */ /* 0x0007e80000100800 */
[----:B------:R3:W-:Y:S01]  /*aee0*/  STL [R1+0x1c], R8 ;  /* 0x00001c0801007387 */ /* 0x0007e20000100800 */
[----:B--2---:R-:W-:Y:S01]  /*aef0*/  LOP3.LUT P0, RZ, R2, UR4, RZ, 0xfc, !PT ;  /* 0x0000000402ff7c12 */ /* 0x004fe2000f80fcff */
[----:B------:R-:W-:-:S03]  /*af00*/  UMOV UR4, 0xffffffff ;  /* 0xffffffff00047882 */ /* 0x000fc60000000000 */
[----:B------:R-:W-:-:S04]  /*af10*/  LOP3.LUT P0, RZ, R3, UR5, RZ, 0xfc, P0 ;  /* 0x0000000503ff7c12 */ /* 0x000fc8000800fcff */
[----:B------:R-:W-:Y:S01]  /*af20*/  SEL R0, R7, RZ, !P0 ;  /* 0x000000ff07007207 */ /* 0x000fe20004000000 */
[----:B---3--:R-:W-:Y:S08]  /*af30*/  BRA.DIV UR4, `(.L_x_1099) ;  /* 0x0000005604f47947 */ /* 0x008ff0000b800000 */
[----:B------:R-:W2:Y:S02]  /*af40*/  S2R R4, SR_TID.X ;  /* 0x0000000000047919 */ /* 0x000ea40000002100 */
[----:B--2---:R-:W-:-:S04]  /*af50*/  SHF.R.U32.HI R4, RZ, 0x5, R4 ;  /* 0x00000005ff047819 */ /* 0x004fc80000011604 */
[----:B------:R-:W-:-:S05]  /*af60*/  LOP3.LUT R4, R4, 0x3, RZ, 0xc0, !PT ;  /* 0x0000000304047812 */ /* 0x000fca00078ec0ff */
[----:B------:R2:W3:Y:S02]  /*af70*/  SHFL.IDX PT, R14, R4, RZ, 0x1f ;  /* 0x00001fff040e7589 */ /* 0x0004e400000e0000 */
.L_x_1212:
[----:B--2---:R-:W2:Y:S01]  /*af80*/  LDL.LU R4, [R1+0x14] ;  /* 0x0000140001047983 */ /* 0x004ea20000300800 */
[----:B------:R-:W-:Y:S02]  /*af90*/  PLOP3.LUT P1, PT, PT, PT, PT, 0x8, 0x0 ;  /* 0x000000000000781c */ /* 0x000fe40003f2e170 */
[----:B---3--:R-:W-:Y:S01]  /*afa0*/  ISETP.NE.AND P0, PT, R14, RZ, PT ;  /* 0x000000ff0e00720c */ /* 0x008fe20003f05270 */
        /* <DEDUP_REMOVED lines=8> */
.L_x_1215:
[----:B------:R-:W-:Y:S05]  /*b030*/  @!P6 BRA `(.L_x_1100) ;  /* 0x000000040014e947 */ /* 0x000fea0003800000 */
[----:B------:R2:W-:Y:S01]  /*b040*/  STL [R1+0x70], R9 ;  /* 0x0000700901007387 */ /* 0x0005e20000100800 */
[----:B------:R-:W-:-:S04]  /*b050*/  ISETP.NE.U32.AND P0, PT, R2, RZ, PT ;  /* 0x000000ff0200720c */ /* 0x000fc80003f05070 */
[----:B------:R-:W-:-:S13]  /*b060*/  ISETP.NE.AND.EX P0, PT, R3, RZ, PT, P0 ;  /* 0x000000ff0300720c */ /* 0x000fda0003f05300 */
[----:B--2---:R-:W-:Y:S05]  /*b070*/  @!P0 BRA `(.L_x_1102) ;  /* 0x0000000000508947 */ /* 0x004fea0003800000 */
[----:B------:R-:W2:Y:S01]  /*b080*/  LDC R6, c[0x0][0x43c] ;  /* 0x00010f00ff067b82 */ /* 0x000ea20000000800 */
[----:B---3--:R-:W-:Y:S01]  /*b090*/  IMAD.MOV.U32 R0, RZ, RZ, R9 ;  /* 0x000000ffff007224 */ /* 0x008fe200078e0009 */
[----:B------:R-:W-:Y:S01]  /*b0a0*/  ULDC.64 UR4, c[0x0][0x428] ;  /* 0x00010a0000047ab9 */ /* 0x000fe20000000a00 */
[----:B--2---:R-:W-:-:S13]  /*b0b0*/  ISETP.NE.AND P0, PT, R6, 0x1, PT ;  /* 0x000000010600780c */ /* 0x004fda0003f05270 */
        /* <DEDUP_REMOVED lines=14> */
[----:B------:R-:W2:Y:S04]  /*b1a0*/  LDG.E R0, desc[UR38][R2.64] ;  /* 0x0000002602007981 */ /* 0x000ea8000c1e1900 */
[----:B--2---:R2:W-:Y:S02]  /*b1b0*/  STL [R1], R0 ;  /* 0x0000000001007387 */ /* 0x0045e40000100800 */
.L_x_1102:
[----:B------:R-:W4:Y:S04]  /*b1c0*/  LDL R7, [R1+0x4] ;  /* 0x0000040001077983 */ /* 0x000f280000100800 */
[----:B--23--:R-:W4:Y:S04]  /*b1d0*/  LDL R0, [R1+0x8] ;  /* 0x0000080001007983 */ /* 0x00cf280000100800 */
[----:B------:R-:W2:Y:S01]  /*b1e0*/  LDL R2, [R1+0x18] ;  /* 0x0000180001027983 */ /* 0x000ea20000100800 */
[----:B----4-:R-:W-:Y:S01]  /*b1f0*/  IMAD R0, R0, 0x8, R7 ;  /* 0x0000000800007824 */ /* 0x010fe200078e0207 */
[----:B--2---:R-:W-:-:S04]  /*b200*/  SHF.L.U32 R2, R2, 0x1f, RZ ;  /* 0x0000001f02027819 */ /* 0x004fc800000006ff */
[----:B------:R-:W2:Y:S02]  /*b210*/  SYNCS.PHASECHK.TRANS64.TRYWAIT P0, [R0+URZ+0x32440], R2 ;  /* 0x03244002000075a7 */ /* 0x000ea4000800017f */
[----:B--2---:R-:W-:Y:S05]  /*b220*/  @!P0 BRA `(.L_x_1103) ;  /* 0x00000054008c8947 */ /* 0x004fea0003800000 */
.L_x_1216:
        /* <DEDUP_REMOVED lines=11> */
.L_x_1104:
[----:B------:R-:W3:Y:S04]  /*b2e0*/  LDL R7, [R1+0x4] ;  /* 0x0000040001077983 */ /* 0x000ee80000100800 */
[----:B------:R-:W3:Y:S04]  /*b2f0*/  LDL R6, [R1+0x8] ;  /* 0x0000080001067983 */ /* 0x000ee80000100800 */
[----:B------:R-:W4:Y:S04]  /*b300*/  LDL R5, [R1+0x70] ;  /* 0x0000700001057983 */ /* 0x000f280000100800 */
[----:B------:R-:W5:Y:S04]  /*b310*/  LDL R4, [R1+0x20] ;  /* 0x0000200001047983 */ /* 0x000f680000100800 */
[----:B------:R-:W5:Y:S04]  /*b320*/  LDL R3, [R1] ;  /* 0x0000000001037983 */ /* 0x000f680000100800 */
[----:B--2---:R-:W2:Y:S01]  /*b330*/  LDL.LU R2, [R1+0x14] ;  /* 0x0000140001027983 */ /* 0x004ea20000300800 */
        /* <DEDUP_REMOVED lines=8> */
[----:B---3--:R-:W-:Y:S01]  /*b3c0*/  IMAD R0, R6, 0x3000, R7 ;  /* 0x0000300006007824 */ /* 0x008fe200078e0207 */
[----:B----4-:R-:W-:-:S04]  /*b3d0*/  R2UR UR11, R5 ;  /* 0x00000000050b72ca */ /* 0x010fc800000e0000 */
[----:B------:R-:W-:Y:S02]  /*b3e0*/  R2UR UR8, R0 ;  /* 0x00000000000872ca */ /* 0x000fe400000e0000 */
[----:B-----5:R-:W-:Y:S02]  /*b3f0*/  R2UR UR4, R4 ;  /* 0x00000000040472ca */ /* 0x020fe400000e0000 */
[----:B------:R-:W-:Y:S02]  /*b400*/  R2UR UR13, R3 ;  /* 0x00000000030d72ca */ /* 0x000fe400000e0000 */
[----:B--2---:R-:W-:-:S07]  /*b410*/  LOP3.LUT R2, R2, 0xfffffffe, RZ, 0xc0, !PT ;  /* 0xfffffffe02027812 */ /* 0x004fce00078ec0ff */
[----:B------:R-:W-:Y:S01]  /*b420*/  UIADD3 UR8, UR8, 0x1c400, URZ ;  /* 0x0001c40008087890 */ /* 0x000fe2000fffe03f */
[----:B------:R-:W-:Y:S01]  /*b430*/  @P0 LOP3.LUT R2, R2, 0x1, RZ, 0xfc, !PT ;  /* 0x0000000102020812 */ /* 0x000fe200078efcff */
[----:B------:R-:W-:-:S03]  /*b440*/  UIMAD UR11, UR11, 0x60, UR4 ;  /* 0x000000600b0b78a4 */ /* 0x000fc6000f8e0204 */
[----:B------:R-:W-:Y:S01]  /*b450*/  UMOV UR4, 0x0 ;  /* 0x0000000000047882 */ /* 0x000fe20000000000 */
[----:B------:R2:W-:Y:S05]  /*b460*/  STL [R1+0x14], R2 ;  /* 0x0000140201007387 */ /* 0x0005ea0000100800 */
[----:B------:R2:W-:Y:S01]  /*b470*/  UTMALDG.4D [UR8], [UR6], desc[UR4] ;  /* 0x00000408060075b4 */ /* 0x0005e20008019000 */
[----:B------:R-:W-:Y:S02]  /*b480*/  NOP ;  /* 0x0000000000007918 */ /* 0x000fe40000000000 */
.L_x_1100:
[----:B---3--:R-:W3:Y:S04]  /*b490*/  LDL R0, [R1+0x4] ;  /* 0x0000040001007983 */ /* 0x008ee80000100800 */
[----:B------:R-:W4:Y:S04]  /*b4a0*/  LDL.LU R4, [R1+0x24] ;  /* 0x0000240001047983 */ /* 0x000f280000300800 */
[----:B------:R-:W5:Y:S04]  /*b4b0*/  LDL.LU R3, [R1+0x3c] ;  /* 0x00003c0001037983 */ /* 0x000f680000300800 */
[----:B--2---:R-:W2:Y:S01]  /*b4c0*/  LDL R2, [R1+0x28] ;  /* 0x0000280001027983 */ /* 0x004ea20000100800 */
[----:B------:R-:W-:Y:S05]  /*b4d0*/  WARPSYNC.ALL ;  /* 0x0000000000007948 */ /* 0x000fea0003800000 */
[----:B------:R-:W-:Y:S01]  /*b4e0*/  ULDC.64 UR4, c[0x0][0xaf8] ;  /* 0x0002be0000047ab9 */ /* 0x000fe20000000a00 */
[----:B------:R-:W-:Y:S01]  /*b4f0*/  BSSY B6, `(.L_x_1105) ;  /* 0x000001f000067945 */ /* 0x000fe20003800000 */
[----:B------:R-:W-:Y:S01]  /*b500*/  BAR.SYNC.DEFER_BLOCKING 0x8, 0x180 ;  /* 0x0206000000007b1d */ /* 0x000fe20000010000 */
[----:B------:R-:W-:-:S04]  /*b510*/  ISETP.NE.U32.AND P0, PT, RZ, UR4, PT ;  /* 0x00000004ff007c0c */ /* 0x000fc8000bf05070 */
[----:B------:R-:W-:Y:S01]  /*b520*/  ISETP.NE.AND.EX P0, PT, RZ, UR5, PT, P0 ;  /* 0x00000005ff007c0c */ /* 0x000fe2000bf05300 */
[----:B---3--:R-:W-:-:S05]  /*b530*/  VIADD R0, R0, 0x18400 ;  /* 0x0001840000007836 */ /* 0x008fca0000000000 */
[----:B------:R-:W-:Y:S02]  /*b540*/  LOP3.LUT P1, RZ, R0, 0x3ff, RZ, 0xc0, !PT ;  /* 0x000003ff00ff7812 */ /* 0x000fe4000782c0ff */
[----:B----4-:R-:W-:Y:S02]  /*b550*/  SEL R0, R4, RZ, !P0 ;  /* 0x000000ff04007207 */ /* 0x010fe40004000000 */
[----:B-----5:R-:W-:-:S03]  /*b560*/  SEL R3, R3, RZ, !P0 ;  /* 0x000000ff03037207 */ /* 0x020fc60004000000 */
[----:B------:R3:W-:Y:S01]  /*b570*/  STL [R1+0x34], R0 ;  /* 0x0000340001007387 */ /* 0x0007e20000100800 */
[----:B--2---:R-:W-:-:S03]  /*b580*/  SHF.R.S32.HI R2, RZ, 0x1f, R2 ;  /* 0x0000001fff027819 */ /* 0x004fc60000011402 */
[----:B------:R2:W-:Y:S01]  /*b590*/  STL [R1+0x58], R3 ;  /* 0x0000580301007387 */ /* 0x0005e20000100800 */
[----:B---3--:R-:W-:-:S05]  /*b5a0*/  SHF.R.S32.HI R0, RZ, 0x1f, R18 ;  /* 0x0000001fff007819 */ /* 0x008fca0000011412 */
        /* <DEDUP_REMOVED lines=15> */
[----:B-1----:R-:W-:Y:S02]  /*b6a0*/  IMAD.MOV.U32 R12, RZ, RZ, 0x1 ;  /* 0x00000001ff0c7424 */ /* 0x002fe400078e00ff */
[----:B------:R-:W-:-:S07]  /*b6b0*/  IMAD.MOV.U32 R13, RZ, RZ, RZ ;  /* 0x000000ffff0d7224 */ /* 0x000fce00078e00ff */
[----:B------:R-:W-:-:S07]  /*b6c0*/  LEPC R20, `(.L_x_1106) ;  /* 0x000000001014794e */ /* 0x000fce0000000000 */
[----:B0-2---:R-:W-:Y:S05]  /*b6d0*/  CALL.ABS.NOINC R2 ;  /* 0x0000000002007343 */ /* 0x005fea0003c00000 */
.L_x_1106:
[----:B------:R-:W-:Y:S05]  /*b6e0*/  BSYNC B6 ;  /* 0x0000000000067941 */ /* 0x000fea0003800000 */
.L_x_1105:
[----:B------:R-:W3:Y:S01]  /*b6f0*/  LDL R4, [R1+0x40] ;  /* 0x0000400001047983 */ /* 0x000ee20000100800 */
[----:B------:R-:W4:Y:S03]  /*b700*/  LDC R6, c[0x0][0x448] ;  /* 0x00011200ff067b82 */ /* 0x000f260000000800 */
[----:B------:R-:W3:Y:S04]  /*b710*/  LDL R10, [R1+0x28] ;  /* 0x00002800010a7983 */ /* 0x000ee80000100800 */
[----:B------:R-:W3:Y:S01]  /*b720*/  LDL R9, [R1+0x50] ;  /* 0x0000500001097983 */ /* 0x000ee20000100800 */
[----:B--2---:R-:W2:Y:S01]  /*b730*/  S2R R2, SR_TID.X ;  /* 0x0000000000027919 */ /* 0x004ea20000002100 */
[----:B------:R-:W0:Y:S02]  /*b740*/  S2R R0, SR_TID.X ;  /* 0x0000000000007919 */ /* 0x000e240000002100 */
[----:B------:R-:W3:Y:S04]  /*b750*/  LDL R8, [R1+0x58] ;  /* 0x0000580001087983 */ /* 0x000ee80000100800 */
[----:B------:R-:W3:Y:S01]  /*b760*/  LDL R7, [R1+0x34] ;  /* 0x0000340001077983 */ /* 0x000ee20000100800 */
[----:B----4-:R-:W-:Y:S01]  /*b770*/  ISETP.NE.AND P0, PT, R6, 0x1, PT ;  /* 0x000000010600780c */ /* 0x010fe20003f05270 */
[----:B------:R-:W-:Y:S01]  /*b780*/  IMAD.SHL.U32 R17, R17, 0x80, RZ ;  /* 0x0000008011117824 */ /* 0x000fe200078e00ff */
[----:B------:R-:W-:Y:S01]  /*b790*/  ULDC.64 UR4, c[0x0][0x298] ;  /* 0x0000a60000047ab9 */ /* 0x000fe20000000a00 */
[----:B------:R-:W-:-:S10]  /*b7a0*/  ULDC.64 UR6, c[0x0][0x280] ;  /* 0x0000a00000067ab9 */ /* 0x000fd40000000a00 */
[----:B------:R-:W4:Y:S01]  /*b7b0*/  @P0 LDC R3, c[0x0][0x450] ;  /* 0x00011400ff030b82 */ /* 0x000f220000000800 */
[----:B--2---:R-:W-:-:S04]  /*b7c0*/  LOP3.LUT R2, R2, 0x7f, RZ, 0xc0, !PT ;  /* 0x0000007f02027812 */ /* 0x004fc800078ec0ff */
[----:B------:R-:W-:Y:S01]  /*b7d0*/  SHF.R.U32.HI R2, RZ, 0x3, R2 ;  /* 0x00000003ff027819 */ /* 0x000fe20000011602 */
[----:B0-----:R-:W-:-:S05]  /*b7e0*/  IMAD.SHL.U32 R0, R0, 0x10, RZ ;  /* 0x0000001000007824 */ /* 0x001fca00078e00ff */
[----:B------:R-:W-:Y:S02]  /*b7f0*/  LOP3.LUT R0, R2, 0x70, R0, 0xf8, !PT ;  /* 0x0000007002007812 */ /* 0x000fe400078ef800 */
[----:B------:R-:W0:Y:S02]  /*b800*/  @P0 LDC R2, c[0x0][0x44c] ;  /* 0x00011300ff020b82 */ /* 0x000e240000000800 */
[----:B------:R-:W-:-:S05]  /*b810*/  LOP3.LUT R5, R0, R17, RZ, 0xfc, !PT ;  /* 0x0000001100057212 */ /* 0x000fca00078efcff */
[----:B------:R-:W-:Y:S01]  /*b820*/  IMAD.MOV.U32 R0, RZ, RZ, R5 ;  /* 0x000000ffff007224 */ /* 0x000fe200078e0005 */
[----:B------:R2:W-:Y:S01]  /*b830*/  STL [R1+0x24], R5 ;  /* 0x0000240501007387 */ /* 0x0005e20000100800 */
[----:B0-----:R-:W-:-:S05]  /*b840*/  @P0 IMAD.HI.U32 R2, R5, R2, RZ ;  /* 0x0000000205020227 */ /* 0x001fca00078e00ff */
[----:B----4-:R-:W-:Y:S01]  /*b850*/  @P0 SHF.R.U32.HI R0, RZ, R3, R2 ;  /* 0x00000003ff000219 */ /* 0x010fe20000011602 */
[----:B---3--:R-:W-:-:S04]  /*b860*/  IMAD R2, R4, UR4, RZ ;  /* 0x0000000404027c24 */ /* 0x008fc8000f8e02ff */
[C---:B------:R-:W-:Y:S02]  /*b870*/  IMAD R4, R10.reuse, UR5, R2 ;  /* 0x000000050a047c24 */ /* 0x040fe4000f8e0202 */
[----:B------:R-:W-:Y:S01]  /*b880*/  IMAD.WIDE.U32 R2, R10, UR4, RZ ;  /* 0x000000040a027c25 */ /* 0x000fe2000f8e00ff */
[----:B------:R-:W-:-:S03]  /*b890*/  ULDC.64 UR4, c[0x0][0x2d8] ;  /* 0x0000b60000047ab9 */ /* 0x000fc60000000a00 */
[----:B------:R-:W-:Y:S02]  /*b8a0*/  IMAD.IADD R3, R3, 0x1, R4 ;  /* 0x0000000103037824 */ /* 0x000fe400078e0204 */
[----:B------:R-:W-:Y:S02]  /*b8b0*/  IMAD R4, R9, UR4, RZ ;  /* 0x0000000409047c24 */ /* 0x000fe4000f8e02ff */
[----:B------:R0:W5:Y:S01]  /*b8c0*/  LDL R9, [R1+0x10] ;  /* 0x0000100001097983 */ /* 0x0001620000100800 */
[----:B------:R-:W-:-:S04]  /*b8d0*/  IMAD.WIDE.U32 R2, R18, UR4, R2 ;  /* 0x0000000412027c25 */ /* 0x000fc8000f8e0002 */
[----:B------:R-:W-:Y:S01]  /*b8e0*/  IMAD R4, R18, UR5, R4 ;  /* 0x0000000512047c24 */ /* 0x000fe2000f8e0204 */
[----:B------:R-:W-:-:S03]  /*b8f0*/  ULDC.64 UR4, c[0x0][0x2e0] ;  /* 0x0000b80000047ab9 */ /* 0x000fc60000000a00 */
[----:B------:R-:W-:Y:S02]  /*b900*/  IMAD.IADD R3, R3, 0x1, R4 ;  /* 0x0000000103037824 */ /* 0x000fe400078e0204 */
[----:B------:R-:W-:Y:S02]  /*b910*/  IMAD R4, R8, UR4, RZ ;  /* 0x0000000408047c24 */ /* 0x000fe4000f8e02ff */
[----:B------:R-:W-:-:S04]  /*b920*/  IMAD.WIDE.U32 R2, R7, UR4, R2 ;  /* 0x0000000407027c25 */ /* 0x000fc8000f8e0002 */
[----:B------:R-:W-:Y:S01]  /*b930*/  IMAD R4, R7, UR5, R4 ;  /* 0x0000000507047c24 */ /* 0x000fe2000f8e0204 */
[----:B------:R-:W-:-:S03]  /*b940*/  ULDC.64 UR4, c[0x0][0x2d0] ;  /* 0x0000b40000047ab9 */ /* 0x000fc60000000a00 */
[----:B------:R-:W-:Y:S01]  /*b950*/  IMAD.IADD R3, R3, 0x1, R4 ;  /* 0x0000000103037824 */ /* 0x000fe200078e0204 */
[----:B------:R-:W-:-:S05]  /*b960*/  SHF.R.S32.HI R4, RZ, 0x1f, R0 ;  /* 0x0000001fff047819 */ /* 0x000fca0000011400 */
[----:B------:R-:W-:Y:S02]  /*b970*/  IMAD R4, R4, UR4, RZ ;  /* 0x0000000404047c24 */ /* 0x000fe4000f8e02ff */
[----:B------:R-:W-:-:S04]  /*b980*/  IMAD.WIDE.U32 R2, R0, UR4, R2 ;  /* 0x0000000400027c25 */ /* 0x000fc8000f8e0002 */
[----:B------:R-:W-:Y:S01]  /*b990*/  IMAD R4, R0, UR5, R4 ;  /* 0x0000000500047c24 */ /* 0x000fe2000f8e0204 */
[----:B------:R-:W-:Y:S01]  /*b9a0*/  ULDC.64 UR4, c[0x0][0x2c8] ;  /* 0x0000b20000047ab9 */ /* 0x000fe20000000a00 */
[----:B------:R-:W-:-:S04]  /*b9b0*/  IMAD.MOV R0, RZ, RZ, -R0 ;  /* 0x000000ffff007224 */ /* 0x000fc800078e0a00 */
[----:B------:R-:W-:Y:S02]  /*b9c0*/  IMAD R0, R6, R0, R5 ;  /* 0x0000000006007224 */ /* 0x000fe400078e0205 */
[----:B--2---:R-:W2:Y:S01]  /*b9d0*/  S2R R5, SR_TID.X ;  /* 0x0000000000057919 */ /* 0x004ea20000002100 */
[----:B------:R-:W-:Y:S02]  /*b9e0*/  IMAD.IADD R3, R3, 0x1, R4 ;  /* 0x0000000103037824 */ /* 0x000fe400078e0204 */
[----:B------:R-:W-:-:S05]  /*b9f0*/  SHF.R.S32.HI R4, RZ, 0x1f, R0 ;  /* 0x0000001fff047819 */ /* 0x000fca0000011400 */
[----:B------:R-:W-:Y:S02]  /*ba00*/  IMAD R4, R4, UR4, RZ ;  /* 0x0000000404047c24 */ /* 0x000fe4000f8e02ff */
[----:B------:R-:W-:Y:S01]  /*ba10*/  IMAD.WIDE.U32 R2, R0, UR4, R2 ;  /* 0x0000000400027c25 */ /* 0x000fe2000f8e0002 */
[----:B------:R-:W-:-:S03]  /*ba20*/  ULDC UR4, c[0x0][0x2b8] ;  /* 0x0000ae0000047ab9 */ /* 0x000fc60000000800 */
[----:B------:R-:W-:Y:S01]  /*ba30*/  IMAD R4, R0, UR5, R4 ;  /* 0x0000000500047c24 */ /* 0x000fe2000f8e0204 */
[----:B------:R-:W-:-:S03]  /*ba40*/  LEA R0, P1, R2, UR6, 0x1 ;  /* 0x0000000602007c11 */ /* 0x000fc6000f8208ff */
[----:B------:R-:W-:Y:S02]  /*ba50*/  IMAD.IADD R4, R3, 0x1, R4 ;  /* 0x0000000103047824 */ /* 0x000fe400078e0204 */
[----:B--2---:R-:W-:-:S05]  /*ba60*/  IMAD.SHL.U32 R10, R5, 0x8, RZ ;  /* 0x00000008050a7824 */ /* 0x004fca00078e00ff */
[----:B------:R-:W-:Y:S02]  /*ba70*/  LOP3.LUT R10, R10, 0x38, RZ, 0xc0, !PT ;  /* 0x000000380a0a7812 */ /* 0x000fe400078ec0ff */
[----:B------:R-:W-:Y:S02]  /*ba80*/  LOP3.LUT R5, R5, 0x7f, RZ, 0xc0, !PT ;  /* 0x0000007f05057812 */ /* 0x000fe400078ec0ff */
[----:B------:R-:W-:Y:S01]  /*ba90*/  ISETP.GE.AND P0, PT, R10, UR4, PT ;  /* 0x000000040a007c0c */ /* 0x000fe2000bf06270 */
[----:B------:R-:W-:Y:S01]  /*baa0*/  UMOV UR4, 0xffffffff ;  /* 0xffffffff00047882 */ /* 0x000fe20000000000 */
[----:B------:R-:W-:Y:S02]  /*bab0*/  LEA.HI.X R2, R2, UR7, R4, 0x1, P1 ;  /* 0x0000000702027c11 */ /* 0x000fe400088f0c04 */
[----:B------:R-:W-:Y:S01]  /*bac0*/  SHF.R.U32.HI R8, RZ, 0x3, R5 ;  /* 0x00000003ff087819 */ /* 0x000fe20000011605 */
[----:B0-----:R-:W-:Y:S08]  /*bad0*/  BRA.DIV UR4, `(.L_x_1107) ;  /* 0x0000004e04747947 */ /* 0x001ff0000b800000 */
[----:B------:R-:W2:Y:S01]  /*bae0*/  LDL R7, [R1+0x38] ;  /* 0x0000380001077983 */ /* 0x000ea20000100800 */
[----:B------:R-:W-:-:S03]  /*baf0*/  IMAD.IADD R17, R8, 0x1, R17 ;  /* 0x0000000108117824 */ /* 0x000fc600078e0211 */
[----:B------:R-:W0:Y:S01]  /*bb00*/  SHFL.IDX PT, R5, R0, RZ, 0x181f ;  /* 0x00181fff00057589 */ /* 0x000e2200000e0000 */
[----:B------:R-:W-:-:S03]  /*bb10*/  VIADD R8, R17, 0x10 ;  /* 0x0000001011087836 */ /* 0x000fc60000000000 */
[----:B------:R-:W3:Y:S04]  /*bb20*/  SHFL.IDX PT, R4, R2, RZ, 0x181f ;  /* 0x00181fff02047589 */ /* 0x000ee800000e0000 */
[----:B------:R4:W-:Y:S01]  /*bb30*/  STL [R1+0x3c], R8 ;  /* 0x00003c0801007387 */ /* 0x0009e20000100800 */
[----:B--2---:R-:W-:-:S03]  /*bb40*/  IMAD R3, R7, R6, RZ ;  /* 0x0000000607037224 */ /* 0x004fc600078e02ff */
[----:B------:R-:W2:Y:S02]  /*bb50*/  SHFL.IDX PT, R6, R0, 0x1, 0x181f ;  /* 0x00381f0000067f89 */ /* 0x000ea400000e0000 */
[CC--:B------:R-:W-:Y:S02]  /*bb60*/  ISETP.GE.AND P1, PT, R17.reuse, R3.reuse, PT ;  /* 0x000000031100720c */ /* 0x0c0fe40003f26270 */
[----:B------:R-:W1:Y:S01]  /*bb70*/  SHFL.IDX PT, R7, R2, 0x1, 0x181f ;  /* 0x00381f0002077f89 */ /* 0x000e6200000e0000 */
[----:B------:R-:W-:Y:S01]  /*bb80*/  ISETP.GE.AND P2, PT, R8, R3, PT ;  /* 0x000000030800720c */ /* 0x000fe20003f46270 */
[----:B----4-:R-:W-:-:S05]  /*bb90*/  VIADD R8, R17, 0x20 ;  /* 0x0000002011087836 */ /* 0x010fca0000000000 */
[----:B------:R-:W-:Y:S04]  /*bba0*/  STL [R1+0x4c], R8 ;  /* 0x00004c0801007387 */ /* 0x000fe80000100800 */
[----:B0-----:R-:W-:-:S05]  /*bbb0*/  @!P1 LEA R5, P3, R10, R5, 0x1 ;  /* 0x000000050a059211 */ /* 0x001fca00078608ff */
[----:B---3--:R-:W-:-:S05]  /*bbc0*/  @!P1 IMAD.X R4, RZ, RZ, R4, P3 ;  /* 0x000000ffff049224 */ /* 0x008fca00018e0604 */
[----:B------:R-:W-:-:S04]  /*bbd0*/  @!P1 LOP3.LUT R5, R5, R4, RZ, 0x3c, !PT ;  /* 0x0000000405059212 */ /* 0x000fc800078e3cff */
[----:B------:R-:W-:-:S04]  /*bbe0*/  @!P1 LOP3.LUT R4, R5, R4, RZ, 0x3c, !PT ;  /* 0x0000000405049212 */ /* 0x000fc800078e3cff */
[----:B------:R-:W-:-:S05]  /*bbf0*/  @!P1 LOP3.LUT R5, R5, R4, RZ, 0x3c, !PT ;  /* 0x0000000405059212 */ /* 0x000fca00078e3cff */
[----:B-----5:R2:W-:Y:S02]  /*bc00*/  @!P1 LDGSTS.E.BYPASS.LTC128B.128 [R9+0x18400], desc[UR38][R4.64], !P0 ;  /* 0x1840000004099fae */ /* 0x0205e4000c101d66 */
[----:B--2---:R-:W-:Y:S02]  /*bc10*/  @!P2 LEA R5, P1, R10, R6, 0x1 ;  /* 0x000000060a05a211 */ /* 0x004fe400078208ff */
[----:B------:R-:W-:Y:S03]  /*bc20*/  SHFL.IDX PT, R6, R2, 0x2, 0x181f ;  /* 0x00581f0002067f89 */ /* 0x000fe600000e0000 */
[----:B-1----:R-:W-:Y:S01]  /*bc30*/  @!P2 IMAD.X R4, RZ, RZ, R7, P1 ;  /* 0x000000ffff04a224 */ /* 0x002fe200008e0607 */
[----:B------:R-:W-:Y:S01]  /*bc40*/  ISETP.GE.AND P1, PT, R8, R3, PT ;  /* 0x000000030800720c */ /* 0x000fe20003f26270 */
[----:B------:R-:W-:-:S03]  /*bc50*/  VIADD R7, R17, 0x30 ;  /* 0x0000003011077836 */ /* 0x000fc60000000000 */
[-C--:B------:R-:W-:Y:S02]  /*bc60*/  @!P2 LOP3.LUT R5, R5, R4.reuse, RZ, 0x3c, !PT ;  /* 0x000000040505a212 */ /* 0x080fe400078e3cff */
[----:B------:R-:W-:Y:S02]  /*bc70*/  STL [R1+0x54], R7 ;  /* 0x0000540701007387 */ /* 0x000fe40000100800 */
        /* <DEDUP_REMOVED lines=54> */
.L_x_1233:
[----:B------:R1:W5:Y:S01]  /*bfe0*/  LDL R8, [R1+0x4] ;  /* 0x0000040001087983 */ /* 0x0003620000100800 */
[----:B0-----:R-:W-:-:S05]  /*bff0*/  VIADD R2, R17, 0x70 ;  /* 0x0000007011027836 */ /* 0x001fca0000000000 */
[----:B------:R-:W-:Y:S01]  /*c000*/  ISETP.GE.AND P1, PT, R2, R3, PT ;  /* 0x000000030200720c */ /* 0x000fe20003f26270 */
[----:B------:R0:W-:-:S12]  /*c010*/  STL [R1+0x68], R2 ;  /* 0x0000680201007387 */ /* 0x0001d80000100800 */
[----:B0-----:R-:W-:-:S05]  /*c020*/  @!P1 LEA R2, P2, R10, R0, 0x1 ;  /* 0x000000000a029211 */ /* 0x001fca00078408ff */
[----:B--2---:R-:W-:-:S05]  /*c030*/  @!P1 IMAD.X R3, RZ, RZ, R4, P2 ;  /* 0x000000ffff039224 */ /* 0x004fca00010e0604 */
[----:B------:R-:W-:Y:S01]  /*c040*/  @!PT LDS RZ, [RZ] ;  /* 0x00000000fffff984 */ /* 0x000fe20000000800 */
[----:B------:R-:W-:Y:S01]  /*c050*/  @!PT LDS RZ, [RZ] ;  /* 0x00000000fffff984 */ /* 0x000fe20000000800 */
[----:B------:R-:W-:Y:S01]  /*c060*/  @!PT LDS RZ, [RZ] ;  /* 0x00000000fffff984 */ /* 0x000fe20000000800 */
[----:B------:R1:W-:Y:S01]  /*c070*/  @!P1 LDGSTS.E.BYPASS.LTC128B.128 [R9+0x1bc00], desc[UR38][R2.64], !P0 ;  /* 0x1bc0000002099fae */ /* 0x0003e2000c101d66 */
[----:B------:R-:W-:Y:S01]  /*c080*/  PLOP3.LUT P0, PT, PT, PT, PT, 0x80, 0x0 ;  /* 0x000000000000781c */ /* 0x000fe20003f0f070 */
[----:B------:R-:W-:-:S12]  /*c090*/  NOP ;  /* 0x0000000000007918 */ /* 0x000fd80000000000 */
.L_x_1108:
[----:B-1----:R-:W2:Y:S01]  /*c0a0*/  LDL R2, [R1+0x4] ;  /* 0x0000040001027983 */ /* 0x002ea20000100800 */
[----:B------:R-:W-:Y:S02]  /*c0b0*/  PLOP3.LUT P1, PT, P1, P0, PT, 0xa2, 0x0 ;  /* 0x000000000000781c */ /* 0x000fe40000f21472 */
[----:B--2---:R-:W-:-:S08]  /*c0c0*/  @P0 R2UR P1, UR4, R2 ;  /* 0x00000000020402ca */ /* 0x004fd00000020000 */
[----:B------:R-:W-:-:S05]  /*c0d0*/  @P0 PLOP3.LUT P0, PT, P1, PT, PT, 0x80, 0x0 ;  /* 0x000000000000081c */ /* 0x000fca0000f0f070 */
[----:B------:R-:W-:Y:S01]  /*c0e0*/  @!P1 SYNCS.ARRIVE.TRANS64.RED.A0T1 RZ, [UR4+0x32400], RZ ;  /* 0x032400ffffff99a7 */ /* 0x000fe20008200404 */
[----:B------:R-:W-:Y:S07]  /*c0f0*/  @!P1 ARRIVES.LDGSTSBAR.64.TRANSCNT [UR4+0x32400] ;  /* 0x03240000ff0099b0 */ /* 0x000fee0008000a84 */
[----:B------:R-:W-:Y:S05]  /*c100*/  @P0 BRA.U.ANY `(.L_x_1108) ;  /* 0xfffffffd00e40947 */ /* 0x000fea000393ffff */
[----:B------:R-:W-:Y:S01]  /*c110*/  NOP ;  /* 0x0000000000007918 */ /* 0x000fe20000000000 */
[----:B------:R-:W2:Y:S01]  /*c120*/  LDL.LU R0, [R1+0x40] ;  /* 0x0000400001007983 */ /* 0x000ea20000300800 */
[----:B------:R0:W-:Y:S01]  /*c130*/  SYNCS.ARRIVE.TRANS64.A1T0 RZ, [R2+URZ+0x32400], RZ ;  /* 0x032400ff02ff79a7 */ /* 0x0001e2000810003f */
[----:B------:R-:W-:Y:S02]  /*c140*/  ULDC.64 UR4, c[0x0][0x398] ;  /* 0x0000e60000047ab9 */ /* 0x000fe40000000a00 */
[----:B------:R-:W3:Y:S01]  /*c150*/  LDL.LU R3, [R1+0x28] ;  /* 0x0000280001037983 */ /* 0x000ee20000300800 */
[----:B------:R-:W-:Y:S01]  /*c160*/  BSSY B6, `(.L_x_1109) ;  /* 0x000001a000067945 */ /* 0x000fe20003800000 */
[----:B0-----:R-:W-:-:S05]  /*c170*/  VIADD R2, R2, 0x22400 ;  /* 0x0002240002027836 */ /* 0x001fca0000000000 */
[----:B------:R-:W-:Y:S01]  /*c180*/  LOP3.LUT P0, RZ, R2, 0x3ff, RZ, 0xc0, !PT ;  /* 0x000003ff02ff7812 */ /* 0x000fe2000780c0ff */
[----:B--2---:R-:W-:-:S04]  /*c190*/  IMAD R0, R0, UR4, RZ ;  /* 0x0000000400007c24 */ /* 0x004fc8000f8e02ff */
[C---:B---3--:R-:W-:Y:S02]  /*c1a0*/  IMAD R0, R3.reuse, UR5, R0 ;  /* 0x0000000503007c24 */ /* 0x048fe4000f8e0200 */
[----:B------:R-:W-:-:S04]  /*c1b0*/  IMAD.WIDE.U32 R2, R3, UR4, RZ ;  /* 0x0000000403027c25 */ /* 0x000fc8000f8e00ff */
[----:B------:R-:W-:Y:S01]  /*c1c0*/  IMAD.IADD R0, R3, 0x1, R0 ;  /* 0x0000000103007824 */ /* 0x000fe200078e0200 */
[----:B------:R0:W-:Y:S04]  /*c1d0*/  STL.64 [R1+0x40], R2 ;  /* 0x0000400201007387 */ /* 0x0001e80000100a00 */
[----:B------:R0:W-:Y:S01]  /*c1e0*/  STL [R1+0x28], R0 ;  /* 0x0000280001007387 */ /* 0x0001e20000100800 */
        /* <DEDUP_REMOVED lines=12> */
[----:B-----5:R-:W-:Y:S02]  /*c2b0*/  IMAD.MOV.U32 R8, RZ, RZ, 0x70 ;  /* 0x00000070ff087424 */ /* 0x020fe400078e00ff */
[----:B------:R-:W-:Y:S02]  /*c2c0*/  IMAD.MOV.U32 R12, RZ, RZ, 0x1 ;  /* 0x00000001ff0c7424 */ /* 0x000fe400078e00ff */
[----:B------:R-:W-:-:S07]  /*c2d0*/  IMAD.MOV.U32 R13, RZ, RZ, RZ ;  /* 0x000000ffff0d7224 */ /* 0x000fce00078e00ff */
[----:B------:R-:W-:-:S07]  /*c2e0*/  LEPC R20, `(.L_x_1110) ;  /* 0x000000001014794e */ /* 0x000fce0000000000 */
[----:B0-----:R-:W-:Y:S05]  /*c2f0*/  CALL.ABS.NOINC R2 ;  /* 0x0000000002007343 */ /* 0x001fea0003c00000 */
.L_x_1110:
[----:B------:R-:W-:Y:S05]  /*c300*/  BSYNC B6 ;  /* 0x0000000000067941 */ /* 0x000fea0003800000 */
.L_x_1109:
[----:B------:R-:W2:Y:S01]  /*c310*/  LDL.LU R6, [R1+0x28] ;  /* 0x0000280001067983 */ /* 0x000ea20000300800 */
[----:B------:R-:W-:Y:S01]  /*c320*/  ULDC.64 UR4, c[0x0][0x3d8] ;  /* 0x0000f60000047ab9 */ /* 0x000fe20000000a00 */
[----:B------:R-:W-:Y:S02]  /*c330*/  ULDC.64 UR6, c[0x0][0x390] ;  /* 0x0000e40000067ab9 */ /* 0x000fe40000000a00 */
[----:B0-----:R-:W2:Y:S04]  /*c340*/  LDL.LU.64 R2, [R1+0x40] ;  /* 0x0000400001027983 */ /* 0x001ea80000300a00 */
[----:B------:R-:W3:Y:S04]  /*c350*/  LDL.LU R0, [R1+0x50] ;  /* 0x0000500001007983 */ /* 0x000ee80000300800 */
[----:B------:R-:W4:Y:S04]  /*c360*/  LDL.LU R5, [R1+0x58] ;  /* 0x0000580001057983 */ /* 0x000f280000300800 */
[----:B------:R-:W4:Y:S04]  /*c370*/  LDL.LU R4, [R1+0x34] ;  /* 0x0000340001047983 */ /* 0x000f280000300800 */
[----:B------:R-:W4:Y:S01]  /*c380*/  LDL.LU R7, [R1+0x24] ;  /* 0x0000240001077983 */ /* 0x000f220000300800 */
[----:B-----5:R-:W0:Y:S01]  /*c390*/  S2R R8, SR_TID.X ;  /* 0x0000000000087919 */ /* 0x020e220000002100 */
[----:B--2---:R-:W-:-:S02]  /*c3a0*/  IMAD.MOV.U32 R3, RZ, RZ, R6 ;  /* 0x000000ffff037224 */ /* 0x004fc400078e0006 */
[----:B------:R-:W1:Y:S01]  /*c3b0*/  LDC R6, c[0x0][0x448] ;  /* 0x00011200ff067b82 */ /* 0x000e620000000800 */
[----:B---3--:R-:W-:Y:S02]  /*c3c0*/  IMAD R0, R0, UR4, RZ ;  /* 0x0000000400007c24 */ /* 0x008fe4000f8e02ff */
[----:B------:R-:W-:-:S04]  /*c3d0*/  IMAD.WIDE.U32 R2, R18, UR4, R2 ;  /* 0x0000000412027c25 */ /* 0x000fc8000f8e0002 */
[----:B------:R-:W-:Y:S01]  /*c3e0*/  IMAD R0, R18, UR5, R0 ;  /* 0x0000000512007c24 */ /* 0x000fe2000f8e0200 */
[----:B------:R-:W-:-:S03]  /*c3f0*/  ULDC.64 UR4, c[0x0][0x3e0] ;  /* 0x0000f80000047ab9 */ /* 0x000fc60000000a00 */
[----:B------:R-:W-:Y:S02]  /*c400*/  IMAD.IADD R3, R3, 0x1, R0 ;  /* 0x0000000103037824 */ /* 0x000fe400078e0200 */
[----:B----4-:R-:W-:Y:S01]  /*c410*/  IMAD R0, R5, UR4, RZ ;  /* 0x0000000405007c24 */ /* 0x010fe2000f8e02ff */
[----:B-1----:R-:W-:Y:S01]  /*c420*/  ISETP.NE.AND P0, PT, R6, 0x1, PT ;  /* 0x000000010600780c */ /* 0x002fe20003f05270 */
[----:B------:R-:W-:-:S04]  /*c430*/  IMAD.WIDE.U32 R2, R4, UR4, R2 ;  /* 0x0000000404027c25 */ /* 0x000fc8000f8e0002 */
[----:B------:R-:W-:Y:S01]  /*c440*/  IMAD R0, R4, UR5, R0 ;  /* 0x0000000504007c24 */ /* 0x000fe2000f8e0200 */
[----:B------:R-:W-:-:S07]  /*c450*/  ULDC.64 UR4, c[0x0][0x3d0] ;  /* 0x0000f40000047ab9 */ /* 0x000fce0000000a00 */
[----:B------:R-:W1:Y:S08]  /*c460*/  @P0 LDC R4, c[0x0][0x44c] ;  /* 0x00011300ff040b82 */ /* 0x000e700000000800 */
[----:B------:R-:W2:Y:S01]  /*c470*/  @P0 LDC R5, c[0x0][0x450] ;  /* 0x00011400ff050b82 */ /* 0x000ea20000000800 */
[----:B------:R-:W-:Y:S02]  /*c480*/  IMAD.IADD R3, R3, 0x1, R0 ;  /* 0x0000000103037824 */ /* 0x000fe400078e0200 */
[----:B------:R-:W-:-:S02]  /*c490*/  IMAD.MOV.U32 R0, RZ, RZ, R7 ;  /* 0x000000ffff007224 */ /* 0x000fc400078e0007 */
[----:B-1----:R-:W-:-:S05]  /*c4a0*/  @P0 IMAD.HI.U32 R4, R7, R4, RZ ;  /* 0x0000000407040227 */ /* 0x002fca00078e00ff */
[----:B--2---:R-:W-:-:S04]  /*c4b0*/  @P0 SHF.R.U32.HI R0, RZ, R5, R4 ;  /* 0x00000005ff000219 */ /* 0x004fc80000011604 */
[--C-:B------:R-:W-:Y:S01]  /*c4c0*/  SHF.R.S32.HI R5, RZ, 0x1f, R0.reuse ;  /* 0x0000001fff057819 */ /* 0x100fe20000011400 */
[----:B------:R-:W-:-:S04]  /*c4d0*/  IMAD.MOV R4, RZ, RZ, -R0 ;  /* 0x000000ffff047224 */ /* 0x000fc800078e0a00 */
[----:B------:R-:W-:Y:S02]  /*c4e0*/  IMAD R5, R5, UR4, RZ ;  /* 0x0000000405057c24 */ /* 0x000fe4000f8e02ff */
[----:B------:R-:W-:-:S04]  /*c4f0*/  IMAD.WIDE.U32 R2, R0, UR4, R2 ;  /* 0x0000000400027c25 */ /* 0x000fc8000f8e0002 */
[----:B------:R-:W-:Y:S02]  /*c500*/  IMAD R4, R6, R4, R7 ;  /* 0x0000000406047224 */ /* 0x000fe400078e0207 */
[----:B------:R-:W-:Y:S01]  /*c510*/  IMAD R0, R0, UR5, R5 ;  /* 0x0000000500007c24 */ /* 0x000fe2000f8e0205 */
[----:B------:R-:W-:Y:S01]  /*c520*/  ULDC.64 UR4, c[0x0][0x3c8] ;  /* 0x0000f20000047ab9 */ /* 0x000fe20000000a00 */
[C---:B0-----:R-:W-:Y:S02]  /*c530*/  IMAD.SHL.U32 R7, R8.reuse, 0x8, RZ ;  /* 0x0000000808077824 */ /* 0x041fe400078e00ff */
[----:B------:R-:W-:Y:S01]  /*c540*/  IMAD.IADD R3, R3, 0x1, R0 ;  /* 0x0000000103037824 */ /* 0x000fe200078e0200 */
[----:B------:R-:W-:Y:S01]  /*c550*/  SHF.R.S32.HI R0, RZ, 0x1f, R4 ;  /* 0x0000001fff007819 */ /* 0x000fe20000011404 */
[----:B------:R-:W-:-:S04]  /*c560*/  IMAD.SHL.U32 R8, R8, 0x8, RZ ;  /* 0x0000000808087824 */ /* 0x000fc800078e00ff */
[----:B------:R-:W-:Y:S01]  /*c570*/  IMAD R0, R0, UR4, RZ ;  /* 0x0000000400007c24 */ /* 0x000fe2000f8e02ff */
[----:B------:R-:W-:Y:S01]  /*c580*/  LOP3.LUT R8, R8, 0x38, RZ, 0xc0, !PT ;  /* 0x0000003808087812 */ /* 0x000fe200078ec0ff */
[----:B------:R-:W-:Y:S01]  /*c590*/  IMAD.WIDE.U32 R2, R4, UR4, R2 ;  /* 0x0000000404027c25 */ /* 0x000fe2000f8e0002 */
[----:B------:R-:W-:Y:S01]  /*c5a0*/  LOP3.LUT R7, R7, 0x38, RZ, 0xc0, !PT ;  /* 0x0000003807077812 */ /* 0x000fe200078ec0ff */
[----:B------:R-:W-:Y:S01]  /*c5b0*/  ULDC UR4, c[0x0][0x3b8] ;  /* 0x0000ee0000047ab9 */ /* 0x000fe20000000800 */
[----:B------:R-:W-:Y:S01]  /*c5c0*/  LOP3.LUT R10, R8, 0x40, RZ, 0xfc, !PT ;  /* 0x00000040080a7812 */ /* 0x000fe200078efcff */
[----:B------:R-:W-:Y:S01]  /*c5d0*/  IMAD R0, R4, UR5, R0 ;  /* 0x0000000504007c24 */ /* 0x000fe2000f8e0200 */
[C---:B------:R-:W-:Y:S02]  /*c5e0*/  LOP3.LUT R9, R8.reuse, 0x80, RZ, 0xfc, !PT ;  /* 0x0000008008097812 */ /* 0x040fe400078efcff */
[----:B------:R-:W-:Y:S01]  /*c5f0*/  LOP3.LUT R8, R8, 0xc0, RZ, 0xfc, !PT ;  /* 0x000000c008087812 */ /* 0x000fe200078efcff */
[----:B------:R-:W-:Y:S01]  /*c600*/  IMAD.IADD R0, R3, 0x1, R0 ;  /* 0x0000000103007824 */ /* 0x000fe200078e0200 */
[----:B------:R-:W-:-:S02]  /*c610*/  LEA R4, P4, R2, UR6, 0x1 ;  /* 0x0000000602047c11 */ /* 0x000fc4000f8808ff */
[----:B------:R-:W-:Y:S02]  /*c620*/  ISETP.GE.AND P3, PT, R7, UR4, PT ;  /* 0x0000000407007c0c */ /* 0x000fe4000bf66270 */
[----:B------:R-:W-:Y:S02]  /*c630*/  ISETP.GE.AND P2, PT, R10, UR4, PT ;  /* 0x000000040a007c0c */ /* 0x000fe4000bf46270 */
[----:B------:R-:W-:Y:S02]  /*c640*/  ISETP.GE.AND P1, PT, R9, UR4, PT ;  /* 0x0000000409007c0c */ /* 0x000fe4000bf26270 */
[----:B------:R-:W-:Y:S01]  /*c650*/  ISETP.GE.AND P0, PT, R8, UR4, PT ;  /* 0x0000000408007c0c */ /* 0x000fe2000bf06270 */
[----:B------:R-:W-:Y:S01]  /*c660*/  UMOV UR4, 0xffffffff ;  /* 0xffffffff00047882 */ /* 0x000fe20000000000 */
[----:B------:R-:W-:Y:S02]  /*c670*/  LEA.HI.X R0, R2, UR7, R0, 0x1, P4 ;  /* 0x0000000702007c11 */ /* 0x000fe4000a0f0c00 */
[----:B------:R-:W-:Y:S09]  /*c680*/  BRA.DIV UR4, `(.L_x_1111) ;  /* 0x0000004e04487947 */ /* 0x000ff2000b800000 */
[----:B------:R-:W2:Y:S04]  /*c690*/  LDL.LU R9, [R1+0x38] ;  /* 0x0000380001097983 */ /* 0x000ea80000300800 */
[----:B------:R-:W3:Y:S04]  /*c6a0*/  LDL.LU R3, [R1+0x3c] ;  /* 0x00003c0001037983 */ /* 0x000ee80000300800 */
[----:B------:R-:W4:Y:S04]  /*c6b0*/  LDL.LU R10, [R1+0x4c] ;  /* 0x00004c00010a7983 */ /* 0x000f280000300800 */
[----:B------:R-:W5:Y:S04]  /*c6c0*/  LDL R8, [R1+0x10] ;  /* 0x0000100001087983 */ /* 0x000f680000100800 */
[----:B------:R-:W-:Y:S01]  /*c6d0*/  SHFL.IDX PT, R2, R0, RZ, 0x181f ;  /* 0x00181fff00027589 */ /* 0x000fe200000e0000 */
[----:B--2---:R-:W-:-:S03]  /*c6e0*/  IMAD R5, R9, R6, RZ ;  /* 0x0000000609057224 */ /* 0x004fc600078e02ff */
[----:B------:R-:W2:Y:S02]  /*c6f0*/  LDL.LU R9, [R1+0x54] ;  /* 0x0000540001097983 */ /* 0x000ea40000300800 */
[-C--:B---3--:R-:W-:Y:S02]  /*c700*/  ISETP.GE.AND P4, PT, R3, R5.reuse, PT ;  /* 0x000000050300720c */ /* 0x088fe40003f86270 */
[----:B------:R-:W3:Y:S01]  /*c710*/  LDL.LU R11, [R1+0x5c] ;  /* 0x00005c00010b7983 */ /* 0x000ee20000300800 */
[----:B------:R-:W-:-:S03]  /*c720*/  ISETP.GE.AND P5, PT, R17, R5, PT ;  /* 0x000000051100720c */ /* 0x000fc60003fa6270 */
[----:B------:R-:W0:Y:S10]  /*c730*/  SHFL.IDX PT, R3, R4, RZ, 0x181f ;  /* 0x00181fff04037589 */ /* 0x000e3400000e0000 */
[----:B0-----:R-:W-:-:S05]  /*c740*/  @!P5 LEA R3, P6, R7, R3, 0x1 ;  /* 0x000000030703d211 */ /* 0x001fca00078c08ff */
[----:B------:R-:W-:-:S05]  /*c750*/  @!P5 IMAD.X R2, RZ, RZ, R2, P6 ;  /* 0x000000ffff02d224 */ /* 0x000fca00030e0602 */
[----:B------:R-:W-:-:S04]  /*c760*/  @!P5 LOP3.LUT R3, R3, R2, RZ, 0x3c, !PT ;  /* 0x000000020303d212 */ /* 0x000fc800078e3cff */
[----:B------:R-:W-:-:S04]  /*c770*/  @!P5 LOP3.LUT R2, R3, R2, RZ, 0x3c, !PT ;  /* 0x000000020302d212 */ /* 0x000fc800078e3cff */
[----:B------:R-:W-:-:S05]  /*c780*/  @!P5 LOP3.LUT R3, R3, R2, RZ, 0x3c, !PT ;  /* 0x000000020303d212 */ /* 0x000fca00078e3cff */
[----:B------:R-:W-:Y:S01]  /*c790*/  @!PT LDS RZ, [RZ] ;  /* 0x00000000fffff984 */ /* 0x000fe20000000800 */
[----:B-----5:R-:W-:Y:S04]  /*c7a0*/  @!P5 LDGSTS.E.BYPASS.LTC128B.128 [R8+0x22400], desc[UR38][R2.64], !P3 ;  /* 0x224000000208dfae */ /* 0x020fe8000d901d66 */
[----:B------:R-:W-:Y:S04]  /*c7b0*/  @!P5 LDGSTS.E.BYPASS.LTC128B.128 [R8+0x26400], desc[UR38][R2.64+0x80], !P2 ;  /* 0x264000800208dfae */ /* 0x000fe8000d101d66 */
[----:B------:R-:W-:Y:S04]  /*c7c0*/  @!P5 LDGSTS.E.BYPASS.LTC128B.128 [R8+0x2a400], desc[UR38][R2.64+0x100], !P1 ;  /* 0x2a4001000208dfae */ /* 0x000fe8000c901d66 */
[----:B------:R0:W-:Y:S04]  /*c7d0*/  @!P5 LDGSTS.E.BYPASS.LTC128B.128 [R8+0x2e400], desc[UR38][R2.64+0x180], !P0 ;  /* 0x2e4001800208dfae */ /* 0x0001e8000c101d66 */
        /* <DEDUP_REMOVED lines=10> */
[----:B0-----:R-:W0:Y:S04]  /*c880*/  SHFL.IDX PT, R2, R4, 0x2, 0x181f ;  /* 0x00581f0004027f89 */ /* 0x001e2800000e0000 */
[----:B------:R-:W1:Y:S02]  /*c890*/  SHFL.IDX PT, R6, R0, 0x2, 0x181f ;  /* 0x00581f0000067f89 */ /* 0x000e6400000e0000 */
[----:B0-----:R-:W-:-:S05]  /*c8a0*/  @!P4 LEA R2, P6, R7, R2, 0x1 ;  /* 0x000000020702c211 */ /* 0x001fca00078c08ff */
[----:B-1----:R-:W-:-:S05]  /*c8b0*/  @!P4 IMAD.X R3, RZ, RZ, R6, P6 ;  /* 0x000000ffff03c224 */ /* 0x002fca00030e0606 */
        /* <DEDUP_REMOVED lines=9> */
[----:B-1----:R-:W-:-:S05]  /*c950*/  @!P4 IMAD.X R3, RZ, RZ, R6, P6 ;  /* 0x000000ffff03c224 */ /* 0x002fca00030e0606 */
[----:B------:R-:W-:Y:S04]  /*c960*/  @!P4 LDGSTS.E.BYPASS.LTC128B.128 [R8+0x23c00], desc[UR38][R2.64], !P3 ;  /* 0x23c000000208cfae */ /* 0x000fe8000d901d66 */
[----:B------:R-:W-:Y:S04]  /*c970*/  @!P4 LDGSTS.E.BYPASS.LTC128B.128 [R8+0x27c00], desc[UR38][R2.64+0x80], !P2 ;  /* 0x27c000800208cfae */ /* 0x000fe8000d101d66 */
[----:B------:R-:W-:Y:S04]  /*c980*/  @!P4 LDGSTS.E.BYPASS.LTC128B.128 [R8+0x2bc00], desc[UR38][R2.64+0x100], !P1 ;  /* 0x2bc001000208cfae */ /* 0x000fe8000c901d66 */
[----:B------:R0:W-:Y:S04]  /*c990*/  @!P4 LDGSTS.E.BYPASS.LTC128B.128 [R8+0x2fc00], desc[UR38][R2.64+0x180], !P0 ;  /* 0x2fc001800208cfae */ /* 0x0001e8000c101d66 */
[----:B------:R-:W-:Y:S04]  /*c9a0*/  SHFL.IDX PT, R6, R0, 0x4, 0x181f ;  /* 0x00981f0000067f89 */ /* 0x000fe800000e0000 */
[----:B0-----:R-:W0:Y:S01]  /*c9b0*/  SHFL.IDX PT, R2, R4, 0x4, 0x181f ;  /* 0x00981f0004027f89 */ /* 0x001e2200000e0000 */
[----:B---3--:R-:W-:-:S13]  /*c9c0*/  ISETP.GE.AND P4, PT, R11, R5, PT ;  /* 0x000000050b00720c */ /* 0x008fda0003f86270 */
[----:B0-----:R-:W-:-:S05]  /*c9d0*/  @!P4 LEA R2, P6, R7, R2, 0x1 ;  /* 0x000000020702c211 */ /* 0x001fca00078c08ff */
[----:B------:R-:W-:-:S05]  /*c9e0*/  @!P4 IMAD.X R3, RZ, RZ, R6, P6 ;  /* 0x000000ffff03c224 */ /* 0x000fca00030e0606 */
[----:B------:R-:W-:Y:S04]  /*c9f0*/  @!P4 LDGSTS.E.BYPASS.LTC128B.128 [R8+0x24400], desc[UR38][R2.64], !P3 ;  /* 0x244000000208cfae */ /* 0x000fe8000d901d66 */
[----:B------:R-:W-:Y:S04]  /*ca00*/  @!P4 LDGSTS.E.BYPASS.LTC128B.128 [R8+0x28400], desc[UR38][R2.64+0x80], !P2 ;  /* 0x284000800208cfae */ /* 0x000fe8000d101d66 */
[----:B------:R-:W-:Y:S04]  /*ca10*/  @!P4 LDGSTS.E.BYPASS.LTC128B.128 [R8+0x2c400], desc[UR38][R2.64+0x100], !P1 ;  /* 0x2c4001000208cfae */ /* 0x000fe8000c901d66 */
[----:B------:R0:W-:Y:S04]  /*ca20*/  @!P4 LDGSTS.E.BYPASS.LTC128B.128 [R8+0x30400], desc[UR38][R2.64+0x180], !P0 ;  /* 0x304001800208cfae */ /* 0x0001e8000c101d66 */
[----:B------:R-:W-:Y:S04]  /*ca30*/  SHFL.IDX PT, R6, R0, 0x5, 0x181f ;  /* 0x00b81f0000067f89 */ /* 0x000fe800000e0000 */
[----:B0-----:R-:W0:Y:S01]  /*ca40*/  SHFL.IDX PT, R2, R4, 0x5, 0x181f ;  /* 0x00b81f0004027f89 */ /* 0x001e2200000e0000 */
[----:B----4-:R-:W-:-:S13]  /*ca50*/  ISETP.GE.AND P4, PT, R10, R5, PT ;  /* 0x000000050a00720c */ /* 0x010fda0003f86270 */
        /* <DEDUP_REMOVED lines=8> */
[----:B--2---:R-:W-:-:S13]  /*cae0*/  ISETP.GE.AND P4, PT, R9, R5, PT ;  /* 0x000000050900720c */ /* 0x004fda0003f86270 */
[----:B0-----:R-:W-:-:S05]  /*caf0*/  @!P4 LEA R2, P5, R7, R2, 0x1 ;  /* 0x000000020702c211 */ /* 0x001fca00078a08ff */
[----:B------:R-:W-:-:S05]  /*cb00*/  @!P4 IMAD.X R3, RZ, RZ, R6, P5 ;  /* 0x000000ffff03c224 */ /* 0x000fca00028e0606 */
[----:B------:R-:W-:Y:S04]  /*cb10*/  @!P4 LDGSTS.E.BYPASS.LTC128B.128 [R8+0x25400], desc[UR38][R2.64], !P3 ;  /* 0x254000000208cfae */ /* 0x000fe8000d901d66 */
[----:B------:R-:W-:Y:S04]  /*cb20*/  @!P4 LDGSTS.E.BYPASS.LTC128B.128 [R8+0x29400], desc[UR38][R2.64+0x80], !P2 ;  /* 0x294000800208cfae */ /* 0x000fe8000d101d66 */
[----:B------:R-:W-:Y:S04]  /*cb30*/  @!P4 LDGSTS.E.BYPASS.LTC128B.128 [R8+0x2d400], desc[UR38][R2.64+0x100], !P1 ;  /* 0x2d4001000208cfae */ /* 0x000fe8000c901d66 */
[----:B------:R0:W-:Y:S04]  /*cb40*/  @!P4 LDGSTS.E.BYPASS.LTC128B.128 [R8+0x31400], desc[UR38][R2.64+0x180], !P0 ;  /* 0x314001800208cfae */ /* 0x0001e8000c101d66 */
[----:B------:R1:W2:Y:S04]  /*cb50*/  SHFL.IDX PT, R6, R0, 0x7, 0x181f ;  /* 0x00f81f0000067f89 */ /* 0x0002a800000e0000 */
[----:B0-----:R1:W0:Y:S02]  /*cb60*/  SHFL.IDX PT, R2, R4, 0x7, 0x181f ;  /* 0x00f81f0004027f89 */ /* 0x00122400000e0000 */
.L_x_1251:
[----:B-1----:R-:W3:Y:S01]  /*cb70*/  LDL.LU R0, [R1+0x68] ;  /* 0x0000680001007983 */ /* 0x002ee20000300800 */
[----:B------:R-:W-:Y:S01]  /*cb80*/  BSSY B0, `(.L_x_1112) ;  /* 0x000000d000007945 */ /* 0x000fe20003800000 */
[----:B---3--:R-:W-:-:S13]  /*cb90*/  ISETP.GE.AND P4, PT, R0, R5, PT ;  /* 0x000000050000720c */ /* 0x008fda0003f86270 */
[----:B------:R-:W-:Y:S05]  /*cba0*/  @P4 BRA `(.L_x_1113) ;  /* 0x0000000000284947 */ /* 0x000fea0003800000 */
[----:B------:R-:W3:Y:S01]  /*cbb0*/  LDL R0, [R1+0x10] ;  /* 0x0000100001007983 */ /* 0x000ee20000100800 */
[----:B0-----:R-:W-:-:S05]  /*cbc0*/  LEA R2, P4, R7, R2, 0x1 ;  /* 0x0000000207027211 */ /* 0x001fca00078808ff */
[----:B--2---:R-:W-:-:S05]  /*cbd0*/  IMAD.X R3, RZ, RZ, R6, P4 ;  /* 0x000000ffff037224 */ /* 0x004fca00020e0606 */
[----:B------:R-:W-:Y:S01]  /*cbe0*/  @!PT LDS RZ, [RZ] ;  /* 0x00000000fffff984 */ /* 0x000fe20000000800 */
[----:B------:R-:W-:Y:S01]  /*cbf0*/  @!PT LDS RZ, [RZ] ;  /* 0x00000000fffff984 */ /* 0x000fe20000000800 */
[----:B------:R-:W-:Y:S01]  /*cc00*/  @!PT LDS RZ, [RZ] ;  /* 0x00000000fffff984 */ /* 0x000fe20000000800 */
[----:B---3--:R1:W-:Y:S04]  /*cc10*/  LDGSTS.E.BYPASS.LTC128B.128 [R0+0x25c00], desc[UR38][R2.64], !P3 ;  /* 0x25c0000002007fae */ /* 0x0083e8000d901d66 */
[----:B------:R1:W-:Y:S04]  /*cc20*/  LDGSTS.E.BYPASS.LTC128B.128 [R0+0x29c00], desc[UR38][R2.64+0x80], !P2 ;  /* 0x29c0008002007fae */ /* 0x0003e8000d101d66 */
[----:B------:R1:W-:Y:S04]  /*cc30*/  LDGSTS.E.BYPASS.LTC128B.128 [R0+0x2dc00], desc[UR38][R2.64+0x100], !P1 ;  /* 0x2dc0010002007fae */ /* 0x0003e8000c901d66 */
[----:B------:R1:W-:Y:S02]  /*cc40*/  LDGSTS.E.BYPASS.LTC128B.128 [R0+0x31c00], desc[UR38][R2.64+0x180], !P0 ;  /* 0x31c0018002007fae */ /* 0x0003e4000c101d66 */
.L_x_1113:
[----:B------:R-:W-:Y:S05]  /*cc50*/  BSYNC B0 ;  /* 0x0000000000007941 */ /* 0x000fea0003800000 */
.L_x_1112:
[----:B------:R3:W5:Y:S01]  /*cc60*/  LDL R7, [R1+0x4] ;  /* 0x0000040001077983 */ /* 0x0007620000100800 */
[----:B------:R-:W-:Y:S01]  /*cc70*/  PLOP3.LUT P0, PT, PT, PT, PT, 0x80, 0x0 ;  /* 0x000000000000781c */ /* 0x000fe20003f0f070 */
[----:B------:R-:W-:-:S12]  /*cc80*/  NOP ;  /* 0x0000000000007918 */ /* 0x000fd80000000000 */
.L_x_1114:
[----:B01----:R-:W4:Y:S01]  /*cc90*/  LDL R2, [R1+0x4] ;  /* 0x0000040001027983 */ /* 0x003f220000100800 */
[----:B------:R-:W-:Y:S02]  /*cca0*/  PLOP3.LUT P1, PT, P1, P0, PT, 0xa2, 0x0 ;  /* 0x000000000000781c */ /* 0x000fe40000f21472 */
[----:B----4-:R-:W-:-:S08]  /*ccb0*/  @P0 R2UR P1, UR4, R2 ;  /* 0x00000000020402ca */ /* 0x010fd00000020000 */
[----:B------:R-:W-:-:S05]  /*ccc0*/  @P0 PLOP3.LUT P0, PT, P1, PT, PT, 0x80, 0x0 ;  /* 0x000000000000081c */ /* 0x000fca0000f0f070 */
[----:B------:R-:W-:Y:S01]  /*ccd0*/  @!P1 SYNCS.ARRIVE.TRANS64.RED.A0T1 RZ, [UR4+0x32410], RZ ;  /* 0x032410ffffff99a7 */ /* 0x000fe20008200404 */
[----:B------:R-:W-:Y:S07]  /*cce0*/  @!P1 ARRIVES.LDGSTSBAR.64.TRANSCNT [UR4+0x32410] ;  /* 0x03241000ff0099b0 */ /* 0x000fee0008000a84 */
[----:B------:R-:W-:Y:S05]  /*ccf0*/  @P0 BRA.U.ANY `(.L_x_1114) ;  /* 0xfffffffd00e40947 */ /* 0x000fea000393ffff */
[----:B------:R-:W4:Y:S02]  /*cd00*/  LDL.LU R3, [R1+0x6c] ;  /* 0x00006c0001037983 */ /* 0x000f240000300800 */
[----:B----4-:R-:W-:-:S05]  /*cd10*/  VIADD R3, R3, 0x1 ;  /* 0x0000000103037836 */ /* 0x010fca0000000000 */
        /* <DEDUP_REMOVED lines=10> */
.L_x_1252:
[----:B------:R-:W-:Y:S05]  /*cdc0*/  BSYNC B0 ;  /* 0x0000000000007941 */ /* 0x000fea0003800000 */
.L_x_1115:
[----:B0-----:R-:W4:Y:S01]  /*cdd0*/  LDL R2, [R1+0x14] ;  /* 0x0000140001027983 */ /* 0x001f220000100800 */
[----:B------:R-:W-:Y:S01]  /*cde0*/  BSSY B0, `(.L_x_1117) ;  /* 0x0000063000007945 */ /* 0x000fe20003800000 */
[----:B----4-:R-:W-:-:S13]  /*cdf0*/  LOP3.LUT P0, RZ, R2, 0x1, RZ, 0xc0, !PT ;  /* 0x0000000102ff7812 */ /* 0x010fda000780c0ff */
[----:B------:R-:W-:Y:S05]  /*ce00*/  @!P0 BRA `(.L_x_1118) ;  /* 0x0000000400808947 */ /* 0x000fea0003800000 */
[----:B------:R-:W4:Y:S04]  /*ce10*/  LDL R2, [R1+0x4] ;  /* 0x0000040001027983 */ /* 0x000f280000100800 */
[----:B------:R-:W2:Y:S01]  /*ce20*/  LDL R4, [R1+0x18] ;  /* 0x0000180001047983 */ /* 0x000ea20000100800 */
[----:B------:R-:W0:Y:S01]  /*ce30*/  S2R R3, SR_TID.X ;  /* 0x0000000000037919 */ /* 0x000e220000002100 */
[----:B----4-:R-:W-:Y:S02]  /*ce40*/  IMAD.MOV.U32 R5, RZ, RZ, R2 ;  /* 0x000000ffff057224 */ /* 0x010fe400078e0002 */
[----:B------:R-:W4:Y:S01]  /*ce50*/  LDL R2, [R1+0x8] ;  /* 0x0000080001027983 */ /* 0x000f220000100800 */
[----:B--2---:R-:W-:Y:S01]  /*ce60*/  SHF.L.U32 R0, R4, 0x1f, RZ ;  /* 0x0000001f04007819 */ /* 0x004fe200000006ff */
[----:B------:R-:W-:Y:S01]  /*ce70*/  BSSY B1, `(.L_x_1119) ;  /* 0x0000006000017945 */ /* 0x000fe20003800000 */
[----:B0-----:R-:W-:-:S04]  /*ce80*/  LOP3.LUT R3, R3, 0x7f, RZ, 0xc0, !PT ;  /* 0x0000007f03037812 */ /* 0x001fc800078ec0ff */
[----:B------:R-:W-:Y:S01]  /*ce90*/  ISETP.NE.AND P1, PT, R3, RZ, PT ;  /* 0x000000ff0300720c */ /* 0x000fe20003f25270 */
[----:B----4-:R-:W-:-:S04]  /*cea0*/  IMAD R2, R2, 0x8, R5 ;  /* 0x0000000802027824 */ /* 0x010fc800078e0205 */
[----:B------:R-:W0:Y:S02]  /*ceb0*/  SYNCS.PHASECHK.TRANS64.TRYWAIT P0, [R2+URZ+0x32460], R0 ;  /* 0x03246000020075a7 */ /* 0x000e24000800017f */
[----:B0-----:R-:W-:Y:S06]  /*cec0*/  @!P0 BRA `(.L_x_1120) ;  /* 0x0000005000a08947 */ /* 0x001fec0003800000 */
.L_x_1253:
[----:B------:R-:W-:Y:S05]  /*ced0*/  BSYNC B1 ;  /* 0x0000000000017941 */ /* 0x000fea0003800000 */
.L_x_1119:
        /* <DEDUP_REMOVED lines=9> */
.L_x_1122:
[----:B------:R-:W-:Y:S05]  /*cf70*/  BSYNC B1 ;  /* 0x0000000000017941 */ /* 0x000fea0003800000 */
.L_x_1121:
[----:B------:R-:W2:Y:S04]  /*cf80*/  LDL R5, [R1+0x4] ;  /* 0x0000040001057983 */ /* 0x000ea80000100800 */
[----:B------:R-:W2:Y:S04]  /*cf90*/  LDL R3, [R1+0x8] ;  /* 0x0000080001037983 */ /* 0x000ea80000100800 */
[----:B------:R-:W4:Y:S04]  /*cfa0*/  LDL R4, [R1+0x20] ;  /* 0x0000200001047983 */ /* 0x000f280000100800 */
[----:B0-----:R-:W4:Y:S01]  /*cfb0*/  LDL R0, [R1+0x70] ;  /* 0x0000700001007983 */ /* 0x001f220000100800 */
        /* <DEDUP_REMOVED lines=8> */
[----:B----4-:R-:W-:Y:S02]  /*d040*/  IMAD R0, R0, 0x60, R4 ;  /* 0x0000006000007824 */ /* 0x010fe400078e0204 */
[----:B------:R-:W-:-:S07]  /*d050*/  VIADD R4, R3, 0x400 ;  /* 0x0000040003047836 */ /* 0x000fce0000000000 */
.L_x_1123:
        /* <DEDUP_REMOVED lines=16> */
.L_x_1124:
        /* <DEDUP_REMOVED lines=16> */
.L_x_1125:
        /* <DEDUP_REMOVED lines=16> */
.L_x_1126:
        /* <DEDUP_REMOVED lines=11> */
.L_x_1118:
[----:B------:R-:W-:Y:S05]  /*d410*/  BSYNC B0 ;  /* 0x0000000000007941 */ /* 0x000fea0003800000 */
.L_x_1117:
[----:B------:R-:W4:Y:S01]  /*d420*/  LDL.LU R4, [R1+0x48] ;  /* 0x0000480001047983 */ /* 0x000f220000300800 */
[----:B------:R-:W-:Y:S01]  /*d430*/  BSSY B0, `(.L_x_1127) ;  /* 0x000020f000007945 */ /* 0x000fe20003800000 */
[----:B----4-:R-:W-:-:S13]  /*d440*/  ISETP.GE.AND P0, PT, R4, 0x61, PT ;  /* 0x000000610400780c */ /* 0x010fda0003f06270 */
        /* <DEDUP_REMOVED lines=12> */
[----:B------:R-:W4:Y:S04]  /*d510*/  LDL.LU R4, [R1+0x8] ;  /* 0x0000080001047983 */ /* 0x000f280000300800 */
[----:B-----5:R-:W3:Y:S01]  /*d520*/  LDL.LU R7, [R1+0x18] ;  /* 0x0000180001077983 */ /* 0x020ee20000300800 */
[----:B------:R-:W-:Y:S01]  /*d530*/  BSSY B1, `(.L_x_1131) ;  /* 0x00000a5000017945 */ /* 0x000fe20003800000 */
[----:B--2---:R-:W-:Y:S01]  /*d540*/  LOP3.LUT P2, RZ, R5, 0x1, RZ, 0xc0, !PT ;  /* 0x0000000105ff7812 */ /* 0x004fe2000784c0ff */
[----:B----4-:R-:W-:-:S05]  /*d550*/  VIADD R2, R4, 0x1 ;  /* 0x0000000104027836 */ /* 0x010fca0000000000 */
[----:B------:R-:W-:-:S04]  /*d560*/  ISETP.NE.AND P0, PT, R2, 0x2, PT ;  /* 0x000000020200780c */ /* 0x000fc80003f05270 */
[----:B------:R-:W-:Y:S02]  /*d570*/  SEL R3, RZ, 0x1, P0 ;  /* 0x00000001ff037807 */ /* 0x000fe40000000000 */
[----:B------:R-:W-:Y:S02]  /*d580*/  SEL R8, R2, RZ, P0 ;  /* 0x000000ff02087207 */ /* 0x000fe40000000000 */
[----:B---3--:R-:W-:-:S05]  /*d590*/  LOP3.LUT R7, R7, R3, RZ, 0x3c, !PT ;  /* 0x0000000307077212 */ /* 0x008fca00078e3cff */
        /* <DEDUP_REMOVED lines=27> */
.L_x_1133:
        /* <DEDUP_REMOVED lines=9> */
.L_x_1254:
[----:B------:R-:W-:Y:S05]  /*d7e0*/  BSYNC B3 ;  /* 0x0000000000037941 */ /* 0x000fea0003800000 */
.L_x_1134:
        /* <DEDUP_REMOVED lines=9> */
.L_x_1137:
[----:B------:R-:W-:Y:S05]  /*d880*/  BSYNC B3 ;  /* 0x0000000000037941 */ /* 0x000fea0003800000 */
.L_x_1136:
        /* <DEDUP_REMOVED lines=14> */
.L_x_1138:
        /* <DEDUP_REMOVED lines=14> */
.L_x_1255:
[----:B------:R-:W-:Y:S05]  /*da50*/  BSYNC B3 ;  /* 0x0000000000037941 */ /* 0x000fea0003800000 */
.L_x_1139:
        /* <DEDUP_REMOVED lines=11> */
.L_x_1142:
[----:B------:R-:W-:Y:S05]  /*db10*/  BSYNC B3 ;  /* 0x0000000000037941 */ /* 0x000fea0003800000 */
.L_x_1141:
        /* <DEDUP_REMOVED lines=11> */
.L_x_1143:
        /* <DEDUP_REMOVED lines=16> */
.L_x_1144:
        /* <DEDUP_REMOVED lines=16> */
.L_x_1145:
        /* <DEDUP_REMOVED lines=16> */
.L_x_1146:
        /* <DEDUP_REMOVED lines=11> */
.L_x_1132:
[----:B------:R-:W-:Y:S05]  /*df80*/  BSYNC B1 ;  /* 0x0000000000017941 */ /* 0x000fea0003800000 */
.L_x_1131:
[----:B------:R-:W2:Y:S02]  /*df90*/  LDL.LU R4, [R1+0x30] ;  /* 0x0000300001047983 */ /* 0x000ea40000300800 */
[----:B--2---:R-:W-:-:S07]  /*dfa0*/  VIADD R0, R4, 0xfffffffd ;  /* 0xfffffffd04007836 */ /* 0x004fce0000000000 */
.L_x_1130:
[----:B------:R-:W-:Y:S05]  /*dfb0*/  BSYNC B2 ;  /* 0x0000000000027941 */ /* 0x000fea0003800000 */
.L_x_1129:
[----:B------:R-:W2:Y:S01]  /*dfc0*/  LDL.LU R2, [R1+0x2c] ;  /* 0x00002c0001027983 */ /* 0x000ea20000300800 */
[----:B------:R-:W-:-:S05]  /*dfd0*/  IMAD.MOV R6, RZ, RZ, -R6 ;  /* 0x000000ffff067224 */ /* 0x000fca00078e0a06 */
[----:B--2---:R-:W-:-:S13]  /*dfe0*/  ISETP.NE.AND P0, PT, R2, R6, PT ;  /* 0x000000060200720c */ /* 0x004fda0003f05270 */
[----:B------:R-:W-:Y:S05]  /*dff0*/  @!P0 BRA `(.L_x_1128) ;  /* 0x0000001400488947 */ /* 0x000fea0003800000 */
.L_x_1179:
[----:B------:R-:W2:Y:S04]  /*e000*/  LDL R4, [R1+0x14] ;  /* 0x0000140001047983 */ /* 0x000ea80000100800 */
[----:B0-----:R-:W0:Y:S04]  /*e010*/  LDL.LU R3, [R1+0x8] ;  /* 0x0000080001037983 */ /* 0x001e280000300800 */
[----:B------:R-:W4:Y:S01]  /*e020*/  LDL.LU R2, [R1+0x18] ;  /* 0x0000180001027983 */ /* 0x000f220000300800 */
[----:B------:R-:W-:Y:S05]  /*e030*/  YIELD ;  /* 0x0000000000007946 */ /* 0x000fea0003800000 */
[----:B------:R-:W-:Y:S01]  /*e040*/  BSSY B1, `(.L_x_1147) ;  /* 0x00000a2000017945 */ /* 0x000fe20003800000 */
[----:B--2---:R-:W-:Y:S01]  /*e050*/  LOP3.LUT P1, RZ, R4, 0x1, RZ, 0xc0, !PT ;  /* 0x0000000104ff7812 */ /* 0x004fe2000782c0ff */
[----:B0----5:R-:W-:-:S05]  /*e060*/  VIADD R7, R3, 0x1 ;  /* 0x0000000103077836 */ /* 0x021fca0000000000 */
[----:B------:R-:W-:-:S04]  /*e070*/  ISETP.NE.AND P0, PT, R7, 0x2, PT ;  /* 0x000000020700780c */ /* 0x000fc80003f05270 */
[----:B------:R-:W-:Y:S02]  /*e080*/  SEL R6, RZ, 0x1, P0 ;  /* 0x00000001ff067807 */ /* 0x000fe40000000000 */
[----:B------:R-:W-:Y:S02]  /*e090*/  SEL R7, R7, RZ, P0 ;  /* 0x000000ff07077207 */ /* 0x000fe40000000000 */
[----:B----4-:R-:W-:Y:S01]  /*e0a0*/  LOP3.LUT R6, R2, R6, RZ, 0x3c, !PT ;  /* 0x0000000602067212 */ /* 0x010fe200078e3cff */
[----:B------:R-:W-:Y:S06]  /*e0b0*/  @!P1 BRA `(.L_x_1148) ;  /* 0x0000000800689947 */ /* 0x000fec0003800000 */
[----:B------:R-:W-:Y:S01]  /*e0c0*/  ULDC.64 UR4, c[0x0][0x418] ;  /* 0x0001060000047ab9 */ /* 0x000fe20000000a00 */
[----:B------:R-:W-:Y:S01]  /*e0d0*/  IMAD.MOV.U32 R8, RZ, RZ, R0 ;  /* 0x000000ffff087224 */ /* 0x000fe200078e0000 */
[----:B------:R-:W-:-:S04]  /*e0e0*/  ISETP.NE.U32.AND P0, PT, RZ, UR4, PT ;  /* 0x00000004ff007c0c */ /* 0x000fc8000bf05070 */
[----:B------:R-:W-:-:S13]  /*e0f0*/  ISETP.NE.AND.EX P0, PT, RZ, UR5, PT, P0 ;  /* 0x00000005ff007c0c */ /* 0x000fda000bf05300 */
[----:B------:R-:W-:Y:S05]  /*e100*/  @!P0 BRA `(.L_x_1149) ;  /* 0x0000000000508947 */ /* 0x000fea0003800000 */
[----:B------:R-:W2:Y:S01]  /*e110*/  LDL R10, [R1+0x1c] ;  /* 0x00001c00010a7983 */ /* 0x000ea20000100800 */
[----:B------:R-:W0:Y:S01]  /*e120*/  LDC R5, c[0x0][0x43c] ;  /* 0x00010f00ff057b82 */ /* 0x000e220000000800 */
[----:B------:R-:W-:Y:S02]  /*e130*/  ULDC.64 UR6, c[0x0][0x428] ;  /* 0x00010a0000067ab9 */ /* 0x000fe40000000a00 */
[----:B------:R-:W4:Y:S01]  /*e140*/  LDL R9, [R1+0xc] ;  /* 0x00000c0001097983 */ /* 0x000f220000100800 */
[----:B0-----:R-:W-:-:S13]  /*e150*/  ISETP.NE.AND P0, PT, R5, 0x1, PT ;  /* 0x000000010500780c */ /* 0x001fda0003f05270 */
[----:B------:R-:W0:Y:S02]  /*e160*/  @P0 LDC.64 R2, c[0x0][0x440] ;  /* 0x00011000ff020b82 */ /* 0x000e240000000a00 */
[----:B0-----:R-:W-:-:S04]  /*e170*/  @P0 IMAD.HI.U32 R4, R0, R2, RZ ;  /* 0x0000000200040227 */ /* 0x001fc800078e00ff */
[----:B------:R-:W-:Y:S01]  /*e180*/  IMAD.MOV.U32 R2, RZ, RZ, R0 ;  /* 0x000000ffff027224 */ /* 0x000fe200078e0000 */
[----:B------:R-:W-:-:S04]  /*e190*/  @P0 SHF.R.U32.HI R2, RZ, R3, R4 ;  /* 0x00000003ff020219 */ /* 0x000fc80000011604 */
[--C-:B------:R-:W-:Y:S01]  /*e1a0*/  SHF.R.S32.HI R3, RZ, 0x1f, R2.reuse ;  /* 0x0000001fff037819 */ /* 0x100fe20000011402 */
[----:B------:R-:W-:-:S04]  /*e1b0*/  IMAD.MOV R8, RZ, RZ, -R2 ;  /* 0x000000ffff087224 */ /* 0x000fc800078e0a02 */
[----:B------:R-:W-:Y:S02]  /*e1c0*/  IMAD R8, R5, R8, R0 ;  /* 0x0000000805087224 */ /* 0x000fe400078e0200 */
[----:B--2---:R-:W-:-:S04]  /*e1d0*/  IMAD R4, R10, UR6, RZ ;  /* 0x000000060a047c24 */ /* 0x004fc8000f8e02ff */
[C---:B----4-:R-:W-:Y:S02]  /*e1e0*/  IMAD R4, R9.reuse, UR7, R4 ;  /* 0x0000000709047c24 */ /* 0x050fe4000f8e0204 */
[----:B------:R-:W-:-:S04]  /*e1f0*/  IMAD.WIDE.U32 R2, R9, UR6, R2 ;  /* 0x0000000609027c25 */ /* 0x000fc8000f8e0002 */
[----:B------:R-:W-:Y:S01]  /*e200*/  IMAD.IADD R3, R4, 0x1, R3 ;  /* 0x0000000104037824 */ /* 0x000fe200078e0203 */
[----:B------:R-:W-:-:S04]  /*e210*/  LEA R4, P0, R2, UR4, 0x2 ;  /* 0x0000000402047c11 */ /* 0x000fc8000f8010ff */
[----:B------:R-:W-:-:S05]  /*e220*/  LEA.HI.X R5, R2, UR5, R3, 0x2, P0 ;  /* 0x0000000502057c11 */ /* 0x000fca00080f1403 */
[----:B------:R-:W2:Y:S04]  /*e230*/  LDG.E R2, desc[UR38][R4.64] ;  /* 0x0000002604027981 */ /* 0x000ea8000c1e1900 */
[----:B--2---:R0:W-:Y:S02]  /*e240*/  STL [R1], R2 ;  /* 0x0000000201007387 */ /* 0x0041e40000100800 */
.L_x_1149:
[----:B0-----:R-:W2:Y:S01]  /*e250*/  LDL R2, [R1+0x4] ;  /* 0x0000040001027983 */ /* 0x001ea20000100800 */
[----:B------:R-:W0:Y:S01]  /*e260*/  S2R R3, SR_TID.X ;  /* 0x0000000000037919 */ /* 0x000e220000002100 */
[----:B------:R-:W-:Y:S01]  /*e270*/  BSSY B2, `(.L_x_1150) ;  /* 0x0000007000027945 */ /* 0x000fe20003800000 */
[----:B0-----:R-:W-:-:S04]  /*e280*/  LOP3.LUT R3, R3, 0x7f, RZ, 0xc0, !PT ;  /* 0x0000007f03037812 */ /* 0x001fc800078ec0ff */
[----:B------:R-:W-:Y:S01]  /*e290*/  ISETP.NE.AND P1, PT, R3, RZ, PT ;  /* 0x000000ff0300720c */ /* 0x000fe20003f25270 */
[----:B--2---:R-:W-:Y:S01]  /*e2a0*/  IMAD R4, R7, 0x8, R2 ;  /* 0x0000000807047824 */ /* 0x004fe200078e0202 */
[----:B------:R-:W-:-:S04]  /*e2b0*/  SHF.L.U32 R2, R6, 0x1f, RZ ;  /* 0x0000001f06027819 */ /* 0x000fc800000006ff */
[----:B------:R-:W0:Y:S02]  /*e2c0*/  SYNCS.PHASECHK.TRANS64.TRYWAIT P0, [R4+URZ+0x32440], R2 ;  /* 0x03244002040075a7 */ /* 0x000e24000800017f */
[----:B0-----:R-:W-:Y:S05]  /*e2d0*/  @!P0 BRA `(.L_x_1151) ;  /* 0x0000003c00d88947 */ /* 0x001fea0003800000 */
.L_x_1256:
[----:B------:R-:W-:Y:S05]  /*e2e0*/  BSYNC B2 ;  /* 0x0000000000027941 */ /* 0x000fea0003800000 */
.L_x_1150:
        /* <DEDUP_REMOVED lines=9> */
.L_x_1153:
[----:B------:R-:W-:Y:S05]  /*e380*/  BSYNC B2 ;  /* 0x0000000000027941 */ /* 0x000fea0003800000 */
.L_x_1152:
[----:B------:R-:W2:Y:S04]  /*e390*/  LDL R3, [R1+0x4] ;  /* 0x0000040001037983 */ /* 0x000ea80000100800 */
[----:B------:R-:W4:Y:S01]  /*e3a0*/  LDL R5, [R1+0x20] ;  /* 0x0000200001057983 */ /* 0x000f220000100800 */
        /* <DEDUP_REMOVED lines=8> */
[----:B----4-:R-:W-:Y:S02]  /*e430*/  IMAD R8, R8, 0x60, R5 ;  /* 0x0000006008087824 */ /* 0x010fe400078e0205 */
[----:B------:R-:W-:Y:S02]  /*e440*/  VIADD R3, R3, 0x1c400 ;  /* 0x0001c40003037836 */ /* 0x000fe40000000000 */
[----:B------:R-:W-:-:S07]  /*e450*/  VIADD R5, R4, 0x32430 ;  /* 0x0003243004057836 */ /* 0x000fce0000000000 */
.L_x_1154:
        /* <DEDUP_REMOVED lines=14> */
.L_x_1257:
[----:B------:R-:W-:Y:S05]  /*e540*/  BSYNC B2 ;  /* 0x0000000000027941 */ /* 0x000fea0003800000 */
.L_x_1155:
[----:B------:R-:W-:Y:S01]  /*e550*/  BSSY B2, `(.L_x_1157) ;  /* 0x000000b000027945 */ /* 0x000fe20003800000 */
[----:B01----:R-:W-:Y:S02]  /*e560*/  IMAD.MOV.U32 R2, RZ, RZ, 0x0 ;  /* 0x00000000ff027424 */ /* 0x003fe400078e00ff */
[----:B------:R-:W-:Y:S01]  /*e570*/  IMAD.MOV.U32 R3, RZ, RZ, 0x14f00000 ;  /* 0x14f00000ff037424 */ /* 0x000fe200078e00ff */
[----:B------:R-:W-:Y:S06]  /*e580*/  @P1 BRA `(.L_x_1158) ;  /* 0x00000000001c1947 */ /* 0x000fec0003800000 */
[----:B------:R-:W0:Y:S02]  /*e590*/  S2R R5, SR_TID.X ;  /* 0x0000000000057919 */ /* 0x000e240000002100 */
[----:B0-----:R-:W-:Y:S01]  /*e5a0*/  LOP3.LUT R10, R5, 0x1f, RZ, 0xc0, !PT ;  /* 0x0000001f050a7812 */ /* 0x001fe200078ec0ff */
[----:B------:R-:W-:-:S03]  /*e5b0*/  IMAD.MOV.U32 R5, RZ, RZ, 0xc000 ;  /* 0x0000c000ff057424 */ /* 0x000fc600078e00ff */
[----:B------:R-:W-:Y:S01]  /*e5c0*/  ISETP.NE.AND P0, PT, R10, RZ, PT ;  /* 0x000000ff0a00720c */ /* 0x000fe20003f05270 */
[----:B------:R0:W-:-:S12]  /*e5d0*/  SYNCS.ARRIVE.TRANS64 RZ, [R4+URZ+0x32450], R5 ;  /* 0x0324500504ff79a7 */ /* 0x0001d8000800003f */
[----:B0-----:R-:W-:Y:S05]  /*e5e0*/  @!P0 BRA `(.L_x_1158) ;  /* 0x0000000000048947 */ /* 0x001fea0003800000 */
[----:B------:R-:W-:Y:S01]  /*e5f0*/  BPT.TRAP 0x1 ;  /* 0x000000040000795c */ /* 0x000fe20000300000 */
.L_x_1158:
[----:B------:R-:W-:Y:S05]  /*e600*/  BSYNC B2 ;  /* 0x0000000000027941 */ /* 0x000fea0003800000 */
.L_x_1157:
[----:B------:R-:W2:Y:S01]  /*e610*/  LDL R5, [R1+0x4] ;  /* 0x0000040001057983 */ /* 0x000ea20000100800 */
        /* <DEDUP_REMOVED lines=9> */
.L_x_1159:
        /* <DEDUP_REMOVED lines=16> */
.L_x_1160:
        /* <DEDUP_REMOVED lines=16> */
.L_x_1161:
        /* <DEDUP_REMOVED lines=16> */
.L_x_1162:
        /* <DEDUP_REMOVED lines=11> */
.L_x_1148:
[----:B------:R-:W-:Y:S05]  /*ea60*/  BSYNC B1 ;  /* 0x0000000000017941 */ /* 0x000fea0003800000 */
.L_x_1147:
[----:B------:R-:W2:Y:S01]  /*ea70*/  LDL R2, [R1+0x14] ;  /* 0x0000140001027983 */ /* 0x000ea20000100800 */
[----:B------:R-:W-:Y:S01]  /*ea80*/  VIADD R7, R7, 0x1 ;  /* 0x0000000107077836 */ /* 0x000fe20000000000 */
[----:B------:R-:W-:Y:S04]  /*ea90*/  BSSY B1, `(.L_x_1163) ;  /* 0x00000a5000017945 */ /* 0x000fe80003800000 */
[----:B------:R-:W-:-:S04]  /*eaa0*/  ISETP.NE.AND P0, PT, R7, 0x2, PT ;  /* 0x000000020700780c */ /* 0x000fc80003f05270 */
[----:B------:R-:W-:Y:S02]  /*eab0*/  SEL R9, R7, RZ, P0 ;  /* 0x000000ff07097207 */ /* 0x000fe40000000000 */
[----:B--2---:R-:W-:Y:S02]  /*eac0*/  LOP3.LUT P2, RZ, R2, 0x1, RZ, 0xc0, !PT ;  /* 0x0000000102ff7812 */ /* 0x004fe4000784c0ff */
[----:B------:R-:W-:-:S04]  /*ead0*/  SEL R2, RZ, 0x1, P0 ;  /* 0x00000001ff027807 */ /* 0x000fc80000000000 */
[----:B------:R-:W-:-:S05]  /*eae0*/  LOP3.LUT R8, R6, R2, RZ, 0x3c, !PT ;  /* 0x0000000206087212 */ /* 0x000fca00078e3cff */
[----:B------:R0:W-:Y:S04]  /*eaf0*/  STL [R1+0x18], R8 ;  /* 0x0000180801007387 */ /* 0x0001e80000100800 */
[----:B------:R0:W-:Y:S01]  /*eb00*/  STL [R1+0x8], R9 ;  /* 0x0000080901007387 */ /* 0x0001e20000100800 */
[----:B------:R-:W-:Y:S05]  /*eb10*/  @!P2 BRA `(.L_x_1164) ;  /* 0x000000080070a947 */ /* 0x000fea0003800000 */
[----:B------:R-:W-:Y:S01]  /*eb20*/  ULDC.64 UR4, c[0x0][0x418] ;  /* 0x0001060000047ab9 */ /* 0x000fe20000000a00 */
[----:B------:R-:W-:Y:S01]  /*eb30*/  VIADD R6, R0, 0xffffffff ;  /* 0xffffffff00067836 */ /* 0x000fe20000000000 */
[----:B------:R-:W-:-:S04]  /*eb40*/  ISETP.NE.U32.AND P0, PT, RZ, UR4, PT ;  /* 0x00000004ff007c0c */ /* 0x000fc8000bf05070 */
[----:B------:R-:W-:-:S13]  /*eb50*/  ISETP.NE.AND.EX P0, PT, RZ, UR5, PT, P0 ;  /* 0x00000005ff007c0c */ /* 0x000fda000bf05300 */
[----:B------:R-:W-:Y:S05]  /*eb60*/  @!P0 BRA `(.L_x_1165) ;  /* 0x0000000000508947 */ /* 0x000fea0003800000 */
[----:B------:R-:W2:Y:S01]  /*eb70*/  LDL R11, [R1+0x1c] ;  /* 0x00001c00010b7983 */ /* 0x000ea20000100800 */
[----:B------:R-:W1:Y:S01]  /*eb80*/  LDC R5, c[0x0][0x43c] ;  /* 0x00010f00ff057b82 */ /* 0x000e620000000800 */
[----:B------:R-:W-:Y:S02]  /*eb90*/  ULDC.64 UR6, c[0x0][0x428] ;  /* 0x00010a0000067ab9 */ /* 0x000fe40000000a00 */
[----:B------:R-:W4:Y:S01]  /*eba0*/  LDL R10, [R1+0xc] ;  /* 0x00000c00010a7983 */ /* 0x000f220000100800 */
        /* <DEDUP_REMOVED lines=16> */
.L_x_1165:
[----:B-1----:R-:W2:Y:S01]  /*ecb0*/  LDL R2, [R1+0x4] ;  /* 0x0000040001027983 */ /* 0x002ea20000100800 */
[----:B------:R-:W1:Y:S01]  /*ecc0*/  S2R R3, SR_TID.X ;  /* 0x0000000000037919 */ /* 0x000e620000002100 */
[----:B------:R-:W-:Y:S01]  /*ecd0*/  BSSY B2, `(.L_x_1166) ;  /* 0x0000007000027945 */ /* 0x000fe20003800000 */
[----:B-1----:R-:W-:-:S04]  /*ece0*/  LOP3.LUT R3, R3, 0x7f, RZ, 0xc0, !PT ;  /* 0x0000007f03037812 */ /* 0x002fc800078ec0ff */
[----:B------:R-:W-:Y:S01]  /*ecf0*/  ISETP.NE.AND P1, PT, R3, RZ, PT ;  /* 0x000000ff0300720c */ /* 0x000fe20003f25270 */
[----:B--2---:R-:W-:Y:S01]  /*ed00*/  IMAD R4, R9, 0x8, R2 ;  /* 0x0000000809047824 */ /* 0x004fe200078e0202 */
[----:B------:R-:W-:-:S04]  /*ed10*/  SHF.L.U32 R2, R8, 0x1f, RZ ;  /* 0x0000001f08027819 */ /* 0x000fc800000006ff */
[----:B------:R-:W1:Y:S02]  /*ed20*/  SYNCS.PHASECHK.TRANS64.TRYWAIT P0, [R4+URZ+0x32440], R2 ;  /* 0x03244002040075a7 */ /* 0x000e64000800017f */
[----:B-1----:R-:W-:Y:S05]  /*ed30*/  @!P0 BRA `(.L_x_1167) ;  /* 0x0000003400688947 */ /* 0x002fea0003800000 */
.L_x_1258:
[----:B------:R-:W-:Y:S05]  /*ed40*/  BSYNC B2 ;  /* 0x0000000000027941 */ /* 0x000fea0003800000 */
.L_x_1166:
        /* <DEDUP_REMOVED lines=9> */
.L_x_1169:
[----:B------:R-:W-:Y:S05]  /*ede0*/  BSYNC B2 ;  /* 0x0000000000027941 */ /* 0x000fea0003800000 */
.L_x_1168:
[----:B0-----:R-:W2:Y:S04]  /*edf0*/  LDL R8, [R1+0x4] ;  /* 0x0000040001087983 */ /* 0x001ea80000100800 */
        /* <DEDUP_REMOVED lines=13> */
.L_x_1170:
        /* <DEDUP_REMOVED lines=14> */
.L_x_1259:
[----:B------:R-:W-:Y:S05]  /*efb0*/  BSYNC B2 ;  /* 0x0000000000027941 */ /* 0x000fea0003800000 */
.L_x_1171:
        /* <DEDUP_REMOVED lines=11> */
.L_x_1174:
[----:B------:R-:W-:Y:S05]  /*f070*/  BSYNC B2 ;  /* 0x0000000000027941 */ /* 0x000fea0003800000 */
.L_x_1173:
[----:B------:R-:W2:Y:S04]  /*f080*/  LDL R8, [R1+0x4] ;  /* 0x0000040001087983 */ /* 0x000ea80000100800 */
        /* <DEDUP_REMOVED lines=10> */
.L_x_1175:
        /* <DEDUP_REMOVED lines=16> */
.L_x_1176:
        /* <DEDUP_REMOVED lines=16> */
.L_x_1177:
        /* <DEDUP_REMOVED lines=16> */
.L_x_1178:
        /* <DEDUP_REMOVED lines=11> */
.L_x_1164:
[----:B------:R-:W-:Y:S05]  /*f4e0*/  BSYNC B1 ;  /* 0x0000000000017941 */ /* 0x000fea0003800000 */
.L_x_1163:
[C---:B------:R-:W-:Y:S01]  /*f4f0*/  ISETP.GT.AND P0, PT, R0.reuse, 0x1, PT ;  /* 0x000000010000780c */ /* 0x040fe20003f04270 */
[----:B------:R-:W-:-:S12]  /*f500*/  VIADD R0, R0, 0xfffffffe ;  /* 0xfffffffe00007836 */ /* 0x000fd80000000000 */
[----:B------:R-:W-:Y:S05]  /*f510*/  @P0 BRA `(.L_x_1179) ;  /* 0xffffffe800b80947 */ /* 0x000fea000383ffff */
.L_x_1128:
[----:B------:R-:W-:Y:S05]  /*f520*/  BSYNC B0 ;  /* 0x0000000000007941 */ /* 0x000fea0003800000 */
.L_x_1127:
[----:B------:R-:W4:Y:S04]  /*f530*/  LDL.LU R4, [R1+0x8] ;  /* 0x0000080001047983 */ /* 0x000f280000300800 */
[----:B------:R-:W2:Y:S01]  /*f540*/  LDL.LU R3, [R1+0x18] ;  /* 0x0000180001037983 */ /* 0x000ea20000300800 */
[----:B------:R-:W1:Y:S01]  /*f550*/  S2R R2, SR_TID.X ;  /* 0x0000000000027919 */ /* 0x000e620000002100 */
[----:B------:R-:W-:Y:S01]  /*f560*/  BSSY B0, `(.L_x_1180) ;  /* 0x0000015000007945 */ /* 0x000fe20003800000 */
[----:B-1----:R-:W-:-:S04]  /*f570*/  LOP3.LUT R2, R2, 0x7f, RZ, 0xc0, !PT ;  /* 0x0000007f02027812 */ /* 0x002fc800078ec0ff */
[----:B------:R-:W-:Y:S01]  /*f580*/  ISETP.NE.AND P1, PT, R2, RZ, PT ;  /* 0x000000ff0200720c */ /* 0x000fe20003f25270 */
[----:B----4-:R-:W-:-:S05]  /*f590*/  VIADD R0, R4, 0x1 ;  /* 0x0000000104007836 */ /* 0x010fca0000000000 */
[----:B------:R-:W-:-:S04]  /*f5a0*/  ISETP.NE.AND P0, PT, R0, 0x2, PT ;  /* 0x000000020000780c */ /* 0x000fc80003f05270 */
[----:B------:R-:W-:-:S04]  /*f5b0*/  SEL R2, RZ, 0x1, P0 ;  /* 0x00000001ff027807 */ /* 0x000fc80000000000 */
[----:B--2---:R-:W-:-:S05]  /*f5c0*/  LOP3.LUT R3, R3, R2, RZ, 0x3c, !PT ;  /* 0x0000000203037212 */ /* 0x004fca00078e3cff */
[----:B------:R1:W-:Y:S01]  /*f5d0*/  STL [R1+0x18], R3 ;  /* 0x0000180301007387 */ /* 0x0003e20000100800 */
[----:B------:R-:W-:Y:S05]  /*f5e0*/  @P1 BRA `(.L_x_1181) ;  /* 0x0000000000301947 */ /* 0x000fea0003800000 */
[----:B-1----:R-:W1:Y:S01]  /*f5f0*/  S2R R3, SR_LANEID ;  /* 0x0000000000037919 */ /* 0x002e620000000000 */
[----:B------:R-:W-:Y:S01]  /*f600*/  VOTEU.ANY UR4, UPT, PT ;  /* 0x0000000000047886 */ /* 0x000fe200038e0100 */
[----:B------:R-:W2:Y:S01]  /*f610*/  LDC.64 R4, c[0x0][0xd60] ;  /* 0x00035800ff047b82 */ /* 0x000ea20000000a00 */
[----:B------:R-:W1:Y:S02]  /*f620*/  FLO.U32 R2, UR4 ;  /* 0x0000000400027d00 */ /* 0x000e6400080e0000 */
[----:B-1----:R-:W-:-:S06]  /*f630*/  ISETP.EQ.U32.AND P1, PT, R2, R3, PT ;  /* 0x000000030200720c */ /* 0x002fcc0003f22070 */
[----:B------:R-:W2:Y:S07]  /*f640*/  POPC R3, UR4 ;  /* 0x0000000400037d09 */ /* 0x000eae0008000000 */
[----:B--2---:R-:W2:Y:S01]  /*f650*/  @P1 ATOMG.E.ADD.STRONG.GPU PT, R3, desc[UR38][R4.64], R3 ;  /* 0x00000003040319a8 */ /* 0x004ea200081ee1e6 */
[----:B------:R-:W1:Y:S02]  /*f660*/  S2R R6, SR_LTMASK ;  /* 0x0000000000067919 */ /* 0x000e640000003900 */
[----:B-1----:R-:W-:-:S04]  /*f670*/  LOP3.LUT R6, R6, UR4, RZ, 0xc0, !PT ;  /* 0x0000000406067c12 */ /* 0x002fc8000f8ec0ff */
[----:B0----5:R-:W0:Y:S01]  /*f680*/  POPC R7, R6 ;  /* 0x0000000600077309 */ /* 0x021e220000000000 */
[----:B--2---:R-:W0:Y:S02]  /*f690*/  SHFL.IDX PT, R2, R3, R2, 0x1f ;  /* 0x00001f0203027589 */ /* 0x004e2400000e0000 */
[----:B0-----:R-:W-:-:S07]  /*f6a0*/  IADD3 R16, R2, UR40, R7 ;  /* 0x0000002802107c10 */ /* 0x001fce000fffe007 */
.L_x_1181:
[----:B------:R-:W-:Y:S05]  /*f6b0*/  BSYNC B0 ;  /* 0x0000000000007941 */ /* 0x000fea0003800000 */
.L_x_1180:
[----:B------:R-:W-:-:S05]  /*f6c0*/  SEL R0, R0, RZ, P0 ;  /* 0x000000ff00007207 */ /* 0x000fca0000000000 */
[----:B------:R2:W-:Y:S02]  /*f6d0*/  STL [R1+0x8], R0 ;  /* 0x0000080001007387 */ /* 0x0005e40000100800 */
.L_x_1093:
[----:B------:R-:W-:Y:S05]  /*f6e0*/  BSYNC B7 ;  /* 0x0000000000077941 */ /* 0x000fea0003800000 */
.L_x_1091:
[----:B--23--:R-:W2:Y:S02]  /*f6f0*/  LDL R0, [R1+0x14] ;  /* 0x0000140001007983 */ /* 0x00cea40000100800 */
[----:B--2---:R-:W-:-:S13]  /*f700*/  LOP3.LUT P0, RZ, R0, 0x40, RZ, 0xc0, !PT ;  /* 0x0000004000ff7812 */ /* 0x004fda000780c0ff */
[----:B------:R-:W-:Y:S05]  /*f710*/  @!P0 BRA `(.L_x_1182) ;  /* 0x0000000000288947 */ /* 0x000fea0003800000 */
[----:B------:R-:W-:Y:S05]  /*f720*/  WARPSYNC.ALL ;  /* 0x0000000000007948 */ /* 0x000fea0003800000 */
[----:B------:R-:W2:Y:S08]  /*f730*/  S2UR UR5, SR_CgaCtaId ;  /* 0x00000000000579c3 */ /* 0x000eb00000008800 */
[----:B------:R-:W-:Y:S06]  /*f740*/  BAR.SYNC.DEFER_BLOCKING 0x5, 0x180 ;  /* 0x0146000000007b1d */ /* 0x000fec0000010000 */
[----:B------:R-:W-:-:S02]  /*f750*/  UMOV UR4, 0x400 ;  /* 0x0000040000047882 */ /* 0x000fc40000000000 */
[----:B--2---:R-:W-:-:S06]  /*f760*/  ULEA UR4, UR5, UR4, 0x18 ;  /* 0x0000000405047291 */ /* 0x004fcc000f8ec03f */
[----:B------:R-:W-:-:S05]  /*f770*/  IMAD.U32 R0, RZ, RZ, UR4 ;  /* 0x00000004ff007e24 */ /* 0x000fca000f8e00ff */
[----:B------:R2:W3:Y:S04]  /*f780*/  LDS.128 R16, [R0+0x324d0] ;  /* 0x0324d00000107984 */ /* 0x0004e80000000c00 */
[----:B------:R2:W-:Y:S01]  /*f790*/  STL [R1+0x4], R0 ;  /* 0x0000040001007387 */ /* 0x0005e20000100800 */
[----:B------:R-:W-:Y:S06]  /*f7a0*/  BAR.ARV 0x4, 0x180 ;  /* 0x0106000000007b1d */ /* 0x000fec0000002000 */
[----:B------:R-:W-:Y:S05]  /*f7b0*/  BRA `(.L_x_1183) ;  /* 0x0000000800487947 */ /* 0x000fea0003800000 */
.L_x_1182:
[----:B------:R-:W0:Y:S01]  /*f7c0*/  S2R R0, SR_TID.X ;  /* 0x0000000000007919 */ /* 0x000e220000002100 */
[----:B------:R-:W-:Y:S01]  /*f7d0*/  UMOV UR4, 0xffffffff ;  /* 0xffffffff00047882 */ /* 0x000fe20000000000 */
[----:B0----5:R-:W-:-:S04]  /*f7e0*/  LOP3.LUT R7, R0, 0x1f, RZ, 0xc0, !PT ;  /* 0x0000001f00077812 */ /* 0x021fc800078ec0ff */
[----:B------:R-:W-:Y:S01]  /*f7f0*/  ISETP.NE.AND P0, PT, R7, 0x1f, PT ;  /* 0x0000001f0700780c */ /* 0x000fe20003f05270 */
[----:B------:R-:W-:-:S12]  /*f800*/  BRA.DIV UR4, `(.L_x_1184) ;  /* 0x0000002a04dc7947 */ /* 0x000fd8000b800000 */
[----:B------:R-:W-:Y:S01]  /*f810*/  IMAD.IADD R0, R19, 0x1, R7 ;  /* 0x0000000113007824 */ /* 0x000fe200078e0207 */
[----:B------:R-:W-:-:S04]  /*f820*/  ULDC UR4, c[0x0][0xd3c] ;  /* 0x00034f0000047ab9 */ /* 0x000fc80000000800 */
[----:B------:R-:W-:-:S13]  /*f830*/  ISETP.GE.OR P1, PT, R0, UR4, !P0 ;  /* 0x0000000400007c0c */ /* 0x000fda000c726670 */
[----:B-1----:R-:W0:Y:S02]  /*f840*/  @!P1 LDC.64 R2, c[0x0][0xd80] ;  /* 0x00036000ff029b82 */ /* 0x002e240000000a00 */
[----:B0-----:R-:W-:-:S06]  /*f850*/  @!P1 IMAD.WIDE R2, R0, 0x4, R2 ;  /* 0x0000000400029825 */ /* 0x001fcc00078e0202 */
[----:B------:R0:W2:Y:S01]  /*f860*/  @!P1 LDG.E R3, desc[UR38][R2.64] ;  /* 0x0000002602039981 */ /* 0x0000a2000c1e1900 */
[C---:B------:R-:W-:Y:S02]  /*f870*/  ISETP.GE.U32.AND P2, PT, R7.reuse, 0x2, PT ;  /* 0x000000020700780c */ /* 0x040fe40003f46070 */
[C---:B------:R-:W-:Y:S01]  /*f880*/  ISETP.GE.U32.AND P3, PT, R7.reuse, 0x4, PT ;  /* 0x000000040700780c */ /* 0x040fe20003f66070 */
[----:B------:R-:W-:Y:S01]  /*f890*/  SHFL.IDX PT, R0, R16, RZ, 0x1f ;  /* 0x00001fff10007589 */ /* 0x000fe200000e0000 */
[C---:B------:R-:W-:Y:S02]  /*f8a0*/  ISETP.GE.U32.AND P4, PT, R7.reuse, 0x8, PT ;  /* 0x000000080700780c */ /* 0x040fe40003f86070 */
[C---:B------:R-:W-:Y:S01]  /*f8b0*/  ISETP.GE.U32.AND P5, PT, R7.reuse, 0x10, PT ;  /* 0x000000100700780c */ /* 0x040fe20003fa6070 */
[----:B------:R-:W-:Y:S01]  /*f8c0*/  SHFL.IDX PT, R4, R16, 0x1, 0x1f ;  /* 0x00201f0010047f89 */ /* 0x000fe200000e0000 */
        /* <DEDUP_REMOVED lines=18> */
[----:B------:R0:W1:Y:S02]  /*f9f0*/  SHFL.IDX PT, R6, R3, 0x1f, 0x1f ;  /* 0x03e01f0003067f89 */ /* 0x00006400000e0000 */
.L_x_1269:
[----:B------:R-:W-:Y:S02]  /*fa00*/  ULDC UR4, c[0x0][0xd38] ;  /* 0x00034e0000047ab9 */ /* 0x000fe40000000800 */
[----:B------:R-:W-:-:S04]  /*fa10*/  IMAD.U32 R16, RZ, RZ, UR4 ;  /* 0x00000004ff107e24 */ /* 0x000fc8000f8e00ff */
[----:B-1----:R-:W-:-:S04]  /*fa20*/  IMAD R6, R6, R16, RZ ;  /* 0x0000001006067224 */ /* 0x002fc800078e02ff */
[----:B------:R-:W-:-:S05]  /*fa30*/  IMAD.IADD R4, R4, 0x1, R6 ;  /* 0x0000000104047824 */ /* 0x000fca00078e0206 */
[----:B------:R-:W-:-:S13]  /*fa40*/  ISETP.GT.AND P6, PT, R4, R0, PT ;  /* 0x000000000400720c */ /* 0x000fda0003fc4270 */
[----:B------:R-:W-:Y:S05]  /*fa50*/  @P6 BRA `(.L_x_1185) ;  /* 0x00000000009c6947 */ /* 0x000fea0003800000 */
.L_x_1190:
[----:B------:R-:W1:Y:S01]  /*fa60*/  LDC R2, c[0x0][0xd3c] ;  /* 0x00034f00ff027b82 */ /* 0x000e620000000800 */
[----:B------:R-:W-:-:S05]  /*fa70*/  VIADD R19, R19, 0x1f ;  /* 0x0000001f13137836 */ /* 0x000fca0000000000 */
[----:B-1----:R-:W-:-:S13]  /*fa80*/  ISETP.GE.AND P6, PT, R19, R2, PT ;  /* 0x000000021300720c */ /* 0x002fda0003fc6270 */
[----:B------:R-:W-:Y:S05]  /*fa90*/  @P6 BRA `(.L_x_1186) ;  /* 0x0000000400446947 */ /* 0x000fea0003800000 */
[----:B0-----:R-:W0:Y:S01]  /*faa0*/  S2R R3, SR_TID.X ;  /* 0x0000000000037919 */ /* 0x001e220000002100 */
        /* <DEDUP_REMOVED lines=9> */
.L_x_1188:
[----:B------:R-:W-:Y:S05]  /*fb40*/  BSYNC B0 ;  /* 0x0000000000007941 */ /* 0x000fea0003800000 */
.L_x_1187:
[----:B------:R-:W-:-:S03]  /*fb50*/  UMOV UR4, 0xffffffff ;  /* 0xffffffff00047882 */ /* 0x000fc60000000000 */
[----:B------:R-:W-:Y:S05]  /*fb60*/  BRA.DIV UR4, `(.L_x_1189) ;  /* 0x0000002e04407947 */ /* 0x000fea000b800000 */
        /* <DEDUP_REMOVED lines=16> */
.L_x_1277:
[----:B------:R-:W-:Y:S02]  /*fc70*/  ULDC UR4, c[0x0][0xd38] ;  /* 0x00034e0000047ab9 */ /* 0x000fe40000000800 */
[----:B------:R-:W-:-:S04]  /*fc80*/  IMAD.U32 R16, RZ, RZ, UR4 ;  /* 0x00000004ff107e24 */ /* 0x000fc8000f8e00ff */
[----:B-1----:R-:W-:-:S04]  /*fc90*/  IMAD R6, R6, R16, RZ ;  /* 0x0000001006067224 */ /* 0x002fc800078e02ff */
[----:B------:R-:W-:-:S05]  /*fca0*/  IMAD.IADD R4, R6, 0x1, R4 ;  /* 0x0000000106047824 */ /* 0x000fca00078e0204 */
[----:B------:R-:W-:-:S13]  /*fcb0*/  ISETP.GT.AND P6, PT, R4, R0, PT ;  /* 0x000000000400720c */ /* 0x000fda0003fc4270 */
[----:B------:R-:W-:Y:S05]  /*fcc0*/  @!P6 BRA `(.L_x_1190) ;  /* 0xfffffffc0064e947 */ /* 0x000fea000383ffff */
.L_x_1185:
        /* <DEDUP_REMOVED lines=8> */
.L_x_1281:
[----:B------:R-:W-:Y:S01]  /*fd50*/  ISETP.NE.AND P0, PT, R5, RZ, PT ;  /* 0x000000ff0500720c */ /* 0x000fe20003f05270 */
[----:B-1----:R-:W-:-:S12]  /*fd60*/  IMAD.MOV.U32 R2, RZ, RZ, RZ ;  /* 0x000000ffff027224 */ /* 0x002fd800078e00ff */
[----:B------:R-:W-:Y:S05]  /*fd70*/  @!P0 BRA `(.L_x_1192) ;  /* 0x0000000000108947 */ /* 0x000fea0003800000 */
[----:B------:R-:W-:Y:S01]  /*fd80*/  UMOV UR4, 0xffffffff ;  /* 0xffffffff00047882 */ /* 0x000fe20000000000 */
[----:B------:R-:W-:Y:S02]  /*fd90*/  VIADD R12, R4, 0xffffffff ;  /* 0xffffffff040c7836 */ /* 0x000fe40000000000 */
[----:B------:R-:W-:Y:S05]  /*fda0*/  BRA.DIV UR4, `(.L_x_1193) ;  /* 0x0000002e04d07947 */ /* 0x000fea000b800000 */
[----:B------:R1:W3:Y:S02]  /*fdb0*/  SHFL.IDX PT, R2, R3, R12, 0x1f ;  /* 0x00001f0c03027589 */ /* 0x0002e400000e0000 */
.L_x_1192:
        /* <DEDUP_REMOVED lines=31> */
.L_x_1186:
[----:B------:R-:W-:Y:S01]  /*ffb0*/  UMOV UR4, URZ ;  /* 0x0000003f00047c82 */ /* 0x000fe20008000000 */
[----:B------:R-:W-:Y:S01]  /*ffc0*/  UMOV UR5, URZ ;  /* 0x0000003f00057c82 */ /* 0x000fe20008000000 */
[----:B------:R-:W-:Y:S01]  /*ffd0*/  ULDC UR6, c[0x0][0xd3c] ;  /* 0x00034f0000067ab9 */ /* 0x000fe20000000800 */
[----:B------:R-:W-:Y:S02]  /*ffe0*/  IMAD.MOV.U32 R16, RZ, RZ, R0 ;  /* 0x000000ffff107224 */ /* 0x000fe400078e0000 */
[----:B------:R-:W-:Y:S02]  /*fff0*/  IMAD.U32 R17, RZ, RZ, UR4 ;  /* 0x00000004ff117e24 */ /* 0x000fe4000f8e00ff */
[----:B------:R-:W-:Y:S02]  /*10000*/  IMAD.U32 R18, RZ, RZ, UR5 ;  /* 0x00000005ff127e24 */ /* 0x000fe4000f8e00ff */
[----:B------:R-:W-:-:S07]  /*10010*/  IMAD.U32 R19, RZ, RZ, UR6 ;  /* 0x00000006ff137e24 */ /* 0x000fce000f8e00ff */
.L_x_1194:
[----:B0-----:R0:W2:Y:S01]  /*10020*/  LDL R3, [R1+0x4] ;  /* 0x0000040001037983 */ /* 0x0010a20000100800 */
        /* <DEDUP_REMOVED lines=11> */
.L_x_1183:
[----:B------:R-:W-:Y:S02]  /*100e0*/  ULDC UR4, c[0x0][0xd3c] ;  /* 0x00034f0000047ab9 */ /* 0x000fe40000000800 */
[----:B---3--:R-:W-:-:S13]  /*100f0*/  ISETP.GE.AND P0, PT, R19, UR4, PT ;  /* 0x0000000413007c0c */ /* 0x008fda000bf06270 */
[----:B------:R-:W-:Y:S05]  /*10100*/  @!P0 BRA `(.L_x_1195) ;  /* 0xffffffa000b88947 */ /* 0x000fea000383ffff */
[----:B------:R-:W-:Y:S05]  /*10110*/  BSYNC B8 ;  /* 0x0000000000087941 */ /* 0x000fea0003800000 */
.L_x_1087:
[----:B--2---:R-:W2:Y:S01]  /*10120*/  LDL.LU R0, [R1+0x6c] ;  /* 0x00006c0001007983 */ /* 0x004ea20000300800 */
[----:B------:R-:W-:Y:S01]  /*10130*/  BSSY B0, `(.L_x_1196) ;  /* 0x000000b000007945 */ /* 0x000fe20003800000 */
[----:B------:R-:W3:Y:S01]  /*10140*/  S2R R5, SR_CgaCtaId ;  /* 0x0000000000057919 */ /* 0x000ee20000008800 */
[----:B--2---:R-:W-:-:S05]  /*10150*/  VIADD R0, R0, 0x1 ;  /* 0x0000000100007836 */ /* 0x004fca0000000000 */
[----:B------:R-:W-:-:S04]  /*10160*/  LEA.HI R2, R0, R0, RZ, 0x1 ;  /* 0x0000000000027211 */ /* 0x000fc800078f08ff */
[----:B01----:R-:W-:-:S05]  /*10170*/  LOP3.LUT R3, R2, 0xfffffffe, RZ, 0xc0, !PT ;  /* 0xfffffffe02037812 */ /* 0x003fca00078ec0ff */
[----:B------:R-:W-:Y:S01]  /*10180*/  IMAD.IADD R3, R0, 0x1, -R3 ;  /* 0x0000000100037824 */ /* 0x000fe200078e0a03 */
[----:B------:R-:W-:-:S04]  /*10190*/  MOV R0, 0x400 ;  /* 0x0000040000007802 */ /* 0x000fc80000000f00 */
[----:B---3--:R-:W-:Y:S02]  /*101a0*/  LEA R0, R5, R0, 0x18 ;  /* 0x0000000005007211 */ /* 0x008fe400078ec0ff */
[----:B------:R-:W-:-:S04]  /*101b0*/  SHF.L.U32 R3, R3, 0x1f, RZ ;  /* 0x0000001f03037819 */ /* 0x000fc800000006ff */
[----:B------:R-:W0:Y:S02]  /*101c0*/  SYNCS.PHASECHK.TRANS64.TRYWAIT P0, [R0+URZ+0x32420], R3 ;  /* 0x03242003000075a7 */ /* 0x000e24000800017f */
[----:B0-----:R-:W-:Y:S05]  /*101d0*/  @!P0 BRA `(.L_x_1197) ;  /* 0x0000002800ec8947 */ /* 0x001fea0003800000 */
.L_x_1284:
[----:B------:R-:W-:Y:S05]  /*101e0*/  BSYNC B0 ;  /* 0x0000000000007941 */ /* 0x000fea0003800000 */
.L_x_1196:
[----:B------:R-:W-:-:S03]  /*101f0*/  UMOV UR4, 0xffffffff ;  /* 0xffffffff00047882 */ /* 0x000fc60000000000 */
[----:B------:R-:W-:Y:S05]  /*10200*/  BRA.DIV UR4, `(.L_x_1198) ;  /* 0x0000002a04f47947 */ /* 0x000fea000b800000 */
[----:B------:R-:W1:Y:S02]  /*10210*/  S2R R2, SR_TID.X ;  /* 0x0000000000027919 */ /* 0x000e640000002100 */
[----:B-1----:R-:W-:-:S04]  /*10220*/  SHF.R.U32.HI R2, RZ, 0x5, R2 ;  /* 0x00000005ff027819 */ /* 0x002fc80000011602 */
[----:B------:R-:W-:-:S05]  /*10230*/  LOP3.LUT R2, R2, 0x3, RZ, 0xc0, !PT ;  /* 0x0000000302027812 */ /* 0x000fca00078ec0ff */
[----:B------:R1:W2:Y:S02]  /*10240*/  SHFL.IDX PT, R14, R2, RZ, 0x1f ;  /* 0x00001fff020e7589 */ /* 0x0002a400000e0000 */
.L_x_1287:
[----:B--2---:R-:W-:Y:S01]  /*10250*/  ISETP.NE.AND P0, PT, R14, RZ, PT ;  /* 0x000000ff0e00720c */ /* 0x004fe20003f05270 */
[----:B------:R-:W-:-:S12]  /*10260*/  BSSY B0, `(.L_x_1199) ;  /* 0x0000029000007945 */ /* 0x000fd80003800000 */
[----:B------:R-:W-:Y:S05]  /*10270*/  @P0 BRA `(.L_x_1200) ;  /* 0x00000000009c0947 */ /* 0x000fea0003800000 */
[----:B------:R-:W-:-:S03]  /*10280*/  UMOV UR4, 0xffffffff ;  /* 0xffffffff00047882 */ /* 0x000fc60000000000 */
[----:B------:R-:W-:Y:S05]  /*10290*/  BRA.DIV UR4, `(.L_x_1201) ;  /* 0x0000002e04047947 */ /* 0x000fea000b800000 */
[----:B------:R-:W-:-:S13]  /*102a0*/  ELECT P6, URZ, PT ;  /* 0x00000000003f782f */ /* 0x000fda00038c0000 */
.L_x_1290:
[----:B------:R-:W-:Y:S05]  /*102b0*/  @!P6 BRA `(.L_x_1200) ;  /* 0x00000000008ce947 */ /* 0x000fea0003800000 */
[----:B-1----:R-:W2:Y:S02]  /*102c0*/  LDL R2, [R1+0x74] ;  /* 0x0000740001027983 */ /* 0x002ea40000100800 */
[----:B--2---:R-:W-:-:S13]  /*102d0*/  R2UR UR4, R2 ;  /* 0x00000000020472ca */ /* 0x004fda00000e0000 */
[----:B------:R-:W-:-:S06]  /*102e0*/  ULOP3.LUT UR4, UR4, 0x2, URZ, 0xfc, !UPT ;  /* 0x0000000204047892 */ /* 0x000fcc000f8efc3f */
[----:B------:R-:W-:-:S05]  /*102f0*/  IMAD.U32 R2, RZ, RZ, UR4 ;  /* 0x00000004ff027e24 */ /* 0x000fca000f8e00ff */
[----:B------:R-:W-:-:S13]  /*10300*/  ISETP.NE.AND P2, PT, R2, 0x3, PT ;  /* 0x000000030200780c */ /* 0x000fda0003f45270 */
[----:B------:R-:W-:Y:S05]  /*10310*/  @!P2 BRA `(.L_x_1202) ;  /* 0x000000000004a947 */ /* 0x000fea0003800000 */
[----:B------:R-:W-:Y:S01]  /*10320*/  BPT.TRAP 0x1 ;  /* 0x000000040000795c */ /* 0x000fe20000300000 */
.L_x_1202:
[----:B0-----:R-:W2:Y:S04]  /*10330*/  LDL R3, [R1+0x8] ;  /* 0x0000080001037983 */ /* 0x001ea80000100800 */
[----:B-----5:R-:W3:Y:S01]  /*10340*/  LDL.LU R7, [R1+0x18] ;  /* 0x0000180001077983 */ /* 0x020ee20000300800 */
        /* <DEDUP_REMOVED lines=12> */
.L_x_1291:
[----:B------:R-:W1:Y:S02]  /*10410*/  SYNCS.PHASECHK.TRANS64.TRYWAIT P0, [R7+URZ], R2 ;  /* 0x00000002070075a7 */ /* 0x000e64000800017f */
[----:B-1----:R-:W-:Y:S05]  /*10420*/  @!P0 BRA `(.L_x_1204) ;  /* 0x0000002800d48947 */ /* 0x002fea0003800000 */
.L_x_1292:
[----:B------:R-:W-:Y:S05]  /*10430*/  @!P2 BRA `(.L_x_1205) ;  /* 0x000000000004a947 */ /* 0x000fea0003800000 */
[----:B------:R-:W-:Y:S01]  /*10440*/  BPT.TRAP 0x1 ;  /* 0x000000040000795c */ /* 0x000fe20000300000 */
.L_x_1205:
[----:B------:R-:W2:Y:S01]  /*10450*/  LDL.LU R4, [R1+0x8] ;  /* 0x0000080001047983 */ /* 0x000ea20000300800 */
[----:B------:R-:W-:-:S04]  /*10460*/  VIADD R0, R0, 0x32460 ;  /* 0x0003246000007836 */ /* 0x000fc80000000000 */
[----:B--2---:R-:W-:-:S04]  /*10470*/  IMAD R4, R4, 0x8, R0 ;  /* 0x0000000804047824 */ /* 0x004fc800078e0200 */
[----:B------:R-:W2:Y:S02]  /*10480*/  SYNCS.PHASECHK.TRANS64.TRYWAIT P0, [R4+URZ], R5 ;  /* 0x00000005040075a7 */ /* 0x000ea4000800017f */
[----:B--2---:R-:W-:Y:S05]  /*10490*/  @!P0 BRA `(.L_x_1206) ;  /* 0x0000002800cc8947 */ /* 0x004fea0003800000 */
.L_x_1293:
[----:B------:R-:W-:-:S07]  /*104a0*/  IMAD R3, R3, 0x8, R0 ;  /* 0x0000000803037824 */ /* 0x000fce00078e0200 */
.L_x_1207:
[----:B---3--:R3:W4:Y:S02]  /*104b0*/  SYNCS.PHASECHK.TRANS64.TRYWAIT P0, [R3+URZ], R2 ;  /* 0x00000002030075a7 */ /* 0x008724000800017f */
[----:B----4-:R-:W-:Y:S05]  /*104c0*/  @!P0 NANOSLEEP.SYNCS 0x989680 ;  /* 0x009896800000895d */ /* 0x010fea0003900000 */
[----:B------:R-:W4:Y:S02]  /*104d0*/  @!P0 SYNCS.PHASECHK.TRANS64 P0, [R3+URZ], R2 ;  /* 0x00000002030085a7 */ /* 0x000f24000800007f */
[----:B----4-:R-:W-:Y:S05]  /*104e0*/  @!P0 BRA `(.L_x_1207) ;  /* 0xfffffffc00f08947 */ /* 0x010fea000383ffff */
.L_x_1200:
[----:B------:R-:W-:Y:S05]  /*104f0*/  BSYNC B0 ;  /* 0x0000000000007941 */ /* 0x000fea0003800000 */
.L_x_1199:
[----:B------:R-:W-:Y:S05]  /*10500*/  EXIT ;  /* 0x000000000000794d */ /* 0x000fea0003800000 */
.L_x_1038:
[----:B0-----:R0:W1:Y:S02]  /*10510*/  SYNCS.PHASECHK.TRANS64.TRYWAIT P0, [R5+URZ+0x32400], R0 ;  /* 0x03240000050075a7 */ /* 0x001064000800017f */
[----:B-1----:R-:W-:Y:S05]  /*10520*/  @!P0 NANOSLEEP.SYNCS 0x989680 ;  /* 0x009896800000895d */ /* 0x002fea0003900000 */
[----:B------:R-:W1:Y:S02]  /*10530*/  @!P0 SYNCS.PHASECHK.TRANS64 P0, [R5+URZ+0x32400], R0 ;  /* 0x03240000050085a7 */ /* 0x000e64000800007f */
[----:B-1----:R-:W-:Y:S05]  /*10540*/  @!P0 BRA `(.L_x_1038) ;  /* 0xfffffffc00f08947 */ /* 0x002fea000383ffff */
[----:B------:R-:W-:Y:S05]  /*10550*/  BRA `(.L_x_1208) ;  /* 0xffffff1000e87947 */ /* 0x000fea000383ffff */
.L_x_1042:
[----:B--2---:R2:W3:Y:S02]  /*10560*/  SYNCS.PHASECHK.TRANS64.TRYWAIT P1, [R3+URZ+0x32430], R4 ;  /* 0x03243004030075a7 */ /* 0x0044e4000802017f */
[----:B---3--:R-:W-:Y:S05]  /*10570*/  @!P1 NANOSLEEP.SYNCS 0x989680 ;  /* 0x009896800000995d */ /* 0x008fea0003900000 */
[----:B------:R-:W3:Y:S02]  /*10580*/  @!P1 SYNCS.PHASECHK.TRANS64 P1, [R3+URZ+0x32430], R4 ;  /* 0x03243004030095a7 */ /* 0x000ee4000802007f */
[----:B---3--:R-:W-:Y:S05]  /*10590*/  @!P1 BRA `(.L_x_1042) ;  /* 0xfffffffc00f09947 */ /* 0x008fea000383ffff */
[----:B------:R-:W-:Y:S05]  /*105a0*/  BRA `(.L_x_1041) ;  /* 0xffffff14001c7947 */ /* 0x000fea000383ffff */
.L_x_1043:
[----:B---3--:R3:W4:Y:S02]  /*105b0*/  SYNCS.PHASECHK.TRANS64.TRYWAIT P1, [R5+URZ+0x32410], R0 ;  /* 0x03241000050075a7 */ /* 0x008724000802017f */
[----:B----4-:R-:W-:Y:S05]  /*105c0*/  @!P1 NANOSLEEP.SYNCS 0x989680 ;  /* 0x009896800000995d */ /* 0x010fea0003900000 */
[----:B------:R-:W4:Y:S02]  /*105d0*/  @!P1 SYNCS.PHASECHK.TRANS64 P1, [R5+URZ+0x32410], R0 ;  /* 0x03241000050095a7 */ /* 0x000f24000802007f */
[----:B----4-:R-:W-:Y:S05]  /*105e0*/  @!P1 BRA `(.L_x_1043) ;  /* 0xfffffffc00f09947 */ /* 0x010fea000383ffff */
[----:B------:R-:W-:Y:S05]  /*105f0*/  BRA `(.L_x_1209) ;  /* 0xffffff1400e47947 */ /* 0x000fea000383ffff */
.L_x_1047:
[----:B------:R0:W0:Y:S02]  /*10600*/  SYNCS.PHASECHK.TRANS64.TRYWAIT P1, [R3+URZ+0x32450], R4 ;  /* 0x03245004030075a7 */ /* 0x000024000802017f */
[----:B0-----:R-:W-:Y:S05]  /*10610*/  @!P1 NANOSLEEP.SYNCS 0x989680 ;  /* 0x009896800000995d */ /* 0x001fea0003900000 */
[----:B------:R-:W0:Y:S02]  /*10620*/  @!P1 SYNCS.PHASECHK.TRANS64 P1, [R3+URZ+0x32450], R4 ;  /* 0x03245004030095a7 */ /* 0x000e24000802007f */
[----:B0-----:R-:W-:Y:S05]  /*10630*/  @!P1 BRA `(.L_x_1047) ;  /* 0xfffffffc00f09947 */ /* 0x001fea000383ffff */
[----:B------:R-:W-:Y:S05]  /*10640*/  BRA `(.L_x_1046) ;  /* 0xffffff1400f07947 */ /* 0x000fea000383ffff */
.L_x_1052:
[----:B-1----:R-:W-:-:S04]  /*10650*/  IMAD.U32 R153, RZ, RZ, UR4 ;  /* 0x00000004ff997e24 */ /* 0x002fc8000f8e00ff */
[----:B------:R1:W2:Y:S03]  /*10660*/  SYNCS.PHASECHK.TRANS64.TRYWAIT P3, [R153+URZ+0x32430], R0 ;  /* 0x03243000990075a7 */ /* 0x0002a6000806017f */
[----:B--2---:R-:W-:Y:S05]  /*10670*/  @!P3 NANOSLEEP.SYNCS 0x989680 ;  /* 0x009896800000b95d */ /* 0x004fea0003900000 */
[----:B------:R-:W2:Y:S02]  /*10680*/  @!P3 SYNCS.PHASECHK.TRANS64 P3, [R153+URZ+0x32430], R0 ;  /* 0x032430009900b5a7 */ /* 0x000ea4000806007f */
[----:B--2---:R-:W-:Y:S05]  /*10690*/  @!P3 BRA `(.L_x_1052) ;  /* 0xfffffffc00ecb947 */ /* 0x004fea000383ffff */
[----:B------:R-:W-:Y:S05]  /*106a0*/  BRA `(.L_x_1051) ;  /* 0xffffff3400d87947 */ /* 0x000fea000383ffff */
.L_x_1056:
[----:B--2---:R-:W-:-:S04]  /*106b0*/  IMAD.U32 R209, RZ, RZ, UR4 ;  /* 0x00000004ffd17e24 */ /* 0x004fc8000f8e00ff */
[----:B------:R2:W3:Y:S03]  /*106c0*/  SYNCS.PHASECHK.TRANS64.TRYWAIT P3, [R209+URZ+0x32450], R0 ;  /* 0x03245000d10075a7 */ /* 0x0004e6000806017f */
[----:B---3--:R-:W-:Y:S05]  /*106d0*/  @!P3 NANOSLEEP.SYNCS 0x989680 ;  /* 0x009896800000b95d */ /* 0x008fea0003900000 */
[----:B------:R-:W3:Y:S02]  /*106e0*/  @!P3 SYNCS.PHASECHK.TRANS64 P3, [R209+URZ+0x32450], R0 ;  /* 0x03245000d100b5a7 */ /* 0x000ee4000806007f */
[----:B---3--:R-:W-:Y:S05]  /*106f0*/  @!P3 BRA `(.L_x_1056) ;  /* 0xfffffffc00ecb947 */ /* 0x008fea000383ffff */
[----:B------:R-:W-:Y:S05]  /*10700*/  BRA `(.L_x_1055) ;  /* 0xffffff3800547947 */ /* 0x000fea000383ffff */
.L_x_1099:
[----:B------:R-:W2:Y:S01]  /*10710*/  S2R R4, SR_TID.X ;  /* 0x0000000000047919 */ /* 0x000ea20000002100 */
[----:B------:R-:W-:Y:S01]  /*10720*/  BSSY B0, `(.L_x_1210) ;  /* 0x000000a000007945 */ /* 0x000fe20003800000 */
[----:B-1----:R-:W-:Y:S02]  /*10730*/  IMAD.MOV.U32 R12, RZ, RZ, RZ ;  /* 0x000000ffff0c7224 */ /* 0x002fe400078e00ff */
[----:B------:R-:W-:Y:S02]  /*10740*/  IMAD.MOV.U32 R11, RZ, RZ, 0x1f ;  /* 0x0000001fff0b7424 */ /* 0x000fe400078e00ff */
[----:B------:R-:W-:Y:S01]  /*10750*/  IMAD.MOV.U32 R15, RZ, RZ, -0x1 ;  /* 0xffffffffff0f7424 */ /* 0x000fe200078e00ff */
[----:B--2---:R-:W-:-:S04]  /*10760*/  SHF.R.U32.HI R4, RZ, 0x5, R4 ;  /* 0x00000005ff047819 */ /* 0x004fc80000011604 */
[----:B------:R-:W-:-:S05]  /*10770*/  LOP3.LUT R4, R4, 0x3, RZ, 0xc0, !PT ;  /* 0x0000000304047812 */ /* 0x000fca00078ec0ff */
[----:B------:R-:W-:-:S07]  /*10780*/  IMAD.MOV.U32 R13, RZ, RZ, R4 ;  /* 0x000000ffff0d7224 */ /* 0x000fce00078e0004 */
[----:B0-----:R-:W-:Y:S05]  /*10790*/  WARPSYNC.COLLECTIVE R15, `(.L_x_1211) ;  /* 0x000000000f087348 */ /* 0x001fea0003c00000 */
[----:B------:R1:W2:Y:S02]  /*107a0*/  SHFL.IDX P6, R14, R13, R12, R11 ;  /* 0x0000000c0d0e7389 */ /* 0x0002a400000c000b */
[----:B012---:R-:W-:Y:S01]  /*107b0*/  ENDCOLLECTIVE ;  /* 0x000000000000791b */ /* 0x007fe20003800000 */
.L_x_1211:
[----:B------:R-:W-:Y:S05]  /*107c0*/  BSYNC B0 ;  /* 0x0000000000007941 */ /* 0x000fea0003800000 */
.L_x_1210:
[----:B------:R-:W-:Y:S05]  /*107d0*/  BRA `(.L_x_1212) ;  /* 0xffffffa400e87947 */ /* 0x000fea000383ffff */
.L_x_1101:
[----:B------:R-:W-:Y:S01]  /*107e0*/  BSSY B0, `(.L_x_1213) ;  /* 0x0000006000007945 */ /* 0x000fe20003800000 */
[----:B------:R-:W-:-:S07]  /*107f0*/  IMAD.MOV.U32 R15, RZ, RZ, -0x1 ;  /* 0xffffffffff0f7424 */ /* 0x000fce00078e00ff */
[----:B01-3--:R-:W-:Y:S05]  /*10800*/  WARPSYNC.COLLECTIVE R15, `(.L_x_1214) ;  /* 0x000000000f0c7348 */ /* 0x00bfea0003c00000 */
[----:B------:R-:W-:Y:S02]  /*10810*/  ELECT P6, UR62, PT ;  /* 0x00000000003e782f */ /* 0x000fe400038c0000 */
[----:B------:R-:W-:Y:S01]  /*10820*/  MOV R14, UR62 ;  /* 0x0000003e000e7c02 */ /* 0x000fe20008000f00 */
[----:B01-3--:R-:W-:Y:S10]  /*10830*/  ENDCOLLECTIVE ;  /* 0x000000000000791b */ /* 0x00bff40003800000 */
.L_x_1214:
[----:B------:R-:W-:Y:S05]  /*10840*/  BSYNC B0 ;  /* 0x0000000000007941 */ /* 0x000fea0003800000 */
.L_x_1213:
[----:B------:R-:W-:Y:S05]  /*10850*/  BRA `(.L_x_1215) ;  /* 0xffffffa400f47947 */ /* 0x000fea000383ffff */
.L_x_1103:
[----:B--2---:R2:W3:Y:S02]  /*10860*/  SYNCS.PHASECHK.TRANS64.TRYWAIT P0, [R0+URZ+0x32440], R2 ;  /* 0x03244002000075a7 */ /* 0x0044e4000800017f */
[----:B---3--:R-:W-:Y:S05]  /*10870*/  @!P0 NANOSLEEP.SYNCS 0x989680 ;  /* 0x009896800000895d */ /* 0x008fea0003900000 */
[----:B------:R-:W3:Y:S02]  /*10880*/  @!P0 SYNCS.PHASECHK.TRANS64 P0, [R0+URZ+0x32440], R2 ;  /* 0x03244002000085a7 */ /* 0x000ee4000800007f */
[----:B---3--:R-:W-:Y:S05]  /*10890*/  @!P0 BRA `(.L_x_1103) ;  /* 0xfffffffc00f08947 */ /* 0x008fea000383ffff */
[----:B------:R-:W-:Y:S05]  /*108a0*/  BRA `(.L_x_1216) ;  /* 0xffffffa800607947 */ /* 0x000fea000383ffff */
.L_x_1107:
[----:B------:R0:W5:Y:S01]  /*108b0*/  LDL R7, [R1+0x38] ;  /* 0x0000380001077983 */ /* 0x0001620000100800 */
[----:B------:R-:W-:Y:S02]  /*108c0*/  IMAD.MOV.U32 R13, RZ, RZ, R2 ;  /* 0x000000ffff0d7224 */ /* 0x000fe400078e0002 */
[----:B-1----:R-:W-:Y:S02]  /*108d0*/  IMAD.MOV.U32 R12, RZ, RZ, RZ ;  /* 0x000000ffff0c7224 */ /* 0x002fe400078e00ff */
[----:B------:R-:W-:Y:S02]  /*108e0*/  IMAD.MOV.U32 R11, RZ, RZ, 0x181f ;  /* 0x0000181fff0b7424 */ /* 0x000fe400078e00ff */
[----:B------:R-:W-:Y:S02]  /*108f0*/  IMAD.MOV.U32 R15, RZ, RZ, -0x1 ;  /* 0xffffffffff0f7424 */ /* 0x000fe400078e00ff */
[----:B0-----:R-:W-:-:S07]  /*10900*/  IMAD.IADD R17, R8, 0x1, R17 ;  /* 0x0000000108117824 */ /* 0x001fce00078e0211 */
[----:B-----5:R-:W-:Y:S05]  /*10910*/  WARPSYNC.COLLECTIVE R15, `(.L_x_1217) ;  /* 0x000000000f087348 */ /* 0x020fea0003c00000 */
[----:B------:R0:W1:Y:S02]  /*10920*/  SHFL.IDX P6, R14, R13, R12, R11 ;  /* 0x0000000c0d0e7389 */ /* 0x00006400000c000b */
[----:B01---5:R-:W-:Y:S01]  /*10930*/  ENDCOLLECTIVE ;  /* 0x000000000000791b */ /* 0x023fe20003800000 */
.L_x_1217:
[----:B------:R-:W-:-:S05]  /*10940*/  VIADD R8, R17, 0x10 ;  /* 0x0000001011087836 */ /* 0x000fca0000000000 */
[----:B------:R0:W-:Y:S01]  /*10950*/  STL [R1+0x3c], R8 ;  /* 0x00003c0801007387 */ /* 0x0001e20000100800 */
[----:B------:R-:W-:Y:S02]  /*10960*/  IMAD.MOV.U32 R13, RZ, RZ, R0 ;  /* 0x000000ffff0d7224 */ /* 0x000fe400078e0000 */
[----:B------:R-:W-:-:S07]  /*10970*/  IMAD.MOV.U32 R4, RZ, RZ, R14 ;  /* 0x000000ffff047224 */ /* 0x000fce00078e000e */
[----:B0-----:R-:W-:Y:S05]  /*10980*/  WARPSYNC.COLLECTIVE R15, `(.L_x_1218) ;  /* 0x000000000f087348 */ /* 0x001fea0003c00000 */
[----:B------:R1:W2:Y:S02]  /*10990*/  SHFL.IDX P6, R14, R13, R12, R11 ;  /* 0x0000000c0d0e7389 */ /* 0x0002a400000c000b */
[----:B012---:R-:W-:Y:S01]  /*109a0*/  ENDCOLLECTIVE ;  /* 0x000000000000791b */ /* 0x007fe20003800000 */
.L_x_1218:
[----:B------:R-:W-:Y:S02]  /*109b0*/  IMAD.MOV.U32 R13, RZ, RZ, R2 ;  /* 0x000000ffff0d7224 */ /* 0x000fe400078e0002 */
[----:B------:R-:W-:Y:S02]  /*109c0*/  IMAD.MOV.U32 R12, RZ, RZ, 0x1 ;  /* 0x00000001ff0c7424 */ /* 0x000fe400078e00ff */
[----:B------:R-:W-:-:S07]  /*109d0*/  IMAD.MOV.U32 R5, RZ, RZ, R14 ;  /* 0x000000ffff057224 */ /* 0x000fce00078e000e */
[----:B------:R-:W-:Y:S05]  /*109e0*/  WARPSYNC.COLLECTIVE R15, `(.L_x_1219) ;  /* 0x000000000f087348 */ /* 0x000fea0003c00000 */
[----:B------:R0:W1:Y:S02]  /*109f0*/  SHFL.IDX P6, R14, R13, R12, R11 ;  /* 0x0000000c0d0e7389 */ /* 0x00006400000c000b */
[----:B01----:R-:W-:Y:S01]  /*10a00*/  ENDCOLLECTIVE ;  /* 0x000000000000791b */ /* 0x003fe20003800000 */
.L_x_1219:
[----:B------:R-:W-:Y:S02]  /*10a10*/  IMAD.MOV.U32 R13, RZ, RZ, R0 ;  /* 0x000000ffff0d7224 */ /* 0x000fe400078e0000 */
[----:B------:R-:W-:Y:S02]  /*10a20*/  IMAD R3, R7, R6, RZ ;  /* 0x0000000607037224 */ /* 0x000fe400078e02ff */
[----:B------:R-:W-:-:S07]  /*10a30*/  IMAD.MOV.U32 R7, RZ, RZ, R14 ;  /* 0x000000ffff077224 */ /* 0x000fce00078e000e */
[----:B------:R-:W-:Y:S05]  /*10a40*/  WARPSYNC.COLLECTIVE R15, `(.L_x_1220) ;  /* 0x000000000f087348 */ /* 0x000fea0003c00000 */
[----:B------:R0:W1:Y:S02]  /*10a50*/  SHFL.IDX P6, R14, R13, R12, R11 ;  /* 0x0000000c0d0e7389 */ /* 0x00006400000c000b */
[----:B01----:R-:W-:Y:S01]  /*10a60*/  ENDCOLLECTIVE ;  /* 0x000000000000791b */ /* 0x003fe20003800000 */
.L_x_1220:
[CC--:B------:R-:W-:Y:S02]  /*10a70*/  ISETP.GE.AND P1, PT, R17.reuse, R3.reuse, PT ;  /* 0x000000031100720c */ /* 0x0c0fe40003f26270 */
[----:B------:R-:W-:Y:S01]  /*10a80*/  ISETP.GE.AND P2, PT, R8, R3, PT ;  /* 0x000000030800720c */ /* 0x000fe20003f46270 */
[----:B------:R-:W-:-:S05]  /*10a90*/  VIADD R8, R17, 0x20 ;  /* 0x0000002011087836 */ /* 0x000fca0000000000 */
[----:B------:R0:W-:Y:S01]  /*10aa0*/  STL [R1+0x4c], R8 ;  /* 0x00004c0801007387 */ /* 0x0001e20000100800 */
[----:B------:R-:W-:-:S04]  /*10ab0*/  IMAD.MOV.U32 R13, RZ, RZ, R2 ;  /* 0x000000ffff0d7224 */ /* 0x000fc800078e0002 */
[----:B------:R-:W-:Y:S01]  /*10ac0*/  @!P1 LEA R5, P3, R10, R5, 0x1 ;  /* 0x000000050a059211 */ /* 0x000fe200078608ff */
[----:B------:R-:W-:-:S04]  /*10ad0*/  IMAD.MOV.U32 R12, RZ, RZ, 0x2 ;  /* 0x00000002ff0c7424 */ /* 0x000fc800078e00ff */
[----:B------:R-:W-:Y:S02]  /*10ae0*/  @!P1 IMAD.X R4, RZ, RZ, R4, P3 ;  /* 0x000000ffff049224 */ /* 0x000fe400018e0604 */
[----:B------:R-:W-:-:S03]  /*10af0*/  IMAD.MOV.U32 R6, RZ, RZ, R14 ;  /* 0x000000ffff067224 */ /* 0x000fc600078e000e */
[----:B0-----:R-:W-:-:S07]  /*10b00*/  @!P1 LOP3.LUT R5, R5, R4, RZ, 0x3c, !PT ;  /* 0x0000000405059212 */ /* 0x001fce00078e3cff */
[----:B------:R-:W-:Y:S05]  /*10b10*/  WARPSYNC.COLLECTIVE R15, `(.L_x_1221) ;  /* 0x000000000f087348 */ /* 0x000fea0003c00000 */
[----:B------:R0:W1:Y:S02]  /*10b20*/  SHFL.IDX P6, R14, R13, R12, R11 ;  /* 0x0000000c0d0e7389 */ /* 0x00006400000c000b */
[----:B01----:R-:W-:Y:S01]  /*10b30*/  ENDCOLLECTIVE ;  /* 0x000000000000791b */ /* 0x003fe20003800000 */
.L_x_1221:
[----:B------:R-:W-:-:S04]  /*10b40*/  @!P1 LOP3.LUT R4, R5, R4, RZ, 0x3c, !PT ;  /* 0x0000000405049212 */ /* 0x000fc800078e3cff */
[----:B------:R-:W-:-:S05]  /*10b50*/  @!P1 LOP3.LUT R5, R5, R4, RZ, 0x3c, !PT ;  /* 0x0000000405059212 */ /* 0x000fca00078e3cff */
[----:B------:R-:W-:Y:S01]  /*10b60*/  @!PT LDS RZ, [RZ] ;  /* 0x00000000fffff984 */ /* 0x000fe20000000800 */
[----:B------:R-:W-:Y:S01]  /*10b70*/  @!PT LDS RZ, [RZ] ;  /* 0x00000000fffff984 */ /* 0x000fe20000000800 */
[----:B------:R-:W-:Y:S01]  /*10b80*/  @!PT LDS RZ, [RZ] ;  /* 0x00000000fffff984 */ /* 0x000fe20000000800 */
[----:B------:R0:W-:Y:S01]  /*10b90*/  @!P1 LDGSTS.E.BYPASS.LTC128B.128 [R9+0x18400], desc[UR38][R4.64], !P0 ;  /* 0x1840000004099fae */ /* 0x0001e2000c101d66 */
[----:B------:R-:W-:Y:S01]  /*10ba0*/  IMAD.MOV.U32 R13, RZ, RZ, R0 ;  /* 0x000000ffff0d7224 */ /* 0x000fe200078e0000 */
[----:B0-----:R-:W-:Y:S01]  /*10bb0*/  @!P2 LEA R5, P1, R10, R6, 0x1 ;  /* 0x000000060a05a211 */ /* 0x001fe200078208ff */
[----:B------:R-:W-:-:S12]  /*10bc0*/  IMAD.MOV.U32 R6, RZ, RZ, R14 ;  /* 0x000000ffff067224 */ /* 0x000fd800078e000e */
[----:B------:R-:W-:Y:S05]  /*10bd0*/  WARPSYNC.COLLECTIVE R15, `(.L_x_1222) ;  /* 0x000000000f087348 */ /* 0x000fea0003c00000 */
[----:B------:R0:W1:Y:S02]  /*10be0*/  SHFL.IDX P6, R14, R13, R12, R11 ;  /* 0x0000000c0d0e7389 */ /* 0x00006400000c000b */
[----:B01----:R-:W-:Y:S01]  /*10bf0*/  ENDCOLLECTIVE ;  /* 0x000000000000791b */ /* 0x003fe20003800000 */
.L_x_1222:
[----:B------:R-:W-:Y:S01]  /*10c00*/  @!P2 IMAD.X R4, RZ, RZ, R7, P1 ;  /* 0x000000ffff04a224 */ /* 0x000fe200008e0607 */
[----:B------:R-:W-:Y:S01]  /*10c10*/  ISETP.GE.AND P1, PT, R8, R3, PT ;  /* 0x000000030800720c */ /* 0x000fe20003f26270 */
[----:B------:R-:W-:-:S03]  /*10c20*/  VIADD R7, R17, 0x30 ;  /* 0x0000003011077836 */ /* 0x000fc60000000000 */
[-C--:B------:R-:W-:Y:S02]  /*10c30*/  @!P2 LOP3.LUT R5, R5, R4.reuse, RZ, 0x3c, !PT ;  /* 0x000000040505a212 */ /* 0x080fe400078e3cff */
[----:B------:R0:W-:Y:S02]  /*10c40*/  STL [R1+0x54], R7 ;  /* 0x0000540701007387 */ /* 0x0001e40000100800 */
[----:B------:R-:W-:Y:S01]  /*10c50*/  @!P2 LOP3.LUT R4, R5, R4, RZ, 0x3c, !PT ;  /* 0x000000040504a212 */ /* 0x000fe200078e3cff */
[----:B------:R-:W-:-:S03]  /*10c60*/  IMAD.MOV.U32 R13, RZ, RZ, R2 ;  /* 0x000000ffff0d7224 */ /* 0x000fc600078e0002 */
[----:B------:R-:W-:Y:S01]  /*10c70*/  @!P2 LOP3.LUT R5, R5, R4, RZ, 0x3c, !PT ;  /* 0x000000040505a212 */ /* 0x000fe200078e3cff */
[----:B------:R-:W-:-:S04]  /*10c80*/  IMAD.MOV.U32 R12, RZ, RZ, 0x3 ;  /* 0x00000003ff0c7424 */ /* 0x000fc800078e00ff */
[----:B------:R-:W-:Y:S01]  /*10c90*/  @!PT LDS RZ, [RZ] ;  /* 0x00000000fffff984 */ /* 0x000fe20000000800 */
[----:B------:R-:W-:Y:S01]  /*10ca0*/  @!PT LDS RZ, [RZ] ;  /* 0x00000000fffff984 */ /* 0x000fe20000000800 */
[----:B------:R-:W-:Y:S01]  /*10cb0*/  @!PT LDS RZ, [RZ] ;  /* 0x00000000fffff984 */ /* 0x000fe20000000800 */
[----:B------:R1:W-:Y:S02]  /*10cc0*/  @!P2 LDGSTS.E.BYPASS.LTC128B.128 [R9+0x18c00], desc[UR38][R4.64], !P0 ;  /* 0x18c000000409afae */ /* 0x0003e4000c101d66 */
[----:B01----:R-:W-:-:S07]  /*10cd0*/  IMAD.MOV.U32 R4, RZ, RZ, R14 ;  /* 0x000000ffff047224 */ /* 0x003fce00078e000e */
[----:B------:R-:W-:Y:S05]  /*10ce0*/  WARPSYNC.COLLECTIVE R15, `(.L_x_1223) ;  /* 0x000000000f087348 */ /* 0x000fea0003c00000 */
[----:B------:R0:W1:Y:S02]  /*10cf0*/  SHFL.IDX P6, R14, R13, R12, R11 ;  /* 0x0000000c0d0e7389 */ /* 0x00006400000c000b */
[----:B01----:R-:W-:Y:S01]  /*10d00*/  ENDCOLLECTIVE ;  /* 0x000000000000791b */ /* 0x003fe20003800000 */
.L_x_1223:
        /* <DEDUP_REMOVED lines=10> */
.L_x_1224:
        /* <DEDUP_REMOVED lines=13> */
.L_x_1225:
        /* <DEDUP_REMOVED lines=10> */
.L_x_1226:
        /* <DEDUP_REMOVED lines=13> */
.L_x_1227:
        /* <DEDUP_REMOVED lines=10> */
.L_x_1228:
        /* <DEDUP_REMOVED lines=13> */
.L_x_1229:
        /* <DEDUP_REMOVED lines=10> */
.L_x_1230:
        /* <DEDUP_REMOVED lines=11> */
.L_x_1231:
        /* <DEDUP_REMOVED lines=14> */
.L_x_1232:
[----:B------:R-:W-:Y:S01]  /*11390*/  IMAD.MOV.U32 R0, RZ, RZ, R14 ;  /* 0x000000ffff007224 */ /* 0x000fe200078e000e */
[----:B------:R-:W-:Y:S06]  /*113a0*/  BRA `(.L_x_1233) ;  /* 0xffffffac000c7947 */ /* 0x000fec000383ffff */
.L_x_1111:
[----:B------:R-:W2:Y:S04]  /*113b0*/  LDL.LU R5, [R1+0x38] ;  /* 0x0000380001057983 */ /* 0x000ea80000300800 */
[----:B------:R-:W3:Y:S04]  /*113c0*/  LDL.LU R14, [R1+0x3c] ;  /* 0x00003c00010e7983 */ /* 0x000ee80000300800 */
[----:B------:R-:W4:Y:S04]  /*113d0*/  LDL.LU R13, [R1+0x4c] ;  /* 0x00004c00010d7983 */ /* 0x000f280000300800 */
[----:B------:R-:W5:Y:S04]  /*113e0*/  LDL.LU R12, [R1+0x54] ;  /* 0x00005400010c7983 */ /* 0x000f680000300800 */
[----:B------:R-:W5:Y:S04]  /*113f0*/  LDL.LU R11, [R1+0x5c] ;  /* 0x00005c00010b7983 */ /* 0x000f680000300800 */
[----:B------:R-:W5:Y:S04]  /*11400*/  LDL.LU R10, [R1+0x60] ;  /* 0x00006000010a7983 */ /* 0x000f680000300800 */
[----:B------:R-:W5:Y:S04]  /*11410*/  LDL.LU R9, [R1+0x64] ;  /* 0x0000640001097983 */ /* 0x000f680000300800 */
[----:B------:R-:W5:Y:S01]  /*11420*/  LDL.LU R8, [R1+0x14] ;  /* 0x0000140001087983 */ /* 0x000f620000300800 */
[----:B------:R-:W-:Y:S01]  /*11430*/  BSSY B0, `(.L_x_1234) ;  /* 0x000001b000007945 */ /* 0x000fe20003800000 */
[----:B------:R-:W-:-:S02]  /*11440*/  IMAD.MOV.U32 R15, RZ, RZ, -0x1 ;  /* 0xffffffffff0f7424 */ /* 0x000fc400078e00ff */
[----:B--2---:R-:W-:-:S05]  /*11450*/  IMAD R5, R5, R6, RZ ;  /* 0x0000000605057224 */ /* 0x004fca00078e02ff */
[-C--:B------:R-:W-:Y:S02]  /*11460*/  ISETP.GE.AND P4, PT, R17, R5.reuse, PT ;  /* 0x000000051100720c */ /* 0x080fe40003f86270 */
[-C--:B---3--:R-:W-:Y:S02]  /*11470*/  ISETP.GE.AND P5, PT, R14, R5.reuse, PT ;  /* 0x000000050e00720c */ /* 0x088fe40003fa6270 */
[----:B----4-:R-:W-:Y:S01]  /*11480*/  ISETP.GE.AND P6, PT, R13, R5, PT ;  /* 0x000000050d00720c */ /* 0x010fe20003fc6270 */
[----:B------:R-:W-:Y:S01]  /*11490*/  IMAD.MOV.U32 R13, RZ, RZ, R0 ;  /* 0x000000ffff0d7224 */ /* 0x000fe200078e0000 */
[----:B-----5:R-:W-:-:S07]  /*114a0*/  LOP3.LUT R8, R8, 0xffffffef, RZ, 0xc0, !PT ;  /* 0xffffffef08087812 */ /* 0x020fce00078ec0ff */
[----:B------:R-:W-:Y:S02]  /*114b0*/  @P4 LOP3.LUT R8, R8, 0x10, RZ, 0xfc, !PT ;  /* 0x0000001008084812 */ /* 0x000fe400078efcff */
[----:B------:R-:W-:Y:S01]  /*114c0*/  ISETP.GE.AND P4, PT, R12, R5, PT ;  /* 0x000000050c00720c */ /* 0x000fe20003f86270 */
[----:B------:R-:W-:Y:S01]  /*114d0*/  IMAD.MOV.U32 R12, RZ, RZ, RZ ;  /* 0x000000ffff0c7224 */ /* 0x000fe200078e00ff */
[----:B------:R-:W-:-:S04]  /*114e0*/  LOP3.LUT R8, R8, 0xfffffff7, RZ, 0xc0, !PT ;  /* 0xfffffff708087812 */ /* 0x000fc800078ec0ff */
[----:B------:R-:W-:Y:S02]  /*114f0*/  @P5 LOP3.LUT R8, R8, 0x8, RZ, 0xfc, !PT ;  /* 0x0000000808085812 */ /* 0x000fe400078efcff */
[----:B------:R-:W-:Y:S01]  /*11500*/  ISETP.GE.AND P5, PT, R11, R5, PT ;  /* 0x000000050b00720c */ /* 0x000fe20003fa6270 */
[----:B------:R-:W-:Y:S01]  /*11510*/  IMAD.MOV.U32 R11, RZ, RZ, 0x181f ;  /* 0x0000181fff0b7424 */ /* 0x000fe200078e00ff */
[----:B------:R-:W-:-:S04]  /*11520*/  LOP3.LUT R8, R8, 0xfffffffb, RZ, 0xc0, !PT ;  /* 0xfffffffb08087812 */ /* 0x000fc800078ec0ff */
[----:B------:R-:W-:Y:S02]  /*11530*/  @P6 LOP3.LUT R8, R8, 0x4, RZ, 0xfc, !PT ;  /* 0x0000000408086812 */ /* 0x000fe400078efcff */
[----:B------:R-:W-:Y:S02]  /*11540*/  ISETP.GE.AND P6, PT, R10, R5, PT ;  /* 0x000000050a00720c */ /* 0x000fe40003fc6270 */
[----:B------:R-:W-:-:S04]  /*11550*/  LOP3.LUT R8, R8, 0xfffffffd, RZ, 0xc0, !PT ;  /* 0xfffffffd08087812 */ /* 0x000fc800078ec0ff */
[----:B------:R-:W-:Y:S02]  /*11560*/  @P4 LOP3.LUT R8, R8, 0x2, RZ, 0xfc, !PT ;  /* 0x0000000208084812 */ /* 0x000fe400078efcff */
[----:B------:R-:W-:Y:S02]  /*11570*/  ISETP.GE.AND P4, PT, R9, R5, PT ;  /* 0x000000050900720c */ /* 0x000fe40003f86270 */
[----:B------:R-:W-:-:S04]  /*11580*/  LOP3.LUT R8, R8, 0xffffffdf, RZ, 0xc0, !PT ;  /* 0xffffffdf08087812 */ /* 0x000fc800078ec0ff */
[----:B------:R-:W-:-:S05]  /*11590*/  @P6 LOP3.LUT R8, R8, 0x20, RZ, 0xfc, !PT ;  /* 0x0000002008086812 */ /* 0x000fca00078efcff */
[----:B------:R0:W-:Y:S02]  /*115a0*/  STL [R1+0x14], R8 ;  /* 0x0000140801007387 */ /* 0x0001e40000100800 */
[----:B0-----:R-:W-:Y:S05]  /*115b0*/  WARPSYNC.COLLECTIVE R15, `(.L_x_1235) ;  /* 0x000000000f087348 */ /* 0x001fea0003c00000 */
[----:B------:R1:W2:Y:S02]  /*115c0*/  SHFL.IDX P6, R14, R13, R12, R11 ;  /* 0x0000000c0d0e7389 */ /* 0x0002a400000c000b */
[----:B012---:R-:W-:Y:S01]  /*115d0*/  ENDCOLLECTIVE ;  /* 0x000000000000791b */ /* 0x007fe20003800000 */
.L_x_1235:
[----:B------:R-:W-:Y:S05]  /*115e0*/  BSYNC B0 ;  /* 0x0000000000007941 */ /* 0x000fea0003800000 */
.L_x_1234:
[----:B------:R-:W-:Y:S02]  /*115f0*/  IMAD.MOV.U32 R9, RZ, RZ, R8 ;  /* 0x000000ffff097224 */ /* 0x000fe400078e0008 */
[----:B------:R0:W5:Y:S01]  /*11600*/  LDL R8, [R1+0x10] ;  /* 0x0000100001087983 */ /* 0x0001620000100800 */
[----:B------:R-:W-:Y:S02]  /*11610*/  IMAD.MOV.U32 R13, RZ, RZ, R4 ;  /* 0x000000ffff0d7224 */ /* 0x000fe400078e0004 */
[----:B------:R-:W-:Y:S01]  /*11620*/  IMAD.MOV.U32 R12, RZ, RZ, RZ ;  /* 0x000000ffff0c7224 */ /* 0x000fe200078e00ff */
[----:B------:R-:W-:Y:S01]  /*11630*/  LOP3.LUT R9, R9, 0xfffffeff, RZ, 0xc0, !PT ;  /* 0xfffffeff09097812 */ /* 0x000fe200078ec0ff */
[----:B------:R-:W-:Y:S02]  /*11640*/  IMAD.MOV.U32 R11, RZ, RZ, 0x181f ;  /* 0x0000181fff0b7424 */ /* 0x000fe400078e00ff */
[----:B------:R-:W-:Y:S01]  /*11650*/  IMAD.MOV.U32 R15, RZ, RZ, -0x1 ;  /* 0xffffffffff0f7424 */ /* 0x000fe200078e00ff */
[----:B------:R-:W-:Y:S01]  /*11660*/  @P5 LOP3.LUT R9, R9, 0x100, RZ, 0xfc, !PT ;  /* 0x0000010009095812 */ /* 0x000fe200078efcff */
[----:B0-----:R-:W-:-:S07]  /*11670*/  IMAD.MOV.U32 R2, RZ, RZ, R14 ;  /* 0x000000ffff027224 */ /* 0x001fce00078e000e */
[----:B-----5:R-:W-:Y:S05]  /*11680*/  WARPSYNC.COLLECTIVE R15, `(.L_x_1236) ;  /* 0x000000000f087348 */ /* 0x020fea0003c00000 */
[----:B------:R0:W1:Y:S02]  /*11690*/  SHFL.IDX P6, R14, R13, R12, R11 ;  /* 0x0000000c0d0e7389 */ /* 0x00006400000c000b */
[----:B01---5:R-:W-:Y:S01]  /*116a0*/  ENDCOLLECTIVE ;  /* 0x000000000000791b */ /* 0x023fe20003800000 */
.L_x_1236:
[C---:B------:R-:W-:Y:S02]  /*116b0*/  LOP3.LUT P5, RZ, R9.reuse, 0x10, RZ, 0xc0, !PT ;  /* 0x0000001009ff7812 */ /* 0x040fe400078ac0ff */
[----:B------:R-:W-:-:S04]  /*116c0*/  LOP3.LUT R9, R9, 0xffffff7f, RZ, 0xc0, !PT ;  /* 0xffffff7f09097812 */ /* 0x000fc800078ec0ff */
[----:B------:R-:W-:-:S04]  /*116d0*/  @P4 LOP3.LUT R9, R9, 0x80, RZ, 0xfc, !PT ;  /* 0x0000008009094812 */ /* 0x000fc800078efcff */
[----:B------:R-:W-:Y:S01]  /*116e0*/  LOP3.LUT P4, RZ, R9, 0x8, RZ, 0xc0, !PT ;  /* 0x0000000809ff7812 */ /* 0x000fe2000788c0ff */
[----:B------:R0:W-:Y:S01]  /*116f0*/  STL [R1+0x14], R9 ;  /* 0x0000140901007387 */ /* 0x0001e20000100800 */
[----:B------:R-:W-:Y:S02]  /*11700*/  IMAD.MOV.U32 R13, RZ, RZ, R0 ;  /* 0x000000ffff0d7224 */ /* 0x000fe400078e0000 */
[----:B------:R-:W-:Y:S02]  /*11710*/  IMAD.MOV.U32 R12, RZ, RZ, 0x1 ;  /* 0x00000001ff0c7424 */ /* 0x000fe400078e00ff */
[----:B------:R-:W-:-:S05]  /*11720*/  IMAD.MOV.U32 R3, RZ, RZ, R14 ;  /* 0x000000ffff037224 */ /* 0x000fca00078e000e */
[----:B------:R-:W-:-:S05]  /*11730*/  @!P5 LEA R3, P6, R7, R3, 0x1 ;  /* 0x000000030703d211 */ /* 0x000fca00078c08ff */
[----:B------:R-:W-:-:S05]  /*11740*/  @!P5 IMAD.X R2, RZ, RZ, R2, P6 ;  /* 0x000000ffff02d224 */ /* 0x000fca00030e0602 */
[----:B0-----:R-:W-:-:S07]  /*11750*/  @!P5 LOP3.LUT R3, R3, R2, RZ, 0x3c, !PT ;  /* 0x000000020303d212 */ /* 0x001fce00078e3cff */
[----:B------:R-:W-:Y:S05]  /*11760*/  WARPSYNC.COLLECTIVE R15, `(.L_x_1237) ;  /* 0x000000000f087348 */ /* 0x000fea0003c00000 */
[----:B------:R0:W1:Y:S02]  /*11770*/  SHFL.IDX P6, R14, R13, R12, R11 ;  /* 0x0000000c0d0e7389 */ /* 0x00006400000c000b */
[----:B01----:R-:W-:Y:S01]  /*11780*/  ENDCOLLECTIVE ;  /* 0x000000000000791b */ /* 0x003fe20003800000 */
.L_x_1237:
[----:B------:R-:W-:-:S04]  /*11790*/  @!P5 LOP3.LUT R2, R3, R2, RZ, 0x3c, !PT ;  /* 0x000000020302d212 */ /* 0x000fc800078e3cff */
[----:B------:R-:W-:Y:S01]  /*117a0*/  @!P5 LOP3.LUT R3, R3, R2, RZ, 0x3c, !PT ;  /* 0x000000020303d212 */ /* 0x000fe200078e3cff */
[----:B------:R-:W-:Y:S02]  /*117b0*/  IMAD.MOV.U32 R13, RZ, RZ, R4 ;  /* 0x000000ffff0d7224 */ /* 0x000fe400078e0004 */
[----:B------:R-:W-:-:S07]  /*117c0*/  IMAD.MOV.U32 R6, RZ, RZ, R14 ;  /* 0x000000ffff067224 */ /* 0x000fce00078e000e */
[----:B------:R-:W-:Y:S05]  /*117d0*/  WARPSYNC.COLLECTIVE R15, `(.L_x_1238) ;  /* 0x000000000f087348 */ /* 0x000fea0003c00000 */
[----:B------:R0:W1:Y:S02]  /*117e0*/  SHFL.IDX P6, R14, R13, R12, R11 ;  /* 0x0000000c0d0e7389 */ /* 0x00006400000c000b */
[----:B01----:R-:W-:Y:S01]  /*117f0*/  ENDCOLLECTIVE ;  /* 0x000000000000791b */ /* 0x003fe20003800000 */
.L_x_1238:
[----:B------:R-:W-:Y:S02]  /*11800*/  IMAD.MOV.U32 R13, RZ, RZ, R0 ;  /* 0x000000ffff0d7224 */ /* 0x000fe400078e0000 */
[----:B------:R-:W-:Y:S01]  /*11810*/  IMAD.MOV.U32 R12, RZ, RZ, 0x2 ;  /* 0x00000002ff0c7424 */ /* 0x000fe200078e00ff */
[----:B------:R-:W-:Y:S01]  /*11820*/  @!PT LDS RZ, [RZ] ;  /* 0x00000000fffff984 */ /* 0x000fe20000000800 */
[----:B------:R-:W-:Y:S01]  /*11830*/  @!PT LDS RZ, [RZ] ;  /* 0x00000000fffff984 */ /* 0x000fe20000000800 */
[----:B------:R-:W-:Y:S01]  /*11840*/  @!PT LDS RZ, [RZ] ;  /* 0x00000000fffff984 */ /* 0x000fe20000000800 */
[----:B------:R-:W-:Y:S04]  /*11850*/  @!P5 LDGSTS.E.BYPASS.LTC128B.128 [R8+0x22400], desc[UR38][R2.64], !P3 ;  /* 0x224000000208dfae */ /* 0x000fe8000d901d66 */
[----:B------:R-:W-:Y:S04]  /*11860*/  @!P5 LDGSTS.E.BYPASS.LTC128B.128 [R8+0x26400], desc[UR38][R2.64+0x80], !P2 ;  /* 0x264000800208dfae */ /* 0x000fe8000d101d66 */
[----:B------:R-:W-:Y:S04]  /*11870*/  @!P5 LDGSTS.E.BYPASS.LTC128B.128 [R8+0x2a400], desc[UR38][R2.64+0x100], !P1 ;  /* 0x2a4001000208dfae */ /* 0x000fe8000c901d66 */
[----:B------:R0:W-:Y:S01]  /*11880*/  @!P5 LDGSTS.E.BYPASS.LTC128B.128 [R8+0x2e400], desc[UR38][R2.64+0x180], !P0 ;  /* 0x2e4001800208dfae */ /* 0x0001e2000c101d66 */
[----:B------:R-:W-:Y:S01]  /*11890*/  LOP3.LUT P5, RZ, R9, 0x4, RZ, 0xc0, !PT ;  /* 0x0000000409ff7812 */ /* 0x000fe200078ac0ff */
[----:B0-----:R-:W-:-:S05]  /*118a0*/  IMAD.MOV.U32 R2, RZ, RZ, R14 ;  /* 0x000000ffff027224 */ /* 0x001fca00078e000e */
[----:B------:R-:W-:-:S05]  /*118b0*/  @!P4 LEA R2, P6, R7, R2, 0x1 ;  /* 0x000000020702c211 */ /* 0x000fca00078c08ff */
[----:B------:R-:W-:-:S05]  /*118c0*/  @!P4 IMAD.X R3, RZ, RZ, R6, P6 ;  /* 0x000000ffff03c224 */ /* 0x000fca00030e0606 */
[----:B------:R0:W-:Y:S03]  /*118d0*/  @!P4 LDGSTS.E.BYPASS.LTC128B.128 [R8+0x22c00], desc[UR38][R2.64], !P3 ;  /* 0x22c000000208cfae */ /* 0x0001e6000d901d66 */
[----:B0-----:R-:W-:Y:S05]  /*118e0*/  WARPSYNC.COLLECTIVE R15, `(.L_x_1239) ;  /* 0x000000000f087348 */ /* 0x001fea0003c00000 */
[----:B------:R1:W2:Y:S02]  /*118f0*/  SHFL.IDX P6, R14, R13, R12, R11 ;  /* 0x0000000c0d0e7389 */ /* 0x0002a400000c000b */
[----:B012---:R-:W-:Y:S01]  /*11900*/  ENDCOLLECTIVE ;  /* 0x000000000000791b */ /* 0x007fe20003800000 */
.L_x_1239:
        /* <DEDUP_REMOVED lines=12> */
.L_x_1240:
        /* <DEDUP_REMOVED lines=12> */
.L_x_1241:
        /* <DEDUP_REMOVED lines=12> */
.L_x_1242:
        /* <DEDUP_REMOVED lines=12> */
.L_x_1243:
        /* <DEDUP_REMOVED lines=12> */
.L_x_1244:
        /* <DEDUP_REMOVED lines=12> */
.L_x_1245:
        /* <DEDUP_REMOVED lines=11> */
.L_x_1246:
[----:B------:R-:W-:Y:S02]  /*11e40*/  IMAD.MOV.U32 R13, RZ, RZ, R0 ;  /* 0x000000ffff0d7224 */ /* 0x000fe400078e0000 */
[----:B------:R-:W-:Y:S01]  /*11e50*/  IMAD.MOV.U32 R12, RZ, RZ, 0x6 ;  /* 0x00000006ff0c7424 */ /* 0x000fe200078e00ff */
[----:B------:R-:W-:Y:S01]  /*11e60*/  LOP3.LUT P6, RZ, R9, 0x20, RZ, 0xc0, !PT ;  /* 0x0000002009ff7812 */ /* 0x000fe200078cc0ff */
[----:B------:R-:W-:-:S12]  /*11e70*/  IMAD.MOV.U32 R2, RZ, RZ, R14 ;  /* 0x000000ffff027224 */ /* 0x000fd800078e000e */
[----:B------:R-:W-:-:S05]  /*11e80*/  @!P6 LEA R2, P5, R7, R2, 0x1 ;  /* 0x000000020702e211 */ /* 0x000fca00078a08ff */
[----:B------:R-:W-:-:S05]  /*11e90*/  @!P6 IMAD.X R3, RZ, RZ, R6, P5 ;  /* 0x000000ffff03e224 */ /* 0x000fca00028e0606 */
        /* <DEDUP_REMOVED lines=10> */
.L_x_1247:
[----:B------:R-:W-:Y:S02]  /*11f40*/  IMAD.MOV.U32 R13, RZ, RZ, R4 ;  /* 0x000000ffff0d7224 */ /* 0x000fe400078e0004 */
[----:B------:R-:W-:-:S07]  /*11f50*/  IMAD.MOV.U32 R6, RZ, RZ, R14 ;  /* 0x000000ffff067224 */ /* 0x000fce00078e000e */
[----:B------:R-:W-:Y:S05]  /*11f60*/  WARPSYNC.COLLECTIVE R15, `(.L_x_1248) ;  /* 0x000000000f087348 */ /* 0x000fea0003c00000 */
[----:B------:R0:W1:Y:S02]  /*11f70*/  SHFL.IDX P6, R14, R13, R12, R11 ;  /* 0x0000000c0d0e7389 */ /* 0x00006400000c000b */
[----:B01----:R-:W-:Y:S01]  /*11f80*/  ENDCOLLECTIVE ;  /* 0x000000000000791b */ /* 0x003fe20003800000 */
.L_x_1248:
[----:B------:R-:W-:Y:S02]  /*11f90*/  IMAD.MOV.U32 R13, RZ, RZ, R0 ;  /* 0x000000ffff0d7224 */ /* 0x000fe400078e0000 */
[----:B------:R-:W-:Y:S02]  /*11fa0*/  IMAD.MOV.U32 R12, RZ, RZ, 0x7 ;  /* 0x00000007ff0c7424 */ /* 0x000fe400078e00ff */
[----:B------:R-:W-:-:S07]  /*11fb0*/  IMAD.MOV.U32 R2, RZ, RZ, R14 ;  /* 0x000000ffff027224 */ /* 0x000fce00078e000e */
[----:B------:R-:W-:Y:S05]  /*11fc0*/  WARPSYNC.COLLECTIVE R15, `(.L_x_1249) ;  /* 0x000000000f087348 */ /* 0x000fea0003c00000 */
[----:B------:R0:W1:Y:S02]  /*11fd0*/  SHFL.IDX P6, R14, R13, R12, R11 ;  /* 0x0000000c0d0e7389 */ /* 0x00006400000c000b */
[----:B01----:R-:W-:Y:S01]  /*11fe0*/  ENDCOLLECTIVE ;  /* 0x000000000000791b */ /* 0x003fe20003800000 */
.L_x_1249:
[----:B------:R-:W-:-:S05]  /*11ff0*/  @!P4 LEA R2, P5, R7, R2, 0x1 ;  /* 0x000000020702c211 */ /* 0x000fca00078a08ff */
[----:B------:R-:W-:-:S05]  /*12000*/  @!P4 IMAD.X R3, RZ, RZ, R6, P5 ;  /* 0x000000ffff03c224 */ /* 0x000fca00028e0606 */
[----:B------:R-:W-:Y:S01]  /*12010*/  @!PT LDS RZ, [RZ] ;  /* 0x00000000fffff984 */ /* 0x000fe20000000800 */
[----:B------:R-:W-:Y:S01]  /*12020*/  @!PT LDS RZ, [RZ] ;  /* 0x00000000fffff984 */ /* 0x000fe20000000800 */
[----:B------:R-:W-:Y:S01]  /*12030*/  @!PT LDS RZ, [RZ] ;  /* 0x00000000fffff984 */ /* 0x000fe20000000800 */
[----:B------:R0:W-:Y:S01]  /*12040*/  @!P4 LDGSTS.E.BYPASS.LTC128B.128 [R8+0x25400], desc[UR38][R2.64], !P3 ;  /* 0x254000000208cfae */ /* 0x0001e2000d901d66 */
[----:B------:R-:W-:-:S03]  /*12050*/  IMAD.MOV.U32 R13, RZ, RZ, R4 ;  /* 0x000000ffff0d7224 */ /* 0x000fc600078e0004 */
[----:B------:R0:W-:Y:S04]  /*12060*/  @!P4 LDGSTS.E.BYPASS.LTC128B.128 [R8+0x29400], desc[UR38][R2.64+0x80], !P2 ;  /* 0x294000800208cfae */ /* 0x0001e8000d101d66 */
[----:B------:R0:W-:Y:S01]  /*12070*/  @!P4 LDGSTS.E.BYPASS.LTC128B.128 [R8+0x2d400], desc[UR38][R2.64+0x100], !P1 ;  /* 0x2d4001000208cfae */ /* 0x0001e2000c901d66 */
[----:B------:R-:W-:-:S03]  /*12080*/  IMAD.MOV.U32 R6, RZ, RZ, R14 ;  /* 0x000000ffff067224 */ /* 0x000fc600078e000e */
[----:B------:R0:W-:Y:S04]  /*12090*/  @!P4 LDGSTS.E.BYPASS.LTC128B.128 [R8+0x31400], desc[UR38][R2.64+0x180], !P0 ;  /* 0x314001800208cfae */ /* 0x0001e8000c101d66 */
[----:B0-----:R-:W-:Y:S05]  /*120a0*/  WARPSYNC.COLLECTIVE R15, `(.L_x_1250) ;  /* 0x000000000f087348 */ /* 0x001fea0003c00000 */
[----:B------:R1:W2:Y:S02]  /*120b0*/  SHFL.IDX P6, R14, R13, R12, R11 ;  /* 0x0000000c0d0e7389 */ /* 0x0002a400000c000b */
[----:B012---:R-:W-:Y:S01]  /*120c0*/  ENDCOLLECTIVE ;  /* 0x000000000000791b */ /* 0x007fe20003800000 */
.L_x_1250:
[----:B------:R-:W-:Y:S01]  /*120d0*/  IMAD.MOV.U32 R2, RZ, RZ, R14 ;  /* 0x000000ffff027224 */ /* 0x000fe200078e000e */
[----:B------:R-:W-:Y:S06]  /*120e0*/  BRA `(.L_x_1251) ;  /* 0xffffffa800a07947 */ /* 0x000fec000383ffff */
.L_x_1116:
[----:B0-----:R-:W4:Y:S02]  /*120f0*/  LDL R2, [R1+0x4] ;  /* 0x0000040001027983 */ /* 0x001f240000100800 */
[----:B----4-:R0:W1:Y:S02]  /*12100*/  SYNCS.PHASECHK.TRANS64.TRYWAIT P0, [R2+URZ+0x32420], R0 ;  /* 0x03242000020075a7 */ /* 0x010064000800017f */
[----:B-1----:R-:W-:Y:S05]  /*12110*/  @!P0 NANOSLEEP.SYNCS 0x989680 ;  /* 0x009896800000895d */ /* 0x002fea0003900000 */
[----:B------:R-:W1:Y:S02]  /*12120*/  @!P0 SYNCS.PHASECHK.TRANS64 P0, [R2+URZ+0x32420], R0 ;  /* 0x03242000020085a7 */ /* 0x000e64000800007f */
[----:B-1----:R-:W-:Y:S05]  /*12130*/  @!P0 BRA `(.L_x_1116) ;  /* 0xfffffffc00ec8947 */ /* 0x002fea000383ffff */
[----:B------:R-:W-:Y:S05]  /*12140*/  BRA `(.L_x_1252) ;  /* 0xffffffac001c7947 */ /* 0x000fea000383ffff */
.L_x_1120:
[----:B0-----:R0:W1:Y:S02]  /*12150*/  SYNCS.PHASECHK.TRANS64.TRYWAIT P0, [R2+URZ+0x32460], R0 ;  /* 0x03246000020075a7 */ /* 0x001064000800017f */
[----:B-1----:R-:W-:Y:S05]  /*12160*/  @!P0 NANOSLEEP.SYNCS 0x989680 ;  /* 0x009896800000895d */ /* 0x002fea0003900000 */
[----:B------:R-:W1:Y:S02]  /*12170*/  @!P0 SYNCS.PHASECHK.TRANS64 P0, [R2+URZ+0x32460], R0 ;  /* 0x03246000020085a7 */ /* 0x000e64000800007f */
[----:B-1----:R-:W-:Y:S05]  /*12180*/  @!P0 BRA `(.L_x_1120) ;  /* 0xfffffffc00f08947 */ /* 0x002fea000383ffff */
[----:B------:R-:W-:Y:S05]  /*12190*/  BRA `(.L_x_1253) ;  /* 0xffffffac004c7947 */ /* 0x000fea000383ffff */
.L_x_1135:
[----:B-1----:R1:W2:Y:S02]  /*121a0*/  SYNCS.PHASECHK.TRANS64.TRYWAIT P0, [R3+URZ+0x32440], R2 ;  /* 0x03244002030075a7 */ /* 0x0022a4000800017f */
[----:B--2---:R-:W-:Y:S05]  /*121b0*/  @!P0 NANOSLEEP.SYNCS 0x989680 ;  /* 0x009896800000895d */ /* 0x004fea0003900000 */
[----:B------:R-:W2:Y:S02]  /*121c0*/  @!P0 SYNCS.PHASECHK.TRANS64 P0, [R3+URZ+0x32440], R2 ;  /* 0x03244002030085a7 */ /* 0x000ea4000800007f */
[----:B--2---:R-:W-:Y:S05]  /*121d0*/  @!P0 BRA `(.L_x_1135) ;  /* 0xfffffffc00f08947 */ /* 0x004fea000383ffff */
[----:B------:R-:W-:Y:S05]  /*121e0*/  BRA `(.L_x_1254) ;  /* 0xffffffb4007c7947 */ /* 0x000fea000383ffff */
.L_x_1140:
[----:B0-----:R0:W2:Y:S02]  /*121f0*/  SYNCS.PHASECHK.TRANS64.TRYWAIT P0, [R3+URZ+0x32460], R2 ;  /* 0x03246002030075a7 */ /* 0x0010a4000800017f */
[----:B--2---:R-:W-:Y:S05]  /*12200*/  @!P0 NANOSLEEP.SYNCS 0x989680 ;  /* 0x009896800000895d */ /* 0x004fea0003900000 */
[----:B------:R-:W2:Y:S02]  /*12210*/  @!P0 SYNCS.PHASECHK.TRANS64 P0, [R3+URZ+0x32460], R2 ;  /* 0x03246002030085a7 */ /* 0x000ea4000800007f */
[----:B--2---:R-:W-:Y:S05]  /*12220*/  @!P0 BRA `(.L_x_1140) ;  /* 0xfffffffc00f08947 */ /* 0x004fea000383ffff */
[----:B------:R-:W-:Y:S05]  /*12230*/  BRA `(.L_x_1255) ;  /* 0xffffffb800047947 */ /* 0x000fea000383ffff */
.L_x_1151:
[----:B0-----:R0:W1:Y:S02]  /*12240*/  SYNCS.PHASECHK.TRANS64.TRYWAIT P0, [R4+URZ+0x32440], R2 ;  /* 0x03244002040075a7 */ /* 0x001064000800017f */
[----:B-1----:R-:W-:Y:S05]  /*12250*/  @!P0 NANOSLEEP.SYNCS 0x989680 ;  /* 0x009896800000895d */ /* 0x002fea0003900000 */
[----:B------:R-:W1:Y:S02]  /*12260*/  @!P0 SYNCS.PHASECHK.TRANS64 P0, [R4+URZ+0x32440], R2 ;  /* 0x03244002040085a7 */ /* 0x000e64000800007f */
[----:B-1----:R-:W-:Y:S05]  /*12270*/  @!P0 BRA `(.L_x_1151) ;  /* 0xfffffffc00f08947 */ /* 0x002fea000383ffff */
[----:B------:R-:W-:Y:S05]  /*12280*/  BRA `(.L_x_1256) ;  /* 0xffffffc000147947 */ /* 0x000fea000383ffff */
.L_x_1156:
[----:B-1----:R1:W2:Y:S02]  /*12290*/  SYNCS.PHASECHK.TRANS64.TRYWAIT P0, [R4+URZ+0x32460], R2 ;  /* 0x03246002040075a7 */ /* 0x0022a4000800017f */
[----:B--2---:R-:W-:Y:S05]  /*122a0*/  @!P0 NANOSLEEP.SYNCS 0x989680 ;  /* 0x009896800000895d */ /* 0x004fea0003900000 */
[----:B------:R-:W2:Y:S02]  /*122b0*/  @!P0 SYNCS.PHASECHK.TRANS64 P0, [R4+URZ+0x32460], R2 ;  /* 0x03246002040085a7 */ /* 0x000ea4000800007f */
[----:B--2---:R-:W-:Y:S05]  /*122c0*/  @!P0 BRA `(.L_x_1156) ;  /* 0xfffffffc00f08947 */ /* 0x004fea000383ffff */
[----:B------:R-:W-:Y:S05]  /*122d0*/  BRA `(.L_x_1257) ;  /* 0xffffffc000987947 */ /* 0x000fea000383ffff */
.L_x_1167:
[----:B-1----:R1:W2:Y:S02]  /*122e0*/  SYNCS.PHASECHK.TRANS64.TRYWAIT P0, [R4+URZ+0x32440], R2 ;  /* 0x03244002040075a7 */ /* 0x0022a4000800017f */
[----:B--2---:R-:W-:Y:S05]  /*122f0*/  @!P0 NANOSLEEP.SYNCS 0x989680 ;  /* 0x009896800000895d */ /* 0x004fea0003900000 */
[----:B------:R-:W2:Y:S02]  /*12300*/  @!P0 SYNCS.PHASECHK.TRANS64 P0, [R4+URZ+0x32440], R2 ;  /* 0x03244002040085a7 */ /* 0x000ea4000800007f */
[----:B--2---:R-:W-:Y:S05]  /*12310*/  @!P0 BRA `(.L_x_1167) ;  /* 0xfffffffc00f08947 */ /* 0x004fea000383ffff */
[----:B------:R-:W-:Y:S05]  /*12320*/  BRA `(.L_x_1258) ;  /* 0xffffffc800847947 */ /* 0x000fea000383ffff */
.L_x_1172:
[----:B0-----:R0:W2:Y:S02]  /*12330*/  SYNCS.PHASECHK.TRANS64.TRYWAIT P0, [R4+URZ+0x32460], R2 ;  /* 0x03246002040075a7 */ /* 0x0010a4000800017f */
[----:B--2---:R-:W-:Y:S05]  /*12340*/  @!P0 NANOSLEEP.SYNCS 0x989680 ;  /* 0x009896800000895d */ /* 0x004fea0003900000 */
[----:B------:R-:W2:Y:S02]  /*12350*/  @!P0 SYNCS.PHASECHK.TRANS64 P0, [R4+URZ+0x32460], R2 ;  /* 0x03246002040085a7 */ /* 0x000ea4000800007f */
[----:B--2---:R-:W-:Y:S05]  /*12360*/  @!P0 BRA `(.L_x_1172) ;  /* 0xfffffffc00f08947 */ /* 0x004fea000383ffff */
[----:B------:R-:W-:Y:S05]  /*12370*/  BRA `(.L_x_1259) ;  /* 0xffffffcc000c7947 */ /* 0x000fea000383ffff */
.L_x_1184:
[----:B------:R-:W-:Y:S01]  /*12380*/  BSSY B0, `(.L_x_1260) ;  /* 0x0000008000007945 */ /* 0x000fe20003800000 */
[----:B------:R-:W-:Y:S02]  /*12390*/  IMAD.MOV.U32 R13, RZ, RZ, R16 ;  /* 0x000000ffff0d7224 */ /* 0x000fe400078e0010 */
[----:B-1----:R-:W-:Y:S02]  /*123a0*/  IMAD.MOV.U32 R12, RZ, RZ, RZ ;  /* 0x000000ffff0c7224 */ /* 0x002fe400078e00ff */
[----:B------:R-:W-:Y:S02]  /*123b0*/  IMAD.MOV.U32 R11, RZ, RZ, 0x1f ;  /* 0x0000001fff0b7424 */ /* 0x000fe400078e00ff */
[----:B------:R-:W-:-:S07]  /*123c0*/  IMAD.MOV.U32 R15, RZ, RZ, -0x1 ;  /* 0xffffffffff0f7424 */ /* 0x000fce00078e00ff */
[----:B------:R-:W-:Y:S05]  /*123d0*/  WARPSYNC.COLLECTIVE R15, `(.L_x_1261) ;  /* 0x000000000f087348 */ /* 0x000fea0003c00000 */
[----:B------:R0:W1:Y:S02]  /*123e0*/  SHFL.IDX P6, R14, R13, R12, R11 ;  /* 0x0000000c0d0e7389 */ /* 0x00006400000c000b */
[----:B01----:R-:W-:Y:S01]  /*123f0*/  ENDCOLLECTIVE ;  /* 0x000000000000791b */ /* 0x003fe20003800000 */
.L_x_1261:
[----:B------:R-:W-:Y:S05]  /*12400*/  BSYNC B0 ;  /* 0x0000000000007941 */ /* 0x000fea0003800000 */
.L_x_1260:
        /* <DEDUP_REMOVED lines=9> */
.L_x_1262:
        /* <DEDUP_REMOVED lines=18> */
.L_x_1263:
        /* <DEDUP_REMOVED lines=8> */
.L_x_1264:
        /* <DEDUP_REMOVED lines=8> */
.L_x_1265:
        /* <DEDUP_REMOVED lines=8> */
.L_x_1266:
        /* <DEDUP_REMOVED lines=8> */
.L_x_1267:
        /* <DEDUP_REMOVED lines=9> */
.L_x_1268:
[----:B------:R-:W-:Y:S01]  /*12850*/  IMAD.MOV.U32 R6, RZ, RZ, R14 ;  /* 0x000000ffff067224 */ /* 0x000fe200078e000e */
[----:B------:R-:W-:Y:S06]  /*12860*/  BRA `(.L_x_1269) ;  /* 0xffffffd000647947 */ /* 0x000fec000383ffff */
.L_x_1189:
        /* <DEDUP_REMOVED lines=8> */
.L_x_1271:
[----:B------:R-:W-:Y:S05]  /*128f0*/  BSYNC B0 ;  /* 0x0000000000007941 */ /* 0x000fea0003800000 */
.L_x_1270:
[----:B------:R-:W-:Y:S02]  /*12900*/  IMAD.MOV.U32 R3, RZ, RZ, R14 ;  /* 0x000000ffff037224 */ /* 0x000fe400078e000e */
[----:B------:R-:W-:Y:S02]  /*12910*/  IMAD.MOV.U32 R12, RZ, RZ, 0x2 ;  /* 0x00000002ff0c7424 */ /* 0x000fe400078e00ff */
[----:B------:R-:W-:Y:S01]  /*12920*/  IMAD.MOV.U32 R11, RZ, RZ, RZ ;  /* 0x000000ffff0b7224 */ /* 0x000fe200078e00ff */
[----:B------:R-:W-:Y:S01]  /*12930*/  SEL R3, R3, RZ, P1 ;  /* 0x000000ff03037207 */ /* 0x000fe20000800000 */
[----:B------:R-:W-:-:S04]  /*12940*/  IMAD.MOV.U32 R15, RZ, RZ, -0x1 ;  /* 0xffffffffff0f7424 */ /* 0x000fc800078e00ff */
[----:B------:R-:W-:-:S04]  /*12950*/  IMAD.IADD R3, R2, 0x1, R3 ;  /* 0x0000000102037824 */ /* 0x000fc800078e0203 */
[----:B------:R-:W-:-:S07]  /*12960*/  IMAD.MOV.U32 R13, RZ, RZ, R3 ;  /* 0x000000ffff0d7224 */ /* 0x000fce00078e0003 */
[----:B------:R-:W-:Y:S05]  /*12970*/  WARPSYNC.COLLECTIVE R15, `(.L_x_1272) ;  /* 0x000000000f087348 */ /* 0x000fea0003c00000 */
[----:B------:R0:W1:Y:S02]  /*12980*/  SHFL.UP P6, R14, R13, R12, R11 ;  /* 0x0400000c0d0e7389 */ /* 0x00006400000c000b */
[----:B01----:R-:W-:Y:S01]  /*12990*/  ENDCOLLECTIVE ;  /* 0x000000000000791b */ /* 0x003fe20003800000 */
.L_x_1272:
        /* <DEDUP_REMOVED lines=8> */
.L_x_1273:
        /* <DEDUP_REMOVED lines=8> */
.L_x_1274:
        /* <DEDUP_REMOVED lines=8> */
.L_x_1275:
        /* <DEDUP_REMOVED lines=9> */
.L_x_1276:
[----:B------:R-:W-:Y:S01]  /*12bb0*/  IMAD.MOV.U32 R6, RZ, RZ, R14 ;  /* 0x000000ffff067224 */ /* 0x000fe200078e000e */
[----:B------:R-:W-:Y:S06]  /*12bc0*/  BRA `(.L_x_1277) ;  /* 0xffffffd000287947 */ /* 0x000fec000383ffff */
.L_x_1191:
[----:B------:R-:W-:Y:S01]  /*12bd0*/  BSSY B0, `(.L_x_1278) ;  /* 0x0000006000007945 */ /* 0x000fe20003800000 */
[----:B------:R-:W-:Y:S01]  /*12be0*/  PLOP3.LUT P6, PT, P6, PT, PT, 0x8, 0x0 ;  /* 0x000000000000781c */ /* 0x000fe200037ce170 */
[----:B------:R-:W-:-:S12]  /*12bf0*/  IMAD.MOV.U32 R15, RZ, RZ, -0x1 ;  /* 0xffffffffff0f7424 */ /* 0x000fd800078e00ff */
[----:B0-----:R-:W-:Y:S05]  /*12c00*/  WARPSYNC.COLLECTIVE R15, `(.L_x_1279) ;  /* 0x000000000f087348 */ /* 0x001fea0003c00000 */
[----:B------:R-:W-:Y:S01]  /*12c10*/  VOTE.ANY R14, PT, P6 ;  /* 0x00000000000e7806 */ /* 0x000fe200030e0100 */
[----:B0-----:R-:W-:Y:S06]  /*12c20*/  ENDCOLLECTIVE ;  /* 0x000000000000791b */ /* 0x001fec0003800000 */
.L_x_1279:
[----:B------:R-:W-:Y:S05]  /*12c30*/  BSYNC B0 ;  /* 0x0000000000007941 */ /* 0x000fea0003800000 */
.L_x_1278:
        /* <DEDUP_REMOVED lines=9> */
.L_x_1280:
[----:B------:R-:W-:Y:S01]  /*12cd0*/  IMAD.MOV.U32 R17, RZ, RZ, R14 ;  /* 0x000000ffff117224 */ /* 0x000fe200078e000e */
[----:B------:R-:W-:Y:S06]  /*12ce0*/  BRA `(.L_x_1281) ;  /* 0xffffffd000187947 */ /* 0x000fec000383ffff */
.L_x_1193:
[----:B------:R-:W-:Y:S01]  /*12cf0*/  BSSY B0, `(.L_x_1282) ;  /* 0x0000007000007945 */ /* 0x000fe20003800000 */
[----:B------:R-:W-:Y:S02]  /*12d00*/  IMAD.MOV.U32 R13, RZ, RZ, R3 ;  /* 0x000000ffff0d7224 */ /* 0x000fe400078e0003 */
[----:B------:R-:W-:Y:S02]  /*12d10*/  IMAD.MOV.U32 R11, RZ, RZ, 0x1f ;  /* 0x0000001fff0b7424 */ /* 0x000fe400078e00ff */
[----:B------:R-:W-:-:S07]  /*12d20*/  IMAD.MOV.U32 R15, RZ, RZ, -0x1 ;  /* 0xffffffffff0f7424 */ /* 0x000fce00078e00ff */
[----:B0-2---:R-:W-:Y:S05]  /*12d30*/  WARPSYNC.COLLECTIVE R15, `(.L_x_1283) ;  /* 0x000000000f087348 */ /* 0x005fea0003c00000 */
[----:B------:R1:W3:Y:S02]  /*12d40*/  SHFL.IDX P6, R14, R13, R12, R11 ;  /* 0x0000000c0d0e7389 */ /* 0x0002e400000c000b */
[----:B0123--:R-:W-:Y:S01]  /*12d50*/  ENDCOLLECTIVE ;  /* 0x000000000000791b */ /* 0x00ffe20003800000 */
.L_x_1283:
[----:B------:R-:W-:Y:S05]  /*12d60*/  BSYNC B0 ;  /* 0x0000000000007941 */ /* 0x000fea0003800000 */
.L_x_1282:
[----:B------:R-:W-:Y:S01]  /*12d70*/  IMAD.MOV.U32 R2, RZ, RZ, R14 ;  /* 0x000000ffff027224 */ /* 0x000fe200078e000e */
[----:B------:R-:W-:Y:S06]  /*12d80*/  BRA `(.L_x_1192) ;  /* 0xffffffd0000c7947 */ /* 0x000fec000383ffff */
.L_x_1197:
[----:B0-----:R0:W1:Y:S02]  /*12d90*/  SYNCS.PHASECHK.TRANS64.TRYWAIT P0, [R0+URZ+0x32420], R3 ;  /* 0x03242003000075a7 */ /* 0x001064000800017f */
[----:B-1----:R-:W-:Y:S05]  /*12da0*/  @!P0 NANOSLEEP.SYNCS 0x989680 ;  /* 0x009896800000895d */ /* 0x002fea0003900000 */
[----:B------:R-:W1:Y:S02]  /*12db0*/  @!P0 SYNCS.PHASECHK.TRANS64 P0, [R0+URZ+0x32420], R3 ;  /* 0x03242003000085a7 */ /* 0x000e64000800007f */
[----:B-1----:R-:W-:Y:S05]  /*12dc0*/  @!P0 BRA `(.L_x_1197) ;  /* 0xfffffffc00f08947 */ /* 0x002fea000383ffff */
[----:B------:R-:W-:Y:S05]  /*12dd0*/  BRA `(.L_x_1284) ;  /* 0xffffffd400007947 */ /* 0x000fea000383ffff */
.L_x_1198:
        /* <DEDUP_REMOVED lines=11> */
.L_x_1286:
[----:B------:R-:W-:Y:S05]  /*12e90*/  BSYNC B0 ;  /* 0x0000000000007941 */ /* 0x000fea0003800000 */
.L_x_1285:
[----:B------:R-:W-:Y:S05]  /*12ea0*/  BRA `(.L_x_1287) ;  /* 0xffffffd000e87947 */ /* 0x000fea000383ffff */
.L_x_1201:
[----:B------:R-:W-:Y:S01]  /*12eb0*/  BSSY B1, `(.L_x_1288) ;  /* 0x0000006000017945 */ /* 0x000fe20003800000 */
[----:B------:R-:W-:-:S07]  /*12ec0*/  IMAD.MOV.U32 R15, RZ, RZ, -0x1 ;  /* 0xffffffffff0f7424 */ /* 0x000fce00078e00ff */
[----:B01---5:R-:W-:Y:S05]  /*12ed0*/  WARPSYNC.COLLECTIVE R15, `(.L_x_1289) ;  /* 0x000000000f0c7348 */ /* 0x023fea0003c00000 */
[----:B------:R-:W-:Y:S02]  /*12ee0*/  ELECT P6, UR62, PT ;  /* 0x00000000003e782f */ /* 0x000fe400038c0000 */
[----:B------:R-:W-:Y:S01]  /*12ef0*/  MOV R14, UR62 ;  /* 0x0000003e000e7c02 */ /* 0x000fe20008000f00 */
[----:B01---5:R-:W-:Y:S10]  /*12f00*/  ENDCOLLECTIVE ;  /* 0x000000000000791b */ /* 0x023ff40003800000 */
.L_x_1289:
[----:B------:R-:W-:Y:S05]  /*12f10*/  BSYNC B1 ;  /* 0x0000000000017941 */ /* 0x000fea0003800000 */
.L_x_1288:
[----:B------:R-:W-:Y:S05]  /*12f20*/  BRA `(.L_x_1290) ;  /* 0xffffffd000e07947 */ /* 0x000fea000383ffff */
.L_x_1203:
[----:B0-----:R0:W1:Y:S02]  /*12f30*/  SYNCS.PHASECHK.TRANS64.TRYWAIT P0, [R6+URZ], R5 ;  /* 0x00000005060075a7 */ /* 0x001064000800017f */
[----:B-1----:R-:W-:Y:S05]  /*12f40*/  @!P0 NANOSLEEP.SYNCS 0x989680 ;  /* 0x009896800000895d */ /* 0x002fea0003900000 */
[----:B------:R-:W1:Y:S02]  /*12f50*/  @!P0 SYNCS.PHASECHK.TRANS64 P0, [R6+URZ], R5 ;  /* 0x00000005060085a7 */ /* 0x000e64000800007f */
[----:B-1----:R-:W-:Y:S05]  /*12f60*/  @!P0 BRA `(.L_x_1203) ;  /* 0xfffffffc00f08947 */ /* 0x002fea000383ffff */
[----:B------:R-:W-:Y:S05]  /*12f70*/  BRA `(.L_x_1291) ;  /* 0xffffffd400247947 */ /* 0x000fea000383ffff */
.L_x_1204:
[----:B-1----:R1:W2:Y:S02]  /*12f80*/  SYNCS.PHASECHK.TRANS64.TRYWAIT P0, [R7+URZ], R2 ;  /* 0x00000002070075a7 */ /* 0x0022a4000800017f */
[----:B--2---:R-:W-:Y:S05]  /*12f90*/  @!P0 NANOSLEEP.SYNCS 0x989680 ;  /* 0x009896800000895d */ /* 0x004fea0003900000 */
[----:B------:R-:W2:Y:S02]  /*12fa0*/  @!P0 SYNCS.PHASECHK.TRANS64 P0, [R7+URZ], R2 ;  /* 0x00000002070085a7 */ /* 0x000ea4000800007f */
[----:B--2---:R-:W-:Y:S05]  /*12fb0*/  @!P0 BRA `(.L_x_1204) ;  /* 0xfffffffc00f08947 */ /* 0x004fea000383ffff */
[----:B------:R-:W-:Y:S05]  /*12fc0*/  BRA `(.L_x_1292) ;  /* 0xffffffd400187947 */ /* 0x000fea000383ffff */
.L_x_1206:
[----:B--2---:R2:W3:Y:S02]  /*12fd0*/  SYNCS.PHASECHK.TRANS64.TRYWAIT P0, [R4+URZ], R5 ;  /* 0x00000005040075a7 */ /* 0x0044e4000800017f */
[----:B---3--:R-:W-:Y:S05]  /*12fe0*/  @!P0 NANOSLEEP.SYNCS 0x989680 ;  /* 0x009896800000895d */ /* 0x008fea0003900000 */
[----:B------:R-:W3:Y:S02]  /*12ff0*/  @!P0 SYNCS.PHASECHK.TRANS64 P0, [R4+URZ], R5 ;  /* 0x00000005040085a7 */ /* 0x000ee4000800007f */
[----:B---3--:R-:W-:Y:S05]  /*13000*/  @!P0 BRA `(.L_x_1206) ;  /* 0xfffffffc00f08947 */ /* 0x008fea000383ffff */
[----:B------:R-:W-:Y:S05]  /*13010*/  BRA `(.L_x_1293) ;  /* 0xffffffd400207947 */ /* 0x000fea000383ffff */
.L_x_1294:
        /* <DEDUP_REMOVED lines=14> */
.L_x_6038:


//--------------------- .text._ZN7cutlass13device_kernelIN5flash11enable_sm90INS1_16FlashAttnFwdSm90INS1_25CollectiveMainloopFwdSm90ILi2EN4cute5tupleIJNS5_1CILi1EEES8_S8_EEENS6_IJNS7_ILi128EEENS7_ILi96EEENS7_ILi64EEEEEELi256ENS_6half_tEfNS_4arch4Sm90ELb0ELb0ELb0ELb1ELb0ELb1ELb1ELb1ELb0ELb1ELb0ELb0EEENS1_21CollectiveEpilogueFwdINS6_IJSA_NS7_ILi256EEESB_EEES9_SE_SG_Li256ELb1ELb1ELb0ELb0EEENS1_36VarlenDynamicPersistentTileSchedulerILi128ELi96ELi256ELi128ELb0ELb1ELb1ELb0ELb1ELb1EEEEEEEEEvNT_6ParamsE --------------------------
	.section	.text._ZN7cutlass13device_kernelIN5flash11enable_sm90INS1_16FlashAttnFwdSm90INS1_25CollectiveMainloopFwdSm90ILi2EN4cute5tupleIJNS5_1CILi1EEES8_S8_EEENS6_IJNS7_ILi128EEENS7_ILi96EEENS7_ILi64EEEEEELi256ENS_6half_tEfNS_4arch4Sm90ELb0ELb0ELb0ELb1ELb0ELb1ELb1ELb1ELb0ELb1ELb0ELb0EEENS1_21CollectiveEpilogueFwdINS6_IJSA_NS7_ILi256EEESB_EEES9_SE_SG_Li256ELb1ELb1ELb0ELb0EEENS1_36VarlenDynamicPersistentTileSchedulerILi128ELi96ELi256ELi128ELb0ELb1ELb1ELb0ELb1ELb1EEEEEEEEEvNT_6ParamsE,"ax",@progbits
	.align	128
.text._ZN7cutlass13device_kernelIN5flash11enable_sm90INS1_16FlashAttnFwdSm90INS1_25CollectiveMainloopFwdSm90ILi2EN4cute5tupleIJNS5_1CILi1EEES8_S8_EEENS6_IJNS7_ILi128EEENS7_ILi96EEENS7_ILi64EEEEEELi256ENS_6half_tEfNS_4arch4Sm90ELb0ELb0ELb0ELb1ELb0ELb1ELb1ELb1ELb0ELb1ELb0ELb0EEENS1_21CollectiveEpilogueFwdINS6_IJSA_NS7_ILi256EEESB_EEES9_SE_SG_Li256ELb1ELb1ELb0ELb0EEENS1_36VarlenDynamicPersistentTileSchedulerILi128ELi96ELi256ELi128ELb0ELb1ELb1ELb0ELb1ELb1EEEEEEEEEvNT_6ParamsE:
        .type           _ZN7cutlass13device_kernelIN5flash11enable_sm90INS1_16FlashAttnFwdSm90INS1_25CollectiveMainloopFwdSm90ILi2EN4cute5tupleIJNS5_1CILi1EEES8_S8_EEENS6_IJNS7_ILi128EEENS7_ILi96EEENS7_ILi64EEEEEELi256ENS_6half_tEfNS_4arch4Sm90ELb0ELb0ELb0ELb1ELb0ELb1ELb1ELb1ELb0ELb1ELb0ELb0EEENS1_21CollectiveEpilogueFwdINS6_IJSA_NS7_ILi256EEESB_EEES9_SE_SG_Li256ELb1ELb1ELb0ELb0EEENS1_36VarlenDynamicPersistentTileSchedulerILi128ELi96ELi256ELi128ELb0ELb1ELb1ELb0ELb1ELb1EEEEEEEEEvNT_6ParamsE,@function
        .size           _ZN7cutlass13device_kernelIN5flash11enable_sm90INS1_16FlashAttnFwdSm90INS1_25CollectiveMainloopFwdSm90ILi2EN4cute5tupleIJNS5_1CILi1EEES8_S8_EEENS6_IJNS7_ILi128EEENS7_ILi96EEENS7_ILi64EEEEEELi256ENS_6half_tEfNS_4arch4Sm90ELb0ELb0ELb0ELb1ELb0ELb1ELb1ELb1ELb0ELb1ELb0ELb0EEENS1_21CollectiveEpilogueFwdINS6_IJSA_NS7_ILi256EEESB_EEES9_SE_SG_Li256ELb1ELb1ELb0ELb0EEENS1_36VarlenDynamicPersistentTileSchedulerILi128ELi96ELi256ELi128ELb0ELb1ELb1ELb0ELb1ELb1EEEEEEEEEvNT_6ParamsE,(.L_x_6039 - _ZN7cutlass13device_kernelIN5flash11enable_sm90INS1_16FlashAttnFwdSm90INS1_25CollectiveMainloopFwdSm90ILi2EN4cute5tupleIJNS5_1CILi1EEES8_S8_EEENS6_IJNS7_ILi128EEENS7_ILi96EEENS7_ILi64EEEEEELi256ENS_6half_tEfNS_4arch4Sm90ELb0ELb0ELb0ELb1ELb0ELb1ELb1ELb1ELb0ELb1ELb0ELb0EEENS1_21CollectiveEpilogueFwdINS6_IJSA_NS7_ILi256EEESB_EEES9_SE_SG_Li256ELb1ELb1ELb0ELb0EEENS1_36VarlenDynamicPersistentTileSchedulerILi128ELi96ELi256ELi128ELb0ELb1ELb1ELb0ELb1ELb1EEEEEEEEEvNT_6ParamsE)
        .other          _ZN7cutlass13device_kernelIN5flash11enable_sm90INS1_16FlashAttnFwdSm90INS1_25CollectiveMainloopFwdSm90ILi2EN4cute5tupleIJNS5_1CILi1EEES8_S8_EEENS6_IJNS7_ILi128EEENS7_ILi96EEENS7_ILi64EEEEEELi256ENS_6half_tEfNS_4arch4Sm90ELb0ELb0ELb0ELb1ELb0ELb1ELb1ELb1ELb0ELb1ELb0ELb0EEENS1_21CollectiveEpilogueFwdINS6_IJSA_NS7_ILi256EEESB_EEES9_SE_SG_Li256ELb1ELb1ELb0ELb0EEENS1_36VarlenDynamicPersistentTileSchedulerILi128ELi96ELi256ELi128ELb0ELb1ELb1ELb0ELb1ELb1EEEEEEEEEvNT_6ParamsE,@"STO_CUDA_ENTRY STV_DEFAULT"
_ZN7cutlass13device_kernelIN5flash11enable_sm90INS1_16FlashAttnFwdSm90INS1_25CollectiveMainloopFwdSm90ILi2EN4cute5tupleIJNS5_1CILi1EEES8_S8_EEENS6_IJNS7_ILi128EEENS7_ILi96EEENS7_ILi64EEEEEELi256ENS_6half_tEfNS_4arch4Sm90ELb0ELb0ELb0ELb1ELb0ELb1ELb1ELb1ELb0ELb1ELb0ELb0EEENS1_21CollectiveEpilogueFwdINS6_IJSA_NS7_ILi256EEESB_EEES9_SE_SG_Li256ELb1ELb1ELb0ELb0EEENS1_36VarlenDynamicPersistentTileSchedulerILi128ELi96ELi256ELi128ELb0ELb1ELb1ELb0ELb1ELb1EEEEEEEEEvNT_6ParamsE:
        /* <DEDUP_REMOVED lines=23> */
.L_x_1296:
[----:B------:R-:W-:Y:S05]  /*0170*/  BSYNC B0 ;  /* 0x0000000000007941 */ /* 0x000fea0003800000 */
.L_x_1295:
[----:B------:R-:W-:Y:S01]  /*0180*/  VOTEU.ANY UP0, P0 ;  /* 0x00000000003f7886 */ /* 0x000fe20000000100 */
[----:B------:R-:W0:Y:S01]  /*0190*/  SHFL.IDX PT, R2, R0, RZ, 0x1f ;  /* 0x00001fff00027589 */ /* 0x000e2200000e0000 */
[----:B------:R-:W-:Y:S01]  /*01a0*/  UMOV UR4, 0x80 ;  /* 0x0000008000047882 */ /* 0x000fe20000000000 */
[----:B------:R-:W-:Y:S01]  /*01b0*/  UMOV UR7, 0x100 ;  /* 0x0000010000077882 */ /* 0x000fe20000000000 */
[----:B------:R-:W-:Y:S01]  /*01c0*/  VOTEU.ANY UP1, P0 ;  /* 0x00000000003f7886 */ /* 0x000fe20000020100 */
[----:B------:R-:W1:Y:S01]  /*01d0*/  @UP0 S2UR UR8, SR_CgaCtaId ;  /* 0x00000000000809c3 */ /* 0x000e620000008800 */
[----:B------:R-:W-:Y:S01]  /*01e0*/  @UP0 UMOV UR6, 0x400 ;  /* 0x0000040000060882 */ /* 0x000fe20000000000 */
[----:B------:R-:W-:-:S04]  /*01f0*/  @UP0 UIADD3 UR4, -UR4, 0x100000, URZ ;  /* 0x0010000004040890 */ /* 0x000fc8000fffe13f */
[----:B------:R-:W-:Y:S02]  /*0200*/  @UP0 USHF.L.U32 UR5, UR4, 0xb, URZ ;  /* 0x0000000b04050899 */ /* 0x000fe4000800063f */
[----:B------:R-:W-:Y:S01]  /*0210*/  @UP0 USHF.L.U32 UR4, UR4, 0x1, URZ ;  /* 0x0000000104040899 */ /* 0x000fe2000800063f */
[----:B------:R-:W-:Y:S01]  /*0220*/  SHF.R.U32.HI R3, RZ, 0x7, R3 ;  /* 0x00000007ff037819 */ /* 0x000fe20000011603 */
[----:B------:R-:W-:Y:S01]  /*0230*/  VOTEU.ANY UP2, P0 ;  /* 0x00000000003f7886 */ /* 0x000fe20000040100 */
[----:B0-----:R-:W-:-:S03]  /*0240*/  ISETP.NE.AND P1, PT, R2, RZ, PT ;  /* 0x000000ff0200720c */ /* 0x001fc60003f25270 */
[----:B------:R0:W2:Y:S01]  /*0250*/  SHFL.IDX PT, R2, R3, RZ, 0x1f ;  /* 0x00001fff03027589 */ /* 0x0000a200000e0000 */
[----:B-1----:R-:W-:Y:S02]  /*0260*/  @UP0 ULEA UR8, UR8, UR6, 0x18 ;  /* 0x0000000608080291 */ /* 0x002fe4000f8ec03f */
[----:B------:R-:W-:-:S04]  /*0270*/  @UP0 UIADD3 UR6, -UR7, 0x100000, URZ ;  /* 0x0010000007060890 */ /* 0x000fc8000fffe13f */
[----:B------:R-:W-:Y:S02]  /*0280*/  @UP0 USHF.L.U32 UR7, UR6, 0xb, URZ ;  /* 0x0000000b06070899 */ /* 0x000fe4000800063f */
[----:B------:R-:W-:Y:S01]  /*0290*/  @UP0 USHF.L.U32 UR6, UR6, 0x1, URZ ;  /* 0x0000000106060899 */ /* 0x000fe2000800063f */
[----:B------:R-:W-:Y:S01]  /*02a0*/  VOTEU.ANY UP0, P0 ;  /* 0x00000000003f7886 */ /* 0x000fe20000000100 */
[----:B------:R-:W1:Y:S04]  /*02b0*/  FENCE.VIEW.ASYNC.S ;  /* 0x00000000000073c6 */ /* 0x000e680000000000 */
[----:B-1----:R0:W1:Y:S01]  /*02c0*/  @UP0 SYNCS.EXCH.64 URZ, [UR8+0x32400], UR4 ;  /* 0x03240004083f05b2 */ /* 0x0020620008000100 */
[----:B------:R0:W3:Y:S05]  /*02d0*/  @UP1 SYNCS.EXCH.64 URZ, [UR8+0x32410], UR4 ;  /* 0x03241004083f15b2 */ /* 0x0000ea0008000100 */
[----:B------:R0:W4:Y:S02]  /*02e0*/  @UP2 SYNCS.EXCH.64 URZ, [UR8+0x32420], UR6 ;  /* 0x03242006083f25b2 */ /* 0x0001240008000100 */
        /* <DEDUP_REMOVED lines=19> */
.L_x_1297:
        /* <DEDUP_REMOVED lines=22> */
.L_x_1298:
        /* <DEDUP_REMOVED lines=18> */
.L_x_1299:
        /* <DEDUP_REMOVED lines=22> */
.L_x_1300:
        /* <DEDUP_REMOVED lines=22> */
.L_x_1301:
        /* <DEDUP_REMOVED lines=9> */
.L_x_1304:
        /* <DEDUP_REMOVED lines=62> */
[----:B------:R-:W-:-:S02]  /*0dd0*/  IMAD.SHL.U32 R16, R4, 0x8, RZ ;  /* 0x0000000804107824 */ /* 0x000fc400078e00ff */
[C---:B------:R-:W-:Y:S02]  /*0de0*/  IMAD.SHL.U32 R22, R4.reuse, 0x4, RZ ;  /* 0x0000000404167824 */ /* 0x040fe400078e00ff */
[----:B------:R-:W-:Y:S01]  /*0df0*/  IMAD.IADD R0, R4, 0x1, -R3 ;  /* 0x0000000104007824 */ /* 0x000fe200078e0a03 */
[----:B------:R-:W-:Y:S01]  /*0e00*/  SHF.R.S32.HI R4, RZ, 0x1f, R221 ;  /* 0x0000001fff047819 */ /* 0x000fe200000114dd */
[----:B------:R-:W-:-:S03]  /*0e10*/  IMAD.IADD R216, R10, 0x1, -R216 ;  /* 0x000000010ad87824 */ /* 0x000fc600078e0ad8 */
[----:B------:R-:W-:Y:S01]  /*0e20*/  LEA.HI R4, R4, R221, RZ, 0x3 ;  /* 0x000000dd04047211 */ /* 0x000fe200078f18ff */
[----:B------:R-:W-:-:S04]  /*0e30*/  IMAD.SHL.U32 R209, R216, 0x8, RZ ;  /* 0x00000008d8d17824 */ /* 0x000fc800078e00ff */
[----:B------:R-:W-:Y:S02]  /*0e40*/  IMAD.SHL.U32 R4, R4, 0x40, RZ ;  /* 0x0000004004047824 */ /* 0x000fe400078e00ff */
[----:B------:R-:W-:Y:S02]  /*0e50*/  VIADD R215, R209, 0xc0 ;  /* 0x000000c0d1d77836 */ /* 0x000fe40000000000 */
[----:B------:R-:W-:Y:S01]  /*0e60*/  IMAD R7, R5, 0x8, R2 ;  /* 0x0000000805077824 */ /* 0x000fe200078e0202 */
[----:B------:R-:W-:Y:S02]  /*0e70*/  LOP3.LUT R212, R4, 0xfffffe00, RZ, 0xc0, !PT ;  /* 0xfffffe0004d47812 */ /* 0x000fe400078ec0ff */
[----:B------:R-:W-:Y:S01]  /*0e80*/  SHF.R.S32.HI R4, RZ, 0x1f, R215 ;  /* 0x0000001fff047819 */ /* 0x000fe200000114d7 */
[----:B------:R-:W-:Y:S01]  /*0e90*/  IMAD.SHL.U32 R4, R7, 0x8, RZ ;  /* 0x0000000807047824 */ /* 0x000fe200078e00ff */
[----:B------:R-:W-:Y:S01]  /*0ea0*/  LEA.HI R8, R8, R19, RZ, 0x3 ;  /* 0x0000001308087211 */ /* 0x000fe200078f18ff */
[----:B------:R-:W-:-:S03]  /*0eb0*/  IMAD.SHL.U32 R210, R221, 0x40, RZ ;  /* 0x00000040ddd27824 */ /* 0x000fc600078e00ff */
[----:B------:R0:W-:Y:S01]  /*0ec0*/  STL [R1+0x7c], R4 ;  /* 0x00007c0401007387 */ /* 0x0001e20000100800 */
[----:B------:R-:W-:Y:S02]  /*0ed0*/  LOP3.LUT R8, R8, 0xfffffff8, RZ, 0xc0, !PT ;  /* 0xfffffff808087812 */ /* 0x000fe400078ec0ff */
[----:B------:R-:W-:Y:S01]  /*0ee0*/  LOP3.LUT R210, R210, 0x1c0, RZ, 0xc0, !PT ;  /* 0x000001c0d2d27812 */ /* 0x000fe200078ec0ff */
[----:B------:R-:W-:Y:S01]  /*0ef0*/  VIADD R202, R22, 0x10 ;  /* 0x0000001016ca7836 */ /* 0x000fe20000000000 */
[----:B------:R-:W-:Y:S01]  /*0f00*/  SHF.R.S32.HI R3, RZ, 0x1f, R209 ;  /* 0x0000001fff037819 */ /* 0x000fe200000114d1 */
[----:B------:R-:W-:Y:S01]  /*0f10*/  IMAD.IADD R227, R19, 0x1, -R8 ;  /* 0x0000000113e37824 */ /* 0x000fe200078e0a08 */
[----:B------:R-:W-:Y:S02]  /*0f20*/  SHF.R.U32.HI R8, RZ, 0x3, R210 ;  /* 0x00000003ff087819 */ /* 0x000fe400000116d2 */
[----:B------:R-:W-:Y:S01]  /*0f30*/  LOP3.LUT R3, R210, 0x38, R16, 0xf8, !PT ;  /* 0x00000038d2037812 */ /* 0x000fe200078ef810 */
[C---:B------:R-:W-:Y:S01]  /*0f40*/  VIADD R214, R209.reuse, 0x40 ;  /* 0x00000040d1d67836 */ /* 0x040fe20000000000 */
[----:B------:R-:W-:Y:S01]  /*0f50*/  LOP3.LUT R5, R6, 0x7ffffffc, RZ, 0xc0, !PT ;  /* 0x7ffffffc06057812 */ /* 0x000fe200078ec0ff */
[----:B------:R-:W-:Y:S01]  /*0f60*/  VIADD R213, R209, 0x80 ;  /* 0x00000080d1d57836 */ /* 0x000fe20000000000 */
[----:B------:R-:W-:-:S02]  /*0f70*/  LOP3.LUT R3, R212, R3, R8, 0xf6, !PT ;  /* 0x00000003d4037212 */ /* 0x000fc400078ef608 */
[----:B------:R-:W-:Y:S01]  /*0f80*/  SHF.R.S32.HI R231, RZ, 0x1f, R202 ;  /* 0x0000001fffe77819 */ /* 0x000fe200000114ca */
[----:B------:R-:W-:Y:S01]  /*0f90*/  IMAD.MOV.U32 R2, RZ, RZ, RZ ;  /* 0x000000ffff027224 */ /* 0x000fe200078e00ff */
[----:B------:R-:W-:Y:S02]  /*0fa0*/  SHF.R.S32.HI R6, RZ, 0x1f, R214 ;  /* 0x0000001fff067819 */ /* 0x000fe400000114d6 */
[----:B------:R-:W-:Y:S01]  /*0fb0*/  CS2R R200, SRZ ;  /* 0x0000000000c87805 */ /* 0x000fe2000001ff00 */
[----:B------:R-:W-:Y:S01]  /*0fc0*/  IMAD.MOV.U32 R208, RZ, RZ, RZ ;  /* 0x000000ffffd07224 */ /* 0x000fe200078e00ff */
[----:B------:R-:W-:Y:S01]  /*0fd0*/  SHF.R.S32.HI R225, RZ, 0x1f, R19 ;  /* 0x0000001fffe17819 */ /* 0x000fe20000011413 */
[----:B------:R-:W-:Y:S01]  /*0fe0*/  IMAD.MOV.U32 R222, RZ, RZ, RZ ;  /* 0x000000ffffde7224 */ /* 0x000fe200078e00ff */
[----:B------:R-:W-:Y:S01]  /*0ff0*/  SHF.R.S32.HI R17, RZ, 0x1f, R16 ;  /* 0x0000001fff117819 */ /* 0x000fe20000011410 */
[----:B------:R-:W-:Y:S01]  /*1000*/  IMAD.SHL.U32 R232, R202, 0x2, RZ ;  /* 0x00000002cae87824 */ /* 0x000fe200078e00ff */
[----:B------:R-:W-:Y:S01]  /*1010*/  SHF.R.S32.HI R6, RZ, 0x1f, R213 ;  /* 0x0000001fff067819 */ /* 0x000fe200000114d5 */
[----:B------:R-:W-:Y:S01]  /*1020*/  IMAD.IADD R236, R230, 0x1, -R5 ;  /* 0x00000001e6ec7824 */ /* 0x000fe200078e0a05 */
[----:B------:R-:W-:Y:S01]  /*1030*/  SHF.L.U64.HI R231, R202, 0x1, R231 ;  /* 0x00000001cae77819 */ /* 0x000fe200000102e7 */
[----:B------:R-:W-:-:S02]  /*1040*/  IMAD R233, R3, 0x2, R18 ;  /* 0x0000000203e97824 */ /* 0x000fc400078e0212 */
[----:B------:R-:W-:Y:S01]  /*1050*/  IMAD R237, R0, 0x8, R235 ;  /* 0x0000000800ed7824 */ /* 0x000fe200078e02eb */
[----:B0--3--:R-:W-:-:S07]  /*1060*/  LOP3.LUT R203, R11, 0x1, RZ, 0xfc, !PT ;  /* 0x000000010bcb7812 */ /* 0x009fce00078efcff */
.L_x_1440:
        /* <DEDUP_REMOVED lines=38> */
[----:B------:R-:W-:Y:S01]  /*12d0*/  IMAD.U32 R32, RZ, RZ, UR4 ;  /* 0x00000004ff207e24 */ /* 0x000fe2000f8e00ff */
[----:B------:R-:W-:Y:S01]  /*12e0*/  MOV R35, R220 ;  /* 0x000000dc00237202 */ /* 0x000fe20000000f00 */
        /* <DEDUP_REMOVED lines=10> */
.L_x_1306:
        /* <DEDUP_REMOVED lines=10> */
.L_x_1307:
[----:B------:R-:W-:Y:S05]  /*1430*/  @!P0 BRA `(.L_x_1308) ;  /* 0x00000000000c8947 */ /* 0x000fea0003800000 */
[----:B------:R-:W2:Y:S04]  /*1440*/  LDG.E R5, desc[UR60][R8.64] ;  /* 0x0000003c08057981 */ /* 0x000ea8000c1e1900 */
[----:B------:R-:W2:Y:S02]  /*1450*/  LDG.E R32, desc[UR60][R8.64+0x4] ;  /* 0x0000043c08207981 */ /* 0x000ea4000c1e1900 */
[----:B--2---:R-:W-:-:S07]  /*1460*/  IMAD.IADD R32, R32, 0x1, -R5 ;  /* 0x0000000120207824 */ /* 0x004fce00078e0a05 */
.L_x_1308:
[----:B------:R-:W-:Y:S02]  /*1470*/  ULDC.64 UR4, c[0x0][0xb08] ;  /* 0x0002c20000047ab9 */ /* 0x000fe40000000a00 */
[----:B------:R-:W-:-:S04]  /*1480*/  ISETP.NE.U32.AND P0, PT, RZ, UR4, PT ;  /* 0x00000004ff007c0c */ /* 0x000fc8000bf05070 */
[----:B------:R-:W-:Y:S01]  /*1490*/  ISETP.NE.AND.EX P0, PT, RZ, UR5, PT, P0 ;  /* 0x00000005ff007c0c */ /* 0x000fe2000bf05300 */
[----:B-----5:R-:W-:Y:S01]  /*14a0*/  IMAD.IADD R8, R32, 0x1, -R3 ;  /* 0x0000000120087824 */ /* 0x020fe200078e0a03 */
[----:B------:R-:W-:-:S11]  /*14b0*/  ULDC.64 UR4, c[0x0][0xb28] ;  /* 0x0002ca0000047ab9 */ /* 0x000fd60000000a00 */
[----:B0-----:R-:W0:Y:S02]  /*14c0*/  @P0 LDC.64 R4, c[0x0][0xb08] ;  /* 0x0002c200ff040b82 */ /* 0x001e240000000a00 */
[----:B0-----:R-:W-:-:S05]  /*14d0*/  @P0 IMAD.WIDE R4, R35, 0x4, R4 ;  /* 0x0000000423040825 */ /* 0x001fca00078e0204 */
[----:B------:R-:W2:Y:S04]  /*14e0*/  @P0 LDG.E R0, desc[UR60][R4.64] ;  /* 0x0000003c04000981 */ /* 0x000ea8000c1e1900 */
[----:B------:R0:W2:Y:S01]  /*14f0*/  @P0 LDG.E R9, desc[UR60][R4.64+0x4] ;  /* 0x0000043c04090981 */ /* 0x0000a2000c1e1900 */
[----:B------:R-:W-:Y:S01]  /*1500*/  ISETP.NE.U32.AND P1, PT, RZ, UR4, PT ;  /* 0x00000004ff007c0c */ /* 0x000fe2000bf25070 */
[----:B------:R-:W-:-:S03]  /*1510*/  IMAD.MOV.U32 R28, RZ, RZ, R32 ;  /* 0x000000ffff1c7224 */ /* 0x000fc600078e0020 */
        /* <DEDUP_REMOVED lines=45> */
.L_x_1311:
[----:B------:R-:W-:Y:S05]  /*17f0*/  BSYNC B6 ;  /* 0x0000000000067941 */ /* 0x000fea0003800000 */
.L_x_1310:
        /* <DEDUP_REMOVED lines=20> */
.L_x_1313:
[----:B------:R-:W-:Y:S05]  /*1940*/  BSYNC B6 ;  /* 0x0000000000067941 */ /* 0x000fea0003800000 */
.L_x_1312:
[----:B------:R-:W-:Y:S01]  /*1950*/  ULDC.64 UR4, c[0x0][0xaf0] ;  /* 0x0002bc0000047ab9 */ /* 0x000fe20000000a00 */
[----:B------:R-:W0:Y:S01]  /*1960*/  S2R R20, SR_TID.X ;  /* 0x0000000000147919 */ /* 0x000e220000002100 */
[----:B------:R-:W-:Y:S01]  /*1970*/  ISETP.NE.U32.AND P0, PT, RZ, UR4, PT ;  /* 0x00000004ff007c0c */ /* 0x000fe2000bf05070 */
[----:B------:R-:W1:Y:S01]  /*1980*/  LDC.64 R30, c[0x0][0x300] ;  /* 0x0000c000ff1e7b82 */ /* 0x000e620000000a00 */
[----:B------:R-:W-:Y:S01]  /*1990*/  IMAD.IADD R70, R37, 0x1, R32 ;  /* 0x0000000125467824 */ /* 0x000fe200078e0220 */
[----:B------:R-:W-:Y:S01]  /*19a0*/  SHF.R.S32.HI R9, RZ, 0x1f, R34 ;  /* 0x0000001fff097819 */ /* 0x000fe20000011422 */
[----:B------:R-:W-:Y:S01]  /*19b0*/  ULDC.64 UR6, c[0x0][0xb00] ;  /* 0x0002c00000067ab9 */ /* 0x000fe20000000a00 */
[----:B------:R-:W-:Y:S01]  /*19c0*/  ISETP.NE.AND.EX P0, PT, RZ, UR5, PT, P0 ;  /* 0x00000005ff007c0c */ /* 0x000fe2000bf05300 */
[C---:B------:R-:W-:Y:S02]  /*19d0*/  VIADD R74, R16.reuse, 0x40 ;  /* 0x00000040104a7836 */ /* 0x040fe40000000000 */
[C---:B------:R-:W-:Y:S01]  /*19e0*/  VIADD R73, R16.reuse, 0x60 ;  /* 0x0000006010497836 */ /* 0x040fe20000000000 */
[----:B------:R-:W2:Y:S01]  /*19f0*/  LDC.64 R68, c[0x0][0x3f8] ;  /* 0x0000fe00ff447b82 */ /* 0x000ea20000000a00 */
[C---:B------:R-:W-:Y:S01]  /*1a00*/  IADD3 R10, R16.reuse, 0xc0, RZ ;  /* 0x000000c0100a7810 */ /* 0x040fe20007ffe0ff */
[----:B------:R-:W-:-:S06]  /*1a10*/  VIADD R72, R16, 0x80 ;  /* 0x0000008010487836 */ /* 0x000fcc0000000000 */
[----:B------:R-:W3:Y:S01]  /*1a20*/  LDC R47, c[0x0][0x3f4] ;  /* 0x0000fd00ff2f7b82 */ /* 0x000ee20000000800 */
[----:B------:R-:W-:-:S04]  /*1a30*/  @P0 IADD3 R4, P1, R218, UR4, RZ ;  /* 0x00000004da040c10 */ /* 0x000fc8000ff3e0ff */
[----:B------:R-:W-:Y:S01]  /*1a40*/  @P0 IADD3.X R5, R219, UR5, RZ, P1, !PT ;  /* 0x00000005db050c10 */ /* 0x000fe20008ffe4ff */
[----:B------:R-:W-:Y:S02]  /*1a50*/  ULDC.64 UR4, c[0x0][0x308] ;  /* 0x0000c20000047ab9 */ /* 0x000fe40000000a00 */
[----:B------:R-:W4:Y:S02]  /*1a60*/  LDC.64 R38, c[0x0][0x408] ;  /* 0x00010200ff267b82 */ /* 0x000f240000000a00 */
[----:B------:R0:W3:Y:S01]  /*1a70*/  @P0 LDG.E R35, desc[UR60][R4.64] ;  /* 0x0000003c04230981 */ /* 0x0000e2000c1e1900 */
[----:B------:R-:W-:Y:S01]  /*1a80*/  SHF.R.S32.HI R42, RZ, 0x1f, R70 ;  /* 0x0000001fff2a7819 */ /* 0x000fe20000011446 */
[-C--:B-1----:R-:W-:Y:S01]  /*1a90*/  IMAD.WIDE.U32 R6, R70, R30.reuse, RZ ;  /* 0x0000001e46067225 */ /* 0x082fe200078e00ff */
[----:B------:R-:W-:Y:S02]  /*1aa0*/  ISETP.NE.U32.AND P0, PT, RZ, UR6, PT ;  /* 0x00000006ff007c0c */ /* 0x000fe4000bf05070 */
[----:B0-----:R-:W-:Y:S01]  /*1ab0*/  SHF.R.U32.HI R44, RZ, 0x7, R20 ;  /* 0x00000007ff2c7819 */ /* 0x001fe20000011614 */
[-C--:B------:R-:W-:Y:S01]  /*1ac0*/  IMAD R0, R42, R30.reuse, RZ ;  /* 0x0000001e2a007224 */ /* 0x080fe200078e02ff */
[----:B------:R-:W-:Y:S01]  /*1ad0*/  ISETP.NE.AND.EX P0, PT, RZ, UR7, PT, P0 ;  /* 0x00000007ff007c0c */ /* 0x000fe2000bf05300 */
[----:B------:R-:W-:Y:S01]  /*1ae0*/  IMAD R8, R225, R30, RZ ;  /* 0x0000001ee1087224 */ /* 0x000fe200078e02ff */
[----:B------:R-:W-:Y:S01]  /*1af0*/  ISETP.NE.AND P6, PT, R44, 0x1, PT ;  /* 0x000000012c00780c */ /* 0x000fe20003fc5270 */
[----:B------:R-:W-:Y:S01]  /*1b00*/  IMAD R3, R70, R31, R0 ;  /* 0x0000001f46037224 */ /* 0x000fe200078e0200 */
[----:B------:R-:W-:Y:S01]  /*1b10*/  SHF.R.S32.HI R23, RZ, 0x1f, R22 ;  /* 0x0000001fff177819 */ /* 0x000fe20000011416 */
[----:B------:R-:W-:Y:S01]  /*1b20*/  VIADD R32, R16, 0xa0 ;  /* 0x000000a010207836 */ /* 0x000fe20000000000 */
[----:B------:R-:W-:Y:S01]  /*1b30*/  SHF.R.S32.HI R96, RZ, 0x1f, R221 ;  /* 0x0000001fff607819 */ /* 0x000fe200000114dd */
[----:B------:R-:W-:-:S02]  /*1b40*/  IMAD.IADD R7, R7, 0x1, R3 ;  /* 0x0000000107077824 */ /* 0x000fc400078e0203 */
[----:B------:R-:W-:Y:S02]  /*1b50*/  IMAD R3, R9, UR4, RZ ;  /* 0x0000000409037c24 */ /* 0x000fe4000f8e02ff */
[----:B------:R-:W-:-:S04]  /*1b60*/  IMAD.WIDE.U32 R4, R34, UR4, R6 ;  /* 0x0000000422047c25 */ /* 0x000fc8000f8e0006 */
[----:B------:R-:W-:Y:S01]  /*1b70*/  IMAD R3, R34, UR5, R3 ;  /* 0x0000000522037c24 */ /* 0x000fe2000f8e0203 */
[----:B------:R-:W-:Y:S01]  /*1b80*/  ULDC.64 UR4, c[0x0][0x310] ;  /* 0x0000c40000047ab9 */ /* 0x000fe20000000a00 */
[----:B------:R-:W-:-:S04]  /*1b90*/  IMAD.WIDE.U32 R6, R19, R30, R16 ;  /* 0x0000001e13067225 */ /* 0x000fc800078e0010 */
[----:B------:R-:W-:Y:S02]  /*1ba0*/  IMAD.IADD R5, R5, 0x1, R3 ;  /* 0x0000000105057824 */ /* 0x000fe400078e0203 */
[----:B------:R-:W-:Y:S02]  /*1bb0*/  VIADD R13, R16, 0xe0 ;  /* 0x000000e0100d7836 */ /* 0x000fe40000000000 */
[----:B--2---:R-:W-:-:S04]  /*1bc0*/  IMAD.WIDE.U32 R64, R19, R68, R22 ;  /* 0x0000004413407225 */ /* 0x004fc800078e0016 */
[----:B------:R-:W-:Y:S02]  /*1bd0*/  IMAD.MOV.U32 R75, RZ, RZ, 0x20 ;  /* 0x00000020ff4b7424 */ /* 0x000fe400078e00ff */
[----:B------:R-:W-:Y:S01]  /*1be0*/  VIADD R98, R44, 0x8 ;  /* 0x000000082c627836 */ /* 0x000fe20000000000 */
[----:B------:R-:W-:Y:S01]  /*1bf0*/  SHF.R.U32.HI R44, RZ, 0x3, R210 ;  /* 0x00000003ff2c7819 */ /* 0x000fe200000116d2 */
[----:B------:R-:W-:Y:S02]  /*1c00*/  IMAD R43, R31, 0x60, RZ ;  /* 0x000000601f2b7824 */ /* 0x000fe400078e02ff */
[----:B----4-:R-:W-:Y:S02]  /*1c10*/  IMAD R79, R39, 0x60, RZ ;  /* 0x00000060274f7824 */ /* 0x010fe400078e02ff */
[----:B------:R-:W-:Y:S02]  /*1c20*/  IMAD R45, R69, 0x60, RZ ;  /* 0x00000060452d7824 */ /* 0x000fe400078e02ff */
[----:B---3--:R-:W-:Y:S01]  /*1c30*/  IMAD.SHL.U32 R76, R47, 0x2, RZ ;  /* 0x000000022f4c7824 */ /* 0x008fe200078e00ff */
[----:B------:R-:W-:-:S02]  /*1c40*/  SHF.R.S32.HI R0, RZ, 0x1f, R35 ;  /* 0x0000001fff007819 */ /* 0x000fc40000011423 */
[----:B------:R-:W-:Y:S02]  /*1c50*/  SEL R21, R35, RZ, !P0 ;  /* 0x000000ff23157207 */ /* 0x000fe40004000000 */
[----:B------:R-:W-:Y:S02]  /*1c60*/  SEL R12, R0, RZ, !P0 ;  /* 0x000000ff000c7207 */ /* 0x000fe40004000000 */
[----:B-----5:R-:W-:Y:S01]  /*1c70*/  SHF.R.S32.HI R35, RZ, 0x1f, R28 ;  /* 0x0000001fff237819 */ /* 0x020fe2000001141c */
[----:B------:R-:W-:-:S04]  /*1c80*/  IMAD.WIDE.U32 R14, R21, UR4, R4 ;  /* 0x00000004150e7c25 */ /* 0x000fc8000f8e0004 */
[----:B------:R-:W-:Y:S01]  /*1c90*/  IMAD R0, R12, UR4, RZ ;  /* 0x000000040c007c24 */ /* 0x000fe2000f8e02ff */
[----:B------:R-:W-:Y:S01]  /*1ca0*/  IADD3 R4, P0, R14, R6, RZ ;  /* 0x000000060e047210 */ /* 0x000fe20007f1e0ff */
[----:B------:R-:W-:Y:S02]  /*1cb0*/  VIADD R5, R16, 0x20 ;  /* 0x0000002010057836 */ /* 0x000fe40000000000 */
[----:B------:R-:W-:Y:S01]  /*1cc0*/  IMAD R3, R21, UR5, R0 ;  /* 0x0000000515037c24 */ /* 0x000fe2000f8e0200 */
[----:B------:R-:W-:Y:S05]  /*1cd0*/  @!P6 WARPSYNC.ALL ;  /* 0x000000000000e948 */ /* 0x000fea0003800000 */
[----:B------:R-:W-:Y:S01]  /*1ce0*/  ULDC UR4, c[0x0][0x320] ;  /* 0x0000c80000047ab9 */ /* 0x000fe20000000800 */
[----:B------:R-:W-:Y:S01]  /*1cf0*/  IMAD R0, R19, R31, R8 ;  /* 0x0000001f13007224 */ /* 0x000fe200078e0208 */
[----:B------:R-:W-:Y:S01]  /*1d00*/  @!P6 BAR.SYNC.DEFER_BLOCKING 0x9, 0x100 ;  /* 0x024400000000eb1d */ /* 0x000fe20000010000 */
[----:B------:R-:W-:Y:S01]  /*1d10*/  IMAD.IADD R3, R15, 0x1, R3 ;  /* 0x000000010f037824 */ /* 0x000fe200078e0203 */
[----:B------:R-:W-:Y:S01]  /*1d20*/  ISETP.GE.AND P1, PT, R5, UR4, PT ;  /* 0x0000000405007c0c */ /* 0x000fe2000bf26270 */
[----:B------:R-:W-:Y:S01]  /*1d30*/  IMAD R40, R35, R68, RZ ;  /* 0x0000004423287224 */ /* 0x000fe200078e02ff */
        /* <DEDUP_REMOVED lines=14> */
[----:B------:R-:W-:Y:S01]  /*1e20*/  SEL R9, RZ, 0x4, P0 ;  /* 0x00000004ff097807 */ /* 0x000fe20000000000 */
[----:B------:R-:W-:Y:S01]  /*1e30*/  IMAD R85, R28, R69, R40 ;  /* 0x000000451c557224 */ /* 0x000fe200078e0228 */
        /* <DEDUP_REMOVED lines=11> */
[----:B------:R-:W-:Y:S01]  /*1ef0*/  IMAD.SHL.U32 R12, R30, 0x40, RZ ;  /* 0x000000401e0c7824 */ /* 0x000fe200078e00ff */
[----:B------:R-:W-:Y:S01]  /*1f00*/  ISETP.GE.AND P0, PT, R16, R47, PT ;  /* 0x0000002f1000720c */ /* 0x000fe20003f06270 */
[----:B------:R-:W-:Y:S01]  /*1f10*/  IMAD R91, R21, UR5, R10 ;  /* 0x00000005155b7c24 */ /* 0x000fe2000f8e020a */
[----:B------:R-:W-:Y:S01]  /*1f20*/  LOP3.LUT R93, R9, R8, RZ, 0xfc, !PT ;  /* 0x00000008095d7212 */ /* 0x000fe200078efcff */
[----:B------:R-:W-:Y:S01]  /*1f30*/  IMAD R8, R225, R68, RZ ;  /* 0x00000044e1087224 */ /* 0x000fe200078e02ff */
[----:B------:R-:W-:Y:S01]  /*1f40*/  SEL R13, R47, RZ, P0 ;  /* 0x000000ff2f0d7207 */ /* 0x000fe20000000000 */
[----:B------:R-:W-:Y:S01]  /*1f50*/  IMAD.WIDE.U32 R20, R21, UR4, R6 ;  /* 0x0000000415147c25 */ /* 0x000fe2000f8e0006 */
[----:B------:R-:W-:Y:S01]  /*1f60*/  IADD3 R70, P2, R19, R70, RZ ;  /* 0x0000004613467210 */ /* 0x000fe20007f5e0ff */
[----:B------:R-:W-:Y:S01]  /*1f70*/  ULDC UR4, c[0x0][0x2f4] ;  /* 0x0000bd0000047ab9 */ /* 0x000fe20000000800 */
[----:B------:R-:W-:Y:S01]  /*1f80*/  LOP3.LUT P1, RZ, R227, 0x4, RZ, 0xc0, !PT ;  /* 0x00000004e3ff7812 */ /* 0x000fe2000782c0ff */
[----:B------:R-:W-:Y:S01]  /*1f90*/  IMAD R67, R19, R69, R8 ;  /* 0x0000004513437224 */ /* 0x000fe200078e0208 */
[----:B------:R-:W-:Y:S01]  /*1fa0*/  SEL R92, RZ, 0xffffff80, P3 ;  /* 0xffffff80ff5c7807 */ /* 0x000fe20001800000 */
[----:B------:R-:W-:Y:S01]  /*1fb0*/  IMAD R6, R225, R38, RZ ;  /* 0x00000026e1067224 */ /* 0x000fe200078e02ff */
[----:B------:R-:W-:Y:S01]  /*1fc0*/  SEL R75, R75, 0xffffffe0, !P1 ;  /* 0xffffffe04b4b7807 */ /* 0x000fe20004800000 */
[----:B------:R-:W-:Y:S01]  /*1fd0*/  IMAD.WIDE.U32 R8, R19, R68, R16 ;  /* 0x0000004413087225 */ /* 0x000fe200078e0010 */
[----:B------:R-:W-:-:S02]  /*1fe0*/  LOP3.LUT R92, R93, 0x80, R92, 0xc8, !PT ;  /* 0x000000805d5c7812 */ /* 0x000fc400078ec85c */
[----:B------:R-:W-:Y:S01]  /*1ff0*/  ISETP.GE.AND P1, PT, R16, UR4, PT ;  /* 0x0000000410007c0c */ /* 0x000fe2000bf26270 */
[----:B------:R-:W-:Y:S01]  /*2000*/  IMAD.IADD R65, R65, 0x1, R67 ;  /* 0x0000000141417824 */ /* 0x000fe200078e0243 */
[----:B------:R-:W-:Y:S01]  /*2010*/  LOP3.LUT R93, R93, 0x40, RZ, 0xc0, !PT ;  /* 0x000000405d5d7812 */ /* 0x000fe200078ec0ff */
[----:B------:R-:W-:Y:S02]  /*2020*/  IMAD R37, R19, R39, R6 ;  /* 0x0000002713257224 */ /* 0x000fe400078e0206 */
[----:B------:R-:W-:Y:S02]  /*2030*/  IMAD.IADD R67, R67, 0x1, R9 ;  /* 0x0000000143437824 */ /* 0x000fe400078e0209 */
[----:B------:R-:W-:-:S04]  /*2040*/  IMAD.WIDE.U32 R6, R19, R38, R22 ;  /* 0x0000002613067225 */ /* 0x000fc800078e0016 */
[----:B------:R-:W-:Y:S02]  /*2050*/  IMAD.SHL.U32 R9, R227, 0x40, RZ ;  /* 0x00000040e3097824 */ /* 0x000fe400078e00ff */
[----:B------:R-:W-:-:S03]  /*2060*/  IMAD.WIDE.U32 R10, R19, R38, R16 ;  /* 0x00000026130a7225 */ /* 0x000fc600078e0010 */
[----:B------:R-:W-:Y:S01]  /*2070*/  LOP3.LUT R9, R9, 0x1c0, RZ, 0xc0, !PT ;  /* 0x000001c009097812 */ /* 0x000fe200078ec0ff */
[----:B------:R-:W-:Y:S02]  /*2080*/  IMAD.IADD R13, R16, 0x1, R13 ;  /* 0x00000001100d7824 */ /* 0x000fe400078e020d */
[----:B------:R-:W-:Y:S01]  /*2090*/  IMAD.IADD R7, R7, 0x1, R37 ;  /* 0x0000000107077824 */ /* 0x000fe200078e0225 */
[----:B------:R-:W-:Y:S01]  /*20a0*/  LOP3.LUT R41, R9, 0x18, R16, 0xf8, !PT ;  /* 0x0000001809297812 */ /* 0x000fe200078ef810 */
[----:B------:R-:W-:Y:S01]  /*20b0*/  IMAD.MOV.U32 R36, RZ, RZ, R10 ;  /* 0x000000ffff247224 */ /* 0x000fe200078e000a */
[----:B------:R-:W-:Y:S01]  /*20c0*/  SHF.R.S32.HI R10, RZ, 0x1f, R13 ;  /* 0x0000001fff0a7819 */ /* 0x000fe2000001140d */
[----:B------:R-:W-:Y:S02]  /*20d0*/  IMAD.MOV.U32 R66, RZ, RZ, R8 ;  /* 0x000000ffff427224 */ /* 0x000fe400078e0008 */
[-C--:B------:R-:W-:Y:S01]  /*20e0*/  IMAD R8, R35, R38.reuse, RZ ;  /* 0x0000002623087224 */ /* 0x080fe200078e02ff */
[----:B------:R-:W-:Y:S01]  /*20f0*/  LEA.HI R87, R10, R13, RZ, 0x3 ;  /* 0x0000000d0a577211 */ /* 0x000fe200078f18ff */
[----:B------:R-:W-:Y:S01]  /*2100*/  IMAD.WIDE.U32 R34, R28, R38, R6 ;  /* 0x000000261c227225 */ /* 0x000fe200078e0006 */
[----:B------:R-:W-:-:S02]  /*2110*/  SHF.R.U32.HI R6, RZ, 0x3, R9 ;  /* 0x00000003ff067819 */ /* 0x000fc40000011609 */
[----:B------:R-:W-:Y:S01]  /*2120*/  SHF.L.U64.HI R13, R30, 0x6, R31 ;  /* 0x000000061e0d7819 */ /* 0x000fe2000001021f */
[----:B------:R-:W-:Y:S01]  /*2130*/  IMAD.X R71, R225, 0x1, R42, P2 ;  /* 0x00000001e1477824 */ /* 0x000fe200010e062a */
[-C--:B------:R-:W-:Y:S01]  /*2140*/  LOP3.LUT R40, R41, R6.reuse, RZ, 0x3c, !PT ;  /* 0x0000000629287212 */ /* 0x080fe200078e3cff */
[----:B------:R-:W-:Y:S01]  /*2150*/  IMAD.IADD R37, R37, 0x1, R11 ;  /* 0x0000000125257824 */ /* 0x000fe200078e020b */
[--C-:B------:R-:W-:Y:S01]  /*2160*/  LOP3.LUT R41, R9, 0x38, R87.reuse, 0xf8, !PT ;  /* 0x0000003809297812 */ /* 0x100fe200078ef857 */
[----:B------:R-:W-:Y:S01]  /*2170*/  IMAD R83, R28, R39, R8 ;  /* 0x000000271c537224 */ /* 0x000fe200078e0208 */
[----:B------:R-:W-:Y:S01]  /*2180*/  LOP3.LUT R42, R210, 0x38, R87, 0xf8, !PT ;  /* 0x00000038d22a7812 */ /* 0x000fe200078ef857 */
[----:B------:R-:W-:Y:S01]  /*2190*/  IMAD R77, R211, 0x200, R40 ;  /* 0x00000200d34d7824 */ /* 0x000fe200078e0228 */
[----:B------:R-:W-:Y:S01]  /*21a0*/  LOP3.LUT R40, R41, R6, RZ, 0x3c, !PT ;  /* 0x0000000629287212 */ /* 0x000fe200078e3cff */
[C---:B------:R-:W-:Y:S01]  /*21b0*/  IMAD.SHL.U32 R10, R38.reuse, 0x40, RZ ;  /* 0x00000040260a7824 */ /* 0x040fe200078e00ff */
[----:B------:R-:W-:Y:S01]  /*21c0*/  SHF.L.U64.HI R11, R38, 0x6, R39 ;  /* 0x00000006260b7819 */ /* 0x000fe20000010227 */
[----:B------:R-:W-:Y:S01]  /*21d0*/  IMAD.WIDE.U32 R36, R28, R38, R36 ;  /* 0x000000261c247225 */ /* 0x000fe200078e0024 */
[----:B------:R-:W-:-:S02]  /*21e0*/  SHF.L.U64.HI R8, R68, 0x6, R69 ;  /* 0x0000000644087819 */ /* 0x000fc40000010245 */
[----:B------:R-:W-:Y:S01]  /*21f0*/  SHF.R.S32.HI R86, RZ, 0x3, R87 ;  /* 0x00000003ff567819 */ /* 0x000fe20000011457 */
[----:B------:R-:W-:Y:S01]  /*2200*/  IMAD.SHL.U32 R7, R68, 0x40, RZ ;  /* 0x0000004044077824 */ /* 0x000fe200078e00ff */
[----:B------:R-:W-:Y:S01]  /*2210*/  LOP3.LUT R41, R42, R44, RZ, 0x3c, !PT ;  /* 0x0000002c2a297212 */ /* 0x000fe200078e3cff */
[CC--:B------:R-:W-:Y:S01]  /*2220*/  IMAD.WIDE.U32 R64, R28.reuse, R68.reuse, R64 ;  /* 0x000000441c407225 */ /* 0x0c0fe200078e0040 */
[----:B------:R-:W-:Y:S02]  /*2230*/  LOP3.LUT R87, R87, 0xfffffff8, RZ, 0xc0, !PT ;  /* 0xfffffff857577812 */ /* 0x000fe400078ec0ff */
[----:B------:R-:W-:Y:S01]  /*2240*/  ISETP.GE.AND P2, PT, R5, UR4, PT ;  /* 0x0000000405007c0c */ /* 0x000fe2000bf46270 */
[----:B------:R-:W-:Y:S01]  /*2250*/  IMAD.WIDE.U32 R66, R28, R68, R66 ;  /* 0x000000441c427225 */ /* 0x000fe200078e0042 */
[----:B------:R-:W-:-:S03]  /*2260*/  SHF.R.S32.HI R88, RZ, 0x1f, R87 ;  /* 0x0000001fff587819 */ /* 0x000fc60000011457 */
[----:B------:R-:W-:-:S04]  /*2270*/  IMAD.WIDE.U32 R30, R30, 0x60, RZ ;  /* 0x000000601e1e7825 */ /* 0x000fc800078e00ff */
[----:B------:R-:W-:-:S04]  /*2280*/  IMAD.WIDE.U32 R38, R38, 0x60, RZ ;  /* 0x0000006026267825 */ /* 0x000fc800078e00ff */
[----:B------:R-:W-:-:S04]  /*2290*/  IMAD.WIDE.U32 R68, R68, 0x60, RZ ;  /* 0x0000006044447825 */ /* 0x000fc800078e00ff */
[----:B------:R-:W-:Y:S02]  /*22a0*/  IMAD.IADD R82, R35, 0x1, R83 ;  /* 0x0000000123527824 */ /* 0x000fe400078e0253 */
[----:B------:R-:W-:Y:S02]  /*22b0*/  IMAD.IADD R84, R65, 0x1, R85 ;  /* 0x0000000141547824 */ /* 0x000fe400078e0255 */
[----:B------:R-:W-:Y:S02]  /*22c0*/  IMAD.IADD R78, R31, 0x1, R43 ;  /* 0x000000011f4e7824 */ /* 0x000fe400078e022b */
[----:B------:R-:W-:Y:S02]  /*22d0*/  IMAD.IADD R79, R39, 0x1, R79 ;  /* 0x00000001274f7824 */ /* 0x000fe400078e024f */
[----:B------:R-:W-:Y:S02]  /*22e0*/  IMAD.IADD R80, R69, 0x1, R45 ;  /* 0x0000000145507824 */ /* 0x000fe400078e022d */
[----:B------:R-:W-:-:S02]  /*22f0*/  IMAD.IADD R81, R75, 0x1, R77 ;  /* 0x000000014b517824 */ /* 0x000fc400078e024d */
[----:B------:R-:W-:Y:S02]  /*2300*/  IMAD.IADD R83, R83, 0x1, R37 ;  /* 0x0000000153537824 */ /* 0x000fe400078e0225 */
[----:B------:R-:W-:Y:S02]  /*2310*/  IMAD.IADD R85, R85, 0x1, R67 ;  /* 0x0000000155557824 */ /* 0x000fe400078e0243 */
[----:B------:R-:W-:Y:S02]  /*2320*/  IMAD R89, R211, 0x200, R40 ;  /* 0x00000200d3597824 */ /* 0x000fe400078e0228 */
[----:B------:R-:W-:Y:S02]  /*2330*/  IMAD.IADD R90, R212, 0x1, R41 ;  /* 0x00000001d45a7824 */ /* 0x000fe400078e0229 */
[----:B------:R-:W-:-:S07]  /*2340*/  IMAD.IADD R91, R21, 0x1, R91 ;  /* 0x00000001155b7824 */ /* 0x000fce00078e025b */
.L_x_1361:
        /* <DEDUP_REMOVED lines=9> */
[-C--:B------:R-:W-:Y:S01]  /*23e0*/  IADD3 R26, P3, P4, R4, R102.reuse, R12 ;  /* 0x00000066041a7210 */ /* 0x080fe20007c7e00c */
[----:B------:R-:W-:Y:S01]  /*23f0*/  IMAD R104, R2, 0x1800, R81 ;  /* 0x0000180002687824 */ /* 0x000fe200078e0251 */
[----:B------:R-:W-:Y:S01]  /*2400*/  IADD3 R41, P5, R4, R102, RZ ;  /* 0x0000006604297210 */ /* 0x000fe20007fbe0ff */
[----:B------:R-:W-:Y:S02]  /*2410*/  IMAD.IADD R59, R103, 0x1, R59 ;  /* 0x00000001673b7824 */ /* 0x000fe400078e023b */
[----:B------:R-:W-:Y:S01]  /*2420*/  IMAD R106, R2, 0x1800, R77 ;  /* 0x00001800026a7824 */ /* 0x000fe200078e024d */
[----:B------:R-:W-:Y:S01]  /*2430*/  LEA R104, R104, R25, 0x1 ;  /* 0x0000001968687211 */ /* 0x000fe200078e08ff */
[----:B------:R-:W-:Y:S01]  /*2440*/  IMAD.X R42, R59, 0x1, R0, P5 ;  /* 0x000000013b2a7824 */ /* 0x000fe200028e0600 */
[----:B------:R-:W-:Y:S01]  /*2450*/  IADD3.X R40, R0, R59, R13, P3, P4 ;  /* 0x0000003b00287210 */ /* 0x000fe20001fe840d */
[----:B------:R-:W-:Y:S01]  /*2460*/  IMAD R106, R106, 0x2, R25 ;  /* 0x000000026a6a7824 */ /* 0x000fe200078e0219 */
[----:B0-----:R-:W-:-:S02]  /*2470*/  LEA R48, P3, R26, R100, 0x1 ;  /* 0x000000641a307211 */ /* 0x001fc400078608ff */
[----:B------:R-:W-:Y:S02]  /*2480*/  LEA R50, P5, R41, R100, 0x1 ;  /* 0x0000006429327211 */ /* 0x000fe400078a08ff */
        /* <DEDUP_REMOVED lines=48> */
.L_x_1318:
[----:B------:R-:W-:Y:S05]  /*2790*/  BSYNC B1 ;  /* 0x0000000000017941 */ /* 0x000fea0003800000 */
.L_x_1317:
        /* <DEDUP_REMOVED lines=28> */
.L_x_1320:
[----:B------:R-:W-:Y:S05]  /*2960*/  BSYNC B1 ;  /* 0x0000000000017941 */ /* 0x000fea0003800000 */
.L_x_1319:
[----:B0-----:R-:W-:Y:S01]  /*2970*/  IMAD.MOV.U32 R40, RZ, RZ, R60 ;  /* 0x000000ffff287224 */ /* 0x001fe200078e003c */
[----:B------:R-:W-:Y:S01]  /*2980*/  ISETP.NE.AND P3, PT, R203, 0x3, PT ;  /* 0x00000003cb00780c */ /* 0x000fe20003f65270 */
[----:B------:R-:W-:Y:S01]  /*2990*/  IMAD.MOV.U32 R41, RZ, RZ, R61 ;  /* 0x000000ffff297224 */ /* 0x000fe200078e003d */
[----:B------:R-:W-:Y:S01]  /*29a0*/  PRMT R107, R101, 0x5410, R100 ;  /* 0x00005410656b7816 */ /* 0x000fe20000000064 */
[----:B------:R-:W-:Y:S02]  /*29b0*/  IMAD.MOV.U32 R42, RZ, RZ, R62 ;  /* 0x000000ffff2a7224 */ /* 0x000fe400078e003e */
[----:B------:R-:W-:Y:S01]  /*29c0*/  IMAD.MOV.U32 R43, RZ, RZ, R63 ;  /* 0x000000ffff2b7224 */ /* 0x000fe200078e003f */
[----:B------:R-:W-:Y:S01]  /*29d0*/  PRMT R115, R40, 0x5410, R41 ;  /* 0x0000541028737816 */ /* 0x000fe20000000029 */
[----:B------:R-:W-:Y:S02]  /*29e0*/  IMAD.MOV.U32 R40, RZ, RZ, R56 ;  /* 0x000000ffff287224 */ /* 0x000fe400078e0038 */
[----:B------:R-:W-:Y:S01]  /*29f0*/  IMAD.MOV.U32 R41, RZ, RZ, R57 ;  /* 0x000000ffff297224 */ /* 0x000fe200078e0039 */
[----:B------:R-:W-:Y:S01]  /*2a00*/  PRMT R118, R42, 0x5410, R43 ;  /* 0x000054102a767816 */ /* 0x000fe2000000002b */
[----:B-----5:R-:W-:-:S02]  /*2a10*/  IMAD.MOV.U32 R42, RZ, RZ, R52 ;  /* 0x000000ffff2a7224 */ /* 0x020fc400078e0034 */
        /* <DEDUP_REMOVED lines=8> */
[----:B------:R-:W-:-:S02]  /*2aa0*/  IMAD.MOV.U32 R40, RZ, RZ, R44 ;  /* 0x000000ffff287224 */ /* 0x000fc400078e002c */
[----:B------:R-:W-:Y:S01]  /*2ab0*/  IMAD.MOV.U32 R41, RZ, RZ, R45 ;  /* 0x000000ffff297224 */ /* 0x000fe200078e002d */
[----:B------:R-:W-:-:S04]  /*2ac0*/  PRMT R103, R42, 0x5410, R43 ;  /* 0x000054102a677816 */ /* 0x000fc8000000002b */
[----:B------:R-:W-:Y:S01]  /*2ad0*/  PRMT R101, R40, 0x5410, R41 ;  /* 0x0000541028657816 */ /* 0x000fe20000000029 */
[----:B------:R-:W-:Y:S06]  /*2ae0*/  @!P3 BRA `(.L_x_1321) ;  /* 0x000000000004b947 */ /* 0x000fec0003800000 */
[----:B------:R-:W-:Y:S01]  /*2af0*/  BPT.TRAP 0x1 ;  /* 0x000000040000795c */ /* 0x000fe20000300000 */
.L_x_1321:
[----:B------:R-:W-:Y:S01]  /*2b00*/  IMAD R94, R2, 0x8, R18 ;  /* 0x00000008025e7824 */ /* 0x000fe200078e0212 */
[----:B------:R-:W-:Y:S01]  /*2b10*/  SHF.L.U32 R108, R201, 0x1f, RZ ;  /* 0x0000001fc96c7819 */ /* 0x000fe200000006ff */
[----:B------:R-:W-:Y:S03]  /*2b20*/  BSSY B1, `(.L_x_1322) ;  /* 0x0000003000017945 */ /* 0x000fe60003800000 */
[----:B------:R-:W0:Y:S02]  /*2b30*/  SYNCS.PHASECHK.TRANS64.TRYWAIT P6, [R94+URZ+0x32490], R108 ;  /* 0x0324906c5e0075a7 */ /* 0x000e2400080c017f */
[----:B0-----:R-:W-:Y:S05]  /*2b40*/  @!P6 BRA `(.L_x_1323) ;  /* 0x0000015c00ece947 */ /* 0x001fea0003800000 */
.L_x_1607:
[----:B------:R-:W-:Y:S05]  /*2b50*/  BSYNC B1 ;  /* 0x0000000000017941 */ /* 0x000fea0003800000 */
.L_x_1322:
        /* <DEDUP_REMOVED lines=49> */
.L_x_1329:
[----:B------:R-:W-:Y:S05]  /*2e70*/  BSYNC B3 ;  /* 0x0000000000037941 */ /* 0x000fea0003800000 */
.L_x_1328:
[----:B--2---:R1:W-:Y:S02]  /*2e80*/  STG.E.128 desc[UR60][R50.64], R40 ;  /* 0x0000002832007986 */ /* 0x0043e4000c101d3c */
.L_x_1327:
[----:B------:R-:W-:Y:S05]  /*2e90*/  BSYNC B2 ;  /* 0x0000000000027941 */ /* 0x000fea0003800000 */
.L_x_1326:
        /* <DEDUP_REMOVED lines=13> */
[--C-:B------:R-:W-:Y:S02]  /*2f70*/  HADD2.F32 R57, -RZ, R43.reuse.H1_H1 ;  /* 0x3000002bff397230 */ /* 0x100fe40000004100 */
[----:B------:R-:W-:Y:S01]  /*2f80*/  FMUL.FTZ R110, R42, R59 ;  /* 0x0000003b2a6e7220 */ /* 0x000fe20000410000 */
[----:B------:R-:W-:Y:S02]  /*2f90*/  HADD2.F32 R43, -RZ, R43.H0_H0 ;  /* 0x2000002bff2b7230 */ /* 0x000fe40000004100 */
[----:B------:R-:W-:Y:S02]  /*2fa0*/  HADD2.F32 R41, -RZ, R41.H0_H0 ;  /* 0x20000029ff297230 */ /* 0x000fe40000004100 */
[-C--:B------:R-:W-:Y:S01]  /*2fb0*/  FMUL.FTZ R112, R57, R62.reuse ;  /* 0x0000003e39707220 */ /* 0x080fe20000410000 */
[----:B------:R-:W-:Y:S02]  /*2fc0*/  HADD2.F32 R58, -RZ, R58.H0_H0 ;  /* 0x2000003aff3a7230 */ /* 0x000fe40000004100 */
[----:B------:R-:W-:Y:S01]  /*2fd0*/  FMUL.FTZ R62, R43, R62 ;  /* 0x0000003e2b3e7220 */ /* 0x000fe20000410000 */
[----:B------:R-:W-:-:S02]  /*2fe0*/  HADD2.F32 R60, -RZ, R60.H0_H0 ;  /* 0x2000003cff3c7230 */ /* 0x000fc40000004100 */
[C---:B------:R-:W-:Y:S01]  /*2ff0*/  FMUL.FTZ R59, R41.reuse, R59 ;  /* 0x0000003b293b7220 */ /* 0x040fe20000410000 */
[----:B------:R-:W-:Y:S01]  /*3000*/  FFMA.FTZ R110, R41, R58, -R110 ;  /* 0x0000003a296e7223 */ /* 0x000fe2000001086e */
[--C-:B------:R-:W-:Y:S02]  /*3010*/  HADD2.F32 R41, -RZ, R40.reuse.H1_H1 ;  /* 0x30000028ff297230 */ /* 0x100fe40000004100 */
[----:B------:R-:W-:Y:S01]  /*3020*/  FFMA.FTZ R63, R57, R60, R62 ;  /* 0x0000003c393f7223 */ /* 0x000fe2000001003e */
[----:B------:R-:W-:Y:S01]  /*3030*/  FFMA.FTZ R61, R42, R58, R59 ;  /* 0x0000003a2a3d7223 */ /* 0x000fe2000001003b */
[--C-:B------:R-:W-:Y:S02]  /*3040*/  HADD2.F32 R57, -RZ, R109.reuse.H0_H0 ;  /* 0x2000006dff397230 */ /* 0x100fe40000004100 */
[----:B------:R-:W-:Y:S01]  /*3050*/  FFMA.FTZ R112, R43, R60, -R112 ;  /* 0x0000003c2b707223 */ /* 0x000fe20000010870 */
[----:B------:R-:W-:Y:S02]  /*3060*/  HADD2.F32 R40, -RZ, R40.H0_H0 ;  /* 0x20000028ff287230 */ /* 0x000fe40000004100 */
[----:B------:R-:W-:-:S02]  /*3070*/  HADD2.F32 R109, -RZ, R109.H1_H1 ;  /* 0x3000006dff6d7230 */ /* 0x000fc40000004100 */
[CC--:B------:R-:W-:Y:S01]  /*3080*/  FMUL.FTZ R59, R41.reuse, R57.reuse ;  /* 0x00000039293b7220 */ /* 0x0c0fe20000410000 */
[--C-:B------:R-:W-:Y:S02]  /*3090*/  HADD2.F32 R42, -RZ, R56.reuse.H1_H1 ;  /* 0x30000038ff2a7230 */ /* 0x100fe40000004100 */
[----:B------:R-:W-:Y:S01]  /*30a0*/  FMUL.FTZ R58, R40, R57 ;  /* 0x00000039283a7220 */ /* 0x000fe20000410000 */
[----:B------:R-:W-:Y:S02]  /*30b0*/  HADD2.F32 R56, -RZ, R56.H0_H0 ;  /* 0x20000038ff387230 */ /* 0x000fe40000004100 */
[--C-:B------:R-:W-:Y:S02]  /*30c0*/  HADD2.F32 R43, -RZ, R107.reuse.H1_H1 ;  /* 0x3000006bff2b7230 */ /* 0x100fe40000004100 */
[-C--:B------:R-:W-:Y:S01]  /*30d0*/  FMUL.FTZ R57, R42, R109.reuse ;  /* 0x0000006d2a397220 */ /* 0x080fe20000410000 */
[----:B------:R-:W-:Y:S02]  /*30e0*/  HADD2.F32 R107, -RZ, R107.H0_H0 ;  /* 0x2000006bff6b7230 */ /* 0x000fe40000004100 */
        /* <DEDUP_REMOVED lines=9> */
.L_x_1331:
[----:B------:R-:W-:Y:S05]  /*3180*/  BSYNC B2 ;  /* 0x0000000000027941 */ /* 0x000fea0003800000 */
.L_x_1330:
[----:B--2---:R2:W-:Y:S02]  /*3190*/  STG.E.128 desc[UR60][R50.64+0x40], R40 ;  /* 0x0000402832007986 */ /* 0x0045e4000c101d3c */
.L_x_1325:
[----:B------:R-:W-:Y:S05]  /*31a0*/  BSYNC B1 ;  /* 0x0000000000017941 */ /* 0x000fea0003800000 */
.L_x_1324:
        /* <DEDUP_REMOVED lines=19> */
[C---:B------:R-:W-:Y:S01]  /*32e0*/  FMUL.FTZ R53, R41.reuse, R53 ;  /* 0x0000003529357220 */ /* 0x040fe20000410000 */
[----:B------:R-:W-:Y:S02]  /*32f0*/  HADD2.F32 R43, -RZ, R43.H0_H0 ;  /* 0x2000002bff2b7230 */ /* 0x000fe40000004100 */
[-C--:B------:R-:W-:Y:S01]  /*3300*/  FFMA.FTZ R58, R41, R52.reuse, -R58 ;  /* 0x00000034293a7223 */ /* 0x080fe2000001083a */
[----:B------:R-:W-:Y:S01]  /*3310*/  FFMA.FTZ R55, R42, R52, R53 ;  /* 0x000000342a377223 */ /* 0x000fe20000010035 */
[----:B------:R-:W-:Y:S02]  /*3320*/  HADD2.F32 R54, -RZ, R57.H0_H0 ;  /* 0x20000039ff367230 */ /* 0x000fe40000004100 */
[----:B------:R-:W-:Y:S01]  /*3330*/  FMUL.FTZ R60, R51, R56 ;  /* 0x00000038333c7220 */ /* 0x000fe20000410000 */
[----:B------:R-:W-:-:S02]  /*3340*/  HADD2.F32 R52, -RZ, R103.H0_H0 ;  /* 0x20000067ff347230 */ /* 0x000fc40000004100 */
[C---:B------:R-:W-:Y:S01]  /*3350*/  FMUL.FTZ R56, R43.reuse, R56 ;  /* 0x000000382b387220 */ /* 0x040fe20000410000 */
[----:B------:R-:W-:Y:S02]  /*3360*/  HADD2.F32 R103, -RZ, R103.H1_H1 ;  /* 0x30000067ff677230 */ /* 0x000fe40000004100 */
[-C--:B------:R-:W-:Y:S01]  /*3370*/  FFMA.FTZ R60, R43, R54.reuse, -R60 ;  /* 0x000000362b3c7223 */ /* 0x080fe2000001083c */
[----:B------:R-:W-:Y:S02]  /*3380*/  HADD2.F32 R41, -RZ, R40.H1_H1 ;  /* 0x30000028ff297230 */ /* 0x000fe40000004100 */
[----:B------:R-:W-:Y:S01]  /*3390*/  FFMA.FTZ R59, R51, R54, R56 ;  /* 0x00000036333b7223 */ /* 0x000fe20000010038 */
[----:B------:R-:W-:Y:S02]  /*33a0*/  HADD2.F32 R42, -RZ, R50.H1_H1 ;  /* 0x30000032ff2a7230 */ /* 0x000fe40000004100 */
[----:B------:R-:W-:Y:S02]  /*33b0*/  HADD2.F32 R40, -RZ, R40.H0_H0 ;  /* 0x20000028ff287230 */ /* 0x000fe40000004100 */
[----:B------:R-:W-:Y:S01]  /*33c0*/  FMUL.FTZ R53, R41, R52 ;  /* 0x0000003429357220 */ /* 0x000fe20000410000 */
[----:B------:R-:W-:-:S02]  /*33d0*/  HADD2.F32 R50, -RZ, R50.H0_H0 ;  /* 0x20000032ff327230 */ /* 0x000fc40000004100 */
        /* <DEDUP_REMOVED lines=13> */
.L_x_1336:
[----:B------:R-:W-:Y:S05]  /*34b0*/  BSYNC B2 ;  /* 0x0000000000027941 */ /* 0x000fea0003800000 */
.L_x_1335:
[----:B--2---:R3:W-:Y:S02]  /*34c0*/  STG.E.128 desc[UR60][R48.64], R40 ;  /* 0x0000002830007986 */ /* 0x0047e4000c101d3c */
.L_x_1334:
[----:B------:R-:W-:Y:S05]  /*34d0*/  BSYNC B1 ;  /* 0x0000000000017941 */ /* 0x000fea0003800000 */
.L_x_1333:
        /* <DEDUP_REMOVED lines=46> */
.L_x_1338:
[----:B------:R-:W-:Y:S05]  /*37c0*/  BSYNC B1 ;  /* 0x0000000000017941 */ /* 0x000fea0003800000 */
.L_x_1337:
[----:B--2---:R1:W-:Y:S01]  /*37d0*/  STG.E.128 desc[UR60][R48.64+0x40], R40 ;  /* 0x0000402830007986 */ /* 0x0043e2000c101d3c */
[----:B------:R-:W-:Y:S05]  /*37e0*/  BRA `(.L_x_1332) ;  /* 0x00000014006c7947 */ /* 0x000fea0003800000 */
.L_x_1316:
        /* <DEDUP_REMOVED lines=24> */
[----:B------:R2:W3:Y:S05]  /*3970*/  @!P4 LDG.E.128 R44, desc[UR60][R50.64] ;  /* 0x0000003c322cc981 */ /* 0x0004ea000c1e1d00 */
[----:B------:R4:W5:Y:S01]  /*3980*/  @!P4 LDG.E.128 R40, desc[UR60][R48.64] ;  /* 0x0000003c3028c981 */ /* 0x000962000c1e1d00 */
[----:B0-----:R-:W-:-:S04]  /*3990*/  @!P3 LEA R52, P4, R58, R52, 0x1 ;  /* 0x000000343a34b211 */ /* 0x001fc800078808ff */
[----:B------:R-:W-:Y:S02]  /*39a0*/  @!P3 LEA.HI.X R53, R58, R53, R60, 0x1, P4 ;  /* 0x000000353a35b211 */ /* 0x000fe400020f0c3c */
[----:B--2---:R-:W-:Y:S02]  /*39b0*/  CS2R R50, SRZ ;  /* 0x0000000000327805 */ /* 0x004fe4000001ff00 */
[C---:B-1----:R-:W-:Y:S02]  /*39c0*/  @!P3 LEA R56, P4, R54.reuse, R56, 0x1 ;  /* 0x000000383638b211 */ /* 0x042fe400078808ff */
[----:B----4-:R-:W-:Y:S02]  /*39d0*/  CS2R R48, SRZ ;  /* 0x0000000000307805 */ /* 0x010fe4000001ff00 */
[----:B------:R-:W-:Y:S02]  /*39e0*/  @!P3 LEA.HI.X R57, R54, R57, R55, 0x1, P4 ;  /* 0x000000393639b211 */ /* 0x000fe400020f0c37 */
[----:B------:R-:W-:-:S02]  /*39f0*/  CS2R R54, SRZ ;  /* 0x0000000000367805 */ /* 0x000fc4000001ff00 */
[----:B------:R0:W2:Y:S02]  /*3a00*/  @!P3 LDG.E.128 R48, desc[UR60][R52.64] ;  /* 0x0000003c3430b981 */ /* 0x0000a4000c1e1d00 */
[----:B0-----:R-:W-:-:S06]  /*3a10*/  CS2R R52, SRZ ;  /* 0x0000000000347805 */ /* 0x001fcc000001ff00 */
[----:B------:R3:W4:Y:S01]  /*3a20*/  @!P3 LDG.E.128 R52, desc[UR60][R56.64] ;  /* 0x0000003c3834b981 */ /* 0x000722000c1e1d00 */
[----:B------:R-:W-:Y:S02]  /*3a30*/  ISETP.NE.AND P3, PT, R203, 0x3, PT ;  /* 0x00000003cb00780c */ /* 0x000fe40003f65270 */
[----:B------:R-:W-:Y:S01]  /*3a40*/  ISETP.GE.AND P4, PT, R16, R105, PT ;  /* 0x000000691000720c */ /* 0x000fe20003f86270 */
[----:B-----5:R-:W-:Y:S02]  /*3a50*/  IMAD.MOV.U32 R60, RZ, RZ, R43 ;  /* 0x000000ffff3c7224 */ /* 0x020fe400078e002b */
[----:B------:R-:W-:Y:S02]  /*3a60*/  IMAD.MOV.U32 R58, RZ, RZ, R42 ;  /* 0x000000ffff3a7224 */ /* 0x000fe400078e002a */
[----:B------:R-:W-:Y:S02]  /*3a70*/  IMAD.MOV.U32 R61, RZ, RZ, R40 ;  /* 0x000000ffff3d7224 */ /* 0x000fe400078e0028 */
[----:B------:R-:W-:Y:S01]  /*3a80*/  IMAD.MOV.U32 R62, RZ, RZ, R41 ;  /* 0x000000ffff3e7224 */ /* 0x000fe200078e0029 */
[----:B------:R-:W-:Y:S01]  /*3a90*/  PRMT R126, R60, 0x7610, R126 ;  /* 0x000076103c7e7816 */ /* 0x000fe2000000007e */
[----:B---3--:R-:W-:Y:S01]  /*3aa0*/  IMAD.MOV.U32 R56, RZ, RZ, R47 ;  /* 0x000000ffff387224 */ /* 0x008fe200078e002f */
[----:B------:R-:W-:Y:S01]  /*3ab0*/  PRMT R120, R120, 0x5410, R58 ;  /* 0x0000541078787816 */ /* 0x000fe2000000003a */
[----:B------:R-:W-:Y:S01]  /*3ac0*/  IMAD.MOV.U32 R57, RZ, RZ, R44 ;  /* 0x000000ffff397224 */ /* 0x000fe200078e002c */
[----:B------:R-:W-:Y:S01]  /*3ad0*/  PRMT R121, R61, 0x7610, R121 ;  /* 0x000076103d797816 */ /* 0x000fe20000000079 */
[----:B------:R-:W-:Y:S01]  /*3ae0*/  IMAD.MOV.U32 R60, RZ, RZ, R45 ;  /* 0x000000ffff3c7224 */ /* 0x000fe200078e002d */
[----:B------:R-:W-:Y:S01]  /*3af0*/  PRMT R122, R62, 0x7610, R122 ;  /* 0x000076103e7a7816 */ /* 0x000fe2000000007a */
[----:B------:R-:W-:Y:S01]  /*3b00*/  IMAD.MOV.U32 R58, RZ, RZ, R46 ;  /* 0x000000ffff3a7224 */ /* 0x000fe200078e002e */
[----:B------:R-:W-:Y:S01]  /*3b10*/  PRMT R126, R126, 0x5410, R56 ;  /* 0x000054107e7e7816 */ /* 0x000fe20000000038 */
[----:B--2---:R-:W-:Y:S01]  /*3b20*/  IMAD.MOV.U32 R56, RZ, RZ, R50 ;  /* 0x000000ffff387224 */ /* 0x004fe200078e0032 */
[----:B------:R-:W-:Y:S01]  /*3b30*/  PRMT R121, R121, 0x5410, R57 ;  /* 0x0000541079797816 */ /* 0x000fe20000000039 */
[----:B------:R-:W-:Y:S01]  /*3b40*/  IMAD.MOV.U32 R57, RZ, RZ, R51 ;  /* 0x000000ffff397224 */ /* 0x000fe200078e0033 */
[----:B------:R-:W-:Y:S01]  /*3b50*/  PRMT R122, R122, 0x5410, R60 ;  /* 0x000054107a7a7816 */ /* 0x000fe2000000003c */
[----:B------:R-:W-:Y:S01]  /*3b60*/  IMAD.MOV.U32 R60, RZ, RZ, R49 ;  /* 0x000000ffff3c7224 */ /* 0x000fe200078e0031 */
[----:B------:R-:W-:-:S02]  /*3b70*/  PRMT R120, R58, 0x7610, R120 ;  /* 0x000076103a787816 */ /* 0x000fc40000000078 */
[----:B------:R-:W-:Y:S02]  /*3b80*/  MOV R58, R48 ;  /* 0x00000030003a7202 */ /* 0x000fe40000000f00 */
[----:B------:R-:W-:Y:S02]  /*3b90*/  PRMT R115, R56, 0x5410, R57 ;  /* 0x0000541038737816 */ /* 0x000fe40000000039 */
[----:B------:R-:W-:Y:S01]  /*3ba0*/  PRMT R116, R58, 0x5410, R60 ;  /* 0x000054103a747816 */ /* 0x000fe2000000003c */
[----:B----4-:R-:W-:Y:S02]  /*3bb0*/  IMAD.MOV.U32 R56, RZ, RZ, R54 ;  /* 0x000000ffff387224 */ /* 0x010fe400078e0036 */
[----:B------:R-:W-:Y:S02]  /*3bc0*/  IMAD.MOV.U32 R57, RZ, RZ, R55 ;  /* 0x000000ffff397224 */ /* 0x000fe400078e0037 */
[----:B------:R-:W-:Y:S02]  /*3bd0*/  IMAD.MOV.U32 R58, RZ, RZ, R52 ;  /* 0x000000ffff3a7224 */ /* 0x000fe400078e0034 */
[----:B------:R-:W-:Y:S01]  /*3be0*/  IMAD.MOV.U32 R60, RZ, RZ, R53 ;  /* 0x000000ffff3c7224 */ /* 0x000fe200078e0035 */
[----:B------:R-:W-:-:S04]  /*3bf0*/  PRMT R117, R56, 0x5410, R57 ;  /* 0x0000541038757816 */ /* 0x000fc80000000039 */
[----:B------:R-:W-:Y:S01]  /*3c00*/  PRMT R118, R58, 0x5410, R60 ;  /* 0x000054103a767816 */ /* 0x000fe2000000003c */
[----:B------:R-:W-:Y:S06]  /*3c10*/  @!P3 BRA `(.L_x_1339) ;  /* 0x000000000004b947 */ /* 0x000fec0003800000 */
[----:B------:R-:W-:Y:S01]  /*3c20*/  BPT.TRAP 0x1 ;  /* 0x000000040000795c */ /* 0x000fe20000300000 */
.L_x_1339:
        /* <DEDUP_REMOVED lines=9> */
.L_x_1608:
[----:B------:R-:W-:Y:S05]  /*3cc0*/  BSYNC B1 ;  /* 0x0000000000017941 */ /* 0x000fea0003800000 */
.L_x_1340:
        /* <DEDUP_REMOVED lines=26> */
[----:B------:R-:W-:Y:S02]  /*3e70*/  SHF.R.U32.HI R45, RZ, 0x10, R45 ;  /* 0x00000010ff2d7819 */ /* 0x000fe4000001162d */
[--C-:B------:R-:W-:Y:S02]  /*3e80*/  SHF.R.U64 R119, R40, 0x10, R41.reuse ;  /* 0x0000001028777819 */ /* 0x100fe40000001229 */
[----:B------:R-:W-:Y:S02]  /*3e90*/  SHF.R.U32.HI R123, RZ, 0x10, R41 ;  /* 0x00000010ff7b7819 */ /* 0x000fe40000011629 */
[--C-:B------:R-:W-:Y:S01]  /*3ea0*/  SHF.R.U64 R40, R42, 0x10, R43.reuse ;  /* 0x000000102a287819 */ /* 0x100fe2000000122b */
[----:B-1----:R-:W-:Y:S01]  /*3eb0*/  HADD2.F32 R42, -RZ, R57.H0_H0 ;  /* 0x20000039ff2a7230 */ /* 0x002fe20000004100 */
[----:B------:R-:W-:Y:S01]  /*3ec0*/  SHF.R.U32.HI R125, RZ, 0x10, R43 ;  /* 0x00000010ff7d7819 */ /* 0x000fe2000001162b */
[--C-:B--2---:R-:W-:Y:S01]  /*3ed0*/  HADD2.F32 R43, -RZ, R61.reuse.H0_H0 ;  /* 0x2000003dff2b7230 */ /* 0x104fe20000004100 */
[--C-:B------:R-:W-:Y:S01]  /*3ee0*/  SHF.R.U64 R41, R46, 0x10, R47.reuse ;  /* 0x000000102e297819 */ /* 0x100fe2000000122f */
[----:B------:R-:W-:Y:S01]  /*3ef0*/  HADD2.F32 R46, -RZ, R61.H1_H1 ;  /* 0x3000003dff2e7230 */ /* 0x000fe20000004100 */
[----:B------:R-:W-:Y:S01]  /*3f00*/  SHF.R.U32.HI R128, RZ, 0x10, R47 ;  /* 0x00000010ff807819 */ /* 0x000fe2000001162f */
[----:B------:R-:W-:-:S02]  /*3f10*/  HADD2.F32 R47, -RZ, R122.H0_H0 ;  /* 0x2000007aff2f7230 */ /* 0x000fc40000004100 */
[----:B------:R-:W-:Y:S02]  /*3f20*/  HADD2.F32 R61, -RZ, R45.H0_H0 ;  /* 0x2000002dff3d7230 */ /* 0x000fe40000004100 */
[----:B------:R-:W-:Y:S02]  /*3f30*/  HADD2.F32 R122, -RZ, R122.H1_H1 ;  /* 0x3000007aff7a7230 */ /* 0x000fe40000004100 */
[----:B------:R-:W-:Y:S02]  /*3f40*/  HADD2.F32 R45, -RZ, R57.H1_H1 ;  /* 0x30000039ff2d7230 */ /* 0x000fe40000004100 */
[-C--:B------:R-:W-:Y:S01]  /*3f50*/  FMUL.FTZ R124, R46, R61.reuse ;  /* 0x0000003d2e7c7220 */ /* 0x080fe20000410000 */
[----:B------:R-:W-:Y:S02]  /*3f60*/  HADD2.F32 R57, -RZ, R123.H0_H0 ;  /* 0x2000007bff397230 */ /* 0x000fe40000004100 */
[-C--:B------:R-:W-:Y:S01]  /*3f70*/  FMUL.FTZ R123, R43, R122.reuse ;  /* 0x0000007a2b7b7220 */ /* 0x080fe20000410000 */
[----:B------:R-:W-:Y:S01]  /*3f80*/  FMUL.FTZ R122, R42, R122 ;  /* 0x0000007a2a7a7220 */ /* 0x000fe20000410000 */
[----:B------:R-:W-:Y:S01]  /*3f90*/  FMUL.FTZ R61, R45, R61 ;  /* 0x0000003d2d3d7220 */ /* 0x000fe20000410000 */
[----:B------:R-:W-:-:S02]  /*3fa0*/  HADD2.F32 R128, -RZ, R128.H0_H0 ;  /* 0x20000080ff807230 */ /* 0x000fc40000004100 */
[----:B------:R-:W-:Y:S01]  /*3fb0*/  FFMA.FTZ R45, R45, R57, -R124 ;  /* 0x000000392d2d7223 */ /* 0x000fe2000001087c */
[----:B------:R-:W-:Y:S01]  /*3fc0*/  FFMA.FTZ R42, R42, R47, -R123 ;  /* 0x0000002f2a2a7223 */ /* 0x000fe2000001087b */
[----:B------:R-:W-:Y:S01]  /*3fd0*/  FFMA.FTZ R46, R46, R57, R61 ;  /* 0x000000392e2e7223 */ /* 0x000fe2000001003d */
[----:B------:R-:W-:Y:S01]  /*3fe0*/  FFMA.FTZ R43, R43, R47, R122 ;  /* 0x0000002f2b2b7223 */ /* 0x000fe2000001007a */
[--C-:B------:R-:W-:Y:S02]  /*3ff0*/  HADD2.F32 R57, -RZ, R63.reuse.H0_H0 ;  /* 0x2000003fff397230 */ /* 0x100fe40000004100 */
[----:B------:R-:W-:Y:S01]  /*4000*/  HADD2.F32 R63, -RZ, R63.H1_H1 ;  /* 0x3000003fff3f7230 */ /* 0x000fe20000004100 */
[----:B------:R-:W-:Y:S01]  /*4010*/  F2FP.F16.F32.PACK_AB R42, R45, R42 ;  /* 0x0000002a2d2a723e */ /* 0x000fe200000000ff */
[--C-:B------:R-:W-:Y:S02]  /*4020*/  HADD2.F32 R47, -RZ, R59.reuse.H0_H0 ;  /* 0x2000003bff2f7230 */ /* 0x100fe40000004100 */
[----:B------:R-:W-:-:S02]  /*4030*/  HADD2.F32 R59, -RZ, R59.H1_H1 ;  /* 0x3000003bff3b7230 */ /* 0x000fc40000004100 */
[-C--:B------:R-:W-:Y:S01]  /*4040*/  FMUL.FTZ R132, R63, R128.reuse ;  /* 0x000000803f847220 */ /* 0x080fe20000410000 */
[--C-:B------:R-:W-:Y:S02]  /*4050*/  HADD2.F32 R122, -RZ, R126.reuse.H0_H0 ;  /* 0x2000007eff7a7230 */ /* 0x100fe40000004100 */
[----:B------:R-:W-:Y:S02]  /*4060*/  HADD2.F32 R124, -RZ, R125.H0_H0 ;  /* 0x2000007dff7c7230 */ /* 0x000fe40000004100 */
[----:B------:R-:W-:Y:S01]  /*4070*/  FMUL.FTZ R128, R59, R128 ;  /* 0x000000803b807220 */ /* 0x000fe20000410000 */
[----:B------:R-:W-:Y:S02]  /*4080*/  HADD2.F32 R126, -RZ, R126.H1_H1 ;  /* 0x3000007eff7e7230 */ /* 0x000fe40000004100 */
[----:B------:R-:W-:Y:S02]  /*4090*/  HADD2.F32 R61, -RZ, R121.H0_H0 ;  /* 0x20000079ff3d7230 */ /* 0x000fe40000004100 */
[-C--:B------:R-:W-:Y:S01]  /*40a0*/  FFMA.FTZ R128, R63, R124.reuse, R128 ;  /* 0x0000007c3f807223 */ /* 0x080fe20000010080 */
[----:B------:R-:W-:Y:S01]  /*40b0*/  FFMA.FTZ R132, R59, R124, -R132 ;  /* 0x0000007c3b847223 */ /* 0x000fe20000010884 */
[----:B------:R-:W-:Y:S01]  /*40c0*/  FMUL.FTZ R130, R57, R126 ;  /* 0x0000007e39827220 */ /* 0x000fe20000410000 */
[----:B------:R-:W-:-:S02]  /*40d0*/  HADD2.F32 R63, -RZ, R44.H0_H0 ;  /* 0x2000002cff3f7230 */ /* 0x000fc40000004100 */
[C---:B------:R-:W-:Y:S01]  /*40e0*/  FMUL.FTZ R126, R47.reuse, R126 ;  /* 0x0000007e2f7e7220 */ /* 0x040fe20000410000 */
[----:B------:R-:W-:Y:S02]  /*40f0*/  HADD2.F32 R121, -RZ, R121.H1_H1 ;  /* 0x30000079ff797230 */ /* 0x000fe40000004100 */
[-C--:B------:R-:W-:Y:S01]  /*4100*/  FFMA.FTZ R47, R47, R122.reuse, -R130 ;  /* 0x0000007a2f2f7223 */ /* 0x080fe20000010882 */
[----:B------:R-:W-:Y:S02]  /*4110*/  HADD2.F32 R59, -RZ, R60.H0_H0 ;  /* 0x2000003cff3b7230 */ /* 0x000fe40000004100 */
[----:B------:R-:W-:Y:S01]  /*4120*/  FFMA.FTZ R57, R57, R122, R126 ;  /* 0x0000007a39397223 */ /* 0x000fe2000001007e */
[----:B------:R-:W-:Y:S02]  /*4130*/  HADD2.F32 R44, -RZ, R56.H0_H0 ;  /* 0x20000038ff2c7230 */ /* 0x000fe40000004100 */
[----:B------:R-:W-:Y:S02]  /*4140*/  HADD2.F32 R60, -RZ, R60.H1_H1 ;  /* 0x3000003cff3c7230 */ /* 0x000fe40000004100 */
[----:B------:R-:W-:Y:S01]  /*4150*/  FMUL.FTZ R123, R59, R121 ;  /* 0x000000793b7b7220 */ /* 0x000fe20000410000 */
[----:B------:R-:W-:-:S02]  /*4160*/  HADD2.F32 R56, -RZ, R56.H1_H1 ;  /* 0x30000038ff387230 */ /* 0x000fc40000004100 */
[----:B------:R-:W-:Y:S01]  /*4170*/  FMUL.FTZ R122, R44, R121 ;  /* 0x000000792c7a7220 */ /* 0x000fe20000410000 */
[----:B------:R-:W-:Y:S02]  /*4180*/  HADD2.F32 R119, -RZ, R119.H0_H0 ;  /* 0x20000077ff777230 */ /* 0x000fe40000004100 */
[----:B------:R-:W-:Y:S01]  /*4190*/  FMUL.FTZ R121, R60, R63 ;  /* 0x0000003f3c797220 */ /* 0x000fe20000410000 */
[-C--:B------:R-:W-:Y:S01]  /*41a0*/  FFMA.FTZ R123, R44, R61.reuse, -R123 ;  /* 0x0000003d2c7b7223 */ /* 0x080fe2000001087b */
[----:B------:R-:W-:Y:S01]  /*41b0*/  FFMA.FTZ R122, R59, R61, R122 ;  /* 0x0000003d3b7a7223 */ /* 0x000fe2000001007a */
[C---:B------:R-:W-:Y:S01]  /*41c0*/  FMUL.FTZ R63, R56.reuse, R63 ;  /* 0x0000003f383f7220 */ /* 0x040fe20000410000 */
[----:B------:R-:W-:Y:S01]  /*41d0*/  FFMA.FTZ R124, R56, R119, -R121 ;  /* 0x00000077387c7223 */ /* 0x000fe20000010879 */
[----:B------:R-:W-:Y:S01]  /*41e0*/  HADD2.F32 R61, -RZ, R41.H0_H0 ;  /* 0x20000029ff3d7230 */ /* 0x000fe20000004100 */
[----:B------:R-:W-:Y:S01]  /*41f0*/  F2FP.F16.F32.PACK_AB R128, R128, R57 ;  /* 0x000000398080723e */ /* 0x000fe200000000ff */
[----:B------:R-:W-:-:S02]  /*4200*/  HADD2.F32 R44, -RZ, R62.H0_H0 ;  /* 0x2000003eff2c7230 */ /* 0x000fc40000004100 */
[----:B------:R-:W-:Y:S01]  /*4210*/  FFMA.FTZ R63, R60, R119, R63 ;  /* 0x000000773c3f7223 */ /* 0x000fe2000001003f */
[----:B------:R-:W-:Y:S02]  /*4220*/  HADD2.F32 R56, -RZ, R120.H1_H1 ;  /* 0x30000078ff387230 */ /* 0x000fe40000004100 */
[----:B------:R-:W-:Y:S02]  /*4230*/  HADD2.F32 R41, -RZ, R58.H0_H0 ;  /* 0x2000003aff297230 */ /* 0x000fe40000004100 */
[----:B------:R-:W-:Y:S01]  /*4240*/  HADD2.F32 R62, -RZ, R62.H1_H1 ;  /* 0x3000003eff3e7230 */ /* 0x000fe20000004100 */
[----:B------:R-:W-:Y:S01]  /*4250*/  F2FP.F16.F32.PACK_AB R60, R63, R122 ;  /* 0x0000007a3f3c723e */ /* 0x000fe200000000ff */
[----:B------:R-:W-:Y:S02]  /*4260*/  HADD2.F32 R120, -RZ, R120.H0_H0 ;  /* 0x20000078ff787230 */ /* 0x000fe40000004100 */
[----:B------:R-:W-:Y:S02]  /*4270*/  HADD2.F32 R58, -RZ, R58.H1_H1 ;  /* 0x3000003aff3a7230 */ /* 0x000fe40000004100 */
[----:B------:R-:W-:Y:S01]  /*4280*/  FMUL.FTZ R121, R62, R61 ;  /* 0x0000003d3e797220 */ /* 0x000fe20000410000 */
[----:B------:R-:W-:-:S02]  /*4290*/  HADD2.F32 R59, -RZ, R40.H0_H0 ;  /* 0x20000028ff3b7230 */ /* 0x000fc40000004100 */
[-C--:B------:R-:W-:Y:S01]  /*42a0*/  FMUL.FTZ R40, R44, R120.reuse ;  /* 0x000000782c287220 */ /* 0x080fe20000410000 */
[C---:B------:R-:W-:Y:S01]  /*42b0*/  FMUL.FTZ R119, R41.reuse, R120 ;  /* 0x0000007829777220 */ /* 0x040fe20000410000 */
[----:B------:R-:W-:Y:S01]  /*42c0*/  FMUL.FTZ R61, R58, R61 ;  /* 0x0000003d3a3d7220 */ /* 0x000fe20000410000 */
[----:B------:R-:W-:Y:S02]  /*42d0*/  IMAD.MOV.U32 R57, RZ, RZ, R42 ;  /* 0x000000ffff397224 */ /* 0x000fe400078e002a */
[-C--:B------:R-:W-:Y:S01]  /*42e0*/  FFMA.FTZ R40, R41, R56.reuse, -R40 ;  /* 0x0000003829287223 */ /* 0x080fe20000010828 */
[----:B------:R-:W-:Y:S01]  /*42f0*/  FFMA.FTZ R119, R44, R56, R119 ;  /* 0x000000382c777223 */ /* 0x000fe20000010077 */
[-C--:B------:R-:W-:Y:S01]  /*4300*/  FFMA.FTZ R121, R58, R59.reuse, -R121 ;  /* 0x0000003b3a797223 */ /* 0x080fe20000010879 */
[----:B------:R-:W-:Y:S01]  /*4310*/  FFMA.FTZ R62, R62, R59, R61 ;  /* 0x0000003b3e3e7223 */ /* 0x000fe2000001003d */
[----:B------:R-:W-:Y:S01]  /*4320*/  F2FP.F16.F32.PACK_AB R59, R132, R47 ;  /* 0x0000002f843b723e */ /* 0x000fe200000000ff */
[----:B------:R-:W-:Y:S01]  /*4330*/  IMAD.MOV.U32 R63, RZ, RZ, R128 ;  /* 0x000000ffff3f7224 */ /* 0x000fe200078e0080 */
[----:B------:R-:W-:-:S02]  /*4340*/  F2FP.F16.F32.PACK_AB R61, R46, R43 ;  /* 0x0000002b2e3d723e */ /* 0x000fc400000000ff */
[----:B------:R-:W-:Y:S02]  /*4350*/  F2FP.F16.F32.PACK_AB R56, R124, R123 ;  /* 0x0000007b7c38723e */ /* 0x000fe400000000ff */
[----:B------:R-:W-:Y:S02]  /*4360*/  F2FP.F16.F32.PACK_AB R58, R121, R40 ;  /* 0x00000028793a723e */ /* 0x000fe400000000ff */
[----:B------:R-:W-:-:S07]  /*4370*/  F2FP.F16.F32.PACK_AB R62, R62, R119 ;  /* 0x000000773e3e723e */ /* 0x000fce00000000ff */
.L_x_1345:
[----:B------:R-:W-:Y:S05]  /*4380*/  BSYNC B2 ;  /* 0x0000000000027941 */ /* 0x000fea0003800000 */
.L_x_1344:
        /* <DEDUP_REMOVED lines=12> */
.L_x_1343:
[----:B------:R-:W-:Y:S05]  /*4450*/  BSYNC B1 ;  /* 0x0000000000017941 */ /* 0x000fea0003800000 */
.L_x_1342:
        /* <DEDUP_REMOVED lines=15> */
[----:B------:R-:W-:-:S05]  /*4550*/  LEA.HI.SX32 R59, R111, R86, 0x1c ;  /* 0x000000566f3b7211 */ /* 0x000fca00078fe2ff */
[----:B------:R-:W-:-:S05]  /*4560*/  IMAD.SHL.U32 R59, R59, 0x8, RZ ;  /* 0x000000083b3b7824 */ /* 0x000fca00078e00ff */
        /* <DEDUP_REMOVED lines=10> */
[----:B------:R-:W-:Y:S02]  /*4610*/  SHF.R.U64 R60, R48, 0x10, R49 ;  /* 0x00000010303c7819 */ /* 0x000fe40000001231 */
[----:B------:R-:W-:Y:S02]  /*4620*/  SHF.R.U32.HI R62, RZ, 0x10, R53 ;  /* 0x00000010ff3e7819 */ /* 0x000fe40000011635 */
[--C-:B------:R-:W-:Y:S01]  /*4630*/  SHF.R.U64 R48, R50, 0x10, R51.reuse ;  /* 0x0000001032307819 */ /* 0x100fe20000001233 */
[----:B--2---:R-:W-:Y:S01]  /*4640*/  IMAD.MOV.U32 R50, RZ, RZ, R44 ;  /* 0x000000ffff327224 */ /* 0x004fe200078e002c */
[----:B------:R-:W-:Y:S01]  /*4650*/  SHF.R.U32.HI R105, RZ, 0x10, R51 ;  /* 0x00000010ff697819 */ /* 0x000fe20000011633 */
[----:B------:R-:W-:Y:S01]  /*4660*/  IMAD.MOV.U32 R51, RZ, RZ, R46 ;  /* 0x000000ffff337224 */ /* 0x000fe200078e002e */
[----:B------:R-:W-:Y:S01]  /*4670*/  SHF.R.U64 R107, R52, 0x10, R53 ;  /* 0x00000010346b7819 */ /* 0x000fe20000001235 */
[----:B-1----:R-:W-:Y:S01]  /*4680*/  IMAD.MOV.U32 R44, RZ, RZ, R43 ;  /* 0x000000ffff2c7224 */ /* 0x002fe200078e002b */
[----:B------:R-:W-:Y:S01]  /*4690*/  SHF.R.U32.HI R61, RZ, 0x10, R49 ;  /* 0x00000010ff3d7819 */ /* 0x000fe20000011631 */
[----:B------:R-:W-:Y:S01]  /*46a0*/  HADD2.F32 R53, -RZ, R118.H1_H1 ;  /* 0x30000076ff357230 */ /* 0x000fe20000004100 */
[--C-:B------:R-:W-:Y:S01]  /*46b0*/  SHF.R.U64 R49, R54, 0x10, R55.reuse ;  /* 0x0000001036317819 */ /* 0x100fe20000001237 */
[----:B------:R-:W-:Y:S01]  /*46c0*/  HADD2.F32 R46, -RZ, R45.H0_H0 ;  /* 0x2000002dff2e7230 */ /* 0x000fe20000004100 */
[----:B------:R-:W-:Y:S01]  /*46d0*/  SHF.R.U32.HI R63, RZ, 0x10, R55 ;  /* 0x00000010ff3f7819 */ /* 0x000fe20000011637 */
[----:B------:R-:W-:-:S02]  /*46e0*/  HADD2.F32 R43, -RZ, R41.H0_H0 ;  /* 0x20000029ff2b7230 */ /* 0x000fc40000004100 */
[----:B------:R-:W-:Y:S02]  /*46f0*/  HADD2.F32 R45, -RZ, R45.H1_H1 ;  /* 0x3000002dff2d7230 */ /* 0x000fe40000004100 */
[-C--:B------:R-:W-:Y:S01]  /*4700*/  FMUL.FTZ R104, R46, R53.reuse ;  /* 0x000000352e687220 */ /* 0x080fe20000410000 */
[----:B------:R-:W-:Y:S02]  /*4710*/  HADD2.F32 R62, -RZ, R62.H0_H0 ;  /* 0x2000003eff3e7230 */ /* 0x000fe40000004100 */
[----:B------:R-:W-:Y:S01]  /*4720*/  FMUL.FTZ R53, R43, R53 ;  /* 0x000000352b357220 */ /* 0x000fe20000410000 */
[----:B------:R-:W-:Y:S02]  /*4730*/  HADD2.F32 R52, -RZ, R116.H1_H1 ;  /* 0x30000074ff347230 */ /* 0x000fe40000004100 */
[----:B------:R-:W-:Y:S02]  /*4740*/  HADD2.F32 R41, -RZ, R41.H1_H1 ;  /* 0x30000029ff297230 */ /* 0x000fe40000004100 */
[----:B------:R-:W-:Y:S01]  /*4750*/  FMUL.FTZ R106, R45, R62 ;  /* 0x0000003e2d6a7220 */ /* 0x000fe20000410000 */
[----:B------:R-:W-:-:S02]  /*4760*/  HADD2.F32 R54, -RZ, R61.H0_H0 ;  /* 0x2000003dff367230 */ /* 0x000fc40000004100 */
[-C--:B------:R-:W-:Y:S01]  /*4770*/  FFMA.FTZ R104, R43, R52.reuse, -R104 ;  /* 0x000000342b687223 */ /* 0x080fe20000010868 */
[----:B------:R-:W-:Y:S01]  /*4780*/  FFMA.FTZ R55, R46, R52, R53 ;  /* 0x000000342e377223 */ /* 0x000fe20000010035 */
[C---:B------:R-:W-:Y:S01]  /*4790*/  FMUL.FTZ R62, R41.reuse, R62 ;  /* 0x0000003e293e7220 */ /* 0x040fe20000410000 */
[----:B------:R-:W-:Y:S02]  /*47a0*/  HADD2.F32 R52, -RZ, R117.H1_H1 ;  /* 0x30000075ff347230 */ /* 0x000fe40000004100 */
[-C--:B------:R-:W-:Y:S01]  /*47b0*/  FFMA.FTZ R61, R41, R54.reuse, -R106 ;  /* 0x00000036293d7223 */ /* 0x080fe2000001086a */
[----:B------:R-:W-:Y:S02]  /*47c0*/  HADD2.F32 R43, -RZ, R47.H0_H0 ;  /* 0x2000002fff2b7230 */ /* 0x000fe40000004100 */
[----:B------:R-:W-:Y:S01]  /*47d0*/  FFMA.FTZ R62, R45, R54, R62 ;  /* 0x000000362d3e7223 */ /* 0x000fe2000001003e */
[----:B------:R-:W-:Y:S02]  /*47e0*/  HADD2.F32 R41, -RZ, R44.H0_H0 ;  /* 0x2000002cff297230 */ /* 0x000fe40000004100 */
[----:B------:R-:W-:-:S02]  /*47f0*/  HADD2.F32 R53, -RZ, R63.H0_H0 ;  /* 0x2000003fff357230 */ /* 0x000fc40000004100 */
[-C--:B------:R-:W-:Y:S01]  /*4800*/  FMUL.FTZ R54, R43, R52.reuse ;  /* 0x000000342b367220 */ /* 0x080fe20000410000 */
[----:B------:R-:W-:Y:S02]  /*4810*/  HADD2.F32 R44, -RZ, R44.H1_H1 ;  /* 0x3000002cff2c7230 */ /* 0x000fe40000004100 */
[----:B------:R-:W-:Y:S01]  /*4820*/  FMUL.FTZ R52, R41, R52 ;  /* 0x0000003429347220 */ /* 0x000fe20000410000 */
[----:B------:R-:W-:Y:S02]  /*4830*/  HADD2.F32 R46, -RZ, R115.H1_H1 ;  /* 0x30000073ff2e7230 */ /* 0x000fe40000004100 */
[----:B------:R-:W-:Y:S02]  /*4840*/  HADD2.F32 R47, -RZ, R47.H1_H1 ;  /* 0x3000002fff2f7230 */ /* 0x000fe40000004100 */
[----:B------:R-:W-:Y:S01]  /*4850*/  FMUL.FTZ R106, R44, R53 ;  /* 0x000000352c6a7220 */ /* 0x000fe20000410000 */
[----:B------:R-:W-:Y:S02]  /*4860*/  HADD2.F32 R45, -RZ, R105.H0_H0 ;  /* 0x20000069ff2d7230 */ /* 0x000fe40000004100 */
[----:B------:R-:W-:Y:S01]  /*4870*/  FFMA.FTZ R52, R43, R46, R52 ;  /* 0x0000002e2b347223 */ /* 0x000fe20000010034 */
[----:B------:R-:W-:-:S02]  /*4880*/  HADD2.F32 R118, -RZ, R118.H0_H0 ;  /* 0x20000076ff767230 */ /* 0x000fc40000004100 */
[C---:B------:R-:W-:Y:S01]  /*4890*/  FMUL.FTZ R63, R47.reuse, R53 ;  /* 0x000000352f3f7220 */ /* 0x040fe20000410000 */
[--C-:B------:R-:W-:Y:S02]  /*48a0*/  HADD2.F32 R43, -RZ, R50.reuse.H0_H0 ;  /* 0x20000032ff2b7230 */ /* 0x100fe40000004100 */
[-C--:B------:R-:W-:Y:S01]  /*48b0*/  FFMA.FTZ R105, R47, R45.reuse, R106 ;  /* 0x0000002d2f697223 */ /* 0x080fe2000001006a */
[----:B------:R-:W-:Y:S02]  /*48c0*/  HADD2.F32 R47, -RZ, R107.H0_H0 ;  /* 0x2000006bff2f7230 */ /* 0x000fe40000004100 */
[----:B------:R-:W-:Y:S01]  /*48d0*/  FFMA.FTZ R54, R41, R46, -R54 ;  /* 0x0000002e29367223 */ /* 0x000fe20000010836 */
[----:B------:R-:W-:Y:S02]  /*48e0*/  HADD2.F32 R50, -RZ, R50.H1_H1 ;  /* 0x30000032ff327230 */ /* 0x000fe40000004100 */
[----:B------:R-:W-:Y:S01]  /*48f0*/  FFMA.FTZ R63, R44, R45, -R63 ;  /* 0x0000002d2c3f7223 */ /* 0x000fe2000001083f */
[----:B------:R-:W-:-:S02]  /*4900*/  HADD2.F32 R116, -RZ, R116.H0_H0 ;  /* 0x20000074ff747230 */ /* 0x000fc40000004100 */
[----:B------:R-:W-:Y:S01]  /*4910*/  FMUL.FTZ R44, R43, R118 ;  /* 0x000000762b2c7220 */ /* 0x000fe20000410000 */
[--C-:B------:R-:W-:Y:S02]  /*4920*/  HADD2.F32 R41, -RZ, R40.reuse.H0_H0 ;  /* 0x20000028ff297230 */ /* 0x100fe40000004100 */
[-C--:B------:R-:W-:Y:S01]  /*4930*/  FMUL.FTZ R53, R50, R47.reuse ;  /* 0x0000002f32357220 */ /* 0x080fe20000410000 */
[----:B------:R-:W-:Y:S01]  /*4940*/  HADD2.F32 R40, -RZ, R40.H1_H1 ;  /* 0x30000028ff287230 */ /* 0x000fe20000004100 */
[----:B------:R-:W-:Y:S01]  /*4950*/  F2FP.F16.F32.PACK_AB R54, R63, R54 ;  /* 0x000000363f36723e */ /* 0x000fe200000000ff */
[----:B------:R-:W-:Y:S02]  /*4960*/  HADD2.F32 R45, -RZ, R60.H0_H0 ;  /* 0x2000003cff2d7230 */ /* 0x000fe40000004100 */
[C---:B------:R-:W-:Y:S01]  /*4970*/  FMUL.FTZ R118, R41.reuse, R118 ;  /* 0x0000007629767220 */ /* 0x040fe20000410000 */
[----:B------:R-:W-:Y:S01]  /*4980*/  FFMA.FTZ R44, R41, R116, -R44 ;  /* 0x00000074292c7223 */ /* 0x000fe2000001082c */
[----:B------:R-:W-:Y:S01]  /*4990*/  FMUL.FTZ R47, R40, R47 ;  /* 0x0000002f282f7220 */ /* 0x000fe20000410000 */
[----:B------:R-:W-:-:S02]  /*49a0*/  HADD2.F32 R41, -RZ, R51.H0_H0 ;  /* 0x20000033ff297230 */ /* 0x000fc40000004100 */
[-C--:B------:R-:W-:Y:S01]  /*49b0*/  FFMA.FTZ R53, R40, R45.reuse, -R53 ;  /* 0x0000002d28357223 */ /* 0x080fe20000010835 */
[----:B------:R-:W-:Y:S02]  /*49c0*/  HADD2.F32 R117, -RZ, R117.H0_H0 ;  /* 0x20000075ff757230 */ /* 0x000fe40000004100 */
[----:B------:R-:W-:Y:S01]  /*49d0*/  FFMA.FTZ R118, R43, R116, R118 ;  /* 0x000000742b767223 */ /* 0x000fe20000010076 */
[----:B------:R-:W-:Y:S02]  /*49e0*/  HADD2.F32 R49, -RZ, R49.H0_H0 ;  /* 0x20000031ff317230 */ /* 0x000fe40000004100 */
[----:B------:R-:W-:Y:S01]  /*49f0*/  FFMA.FTZ R47, R50, R45, R47 ;  /* 0x0000002d322f7223 */ /* 0x000fe2000001002f */
[--C-:B------:R-:W-:Y:S02]  /*4a00*/  HADD2.F32 R40, -RZ, R42.reuse.H0_H0 ;  /* 0x2000002aff287230 */ /* 0x100fe40000004100 */
[----:B------:R-:W-:Y:S01]  /*4a10*/  FMUL.FTZ R43, R41, R117 ;  /* 0x00000075292b7220 */ /* 0x000fe20000410000 */
[----:B------:R-:W-:Y:S01]  /*4a20*/  HADD2.F32 R51, -RZ, R51.H1_H1 ;  /* 0x30000033ff337230 */ /* 0x000fe20000004100 */
[----:B------:R-:W-:Y:S01]  /*4a30*/  F2FP.F16.F32.PACK_AB R52, R105, R52 ;  /* 0x000000346934723e */ /* 0x000fe200000000ff */
[----:B------:R-:W-:-:S02]  /*4a40*/  HADD2.F32 R42, -RZ, R42.H1_H1 ;  /* 0x3000002aff2a7230 */ /* 0x000fc40000004100 */
[----:B------:R-:W-:Y:S01]  /*4a50*/  FMUL.FTZ R46, R40, R117 ;  /* 0x00000075282e7220 */ /* 0x000fe20000410000 */
[----:B------:R-:W-:Y:S02]  /*4a60*/  HADD2.F32 R115, -RZ, R115.H0_H0 ;  /* 0x20000073ff737230 */ /* 0x000fe40000004100 */
        /* <DEDUP_REMOVED lines=8> */
[----:B------:R-:W-:Y:S01]  /*4af0*/  F2FP.F16.F32.PACK_AB R44, R47, R118 ;  /* 0x000000762f2c723e */ /* 0x000fe200000000ff */
[----:B------:R-:W-:Y:S01]  /*4b00*/  IMAD.MOV.U32 R47, RZ, RZ, R52 ;  /* 0x000000ffff2f7224 */ /* 0x000fe200078e0034 */
[----:B------:R-:W-:Y:S01]  /*4b10*/  F2FP.F16.F32.PACK_AB R42, R42, R43 ;  /* 0x0000002b2a2a723e */ /* 0x000fe200000000ff */
[----:B------:R-:W-:Y:S01]  /*4b20*/  IMAD.MOV.U32 R43, RZ, RZ, R54 ;  /* 0x000000ffff2b7224 */ /* 0x000fe200078e0036 */
[----:B------:R-:W-:Y:S02]  /*4b30*/  F2FP.F16.F32.PACK_AB R41, R61, R104 ;  /* 0x000000683d29723e */ /* 0x000fe400000000ff */
[----:B------:R-:W-:Y:S02]  /*4b40*/  F2FP.F16.F32.PACK_AB R45, R62, R55 ;  /* 0x000000373e2d723e */ /* 0x000fe400000000ff */
[----:B------:R-:W-:-:S07]  /*4b50*/  F2FP.F16.F32.PACK_AB R46, R51, R46 ;  /* 0x0000002e332e723e */ /* 0x000fce00000000ff */
.L_x_1347:
[----:B------:R-:W-:Y:S05]  /*4b60*/  BSYNC B1 ;  /* 0x0000000000017941 */ /* 0x000fea0003800000 */
.L_x_1346:
        /* <DEDUP_REMOVED lines=10> */
.L_x_1315:
[----:B------:R-:W-:-:S13]  /*4c10*/  ISETP.NE.AND P3, PT, R203, 0x3, PT ;  /* 0x00000003cb00780c */ /* 0x000fda0003f65270 */
[----:B------:R-:W-:Y:S05]  /*4c20*/  @!P3 BRA `(.L_x_1348) ;  /* 0x000000000004b947 */ /* 0x000fea0003800000 */
[----:B------:R-:W-:Y:S01]  /*4c30*/  BPT.TRAP 0x1 ;  /* 0x000000040000795c */ /* 0x000fe20000300000 */
.L_x_1348:
[----:B------:R-:W-:Y:S01]  /*4c40*/  IMAD R94, R2, 0x8, R18 ;  /* 0x00000008025e7824 */ /* 0x000fe200078e0212 */
[----:B------:R-:W-:Y:S01]  /*4c50*/  SHF.L.U32 R108, R201, 0x1f, RZ ;  /* 0x0000001fc96c7819 */ /* 0x000fe200000006ff */
[----:B------:R-:W-:Y:S01]  /*4c60*/  IMAD R99, R26, -0x60, R29 ;  /* 0xffffffa01a637824 */ /* 0x000fe200078e021d */
[----:B------:R-:W-:Y:S02]  /*4c70*/  BSSY B1, `(.L_x_1349) ;  /* 0x0000004000017945 */ /* 0x000fe40003800000 */
[----:B------:R-:W0:Y:S02]  /*4c80*/  SYNCS.PHASECHK.TRANS64.TRYWAIT P4, [R94+URZ+0x32490], R108 ;  /* 0x0324906c5e0075a7 */ /* 0x000e24000808017f */
[----:B------:R-:W-:Y:S01]  /*4c90*/  VIMNMX R99, R99, 0x60, PT ;  /* 0x0000006063637848 */ /* 0x000fe20003fe0100 */
[----:B0-----:R-:W-:Y:S06]  /*4ca0*/  @!P4 BRA `(.L_x_1350) ;  /* 0x0000013c00bcc947 */ /* 0x001fec0003800000 */
.L_x_1609:
[----:B------:R-:W-:Y:S05]  /*4cb0*/  BSYNC B1 ;  /* 0x0000000000017941 */ /* 0x000fea0003800000 */
.L_x_1349:
        /* <DEDUP_REMOVED lines=8> */
.L_x_1352:
[----:B------:R-:W-:Y:S05]  /*4d40*/  BSYNC B1 ;  /* 0x0000000000017941 */ /* 0x000fea0003800000 */
.L_x_1351:
[----:B------:R-:W-:Y:S05]  /*4d50*/  @P4 BRA `(.L_x_1332) ;  /* 0x0000000000104947 */ /* 0x000fea0003800000 */
[----:B-1----:R-:W1:Y:S04]  /*4d60*/  @!P1 LDS.128 R40, [R106+0x2000] ;  /* 0x002000006a289984 */ /* 0x002e680000000c00 */
[----:B------:R-:W2:Y:S04]  /*4d70*/  @!P2 LDS.128 R44, [R104+0x2000] ;  /* 0x00200000682ca984 */ /* 0x000ea80000000c00 */
[----:B-1----:R3:W-:Y:S04]  /*4d80*/  @!P1 STG.E.128 desc[UR60][R48.64], R40 ;  /* 0x0000002830009986 */ /* 0x0027e8000c101d3c */
[----:B--2---:R3:W-:Y:S02]  /*4d90*/  @!P2 STG.E.128 desc[UR60][R48.64+0x40], R44 ;  /* 0x0000402c3000a986 */ /* 0x0047e4000c101d3c */
.L_x_1332:
[----:B------:R-:W-:Y:S05]  /*4da0*/  BSYNC B0 ;  /* 0x0000000000007941 */ /* 0x000fea0003800000 */
.L_x_1314:
        /* <DEDUP_REMOVED lines=17> */
.L_x_1354:
[----:B------:R-:W-:Y:S05]  /*4ec0*/  BSYNC B0 ;  /* 0x0000000000007941 */ /* 0x000fea0003800000 */
.L_x_1353:
[----:B------:R-:W2:Y:S01]  /*4ed0*/  SYNCS.PHASECHK.TRANS64.TRYWAIT P3, [R94+URZ+0x324b0], R108 ;  /* 0x0324b06c5e0075a7 */ /* 0x000ea2000806017f */
[----:B------:R-:W-:Y:S01]  /*4ee0*/  ULDC.64 UR56, c[0x0][0x328] ;  /* 0x0000ca0000387ab9 */ /* 0x000fe20000000a00 */
[----:B------:R-:W-:Y:S01]  /*4ef0*/  ULDC.64 UR58, c[0x0][0x318] ;  /* 0x0000c600003a7ab9 */ /* 0x000fe20000000a00 */
[----:B------:R-:W-:Y:S01]  /*4f00*/  BSSY B0, `(.L_x_1355) ;  /* 0x0000003000007945 */ /* 0x000fe20003800000 */
[----:B-1----:R-:W-:-:S03]  /*4f10*/  IMAD R40, R2, 0x6000, R77 ;  /* 0x0000600002287824 */ /* 0x002fc600078e024d */
[----:B--2---:R-:W-:Y:S05]  /*4f20*/  @!P3 BRA `(.L_x_1356) ;  /* 0x0000013c0030b947 */ /* 0x004fea0003800000 */
.L_x_1610:
[----:B------:R-:W-:Y:S05]  /*4f30*/  BSYNC B0 ;  /* 0x0000000000007941 */ /* 0x000fea0003800000 */
.L_x_1355:
[----:B------:R-:W-:Y:S01]  /*4f40*/  ISETP.GE.AND P3, PT, R19, R99, PT ;  /* 0x000000631300720c */ /* 0x000fe20003f66270 */
[----:B------:R-:W-:Y:S01]  /*4f50*/  IMAD.IADD R41, R75, 0x1, R40 ;  /* 0x000000014b297824 */ /* 0x000fe200078e0228 */
[----:B------:R-:W-:Y:S01]  /*4f60*/  BSSY B0, `(.L_x_1357) ;  /* 0x0000026000007945 */ /* 0x000fe20003800000 */
[----:B------:R-:W-:Y:S02]  /*4f70*/  IMAD R48, R40, 0x2, R24 ;  /* 0x0000000228307824 */ /* 0x000fe400078e0218 */
[----:B------:R-:W-:-:S04]  /*4f80*/  IMAD.WIDE R44, R26, 0x60, R70 ;  /* 0x000000601a2c7825 */ /* 0x000fc800078e0246 */
[----:B------:R-:W-:-:S04]  /*4f90*/  IMAD R49, R41, 0x2, R24 ;  /* 0x0000000229317824 */ /* 0x000fc800078e0218 */
[----:B------:R-:W-:Y:S05]  /*4fa0*/  @P3 BRA `(.L_x_1358) ;  /* 0x0000000000843947 */ /* 0x000fea0003800000 */
[----:B------:R-:W-:Y:S01]  /*4fb0*/  IMAD R43, R45, UR56, RZ ;  /* 0x000000382d2b7c24 */ /* 0x000fe2000f8e02ff */
[----:B------:R-:W-:Y:S01]  /*4fc0*/  ULDC UR4, c[0x0][0x320] ;  /* 0x0000c80000047ab9 */ /* 0x000fe20000000800 */
[----:B------:R-:W-:Y:S02]  /*4fd0*/  IMAD.MOV.U32 R40, RZ, RZ, R20 ;  /* 0x000000ffff287224 */ /* 0x000fe400078e0014 */
        /* <DEDUP_REMOVED lines=30> */
.L_x_1358:
[----:B------:R-:W-:Y:S05]  /*51c0*/  BSYNC B0 ;  /* 0x0000000000007941 */ /* 0x000fea0003800000 */
.L_x_1357:
[----:B------:R-:W-:Y:S01]  /*51d0*/  ISETP.GE.AND P3, PT, R221, R99, PT ;  /* 0x00000063dd00720c */ /* 0x000fe20003f66270 */
[----:B------:R-:W-:-:S12]  /*51e0*/  BSSY B0, `(.L_x_1359) ;  /* 0x0000025000007945 */ /* 0x000fd80003800000 */
[----:B------:R-:W-:Y:S05]  /*51f0*/  @P3 BRA `(.L_x_1360) ;  /* 0x00000000008c3947 */ /* 0x000fea0003800000 */
[----:B--2---:R-:W-:Y:S01]  /*5200*/  IADD3 R43, P3, R44, 0x40, RZ ;  /* 0x000000402c2b7810 */ /* 0x004fe20007f7e0ff */
[----:B------:R-:W-:Y:S01]  /*5210*/  IMAD.MOV.U32 R40, RZ, RZ, R20 ;  /* 0x000000ffff287224 */ /* 0x000fe200078e0014 */
[----:B------:R-:W-:Y:S01]  /*5220*/  ULDC UR4, c[0x0][0x320] ;  /* 0x0000c80000047ab9 */ /* 0x000fe20000000800 */
        /* <DEDUP_REMOVED lines=32> */
.L_x_1360:
[----:B------:R-:W-:Y:S05]  /*5430*/  BSYNC B0 ;  /* 0x0000000000007941 */ /* 0x000fea0003800000 */
.L_x_1359:
        /* <DEDUP_REMOVED lines=8> */
[----:B01----:R-:W-:Y:S01]  /*54c0*/  @!P4 VIADD R94, R94, 0x324c0 ;  /* 0x000324c05e5ec836 */ /* 0x003fe20000000000 */
[----:B------:R-:W-:-:S04]  /*54d0*/  IADD3 R2, R2, 0x1, RZ ;  /* 0x0000000102027810 */ /* 0x000fc80007ffe0ff */
        /* <DEDUP_REMOVED lines=12> */
.L_x_1309:
[----:B------:R-:W-:Y:S02]  /*55a0*/  ISETP.GE.AND P2, PT, R198, 0x1, PT ;  /* 0x00000001c600780c */ /* 0x000fe40003f46270 */
[----:B------:R-:W-:Y:S02]  /*55b0*/  CS2R R6, SRZ ;  /* 0x0000000000067805 */ /* 0x000fe4000001ff00 */
[----:B------:R-:W-:Y:S02]  /*55c0*/  PLOP3.LUT P1, PT, PT, PT, PT, 0x80, 0x0 ;  /* 0x000000000000781c */ /* 0x000fe40003f2f070 */
[----:B------:R-:W-:Y:S01]  /*55d0*/  CS2R R4, SRZ ;  /* 0x0000000000047805 */ /* 0x000fe2000001ff00 */
[----:B------:R-:W-:Y:S01]  /*55e0*/  IMAD.MOV.U32 R150, RZ, RZ, RZ ;  /* 0x000000ffff967224 */ /* 0x000fe200078e00ff */
[----:B------:R-:W-:Y:S02]  /*55f0*/  CS2R R148, SRZ ;  /* 0x0000000000947805 */ /* 0x000fe4000001ff00 */
[----:B------:R-:W-:-:S02]  /*5600*/  CS2R R146, SRZ ;  /* 0x0000000000927805 */ /* 0x000fc4000001ff00 */
[----:B------:R-:W-:Y:S02]  /*5610*/  CS2R R144, SRZ ;  /* 0x0000000000907805 */ /* 0x000fe4000001ff00 */
[----:B------:R-:W-:Y:S01]  /*5620*/  CS2R R142, SRZ ;  /* 0x00000000008e7805 */ /* 0x000fe2000001ff00 */
[----:B------:R-:W-:Y:S01]  /*5630*/  IMAD.MOV.U32 R141, RZ, RZ, RZ ;  /* 0x000000ffff8d7224 */ /* 0x000fe200078e00ff */
        /* <DEDUP_REMOVED lines=27> */
[----:B----4-:R-:W-:Y:S02]  /*57f0*/  CS2R R98, SRZ ;  /* 0x0000000000627805 */ /* 0x010fe4000001ff00 */
        /* <DEDUP_REMOVED lines=25> */
[----:B------:R-:W-:Y:S01]  /*5990*/  CS2R R36, SRZ ;  /* 0x0000000000247805 */ /* 0x000fe2000001ff00 */
[----:B------:R-:W-:Y:S01]  /*59a0*/  IMAD.MOV.U32 R0, RZ, RZ, RZ ;  /* 0x000000ffff007224 */ /* 0x000fe200078e00ff */
[----:B------:R-:W-:Y:S01]  /*59b0*/  CS2R R10, SRZ ;  /* 0x00000000000a7805 */ /* 0x000fe2000001ff00 */
[----:B------:R-:W-:Y:S02]  /*59c0*/  IMAD.MOV.U32 R31, RZ, RZ, RZ ;  /* 0x000000ffff1f7224 */ /* 0x000fe400078e00ff */
[----:B------:R-:W-:Y:S02]  /*59d0*/  IMAD.MOV.U32 R29, RZ, RZ, RZ ;  /* 0x000000ffff1d7224 */ /* 0x000fe400078e00ff */
[----:B------:R-:W-:Y:S02]  /*59e0*/  IMAD.MOV.U32 R27, RZ, RZ, RZ ;  /* 0x000000ffff1b7224 */ /* 0x000fe400078e00ff */
[----:B------:R-:W-:Y:S01]  /*59f0*/  IMAD.MOV.U32 R9, RZ, RZ, RZ ;  /* 0x000000ffff097224 */ /* 0x000fe200078e00ff */
[----:B------:R-:W-:Y:S06]  /*5a00*/  @P0 BRA `(.L_x_1362) ;  /* 0x00000000000c0947 */ /* 0x000fec0003800000 */
[----:B------:R-:W0:Y:S01]  /*5a10*/  FENCE.VIEW.ASYNC.G ;  /* 0x00000000000073c6 */ /* 0x000e220000000100 */
[----:B------:R-:W-:Y:S05]  /*5a20*/  WARPSYNC.ALL ;  /* 0x0000000000007948 */ /* 0x000fea0003800000 */
[----:B0-----:R-:W-:Y:S06]  /*5a30*/  BAR.ARV 0xc, 0x180 ;  /* 0x0306000000007b1d */ /* 0x001fec0000002000 */
.L_x_1362:
[----:B------:R-:W-:Y:S01]  /*5a40*/  CS2R R24, SRZ ;  /* 0x0000000000187805 */ /* 0x000fe2000001ff00 */
[----:B------:R-:W-:Y:S06]  /*5a50*/  @!P2 BRA `(.L_x_1363) ;  /* 0x0000007c00dca947 */ /* 0x000fec0003800000 */
[----:B------:R-:W-:-:S03]  /*5a60*/  UMOV UR4, 0xffffffff ;  /* 0xffffffff00047882 */ /* 0x000fc60000000000 */
[----:B------:R-:W-:Y:S05]  /*5a70*/  BRA.DIV UR4, `(.L_x_1364) ;  /* 0x0000013204707947 */ /* 0x000fea000b800000 */
[----:B------:R0:W1:Y:S02]  /*5a80*/  SHFL.IDX PT, R14, R234, RZ, 0x1f ;  /* 0x00001fffea0e7589 */ /* 0x00006400000e0000 */
.L_x_1613:
[----:B------:R-:W-:Y:S01]  /*5a90*/  VIADD R24, R18, 0x18400 ;  /* 0x0001840012187836 */ /* 0x000fe20000000000 */
[----:B-1----:R-:W-:Y:S01]  /*5aa0*/  LEA.HI R0, R14, R14, RZ, 0x1 ;  /* 0x0000000e0e007211 */ /* 0x002fe200078f08ff */
[----:B------:R-:W-:Y:S03]  /*5ab0*/  BSSY B6, `(.L_x_1365) ;  /* 0x0000015000067945 */ /* 0x000fe60003800000 */
[----:B------:R-:W-:Y:S02]  /*5ac0*/  LOP3.LUT P0, RZ, R24, 0x1bf, RZ, 0xc0, !PT ;  /* 0x000001bf18ff7812 */ /* 0x000fe4000780c0ff */
[----:B------:R-:W-:-:S05]  /*5ad0*/  LOP3.LUT R29, R0, 0xffffe, RZ, 0xc0, !PT ;  /* 0x000ffffe001d7812 */ /* 0x000fca00078ec0ff */
[----:B------:R-:W-:-:S06]  /*5ae0*/  IMAD.IADD R29, R14, 0x1, -R29 ;  /* 0x000000010e1d7824 */ /* 0x000fcc00078e0a1d */
[----:B------:R-:W-:Y:S05]  /*5af0*/  @!P0 BRA `(.L_x_1366) ;  /* 0x0000000000408947 */ /* 0x000fea0003800000 */
        /* <DEDUP_REMOVED lines=16> */
.L_x_1366:
[----:B------:R-:W-:Y:S05]  /*5c00*/  BSYNC B6 ;  /* 0x0000000000067941 */ /* 0x000fea0003800000 */
.L_x_1365:
        /* <DEDUP_REMOVED lines=12> */
.L_x_1370:
[----:B--2---:R2:W3:Y:S02]  /*5cd0*/  SYNCS.PHASECHK.TRANS64.TRYWAIT P0, [R18+URZ+0x32400], R3 ;  /* 0x03240003120075a7 */ /* 0x0044e4000800017f */
[----:B---3--:R-:W-:Y:S05]  /*5ce0*/  @!P0 NANOSLEEP.SYNCS 0x989680 ;  /* 0x009896800000895d */ /* 0x008fea0003900000 */
[----:B------:R-:W3:Y:S02]  /*5cf0*/  @!P0 SYNCS.PHASECHK.TRANS64 P0, [R18+URZ+0x32400], R3 ;  /* 0x03240003120085a7 */ /* 0x000ee4000800007f */
[----:B---3--:R-:W-:Y:S05]  /*5d00*/  @!P0 BRA `(.L_x_1370) ;  /* 0xfffffffc00f08947 */ /* 0x008fea000383ffff */
.L_x_1369:
[----:B------:R-:W-:Y:S05]  /*5d10*/  BSYNC B0 ;  /* 0x0000000000007941 */ /* 0x000fea0003800000 */
.L_x_1368:
[----:B------:R-:W-:Y:S05]  /*5d20*/  BRA `(.L_x_1371) ;  /* 0x00000020007c7947 */ /* 0x000fea0003800000 */
.L_x_1367:
        /* <DEDUP_REMOVED lines=35> */
[----:B0-2---:R-:W-:Y:S05]  /*5f60*/  CALL.ABS.NOINC R14 ;  /* 0x000000000e007343 */ /* 0x005fea0003c00000 */
.L_x_1373:
[----:B------:R-:W-:Y:S05]  /*5f70*/  BSYNC B6 ;  /* 0x0000000000067941 */ /* 0x000fea0003800000 */
.L_x_1372:
        /* <DEDUP_REMOVED lines=11> */
.L_x_1619:
[----:B------:R-:W-:Y:S01]  /*6030*/  IMAD.SHL.U32 R6, R227, 0x40, RZ ;  /* 0x00000040e3067824 */ /* 0x000fe200078e00ff */
[----:B------:R-:W-:Y:S01]  /*6040*/  ULDC UR4, c[0x0][0x448] ;  /* 0x0001120000047ab9 */ /* 0x000fe20000000800 */
[----:B------:R-:W-:Y:S01]  /*6050*/  BSSY B1, `(.L_x_1377) ;  /* 0x0000024000017945 */ /* 0x000fe20003800000 */
[----:B------:R-:W-:Y:S02]  /*6060*/  CS2R R10, SRZ ;  /* 0x00000000000a7805 */ /* 0x000fe4000001ff00 */
        /* <DEDUP_REMOVED lines=26> */
[----:B------:R-:W-:Y:S02]  /*6210*/  CS2R R6, SRZ ;  /* 0x0000000000067805 */ /* 0x000fe4000001ff00 */
[----:B------:R-:W-:Y:S01]  /*6220*/  @!P3 IADD3.X R31, R4, R231, RZ, P1, !PT ;  /* 0x000000e7041fb210 */ /* 0x000fe20000ffe4ff */
[----:B------:R-:W-:Y:S01]  /*6230*/  @!P2 IMAD.WIDE R14, R22, 0x2, R14 ;  /* 0x00000002160ea825 */ /* 0x000fe200078e020e */
[----:B------:R0:W5:Y:S03]  /*6240*/  @!P2 LD.E.64 R10, desc[UR60][R24.64] ;  /* 0x0000003c180aa980 */ /* 0x000166000c101b00 */
[----:B------:R-:W-:Y:S01]  /*6250*/  @!P3 IMAD.X R27, R0, 0x1, R231, P0 ;  /* 0x00000001001bb824 */ /* 0x000fe200000e06e7 */
[----:B------:R0:W5:Y:S04]  /*6260*/  @!P2 LD.E.64 R6, desc[UR60][R14.64] ;  /* 0x0000003c0e06a980 */ /* 0x000168000c101b00 */
[----:B------:R0:W5:Y:S04]  /*6270*/  @!P3 LD.E.64 R20, desc[UR60][R26.64] ;  /* 0x0000003c1a14b980 */ /* 0x000168000c101b00 */
[----:B------:R0:W5:Y:S02]  /*6280*/  @!P3 LD.E.64 R8, desc[UR60][R30.64] ;  /* 0x0000003c1e08b980 */ /* 0x000164000c101b00 */
.L_x_1378:
[----:B------:R-:W-:Y:S05]  /*6290*/  BSYNC B1 ;  /* 0x0000000000017941 */ /* 0x000fea0003800000 */
.L_x_1377:
[----:B------:R-:W-:Y:S01]  /*62a0*/  SHF.L.U32 R13, R12, 0x1f, RZ ;  /* 0x0000001f0c0d7819 */ /* 0x000fe200000006ff */
[----:B---3--:R-:W-:Y:S01]  /*62b0*/  IMAD R3, R211, 0x200, R28 ;  /* 0x00000200d3037824 */ /* 0x008fe200078e021c */
[----:B------:R-:W-:Y:S01]  /*62c0*/  LOP3.LUT P1, RZ, R227, 0x4, RZ, 0xc0, !PT ;  /* 0x00000004e3ff7812 */ /* 0x000fe2000782c0ff */
[----:B-----5:R-:W-:Y:S01]  /*62d0*/  IMAD.MOV.U32 R32, RZ, RZ, R10 ;  /* 0x000000ffff207224 */ /* 0x020fe200078e000a */
[----:B------:R-:W3:Y:S01]  /*62e0*/  SYNCS.PHASECHK.TRANS64.TRYWAIT P0, [R18+URZ+0x32400], R13 ;  /* 0x0324000d120075a7 */ /* 0x000ee2000800017f */
[----:B------:R-:W-:Y:S01]  /*62f0*/  IMAD R3, R3, 0x2, R18 ;  /* 0x0000000203037824 */ /* 0x000fe200078e0212 */
[--C-:B------:R-:W-:Y:S01]  /*6300*/  SHF.R.U64 R34, R10, 0x10, R11.reuse ;  /* 0x000000100a227819 */ /* 0x100fe2000000120b */
[--C-:B0-----:R-:W-:Y:S01]  /*6310*/  IMAD.MOV.U32 R14, RZ, RZ, R11.reuse ;  /* 0x000000ffff0e7224 */ /* 0x101fe200078e000b */
[----:B------:R-:W-:Y:S01]  /*6320*/  SHF.R.U32.HI R15, RZ, 0x10, R11 ;  /* 0x00000010ff0f7819 */ /* 0x000fe2000001160b */
[----:B-1----:R-:W-:Y:S01]  /*6330*/  IMAD.MOV.U32 R27, RZ, RZ, R6 ;  /* 0x000000ffff1b7224 */ /* 0x002fe200078e0006 */
[----:B------:R-:W-:Y:S01]  /*6340*/  SHF.R.U64 R36, R6, 0x10, R7 ;  /* 0x0000001006247819 */ /* 0x000fe20000001207 */
[----:B------:R-:W-:Y:S01]  /*6350*/  IMAD.MOV.U32 R33, RZ, RZ, R20 ;  /* 0x000000ffff217224 */ /* 0x000fe200078e0014 */
[--C-:B------:R-:W-:Y:S01]  /*6360*/  SHF.R.U64 R35, R20, 0x10, R21.reuse ;  /* 0x0000001014237819 */ /* 0x100fe20000001215 */
[--C-:B------:R-:W-:Y:S01]  /*6370*/  IMAD.MOV.U32 R11, RZ, RZ, R21.reuse ;  /* 0x000000ffff0b7224 */ /* 0x100fe200078e0015 */
[----:B------:R-:W-:Y:S01]  /*6380*/  SHF.R.U32.HI R20, RZ, 0x10, R21 ;  /* 0x00000010ff147819 */ /* 0x000fe20000011615 */
[--C-:B------:R-:W-:Y:S01]  /*6390*/  IMAD.MOV.U32 R10, RZ, RZ, R7.reuse ;  /* 0x000000ffff0a7224 */ /* 0x100fe200078e0007 */
[----:B------:R-:W-:Y:S01]  /*63a0*/  SHF.R.U32.HI R7, RZ, 0x10, R7 ;  /* 0x00000010ff077819 */ /* 0x000fe20000011607 */
[----:B------:R-:W-:Y:S01]  /*63b0*/  IMAD.MOV.U32 R31, RZ, RZ, R8 ;  /* 0x000000ffff1f7224 */ /* 0x000fe200078e0008 */
[----:B------:R-:W-:Y:S01]  /*63c0*/  VIMNMX R30, R5, 0x80, PT ;  /* 0x00000080051e7848 */ /* 0x000fe20003fe0100 */
[C---:B----4-:R-:W-:Y:S01]  /*63d0*/  VIADD R4, R3.reuse, 0x18400 ;  /* 0x0001840003047836 */ /* 0x050fe20000000000 */
[----:B------:R-:W-:Y:S01]  /*63e0*/  BSSY B1, `(.L_x_1379) ;  /* 0x000000f000017945 */ /* 0x000fe20003800000 */
[--C-:B------:R-:W-:Y:S01]  /*63f0*/  IMAD.MOV.U32 R6, RZ, RZ, R9.reuse ;  /* 0x000000ffff067224 */ /* 0x100fe200078e0009 */
[--C-:B------:R-:W-:Y:S01]  /*6400*/  SHF.R.U64 R37, R8, 0x10, R9.reuse ;  /* 0x0000001008257819 */ /* 0x100fe20000001209 */
[----:B--2---:R-:W-:Y:S01]  /*6410*/  VIADD R0, R3, 0x18440 ;  /* 0x0001844003007836 */ /* 0x004fe20000000000 */
[----:B------:R-:W-:Y:S01]  /*6420*/  SHF.R.U32.HI R8, RZ, 0x10, R9 ;  /* 0x00000010ff087819 */ /* 0x000fe20000011609 */
[----:B------:R-:W-:Y:S01]  /*6430*/  @P1 VIADD R0, R4, 0xffffffc0 ;  /* 0xffffffc004001836 */ /* 0x000fe20000000000 */
[----:B------:R-:W-:-:S02]  /*6440*/  PRMT R32, R32, 0x5410, R14 ;  /* 0x0000541020207816 */ /* 0x000fc4000000000e */
[----:B------:R-:W-:Y:S02]  /*6450*/  PRMT R34, R34, 0x5410, R15 ;  /* 0x0000541022227816 */ /* 0x000fe4000000000f */
[----:B------:R-:W-:Y:S02]  /*6460*/  PRMT R33, R33, 0x5410, R11 ;  /* 0x0000541021217816 */ /* 0x000fe4000000000b */
[----:B------:R-:W-:Y:S02]  /*6470*/  PRMT R35, R35, 0x5410, R20 ;  /* 0x0000541023237816 */ /* 0x000fe40000000014 */
[----:B------:R-:W-:Y:S02]  /*6480*/  ISETP.GE.AND P1, PT, R19, R30, PT ;  /* 0x0000001e1300720c */ /* 0x000fe40003f26270 */
[----:B------:R-:W-:Y:S02]  /*6490*/  PRMT R27, R27, 0x5410, R10 ;  /* 0x000054101b1b7816 */ /* 0x000fe4000000000a */
[----:B------:R-:W-:-:S02]  /*64a0*/  PRMT R36, R36, 0x5410, R7 ;  /* 0x0000541024247816 */ /* 0x000fc40000000007 */
[----:B------:R-:W-:Y:S01]  /*64b0*/  PRMT R31, R31, 0x5410, R6 ;  /* 0x000054101f1f7816 */ /* 0x000fe20000000006 */
[----:B---3--:R-:W-:Y:S06]  /*64c0*/  @!P0 BRA `(.L_x_1380) ;  /* 0x0000012800748947 */ /* 0x008fec0003800000 */
.L_x_1620:
[----:B------:R-:W-:Y:S05]  /*64d0*/  BSYNC B1 ;  /* 0x0000000000017941 */ /* 0x000fea0003800000 */
.L_x_1379:
        /* <DEDUP_REMOVED lines=9> */
[----:B------:R-:W-:Y:S02]  /*6570*/  HADD2.F32 R15, -RZ, R27.H0_H0 ;  /* 0x2000001bff0f7230 */ /* 0x000fe40000004100 */
[----:B0-----:R-:W-:Y:S02]  /*6580*/  HADD2.F32 R13, -RZ, R32.H0_H0 ;  /* 0x20000020ff0d7230 */ /* 0x001fe40000004100 */
        /* <DEDUP_REMOVED lines=35> */
.L_x_1384:
[----:B------:R-:W-:Y:S05]  /*67c0*/  BSYNC B2 ;  /* 0x0000000000027941 */ /* 0x000fea0003800000 */
.L_x_1383:
[----:B------:R-:W-:Y:S05]  /*67d0*/  @P1 BRA `(.L_x_1382) ;  /* 0x0000000000981947 */ /* 0x000fea0003800000 */
[----:B-1----:R-:W1:Y:S01]  /*67e0*/  LDS.128 R4, [R0] ;  /* 0x0000000000047984 */ /* 0x002e620000000c00 */
        /* <DEDUP_REMOVED lines=37> */
.L_x_1382:
[----:B------:R-:W-:Y:S05]  /*6a40*/  BSYNC B1 ;  /* 0x0000000000017941 */ /* 0x000fea0003800000 */
.L_x_1381:
        /* <DEDUP_REMOVED lines=9> */
[--C-:B------:R-:W-:Y:S02]  /*6ae0*/  HADD2.F32 R24, -RZ, R27.reuse.H0_H0 ;  /* 0x2000001bff187230 */ /* 0x100fe40000004100 */
        /* <DEDUP_REMOVED lines=8> */
[-C--:B0-----:R-:W-:Y:S01]  /*6b70*/  FMUL.FTZ R13, R24, R4.reuse ;  /* 0x00000004180d7220 */ /* 0x081fe20000410000 */
[----:B------:R-:W-:Y:S01]  /*6b80*/  FMUL.FTZ R15, R20, R4 ;  /* 0x00000004140f7220 */ /* 0x000fe20000410000 */
        /* <DEDUP_REMOVED lines=25> */
.L_x_1387:
[----:B------:R-:W-:Y:S05]  /*6d20*/  BSYNC B1 ;  /* 0x0000000000017941 */ /* 0x000fea0003800000 */
.L_x_1386:
[----:B------:R-:W-:Y:S05]  /*6d30*/  @P1 BRA `(.L_x_1385) ;  /* 0x0000001000541947 */ /* 0x000fea0003800000 */
[----:B-1----:R-:W1:Y:S01]  /*6d40*/  LDS.128 R4, [R0+0x2000] ;  /* 0x0020000000047984 */ /* 0x002e620000000c00 */
[----:B------:R-:W-:Y:S02]  /*6d50*/  HADD2.F32 R15, -RZ, R31.H0_H0 ;  /* 0x2000001fff0f7230 */ /* 0x000fe40000004100 */
[----:B0-----:R-:W-:Y:S02]  /*6d60*/  HADD2.F32 R13, -RZ, R33.H0_H0 ;  /* 0x20000021ff0d7230 */ /* 0x001fe40000004100 */
        /* <DEDUP_REMOVED lines=9> */
[----:B------:R-:W-:Y:S01]  /*6e00*/  FMUL.FTZ R20, R13, R4 ;  /* 0x000000040d147220 */ /* 0x000fe20000410000 */
[----:B------:R-:W-:-:S02]  /*6e10*/  HADD2.F32 R9, -RZ, R6.H0_H0 ;  /* 0x20000006ff097230 */ /* 0x000fc40000004100 */
[----:B------:R-:W-:Y:S01]  /*6e20*/  FMUL.FTZ R11, R26, R5 ;  /* 0x000000051a0b7220 */ /* 0x000fe20000410000 */
[----:B------:R-:W-:Y:S01]  /*6e30*/  FFMA.FTZ R4, R13, R3, -R14 ;  /* 0x000000030d047223 */ /* 0x000fe2000001080e */
[--C-:B------:R-:W-:Y:S02]  /*6e40*/  HADD2.F32 R10, -RZ, R7.reuse.H0_H0 ;  /* 0x20000007ff0a7230 */ /* 0x100fe40000004100 */
[C---:B------:R-:W-:Y:S01]  /*6e50*/  FMUL.FTZ R13, R24.reuse, R5 ;  /* 0x00000005180d7220 */ /* 0x040fe20000410000 */
[----:B------:R-:W-:Y:S02]  /*6e60*/  HADD2.F32 R6, -RZ, R6.H1_H1 ;  /* 0x30000006ff067230 */ /* 0x000fe40000004100 */
[----:B------:R-:W-:Y:S01]  /*6e70*/  FFMA.FTZ R3, R15, R3, R20 ;  /* 0x000000030f037223 */ /* 0x000fe20000010014 */
[----:B------:R-:W-:Y:S02]  /*6e80*/  HADD2.F32 R7, -RZ, R7.H1_H1 ;  /* 0x30000007ff077230 */ /* 0x000fe40000004100 */
[----:B------:R-:W-:Y:S01]  /*6e90*/  FFMA.FTZ R5, R24, R8, -R11 ;  /* 0x0000000818057223 */ /* 0x000fe2000001080b */
[----:B------:R-:W-:-:S02]  /*6ea0*/  HADD2.F32 R15, -RZ, R33.H1_H1 ;  /* 0x30000021ff0f7230 */ /* 0x000fc40000004100 */
[----:B------:R-:W-:Y:S01]  /*6eb0*/  FFMA.FTZ R8, R26, R8, R13 ;  /* 0x000000081a087223 */ /* 0x000fe2000001000d */
[----:B------:R-:W-:Y:S02]  /*6ec0*/  HADD2.F32 R24, -RZ, R35.H1_H1 ;  /* 0x30000023ff187230 */ /* 0x000fe40000004100 */
[-C--:B------:R-:W-:Y:S01]  /*6ed0*/  FMUL.FTZ R14, R21, R6.reuse ;  /* 0x00000006150e7220 */ /* 0x080fe20000410000 */
[-C--:B------:R-:W-:Y:S01]  /*6ee0*/  FMUL.FTZ R11, R28, R7.reuse ;  /* 0x000000071c0b7220 */ /* 0x080fe20000410000 */
[----:B------:R-:W-:Y:S01]  /*6ef0*/  FMUL.FTZ R20, R15, R6 ;  /* 0x000000060f147220 */ /* 0x000fe20000410000 */
[----:B------:R-:W-:Y:S01]  /*6f00*/  F2FP.F16.F32.PACK_AB R4, R3, R4 ;  /* 0x000000040304723e */ /* 0x000fe200000000ff */
        /* <DEDUP_REMOVED lines=10> */
.L_x_1375:
[----:B------:R-:W-:-:S03]  /*6fb0*/  UMOV UR4, 0xffffffff ;  /* 0xffffffff00047882 */ /* 0x000fc60000000000 */
[----:B------:R-:W-:Y:S05]  /*6fc0*/  BRA.DIV UR4, `(.L_x_1388) ;  /* 0x0000011e04c87947 */ /* 0x000fea000b800000 */
[----:B------:R1:W2:Y:S04]  /*6fd0*/  SHFL.IDX PT, R0, R25, RZ, 0x1c1f ;  /* 0x001c1fff19007589 */ /* 0x0002a800000e0000 */
[----:B------:R1:W3:Y:S04]  /*6fe0*/  SHFL.IDX PT, R3, R24, RZ, 0x1c1f ;  /* 0x001c1fff18037589 */ /* 0x0002e800000e0000 */
[----:B------:R1:W4:Y:S04]  /*6ff0*/  SHFL.IDX PT, R20, R27, RZ, 0x1c1f ;  /* 0x001c1fff1b147589 */ /* 0x00032800000e0000 */
[----:B------:R1:W0:Y:S02]  /*7000*/  SHFL.IDX PT, R14, R26, RZ, 0x1c1f ;  /* 0x001c1fff1a0e7589 */ /* 0x00022400000e0000 */
.L_x_1626:
[----:B------:R-:W-:Y:S01]  /*7010*/  ULDC UR4, c[0x0][0x448] ;  /* 0x0001120000047ab9 */ /* 0x000fe20000000800 */
[----:B------:R-:W-:Y:S01]  /*7020*/  LEA.HI R6, R222, R222, RZ, 0x1 ;  /* 0x000000dede067211 */ /* 0x000fe200078f08ff */
[----:B------:R-:W-:Y:S01]  /*7030*/  IMAD R4, R97, UR4, RZ ;  /* 0x0000000461047c24 */ /* 0x000fe2000f8e02ff */
[----:B------:R-:W-:Y:S01]  /*7040*/  BSSY B1, `(.L_x_1389) ;  /* 0x0000017000017945 */ /* 0x000fe20003800000 */
[----:B------:R-:W-:Y:S02]  /*7050*/  CS2R R10, SRZ ;  /* 0x00000000000a7805 */ /* 0x000fe4000001ff00 */
[----:B------:R-:W-:Y:S01]  /*7060*/  LOP3.LUT R7, R6, 0xfffffffe, RZ, 0xc0, !PT ;  /* 0xfffffffe06077812 */ /* 0x000fe200078ec0ff */
[----:B------:R-:W-:Y:S01]  /*7070*/  IMAD R13, R33, -0x80, R4 ;  /* 0xffffff80210d7824 */ /* 0x000fe200078e0204 */
[----:B------:R-:W-:Y:S02]  /*7080*/  ISETP.GE.AND P0, PT, R5, R4, PT ;  /* 0x000000040500720c */ /* 0x000fe40003f06270 */
[----:B------:R-:W-:-:S02]  /*7090*/  CS2R R4, SRZ ;  /* 0x0000000000047805 */ /* 0x000fc4000001ff00 */
[----:B------:R-:W-:Y:S01]  /*70a0*/  CS2R R8, SRZ ;  /* 0x0000000000087805 */ /* 0x000fe2000001ff00 */
[----:B------:R-:W-:Y:S01]  /*70b0*/  IMAD.IADD R12, R222, 0x1, -R7 ;  /* 0x00000001de0c7824 */ /* 0x000fe200078e0a07 */
[----:B------:R-:W-:-:S04]  /*70c0*/  CS2R R6, SRZ ;  /* 0x0000000000067805 */ /* 0x000fc8000001ff00 */
[----:B------:R-:W-:-:S03]  /*70d0*/  SHF.L.U32 R21, R12, 0x1f, RZ ;  /* 0x0000001f0c157819 */ /* 0x000fc600000006ff */
[----:B------:R-:W-:Y:S05]  /*70e0*/  @P0 BRA `(.L_x_1390) ;  /* 0x0000000000300947 */ /* 0x000fea0003800000 */
[----:B------:R-:W-:Y:S01]  /*70f0*/  ULDC UR4, c[0x0][0x3f4] ;  /* 0x0000fd0000047ab9 */ /* 0x000fe20000000800 */
[C---:B------:R-:W-:Y:S01]  /*7100*/  IMAD.SHL.U32 R15, R16.reuse, 0x2, RZ ;  /* 0x00000002100f7824 */ /* 0x040fe200078e00ff */
[C---:B------:R-:W-:Y:S02]  /*7110*/  ISETP.GE.AND P2, PT, R16.reuse, UR4, PT ;  /* 0x0000000410007c0c */ /* 0x040fe4000bf46270 */
[----:B------:R-:W-:Y:S02]  /*7120*/  SHF.L.U64.HI R7, R16, 0x1, R17 ;  /* 0x0000000110077819 */ /* 0x000fe40000010211 */
[-C--:B-1-3--:R-:W-:Y:S02]  /*7130*/  IADD3 R24, P0, R3, R15.reuse, RZ ;  /* 0x0000000f03187210 */ /* 0x08afe40007f1e0ff */
[----:B0-----:R-:W-:-:S03]  /*7140*/  IADD3 R14, P1, R14, R15, RZ ;  /* 0x0000000f0e0e7210 */ /* 0x001fc60007f3e0ff */
[--C-:B--2---:R-:W-:Y:S02]  /*7150*/  IMAD.X R25, R0, 0x1, R7.reuse, P0 ;  /* 0x0000000100197824 */ /* 0x104fe400000e0607 */
[----:B----4-:R-:W-:Y:S01]  /*7160*/  IMAD.X R15, R20, 0x1, R7, P1 ;  /* 0x00000001140f7824 */ /* 0x010fe200008e0607 */
[----:B------:R-:W-:Y:S01]  /*7170*/  CS2R R6, SRZ ;  /* 0x0000000000067805 */ /* 0x000fe2000001ff00 */
[----:B------:R-:W-:Y:S06]  /*7180*/  @P2 BRA `(.L_x_1390) ;  /* 0x0000000000082947 */ /* 0x000fec0003800000 */
[----:B------:R0:W5:Y:S04]  /*7190*/  LD.E.128 R8, desc[UR60][R24.64] ;  /* 0x0000003c18087980 */ /* 0x000168000c101d00 */
[----:B------:R0:W5:Y:S02]  /*71a0*/  LD.E.128 R4, desc[UR60][R14.64] ;  /* 0x0000003c0e047980 */ /* 0x000164000c101d00 */
.L_x_1390:
[----:B------:R-:W-:Y:S05]  /*71b0*/  BSYNC B1 ;  /* 0x0000000000017941 */ /* 0x000fea0003800000 */
.L_x_1389:
[----:B------:R-:W1:Y:S01]  /*71c0*/  SYNCS.PHASECHK.TRANS64.TRYWAIT P1, [R18+URZ+0x32400], R21 ;  /* 0x03240015120075a7 */ /* 0x000e62000802017f */
[----:B-----5:R-:W-:Y:S01]  /*71d0*/  IMAD.MOV.U32 R42, RZ, RZ, R10 ;  /* 0x000000ffff2a7224 */ /* 0x020fe200078e000a */
[----:B------:R-:W-:Y:S01]  /*71e0*/  SHF.R.U64 R43, R8, 0x10, R9 ;  /* 0x00000010082b7819 */ /* 0x000fe20000001209 */
[----:B--2---:R-:W-:Y:S01]  /*71f0*/  IMAD.MOV.U32 R0, RZ, RZ, R11 ;  /* 0x000000ffff007224 */ /* 0x004fe200078e000b */
[----:B------:R-:W-:Y:S01]  /*7200*/  SHF.R.U64 R45, R4, 0x10, R5 ;  /* 0x00000010042d7819 */ /* 0x000fe20000001205 */
[----:B------:R-:W-:Y:S01]  /*7210*/  IMAD.MOV.U32 R41, RZ, RZ, R8 ;  /* 0x000000ffff297224 */ /* 0x000fe200078e0008 */
[----:B------:R-:W-:Y:S01]  /*7220*/  SHF.R.U64 R44, R10, 0x10, R11 ;  /* 0x000000100a2c7819 */ /* 0x000fe2000000120b */
[----:B------:R-:W-:Y:S01]  /*7230*/  IMAD.MOV.U32 R40, RZ, RZ, R4 ;  /* 0x000000ffff287224 */ /* 0x000fe200078e0004 */
[----:B------:R-:W-:Y:S01]  /*7240*/  PRMT R42, R42, 0x5410, R0 ;  /* 0x000054102a2a7816 */ /* 0x000fe20000000000 */
[----:B0-----:R-:W-:Y:S01]  /*7250*/  IMAD.MOV.U32 R14, RZ, RZ, R9 ;  /* 0x000000ffff0e7224 */ /* 0x001fe200078e0009 */
[----:B------:R-:W-:Y:S01]  /*7260*/  VIMNMX R0, R13, 0x80, PT ;  /* 0x000000800d007848 */ /* 0x000fe20003fe0100 */
[----:B------:R-:W-:Y:S01]  /*7270*/  IMAD.MOV.U32 R8, RZ, RZ, R5 ;  /* 0x000000ffff087224 */ /* 0x000fe200078e0005 */
[----:B------:R-:W-:Y:S01]  /*7280*/  SHF.R.U64 R46, R6, 0x10, R7 ;  /* 0x00000010062e7819 */ /* 0x000fe20000001207 */
[----:B------:R-:W-:Y:S01]  /*7290*/  IMAD.MOV.U32 R38, RZ, RZ, R6 ;  /* 0x000000ffff267224 */ /* 0x000fe200078e0006 */
[----:B------:R-:W-:Y:S01]  /*72a0*/  SHF.R.U32.HI R9, RZ, 0x10, R9 ;  /* 0x00000010ff097819 */ /* 0x000fe20000011609 */
[----:B------:R-:W-:Y:S01]  /*72b0*/  IMAD.MOV.U32 R4, RZ, RZ, R7 ;  /* 0x000000ffff047224 */ /* 0x000fe200078e0007 */
[----:B---3--:R-:W0:Y:S01]  /*72c0*/  LDC R3, c[0x0][0x3f4] ;  /* 0x0000fd00ff037b82 */ /* 0x008e220000000800 */
[----:B------:R-:W-:Y:S01]  /*72d0*/  SHF.R.U32.HI R10, RZ, 0x10, R11 ;  /* 0x00000010ff0a7819 */ /* 0x000fe2000001160b */
[----:B------:R-:W-:Y:S01]  /*72e0*/  BSSY B1, `(.L_x_1391) ;  /* 0x000000f000017945 */ /* 0x000fe20003800000 */
[----:B------:R-:W-:-:S02]  /*72f0*/  SHF.R.U32.HI R5, RZ, 0x10, R5 ;  /* 0x00000010ff057819 */ /* 0x000fc40000011605 */
[----:B------:R-:W-:Y:S02]  /*7300*/  SHF.R.U32.HI R6, RZ, 0x10, R7 ;  /* 0x00000010ff067819 */ /* 0x000fe40000011607 */
[----:B------:R-:W-:Y:S02]  /*7310*/  PRMT R41, R41, 0x5410, R14 ;  /* 0x0000541029297816 */ /* 0x000fe4000000000e */
[----:B------:R-:W-:Y:S02]  /*7320*/  PRMT R43, R43, 0x5410, R9 ;  /* 0x000054102b2b7816 */ /* 0x000fe40000000009 */
[----:B------:R-:W-:Y:S02]  /*7330*/  PRMT R44, R44, 0x5410, R10 ;  /* 0x000054102c2c7816 */ /* 0x000fe4000000000a */
[----:B------:R-:W-:Y:S02]  /*7340*/  PRMT R40, R40, 0x5410, R8 ;  /* 0x0000541028287816 */ /* 0x000fe40000000008 */
[----:B------:R-:W-:-:S02]  /*7350*/  PRMT R45, R45, 0x5410, R5 ;  /* 0x000054102d2d7816 */ /* 0x000fc40000000005 */
[----:B------:R-:W-:Y:S02]  /*7360*/  PRMT R38, R38, 0x5410, R4 ;  /* 0x0000541026267816 */ /* 0x000fe40000000004 */
[----:B------:R-:W-:Y:S02]  /*7370*/  PRMT R46, R46, 0x5410, R6 ;  /* 0x000054102e2e7816 */ /* 0x000fe40000000006 */
[----:B0-----:R-:W-:-:S04]  /*7380*/  ISETP.GE.AND P0, PT, R16, R3, PT ;  /* 0x000000031000720c */ /* 0x001fc80003f06270 */
[-C--:B------:R-:W-:Y:S02]  /*7390*/  ISETP.GE.OR P2, PT, R19, R0.reuse, P0 ;  /* 0x000000001300720c */ /* 0x080fe40000746670 */
[----:B------:R-:W-:Y:S01]  /*73a0*/  ISETP.GE.OR P0, PT, R221, R0, P0 ;  /* 0x00000000dd00720c */ /* 0x000fe20000706670 */
[----:B------:R-:W-:Y:S01]  /*73b0*/  IMAD.IADD R0, R16, 0x1, R3 ;  /* 0x0000000110007824 */ /* 0x000fe200078e0203 */
[----:B-1----:R-:W-:Y:S11]  /*73c0*/  @!P1 BRA `(.L_x_1392) ;  /* 0x0000011c00389947 */ /* 0x002ff60003800000 */
.L_x_1627:
[----:B------:R-:W-:Y:S05]  /*73d0*/  BSYNC B1 ;  /* 0x0000000000017941 */ /* 0x000fea0003800000 */
.L_x_1391:
        /* <DEDUP_REMOVED lines=17> */
[----:B------:R-:W4:Y:S01]  /*74f0*/  LDS.128 R8, [R36+0x18400] ;  /* 0x0184000024087984 */ /* 0x000f220000000c00 */
[--C-:B-1----:R-:W-:Y:S02]  /*7500*/  HADD2.F32 R0, -RZ, R4.reuse.H0_H0 ;  /* 0x20000004ff007230 */ /* 0x102fe40000004100 */
[----:B------:R-:W-:Y:S02]  /*7510*/  HADD2.F32 R13, -RZ, R5.H0_H0 ;  /* 0x20000005ff0d7230 */ /* 0x000fe40000004100 */
[----:B------:R-:W-:Y:S02]  /*7520*/  HADD2.F32 R4, -RZ, R4.H1_H1 ;  /* 0x30000004ff047230 */ /* 0x000fe40000004100 */
[--C-:B----4-:R-:W-:Y:S02]  /*7530*/  HADD2.F32 R20, -RZ, R8.reuse.H0_H0 ;  /* 0x20000008ff147230 */ /* 0x110fe40000004100 */
[----:B0-----:R-:W-:Y:S02]  /*7540*/  HADD2.F32 R21, -RZ, R9.H0_H0 ;  /* 0x20000009ff157230 */ /* 0x001fe40000004100 */
[----:B------:R-:W-:-:S02]  /*7550*/  HADD2.F32 R8, -RZ, R8.H1_H1 ;  /* 0x30000008ff087230 */ /* 0x000fc40000004100 */
[C---:B------:R-:W-:Y:S01]  /*7560*/  FMUL.FTZ R35, R20.reuse, R31 ;  /* 0x0000001f14237220 */ /* 0x040fe20000410000 */
[-C--:B------:R-:W-:Y:S01]  /*7570*/  FMUL.FTZ R37, R20, R27.reuse ;  /* 0x0000001b14257220 */ /* 0x080fe20000410000 */
[----:B------:R-:W-:Y:S02]  /*7580*/  HADD2.F32 R20, -RZ, R40.H1_H1 ;  /* 0x30000028ff147230 */ /* 0x000fe40000004100 */
[C---:B------:R-:W-:Y:S01]  /*7590*/  FFMA.FTZ R35, R0.reuse, R27, -R35 ;  /* 0x0000001b00237223 */ /* 0x040fe20000010823 */
[----:B------:R-:W-:Y:S01]  /*75a0*/  FFMA.FTZ R37, R0, R31, R37 ;  /* 0x0000001f00257223 */ /* 0x000fe20000010025 */
[----:B------:R-:W-:Y:S02]  /*75b0*/  HADD2.F32 R0, -RZ, R41.H1_H1 ;  /* 0x30000029ff007230 */ /* 0x000fe40000004100 */
[----:B------:R-:W-:Y:S01]  /*75c0*/  FMUL.FTZ R30, R21, R20 ;  /* 0x00000014151e7220 */ /* 0x000fe20000410000 */
[----:B------:R-:W-:Y:S02]  /*75d0*/  HADD2.F32 R27, -RZ, R43.H0_H0 ;  /* 0x2000002bff1b7230 */ /* 0x000fe40000004100 */
[----:B------:R-:W-:Y:S01]  /*75e0*/  FMUL.FTZ R39, R8, R33 ;  /* 0x0000002108277220 */ /* 0x000fe20000410000 */
[----:B------:R-:W-:-:S02]  /*75f0*/  HADD2.F32 R9, -RZ, R9.H1_H1 ;  /* 0x30000009ff097230 */ /* 0x000fc40000004100 */
[-C--:B------:R-:W-:Y:S01]  /*7600*/  FMUL.FTZ R21, R21, R0.reuse ;  /* 0x0000000015157220 */ /* 0x080fe20000410000 */
[C---:B------:R-:W-:Y:S01]  /*7610*/  FFMA.FTZ R30, R13.reuse, R0, -R30 ;  /* 0x000000000d1e7223 */ /* 0x040fe2000001081e */
[-C--:B------:R-:W-:Y:S01]  /*7620*/  FMUL.FTZ R31, R8, R27.reuse ;  /* 0x0000001b081f7220 */ /* 0x080fe20000410000 */
[----:B------:R-:W-:Y:S02]  /*7630*/  HADD2.F32 R8, -RZ, R45.H1_H1 ;  /* 0x3000002dff087230 */ /* 0x000fe40000004100 */
[----:B------:R-:W-:Y:S01]  /*7640*/  FFMA.FTZ R20, R13, R20, R21 ;  /* 0x000000140d147223 */ /* 0x000fe20000010015 */
[----:B------:R-:W-:Y:S02]  /*7650*/  HADD2.F32 R0, -RZ, R43.H1_H1 ;  /* 0x3000002bff007230 */ /* 0x000fe40000004100 */
[C---:B------:R-:W-:Y:S01]  /*7660*/  FFMA.FTZ R26, R4.reuse, R27, -R39 ;  /* 0x0000001b041a7223 */ /* 0x040fe20000010827 */
[----:B------:R-:W-:Y:S02]  /*7670*/  HADD2.F32 R24, -RZ, R10.H0_H0 ;  /* 0x2000000aff187230 */ /* 0x000fe40000004100 */
[----:B------:R-:W-:Y:S01]  /*7680*/  FFMA.FTZ R28, R4, R33, R31 ;  /* 0x00000021041c7223 */ /* 0x000fe2000001001f */
[----:B------:R-:W-:-:S02]  /*7690*/  HADD2.F32 R21, -RZ, R38.H0_H0 ;  /* 0x20000026ff157230 */ /* 0x000fc40000004100 */
[C---:B------:R-:W-:Y:S01]  /*76a0*/  FMUL.FTZ R4, R9.reuse, R8 ;  /* 0x0000000809047220 */ /* 0x040fe20000410000 */
[----:B------:R-:W-:Y:S02]  /*76b0*/  HADD2.F32 R5, -RZ, R5.H1_H1 ;  /* 0x30000005ff057230 */ /* 0x000fe40000004100 */
[-C--:B------:R-:W-:Y:S01]  /*76c0*/  FMUL.FTZ R32, R9, R0.reuse ;  /* 0x0000000009207220 */ /* 0x080fe20000410000 */
[----:B------:R-:W-:Y:S02]  /*76d0*/  HADD2.F32 R14, -RZ, R6.H0_H0 ;  /* 0x20000006ff0e7230 */ /* 0x000fe40000004100 */
[----:B------:R-:W-:Y:S01]  /*76e0*/  FMUL.FTZ R39, R24, R21 ;  /* 0x0000001518277220 */ /* 0x000fe20000410000 */
[----:B------:R-:W-:Y:S02]  /*76f0*/  HADD2.F32 R13, -RZ, R42.H0_H0 ;  /* 0x2000002aff0d7230 */ /* 0x000fe40000004100 */
[----:B------:R-:W-:Y:S01]  /*7700*/  FFMA.FTZ R31, R5, R0, -R4 ;  /* 0x00000000051f7223 */ /* 0x000fe20000010804 */
[----:B------:R-:W-:-:S02]  /*7710*/  HADD2.F32 R10, -RZ, R10.H1_H1 ;  /* 0x3000000aff0a7230 */ /* 0x000fc40000004100 */
[----:B------:R-:W-:Y:S01]  /*7720*/  FFMA.FTZ R33, R5, R8, R32 ;  /* 0x0000000805217223 */ /* 0x000fe20000010020 */
        /* <DEDUP_REMOVED lines=8> */
[----:B------:R-:W-:Y:S02]  /*77b0*/  HADD2.F32 R8, -RZ, R38.H1_H1 ;  /* 0x30000026ff087230 */ /* 0x000fe40000004100 */
[----:B------:R-:W-:Y:S01]  /*77c0*/  FFMA.FTZ R24, R14, R21, R24 ;  /* 0x000000150e187223 */ /* 0x000fe20000010018 */
[----:B------:R-:W-:Y:S02]  /*77d0*/  HADD2.F32 R0, -RZ, R42.H1_H1 ;  /* 0x3000002aff007230 */ /* 0x000fe40000004100 */
[C---:B------:R-:W-:Y:S01]  /*77e0*/  FFMA.FTZ R14, R6.reuse, R9, -R5 ;  /* 0x00000009060e7223 */ /* 0x040fe20000010805 */
[----:B------:R-:W-:Y:S02]  /*77f0*/  HADD2.F32 R11, -RZ, R11.H1_H1 ;  /* 0x3000000bff0b7230 */ /* 0x000fe40000004100 */
[----:B------:R-:W-:Y:S01]  /*7800*/  FFMA.FTZ R13, R6, R27, R13 ;  /* 0x0000001b060d7223 */ /* 0x000fe2000001000d */
[----:B------:R-:W-:-:S02]  /*7810*/  HADD2.F32 R10, -RZ, R46.H1_H1 ;  /* 0x3000002eff0a7230 */ /* 0x000fc40000004100 */
[C---:B------:R-:W-:Y:S01]  /*7820*/  FMUL.FTZ R6, R25.reuse, R8 ;  /* 0x0000000819067220 */ /* 0x040fe20000410000 */
[----:B------:R-:W-:Y:S02]  /*7830*/  HADD2.F32 R4, -RZ, R44.H1_H1 ;  /* 0x3000002cff047230 */ /* 0x000fe40000004100 */
[----:B------:R-:W-:Y:S01]  /*7840*/  FMUL.FTZ R25, R25, R0 ;  /* 0x0000000019197220 */ /* 0x000fe20000410000 */
[--C-:B------:R-:W-:Y:S02]  /*7850*/  HADD2.F32 R15, -RZ, R7.reuse.H0_H0 ;  /* 0x20000007ff0f7230 */ /* 0x100fe40000004100 */
[C---:B------:R-:W-:Y:S01]  /*7860*/  FMUL.FTZ R32, R11.reuse, R10 ;  /* 0x0000000a0b207220 */ /* 0x040fe20000410000 */
[----:B------:R-:W-:Y:S02]  /*7870*/  HADD2.F32 R7, -RZ, R7.H1_H1 ;  /* 0x30000007ff077230 */ /* 0x000fe40000004100 */
[----:B------:R-:W-:Y:S01]  /*7880*/  FMUL.FTZ R5, R11, R4 ;  /* 0x000000040b057220 */ /* 0x000fe20000410000 */
[----:B------:R-:W-:Y:S01]  /*7890*/  F2FP.F16.F32.PACK_AB R9, R33, R20 ;  /* 0x000000142109723e */ /* 0x000fe200000000ff */
        /* <DEDUP_REMOVED lines=13> */
.L_x_1394:
[----:B------:R-:W-:Y:S05]  /*7970*/  BSYNC B1 ;  /* 0x0000000000017941 */ /* 0x000fea0003800000 */
.L_x_1393:
[----:B------:R-:W-:Y:S05]  /*7980*/  @P0 BRA `(.L_x_1385) ;  /* 0x0000000400400947 */ /* 0x000fea0003800000 */
[--C-:B------:R-:W-:Y:S01]  /*7990*/  SHF.R.U32.HI R0, RZ, 0x3, R210.reuse ;  /* 0x00000003ff007819 */ /* 0x100fe200000116d2 */
[----:B-1----:R-:W1:Y:S01]  /*79a0*/  LDS.128 R4, [R233+0x18400] ;  /* 0x01840000e9047984 */ /* 0x002e620000000c00 */
[----:B------:R-:W-:Y:S02]  /*79b0*/  HADD2.F32 R26, -RZ, R41.H0_H0 ;  /* 0x20000029ff1a7230 */ /* 0x000fe40000004100 */
[----:B------:R-:W-:Y:S01]  /*79c0*/  LOP3.LUT R3, R0, R3, R210, 0x1e, !PT ;  /* 0x0000000300037212 */ /* 0x000fe200078e1ed2 */
[--C-:B------:R-:W-:Y:S02]  /*79d0*/  HADD2.F32 R28, -RZ, R40.reuse.H0_H0 ;  /* 0x20000028ff1c7230 */ /* 0x100fe40000004100 */
[----:B------:R-:W-:Y:S02]  /*79e0*/  HADD2.F32 R30, -RZ, R45.H0_H0 ;  /* 0x2000002dff1e7230 */ /* 0x000fe40000004100 */
[----:B------:R-:W-:Y:S02]  /*79f0*/  IMAD.IADD R3, R212, 0x1, R3 ;  /* 0x00000001d4037824 */ /* 0x000fe400078e0203 */
[----:B------:R-:W-:-:S02]  /*7a00*/  HADD2.F32 R39, -RZ, R40.H1_H1 ;  /* 0x30000028ff277230 */ /* 0x000fc40000004100 */
[----:B------:R-:W-:Y:S02]  /*7a10*/  IMAD R3, R3, 0x2, R18 ;  /* 0x0000000203037824 */ /* 0x000fe400078e0212 */
[----:B------:R-:W-:Y:S02]  /*7a20*/  HADD2.F32 R37, -RZ, R41.H1_H1 ;  /* 0x30000029ff257230 */ /* 0x000fe40000004100 */
[----:B------:R-:W-:Y:S01]  /*7a30*/  HADD2.F32 R41, -RZ, R45.H1_H1 ;  /* 0x3000002dff297230 */ /* 0x000fe20000004100 */
[----:B------:R-:W4:Y:S01]  /*7a40*/  LDS.128 R8, [R3+0x18400] ;  /* 0x0184000003087984 */ /* 0x000f220000000c00 */
[----:B------:R-:W-:Y:S02]  /*7a50*/  HADD2.F32 R34, -RZ, R46.H0_H0 ;  /* 0x2000002eff227230 */ /* 0x000fe40000004100 */
[----:B------:R-:W-:Y:S02]  /*7a60*/  HADD2.F32 R32, -RZ, R38.H0_H0 ;  /* 0x20000026ff207230 */ /* 0x000fe40000004100 */
[----:B-1----:R-:W-:-:S02]  /*7a70*/  HADD2.F32 R0, -RZ, R4.H0_H0 ;  /* 0x20000004ff007230 */ /* 0x002fc40000004100 */
[----:B------:R-:W-:Y:S02]  /*7a80*/  HADD2.F32 R4, -RZ, R4.H1_H1 ;  /* 0x30000004ff047230 */ /* 0x000fe40000004100 */
[--C-:B------:R-:W-:Y:S02]  /*7a90*/  HADD2.F32 R13, -RZ, R5.reuse.H0_H0 ;  /* 0x20000005ff0d7230 */ /* 0x100fe40000004100 */
[----:B------:R-:W-:Y:S02]  /*7aa0*/  HADD2.F32 R5, -RZ, R5.H1_H1 ;  /* 0x30000005ff057230 */ /* 0x000fe40000004100 */
[--C-:B------:R-:W-:Y:S02]  /*7ab0*/  HADD2.F32 R14, -RZ, R6.reuse.H0_H0 ;  /* 0x20000006ff0e7230 */ /* 0x100fe40000004100 */
[----:B------:R-:W-:Y:S02]  /*7ac0*/  HADD2.F32 R6, -RZ, R6.H1_H1 ;  /* 0x30000006ff067230 */ /* 0x000fe40000004100 */
[----:B------:R-:W-:-:S02]  /*7ad0*/  HADD2.F32 R15, -RZ, R7.H0_H0 ;  /* 0x20000007ff0f7230 */ /* 0x000fc40000004100 */
[----:B------:R-:W-:Y:S02]  /*7ae0*/  HADD2.F32 R7, -RZ, R7.H1_H1 ;  /* 0x30000007ff077230 */ /* 0x000fe40000004100 */
[--C-:B----4-:R-:W-:Y:S02]  /*7af0*/  HADD2.F32 R20, -RZ, R8.reuse.H0_H0 ;  /* 0x20000008ff147230 */ /* 0x110fe40000004100 */
[----:B------:R-:W-:Y:S02]  /*7b00*/  HADD2.F32 R8, -RZ, R8.H1_H1 ;  /* 0x30000008ff087230 */ /* 0x000fe40000004100 */
[----:B0-----:R-:W-:Y:S02]  /*7b10*/  HADD2.F32 R21, -RZ, R9.H0_H0 ;  /* 0x20000009ff157230 */ /* 0x001fe40000004100 */
[-C--:B------:R-:W-:Y:S01]  /*7b20*/  FMUL.FTZ R27, R28, R20.reuse ;  /* 0x000000141c1b7220 */ /* 0x080fe20000410000 */
[----:B------:R-:W-:Y:S01]  /*7b30*/  FMUL.FTZ R31, R26, R20 ;  /* 0x000000141a1f7220 */ /* 0x000fe20000410000 */
[----:B------:R-:W-:-:S02]  /*7b40*/  HADD2.F32 R20, -RZ, R43.H0_H0 ;  /* 0x2000002bff147230 */ /* 0x000fc40000004100 */
[----:B------:R-:W-:Y:S01]  /*7b50*/  FMUL.FTZ R33, R30, R8 ;  /* 0x000000081e217220 */ /* 0x000fe20000410000 */
[-C--:B------:R-:W-:Y:S01]  /*7b60*/  FFMA.FTZ R27, R26, R0.reuse, -R27 ;  /* 0x000000001a1b7223 */ /* 0x080fe2000001081b */
[----:B------:R-:W-:Y:S01]  /*7b70*/  FFMA.FTZ R31, R28, R0, R31 ;  /* 0x000000001c1f7223 */ /* 0x000fe2000001001f */
[----:B------:R-:W-:Y:S02]  /*7b80*/  HADD2.F32 R9, -RZ, R9.H1_H1 ;  /* 0x30000009ff097230 */ /* 0x000fe40000004100 */
[C---:B------:R-:W-:Y:S01]  /*7b90*/  FMUL.FTZ R35, R20.reuse, R8 ;  /* 0x0000000814237220 */ /* 0x040fe20000410000 */
[-C--:B------:R-:W-:Y:S01]  /*7ba0*/  FFMA.FTZ R0, R20, R4.reuse, -R33 ;  /* 0x0000000414007223 */ /* 0x080fe20000010821 */
[-C--:B------:R-:W-:Y:S01]  /*7bb0*/  FMUL.FTZ R20, R39, R21.reuse ;  /* 0x0000001527147220 */ /* 0x080fe20000410000 */
[----:B------:R-:W-:Y:S01]  /*7bc0*/  FMUL.FTZ R26, R37, R21 ;  /* 0x00000015251a7220 */ /* 0x000fe20000410000 */
[----:B------:R-:W-:Y:S02]  /*7bd0*/  HADD2.F32 R21, -RZ, R43.H1_H1 ;  /* 0x3000002bff157230 */ /* 0x000fe40000004100 */
[----:B------:R-:W-:Y:S01]  /*7be0*/  FFMA.FTZ R8, R30, R4, R35 ;  /* 0x000000041e087223 */ /* 0x000fe20000010023 */
[----:B------:R-:W-:Y:S01]  /*7bf0*/  FMUL.FTZ R4, R41, R9 ;  /* 0x0000000929047220 */ /* 0x000fe20000410000 */
[----:B------:R-:W-:-:S02]  /*7c00*/  HADD2.F32 R24, -RZ, R10.H0_H0 ;  /* 0x2000000aff187230 */ /* 0x000fc40000004100 */
[----:B------:R-:W-:Y:S01]  /*7c10*/  FFMA.FTZ R20, R37, R13, -R20 ;  /* 0x0000000d25147223 */ /* 0x000fe20000010814 */
[----:B------:R-:W-:Y:S02]  /*7c20*/  HADD2.F32 R10, -RZ, R10.H1_H1 ;  /* 0x3000000aff0a7230 */ /* 0x000fe40000004100 */
[C---:B------:R-:W-:Y:S01]  /*7c30*/  FMUL.FTZ R28, R21.reuse, R9 ;  /* 0x00000009151c7220 */ /* 0x040fe20000410000 */
[----:B------:R-:W-:Y:S01]  /*7c40*/  FFMA.FTZ R9, R21, R5, -R4 ;  /* 0x0000000515097223 */ /* 0x000fe20000010804 */
[----:B------:R-:W-:Y:S01]  /*7c50*/  FFMA.FTZ R26, R39, R13, R26 ;  /* 0x0000000d271a7223 */ /* 0x000fe2000001001a */
[----:B------:R-:W-:Y:S02]  /*7c60*/  HADD2.F32 R4, -RZ, R44.H0_H0 ;  /* 0x2000002cff047230 */ /* 0x000fe40000004100 */
[----:B------:R-:W-:Y:S01]  /*7c70*/  FFMA.FTZ R13, R41, R5, R28 ;  /* 0x00000005290d7223 */ /* 0x000fe2000001001c */
[----:B------:R-:W-:Y:S02]  /*7c80*/  HADD2.F32 R30, -RZ, R42.H0_H0 ;  /* 0x2000002aff1e7230 */ /* 0x000fe40000004100 */
[----:B------:R-:W-:Y:S01]  /*7c90*/  FMUL.FTZ R5, R34, R10 ;  /* 0x0000000a22057220 */ /* 0x000fe20000410000 */
[----:B------:R-:W-:-:S02]  /*7ca0*/  HADD2.F32 R25, -RZ, R11.H0_H0 ;  /* 0x2000000bff197230 */ /* 0x000fc40000004100 */
[----:B------:R-:W-:Y:S01]  /*7cb0*/  FMUL.FTZ R35, R4, R10 ;  /* 0x0000000a04237220 */ /* 0x000fe20000410000 */
[----:B------:R-:W-:Y:S02]  /*7cc0*/  HADD2.F32 R11, -RZ, R11.H1_H1 ;  /* 0x3000000bff0b7230 */ /* 0x000fe40000004100 */
[-C--:B------:R-:W-:Y:S01]  /*7cd0*/  FMUL.FTZ R21, R32, R24.reuse ;  /* 0x0000001820157220 */ /* 0x080fe20000410000 */
[----:B------:R-:W-:Y:S01]  /*7ce0*/  FMUL.FTZ R33, R30, R24 ;  /* 0x000000181e217220 */ /* 0x000fe20000410000 */
[----:B------:R-:W-:Y:S01]  /*7cf0*/  FFMA.FTZ R10, R4, R6, -R5 ;  /* 0x00000006040a7223 */ /* 0x000fe20000010805 */
[----:B------:R-:W-:Y:S02]  /*7d00*/  HADD2.F32 R39, -RZ, R38.H1_H1 ;  /* 0x30000026ff277230 */ /* 0x000fe40000004100 */
[-C--:B------:R-:W-:Y:S01]  /*7d10*/  FFMA.FTZ R21, R30, R14.reuse, -R21 ;  /* 0x0000000e1e157223 */ /* 0x080fe20000010815 */
[----:B------:R-:W-:Y:S02]  /*7d20*/  HADD2.F32 R41, -RZ, R46.H1_H1 ;  /* 0x3000002eff297230 */ /* 0x000fe40000004100 */
[----:B------:R-:W-:Y:S01]  /*7d30*/  FFMA.FTZ R33, R32, R14, R33 ;  /* 0x0000000e20217223 */ /* 0x000fe20000010021 */
[----:B------:R-:W-:-:S02]  /*7d40*/  HADD2.F32 R5, -RZ, R42.H1_H1 ;  /* 0x3000002aff057230 */ /* 0x000fc40000004100 */
[----:B------:R-:W-:Y:S01]  /*7d50*/  FFMA.FTZ R14, R34, R6, R35 ;  /* 0x00000006220e7223 */ /* 0x000fe20000010023 */
[----:B------:R-:W-:Y:S02]  /*7d60*/  HADD2.F32 R37, -RZ, R44.H1_H1 ;  /* 0x3000002cff257230 */ /* 0x000fe40000004100 */
[----:B------:R-:W-:Y:S01]  /*7d70*/  FMUL.FTZ R4, R39, R25 ;  /* 0x0000001927047220 */ /* 0x000fe20000410000 */
[----:B------:R-:W-:Y:S01]  /*7d80*/  FMUL.FTZ R24, R41, R11 ;  /* 0x0000000b29187220 */ /* 0x000fe20000410000 */
[----:B------:R-:W-:Y:S01]  /*7d90*/  FMUL.FTZ R6, R5, R25 ;  /* 0x0000001905067220 */ /* 0x000fe20000410000 */
[----:B------:R-:W-:Y:S01]  /*7da0*/  F2FP.F16.F32.PACK_AB R8, R8, R31 ;  /* 0x0000001f0808723e */ /* 0x000fe200000000ff */
[----:B------:R-:W-:Y:S01]  /*7db0*/  FMUL.FTZ R28, R37, R11 ;  /* 0x0000000b251c7220 */ /* 0x000fe20000410000 */
[----:B------:R-:W-:Y:S01]  /*7dc0*/  FFMA.FTZ R11, R5, R15, -R4 ;  /* 0x0000000f050b7223 */ /* 0x000fe20000010804 */
[----:B------:R-:W-:Y:S01]  /*7dd0*/  FFMA.FTZ R24, R37, R7, -R24 ;  /* 0x0000000725187223 */ /* 0x000fe20000010818 */
        /* <DEDUP_REMOVED lines=11> */
.L_x_1385:
[----:B------:R-:W-:Y:S05]  /*7e90*/  BSYNC B0 ;  /* 0x0000000000007941 */ /* 0x000fea0003800000 */
.L_x_1374:
[----:B------:R-:W-:Y:S01]  /*7ea0*/  @!PT LDS RZ, [RZ] ;  /* 0x00000000fffff984 */ /* 0x000fe20000000800 */
[----:B------:R-:W-:Y:S01]  /*7eb0*/  @!PT LDS RZ, [RZ] ;  /* 0x00000000fffff984 */ /* 0x000fe20000000800 */
[----:B------:R-:W-:Y:S01]  /*7ec0*/  @!PT LDS RZ, [RZ] ;  /* 0x00000000fffff984 */ /* 0x000fe20000000800 */
[----:B------:R-:W-:Y:S01]  /*7ed0*/  @!PT LDS RZ, [RZ] ;  /* 0x00000000fffff984 */ /* 0x000fe20000000800 */
[----:B------:R5:W-:Y:S06]  /*7ee0*/  MEMBAR.ALL.CTA ;  /* 0x0000000000007992 */ /* 0x000bec0000008000 */
[----:B-----5:R-:W5:Y:S01]  /*7ef0*/  FENCE.VIEW.ASYNC.S ;  /* 0x00000000000073c6 */ /* 0x020f620000000000 */
[----:B------:R-:W-:Y:S05]  /*7f00*/  WARPSYNC.ALL ;  /* 0x0000000000007948 */ /* 0x000fea0003800000 */
[----:B-----5:R-:W-:Y:S06]  /*7f10*/  BAR.SYNC.DEFER_BLOCKING 0xd, 0x100 ;  /* 0x0344000000007b1d */ /* 0x020fec0000010000 */
.L_x_1371:
        /* <DEDUP_REMOVED lines=8> */
.L_x_1395:
[----:B-1----:R-:W-:Y:S01]  /*7fa0*/  IMAD R4, R200, 0x8, R18 ;  /* 0x00000008c8047824 */ /* 0x002fe200078e0212 */
[----:B------:R-:W-:-:S04]  /*7fb0*/  SHF.L.U32 R3, R208, 0x1f, RZ ;  /* 0x0000001fd0037819 */ /* 0x000fc800000006ff */
[----:B------:R1:W3:Y:S01]  /*7fc0*/  SYNCS.PHASECHK.TRANS64.TRYWAIT P1, [R4+URZ+0x32430], R3 ;  /* 0x03243003040075a7 */ /* 0x0002e2000802017f */
[----:B------:R-:W-:Y:S05]  /*7fd0*/  @!P0 BRA `(.L_x_1396) ;  /* 0x0000000000048947 */ /* 0x000fea0003800000 */
[----:B------:R-:W-:Y:S01]  /*7fe0*/  BPT.TRAP 0x1 ;  /* 0x000000040000795c */ /* 0x000fe20000300000 */
.L_x_1396:
[----:B------:R-:W-:-:S05]  /*7ff0*/  VIADD R0, R18, 0x1c400 ;  /* 0x0001c40012007836 */ /* 0x000fca0000000000 */
[----:B------:R-:W-:-:S04]  /*8000*/  SHF.R.U32.HI R0, RZ, 0x4, R0 ;  /* 0x00000004ff007819 */ /* 0x000fc80000011600 */
[----:B------:R-:W-:Y:S01]  /*8010*/  LOP3.LUT R0, R0, 0x3fff, RZ, 0xc0, !PT ;  /* 0x00003fff00007812 */ /* 0x000fe200078ec0ff */
[----:B---3--:R-:W-:Y:S06]  /*8020*/  @P1 BRA `(.L_x_1397) ;  /* 0x0000000000081947 */ /* 0x008fec0003800000 */
[----:B------:R-:W3:Y:S02]  /*8030*/  SYNCS.PHASECHK.TRANS64.TRYWAIT P1, [R4+URZ+0x32430], R3 ;  /* 0x03243003040075a7 */ /* 0x000ee4000802017f */
[----:B---3--:R-:W-:Y:S05]  /*8040*/  @!P1 BRA `(.L_x_1398) ;  /* 0x00000110002c9947 */ /* 0x008fea0003800000 */
.L_x_1397:
[----:B------:R-:W-:Y:S05]  /*8050*/  WARPSYNC.ALL ;  /* 0x0000000000007948 */ /* 0x000fea0003800000 */
[----:B----4-:R-:W-:Y:S01]  /*8060*/  LOP3.LUT R20, R0, 0x10000, RZ, 0xfc, !PT ;  /* 0x0001000000147812 */ /* 0x010fe200078efcff */
[----:B------:R-:W-:Y:S01]  /*8070*/  IMAD R29, R29, 0x2000, R18 ;  /* 0x000020001d1d7824 */ /* 0x000fe200078e0212 */
[----:B------:R-:W-:-:S03]  /*8080*/  UMOV UR9, 0x40000040 ;  /* 0x4000004000097882 */ /* 0x000fc60000000000 */
[----:B------:R-:W-:Y:S01]  /*8090*/  IMAD R6, R200, 0x300, R20 ;  /* 0x00000300c8067824 */ /* 0x000fe200078e0214 */
[----:B------:R-:W-:Y:S01]  /*80a0*/  SHF.L.U32 R5, R12, 0x1f, RZ ;  /* 0x0000001f0c057819 */ /* 0x000fe200000006ff */
[----:B------:R-:W-:Y:S01]  /*80b0*/  IMAD.MOV.U32 R7, RZ, RZ, 0x40000040 ;  /* 0x40000040ff077424 */ /* 0x000fe200078e00ff */
[----:B------:R-:W-:Y:S01]  /*80c0*/  R2UR UR4, R29 ;  /* 0x000000001d0472ca */ /* 0x000fe200000e0000 */
[C---:B------:R-:W-:Y:S01]  /*80d0*/  VIADD R8, R6.reuse, 0x2 ;  /* 0x0000000206087836 */ /* 0x040fe20000000000 */
[----:B------:R-:W-:Y:S01]  /*80e0*/  R2UR UR10, R6 ;  /* 0x00000000060a72ca */ /* 0x000fe200000e0000 */
[----:B-----5:R-:W-:Y:S01]  /*80f0*/  WARPGROUP.ARRIVE ;  /* 0x00000000000079c5 */ /* 0x020fe20000000000 */
[----:B------:R-:W-:Y:S01]  /*8100*/  R2UR UR11, R7 ;  /* 0x00000000070b72ca */ /* 0x000fe200000e0000 */
[----:B------:R-:W-:Y:S01]  /*8110*/  IMAD.MOV.U32 R9, RZ, RZ, 0x40000040 ;  /* 0x40000040ff097424 */ /* 0x000fe200078e00ff */
[----:B------:R-:W-:Y:S01]  /*8120*/  BSSY B0, `(.L_x_1399) ;  /* 0x0000032000007945 */ /* 0x000fe20003800000 */
[----:B------:R-:W-:-:S02]  /*8130*/  IMAD.U32 R11, RZ, RZ, UR9 ;  /* 0x00000009ff0b7e24 */ /* 0x000fc4000f8e00ff */
[----:B------:R-:W-:-:S04]  /*8140*/  IMAD.MOV.U32 R7, RZ, RZ, 0x40000040 ;  /* 0x40000040ff077424 */ /* 0x000fc800078e00ff */
[----:B------:R-:W-:-:S04]  /*8150*/  UIADD3 UR5, UR4, 0x18400, URZ ;  /* 0x0001840004057890 */ /* 0x000fc8000fffe03f */
[----:B------:R-:W-:-:S04]  /*8160*/  USHF.R.U32.HI UR5, URZ, 0x4, UR5 ;  /* 0x000000043f057899 */ /* 0x000fc80008011605 */
[----:B------:R-:W-:-:S04]  /*8170*/  ULOP3.LUT UR5, UR5, 0x3fff, URZ, 0xc0, !UPT ;  /* 0x00003fff05057892 */ /* 0x000fc8000f8ec03f */
[----:B------:R-:W-:-:S04]  /*8180*/  ULOP3.LUT UR6, UR5, 0x10000, URZ, 0xfc, !UPT ;  /* 0x0001000005067892 */ /* 0x000fc8000f8efc3f */
[----:B------:R-:W-:-:S03]  /*8190*/  UIADD3 UR5, UR6, 0x2, URZ ;  /* 0x0000000206057890 */ /* 0x000fc6000fffe03f */
[----:B------:R-:W-:Y:S02]  /*81a0*/  UMOV UR8, UR6 ;  /* 0x0000000600087c82 */ /* 0x000fe40008000000 */
[----:B------:R-:W-:Y:S01]  /*81b0*/  HGMMA.64x96x16.F32 R24, gdesc[UR8], RZ, !UPT, gsb0 ;  /* 0x01600000081879f0 */ /* 0x000fe2000c0008ff */
[----:B------:R-:W-:Y:S01]  /*81c0*/  R2UR UR10, R8 ;  /* 0x00000000080a72ca */ /* 0x000fe200000e0000 */
[----:B------:R-:W-:Y:S01]  /*81d0*/  UMOV UR9, 0x40000040 ;  /* 0x4000004000097882 */ /* 0x000fe20000000000 */
[----:B------:R-:W-:Y:S01]  /*81e0*/  R2UR UR11, R9 ;  /* 0x00000000090b72ca */ /* 0x000fe200000e0000 */
[C---:B------:R-:W-:Y:S01]  /*81f0*/  VIADD R8, R6.reuse, 0x4 ;  /* 0x0000000406087836 */ /* 0x040fe20000000000 */
[----:B------:R-:W-:Y:S01]  /*8200*/  MOV R10, UR8 ;  /* 0x00000008000a7c02 */ /* 0x000fe20008000f00 */
[----:B------:R-:W-:Y:S01]  /*8210*/  UMOV UR8, UR5 ;  /* 0x0000000500087c82 */ /* 0x000fe20008000000 */
[----:B------:R-:W-:Y:S01]  /*8220*/  IMAD.MOV.U32 R9, RZ, RZ, 0x40000040 ;  /* 0x40000040ff097424 */ /* 0x000fe200078e00ff */
[----:B------:R-:W-:Y:S01]  /*8230*/  UIADD3 UR5, UR6, 0x4, URZ ;  /* 0x0000000406057890 */ /* 0x000fe2000fffe03f */
[----:B------:R-:W-:Y:S01]  /*8240*/  VIADD R6, R6, 0x6 ;  /* 0x0000000606067836 */ /* 0x000fe20000000000 */
[----:B------:R4:W-:Y:S02]  /*8250*/  STL.64 [R1+0x70], R10 ;  /* 0x0000700a01007387 */ /* 0x0009e40000100a00 */
[----:B----4-:R-:W-:-:S02]  /*8260*/  IMAD.U32 R10, RZ, RZ, UR8 ;  /* 0x00000008ff0a7e24 */ /* 0x010fc4000f8e00ff */
[----:B------:R-:W-:-:S05]  /*8270*/  IMAD.U32 R11, RZ, RZ, UR9 ;  /* 0x00000009ff0b7e24 */ /* 0x000fca000f8e00ff */
[----:B------:R4:W-:Y:S01]  /*8280*/  STL.64 [R1+0x68], R10 ;  /* 0x0000680a01007387 */ /* 0x0009e20000100a00 */
[----:B------:R-:W-:Y:S02]  /*8290*/  WARPGROUP.DEPBAR.LE gsb0, 0x0 ;  /* 0x00008000000079c5 */ /* 0x000fe40000010000 */
[----:B------:R-:W-:-:S06]  /*82a0*/  WARPGROUP.ARRIVE ;  /* 0x00000000000079c5 */ /* 0x000fcc0000000000 */
[----:B------:R-:W-:Y:S01]  /*82b0*/  HGMMA.64x96x16.F32 R24, gdesc[UR8], R24, gsb0 ;  /* 0x01600000081879f0 */ /* 0x000fe20008000818 */
[----:B------:R-:W-:Y:S01]  /*82c0*/  R2UR UR10, R8 ;  /* 0x00000000080a72ca */ /* 0x000fe200000e0000 */
[----:B------:R-:W-:Y:S01]  /*82d0*/  UMOV UR8, UR5 ;  /* 0x0000000500087c82 */ /* 0x000fe20008000000 */
[----:B------:R-:W-:Y:S01]  /*82e0*/  R2UR UR11, R9 ;  /* 0x00000000090b72ca */ /* 0x000fe200000e0000 */
[----:B------:R-:W-:Y:S01]  /*82f0*/  UMOV UR9, 0x40000040 ;  /* 0x4000004000097882 */ /* 0x000fe20000000000 */
[----:B------:R-:W-:Y:S01]  /*8300*/  UIADD3 UR5, UR6, 0x6, URZ ;  /* 0x0000000606057890 */ /* 0x000fe2000fffe03f */
[----:B------:R-:W-:Y:S02]  /*8310*/  IMAD.U32 R8, RZ, RZ, UR8 ;  /* 0x00000008ff087e24 */ /* 0x000fe4000f8e00ff */
        /* <DEDUP_REMOVED lines=9> */
[----:B------:R-:W-:Y:S02]  /*83b0*/  IMAD.U32 R6, RZ, RZ, UR8 ;  /* 0x00000008ff067e24 */ /* 0x000fe4000f8e00ff */
[----:B------:R-:W-:-:S05]  /*83c0*/  IMAD.U32 R7, RZ, RZ, UR9 ;  /* 0x00000009ff077e24 */ /* 0x000fca000f8e00ff */
[----:B------:R4:W-:Y:S01]  /*83d0*/  STL.64 [R1+0x58], R6 ;  /* 0x0000580601007387 */ /* 0x0009e20000100a00 */
[----:B------:R-:W-:Y:S02]  /*83e0*/  WARPGROUP.DEPBAR.LE gsb0, 0x0 ;  /* 0x00008000000079c5 */ /* 0x000fe40000010000 */
[----:B------:R-:W-:-:S06]  /*83f0*/  WARPGROUP.ARRIVE ;  /* 0x00000000000079c5 */ /* 0x000fcc0000000000 */
[----:B------:R-:W-:Y:S03]  /*8400*/  HGMMA.64x96x16.F32 R24, gdesc[UR8], R24, gsb0 ;  /* 0x01600000081879f0 */ /* 0x000fe60008000818 */
[----:B------:R-:W-:Y:S02]  /*8410*/  WARPGROUP.DEPBAR.LE gsb0, 0x0 ;  /* 0x00008000000079c5 */ /* 0x000fe40000010000 */
[----:B------:R-:W0:Y:S02]  /*8420*/  SYNCS.PHASECHK.TRANS64.TRYWAIT P1, [R18+URZ+0x32410], R5 ;  /* 0x03241005120075a7 */ /* 0x000e24000802017f */
[----:B0---4-:R-:W-:Y:S05]  /*8430*/  @!P1 BRA `(.L_x_1400) ;  /* 0x0000010c00449947 */ /* 0x011fea0003800000 */
.L_x_1628:
[----:B------:R-:W-:Y:S05]  /*8440*/  BSYNC B0 ;  /* 0x0000000000007941 */ /* 0x000fea0003800000 */
.L_x_1399:
[----:B------:R-:W-:Y:S05]  /*8450*/  @!P0 BRA `(.L_x_1401) ;  /* 0x0000000000048947 */ /* 0x000fea0003800000 */
[----:B------:R-:W-:Y:S01]  /*8460*/  BPT.TRAP 0x1 ;  /* 0x000000040000795c */ /* 0x000fe20000300000 */
.L_x_1401:
[----:B------:R4:W0:Y:S01]  /*8470*/  SYNCS.PHASECHK.TRANS64.TRYWAIT P2, [R4+URZ+0x32450], R3 ;  /* 0x03245003040075a7 */ /* 0x000822000804017f */
[----:B------:R-:W-:Y:S05]  /*8480*/  @!P0 BRA `(.L_x_1402) ;  /* 0x0000000000048947 */ /* 0x000fea0003800000 */
[----:B------:R-:W-:Y:S01]  /*8490*/  BPT.TRAP 0x1 ;  /* 0x000000040000795c */ /* 0x000fe20000300000 */
.L_x_1402:
[----:B------:R-:W5:Y:S01]  /*84a0*/  S2R R0, SR_TID.X ;  /* 0x0000000000007919 */ /* 0x000f620000002100 */
[----:B------:R-:W-:Y:S01]  /*84b0*/  BSSY B0, `(.L_x_1403) ;  /* 0x0000006000007945 */ /* 0x000fe20003800000 */
[----:B-----5:R-:W-:-:S04]  /*84c0*/  LOP3.LUT R0, R0, 0x7f, RZ, 0xc0, !PT ;  /* 0x0000007f00007812 */ /* 0x020fc800078ec0ff */
[----:B------:R-:W-:Y:S01]  /*84d0*/  ISETP.NE.AND P1, PT, R0, RZ, PT ;  /* 0x000000ff0000720c */ /* 0x000fe20003f25270 */
[----:B0-----:R-:W-:-:S12]  /*84e0*/  @P2 BRA `(.L_x_1404) ;  /* 0x0000000000082947 */ /* 0x001fd80003800000 */
[----:B------:R-:W0:Y:S02]  /*84f0*/  SYNCS.PHASECHK.TRANS64.TRYWAIT P2, [R4+URZ+0x32450], R3 ;  /* 0x03245003040075a7 */ /* 0x000e24000804017f */
[----:B0-----:R-:W-:Y:S05]  /*8500*/  @!P2 BRA `(.L_x_1405) ;  /* 0x0000010c0024a947 */ /* 0x001fea0003800000 */
.L_x_1404:
[----:B------:R-:W-:Y:S05]  /*8510*/  BSYNC B0 ;  /* 0x0000000000007941 */ /* 0x000fea0003800000 */
.L_x_1403:
[----:B------:R-:W-:Y:S05]  /*8520*/  WARPSYNC.ALL ;  /* 0x0000000000007948 */ /* 0x000fea0003800000 */
[----:B------:R-:W-:Y:S01]  /*8530*/  VIADD R15, R18, 0x400 ;  /* 0x00000400120f7836 */ /* 0x000fe20000000000 */
[----:B------:R-:W-:Y:S01]  /*8540*/  UIADD3 UR4, UR4, 0x22400, URZ ;  /* 0x0002240004047890 */ /* 0x000fe2000fffe03f */
[----:B------:R-:W-:Y:S01]  /*8550*/  IMAD.MOV.U32 R7, RZ, RZ, 0x40000040 ;  /* 0x40000040ff077424 */ /* 0x000fe200078e00ff */
[----:B------:R-:W-:Y:S01]  /*8560*/  WARPGROUP.ARRIVE ;  /* 0x00000000000079c5 */ /* 0x000fe20000000000 */
[----:B------:R-:W-:Y:S01]  /*8570*/  UMOV UR9, 0x40000040 ;  /* 0x4000004000097882 */ /* 0x000fe20000000000 */
[----:B------:R-:W-:Y:S01]  /*8580*/  SHF.R.U32.HI R15, RZ, 0x4, R15 ;  /* 0x00000004ff0f7819 */ /* 0x000fe2000001160f */
[----:B------:R-:W-:Y:S01]  /*8590*/  USHF.R.U32.HI UR4, URZ, 0x4, UR4 ;  /* 0x000000043f047899 */ /* 0x000fe20008011604 */
[----:B------:R-:W-:Y:S01]  /*85a0*/  R2UR UR11, R7 ;  /* 0x00000000070b72ca */ /* 0x000fe200000e0000 */
[----:B------:R-:W-:Y:S01]  /*85b0*/  IMAD.MOV.U32 R9, RZ, RZ, 0x40000040 ;  /* 0x40000040ff097424 */ /* 0x000fe200078e00ff */
[----:B------:R-:W-:Y:S01]  /*85c0*/  LOP3.LUT R15, R15, 0x3fff, RZ, 0xc0, !PT ;  /* 0x00003fff0f0f7812 */ /* 0x000fe200078ec0ff */
[----:B------:R-:W-:Y:S01]  /*85d0*/  ULOP3.LUT UR4, UR4, 0x3fff, URZ, 0xc0, !UPT ;  /* 0x00003fff04047892 */ /* 0x000fe2000f8ec03f */
[----:B------:R-:W-:Y:S01]  /*85e0*/  IMAD.U32 R11, RZ, RZ, UR9 ;  /* 0x00000009ff0b7e24 */ /* 0x000fe2000f8e00ff */
[----:B------:R-:W-:Y:S01]  /*85f0*/  UMOV UR53, 0x40000040 ;  /* 0x4000004000357882 */ /* 0x000fe20000000000 */
[----:B------:R-:W-:Y:S01]  /*8600*/  LOP3.LUT R21, R15, 0x10000, RZ, 0xfc, !PT ;  /* 0x000100000f157812 */ /* 0x000fe200078efcff */
[----:B------:R-:W-:Y:S01]  /*8610*/  ULOP3.LUT UR4, UR4, 0x10000, URZ, 0xfc, !UPT ;  /* 0x0001000004047892 */ /* 0x000fe2000f8efc3f */
[----:B------:R-:W-:Y:S01]  /*8620*/  IMAD.MOV.U32 R7, RZ, RZ, 0x40000040 ;  /* 0x40000040ff077424 */ /* 0x000fe200078e00ff */
[----:B------:R-:W-:Y:S01]  /*8630*/  UMOV UR49, 0x40000040 ;  /* 0x4000004000317882 */ /* 0x000fe20000000000 */
[----:B------:R-:W-:Y:S01]  /*8640*/  UMOV UR45, 0x40000040 ;  /* 0x40000040002d7882 */ /* 0x000fe20000000000 */
[----:B------:R-:W-:Y:S01]  /*8650*/  IMAD R6, R200, 0xc00, R21 ;  /* 0x00000c00c8067824 */ /* 0x000fe200078e0215 */
[----:B------:R-:W-:Y:S01]  /*8660*/  UIADD3 UR5, UR4, 0x2, URZ ;  /* 0x0000000204057890 */ /* 0x000fe2000fffe03f */
[----:B------:R-:W-:Y:S01]  /*8670*/  R2UR UR39, R7 ;  /* 0x00000000072772ca */ /* 0x000fe200000e0000 */
[----:B------:R-:W-:Y:S01]  /*8680*/  UMOV UR8, UR4 ;  /* 0x0000000400087c82 */ /* 0x000fe20008000000 */
[C---:B------:R-:W-:Y:S01]  /*8690*/  VIADD R8, R6.reuse, 0x2 ;  /* 0x0000000206087836 */ /* 0x040fe20000000000 */
[----:B------:R-:W-:Y:S01]  /*86a0*/  R2UR UR10, R6 ;  /* 0x00000000060a72ca */ /* 0x000fe200000e0000 */
[----:B------:R-:W-:Y:S01]  /*86b0*/  IMAD.U32 R10, RZ, RZ, UR8 ;  /* 0x00000008ff0a7e24 */ /* 0x000fe2000f8e00ff */
[----:B------:R-:W-:Y:S01]  /*86c0*/  UIADD3 UR52, UR4, 0x806, URZ ;  /* 0x0000080604347890 */ /* 0x000fe2000fffe03f */
[----:B------:R-:W-:Y:S01]  /*86d0*/  IMAD R0, R226, -0x60, R198 ;  /* 0xffffffa0e2007824 */ /* 0x000fe200078e02c6 */
[----:B------:R-:W-:Y:S01]  /*86e0*/  UIADD3 UR48, UR4, 0xc00, URZ ;  /* 0x00000c0004307890 */ /* 0x000fe2000fffe03f */
[----:B------:R-:W0:Y:S01]  /*86f0*/  S2R R73, SR_TID.X ;  /* 0x0000000000497919 */ /* 0x000e220000002100 */
[----:B------:R-:W-:Y:S01]  /*8700*/  UIADD3 UR44, UR4, 0xc02, URZ ;  /* 0x00000c02042c7890 */ /* 0x000fe2000fffe03f */
[----:B-1-34-:R-:W-:Y:S01]  /*8710*/  VIADD R3, R0, 0x60 ;  /* 0x0000006000037836 */ /* 0x01afe20000000000 */
[----:B------:R-:W-:Y:S01]  /*8720*/  UIADD3 UR40, UR4, 0xc04, URZ ;  /* 0x00000c0404287890 */ /* 0x000fe2000fffe03f */
[----:B------:R1:W-:Y:S01]  /*8730*/  STL.64 [R1+0x50], R10 ;  /* 0x0000500a01007387 */ /* 0x0003e20000100a00 */
[----:B------:R-:W-:Y:S01]  /*8740*/  UMOV UR41, 0x40000040 ;  /* 0x4000004000297882 */ /* 0x000fe20000000000 */
[----:B------:R-:W-:Y:S01]  /*8750*/  UIADD3 UR36, UR4, 0xc06, URZ ;  /* 0x00000c0604247890 */ /* 0x000fe2000fffe03f */
[----:B------:R-:W-:Y:S01]  /*8760*/  IMAD R3, R236, -0x2, R3 ;  /* 0xfffffffeec037824 */ /* 0x000fe200078e0203 */
[----:B------:R-:W-:Y:S01]  /*8770*/  HGMMA.64x96x16.F32 R24, gdesc[UR8], R24, gsb0 ;  /* 0x01600000081879f0 */ /* 0x000fe20008000818 */
[----:B------:R-:W-:Y:S01]  /*8780*/  R2UR UR10, R8 ;  /* 0x00000000080a72ca */ /* 0x000fe200000e0000 */
[----:B------:R-:W-:Y:S01]  /*8790*/  UMOV UR8, UR5 ;  /* 0x0000000500087c82 */ /* 0x000fe20008000000 */
[----:B------:R-:W-:Y:S01]  /*87a0*/  R2UR UR11, R9 ;  /* 0x00000000090b72ca */ /* 0x000fe200000e0000 */
[----:B------:R-:W-:Y:S01]  /*87b0*/  UMOV UR9, 0x40000040 ;  /* 0x4000004000097882 */ /* 0x000fe20000000000 */
[----:B------:R-:W-:Y:S01]  /*87c0*/  VIADD R8, R6, 0x4 ;  /* 0x0000000406087836 */ /* 0x000fe20000000000 */
[----:B------:R-:W-:Y:S01]  /*87d0*/  UIADD3 UR5, UR4, 0x4, URZ ;  /* 0x0000000404057890 */ /* 0x000fe2000fffe03f */
[----:B------:R-:W-:Y:S01]  /*87e0*/  IMAD.MOV.U32 R9, RZ, RZ, 0x40000040 ;  /* 0x40000040ff097424 */ /* 0x000fe200078e00ff */
[----:B------:R-:W-:Y:S01]  /*87f0*/  UMOV UR37, 0x40000040 ;  /* 0x4000004000257882 */ /* 0x000fe20000000000 */
[----:B-1----:R-:W-:Y:S01]  /*8800*/  IMAD.U32 R10, RZ, RZ, UR8 ;  /* 0x00000008ff0a7e24 */ /* 0x002fe2000f8e00ff */
[C---:B------:R-:W-:Y:S01]  /*8810*/  ISETP.GT.AND P3, PT, R3.reuse, RZ, PT ;  /* 0x000000ff0300720c */ /* 0x040fe20003f64270 */
[----:B------:R-:W-:Y:S01]  /*8820*/  IMAD.U32 R11, RZ, RZ, UR9 ;  /* 0x00000009ff0b7e24 */ /* 0x000fe2000f8e00ff */
[----:B------:R-:W-:-:S02]  /*8830*/  ISETP.GT.AND P5, PT, R3, 0x1, PT ;  /* 0x000000010300780c */ /* 0x000fc40003fa4270 */
[C---:B------:R-:W-:Y:S02]  /*8840*/  ISETP.GT.AND P4, PT, R3.reuse, 0x8, PT ;  /* 0x000000080300780c */ /* 0x040fe40003f84270 */
[----:B------:R1:W-:Y:S01]  /*8850*/  STL.64 [R1+0x48], R10 ;  /* 0x0000480a01007387 */ /* 0x0003e20000100a00 */
[----:B------:R-:W-:Y:S02]  /*8860*/  ISETP.GT.AND P2, PT, R3, 0x9, PT ;  /* 0x000000090300780c */ /* 0x000fe40003f44270 */
[----:B------:R-:W-:Y:S02]  /*8870*/  LOP3.LUT R15, R15, 0x3000000, RZ, 0xfc, !PT ;  /* 0x030000000f0f7812 */ /* 0x000fe400078efcff */
[----:B0-----:R-:W-:Y:S01]  /*8880*/  SHF.R.U32.HI R73, RZ, 0x7, R73 ;  /* 0x00000007ff497819 */ /* 0x001fe20000011649 */
[----:B------:R-:W-:Y:S02]  /*8890*/  WARPGROUP.DEPBAR.LE gsb0, 0x0 ;  /* 0x00008000000079c5 */ /* 0x000fe40000010000 */
[----:B------:R-:W-:-:S06]  /*88a0*/  WARPGROUP.ARRIVE ;  /* 0x00000000000079c5 */ /* 0x000fcc0000000000 */
[----:B------:R-:W-:Y:S01]  /*88b0*/  HGMMA.64x96x16.F32 R24, gdesc[UR8], R24, gsb0 ;  /* 0x01600000081879f0 */ /* 0x000fe20008000818 */
[----:B------:R-:W-:Y:S01]  /*88c0*/  R2UR UR10, R8 ;  /* 0x00000000080a72ca */ /* 0x000fe200000e0000 */
[----:B------:R-:W-:Y:S01]  /*88d0*/  UMOV UR8, UR5 ;  /* 0x0000000500087c82 */ /* 0x000fe20008000000 */
[----:B------:R-:W-:Y:S01]  /*88e0*/  R2UR UR11, R9 ;  /* 0x00000000090b72ca */ /* 0x000fe200000e0000 */
[----:B------:R-:W-:Y:S01]  /*88f0*/  UMOV UR9, 0x40000040 ;  /* 0x4000004000097882 */ /* 0x000fe20000000000 */
[----:B------:R-:W-:Y:S01]  /*8900*/  VIADD R8, R6, 0x6 ;  /* 0x0000000606087836 */ /* 0x000fe20000000000 */
[----:B------:R-:W-:Y:S01]  /*8910*/  UIADD3 UR5, UR4, 0x6, URZ ;  /* 0x0000000604057890 */ /* 0x000fe2000fffe03f */
[----:B------:R-:W-:Y:S02]  /*8920*/  IMAD.MOV.U32 R9, RZ, RZ, 0x40000040 ;  /* 0x40000040ff097424 */ /* 0x000fe400078e00ff */
[----:B-1----:R-:W-:Y:S02]  /*8930*/  IMAD.U32 R10, RZ, RZ, UR8 ;  /* 0x00000008ff0a7e24 */ /* 0x002fe4000f8e00ff */
        /* <DEDUP_REMOVED lines=12> */
[----:B0-----:R-:W-:Y:S02]  /*8a00*/  IMAD.U32 R10, RZ, RZ, UR8 ;  /* 0x00000008ff0a7e24 */ /* 0x001fe4000f8e00ff */
        /* <DEDUP_REMOVED lines=23> */
[----:B------:R-:W-:Y:S01]  /*8b80*/  MOV R9, 0x40000040 ;  /* 0x4000004000097802 */ /* 0x000fe20000000f00 */
[----:B------:R-:W-:Y:S01]  /*8b90*/  UIADD3 UR5, UR4, 0x404, URZ ;  /* 0x0000040404057890 */ /* 0x000fe2000fffe03f */
        /* <DEDUP_REMOVED lines=52> */
[----:B0-----:R-:W-:Y:S01]  /*8ee0*/  IMAD.U32 R10, RZ, RZ, UR8 ;  /* 0x00000008ff0a7e24 */ /* 0x001fe2000f8e00ff */
[----:B------:R-:W-:Y:S01]  /*8ef0*/  ULDC UR4, c[0x0][0xa80] ;  /* 0x0002a00000047ab9 */ /* 0x000fe20000000800 */
        /* <DEDUP_REMOVED lines=9> */
[----:B------:R-:W-:Y:S02]  /*8f90*/  VIADD R8, R6, 0x606 ;  /* 0x0000060606087836 */ /* 0x000fe40000000000 */
[----:B------:R-:W-:Y:S02]  /*8fa0*/  IMAD.MOV.U32 R9, RZ, RZ, 0x40000040 ;  /* 0x40000040ff097424 */ /* 0x000fe400078e00ff */
[----:B0-----:R-:W-:Y:S01]  /*8fb0*/  IMAD.U32 R10, RZ, RZ, UR8 ;  /* 0x00000008ff0a7e24 */ /* 0x001fe2000f8e00ff */
[----:B------:R-:W-:Y:S01]  /*8fc0*/  R2UR UR54, R8 ;  /* 0x00000000083672ca */ /* 0x000fe200000e0000 */
[----:B------:R-:W-:Y:S01]  /*8fd0*/  VIADD R8, R6, 0x900 ;  /* 0x0000090006087836 */ /* 0x000fe20000000000 */
[----:B------:R-:W-:Y:S01]  /*8fe0*/  R2UR UR55, R9 ;  /* 0x00000000093772ca */ /* 0x000fe200000e0000 */
[----:B------:R-:W-:-:S02]  /*8ff0*/  IMAD.MOV.U32 R9, RZ, RZ, 0x40000040 ;  /* 0x40000040ff097424 */ /* 0x000fc400078e00ff */
[----:B------:R-:W-:Y:S01]  /*9000*/  IMAD.U32 R11, RZ, RZ, UR9 ;  /* 0x00000009ff0b7e24 */ /* 0x000fe2000f8e00ff */
[----:B------:R-:W-:Y:S01]  /*9010*/  R2UR UR50, R8 ;  /* 0x00000000083272ca */ /* 0x000fe200000e0000 */
[----:B------:R-:W-:Y:S01]  /*9020*/  VIADD R8, R6, 0x902 ;  /* 0x0000090206087836 */ /* 0x000fe20000000000 */
[----:B------:R-:W-:Y:S01]  /*9030*/  R2UR UR51, R9 ;  /* 0x00000000093372ca */ /* 0x000fe200000e0000 */
[----:B------:R-:W-:Y:S01]  /*9040*/  IMAD.MOV.U32 R9, RZ, RZ, 0x40000040 ;  /* 0x40000040ff097424 */ /* 0x000fe200078e00ff */
[----:B------:R0:W-:Y:S02]  /*9050*/  STL.64 [R1], R10 ;  /* 0x0000000a01007387 */ /* 0x0001e40000100a00 */
[----:B------:R-:W-:Y:S01]  /*9060*/  R2UR UR46, R8 ;  /* 0x00000000082e72ca */ /* 0x000fe200000e0000 */
[----:B------:R-:W-:Y:S01]  /*9070*/  VIADD R8, R6, 0x904 ;  /* 0x0000090406087836 */ /* 0x000fe20000000000 */
[----:B------:R-:W-:Y:S01]  /*9080*/  R2UR UR47, R9 ;  /* 0x00000000092f72ca */ /* 0x000fe200000e0000 */
[----:B------:R-:W-:-:S02]  /*9090*/  IMAD.MOV.U32 R9, RZ, RZ, 0x40000040 ;  /* 0x40000040ff097424 */ /* 0x000fc400078e00ff */
[----:B------:R-:W-:Y:S01]  /*90a0*/  VIADD R6, R6, 0x906 ;  /* 0x0000090606067836 */ /* 0x000fe20000000000 */
[----:B------:R-:W-:Y:S02]  /*90b0*/  R2UR UR42, R8 ;  /* 0x00000000082a72ca */ /* 0x000fe400000e0000 */
        /* <DEDUP_REMOVED lines=25> */
[----:B0-----:R-:W-:Y:S02]  /*9250*/  FSEL R11, R26, -INF , P3 ;  /* 0xff8000001a0b7808 */ /* 0x001fe40001800000 */
        /* <DEDUP_REMOVED lines=15> */
[----:B------:R-:W-:Y:S02]  /*9350*/  FMNMX.FTZ R0, R11, R27, !PT ;  /* 0x0000001b0b007209 */ /* 0x000fe40007810000 */
[----:B------:R-:W-:-:S02]  /*9360*/  FSEL R154, R34, -INF , P3 ;  /* 0xff800000229a7808 */ /* 0x000fc40001800000 */
[----:B------:R-:W-:Y:S02]  /*9370*/  FSEL R10, R37, -INF , P2 ;  /* 0xff800000250a7808 */ /* 0x000fe40001000000 */
[----:B------:R-:W-:Y:S02]  /*9380*/  FMNMX.FTZ R25, R7, R26, !PT ;  /* 0x0000001a07197209 */ /* 0x000fe40007810000 */
[----:B------:R-:W-:Y:S02]  /*9390*/  ISETP.GT.AND P3, PT, R3, 0x20, PT ;  /* 0x000000200300780c */ /* 0x000fe40003f64270 */
[----:B------:R-:W-:Y:S02]  /*93a0*/  FMNMX.FTZ R0, R13, R0, !PT ;  /* 0x000000000d007209 */ /* 0x000fe40007810000 */
[----:B------:R-:W-:Y:S02]  /*93b0*/  FSEL R153, R35, -INF , P5 ;  /* 0xff80000023997808 */ /* 0x000fe40002800000 */
[----:B------:R-:W-:-:S02]  /*93c0*/  FMNMX.FTZ R26, R10, R25, !PT ;  /* 0x000000190a1a7209 */ /* 0x000fc40007810000 */
[----:B------:R-:W-:Y:S02]  /*93d0*/  ISETP.GT.AND P5, PT, R3, 0x21, PT ;  /* 0x000000210300780c */ /* 0x000fe40003fa4270 */
[----:B------:R-:W-:Y:S02]  /*93e0*/  FSEL R171, R40, -INF , P3 ;  /* 0xff80000028ab7808 */ /* 0x000fe40001800000 */
[----:B------:R-:W-:Y:S02]  /*93f0*/  FMNMX.FTZ R25, R31, R0, !PT ;  /* 0x000000001f197209 */ /* 0x000fe40007810000 */
[----:B------:R-:W-:Y:S02]  /*9400*/  FSEL R152, R38, -INF , P4 ;  /* 0xff80000026987808 */ /* 0x000fe40002000000 */
[----:B------:R-:W-:Y:S02]  /*9410*/  ISETP.GT.AND P4, PT, R3, 0x28, PT ;  /* 0x000000280300780c */ /* 0x000fe40003f84270 */
[----:B------:R-:W-:-:S02]  /*9420*/  FSEL R170, R41, -INF , P5 ;  /* 0xff80000029aa7808 */ /* 0x000fc40002800000 */
[----:B------:R-:W-:Y:S02]  /*9430*/  FMNMX.FTZ R29, R171, R26, !PT ;  /* 0x0000001aab1d7209 */ /* 0x000fe40007810000 */
[----:B------:R-:W-:Y:S02]  /*9440*/  FMNMX.FTZ R0, R154, R25, !PT ;  /* 0x000000199a007209 */ /* 0x000fe40007810000 */
[----:B------:R-:W-:Y:S02]  /*9450*/  FSEL R9, R39, -INF , P2 ;  /* 0xff80000027097808 */ /* 0x000fe40001000000 */
[----:B------:R-:W-:Y:S02]  /*9460*/  ISETP.GT.AND P2, PT, R3, 0x29, PT ;  /* 0x000000290300780c */ /* 0x000fe40003f44270 */
[----:B------:R-:W-:Y:S02]  /*9470*/  FSEL R14, R44, -INF , P4 ;  /* 0xff8000002c0e7808 */ /* 0x000fe40002000000 */
[----:B------:R-:W-:-:S02]  /*9480*/  FMNMX.FTZ R29, R170, R29, !PT ;  /* 0x0000001daa1d7209 */ /* 0x000fc40007810000 */
[----:B------:R-:W-:Y:S02]  /*9490*/  FMNMX.FTZ R25, R153, R0, !PT ;  /* 0x0000000099197209 */ /* 0x000fe40007810000 */
[----:B------:R-:W-:Y:S02]  /*94a0*/  FSEL R180, R42, -INF , P3 ;  /* 0xff8000002ab47808 */ /* 0x000fe40001800000 */
[----:B------:R-:W-:Y:S02]  /*94b0*/  ISETP.GT.AND P3, PT, R3, 0x30, PT ;  /* 0x000000300300780c */ /* 0x000fe40003f64270 */
[----:B------:R-:W-:Y:S02]  /*94c0*/  FSEL R156, R45, -INF , P2 ;  /* 0xff8000002d9c7808 */ /* 0x000fe40001000000 */
[----:B------:R-:W-:Y:S02]  /*94d0*/  FMNMX.FTZ R29, R14, R29, !PT ;  /* 0x0000001d0e1d7209 */ /* 0x000fe40007810000 */
[----:B------:R-:W-:-:S02]  /*94e0*/  FMNMX.FTZ R0, R152, R25, !PT ;  /* 0x0000001998007209 */ /* 0x000fc40007810000 */
[----:B------:R-:W-:Y:S02]  /*94f0*/  FSEL R173, R43, -INF , P5 ;  /* 0xff8000002bad7808 */ /* 0x000fe40002800000 */
[----:B------:R-:W-:Y:S02]  /*9500*/  ISETP.GT.AND P5, PT, R3, 0x31, PT ;  /* 0x000000310300780c */ /* 0x000fe40003fa4270 */
[----:B------:R-:W-:Y:S02]  /*9510*/  FSEL R179, R48, -INF , P3 ;  /* 0xff80000030b37808 */ /* 0x000fe40001800000 */
[----:B------:R-:W-:Y:S02]  /*9520*/  FMNMX.FTZ R26, R156, R29, !PT ;  /* 0x0000001d9c1a7209 */ /* 0x000fe40007810000 */
[----:B------:R-:W-:Y:S02]  /*9530*/  FMNMX.FTZ R25, R9, R0, !PT ;  /* 0x0000000009197209 */ /* 0x000fe40007810000 */
[----:B------:R-:W-:-:S02]  /*9540*/  FSEL R174, R46, -INF , P4 ;  /* 0xff8000002eae7808 */ /* 0x000fc40002000000 */
[----:B------:R-:W-:Y:S02]  /*9550*/  ISETP.GT.AND P4, PT, R3, 0x38, PT ;  /* 0x000000380300780c */ /* 0x000fe40003f84270 */
[----:B------:R-:W-:Y:S02]  /*9560*/  FSEL R176, R49, -INF , P5 ;  /* 0xff80000031b07808 */ /* 0x000fe40002800000 */
[----:B------:R-:W-:Y:S02]  /*9570*/  FMNMX.FTZ R29, R179, R26, !PT ;  /* 0x0000001ab31d7209 */ /* 0x000fe40007810000 */
[----:B------:R-:W-:Y:S02]  /*9580*/  FMNMX.FTZ R0, R180, R25, !PT ;  /* 0x00000019b4007209 */ /* 0x000fe40007810000 */
[----:B------:R-:W-:Y:S02]  /*9590*/  FSEL R175, R47, -INF , P2 ;  /* 0xff8000002faf7808 */ /* 0x000fe40001000000 */
[----:B------:R-:W-:-:S02]  /*95a0*/  ISETP.GT.AND P2, PT, R3, 0x39, PT ;  /* 0x000000390300780c */ /* 0x000fc40003f44270 */
[----:B------:R-:W-:Y:S02]  /*95b0*/  FSEL R177, R52, -INF , P4 ;  /* 0xff80000034b17808 */ /* 0x000fe40002000000 */
[----:B------:R-:W-:Y:S02]  /*95c0*/  FMNMX.FTZ R26, R176, R29, !PT ;  /* 0x0000001db01a7209 */ /* 0x000fe40007810000 */
        /* <DEDUP_REMOVED lines=32> */
[----:B------:R-:W-:Y:S02]  /*97d0*/  FSEL R192, R63, -INF , P2 ;  /* 0xff8000003fc07808 */ /* 0x000fe40001000000 */
[----:B------:R-:W-:-:S02]  /*97e0*/  ISETP.GT.AND P4, PT, R3, 0x58, PT ;  /* 0x000000580300780c */ /* 0x000fc40003f84270 */
[----:B------:R-:W-:Y:S02]  /*97f0*/  ISETP.GT.AND P2, PT, R3, 0x59, PT ;  /* 0x000000590300780c */ /* 0x000fe40003f44270 */
[----:B------:R-:W-:Y:S02]  /*9800*/  FSEL R186, R65, -INF , P5 ;  /* 0xff80000041ba7808 */ /* 0x000fe40002800000 */
[----:B------:R-:W-:Y:S02]  /*9810*/  FMNMX.FTZ R29, R194, R29, !PT ;  /* 0x0000001dc21d7209 */ /* 0x000fe40007810000 */
[----:B------:R-:W-:Y:S02]  /*9820*/  FMNMX.FTZ R3, R197, R0, !PT ;  /* 0x00000000c5037209 */ /* 0x000fe40007810000 */
[----:B------:R-:W-:Y:S02]  /*9830*/  FSEL R185, R68, -INF , P4 ;  /* 0xff80000044b97808 */ /* 0x000fe40002000000 */
[----:B------:R-:W-:-:S02]  /*9840*/  FMNMX.FTZ R26, R186, R29, !PT ;  /* 0x0000001dba1a7209 */ /* 0x000fc40007810000 */
[----:B------:R-:W-:Y:S02]  /*9850*/  FMNMX.FTZ R0, R196, R3, !PT ;  /* 0x00000003c4007209 */ /* 0x000fe40007810000 */
[----:B------:R-:W-:Y:S02]  /*9860*/  FSEL R184, R69, -INF , P2 ;  /* 0xff80000045b87808 */ /* 0x000fe40001000000 */
[----:B------:R-:W-:Y:S02]  /*9870*/  FMNMX.FTZ R25, R185, R26, !PT ;  /* 0x0000001ab9197209 */ /* 0x000fe40007810000 */
[----:B------:R-:W-:Y:S02]  /*9880*/  FMNMX.FTZ R3, R195, R0, !PT ;  /* 0x00000000c3037209 */ /* 0x000fe40007810000 */
[----:B------:R-:W-:Y:S02]  /*9890*/  FMNMX.FTZ R25, R184, R25, !PT ;  /* 0x00000019b8197209 */ /* 0x000fe40007810000 */
[----:B------:R-:W-:-:S02]  /*98a0*/  FSEL R183, R66, -INF , P3 ;  /* 0xff80000042b77808 */ /* 0x000fc40001800000 */
[----:B------:R-:W-:Y:S01]  /*98b0*/  FMNMX.FTZ R0, R192, R3, !PT ;  /* 0x00000003c0007209 */ /* 0x000fe20007810000 */
[----:B------:R-:W0:Y:S01]  /*98c0*/  SHFL.BFLY PT, R30, R25, 0x2, 0x1f ;  /* 0x0c401f00191e7f89 */ /* 0x000e2200000e0000 */
[----:B------:R-:W-:Y:S02]  /*98d0*/  FSEL R157, R67, -INF , P5 ;  /* 0xff800000439d7808 */ /* 0x000fe40002800000 */
[----:B------:R-:W-:Y:S02]  /*98e0*/  FMNMX.FTZ R0, R183, R0, !PT ;  /* 0x00000000b7007209 */ /* 0x000fe40007810000 */
[----:B------:R-:W-:Y:S02]  /*98f0*/  FSEL R158, R70, -INF , P4 ;  /* 0xff800000469e7808 */ /* 0x000fe40002000000 */
[----:B------:R-:W-:Y:S02]  /*9900*/  FMNMX.FTZ R3, R157, R0, !PT ;  /* 0x000000009d037209 */ /* 0x000fe40007810000 */
[----:B------:R-:W-:-:S02]  /*9910*/  FSEL R161, R71, -INF , P2 ;  /* 0xff80000047a17808 */ /* 0x000fc40001000000 */
[----:B------:R-:W-:-:S04]  /*9920*/  FMNMX.FTZ R0, R158, R3, !PT ;  /* 0x000000039e007209 */ /* 0x000fc80007810000 */
[----:B------:R-:W-:Y:S01]  /*9930*/  FMNMX.FTZ R26, R161, R0, !PT ;  /* 0x00000000a11a7209 */ /* 0x000fe20007810000 */
[----:B------:R-:W-:-:S04]  /*9940*/  IMAD.U32 R0, RZ, RZ, UR4 ;  /* 0x00000004ff007e24 */ /* 0x000fc8000f8e00ff */
[----:B------:R-:W1:Y:S01]  /*9950*/  SHFL.BFLY PT, R29, R26, 0x2, 0x1f ;  /* 0x0c401f001a1d7f89 */ /* 0x000e6200000e0000 */
[----:B0-----:R-:W-:-:S05]  /*9960*/  FMNMX.FTZ R30, R25, R30, !PT ;  /* 0x0000001e191e7209 */ /* 0x001fca0007810000 */
[----:B------:R-:W0:Y:S01]  /*9970*/  SHFL.BFLY PT, R3, R30, 0x1, 0x1f ;  /* 0x0c201f001e037f89 */ /* 0x000e2200000e0000 */
[----:B-1----:R-:W-:-:S05]  /*9980*/  FMNMX.FTZ R29, R26, R29, !PT ;  /* 0x0000001d1a1d7209 */ /* 0x002fca0007810000 */
[----:B------:R-:W1:Y:S01]  /*9990*/  SHFL.BFLY PT, R32, R29, 0x1, 0x1f ;  /* 0x0c201f001d207f89 */ /* 0x000e6200000e0000 */
[----:B0-----:R-:W-:-:S04]  /*99a0*/  FMNMX.FTZ R3, R30, R3, !PT ;  /* 0x000000031e037209 */ /* 0x001fc80007810000 */
[C---:B------:R-:W-:Y:S01]  /*99b0*/  FSETP.NEU.FTZ.AND P2, PT, R3.reuse, -INF , PT ;  /* 0xff8000000300780b */ /* 0x040fe20003f5d000 */
[----:B------:R-:W-:-:S05]  /*99c0*/  FMUL.FTZ R159, R3, R0 ;  /* 0x00000000039f7220 */ /* 0x000fca0000410000 */
[----:B------:R-:W-:-:S05]  /*99d0*/  FSEL R159, R159, RZ, P2 ;  /* 0x000000ff9f9f7208 */ /* 0x000fca0001000000 */
[-CC-:B------:R-:W-:Y:S01]  /*99e0*/  FFMA.FTZ R25, R8, R0.reuse, -R159.reuse ;  /* 0x0000000008197223 */ /* 0x180fe2000001089f */
[-CC-:B------:R-:W-:Y:S01]  /*99f0*/  FFMA.FTZ R26, R12, R0.reuse, -R159.reuse ;  /* 0x000000000c1a7223 */ /* 0x180fe2000001089f */
[----:B------:R-:W-:Y:S02]  /*9a00*/  @!P1 VIADD R12, R4, 0x32440 ;  /* 0x00032440040c9836 */ /* 0x000fe40000000000 */
[--C-:B------:R-:W-:Y:S01]  /*9a10*/  FFMA.FTZ R162, R24, R0, -R159.reuse ;  /* 0x0000000018a27223 */ /* 0x100fe2000001089f */
[----:B------:R0:W-:Y:S01]  /*9a20*/  MUFU.EX2 R204, R25 ;  /* 0x0000001900cc7308 */ /* 0x0001e20000000800 */
[----:B-1----:R-:W-:Y:S01]  /*9a30*/  FMNMX.FTZ R8, R29, R32, !PT ;  /* 0x000000201d087209 */ /* 0x002fe20007810000 */
[-C--:B------:R-:W-:Y:S01]  /*9a40*/  FFMA.FTZ R28, R28, R0.reuse, -R159 ;  /* 0x000000001c1c7223 */ /* 0x080fe2000001089f */
[----:B------:R-:W-:Y:S01]  /*9a50*/  @!P1 PRMT R24, RZ, 0x654, R12 ;  /* 0x00000654ff189816 */ /* 0x000fe2000000000c */
[----:B------:R-:W-:Y:S01]  /*9a60*/  IMAD R12, R200, 0xc00, R15 ;  /* 0x00000c00c80c7824 */ /* 0x000fe200078e020f */
[C---:B------:R-:W-:Y:S01]  /*9a70*/  FSETP.NEU.FTZ.AND P2, PT, R8.reuse, -INF , PT ;  /* 0xff8000000800780b */ /* 0x040fe20003f5d000 */
[-C--:B------:R-:W-:Y:S01]  /*9a80*/  FMUL.FTZ R160, R8, R0.reuse ;  /* 0x0000000008a07220 */ /* 0x080fe20000410000 */
[----:B------:R-:W-:Y:S01]  /*9a90*/  IMAD.MOV.U32 R29, RZ, RZ, 0x40000040 ;  /* 0x40000040ff1d7424 */ /* 0x000fe200078e00ff */
[----:B------:R1:W3:Y:S01]  /*9aa0*/  MUFU.EX2 R33, R26 ;  /* 0x0000001a00217308 */ /* 0x0002e20000000800 */
[----:B------:R-:W-:Y:S01]  /*9ab0*/  R2UR UR6, R12 ;  /* 0x000000000c0672ca */ /* 0x000fe200000e0000 */
[-CC-:B------:R-:W-:Y:S01]  /*9ac0*/  FFMA.FTZ R164, R5, R0.reuse, -R159.reuse ;  /* 0x0000000005a47223 */ /* 0x180fe2000001089f */
[----:B------:R-:W-:Y:S01]  /*9ad0*/  FSEL R160, R160, RZ, P2 ;  /* 0x000000ffa0a07208 */ /* 0x000fe20001000000 */
[----:B------:R-:W-:Y:S01]  /*9ae0*/  FFMA.FTZ R165, R6, R0, -R159 ;  /* 0x0000000006a57223 */ /* 0x000fe2000001089f */
[----:B------:R-:W-:Y:S01]  /*9af0*/  R2UR UR11, R29 ;  /* 0x000000001d0b72ca */ /* 0x000fe200000e0000 */
[----:B------:R-:W-:-:S02]  /*9b00*/  IMAD.MOV.U32 R29, RZ, RZ, 0x40000040 ;  /* 0x40000040ff1d7424 */ /* 0x000fc400078e00ff */
[-C--:B------:R-:W-:Y:S01]  /*9b10*/  FFMA.FTZ R166, R7, R0.reuse, -R159 ;  /* 0x0000000007a67223 */ /* 0x080fe2000001089f */
[-CC-:B0-----:R-:W-:Y:S01]  /*9b20*/  FFMA.FTZ R25, R11, R0.reuse, -R160.reuse ;  /* 0x000000000b197223 */ /* 0x181fe200000108a0 */
[----:B------:R-:W-:Y:S01]  /*9b30*/  IADD3 R11, -R73, 0xb, RZ ;  /* 0x0000000b490b7810 */ /* 0x000fe20007ffe1ff */
[-CC-:B------:R-:W-:Y:S01]  /*9b40*/  FFMA.FTZ R30, R27, R0.reuse, -R160.reuse ;  /* 0x000000001b1e7223 */ /* 0x180fe200000108a0 */
[-CC-:B------:R-:W-:Y:S01]  /*9b50*/  FFMA.FTZ R163, R13, R0.reuse, -R160.reuse ;  /* 0x000000000da37223 */ /* 0x180fe200000108a0 */
[----:B------:R-:W-:Y:S02]  /*9b60*/  IMAD.MOV.U32 R13, RZ, RZ, 0x40000040 ;  /* 0x40000040ff0d7424 */ /* 0x000fe400078e00ff */
[----:B------:R-:W-:Y:S01]  /*9b70*/  FFMA.FTZ R31, R31, R0, -R160 ;  /* 0x000000001f1f7223 */ /* 0x000fe200000108a0 */
[----:B------:R0:W-:Y:S06]  /*9b80*/  BAR.ARV R11, 0x100 ;  /* 0x0004000b0000751d */ /* 0x0001ec0000002000 */
[----:B------:R4:W-:Y:S01]  /*9b90*/  @!P1 SYNCS.ARRIVE.TRANS64.RED.A1T0 RZ, [R24+URZ], RZ ;  /* 0x000000ff18ff99a7 */ /* 0x0009e2000810043f */
[----:B------:R5:W-:Y:S01]  /*9ba0*/  MUFU.EX2 R205, R25 ;  /* 0x0000001900cd7308 */ /* 0x000be20000000800 */
[----:B------:R-:W-:Y:S01]  /*9bb0*/  R2UR UR7, R13 ;  /* 0x000000000d0772ca */ /* 0x000fe200000e0000 */
[----:B-1----:R-:W-:-:S02]  /*9bc0*/  VIADD R26, R12, 0x100 ;  /* 0x000001000c1a7836 */ /* 0x002fc40000000000 */
[----:B---3--:R-:W-:Y:S01]  /*9bd0*/  FADD.FTZ R224, R204, R33 ;  /* 0x00000021cce07221 */ /* 0x008fe20000010000 */
[----:B------:R-:W-:Y:S01]  /*9be0*/  IMAD.MOV.U32 R27, RZ, RZ, 0x40000040 ;  /* 0x40000040ff1b7424 */ /* 0x000fe200078e00ff */
[----:B------:R-:W-:Y:S01]  /*9bf0*/  F2FP.F16.F32.PACK_AB R204, R33, R204 ;  /* 0x000000cc21cc723e */ /* 0x000fe200000000ff */
[-CC-:B------:R-:W-:Y:S01]  /*9c00*/  FFMA.FTZ R5, R10, R0.reuse, -R159.reuse ;  /* 0x000000000a057223 */ /* 0x180fe2000001089f */
[----:B----4-:R-:W-:Y:S01]  /*9c10*/  VIADD R24, R12, 0x180 ;  /* 0x000001800c187836 */ /* 0x010fe20000000000 */
[----:B------:R-:W1:Y:S01]  /*9c20*/  MUFU.EX2 R30, R30 ;  /* 0x0000001e001e7308 */ /* 0x000e620000000800 */
[----:B-----5:R-:W-:Y:S01]  /*9c30*/  MOV R25, 0x40000040 ;  /* 0x4000004000197802 */ /* 0x020fe20000000f00 */
[-CC-:B------:R-:W-:Y:S01]  /*9c40*/  FFMA.FTZ R169, R154, R0.reuse, -R160.reuse ;  /* 0x000000009aa97223 */ /* 0x180fe200000108a0 */
[----:B------:R-:W-:Y:S01]  /*9c50*/  R2UR UR14, R26 ;  /* 0x000000001a0e72ca */ /* 0x000fe200000e0000 */
[-CC-:B------:R-:W-:Y:S01]  /*9c60*/  FFMA.FTZ R168, R153, R0.reuse, -R160.reuse ;  /* 0x0000000099a87223 */ /* 0x180fe200000108a0 */
[----:B------:R-:W-:Y:S01]  /*9c70*/  R2UR UR15, R27 ;  /* 0x000000001b0f72ca */ /* 0x000fe200000e0000 */
[-CC-:B------:R-:W-:Y:S01]  /*9c80*/  FFMA.FTZ R167, R152, R0.reuse, -R160.reuse ;  /* 0x0000000098a77223 */ /* 0x180fe200000108a0 */
[----:B------:R-:W-:Y:S01]  /*9c90*/  R2UR UR18, R24 ;  /* 0x00000000181272ca */ /* 0x000fe200000e0000 */
[----:B------:R3:W4:Y:S01]  /*9ca0*/  MUFU.EX2 R35, R28 ;  /* 0x0000001c00237308 */ /* 0x0007220000000800 */
[----:B------:R-:W-:Y:S01]  /*9cb0*/  R2UR UR19, R25 ;  /* 0x00000000191372ca */ /* 0x000fe200000e0000 */
[-C--:B------:R-:W-:Y:S01]  /*9cc0*/  FFMA.FTZ R9, R9, R0.reuse, -R160 ;  /* 0x0000000009097223 */ /* 0x080fe200000108a0 */
[----:B------:R-:W-:Y:S01]  /*9cd0*/  R2UR UR23, R29 ;  /* 0x000000001d1772ca */ /* 0x000fe200000e0000 */
[-CC-:B------:R-:W-:Y:S01]  /*9ce0*/  FFMA.FTZ R172, R14, R0.reuse, -R159.reuse ;  /* 0x000000000eac7223 */ /* 0x180fe2000001089f */
[-CC-:B------:R-:W-:Y:S01]  /*9cf0*/  FFMA.FTZ R10, R156, R0.reuse, -R159.reuse ;  /* 0x000000009c0a7223 */ /* 0x180fe2000001089f */
[-CC-:B------:R-:W-:Y:S01]  /*9d00*/  FFMA.FTZ R171, R171, R0.reuse, -R159.reuse ;  /* 0x00000000abab7223 */ /* 0x180fe2000001089f */
[----:B------:R-:W-:Y:S01]  /*9d10*/  FFMA.FTZ R170, R170, R0, -R159 ;  /* 0x00000000aaaa7223 */ /* 0x000fe2000001089f */
[----:B------:R-:W5:Y:S01]  /*9d20*/  MUFU.EX2 R162, R162 ;  /* 0x000000a200a27308 */ /* 0x000f620000000800 */
[----:B---3--:R-:W-:-:S02]  /*9d30*/  VIADD R28, R12, 0x80 ;  /* 0x000000800c1c7836 */ /* 0x008fc40000000000 */
[----:B-1----:R-:W-:Y:S01]  /*9d40*/  FADD.FTZ R199, R205, R30 ;  /* 0x0000001ecdc77221 */ /* 0x002fe20000010000 */
[----:B------:R-:W-:Y:S01]  /*9d50*/  F2FP.F16.F32.PACK_AB R205, R30, R205 ;  /* 0x000000cd1ecd723e */ /* 0x000fe200000000ff */
[-CC-:B------:R-:W-:Y:S01]  /*9d60*/  FFMA.FTZ R156, R180, R0.reuse, -R160.reuse ;  /* 0x00000000b49c7223 */ /* 0x180fe200000108a0 */
[-C--:B------:R-:W-:Y:S01]  /*9d70*/  FFMA.FTZ R173, R173, R0.reuse, -R160 ;  /* 0x00000000adad7223 */ /* 0x080fe200000108a0 */
[----:B------:R-:W-:Y:S01]  /*9d80*/  R2UR UR10, R28 ;  /* 0x000000001c0a72ca */ /* 0x000fe200000e0000 */
[----:B------:R-:W-:Y:S01]  /*9d90*/  VIADD R28, R12, 0x200 ;  /* 0x000002000c1c7836 */ /* 0x000fe20000000000 */
[----:B------:R-:W-:Y:S01]  /*9da0*/  MUFU.EX2 R163, R163 ;  /* 0x000000a300a37308 */ /* 0x000fe20000000800 */
[----:B----4-:R-:W-:Y:S01]  /*9db0*/  FADD.FTZ R224, R35, R224 ;  /* 0x000000e023e07221 */ /* 0x010fe20000010000 */
[-CC-:B------:R-:W-:Y:S01]  /*9dc0*/  FFMA.FTZ R174, R174, R0.reuse, -R160.reuse ;  /* 0x00000000aeae7223 */ /* 0x180fe200000108a0 */
[-CC-:B------:R-:W-:Y:S01]  /*9dd0*/  FFMA.FTZ R14, R175, R0.reuse, -R160.reuse ;  /* 0x00000000af0e7223 */ /* 0x180fe200000108a0 */
[----:B------:R-:W-:Y:S01]  /*9de0*/  R2UR UR22, R28 ;  /* 0x000000001c1672ca */ /* 0x000fe200000e0000 */
[-CC-:B------:R-:W-:Y:S01]  /*9df0*/  FFMA.FTZ R175, R179, R0.reuse, -R159.reuse ;  /* 0x00000000b3af7223 */ /* 0x180fe2000001089f */
[-CC-:B------:R-:W-:Y:S01]  /*9e00*/  FFMA.FTZ R176, R176, R0.reuse, -R159.reuse ;  /* 0x00000000b0b07223 */ /* 0x180fe2000001089f */
[-CC-:B------:R-:W-:Y:S01]  /*9e10*/  FFMA.FTZ R177, R177, R0.reuse, -R159.reuse ;  /* 0x00000000b1b17223 */ /* 0x180fe2000001089f */
[----:B------:R-:W1:Y:S01]  /*9e20*/  MUFU.EX2 R13, R31 ;  /* 0x0000001f000d7308 */ /* 0x000e620000000800 */
[----:B-----5:R-:W-:Y:S01]  /*9e30*/  F2FP.F16.F32.PACK_AB R206, R162, R35 ;  /* 0x00000023a2ce723e */ /* 0x020fe200000000ff */
[-C--:B------:R-:W-:Y:S01]  /*9e40*/  FFMA.FTZ R178, R178, R0.reuse, -R159 ;  /* 0x00000000b2b27223 */ /* 0x080fe2000001089f */
[-CC-:B------:R-:W-:Y:S01]  /*9e50*/  FFMA.FTZ R179, R191, R0.reuse, -R160.reuse ;  /* 0x00000000bfb37223 */ /* 0x180fe200000108a0 */
[-CC-:B------:R-:W-:Y:S01]  /*9e60*/  FFMA.FTZ R180, R190, R0.reuse, -R160.reuse ;  /* 0x00000000beb47223 */ /* 0x180fe200000108a0 */
[-CC-:B------:R-:W-:Y:S01]  /*9e70*/  FFMA.FTZ R181, R181, R0.reuse, -R160.reuse ;  /* 0x00000000b5b57223 */ /* 0x180fe200000108a0 */
[----:B------:R-:W-:Y:S01]  /*9e80*/  FFMA.FTZ R182, R182, R0, -R160 ;  /* 0x00000000b6b67223 */ /* 0x000fe200000108a0 */
[----:B------:R-:W-:Y:S01]  /*9e90*/  VIADD R6, R12, 0x280 ;  /* 0x000002800c067836 */ /* 0x000fe20000000000 */
[----:B------:R-:W3:Y:S01]  /*9ea0*/  MUFU.EX2 R164, R164 ;  /* 0x000000a400a47308 */ /* 0x000ee20000000800 */
[----:B------:R-:W-:-:S02]  /*9eb0*/  IMAD.MOV.U32 R7, RZ, RZ, 0x40000040 ;  /* 0x40000040ff077424 */ /* 0x000fc400078e00ff */
[----:B------:R-:W-:Y:S01]  /*9ec0*/  FADD.FTZ R191, R162, R224 ;  /* 0x000000e0a2bf7221 */ /* 0x000fe20000010000 */
[-CC-:B------:R-:W-:Y:S01]  /*9ed0*/  FFMA.FTZ R12, R188, R0.reuse, -R159.reuse ;  /* 0x00000000bc0c7223 */ /* 0x180fe2000001089f */
[-CC-:B------:R-:W-:Y:S01]  /*9ee0*/  FFMA.FTZ R162, R197, R0.reuse, -R160.reuse ;  /* 0x00000000c5a27223 */ /* 0x180fe200000108a0 */
[-CC-:B------:R-:W-:Y:S01]  /*9ef0*/  FFMA.FTZ R194, R194, R0.reuse, -R159.reuse ;  /* 0x00000000c2c27223 */ /* 0x180fe2000001089f */
[-CC-:B------:R-:W-:Y:S01]  /*9f00*/  FFMA.FTZ R186, R186, R0.reuse, -R159.reuse ;  /* 0x00000000baba7223 */ /* 0x180fe2000001089f */
[-C--:B------:R-:W-:Y:S01]  /*9f10*/  FFMA.FTZ R185, R185, R0.reuse, -R159 ;  /* 0x00000000b9b97223 */ /* 0x080fe2000001089f */
[----:B------:R-:W4:Y:S01]  /*9f20*/  MUFU.EX2 R165, R165 ;  /* 0x000000a500a57308 */ /* 0x000f220000000800 */
[----:B-1----:R-:W-:Y:S01]  /*9f30*/  F2FP.F16.F32.PACK_AB R207, R13, R163 ;  /* 0x000000a30dcf723e */ /* 0x002fe200000000ff */
[----:B------:R-:W-:Y:S01]  /*9f40*/  FADD.FTZ R163, R163, R199 ;  /* 0x000000c7a3a37221 */ /* 0x000fe20000010000 */
[-CC-:B------:R-:W-:Y:S01]  /*9f50*/  FFMA.FTZ R183, R183, R0.reuse, -R160.reuse ;  /* 0x00000000b7b77223 */ /* 0x180fe200000108a0 */
[-CC-:B------:R-:W-:Y:S01]  /*9f60*/  FFMA.FTZ R157, R157, R0.reuse, -R160.reuse ;  /* 0x000000009d9d7223 */ /* 0x180fe200000108a0 */
[-CC-:B------:R-:W-:Y:S01]  /*9f70*/  FFMA.FTZ R158, R158, R0.reuse, -R160.reuse ;  /* 0x000000009e9e7223 */ /* 0x180fe200000108a0 */
[----:B------:R-:W-:Y:S01]  /*9f80*/  FADD.FTZ R190, R13, R163 ;  /* 0x000000a30dbe7221 */ /* 0x000fe20000010000 */
[-C--:B------:R-:W-:Y:S01]  /*9f90*/  FFMA.FTZ R13, R187, R0.reuse, -R159 ;  /* 0x00000000bb0d7223 */ /* 0x080fe2000001089f */
[----:B------:R-:W1:Y:S01]  /*9fa0*/  MUFU.EX2 R166, R166 ;  /* 0x000000a600a67308 */ /* 0x000e620000000800 */
[----:B---3--:R-:W-:Y:S01]  /*9fb0*/  FADD.FTZ R191, R164, R191 ;  /* 0x000000bfa4bf7221 */ /* 0x008fe20000010000 */
[-CC-:B------:R-:W-:Y:S01]  /*9fc0*/  FFMA.FTZ R163, R196, R0.reuse, -R160.reuse ;  /* 0x00000000c4a37223 */ /* 0x180fe200000108a0 */
[----:B------:R-:W-:Y:S01]  /*9fd0*/  FFMA.FTZ R187, R195, R0, -R160 ;  /* 0x00000000c3bb7223 */ /* 0x000fe200000108a0 */
[----:B------:R-:W-:Y:S01]  /*9fe0*/  ISETP.GE.AND P2, PT, R198, 0x61, PT ;  /* 0x00000061c600780c */ /* 0x000fe20003f46270 */
[----:B------:R-:W-:-:S03]  /*9ff0*/  @!P1 VIADD R4, R4, 0x32460 ;  /* 0x0003246004049836 */ /* 0x000fc60000000000 */
[----:B------:R-:W3:Y:S01]  /*a000*/  MUFU.EX2 R5, R5 ;  /* 0x0000000500057308 */ /* 0x000ee20000000800 */
[----:B----4-:R-:W-:Y:S01]  /*a010*/  F2FP.F16.F32.PACK_AB R152, R165, R164 ;  /* 0x000000a4a598723e */ /* 0x010fe200000000ff */
[-CC-:B------:R-:W-:Y:S01]  /*a020*/  FFMA.FTZ R164, R192, R0.reuse, -R160.reuse ;  /* 0x00000000c0a47223 */ /* 0x180fe200000108a0 */
[----:B------:R-:W-:Y:S01]  /*a030*/  FFMA.FTZ R160, R161, R0, -R160 ;  /* 0x00000000a1a07223 */ /* 0x000fe200000108a0 */
[----:B------:R-:W-:Y:S01]  /*a040*/  FADD.FTZ R191, R165, R191 ;  /* 0x000000bfa5bf7221 */ /* 0x000fe20000010000 */
[----:B------:R-:W-:-:S03]  /*a050*/  @!P1 PRMT R4, RZ, 0x654, R4 ;  /* 0x00000654ff049816 */ /* 0x000fc60000000004 */
[----:B------:R-:W4:Y:S01]  /*a060*/  MUFU.EX2 R169, R169 ;  /* 0x000000a900a97308 */ /* 0x000f220000000800 */
[----:B-1----:R-:W-:-:S07]  /*a070*/  FADD.FTZ R191, R166, R191 ;  /* 0x000000bfa6bf7221 */ /* 0x002fce0000010000 */
[----:B------:R-:W1:Y:S01]  /*a080*/  MUFU.EX2 R168, R168 ;  /* 0x000000a800a87308 */ /* 0x000e620000000800 */
[C---:B---3--:R-:W-:Y:S01]  /*a090*/  F2FP.F16.F32.PACK_AB R154, R5.reuse, R166 ;  /* 0x000000a6059a723e */ /* 0x048fe200000000ff */
[----:B------:R-:W-:-:S06]  /*a0a0*/  FADD.FTZ R191, R5, R191 ;  /* 0x000000bf05bf7221 */ /* 0x000fcc0000010000 */
[----:B------:R-:W3:Y:S01]  /*a0b0*/  MUFU.EX2 R167, R167 ;  /* 0x000000a700a77308 */ /* 0x000ee20000000800 */
[----:B----4-:R-:W-:-:S07]  /*a0c0*/  FADD.FTZ R190, R169, R190 ;  /* 0x000000bea9be7221 */ /* 0x010fce0000010000 */
[----:B------:R-:W4:Y:S01]  /*a0d0*/  MUFU.EX2 R9, R9 ;  /* 0x0000000900097308 */ /* 0x000f220000000800 */
[C---:B-1----:R-:W-:Y:S01]  /*a0e0*/  F2FP.F16.F32.PACK_AB R153, R168.reuse, R169 ;  /* 0x000000a9a899723e */ /* 0x042fe200000000ff */
[----:B------:R-:W-:-:S06]  /*a0f0*/  FADD.FTZ R190, R168, R190 ;  /* 0x000000bea8be7221 */ /* 0x000fcc0000010000 */
[----:B------:R-:W1:Y:S01]  /*a100*/  MUFU.EX2 R171, R171 ;  /* 0x000000ab00ab7308 */ /* 0x000e620000000800 */
[----:B---3--:R-:W-:-:S07]  /*a110*/  FADD.FTZ R190, R167, R190 ;  /* 0x000000bea7be7221 */ /* 0x008fce0000010000 */
[----:B------:R-:W3:Y:S01]  /*a120*/  MUFU.EX2 R170, R170 ;  /* 0x000000aa00aa7308 */ /* 0x000ee20000000800 */
[C---:B----4-:R-:W-:Y:S01]  /*a130*/  F2FP.F16.F32.PACK_AB R155, R9.reuse, R167 ;  /* 0x000000a7099b723e */ /* 0x050fe200000000ff */
[----:B------:R-:W-:-:S06]  /*a140*/  FADD.FTZ R190, R9, R190 ;  /* 0x000000be09be7221 */ /* 0x000fcc0000010000 */
[----:B------:R-:W-:Y:S01]  /*a150*/  MUFU.EX2 R172, R172 ;  /* 0x000000ac00ac7308 */ /* 0x000fe20000000800 */
[----:B-1----:R-:W-:-:S07]  /*a160*/  FADD.FTZ R191, R171, R191 ;  /* 0x000000bfabbf7221 */ /* 0x002fce0000010000 */
[----:B------:R-:W-:Y:S01]  /*a170*/  MUFU.EX2 R10, R10 ;  /* 0x0000000a000a7308 */ /* 0x000fe20000000800 */
[----:B---3--:R-:W-:-:S07]  /*a180*/  FADD.FTZ R191, R170, R191 ;  /* 0x000000bfaabf7221 */ /* 0x008fce0000010000 */
[----:B------:R-:W1:Y:S08]  /*a190*/  MUFU.EX2 R156, R156 ;  /* 0x0000009c009c7308 */ /* 0x000e700000000800 */
[----:B------:R-:W3:Y:S08]  /*a1a0*/  MUFU.EX2 R173, R173 ;  /* 0x000000ad00ad7308 */ /* 0x000ef00000000800 */
[----:B------:R-:W-:Y:S01]  /*a1b0*/  MUFU.EX2 R174, R174 ;  /* 0x000000ae00ae7308 */ /* 0x000fe20000000800 */
[----:B-1----:R-:W-:-:S07]  /*a1c0*/  FADD.FTZ R190, R156, R190 ;  /* 0x000000be9cbe7221 */ /* 0x002fce0000010000 */
[----:B------:R-:W1:Y:S01]  /*a1d0*/  MUFU.EX2 R14, R14 ;  /* 0x0000000e000e7308 */ /* 0x000e620000000800 */
[----:B---3--:R-:W-:-:S07]  /*a1e0*/  FADD.FTZ R190, R173, R190 ;  /* 0x000000beadbe7221 */ /* 0x008fce0000010000 */
[----:B------:R-:W3:Y:S08]  /*a1f0*/  MUFU.EX2 R175, R175 ;  /* 0x000000af00af7308 */ /* 0x000ef00000000800 */
[----:B------:R-:W-:Y:S08]  /*a200*/  MUFU.EX2 R176, R176 ;  /* 0x000000b000b07308 */ /* 0x000ff00000000800 */
[----:B------:R-:W-:Y:S08]  /*a210*/  MUFU.EX2 R177, R177 ;  /* 0x000000b100b17308 */ /* 0x000ff00000000800 */
[----:B------:R-:W-:Y:S08]  /*a220*/  MUFU.EX2 R178, R178 ;  /* 0x000000b200b27308 */ /* 0x000ff00000000800 */
[----:B------:R-:W4:Y:S08]  /*a230*/  MUFU.EX2 R179, R179 ;  /* 0x000000b300b37308 */ /* 0x000f300000000800 */
[----:B------:R-:W5:Y:S08]  /*a240*/  MUFU.EX2 R180, R180 ;  /* 0x000000b400b47308 */ /* 0x000f700000000800 */
[----:B------:R-:W-:Y:S08]  /*a250*/  MUFU.EX2 R181, R181 ;  /* 0x000000b500b57308 */ /* 0x000ff00000000800 */
[----:B------:R-:W0:Y:S08]  /*a260*/  MUFU.EX2 R182, R182 ;  /* 0x000000b600b67308 */ /* 0x000e300000000800 */
[----:B------:R-:W-:Y:S08]  /*a270*/  MUFU.EX2 R12, R12 ;  /* 0x0000000c000c7308 */ /* 0x000ff00000000800 */
        /* <DEDUP_REMOVED lines=11> */
[----:B------:R-:W-:Y:S01]  /*a330*/  MUFU.EX2 R160, R160 ;  /* 0x000000a000a07308 */ /* 0x000fe20000000800 */
[----:B------:R2:W-:Y:S06]  /*a340*/  BAR.SYNC.DEFER_BLOCKING R72, 0x100 ;  /* 0x000400480000751d */ /* 0x0005ec0000010000 */
[----:B--2---:R-:W-:-:S06]  /*a350*/  WARPGROUP.ARRIVE ;  /* 0x00000000000079c5 */ /* 0x004fcc0000000000 */
[----:B------:R-:W-:Y:S01]  /*a360*/  HGMMA.64x256x16.F32 R24, R204, gdesc[UR4].tnspB, RZ, !UPT, gsb0 ;  /* 0x43e00004cc187df0 */ /* 0x000fe2000c0008ff */
[----:B------:R-:W-:Y:S01]  /*a370*/  R2UR UR6, R6 ;  /* 0x00000000060672ca */ /* 0x000fe200000e0000 */
[-CC-:B------:R-:W-:Y:S01]  /*a380*/  FFMA.FTZ R6, R193, R0.reuse, -R159.reuse ;  /* 0x00000000c1067223 */ /* 0x180fe2000001089f */
[----:B------:R-:W-:Y:S01]  /*a390*/  R2UR UR7, R7 ;  /* 0x00000000070772ca */ /* 0x000fe200000e0000 */
[-CC-:B------:R-:W-:Y:S01]  /*a3a0*/  FFMA.FTZ R7, R189, R0.reuse, -R159.reuse ;  /* 0x00000000bd077223 */ /* 0x180fe2000001089f */
[----:B------:R-:W-:-:S03]  /*a3b0*/  FFMA.FTZ R159, R184, R0, -R159 ;  /* 0x00000000b89f7223 */ /* 0x000fc6000001089f */
[----:B------:R-:W-:Y:S08]  /*a3c0*/  MUFU.EX2 R6, R6 ;  /* 0x0000000600067308 */ /* 0x000ff00000000800 */
[----:B------:R-:W2:Y:S08]  /*a3d0*/  MUFU.EX2 R7, R7 ;  /* 0x0000000700077308 */ /* 0x000eb00000000800 */
[----:B------:R-:W2:Y:S01]  /*a3e0*/  MUFU.EX2 R159, R159 ;  /* 0x0000009f009f7308 */ /* 0x000ea20000000800 */
[----:B------:R-:W-:-:S02]  /*a3f0*/  WARPGROUP.DEPBAR.LE gsb0, 0x0 ;  /* 0x00008000000079c5 */ /* 0x000fc40000010000 */
[----:B------:R-:W-:-:S06]  /*a400*/  WARPGROUP.ARRIVE ;  /* 0x00000000000079c5 */ /* 0x000fcc0000000000 */
[----:B------:R-:W-:Y:S03]  /*a410*/  HGMMA.64x256x16.F32 R24, R152, gdesc[UR8].tnspB, R24, gsb0 ;  /* 0x43e0000898187df0 */ /* 0x000fe60008000818 */
[----:B------:R-:W-:Y:S02]  /*a420*/  WARPGROUP.DEPBAR.LE gsb0, 0x0 ;  /* 0x00008000000079c5 */ /* 0x000fe40000010000 */
[----:B------:R-:W-:Y:S02]  /*a430*/  F2FP.F16.F32.PACK_AB R152, R170, R171 ;  /* 0x000000abaa98723e */ /* 0x000fe400000000ff */
[----:B------:R-:W-:Y:S02]  /*a440*/  F2FP.F16.F32.PACK_AB R153, R173, R156 ;  /* 0x0000009cad99723e */ /* 0x000fe400000000ff */
[----:B------:R-:W-:Y:S01]  /*a450*/  F2FP.F16.F32.PACK_AB R154, R10, R172 ;  /* 0x000000ac0a9a723e */ /* 0x000fe200000000ff */
[----:B------:R-:W-:Y:S01]  /*a460*/  FADD.FTZ R172, R172, R191 ;  /* 0x000000bfacac7221 */ /* 0x000fe20000010000 */
[----:B-1----:R-:W-:Y:S01]  /*a470*/  F2FP.F16.F32.PACK_AB R155, R14, R174 ;  /* 0x000000ae0e9b723e */ /* 0x002fe200000000ff */
[----:B------:R-:W-:-:S02]  /*a480*/  FADD.FTZ R174, R174, R190 ;  /* 0x000000beaeae7221 */ /* 0x000fc40000010000 */
[----:B------:R-:W-:Y:S01]  /*a490*/  FADD.FTZ R172, R10, R172 ;  /* 0x000000ac0aac7221 */ /* 0x000fe20000010000 */
[----:B------:R-:W-:Y:S01]  /*a4a0*/  WARPGROUP.ARRIVE ;  /* 0x00000000000079c5 */ /* 0x000fe20000000000 */
[----:B------:R-:W-:Y:S02]  /*a4b0*/  FADD.FTZ R174, R14, R174 ;  /* 0x000000ae0eae7221 */ /* 0x000fe40000010000 */
[----:B---3--:R-:W-:Y:S02]  /*a4c0*/  FADD.FTZ R172, R175, R172 ;  /* 0x000000acafac7221 */ /* 0x008fe40000010000 */
[----:B----4-:R-:W-:-:S08]  /*a4d0*/  FADD.FTZ R174, R179, R174 ;  /* 0x000000aeb3ae7221 */ /* 0x010fd00000010000 */
[----:B------:R-:W-:Y:S01]  /*a4e0*/  HGMMA.64x256x16.F32 R24, R152, gdesc[UR12].tnspB, R24, gsb0 ;  /* 0x43e0000c98187df0 */ /* 0x000fe20008000818 */
[----:B------:R-:W-:Y:S01]  /*a4f0*/  FADD.FTZ R172, R176, R172 ;  /* 0x000000acb0ac7221 */ /* 0x000fe20000010000 */
[----:B-----5:R-:W-:-:S03]  /*a500*/  FADD.FTZ R174, R180, R174 ;  /* 0x000000aeb4ae7221 */ /* 0x020fc60000010000 */
[----:B------:R-:W-:-:S04]  /*a510*/  FADD.FTZ R172, R177, R172 ;  /* 0x000000acb1ac7221 */ /* 0x000fc80000010000 */
[----:B------:R-:W-:Y:S01]  /*a520*/  FADD.FTZ R5, R178, R172 ;  /* 0x000000acb2057221 */ /* 0x000fe20000010000 */
[----:B------:R-:W-:Y:S02]  /*a530*/  WARPGROUP.DEPBAR.LE gsb0, 0x0 ;  /* 0x00008000000079c5 */ /* 0x000fe40000010000 */
[----:B------:R-:W-:Y:S02]  /*a540*/  F2FP.F16.F32.PACK_AB R152, R176, R175 ;  /* 0x000000afb098723e */ /* 0x000fe400000000ff */
[----:B------:R-:W-:Y:S02]  /*a550*/  F2FP.F16.F32.PACK_AB R153, R180, R179 ;  /* 0x000000b3b499723e */ /* 0x000fe400000000ff */
[----:B------:R-:W-:Y:S02]  /*a560*/  F2FP.F16.F32.PACK_AB R154, R178, R177 ;  /* 0x000000b1b29a723e */ /* 0x000fe400000000ff */
[----:B0-----:R-:W-:Y:S01]  /*a570*/  F2FP.F16.F32.PACK_AB R155, R182, R181 ;  /* 0x000000b5b69b723e */ /* 0x001fe200000000ff */
[----:B------:R-:W-:-:S03]  /*a580*/  FADD.FTZ R181, R181, R174 ;  /* 0x000000aeb5b57221 */ /* 0x000fc60000010000 */
[----:B------:R-:W-:Y:S01]  /*a590*/  WARPGROUP.ARRIVE ;  /* 0x00000000000079c5 */ /* 0x000fe20000000000 */
[----:B------:R-:W-:-:S05]  /*a5a0*/  FADD.FTZ R181, R182, R181 ;  /* 0x000000b5b6b57221 */ /* 0x000fca0000010000 */
[----:B------:R-:W-:Y:S03]  /*a5b0*/  HGMMA.64x256x16.F32 R24, R152, gdesc[UR16].tnspB, R24, gsb0 ;  /* 0x43e0001098187df0 */ /* 0x000fe60008000818 */
[----:B------:R-:W-:Y:S02]  /*a5c0*/  WARPGROUP.DEPBAR.LE gsb0, 0x0 ;  /* 0x00008000000079c5 */ /* 0x000fe40000010000 */
[----:B--2---:R-:W-:Y:S01]  /*a5d0*/  F2FP.F16.F32.PACK_AB R152, R7, R6 ;  /* 0x000000060798723e */ /* 0x004fe200000000ff */
        /* <DEDUP_REMOVED lines=13> */
[----:B------:R-:W-:Y:S01]  /*a6b0*/  FADD.FTZ R13, R194, R13 ;  /* 0x0000000dc20d7221 */ /* 0x000fe20000010000 */
[----:B------:R-:W-:Y:S01]  /*a6c0*/  FADD.FTZ R164, R183, R164 ;  /* 0x000000a4b7a47221 */ /* 0x000fe20000010000 */
[----:B------:R-:W-:Y:S02]  /*a6d0*/  WARPGROUP.DEPBAR.LE gsb0, 0x0 ;  /* 0x00008000000079c5 */ /* 0x000fe40000010000 */
[C---:B------:R-:W-:Y:S01]  /*a6e0*/  F2FP.F16.F32.PACK_AB R152, R186.reuse, R194 ;  /* 0x000000c2ba98723e */ /* 0x040fe200000000ff */
[----:B------:R-:W-:Y:S01]  /*a6f0*/  FADD.FTZ R186, R186, R13 ;  /* 0x0000000dbaba7221 */ /* 0x000fe20000010000 */
[C---:B------:R-:W-:Y:S01]  /*a700*/  F2FP.F16.F32.PACK_AB R153, R157.reuse, R183 ;  /* 0x000000b79d99723e */ /* 0x040fe200000000ff */
[----:B------:R-:W-:Y:S01]  /*a710*/  FADD.FTZ R157, R157, R164 ;  /* 0x000000a49d9d7221 */ /* 0x000fe20000010000 */
[----:B------:R-:W-:Y:S01]  /*a720*/  F2FP.F16.F32.PACK_AB R154, R159, R185 ;  /* 0x000000b99f9a723e */ /* 0x000fe200000000ff */
[----:B------:R-:W-:Y:S01]  /*a730*/  FADD.FTZ R186, R185, R186 ;  /* 0x000000bab9ba7221 */ /* 0x000fe20000010000 */
[----:B------:R-:W-:Y:S01]  /*a740*/  F2FP.F16.F32.PACK_AB R155, R160, R158 ;  /* 0x0000009ea09b723e */ /* 0x000fe200000000ff */
[----:B------:R-:W-:-:S02]  /*a750*/  FADD.FTZ R157, R158, R157 ;  /* 0x0000009d9e9d7221 */ /* 0x000fc40000010000 */
[----:B------:R-:W-:Y:S01]  /*a760*/  FADD.FTZ R12, R159, R186 ;  /* 0x000000ba9f0c7221 */ /* 0x000fe20000010000 */
[----:B------:R-:W-:Y:S01]  /*a770*/  WARPGROUP.ARRIVE ;  /* 0x00000000000079c5 */ /* 0x000fe20000000000 */
[----:B------:R-:W-:-:S12]  /*a780*/  FADD.FTZ R13, R160, R157 ;  /* 0x0000009da00d7221 */ /* 0x000fd80000010000 */
[----:B------:R-:W-:Y:S03]  /*a790*/  HGMMA.64x256x16.F32 R24, R152, gdesc[UR4].tnspB, R24, gsb0 ;  /* 0x43e0000498187df0 */ /* 0x000fe60008000818 */
[----:B------:R-:W-:Y:S02]  /*a7a0*/  WARPGROUP.DEPBAR.LE gsb0, 0x0 ;  /* 0x00008000000079c5 */ /* 0x000fe40000010000 */
[----:B------:R0:W-:Y:S01]  /*a7b0*/  @!P1 SYNCS.ARRIVE.TRANS64.RED.A1T0 RZ, [R4+URZ], RZ ;  /* 0x000000ff04ff99a7 */ /* 0x0001e2000810043f */
[----:B------:R-:W-:Y:S05]  /*a7c0*/  @!P2 BRA `(.L_x_1406) ;  /* 0x0000002400f8a947 */ /* 0x000fea0003800000 */
[----:B0-----:R-:W-:Y:S02]  /*a7d0*/  VIADD R4, R226, 0xfffffffe ;  /* 0xfffffffee2047836 */ /* 0x001fe40000000000 */
[----:B------:R-:W-:Y:S02]  /*a7e0*/  IMAD.MOV.U32 R6, RZ, RZ, R8 ;  /* 0x000000ffff067224 */ /* 0x000fe400078e0008 */
[----:B------:R-:W-:-:S07]  /*a7f0*/  IMAD.MOV.U32 R7, RZ, RZ, R3 ;  /* 0x000000ffff077224 */ /* 0x000fce00078e0003 */
.L_x_1416:
        /* <DEDUP_REMOVED lines=8> */
[----:B-1---5:R-:W-:Y:S06]  /*a880*/  @!P0 BRA `(.L_x_1407) ;  /* 0x0000000000048947 */ /* 0x022fec0003800000 */
[----:B------:R-:W-:Y:S01]  /*a890*/  BPT.TRAP 0x1 ;  /* 0x000000040000795c */ /* 0x000fe20000300000 */
.L_x_1407:
[----:B------:R-:W-:Y:S01]  /*a8a0*/  IMAD R5, R200, 0x8, R18 ;  /* 0x00000008c8057824 */ /* 0x000fe200078e0212 */
[----:B------:R-:W-:-:S04]  /*a8b0*/  SHF.L.U32 R0, R208, 0x1f, RZ ;  /* 0x0000001fd0007819 */ /* 0x000fc800000006ff */
[----:B------:R0:W1:Y:S01]  /*a8c0*/  SYNCS.PHASECHK.TRANS64.TRYWAIT P3, [R5+URZ+0x32430], R0 ;  /* 0x03243000050075a7 */ /* 0x000062000806017f */
[----:B------:R-:W-:Y:S05]  /*a8d0*/  @!P0 BRA `(.L_x_1408) ;  /* 0x0000000000048947 */ /* 0x000fea0003800000 */
[----:B------:R-:W-:Y:S01]  /*a8e0*/  BPT.TRAP 0x1 ;  /* 0x000000040000795c */ /* 0x000fe20000300000 */
.L_x_1408:
[----:B------:R-:W-:Y:S02]  /*a8f0*/  IMAD R152, R200, 0x300, R20 ;  /* 0x00000300c8987824 */ /* 0x000fe400078e0214 */
[----:B------:R-:W-:Y:S01]  /*a900*/  IMAD.MOV.U32 R153, RZ, RZ, 0x40000040 ;  /* 0x40000040ff997424 */ /* 0x000fe200078e00ff */
[----:B-1----:R-:W-:Y:S06]  /*a910*/  @P3 BRA `(.L_x_1409) ;  /* 0x0000000000083947 */ /* 0x002fec0003800000 */
[----:B------:R-:W1:Y:S02]  /*a920*/  SYNCS.PHASECHK.TRANS64.TRYWAIT P3, [R5+URZ+0x32430], R0 ;  /* 0x03243000050075a7 */ /* 0x000e64000806017f */
[----:B-1----:R-:W-:Y:S05]  /*a930*/  @!P3 BRA `(.L_x_1410) ;  /* 0x000000e8002cb947 */ /* 0x002fea0003800000 */
.L_x_1409:
[----:B------:R-:W2:Y:S01]  /*a940*/  LDL.64 R154, [R1+0x70] ;  /* 0x00007000019a7983 */ /* 0x000ea20000100a00 */
[----:B------:R-:W-:Y:S02]  /*a950*/  VIADD R10, R152, 0x2 ;  /* 0x00000002980a7836 */ /* 0x000fe40000000000 */
[----:B------:R-:W-:Y:S01]  /*a960*/  IMAD.MOV.U32 R11, RZ, RZ, 0x40000040 ;  /* 0x40000040ff0b7424 */ /* 0x000fe200078e00ff */
[----:B------:R-:W-:Y:S05]  /*a970*/  WARPSYNC.ALL ;  /* 0x0000000000007948 */ /* 0x000fea0003800000 */
[----:B------:R-:W-:Y:S01]  /*a980*/  R2UR UR14, R10 ;  /* 0x000000000a0e72ca */ /* 0x000fe200000e0000 */
[----:B------:R-:W3:Y:S01]  /*a990*/  LDL.64 R206, [R1+0x60] ;  /* 0x0000600001ce7983 */ /* 0x000ee20000100a00 */
[----:B------:R-:W-:-:S03]  /*a9a0*/  R2UR UR15, R11 ;  /* 0x000000000b0f72ca */ /* 0x000fc600000e0000 */
[----:B------:R-:W4:Y:S01]  /*a9b0*/  LDL.64 R10, [R1+0x68] ;  /* 0x00006800010a7983 */ /* 0x000f220000100a00 */
[----:B------:R-:W-:-:S03]  /*a9c0*/  R2UR UR18, R152 ;  /* 0x00000000981272ca */ /* 0x000fc600000e0000 */
[----:B------:R-:W5:Y:S01]  /*a9d0*/  LDL.64 R204, [R1+0x58] ;  /* 0x0000580001cc7983 */ /* 0x000f620000100a00 */
[----:B------:R-:W-:Y:S01]  /*a9e0*/  R2UR UR19, R153 ;  /* 0x00000000991372ca */ /* 0x000fe200000e0000 */
[C---:B------:R-:W-:Y:S02]  /*a9f0*/  VIADD R8, R152.reuse, 0x4 ;  /* 0x0000000498087836 */ /* 0x040fe40000000000 */
[----:B------:R-:W-:Y:S02]  /*aa00*/  VIADD R152, R152, 0x6 ;  /* 0x0000000698987836 */ /* 0x000fe40000000000 */
[----:B------:R-:W-:-:S03]  /*aa10*/  IMAD.MOV.U32 R153, RZ, RZ, 0x40000040 ;  /* 0x40000040ff997424 */ /* 0x000fc600078e00ff */
[----:B------:R-:W-:Y:S02]  /*aa20*/  R2UR UR6, R152 ;  /* 0x00000000980672ca */ /* 0x000fe400000e0000 */
[----:B------:R-:W-:Y:S01]  /*aa30*/  R2UR UR7, R153 ;  /* 0x00000000990772ca */ /* 0x000fe200000e0000 */
[----:B------:R-:W-:Y:S01]  /*aa40*/  IMAD.MOV.U32 R9, RZ, RZ, 0x40000040 ;  /* 0x40000040ff097424 */ /* 0x000fe200078e00ff */
[----:B------:R-:W-:-:S04]  /*aa50*/  R2UR UR10, R8 ;  /* 0x00000000080a72ca */ /* 0x000fc800000e0000 */
[----:B------:R-:W-:Y:S02]  /*aa60*/  R2UR UR11, R9 ;  /* 0x00000000090b72ca */ /* 0x000fe400000e0000 */
[----:B--2---:R-:W-:Y:S02]  /*aa70*/  R2UR UR16, R154 ;  /* 0x000000009a1072ca */ /* 0x004fe400000e0000 */
[----:B------:R-:W-:Y:S02]  /*aa80*/  R2UR UR17, R155 ;  /* 0x000000009b1172ca */ /* 0x000fe400000e0000 */
[----:B------:R-:W-:-:S11]  /*aa90*/  WARPGROUP.ARRIVE ;  /* 0x00000000000079c5 */ /* 0x000fd60000000000 */
[----:B------:R-:W-:Y:S01]  /*aaa0*/  HGMMA.64x96x16.F32 R152, gdesc[UR16], RZ, !UPT, gsb0 ;  /* 0x01600000109879f0 */ /* 0x000fe2000c0008ff */
[----:B----4-:R-:W-:Y:S02]  /*aab0*/  R2UR UR12, R10 ;  /* 0x000000000a0c72ca */ /* 0x010fe400000e0000 */
[----:B------:R-:W-:Y:S02]  /*aac0*/  R2UR UR13, R11 ;  /* 0x000000000b0d72ca */ /* 0x000fe400000e0000 */
[----:B---3--:R-:W-:Y:S02]  /*aad0*/  R2UR UR8, R206 ;  /* 0x00000000ce0872ca */ /* 0x008fe400000e0000 */
[----:B------:R-:W-:Y:S01]  /*aae0*/  R2UR UR9, R207 ;  /* 0x00000000cf0972ca */ /* 0x000fe200000e0000 */
[----:B------:R-:W-:Y:S02]  /*aaf0*/  WARPGROUP.DEPBAR.LE gsb0, 0x0 ;  /* 0x00008000000079c5 */ /* 0x000fe40000010000 */
[----:B------:R-:W-:-:S06]  /*ab00*/  WARPGROUP.ARRIVE ;  /* 0x00000000000079c5 */ /* 0x000fcc0000000000 */
[----:B------:R-:W-:Y:S01]  /*ab10*/  HGMMA.64x96x16.F32 R152, gdesc[UR12], R152, gsb0 ;  /* 0x016000000c9879f0 */ /* 0x000fe20008000898 */
[----:B-----5:R-:W-:Y:S02]  /*ab20*/  R2UR UR4, R204 ;  /* 0x00000000cc0472ca */ /* 0x020fe400000e0000 */
        /* <DEDUP_REMOVED lines=10> */
.L_x_1411:
[----:B------:R2:W3:Y:S01]  /*abd0*/  SYNCS.PHASECHK.TRANS64.TRYWAIT P3, [R5+URZ+0x32450], R0 ;  /* 0x03245000050075a7 */ /* 0x0004e2000806017f */
[----:B------:R-:W-:Y:S05]  /*abe0*/  @!P0 BRA `(.L_x_1412) ;  /* 0x0000000000048947 */ /* 0x000fea0003800000 */
[----:B------:R-:W-:Y:S01]  /*abf0*/  BPT.TRAP 0x1 ;  /* 0x000000040000795c */ /* 0x000fe20000300000 */
.L_x_1412:
[----:B------:R-:W-:Y:S04]  /*ac00*/  BSSY B0, `(.L_x_1413) ;  /* 0x0000004000007945 */ /* 0x000fe80003800000 */
[----:B---3--:R-:W-:Y:S05]  /*ac10*/  @P3 BRA `(.L_x_1414) ;  /* 0x0000000000083947 */ /* 0x008fea0003800000 */
[----:B------:R-:W3:Y:S02]  /*ac20*/  SYNCS.PHASECHK.TRANS64.TRYWAIT P3, [R5+URZ+0x32450], R0 ;  /* 0x03245000050075a7 */ /* 0x000ee4000806017f */
[----:B---3--:R-:W-:Y:S05]  /*ac30*/  @!P3 BRA `(.L_x_1415) ;  /* 0x000000e40080b947 */ /* 0x008fea0003800000 */
.L_x_1414:
[----:B------:R-:W-:Y:S05]  /*ac40*/  BSYNC B0 ;  /* 0x0000000000007941 */ /* 0x000fea0003800000 */
.L_x_1413:
[----:B------:R-:W-:Y:S05]  /*ac50*/  WARPSYNC.ALL ;  /* 0x0000000000007948 */ /* 0x000fea0003800000 */
[----:B------:R-:W4:Y:S04]  /*ac60*/  LDL.64 R206, [R1+0x50] ;  /* 0x0000500001ce7983 */ /* 0x000f280000100a00 */
[----:B------:R-:W2:Y:S04]  /*ac70*/  LDL.64 R204, [R1+0x48] ;  /* 0x0000480001cc7983 */ /* 0x000ea80000100a00 */
[----:B------:R0:W-:Y:S04]  /*ac80*/  STL.64 [R1+0x88], R16 ;  /* 0x0000881001007387 */ /* 0x0001e80000100a00 */
[----:B0-----:R-:W3:Y:S01]  /*ac90*/  LDL.64 R16, [R1+0x40] ;  /* 0x0000400001107983 */ /* 0x001ee20000100a00 */
[----:B------:R-:W-:-:S02]  /*aca0*/  IMAD R8, R200, 0xc00, R21 ;  /* 0x00000c00c8087824 */ /* 0x000fc400078e0215 */
[----:B------:R-:W-:-:S03]  /*acb0*/  IMAD.MOV.U32 R9, RZ, RZ, 0x40000040 ;  /* 0x40000040ff097424 */ /* 0x000fc600078e00ff */
[C---:B------:R-:W-:Y:S02]  /*acc0*/  R2UR UR6, R8.reuse ;  /* 0x00000000080672ca */ /* 0x040fe400000e0000 */
[----:B------:R-:W-:Y:S01]  /*acd0*/  R2UR UR7, R9 ;  /* 0x00000000090772ca */ /* 0x000fe200000e0000 */
[----:B------:R-:W-:Y:S01]  /*ace0*/  WARPGROUP.ARRIVE ;  /* 0x00000000000079c5 */ /* 0x000fe20000000000 */
[----:B------:R-:W-:Y:S02]  /*acf0*/  VIADD R10, R8, 0x2 ;  /* 0x00000002080a7836 */ /* 0x000fe40000000000 */
[----:B------:R-:W-:Y:S01]  /*ad00*/  IMAD.MOV.U32 R11, RZ, RZ, 0x40000040 ;  /* 0x40000040ff0b7424 */ /* 0x000fe200078e00ff */
[----:B----4-:R-:W-:Y:S02]  /*ad10*/  R2UR UR4, R206 ;  /* 0x00000000ce0472ca */ /* 0x010fe400000e0000 */
[----:B------:R-:W-:Y:S02]  /*ad20*/  R2UR UR5, R207 ;  /* 0x00000000cf0572ca */ /* 0x000fe400000e0000 */
[----:B------:R-:W4:Y:S11]  /*ad30*/  LDL.64 R206, [R1+0x38] ;  /* 0x0000380001ce7983 */ /* 0x000f360000100a00 */
[----:B------:R-:W-:Y:S01]  /*ad40*/  HGMMA.64x96x16.F32 R152, gdesc[UR4], R152, gsb0 ;  /* 0x01600000049879f0 */ /* 0x000fe20008000898 */
[----:B--2---:R-:W-:-:S02]  /*ad50*/  R2UR UR4, R204 ;  /* 0x00000000cc0472ca */ /* 0x004fc400000e0000 */
[----:B------:R-:W-:Y:S02]  /*ad60*/  R2UR UR5, R205 ;  /* 0x00000000cd0572ca */ /* 0x000fe400000e0000 */
[----:B------:R-:W2:Y:S01]  /*ad70*/  LDL.64 R204, [R1+0x30] ;  /* 0x0000300001cc7983 */ /* 0x000ea20000100a00 */
[----:B------:R-:W-:Y:S02]  /*ad80*/  R2UR UR6, R10 ;  /* 0x000000000a0672ca */ /* 0x000fe400000e0000 */
[----:B------:R-:W-:Y:S01]  /*ad90*/  R2UR UR7, R11 ;  /* 0x000000000b0772ca */ /* 0x000fe200000e0000 */
[----:B------:R-:W-:Y:S02]  /*ada0*/  VIADD R10, R8, 0x4 ;  /* 0x00000004080a7836 */ /* 0x000fe40000000000 */
[----:B------:R-:W-:Y:S01]  /*adb0*/  IMAD.MOV.U32 R11, RZ, RZ, 0x40000040 ;  /* 0x40000040ff0b7424 */ /* 0x000fe200078e00ff */
[----:B------:R-:W-:Y:S02]  /*adc0*/  WARPGROUP.DEPBAR.LE gsb0, 0x0 ;  /* 0x00008000000079c5 */ /* 0x000fe40000010000 */
[----:B------:R-:W-:-:S07]  /*add0*/  WARPGROUP.ARRIVE ;  /* 0x00000000000079c5 */ /* 0x000fce0000000000 */
[----:B------:R-:W-:Y:S01]  /*ade0*/  HGMMA.64x96x16.F32 R152, gdesc[UR4], R152, gsb0 ;  /* 0x01600000049879f0 */ /* 0x000fe20008000898 */
[----:B---3--:R-:W-:Y:S02]  /*adf0*/  R2UR UR4, R16 ;  /* 0x00000000100472ca */ /* 0x008fe400000e0000 */
[----:B------:R-:W-:Y:S02]  /*ae00*/  R2UR UR5, R17 ;  /* 0x00000000110572ca */ /* 0x000fe400000e0000 */
[----:B------:R-:W3:Y:S01]  /*ae10*/  LDL.64 R16, [R1+0x28] ;  /* 0x0000280001107983 */ /* 0x000ee20000100a00 */
[----:B------:R-:W-:Y:S02]  /*ae20*/  R2UR UR6, R10 ;  /* 0x000000000a0672ca */ /* 0x000fe400000e0000 */
[----:B------:R-:W-:Y:S01]  /*ae30*/  R2UR UR7, R11 ;  /* 0x000000000b0772ca */ /* 0x000fe200000e0000 */
[----:B------:R-:W-:Y:S02]  /*ae40*/  VIADD R10, R8, 0x6 ;  /* 0x00000006080a7836 */ /* 0x000fe40000000000 */
[----:B------:R-:W-:Y:S01]  /*ae50*/  IMAD.MOV.U32 R11, RZ, RZ, 0x40000040 ;  /* 0x40000040ff0b7424 */ /* 0x000fe200078e00ff */
[----:B------:R-:W-:-:S02]  /*ae60*/  WARPGROUP.DEPBAR.LE gsb0, 0x0 ;  /* 0x00008000000079c5 */ /* 0x000fc40000010000 */
[----:B------:R-:W-:-:S07]  /*ae70*/  WARPGROUP.ARRIVE ;  /* 0x00000000000079c5 */ /* 0x000fce0000000000 */
[----:B------:R-:W-:Y:S01]  /*ae80*/  HGMMA.64x96x16.F32 R152, gdesc[UR4], R152, gsb0 ;  /* 0x01600000049879f0 */ /* 0x000fe20008000898 */
[----:B------:R-:W-:Y:S02]  /*ae90*/  R2UR UR6, R10 ;  /* 0x000000000a0672ca */ /* 0x000fe400000e0000 */
[----:B------:R-:W-:Y:S02]  /*aea0*/  R2UR UR7, R11 ;  /* 0x000000000b0772ca */ /* 0x000fe400000e0000 */
[----:B----4-:R-:W-:Y:S02]  /*aeb0*/  R2UR UR4, R206 ;  /* 0x00000000ce0472ca */ /* 0x010fe400000e0000 */
[----:B------:R-:W-:Y:S02]  /*aec0*/  R2UR UR5, R207 ;  /* 0x00000000cf0572ca */ /* 0x000fe400000e0000 */
[----:B------:R-:W4:Y:S01]  /*aed0*/  LDL.64 R206, [R1+0x20] ;  /* 0x0000200001ce7983 */ /* 0x000f220000100a00 */
[----:B------:R-:W-:-:S02]  /*aee0*/  WARPGROUP.DEPBAR.LE gsb0, 0x0 ;  /* 0x00008000000079c5 */ /* 0x000fc40000010000 */
[----:B------:R-:W-:-:S08]  /*aef0*/  WARPGROUP.ARRIVE ;  /* 0x00000000000079c5 */ /* 0x000fd00000000000 */
[----:B------:R-:W-:Y:S01]  /*af00*/  HGMMA.64x96x16.F32 R152, gdesc[UR4], R152, gsb0 ;  /* 0x01600000049879f0 */ /* 0x000fe20008000898 */
[----:B--2---:R-:W-:Y:S02]  /*af10*/  R2UR UR4, R204 ;  /* 0x00000000cc0472ca */ /* 0x004fe400000e0000 */
[----:B------:R-:W-:Y:S02]  /*af20*/  R2UR UR5, R205 ;  /* 0x00000000cd0572ca */ /* 0x000fe400000e0000 */
[----:B------:R-:W2:Y:S01]  /*af30*/  LDL.64 R204, [R1+0x18] ;  /* 0x0000180001cc7983 */ /* 0x000ea20000100a00 */
[----:B------:R-:W-:Y:S02]  /*af40*/  VIADD R10, R8, 0x300 ;  /* 0x00000300080a7836 */ /* 0x000fe40000000000 */
[----:B------:R-:W-:-:S03]  /*af50*/  IMAD.MOV.U32 R11, RZ, RZ, 0x40000040 ;  /* 0x40000040ff0b7424 */ /* 0x000fc600078e00ff */
[----:B------:R-:W-:Y:S02]  /*af60*/  R2UR UR6, R10 ;  /* 0x000000000a0672ca */ /* 0x000fe400000e0000 */
[----:B------:R-:W-:Y:S01]  /*af70*/  R2UR UR7, R11 ;  /* 0x000000000b0772ca */ /* 0x000fe200000e0000 */
[----:B------:R-:W-:Y:S01]  /*af80*/  VIADD R10, R8, 0x302 ;  /* 0x00000302080a7836 */ /* 0x000fe20000000000 */
[----:B------:R-:W-:Y:S02]  /*af90*/  WARPGROUP.DEPBAR.LE gsb0, 0x0 ;  /* 0x00008000000079c5 */ /* 0x000fe40000010000 */
[----:B------:R-:W-:-:S09]  /*afa0*/  WARPGROUP.ARRIVE ;  /* 0x00000000000079c5 */ /* 0x000fd20000000000 */
[----:B------:R-:W-:Y:S01]  /*afb0*/  HGMMA.64x96x16.F32 R152, gdesc[UR4], R152, gsb0 ;  /* 0x01600000049879f0 */ /* 0x000fe20008000898 */
[----:B------:R-:W-:Y:S01]  /*afc0*/  IMAD.MOV.U32 R11, RZ, RZ, 0x40000040 ;  /* 0x40000040ff0b7424 */ /* 0x000fe200078e00ff */
[----:B---3--:R-:W-:Y:S02]  /*afd0*/  R2UR UR4, R16 ;  /* 0x00000000100472ca */ /* 0x008fe400000e0000 */
[----:B------:R-:W-:Y:S02]  /*afe0*/  R2UR UR5, R17 ;  /* 0x00000000110572ca */ /* 0x000fe400000e0000 */
[----:B------:R-:W3:Y:S01]  /*aff0*/  LDL.64 R16, [R1+0x10] ;  /* 0x0000100001107983 */ /* 0x000ee20000100a00 */
[----:B------:R-:W-:Y:S02]  /*b000*/  R2UR UR6, R10 ;  /* 0x000000000a0672ca */ /* 0x000fe400000e0000 */
[----:B------:R-:W-:Y:S01]  /*b010*/  R2UR UR7, R11 ;  /* 0x000000000b0772ca */ /* 0x000fe200000e0000 */
[----:B------:R-:W-:-:S02]  /*b020*/  VIADD R10, R8, 0x304 ;  /* 0x00000304080a7836 */ /* 0x000fc40000000000 */
[----:B------:R-:W-:Y:S01]  /*b030*/  IMAD.MOV.U32 R11, RZ, RZ, 0x40000040 ;  /* 0x40000040ff0b7424 */ /* 0x000fe200078e00ff */
[----:B------:R-:W-:Y:S02]  /*b040*/  WARPGROUP.DEPBAR.LE gsb0, 0x0 ;  /* 0x00008000000079c5 */ /* 0x000fe40000010000 */
        /* <DEDUP_REMOVED lines=10> */
[----:B------:R-:W-:Y:S01]  /*b0f0*/  VIADD R10, R8, 0x306 ;  /* 0x00000306080a7836 */ /* 0x000fe20000000000 */
[----:B--2---:R-:W-:Y:S01]  /*b100*/  R2UR UR4, R204 ;  /* 0x00000000cc0472ca */ /* 0x004fe200000e0000 */
[----:B------:R-:W-:Y:S01]  /*b110*/  IMAD.MOV.U32 R11, RZ, RZ, 0x40000040 ;  /* 0x40000040ff0b7424 */ /* 0x000fe200078e00ff */
[----:B------:R-:W-:Y:S02]  /*b120*/  R2UR UR5, R205 ;  /* 0x00000000cd0572ca */ /* 0x000fe400000e0000 */
[----:B------:R-:W2:Y:S01]  /*b130*/  LDL.64 R204, [R1] ;  /* 0x0000000001cc7983 */ /* 0x000ea20000100a00 */
        /* <DEDUP_REMOVED lines=9> */
[----:B---3--:R-:W-:Y:S02]  /*b1d0*/  R2UR UR4, R16 ;  /* 0x00000000100472ca */ /* 0x008fe400000e0000 */
[----:B------:R-:W-:Y:S01]  /*b1e0*/  R2UR UR5, R17 ;  /* 0x00000000110572ca */ /* 0x000fe200000e0000 */
[----:B------:R-:W-:Y:S01]  /*b1f0*/  VIADD R10, R8, 0x602 ;  /* 0x00000602080a7836 */ /* 0x000fe20000000000 */
[----:B------:R3:W5:Y:S01]  /*b200*/  LDL.LU.64 R16, [R1+0x88] ;  /* 0x0000880001107983 */ /* 0x0007620000300a00 */
[----:B------:R-:W-:Y:S01]  /*b210*/  IMAD.MOV.U32 R11, RZ, RZ, 0x40000040 ;  /* 0x40000040ff0b7424 */ /* 0x000fe200078e00ff */
[----:B------:R-:W-:-:S02]  /*b220*/  WARPGROUP.DEPBAR.LE gsb0, 0x0 ;  /* 0x00008000000079c5 */ /* 0x000fc40000010000 */
[----:B------:R-:W-:-:S07]  /*b230*/  WARPGROUP.ARRIVE ;  /* 0x00000000000079c5 */ /* 0x000fce0000000000 */
[----:B------:R-:W-:Y:S01]  /*b240*/  HGMMA.64x96x16.F32 R152, gdesc[UR4], R152, gsb0 ;  /* 0x01600000049879f0 */ /* 0x000fe20008000898 */
[----:B------:R-:W-:Y:S02]  /*b250*/  R2UR UR6, R10 ;  /* 0x000000000a0672ca */ /* 0x000fe400000e0000 */
[----:B------:R-:W-:Y:S02]  /*b260*/  R2UR UR7, R11 ;  /* 0x000000000b0772ca */ /* 0x000fe400000e0000 */
[----:B----4-:R-:W-:Y:S02]  /*b270*/  R2UR UR4, R206 ;  /* 0x00000000ce0472ca */ /* 0x010fe400000e0000 */
[----:B------:R-:W-:Y:S01]  /*b280*/  R2UR UR5, R207 ;  /* 0x00000000cf0572ca */ /* 0x000fe200000e0000 */
[----:B------:R-:W-:Y:S02]  /*b290*/  WARPGROUP.DEPBAR.LE gsb0, 0x0 ;  /* 0x00008000000079c5 */ /* 0x000fe40000010000 */
[----:B------:R-:W-:-:S10]  /*b2a0*/  WARPGROUP.ARRIVE ;  /* 0x00000000000079c5 */ /* 0x000fd40000000000 */
[----:B------:R-:W-:Y:S01]  /*b2b0*/  HGMMA.64x96x16.F32 R152, gdesc[UR4], R152, gsb0 ;  /* 0x01600000049879f0 */ /* 0x000fe20008000898 */
[----:B------:R-:W-:Y:S02]  /*b2c0*/  VIADD R10, R8, 0x604 ;  /* 0x00000604080a7836 */ /* 0x000fe40000000000 */
[----:B------:R-:W-:Y:S01]  /*b2d0*/  IMAD.MOV.U32 R11, RZ, RZ, 0x40000040 ;  /* 0x40000040ff0b7424 */ /* 0x000fe200078e00ff */
[----:B--2---:R-:W-:Y:S02]  /*b2e0*/  R2UR UR4, R204 ;  /* 0x00000000cc0472ca */ /* 0x004fe400000e0000 */
[----:B------:R-:W-:Y:S02]  /*b2f0*/  R2UR UR6, R10 ;  /* 0x000000000a0672ca */ /* 0x000fe400000e0000 */
[----:B------:R-:W-:Y:S02]  /*b300*/  R2UR UR7, R11 ;  /* 0x000000000b0772ca */ /* 0x000fe400000e0000 */
[----:B------:R-:W-:Y:S01]  /*b310*/  R2UR UR5, R205 ;  /* 0x00000000cd0572ca */ /* 0x000fe200000e0000 */
[----:B------:R-:W-:Y:S01]  /*b320*/  IMAD.MOV.U32 R11, RZ, RZ, 0x40000040 ;  /* 0x40000040ff0b7424 */ /* 0x000fe200078e00ff */
[----:B------:R-:W-:Y:S01]  /*b330*/  IADD3 R10, R8, 0x606, RZ ;  /* 0x00000606080a7810 */ /* 0x000fe20007ffe0ff */
[----:B------:R-:W-:-:S02]  /*b340*/  WARPGROUP.DEPBAR.LE gsb0, 0x0 ;  /* 0x00008000000079c5 */ /* 0x000fc40000010000 */
[----:B------:R-:W-:-:S08]  /*b350*/  WARPGROUP.ARRIVE ;  /* 0x00000000000079c5 */ /* 0x000fd00000000000 */
[----:B------:R-:W-:Y:S01]  /*b360*/  HGMMA.64x96x16.F32 R152, gdesc[UR4], R152, gsb0 ;  /* 0x01600000049879f0 */ /* 0x000fe20008000898 */
[----:B------:R-:W-:Y:S02]  /*b370*/  R2UR UR54, R10 ;  /* 0x000000000a3672ca */ /* 0x000fe400000e0000 */
[----:B------:R-:W-:Y:S01]  /*b380*/  R2UR UR55, R11 ;  /* 0x000000000b3772ca */ /* 0x000fe200000e0000 */
[----:B------:R-:W-:Y:S02]  /*b390*/  VIADD R10, R8, 0x900 ;  /* 0x00000900080a7836 */ /* 0x000fe40000000000 */
[----:B------:R-:W-:-:S03]  /*b3a0*/  IMAD.MOV.U32 R11, RZ, RZ, 0x40000040 ;  /* 0x40000040ff0b7424 */ /* 0x000fc600078e00ff */
[----:B------:R-:W-:Y:S01]  /*b3b0*/  R2UR UR50, R10 ;  /* 0x000000000a3272ca */ /* 0x000fe200000e0000 */
[----:B------:R-:W-:Y:S02]  /*b3c0*/  WARPGROUP.DEPBAR.LE gsb0, 0x0 ;  /* 0x00008000000079c5 */ /* 0x000fe40000010000 */
[----:B------:R-:W-:-:S06]  /*b3d0*/  WARPGROUP.ARRIVE ;  /* 0x00000000000079c5 */ /* 0x000fcc0000000000 */
[----:B------:R-:W-:Y:S01]  /*b3e0*/  HGMMA.64x96x16.F32 R152, gdesc[UR52], R152, gsb0 ;  /* 0x01600000349879f0 */ /* 0x000fe20008000898 */
[----:B------:R-:W-:Y:S01]  /*b3f0*/  R2UR UR51, R11 ;  /* 0x000000000b3372ca */ /* 0x000fe200000e0000 */
[----:B------:R-:W-:Y:S02]  /*b400*/  VIADD R10, R8, 0x902 ;  /* 0x00000902080a7836 */ /* 0x000fe40000000000 */
[----:B------:R-:W-:-:S03]  /*b410*/  IMAD.MOV.U32 R11, RZ, RZ, 0x40000040 ;  /* 0x40000040ff0b7424 */ /* 0x000fc600078e00ff */
[----:B------:R-:W-:Y:S02]  /*b420*/  R2UR UR46, R10 ;  /* 0x000000000a2e72ca */ /* 0x000fe400000e0000 */
[----:B------:R-:W-:Y:S01]  /*b430*/  R2UR UR47, R11 ;  /* 0x000000000b2f72ca */ /* 0x000fe200000e0000 */
[----:B------:R-:W-:Y:S02]  /*b440*/  WARPGROUP.DEPBAR.LE gsb0, 0x0 ;  /* 0x00008000000079c5 */ /* 0x000fe40000010000 */
[----:B------:R-:W-:-:S06]  /*b450*/  WARPGROUP.ARRIVE ;  /* 0x00000000000079c5 */ /* 0x000fcc0000000000 */
[----:B------:R-:W-:Y:S01]  /*b460*/  HGMMA.64x96x16.F32 R152, gdesc[UR48], R152, gsb0 ;  /* 0x01600000309879f0 */ /* 0x000fe20008000898 */
        /* <DEDUP_REMOVED lines=18> */
[----:B-1----:R-:W-:-:S04]  /*b590*/  FMNMX.FTZ R0, R152, R7, !PT ;  /* 0x0000000798007209 */ /* 0x002fc80007810000 */
        /* <DEDUP_REMOVED lines=24> */
[----:B0-----:R-:W-:-:S05]  /*b720*/  FMNMX.FTZ R3, R0, R3, !PT ;  /* 0x0000000300037209 */ /* 0x001fca0007810000 */
[----:B------:R-:W0:Y:S02]  /*b730*/  SHFL.BFLY PT, R0, R3, 0x1, 0x1f ;  /* 0x0c201f0003007f89 */ /* 0x000e2400000e0000 */
[----:B0-----:R-:W-:Y:S02]  /*b740*/  FMNMX.FTZ R3, R3, R0, !PT ;  /* 0x0000000003037209 */ /* 0x001fe40007810000 */
[----:B------:R-:W0:Y:S03]  /*b750*/  LDC R0, c[0x0][0xa80] ;  /* 0x0002a000ff007b82 */ /* 0x000e260000000800 */
[C---:B------:R-:W-:Y:S01]  /*b760*/  FADD.FTZ R7, -R3.reuse, R7 ;  /* 0x0000000703077221 */ /* 0x040fe20000010100 */
[----:B0-----:R-:W-:-:S03]  /*b770*/  FMUL.FTZ R9, R3, R0 ;  /* 0x0000000003097220 */ /* 0x001fc60000410000 */
[-C--:B------:R-:W-:Y:S01]  /*b780*/  FMUL.FTZ R7, R7, R0.reuse ;  /* 0x0000000007077220 */ /* 0x080fe20000410000 */
[-CC-:B------:R-:W-:Y:S01]  /*b790*/  FFMA.FTZ R152, R152, R0.reuse, -R9.reuse ;  /* 0x0000000098987223 */ /* 0x180fe20000010809 */
[----:B------:R-:W-:-:S04]  /*b7a0*/  FFMA.FTZ R153, R153, R0, -R9 ;  /* 0x0000000099997223 */ /* 0x000fc80000010809 */
[----:B------:R-:W-:Y:S01]  /*b7b0*/  MUFU.EX2 R7, R7 ;  /* 0x0000000700077308 */ /* 0x000fe20000000800 */
[-CC-:B------:R-:W-:Y:S01]  /*b7c0*/  FFMA.FTZ R156, R156, R0.reuse, -R9.reuse ;  /* 0x000000009c9c7223 */ /* 0x180fe20000010809 */
[----:B------:R-:W-:-:S06]  /*b7d0*/  FFMA.FTZ R157, R157, R0, -R9 ;  /* 0x000000009d9d7223 */ /* 0x000fcc0000010809 */
[----:B------:R-:W0:Y:S08]  /*b7e0*/  MUFU.EX2 R152, R152 ;  /* 0x0000009800987308 */ /* 0x000e300000000800 */
[----:B------:R-:W1:Y:S08]  /*b7f0*/  MUFU.EX2 R153, R153 ;  /* 0x0000009900997308 */ /* 0x000e700000000800 */
[----:B------:R-:W2:Y:S01]  /*b800*/  MUFU.EX2 R156, R156 ;  /* 0x0000009c009c7308 */ /* 0x000ea20000000800 */
[----:B0-----:R-:W-:-:S07]  /*b810*/  FFMA.FTZ R8, R7, R12, R152 ;  /* 0x0000000c07087223 */ /* 0x001fce0000010098 */
[----:B------:R-:W0:Y:S01]  /*b820*/  MUFU.EX2 R157, R157 ;  /* 0x0000009d009d7308 */ /* 0x000e220000000800 */
[----:B-1----:R-:W-:-:S04]  /*b830*/  FADD.FTZ R8, R153, R8 ;  /* 0x0000000899087221 */ /* 0x002fc80000010000 */
[----:B--2---:R-:W-:-:S04]  /*b840*/  FADD.FTZ R8, R156, R8 ;  /* 0x000000089c087221 */ /* 0x004fc80000010000 */
[----:B0-----:R-:W-:Y:S01]  /*b850*/  FADD.FTZ R10, R157, R8 ;  /* 0x000000089d0a7221 */ /* 0x001fe20000010000 */
        /* <DEDUP_REMOVED lines=26> */
[----:B------:R-:W0:Y:S01]  /*ba00*/  SHFL.BFLY PT, R11, R8, 0x1, 0x1f ;  /* 0x0c201f00080b7f89 */ /* 0x000e2200000e0000 */
[----:B------:R-:W1:Y:S01]  /*ba10*/  S2R R207, SR_TID.X ;  /* 0x0000000000cf7919 */ /* 0x000e620000002100 */
[----:B0-----:R-:W-:-:S05]  /*ba20*/  FMNMX.FTZ R8, R8, R11, !PT ;  /* 0x0000000b08087209 */ /* 0x001fca0007810000 */
[C---:B------:R-:W-:Y:S01]  /*ba30*/  FMUL.FTZ R11, R8.reuse, R0 ;  /* 0x00000000080b7220 */ /* 0x040fe20000410000 */
[----:B------:R-:W-:-:S03]  /*ba40*/  FADD.FTZ R6, -R8, R6 ;  /* 0x0000000608067221 */ /* 0x000fc60000010100 */
[-C--:B------:R-:W-:Y:S01]  /*ba50*/  FFMA.FTZ R154, R154, R0.reuse, -R11 ;  /* 0x000000009a9a7223 */ /* 0x080fe2000001080b */
[----:B------:R-:W-:-:S05]  /*ba60*/  FMUL.FTZ R6, R6, R0 ;  /* 0x0000000006067220 */ /* 0x000fca0000410000 */
[----:B------:R-:W-:Y:S08]  /*ba70*/  MUFU.EX2 R154, R154 ;  /* 0x0000009a009a7308 */ /* 0x000ff00000000800 */
        /* <DEDUP_REMOVED lines=65> */
[----:B-1----:R-:W-:Y:S01]  /*be90*/  SHF.R.U32.HI R207, RZ, 0x7, R207 ;  /* 0x00000007ffcf7819 */ /* 0x002fe200000116cf */
[----:B------:R-:W-:-:S02]  /*bea0*/  @!P1 VIADD R7, R5, 0x32440 ;  /* 0x0003244005079836 */ /* 0x000fc40000000000 */
[-CC-:B------:R-:W-:Y:S01]  /*beb0*/  FFMA.FTZ R155, R155, R0.reuse, -R11.reuse ;  /* 0x000000009b9b7223 */ /* 0x180fe2000001080b */
        /* <DEDUP_REMOVED lines=21> */
[----:B------:R-:W-:Y:S01]  /*c010*/  FFMA.FTZ R199, R199, R0, -R11 ;  /* 0x00000000c7c77223 */ /* 0x000fe2000001080b */
[----:B------:R-:W-:Y:S01]  /*c020*/  IADD3 R11, -R207, 0xb, RZ ;  /* 0x0000000bcf0b7810 */ /* 0x000fe20007ffe1ff */
[----:B0-----:R-:W-:Y:S01]  /*c030*/  FFMA.FTZ R14, R6, R13, R154 ;  /* 0x0000000d060e7223 */ /* 0x001fe2000001009a */
        /* <DEDUP_REMOVED lines=64> */
[----:B------:R-:W-:Y:S01]  /*c440*/  @!P1 PRMT R7, RZ, 0x654, R7 ;  /* 0x00000654ff079816 */ /* 0x000fe20000000007 */
[----:B------:R-:W-:Y:S01]  /*c450*/  VIADD R6, R207, 0x8 ;  /* 0x00000008cf067836 */ /* 0x000fe20000000000 */
[----:B------:R3:W-:Y:S06]  /*c460*/  BAR.ARV R11, 0x100 ;  /* 0x0004000b0000751d */ /* 0x0007ec0000002000 */
[----:B------:R0:W-:Y:S01]  /*c470*/  @!P1 SYNCS.ARRIVE.TRANS64.RED.A1T0 RZ, [R7+URZ], RZ ;  /* 0x000000ff07ff99a7 */ /* 0x0001e2000810043f */
[----:B------:R-:W1:Y:S08]  /*c480*/  MUFU.EX2 R155, R155 ;  /* 0x0000009b009b7308 */ /* 0x000e700000000800 */
[----:B------:R-:W-:Y:S08]  /*c490*/  MUFU.EX2 R158, R158 ;  /* 0x0000009e009e7308 */ /* 0x000ff00000000800 */
[----:B------:R-:W2:Y:S01]  /*c4a0*/  MUFU.EX2 R159, R159 ;  /* 0x0000009f009f7308 */ /* 0x000ea20000000800 */
[----:B------:R-:W-:Y:S01]  /*c4b0*/  IMAD R12, R200, 0xc00, R15 ;  /* 0x00000c00c80c7824 */ /* 0x000fe200078e020f */
[----:B------:R4:W-:Y:S01]  /*c4c0*/  BAR.SYNC.DEFER_BLOCKING R6, 0x100 ;  /* 0x000400060000751d */ /* 0x0009e20000010000 */
[----:B------:R-:W-:-:S03]  /*c4d0*/  IMAD.MOV.U32 R13, RZ, RZ, 0x40000040 ;  /* 0x40000040ff0d7424 */ /* 0x000fc600078e00ff */
[----:B------:R-:W-:Y:S02]  /*c4e0*/  R2UR UR6, R12 ;  /* 0x000000000c0672ca */ /* 0x000fe400000e0000 */
[----:B------:R-:W-:Y:S02]  /*c4f0*/  R2UR UR7, R13 ;  /* 0x000000000d0772ca */ /* 0x000fe400000e0000 */
[----:B------:R-:W-:Y:S02]  /*c500*/  F2FP.F16.F32.PACK_AB R204, R153, R152 ;  /* 0x0000009899cc723e */ /* 0x000fe400000000ff */
[----:B------:R-:W-:Y:S02]  /*c510*/  F2FP.F16.F32.PACK_AB R206, R157, R156 ;  /* 0x0000009c9dce723e */ /* 0x000fe400000000ff */
[----:B-1----:R-:W-:Y:S02]  /*c520*/  F2FP.F16.F32.PACK_AB R205, R155, R154 ;  /* 0x0000009a9bcd723e */ /* 0x002fe400000000ff */
[----:B--2---:R-:W-:-:S04]  /*c530*/  F2FP.F16.F32.PACK_AB R207, R159, R158 ;  /* 0x0000009e9fcf723e */ /* 0x004fc800000000ff */
[----:B------:R-:W-:-:S06]  /*c540*/  WARPGROUP.ARRIVE ;  /* 0x00000000000079c5 */ /* 0x000fcc0000000000 */
[----:B------:R-:W-:Y:S01]  /*c550*/  HGMMA.64x256x16.F32 R24, R204, gdesc[UR4].tnspB, R24, gsb0 ;  /* 0x43e00004cc187df0 */ /* 0x000fe20008000818 */
[-CC-:B------:R-:W-:Y:S01]  /*c560*/  FFMA.FTZ R160, R160, R0.reuse, -R9.reuse ;  /* 0x00000000a0a07223 */ /* 0x180fe20000010809 */
[----:B------:R-:W-:-:S03]  /*c570*/  FFMA.FTZ R161, R161, R0, -R9 ;  /* 0x00000000a1a17223 */ /* 0x000fc60000010809 */
[----:B------:R-:W1:Y:S01]  /*c580*/  MUFU.EX2 R152, R160 ;  /* 0x000000a000987308 */ /* 0x000e620000000800 */
[-CC-:B------:R-:W-:Y:S01]  /*c590*/  FFMA.FTZ R165, R165, R0.reuse, -R9.reuse ;  /* 0x00000000a5a57223 */ /* 0x180fe20000010809 */
[----:B------:R-:W-:-:S06]  /*c5a0*/  FFMA.FTZ R164, R164, R0, -R9 ;  /* 0x00000000a4a47223 */ /* 0x000fcc0000010809 */
[----:B------:R-:W2:Y:S08]  /*c5b0*/  MUFU.EX2 R161, R161 ;  /* 0x000000a100a17308 */ /* 0x000eb00000000800 */
[----:B------:R-:W3:Y:S08]  /*c5c0*/  MUFU.EX2 R154, R164 ;  /* 0x000000a4009a7308 */ /* 0x000ef00000000800 */
[----:B------:R-:W3:Y:S08]  /*c5d0*/  MUFU.EX2 R165, R165 ;  /* 0x000000a500a57308 */ /* 0x000ef00000000800 */
[----:B------:R-:W-:Y:S08]  /*c5e0*/  MUFU.EX2 R162, R162 ;  /* 0x000000a200a27308 */ /* 0x000ff00000000800 */
[----:B------:R-:W3:Y:S08]  /*c5f0*/  MUFU.EX2 R163, R163 ;  /* 0x000000a300a37308 */ /* 0x000ef00000000800 */
[----:B------:R-:W-:Y:S08]  /*c600*/  MUFU.EX2 R166, R166 ;  /* 0x000000a600a67308 */ /* 0x000ff00000000800 */
[----:B------:R-:W3:Y:S01]  /*c610*/  MUFU.EX2 R167, R167 ;  /* 0x000000a700a77308 */ /* 0x000ee20000000800 */
[----:B-1----:R-:W-:Y:S01]  /*c620*/  FADD.FTZ R10, R152, R10 ;  /* 0x0000000a980a7221 */ /* 0x002fe20000010000 */
[----:B----4-:R-:W-:-:S02]  /*c630*/  VIADD R6, R12, 0x80 ;  /* 0x000000800c067836 */ /* 0x010fc40000000000 */
[----:B0-----:R-:W-:Y:S02]  /*c640*/  IMAD.MOV.U32 R7, RZ, RZ, 0x40000040 ;  /* 0x40000040ff077424 */ /* 0x001fe400078e00ff */
[----:B--2---:R-:W-:Y:S01]  /*c650*/  FADD.FTZ R10, R161, R10 ;  /* 0x0000000aa10a7221 */ /* 0x004fe20000010000 */
[----:B------:R-:W-:Y:S02]  /*c660*/  R2UR UR6, R6 ;  /* 0x00000000060672ca */ /* 0x000fe400000e0000 */
[----:B------:R-:W-:Y:S01]  /*c670*/  R2UR UR7, R7 ;  /* 0x00000000070772ca */ /* 0x000fe200000e0000 */
[----:B------:R-:W-:Y:S01]  /*c680*/  FADD.FTZ R14, R155, R14 ;  /* 0x0000000e9b0e7221 */ /* 0x000fe20000010000 */
[----:B---3--:R-:W-:Y:S01]  /*c690*/  FADD.FTZ R10, R154, R10 ;  /* 0x0000000a9a0a7221 */ /* 0x008fe20000010000 */
[----:B------:R-:W-:Y:S02]  /*c6a0*/  F2FP.F16.F32.PACK_AB R152, R161, R152 ;  /* 0x00000098a198723e */ /* 0x000fe400000000ff */
[----:B------:R-:W-:-:S02]  /*c6b0*/  F2FP.F16.F32.PACK_AB R154, R165, R154 ;  /* 0x0000009aa59a723e */ /* 0x000fc400000000ff */
[----:B------:R-:W-:Y:S02]  /*c6c0*/  F2FP.F16.F32.PACK_AB R153, R163, R162 ;  /* 0x000000a2a399723e */ /* 0x000fe400000000ff */
[----:B------:R-:W-:Y:S01]  /*c6d0*/  F2FP.F16.F32.PACK_AB R155, R167, R166 ;  /* 0x000000a6a79b723e */ /* 0x000fe200000000ff */
[-CC-:B------:R-:W-:Y:S01]  /*c6e0*/  FFMA.FTZ R168, R168, R0.reuse, -R9.reuse ;  /* 0x00000000a8a87223 */ /* 0x180fe20000010809 */
[-CC-:B------:R-:W-:Y:S01]  /*c6f0*/  FFMA.FTZ R169, R169, R0.reuse, -R9.reuse ;  /* 0x00000000a9a97223 */ /* 0x180fe20000010809 */
[-CC-:B------:R-:W-:Y:S01]  /*c700*/  FFMA.FTZ R173, R173, R0.reuse, -R9.reuse ;  /* 0x00000000adad7223 */ /* 0x180fe20000010809 */
[----:B------:R-:W-:-:S04]  /*c710*/  FFMA.FTZ R172, R172, R0, -R9 ;  /* 0x00000000acac7223 */ /* 0x000fc80000010809 */
[----:B------:R-:W-:Y:S01]  /*c720*/  MUFU.EX2 R169, R169 ;  /* 0x000000a900a97308 */ /* 0x000fe20000000800 */
[----:B------:R-:W-:Y:S02]  /*c730*/  WARPGROUP.DEPBAR.LE gsb0, 0x0 ;  /* 0x00008000000079c5 */ /* 0x000fe40000010000 */
[----:B------:R-:W-:-:S06]  /*c740*/  WARPGROUP.ARRIVE ;  /* 0x00000000000079c5 */ /* 0x000fcc0000000000 */
[----:B------:R-:W-:Y:S01]  /*c750*/  HGMMA.64x256x16.F32 R24, R152, gdesc[UR4].tnspB, R24, gsb0 ;  /* 0x43e0000498187df0 */ /* 0x000fe20008000818 */
[----:B------:R-:W-:Y:S01]  /*c760*/  MUFU.EX2 R173, R173 ;  /* 0x000000ad00ad7308 */ /* 0x000fe20000000800 */
[----:B------:R-:W-:-:S07]  /*c770*/  FADD.FTZ R10, R165, R10 ;  /* 0x0000000aa50a7221 */ /* 0x000fce0000010000 */
[----:B------:R-:W-:Y:S08]  /*c780*/  MUFU.EX2 R170, R170 ;  /* 0x000000aa00aa7308 */ /* 0x000ff00000000800 */
[----:B------:R-:W-:Y:S08]  /*c790*/  MUFU.EX2 R171, R171 ;  /* 0x000000ab00ab7308 */ /* 0x000ff00000000800 */
[----:B------:R-:W-:Y:S08]  /*c7a0*/  MUFU.EX2 R174, R174 ;  /* 0x000000ae00ae7308 */ /* 0x000ff00000000800 */
[----:B------:R-:W-:Y:S01]  /*c7b0*/  MUFU.EX2 R175, R175 ;  /* 0x000000af00af7308 */ /* 0x000fe20000000800 */
[----:B------:R-:W-:-:S02]  /*c7c0*/  VIADD R6, R12, 0x100 ;  /* 0x000001000c067836 */ /* 0x000fc40000000000 */
[----:B------:R-:W-:-:S03]  /*c7d0*/  IMAD.MOV.U32 R7, RZ, RZ, 0x40000040 ;  /* 0x40000040ff077424 */ /* 0x000fc600078e00ff */
[----:B------:R-:W-:Y:S02]  /*c7e0*/  R2UR UR6, R6 ;  /* 0x00000000060672ca */ /* 0x000fe400000e0000 */
[----:B------:R-:W-:Y:S01]  /*c7f0*/  R2UR UR7, R7 ;  /* 0x00000000070772ca */ /* 0x000fe200000e0000 */
[-CC-:B------:R-:W-:Y:S01]  /*c800*/  FFMA.FTZ R176, R176, R0.reuse, -R9.reuse ;  /* 0x00000000b0b07223 */ /* 0x180fe20000010809 */
[-CC-:B------:R-:W-:Y:S01]  /*c810*/  FFMA.FTZ R177, R177, R0.reuse, -R9.reuse ;  /* 0x00000000b1b17223 */ /* 0x180fe20000010809 */
[-CC-:B------:R-:W-:Y:S01]  /*c820*/  FFMA.FTZ R181, R181, R0.reuse, -R9.reuse ;  /* 0x00000000b5b57223 */ /* 0x180fe20000010809 */
[----:B------:R-:W-:-:S04]  /*c830*/  FFMA.FTZ R180, R180, R0, -R9 ;  /* 0x00000000b4b47223 */ /* 0x000fc80000010809 */
[----:B------:R-:W-:Y:S01]  /*c840*/  MUFU.EX2 R177, R177 ;  /* 0x000000b100b17308 */ /* 0x000fe20000000800 */
[----:B------:R-:W-:-:S07]  /*c850*/  IMAD.MOV.U32 R7, RZ, RZ, 0x40000040 ;  /* 0x40000040ff077424 */ /* 0x000fce00078e00ff */
[----:B------:R-:W-:Y:S01]  /*c860*/  MUFU.EX2 R181, R181 ;  /* 0x000000b500b57308 */ /* 0x000fe20000000800 */
[----:B------:R-:W-:-:S07]  /*c870*/  WARPGROUP.DEPBAR.LE gsb0, 0x0 ;  /* 0x00008000000079c5 */ /* 0x000fce0000010000 */
[----:B------:R-:W0:Y:S08]  /*c880*/  MUFU.EX2 R152, R168 ;  /* 0x000000a800987308 */ /* 0x000e300000000800 */
[----:B------:R-:W1:Y:S01]  /*c890*/  MUFU.EX2 R154, R172 ;  /* 0x000000ac009a7308 */ /* 0x000e620000000800 */
[----:B0-----:R-:W-:-:S04]  /*c8a0*/  FADD.FTZ R10, R152, R10 ;  /* 0x0000000a980a7221 */ /* 0x001fc80000010000 */
[C---:B------:R-:W-:Y:S01]  /*c8b0*/  FADD.FTZ R10, R169.reuse, R10 ;  /* 0x0000000aa90a7221 */ /* 0x040fe20000010000 */
[----:B------:R-:W-:Y:S02]  /*c8c0*/  F2FP.F16.F32.PACK_AB R152, R169, R152 ;  /* 0x00000098a998723e */ /* 0x000fe400000000ff */
[----:B------:R-:W-:Y:S01]  /*c8d0*/  F2FP.F16.F32.PACK_AB R153, R171, R170 ;  /* 0x000000aaab99723e */ /* 0x000fe200000000ff */
[----:B-1----:R-:W-:Y:S01]  /*c8e0*/  FADD.FTZ R10, R154, R10 ;  /* 0x0000000a9a0a7221 */ /* 0x002fe20000010000 */
[----:B------:R-:W-:Y:S02]  /*c8f0*/  F2FP.F16.F32.PACK_AB R154, R173, R154 ;  /* 0x0000009aad9a723e */ /* 0x000fe400000000ff */
[----:B------:R-:W-:-:S04]  /*c900*/  F2FP.F16.F32.PACK_AB R155, R175, R174 ;  /* 0x000000aeaf9b723e */ /* 0x000fc800000000ff */
[----:B------:R-:W-:-:S06]  /*c910*/  WARPGROUP.ARRIVE ;  /* 0x00000000000079c5 */ /* 0x000fcc0000000000 */
[----:B------:R-:W-:Y:S01]  /*c920*/  HGMMA.64x256x16.F32 R24, R152, gdesc[UR4].tnspB, R24, gsb0 ;  /* 0x43e0000498187df0 */ /* 0x000fe20008000818 */
[----:B------:R-:W-:Y:S01]  /*c930*/  MUFU.EX2 R178, R178 ;  /* 0x000000b200b27308 */ /* 0x000fe20000000800 */
[----:B------:R-:W-:-:S07]  /*c940*/  FADD.FTZ R10, R173, R10 ;  /* 0x0000000aad0a7221 */ /* 0x000fce0000010000 */
[----:B------:R-:W-:Y:S08]  /*c950*/  MUFU.EX2 R179, R179 ;  /* 0x000000b300b37308 */ /* 0x000ff00000000800 */
[----:B------:R-:W-:Y:S08]  /*c960*/  MUFU.EX2 R182, R182 ;  /* 0x000000b600b67308 */ /* 0x000ff00000000800 */
[----:B------:R-:W-:Y:S01]  /*c970*/  MUFU.EX2 R183, R183 ;  /* 0x000000b700b77308 */ /* 0x000fe20000000800 */
[----:B------:R-:W-:Y:S01]  /*c980*/  VIADD R6, R12, 0x180 ;  /* 0x000001800c067836 */ /* 0x000fe20000000000 */
[----:B------:R-:W-:-:S04]  /*c990*/  R2UR UR7, R7 ;  /* 0x00000000070772ca */ /* 0x000fc800000e0000 */
[----:B------:R-:W-:Y:S01]  /*c9a0*/  R2UR UR6, R6 ;  /* 0x00000000060672ca */ /* 0x000fe200000e0000 */
[-CC-:B------:R-:W-:Y:S01]  /*c9b0*/  FFMA.FTZ R184, R184, R0.reuse, -R9.reuse ;  /* 0x00000000b8b87223 */ /* 0x180fe20000010809 */
[-CC-:B------:R-:W-:Y:S01]  /*c9c0*/  FFMA.FTZ R185, R185, R0.reuse, -R9.reuse ;  /* 0x00000000b9b97223 */ /* 0x180fe20000010809 */
[-CC-:B------:R-:W-:Y:S01]  /*c9d0*/  FFMA.FTZ R189, R189, R0.reuse, -R9.reuse ;  /* 0x00000000bdbd7223 */ /* 0x180fe20000010809 */
[----:B------:R-:W-:-:S04]  /*c9e0*/  FFMA.FTZ R188, R188, R0, -R9 ;  /* 0x00000000bcbc7223 */ /* 0x000fc80000010809 */
[----:B------:R-:W-:Y:S01]  /*c9f0*/  MUFU.EX2 R185, R185 ;  /* 0x000000b900b97308 */ /* 0x000fe20000000800 */
[----:B------:R-:W-:-:S07]  /*ca00*/  VIADD R6, R12, 0x200 ;  /* 0x000002000c067836 */ /* 0x000fce0000000000 */
[----:B------:R-:W-:Y:S08]  /*ca10*/  MUFU.EX2 R189, R189 ;  /* 0x000000bd00bd7308 */ /* 0x000ff00000000800 */
        /* <DEDUP_REMOVED lines=16> */
[----:B------:R-:W-:Y:S01]  /*cb20*/  MUFU.EX2 R191, R191 ;  /* 0x000000bf00bf7308 */ /* 0x000fe20000000800 */
[----:B------:R-:W-:Y:S01]  /*cb30*/  R2UR UR6, R6 ;  /* 0x00000000060672ca */ /* 0x000fe200000e0000 */
[-CC-:B------:R-:W-:Y:S01]  /*cb40*/  FFMA.FTZ R192, R192, R0.reuse, -R9.reuse ;  /* 0x00000000c0c07223 */ /* 0x180fe20000010809 */
[-CC-:B------:R-:W-:Y:S01]  /*cb50*/  FFMA.FTZ R193, R193, R0.reuse, -R9.reuse ;  /* 0x00000000c1c17223 */ /* 0x180fe20000010809 */
[-CC-:B------:R-:W-:Y:S01]  /*cb60*/  FFMA.FTZ R196, R196, R0.reuse, -R9.reuse ;  /* 0x00000000c4c47223 */ /* 0x180fe20000010809 */
[----:B------:R-:W-:-:S04]  /*cb70*/  FFMA.FTZ R9, R197, R0, -R9 ;  /* 0x00000000c5097223 */ /* 0x000fc80000010809 */
[----:B------:R-:W-:Y:S08]  /*cb80*/  MUFU.EX2 R193, R193 ;  /* 0x000000c100c17308 */ /* 0x000ff00000000800 */
[----:B------:R-:W-:Y:S08]  /*cb90*/  MUFU.EX2 R9, R9 ;  /* 0x0000000900097308 */ /* 0x000ff00000000800 */
[----:B------:R-:W-:Y:S08]  /*cba0*/  MUFU.EX2 R194, R194 ;  /* 0x000000c200c27308 */ /* 0x000ff00000000800 */
[----:B------:R-:W-:Y:S08]  /*cbb0*/  MUFU.EX2 R195, R195 ;  /* 0x000000c300c37308 */ /* 0x000ff00000000800 */
[----:B------:R-:W-:Y:S01]  /*cbc0*/  MUFU.EX2 R198, R198 ;  /* 0x000000c600c67308 */ /* 0x000fe20000000800 */
[----:B------:R-:W-:-:S07]  /*cbd0*/  WARPGROUP.DEPBAR.LE gsb0, 0x0 ;  /* 0x00008000000079c5 */ /* 0x000fce0000010000 */
[----:B------:R-:W0:Y:S08]  /*cbe0*/  MUFU.EX2 R152, R184 ;  /* 0x000000b800987308 */ /* 0x000e300000000800 */
[----:B------:R-:W1:Y:S01]  /*cbf0*/  MUFU.EX2 R154, R188 ;  /* 0x000000bc009a7308 */ /* 0x000e620000000800 */
[----:B0-----:R-:W-:Y:S01]  /*cc00*/  FADD.FTZ R10, R152, R7 ;  /* 0x00000007980a7221 */ /* 0x001fe20000010000 */
[----:B------:R-:W-:-:S03]  /*cc10*/  IMAD.MOV.U32 R7, RZ, RZ, 0x40000040 ;  /* 0x40000040ff077424 */ /* 0x000fc600078e00ff */
[----:B------:R-:W-:Y:S02]  /*cc20*/  FADD.FTZ R6, R185, R10 ;  /* 0x0000000ab9067221 */ /* 0x000fe40000010000 */
[----:B------:R-:W-:Y:S02]  /*cc30*/  R2UR UR7, R7 ;  /* 0x00000000070772ca */ /* 0x000fe400000e0000 */
[----:B-1----:R-:W-:Y:S01]  /*cc40*/  FADD.FTZ R6, R154, R6 ;  /* 0x000000069a067221 */ /* 0x002fe20000010000 */
[----:B------:R-:W-:Y:S02]  /*cc50*/  F2FP.F16.F32.PACK_AB R152, R185, R152 ;  /* 0x00000098b998723e */ /* 0x000fe400000000ff */
[----:B------:R-:W-:Y:S02]  /*cc60*/  F2FP.F16.F32.PACK_AB R154, R189, R154 ;  /* 0x0000009abd9a723e */ /* 0x000fe400000000ff */
[----:B------:R-:W-:Y:S02]  /*cc70*/  F2FP.F16.F32.PACK_AB R153, R187, R186 ;  /* 0x000000babb99723e */ /* 0x000fe400000000ff */
[----:B------:R-:W-:-:S04]  /*cc80*/  F2FP.F16.F32.PACK_AB R155, R191, R190 ;  /* 0x000000bebf9b723e */ /* 0x000fc800000000ff */
[----:B------:R-:W-:-:S06]  /*cc90*/  WARPGROUP.ARRIVE ;  /* 0x00000000000079c5 */ /* 0x000fcc0000000000 */
[----:B------:R-:W-:Y:S01]  /*cca0*/  HGMMA.64x256x16.F32 R24, R152, gdesc[UR4].tnspB, R24, gsb0 ;  /* 0x43e0000498187df0 */ /* 0x000fe20008000818 */
[----:B------:R-:W-:Y:S01]  /*ccb0*/  MUFU.EX2 R199, R199 ;  /* 0x000000c700c77308 */ /* 0x000fe20000000800 */
[----:B------:R-:W-:Y:S01]  /*ccc0*/  FADD.FTZ R6, R189, R6 ;  /* 0x00000006bd067221 */ /* 0x000fe20000010000 */
[----:B------:R-:W-:Y:S02]  /*ccd0*/  VIADD R12, R12, 0x280 ;  /* 0x000002800c0c7836 */ /* 0x000fe40000000000 */
[----:B------:R-:W-:-:S03]  /*cce0*/  IMAD.MOV.U32 R13, RZ, RZ, 0x40000040 ;  /* 0x40000040ff0d7424 */ /* 0x000fc600078e00ff */
[----:B------:R-:W-:Y:S02]  /*ccf0*/  R2UR UR6, R12 ;  /* 0x000000000c0672ca */ /* 0x000fe400000e0000 */
[----:B------:R-:W-:Y:S01]  /*cd00*/  R2UR UR7, R13 ;  /* 0x000000000d0772ca */ /* 0x000fe200000e0000 */
        /* <DEDUP_REMOVED lines=18> */
[----:B------:R-:W-:Y:S02]  /*ce30*/  WARPGROUP.DEPBAR.LE gsb0, 0x0 ;  /* 0x00008000000079c5 */ /* 0x000fe40000010000 */
        /* <DEDUP_REMOVED lines=11> */
[----:B------:R-:W-:Y:S02]  /*cef0*/  @!P1 VIADD R5, R5, 0x32460 ;  /* 0x0003246005059836 */ /* 0x000fe40000000000 */
[----:B------:R-:W-:-:S04]  /*cf00*/  FADD.FTZ R194, R194, R191 ;  /* 0x000000bfc2c27221 */ /* 0x000fc80000010000 */
[----:B------:R-:W-:Y:S01]  /*cf10*/  FADD.FTZ R195, R195, R194 ;  /* 0x000000c2c3c37221 */ /* 0x000fe20000010000 */
[----:B------:R-:W-:-:S03]  /*cf20*/  @!P1 PRMT R5, RZ, 0x654, R5 ;  /* 0x00000654ff059816 */ /* 0x000fc60000000005 */
[----:B------:R-:W-:Y:S01]  /*cf30*/  FADD.FTZ R198, R198, R195 ;  /* 0x000000c3c6c67221 */ /* 0x000fe20000010000 */
[----:B------:R-:W-:Y:S01]  /*cf40*/  FADD.FTZ R12, R9, R12 ;  /* 0x0000000c090c7221 */ /* 0x000fe20000010000 */
[----:B------:R-:W-:Y:S02]  /*cf50*/  IMAD.MOV.U32 R6, RZ, RZ, R8 ;  /* 0x000000ffff067224 */ /* 0x000fe400078e0008 */
[----:B------:R-:W-:Y:S01]  /*cf60*/  FADD.FTZ R13, R199, R198 ;  /* 0x000000c6c70d7221 */ /* 0x000fe20000010000 */
[----:B------:R-:W-:Y:S01]  /*cf70*/  IMAD.MOV.U32 R7, RZ, RZ, R3 ;  /* 0x000000ffff077224 */ /* 0x000fe200078e0003 */
[----:B------:R-:W-:Y:S02]  /*cf80*/  WARPGROUP.DEPBAR.LE gsb0, 0x0 ;  /* 0x00008000000079c5 */ /* 0x000fe40000010000 */
[----:B------:R1:W-:Y:S01]  /*cf90*/  @!P1 SYNCS.ARRIVE.TRANS64.RED.A1T0 RZ, [R5+URZ], RZ ;  /* 0x000000ff05ff99a7 */ /* 0x0003e2000810043f */
[----:B------:R-:W-:Y:S05]  /*cfa0*/  @P2 BRA `(.L_x_1416) ;  /* 0xffffffd800142947 */ /* 0x000fea000383ffff */
.L_x_1406:
[----:B------:R-:W-:Y:S05]  /*cfb0*/  WARPSYNC.ALL ;  /* 0x0000000000007948 */ /* 0x000fea0003800000 */
[----:B-1----:R-:W1:Y:S01]  /*cfc0*/  SHFL.BFLY PT, R5, R12, 0x2, 0x1f ;  /* 0x0c401f000c057f89 */ /* 0x002e6200000e0000 */
[----:B------:R-:W-:Y:S01]  /*cfd0*/  VIADD R200, R200, 0x1 ;  /* 0x00000001c8c87836 */ /* 0x000fe20000000000 */
[----:B------:R2:W-:Y:S08]  /*cfe0*/  BAR.ARV R11, 0x100 ;  /* 0x0004000b0000751d */ /* 0x0005f00000002000 */
[----:B------:R-:W-:Y:S06]  /*cff0*/  BAR.ARV 0x8, 0x180 ;  /* 0x0206000000007b1d */ /* 0x000fec0000002000 */
[----:B------:R-:W-:Y:S01]  /*d000*/  ISETP.NE.AND P0, PT, R200, 0x2, PT ;  /* 0x00000002c800780c */ /* 0x000fe20003f05270 */
[----:B------:R-:W-:Y:S01]  /*d010*/  VIADD R222, R222, 0x1 ;  /* 0x00000001dede7836 */ /* 0x000fe20000000000 */
[----:B------:R-:W3:Y:S01]  /*d020*/  SHFL.BFLY PT, R6, R13, 0x2, 0x1f ;  /* 0x0c401f000d067f89 */ /* 0x000ee200000e0000 */
[----:B------:R-:W-:-:S02]  /*d030*/  PLOP3.LUT P1, PT, PT, PT, PT, 0x8, 0x0 ;  /* 0x000000000000781c */ /* 0x000fc40003f2e170 */
[----:B------:R-:W-:Y:S01]  /*d040*/  SEL R200, R200, RZ, P0 ;  /* 0x000000ffc8c87207 */ /* 0x000fe20000000000 */
[----:B-1----:R-:W-:-:S05]  /*d050*/  FADD.FTZ R5, R5, R12 ;  /* 0x0000000c05057221 */ /* 0x002fca0000010000 */
[----:B0-----:R-:W0:Y:S01]  /*d060*/  SHFL.BFLY PT, R4, R5, 0x1, 0x1f ;  /* 0x0c201f0005047f89 */ /* 0x001e2200000e0000 */
[----:B---3--:R-:W-:Y:S01]  /*d070*/  FADD.FTZ R7, R6, R13 ;  /* 0x0000000d06077221 */ /* 0x008fe20000010000 */
[----:B------:R-:W-:Y:S01]  /*d080*/  IMAD.MOV.U32 R6, RZ, RZ, RZ ;  /* 0x000000ffff067224 */ /* 0x000fe200078e00ff */
[----:B------:R-:W-:-:S03]  /*d090*/  SEL R13, RZ, 0x1, P0 ;  /* 0x00000001ff0d7807 */ /* 0x000fc60000000000 */
[----:B------:R-:W1:Y:S01]  /*d0a0*/  SHFL.BFLY PT, R10, R7, 0x1, 0x1f ;  /* 0x0c201f00070a7f89 */ /* 0x000e6200000e0000 */
[----:B------:R-:W-:Y:S01]  /*d0b0*/  LOP3.LUT R208, R208, R13, RZ, 0x3c, !PT ;  /* 0x0000000dd0d07212 */ /* 0x000fe200078e3cff */
[----:B0-----:R-:W-:Y:S01]  /*d0c0*/  FADD.FTZ R9, R5, R4 ;  /* 0x0000000405097221 */ /* 0x001fe20000010000 */
[----:B------:R-:W-:-:S04]  /*d0d0*/  IMAD.MOV.U32 R5, RZ, RZ, RZ ;  /* 0x000000ffff057224 */ /* 0x000fc800078e00ff */
[----:B------:R-:W-:-:S13]  /*d0e0*/  FSETP.NE.FTZ.AND P2, PT, R9, RZ, PT ;  /* 0x000000ff0900720b */ /* 0x000fda0003f55000 */
[----:B------:R-:W0:Y:S01]  /*d0f0*/  @P2 MUFU.RCP R6, R9 ;  /* 0x0000000900062308 */ /* 0x000e220000001000 */
[----:B-1----:R-:W-:Y:S01]  /*d100*/  FADD.FTZ R12, R7, R10 ;  /* 0x0000000a070c7221 */ /* 0x002fe20000010000 */
[----:B------:R-:W-:-:S04]  /*d110*/  IMAD.MOV.U32 R7, RZ, RZ, -0x800000 ;  /* 0xff800000ff077424 */ /* 0x000fc800078e00ff */
[----:B------:R-:W-:Y:S02]  /*d120*/  FSETP.NE.FTZ.AND P3, PT, R12, RZ, PT ;  /* 0x000000ff0c00720b */ /* 0x000fe40003f75000 */
[----:B------:R-:W1:Y:S01]  /*d130*/  @P2 MUFU.LG2 R20, R9 ;  /* 0x0000000900142308 */ /* 0x000e620000000c00 */
[-C--:B0-----:R-:W-:Y:S01]  /*d140*/  FMUL.FTZ R10, R28, R6.reuse ;  /* 0x000000061c0a7220 */ /* 0x081fe20000410000 */
[----:B------:R-:W-:Y:S01]  /*d150*/  FMUL.FTZ R4, R33, R6 ;  /* 0x0000000621047220 */ /* 0x000fe20000410000 */
[----:B------:R-:W-:-:S08]  /*d160*/  @P2 FMUL.FTZ R28, R0, 0.69314718246459960938 ;  /* 0x3f317218001c2820 */ /* 0x000fd00000410000 */
[----:B------:R-:W0:Y:S01]  /*d170*/  @P3 MUFU.LG2 R18, R12 ;  /* 0x0000000c00123308 */ /* 0x000e220000000c00 */
[----:B------:R-:W-:Y:S01]  /*d180*/  @P3 FMUL.FTZ R21, R0, 0.69314718246459960938 ;  /* 0x3f31721800153820 */ /* 0x000fe20000410000 */
[-C--:B------:R-:W-:Y:S01]  /*d190*/  FMUL.FTZ R162, R48, R6.reuse ;  /* 0x0000000630a27220 */ /* 0x080fe20000410000 */
[-C--:B------:R-:W-:Y:S01]  /*d1a0*/  FMUL.FTZ R166, R64, R6.reuse ;  /* 0x0000000640a67220 */ /* 0x080fe20000410000 */
[-C--:B------:R-:W-:Y:S01]  /*d1b0*/  FMUL.FTZ R170, R80, R6.reuse ;  /* 0x0000000650aa7220 */ /* 0x080fe20000410000 */
[----:B-1----:R-:W-:Y:S01]  /*d1c0*/  @P2 FMUL.FTZ R33, R20, 0.69314718246459960938 ;  /* 0x3f31721814212820 */ /* 0x002fe20000410000 */
[-C--:B------:R-:W-:Y:S01]  /*d1d0*/  FMUL.FTZ R24, R24, R6.reuse ;  /* 0x0000000618187220 */ /* 0x080fe20000410000 */
[-C--:B------:R-:W-:Y:S01]  /*d1e0*/  FMUL.FTZ R25, R25, R6.reuse ;  /* 0x0000000619197220 */ /* 0x080fe20000410000 */
[----:B------:R-:W1:Y:S01]  /*d1f0*/  @P3 MUFU.RCP R5, R12 ;  /* 0x0000000c00053308 */ /* 0x000e620000001000 */
        /* <DEDUP_REMOVED lines=58> */
[-C--:B-1----:R-:W-:Y:S01]  /*d5a0*/  FMUL.FTZ R13, R43, R5.reuse ;  /* 0x000000052b0d7220 */ /* 0x082fe20000410000 */
[----:B------:R-:W-:Y:S01]  /*d5b0*/  FMUL.FTZ R15, R47, R5 ;  /* 0x000000052f0f7220 */ /* 0x000fe20000410000 */
[----:B------:R-:W-:-:S02]  /*d5c0*/  IMAD.MOV.U32 R6, RZ, RZ, -0x800000 ;  /* 0xff800000ff067424 */ /* 0x000fc400078e00ff */
        /* <DEDUP_REMOVED lines=64> */
.L_x_1363:
        /* <DEDUP_REMOVED lines=26> */
[----:B------:R-:W-:Y:S02]  /*db70*/  MOV R20, R18 ;  /* 0x0000001200147202 */ /* 0x000fe40000000f00 */
[----:B---3--:R-:W-:Y:S01]  /*db80*/  MOV R21, R3 ;  /* 0x0000000300157202 */ /* 0x008fe20000000f00 */
[----:B------:R-:W-:Y:S02]  /*db90*/  BAR.SYNC.DEFER_BLOCKING 0x1, 0x100 ;  /* 0x0044000000007b1d */ /* 0x000fe40000010000 */
[----:B--2---:R-:W-:-:S03]  /*dba0*/  IMAD.WIDE R124, R8, 0x2, R20 ;  /* 0x00000002087c7825 */ /* 0x004fc600078e0214 */
[C---:B------:R-:W-:Y:S02]  /*dbb0*/  IADD3 R8, P2, R124.reuse, 0x40, RZ ;  /* 0x000000407c087810 */ /* 0x040fe40007f5e0ff */
[----:B------:R-:W-:Y:S02]  /*dbc0*/  IADD3 R26, P3, R124, 0x60, RZ ;  /* 0x000000607c1a7810 */ /* 0x000fe40007f7e0ff */
[----:B------:R-:W-:Y:S01]  /*dbd0*/  LOP3.LUT R96, R8, 0x380, RZ, 0xc0, !PT ;  /* 0x0000038008607812 */ /* 0x000fe200078ec0ff */
[--C-:B------:R-:W-:Y:S01]  /*dbe0*/  IMAD.X R97, RZ, RZ, R125.reuse, P2 ;  /* 0x000000ffff617224 */ /* 0x100fe200010e067d */
[----:B-1----:R-:W-:Y:S01]  /*dbf0*/  IADD3 R32, P0, R124, 0x4040, RZ ;  /* 0x000040407c207810 */ /* 0x002fe20007f1e0ff */
[--C-:B------:R-:W-:Y:S01]  /*dc00*/  IMAD.X R101, RZ, RZ, R125.reuse, P3 ;  /* 0x000000ffff657224 */ /* 0x100fe200018e067d */
[----:B------:R-:W-:Y:S02]  /*dc10*/  SHF.R.U64 R96, R96, 0x3, RZ ;  /* 0x0000000360607819 */ /* 0x000fe400000012ff */
[----:B------:R-:W-:Y:S01]  /*dc20*/  IADD3 R30, P5, R124, 0x4020, RZ ;  /* 0x000040207c1e7810 */ /* 0x000fe20007fbe0ff */
[----:B------:R-:W-:Y:S01]  /*dc30*/  IMAD.X R109, RZ, RZ, R125, P0 ;  /* 0x000000ffff6d7224 */ /* 0x000fe200000e067d */
[----:B------:R-:W-:-:S02]  /*dc40*/  LOP3.LUT R100, R26, 0x380, RZ, 0xc0, !PT ;  /* 0x000003801a647812 */ /* 0x000fc400078ec0ff */
[----:B------:R-:W-:Y:S01]  /*dc50*/  LOP3.LUT R96, R96, R8, RZ, 0x3c, !PT ;  /* 0x0000000860607212 */ /* 0x000fe200078e3cff */
[----:B------:R-:W-:Y:S01]  /*dc60*/  IMAD.X R107, RZ, RZ, R125, P5 ;  /* 0x000000ffff6b7224 */ /* 0x000fe200028e067d */
[----:B------:R-:W-:Y:S02]  /*dc70*/  LOP3.LUT R8, R32, 0x380, RZ, 0xc0, !PT ;  /* 0x0000038020087812 */ /* 0x000fe400078ec0ff */
[----:B------:R-:W-:Y:S02]  /*dc80*/  SHF.R.U64 R100, R100, 0x3, RZ ;  /* 0x0000000364647819 */ /* 0x000fe400000012ff */
[----:B------:R-:W-:Y:S02]  /*dc90*/  SHF.R.U64 R8, R8, 0x3, RZ ;  /* 0x0000000308087819 */ /* 0x000fe400000012ff */
[C---:B------:R-:W-:Y:S02]  /*dca0*/  IADD3 R118, P5, R124.reuse, 0x8060, RZ ;  /* 0x000080607c767810 */ /* 0x040fe40007fbe0ff */
[----:B------:R-:W-:-:S02]  /*dcb0*/  IADD3 R3, P1, R124, 0x20, RZ ;  /* 0x000000207c037810 */ /* 0x000fc40007f3e0ff */
[----:B-----5:R-:W-:Y:S01]  /*dcc0*/  IADD3 R28, P4, R124, 0x4000, RZ ;  /* 0x000040007c1c7810 */ /* 0x020fe20007f9e0ff */
[--C-:B------:R-:W-:Y:S01]  /*dcd0*/  IMAD.X R119, RZ, RZ, R125.reuse, P5 ;  /* 0x000000ffff777224 */ /* 0x100fe200028e067d */
[----:B------:R-:W-:Y:S01]  /*dce0*/  LOP3.LUT R100, R100, R26, RZ, 0x3c, !PT ;  /* 0x0000001a64647212 */ /* 0x000fe200078e3cff */
[--C-:B------:R-:W-:Y:S01]  /*dcf0*/  IMAD.X R93, RZ, RZ, R125.reuse, P1 ;  /* 0x000000ffff5d7224 */ /* 0x100fe200008e067d */
[----:B------:R-:W-:Y:S01]  /*dd00*/  IADD3 R114, P3, R124, 0x8020, RZ ;  /* 0x000080207c727810 */ /* 0x000fe20007f7e0ff */
[--C-:B------:R-:W-:Y:S01]  /*dd10*/  IMAD.X R105, RZ, RZ, R125.reuse, P4 ;  /* 0x000000ffff697224 */ /* 0x100fe200020e067d */
[----:B------:R-:W-:Y:S02]  /*dd20*/  LOP3.LUT R26, R30, 0x380, RZ, 0xc0, !PT ;  /* 0x000003801e1a7812 */ /* 0x000fe400078ec0ff */
[----:B------:R-:W-:Y:S01]  /*dd30*/  LOP3.LUT R108, R8, R32, RZ, 0x3c, !PT ;  /* 0x00000020086c7212 */ /* 0x000fe200078e3cff */
[----:B------:R-:W-:Y:S01]  /*dd40*/  IMAD.X R115, RZ, RZ, R125, P3 ;  /* 0x000000ffff737224 */ /* 0x000fe200018e067d */
[----:B------:R-:W-:-:S02]  /*dd50*/  LOP3.LUT R8, R118, 0x380, RZ, 0xc0, !PT ;  /* 0x0000038076087812 */ /* 0x000fc400078ec0ff */
[----:B------:R-:W-:Y:S02]  /*dd60*/  LOP3.LUT R92, R3, 0x380, RZ, 0xc0, !PT ;  /* 0x00000380035c7812 */ /* 0x000fe400078ec0ff */
[----:B------:R-:W-:Y:S02]  /*dd70*/  LOP3.LUT R104, R28, 0x380, RZ, 0xc0, !PT ;  /* 0x000003801c687812 */ /* 0x000fe400078ec0ff */
[----:B------:R-:W-:Y:S02]  /*dd80*/  SHF.R.U64 R26, R26, 0x3, RZ ;  /* 0x000000031a1a7819 */ /* 0x000fe400000012ff */
[----:B------:R-:W-:Y:S02]  /*dd90*/  IADD3 R88, P2, R124, 0x8000, RZ ;  /* 0x000080007c587810 */ /* 0x000fe40007f5e0ff */
[----:B------:R-:W-:Y:S02]  /*dda0*/  SHF.R.U64 R8, R8, 0x3, RZ ;  /* 0x0000000308087819 */ /* 0x000fe400000012ff */
[----:B------:R-:W-:Y:S01]  /*ddb0*/  IADD3 R140, P3, R124, 0xc060, RZ ;  /* 0x0000c0607c8c7810 */ /* 0x000fe20007f7e0ff */
[----:B------:R-:W-:Y:S01]  /*ddc0*/  IMAD.X R113, RZ, RZ, R125, P2 ;  /* 0x000000ffff717224 */ /* 0x000fe200010e067d */
[----:B------:R-:W-:-:S02]  /*ddd0*/  SHF.R.U64 R92, R92, 0x3, RZ ;  /* 0x000000035c5c7819 */ /* 0x000fc400000012ff */
[C---:B------:R-:W-:Y:S02]  /*dde0*/  LOP3.LUT R89, R124.reuse, 0x380, RZ, 0xc0, !PT ;  /* 0x000003807c597812 */ /* 0x040fe400078ec0ff */
[----:B------:R-:W-:Y:S02]  /*ddf0*/  IADD3 R84, P1, R124, 0x4060, RZ ;  /* 0x000040607c547810 */ /* 0x000fe40007f3e0ff */
[----:B------:R-:W-:Y:S02]  /*de00*/  SHF.R.U64 R104, R104, 0x3, RZ ;  /* 0x0000000368687819 */ /* 0x000fe400000012ff */
[----:B------:R-:W-:Y:S02]  /*de10*/  LOP3.LUT R106, R26, R30, RZ, 0x3c, !PT ;  /* 0x0000001e1a6a7212 */ /* 0x000fe400078e3cff */
[----:B------:R-:W-:Y:S02]  /*de20*/  LOP3.LUT R26, R88, 0x380, RZ, 0xc0, !PT ;  /* 0x00000380581a7812 */ /* 0x000fe400078ec0ff */
[----:B------:R-:W-:-:S02]  /*de30*/  LOP3.LUT R118, R8, R118, RZ, 0x3c, !PT ;  /* 0x0000007608767212 */ /* 0x000fc400078e3cff */
[----:B------:R-:W-:Y:S02]  /*de40*/  LOP3.LUT R92, R92, R3, RZ, 0x3c, !PT ;  /* 0x000000035c5c7212 */ /* 0x000fe400078e3cff */
[----:B------:R-:W-:Y:S02]  /*de50*/  LOP3.LUT R8, R140, 0x380, RZ, 0xc0, !PT ;  /* 0x000003808c087812 */ /* 0x000fe400078ec0ff */
[----:B------:R-:W-:Y:S02]  /*de60*/  SHF.R.U64 R89, R89, 0x3, RZ ;  /* 0x0000000359597819 */ /* 0x000fe400000012ff */
[----:B------:R-:W-:Y:S02]  /*de70*/  LOP3.LUT R3, R84, 0x380, RZ, 0xc0, !PT ;  /* 0x0000038054037812 */ /* 0x000fe400078ec0ff */
[----:B------:R-:W-:Y:S02]  /*de80*/  LOP3.LUT R104, R104, R28, RZ, 0x3c, !PT ;  /* 0x0000001c68687212 */ /* 0x000fe400078e3cff */
[----:B------:R-:W-:-:S02]  /*de90*/  LOP3.LUT R28, R114, 0x380, RZ, 0xc0, !PT ;  /* 0x00000380721c7812 */ /* 0x000fc400078ec0ff */
[----:B------:R-:W-:Y:S02]  /*dea0*/  IADD3.X R111, RZ, R125, RZ, P1, !PT ;  /* 0x0000007dff6f7210 */ /* 0x000fe40000ffe4ff */
[----:B------:R-:W-:Y:S02]  /*deb0*/  SHF.R.U64 R26, R26, 0x3, RZ ;  /* 0x000000031a1a7819 */ /* 0x000fe400000012ff */
[C---:B------:R-:W-:Y:S02]  /*dec0*/  IADD3 R116, P4, R124.reuse, 0x8040, RZ ;  /* 0x000080407c747810 */ /* 0x040fe40007f9e0ff */
[C---:B------:R-:W-:Y:S02]  /*ded0*/  IADD3 R120, P0, R124.reuse, 0xc000, RZ ;  /* 0x0000c0007c787810 */ /* 0x040fe40007f1e0ff */
[C---:B------:R-:W-:Y:S01]  /*dee0*/  IADD3 R122, P1, R124.reuse, 0xc020, RZ ;  /* 0x0000c0207c7a7810 */ /* 0x040fe20007f3e0ff */
[--C-:B------:R-:W-:Y:S01]  /*def0*/  IMAD.X R117, RZ, RZ, R125.reuse, P4 ;  /* 0x000000ffff757224 */ /* 0x100fe200020e067d */
[----:B------:R-:W-:Y:S01]  /*df00*/  IADD3 R136, P2, R124, 0xc040, RZ ;  /* 0x0000c0407c887810 */ /* 0x000fe20007f5e0ff */
[--C-:B------:R-:W-:Y:S01]  /*df10*/  IMAD.X R121, RZ, RZ, R125.reuse, P0 ;  /* 0x000000ffff797224 */ /* 0x100fe200000e067d */
[----:B------:R-:W-:Y:S01]  /*df20*/  SHF.R.U64 R8, R8, 0x3, RZ ;  /* 0x0000000308087819 */ /* 0x000fe200000012ff */
[--C-:B------:R-:W-:Y:S01]  /*df30*/  IMAD.X R123, RZ, RZ, R125.reuse, P1 ;  /* 0x000000ffff7b7224 */ /* 0x100fe200008e067d */
[----:B------:R-:W-:Y:S01]  /*df40*/  LOP3.LUT R124, R89, R124, RZ, 0x3c, !PT ;  /* 0x0000007c597c7212 */ /* 0x000fe200078e3cff */
[--C-:B------:R-:W-:Y:S01]  /*df50*/  IMAD.X R85, RZ, RZ, R125.reuse, P2 ;  /* 0x000000ffff557224 */ /* 0x100fe200010e067d */
[----:B------:R-:W-:Y:S01]  /*df60*/  SHF.R.U64 R3, R3, 0x3, RZ ;  /* 0x0000000303037819 */ /* 0x000fe200000012ff */
[----:B------:R-:W-:Y:S01]  /*df70*/  IMAD.X R89, RZ, RZ, R125, P3 ;  /* 0x000000ffff597224 */ /* 0x000fe200018e067d */
[----:B------:R-:W-:-:S02]  /*df80*/  SHF.R.U64 R28, R28, 0x3, RZ ;  /* 0x000000031c1c7819 */ /* 0x000fc400000012ff */
[----:B------:R-:W-:Y:S02]  /*df90*/  LOP3.LUT R112, R26, R88, RZ, 0x3c, !PT ;  /* 0x000000581a707212 */ /* 0x000fe400078e3cff */
[----:B------:R-:W-:Y:S02]  /*dfa0*/  LOP3.LUT R88, R8, R140, RZ, 0x3c, !PT ;  /* 0x0000008c08587212 */ /* 0x000fe400078e3cff */
[----:B------:R-:W-:Y:S02]  /*dfb0*/  LOP3.LUT R110, R3, R84, RZ, 0x3c, !PT ;  /* 0x00000054036e7212 */ /* 0x000fe400078e3cff */
[----:B------:R-:W-:Y:S02]  /*dfc0*/  MOV R124, R124 ;  /* 0x0000007c007c7202 */ /* 0x000fe40000000f00 */
[----:B------:R-:W-:Y:S02]  /*dfd0*/  F2FP.F16.F32.PACK_AB R8, R25, R24 ;  /* 0x000000181908723e */ /* 0x000fe400000000ff */
[----:B------:R-:W-:-:S02]  /*dfe0*/  LOP3.LUT R3, R116, 0x380, RZ, 0xc0, !PT ;  /* 0x0000038074037812 */ /* 0x000fc400078ec0ff */
[----:B------:R-:W-:Y:S01]  /*dff0*/  LOP3.LUT R114, R28, R114, RZ, 0x3c, !PT ;  /* 0x000000721c727212 */ /* 0x000fe200078e3cff */
[----:B------:R1:W-:Y:S01]  /*e000*/  STSM.16.M88.4 [R124], R8 ;  /* 0x000000087c007844 */ /* 0x0003e20000000200 */
[----:B------:R-:W-:Y:S02]  /*e010*/  LOP3.LUT R26, R120, 0x380, RZ, 0xc0, !PT ;  /* 0x00000380781a7812 */ /* 0x000fe400078ec0ff */
[----:B------:R-:W-:Y:S02]  /*e020*/  LOP3.LUT R28, R122, 0x380, RZ, 0xc0, !PT ;  /* 0x000003807a1c7812 */ /* 0x000fe400078ec0ff */
[----:B------:R-:W-:Y:S02]  /*e030*/  SHF.R.U64 R3, R3, 0x3, RZ ;  /* 0x0000000303037819 */ /* 0x000fe400000012ff */
[----:B------:R-:W-:Y:S02]  /*e040*/  SHF.R.U64 R26, R26, 0x3, RZ ;  /* 0x000000031a1a7819 */ /* 0x000fe400000012ff */
[----:B------:R-:W-:-:S02]  /*e050*/  SHF.R.U64 R28, R28, 0x3, RZ ;  /* 0x000000031c1c7819 */ /* 0x000fc400000012ff */
[----:B------:R-:W-:Y:S02]  /*e060*/  MOV R92, R92 ;  /* 0x0000005c005c7202 */ /* 0x000fe40000000f00 */
[----:B------:R-:W-:Y:S02]  /*e070*/  MOV R96, R96 ;  /* 0x0000006000607202 */ /* 0x000fe40000000f00 */
[----:B------:R-:W-:Y:S02]  /*e080*/  LOP3.LUT R116, R3, R116, RZ, 0x3c, !PT ;  /* 0x0000007403747212 */ /* 0x000fe400078e3cff */
[----:B-1----:R-:W-:Y:S02]  /*e090*/  F2FP.F16.F32.PACK_AB R8, R4, R14 ;  /* 0x0000000e0408723e */ /* 0x002fe400000000ff */
[----:B------:R-:W-:Y:S02]  /*e0a0*/  F2FP.F16.F32.PACK_AB R9, R12, R0 ;  /* 0x000000000c09723e */ /* 0x000fe400000000ff */
[----:B------:R-:W-:Y:S01]  /*e0b0*/  F2FP.F16.F32.PACK_AB R10, R37, R36 ;  /* 0x00000024250a723e */ /* 0x000fe200000000ff */
[----:B------:R-:W1:Y:S01]  /*e0c0*/  LDC R0, c[0x0][0xce8] ;  /* 0x00033a00ff007b82 */ /* 0x000e620000000800 */
[----:B------:R-:W-:-:S02]  /*e0d0*/  F2FP.F16.F32.PACK_AB R11, R39, R38 ;  /* 0x00000026270b723e */ /* 0x000fc400000000ff */
[----:B------:R-:W-:Y:S02]  /*e0e0*/  F2FP.F16.F32.PACK_AB R12, R41, R160 ;  /* 0x000000a0290c723e */ /* 0x000fe400000000ff */
[----:B------:R-:W-:Y:S01]  /*e0f0*/  F2FP.F16.F32.PACK_AB R14, R45, R161 ;  /* 0x000000a12d0e723e */ /* 0x000fe200000000ff */
[----:B------:R2:W-:Y:S01]  /*e100*/  STSM.16.M88.4 [R92], R8 ;  /* 0x000000085c007844 */ /* 0x0005e20000000200 */
[----:B------:R-:W-:Y:S02]  /*e110*/  LOP3.LUT R120, R26, R120, RZ, 0x3c, !PT ;  /* 0x000000781a787212 */ /* 0x000fe400078e3cff */
[----:B------:R-:W-:Y:S01]  /*e120*/  LOP3.LUT R3, R136, 0x380, RZ, 0xc0, !PT ;  /* 0x0000038088037812 */ /* 0x000fe200078ec0ff */
[----:B------:R3:W-:Y:S01]  /*e130*/  STSM.16.M88.4 [R96], R12 ;  /* 0x0000000c60007844 */ /* 0x0007e20000000200 */
[----:B------:R-:W-:Y:S02]  /*e140*/  LOP3.LUT R122, R28, R122, RZ, 0x3c, !PT ;  /* 0x0000007a1c7a7212 */ /* 0x000fe400078e3cff */
[----:B------:R-:W-:-:S02]  /*e150*/  MOV R100, R100 ;  /* 0x0000006400647202 */ /* 0x000fc40000000f00 */
[----:B------:R-:W-:Y:S02]  /*e160*/  F2FP.F16.F32.PACK_AB R24, R49, R162 ;  /* 0x000000a23118723e */ /* 0x000fe400000000ff */
[----:B------:R-:W-:Y:S02]  /*e170*/  F2FP.F16.F32.PACK_AB R25, R51, R50 ;  /* 0x000000323319723e */ /* 0x000fe400000000ff */
[----:B------:R-:W-:Y:S02]  /*e180*/  F2FP.F16.F32.PACK_AB R26, R53, R163 ;  /* 0x000000a3351a723e */ /* 0x000fe400000000ff */
[----:B------:R-:W-:Y:S02]  /*e190*/  MOV R104, R104 ;  /* 0x0000006800687202 */ /* 0x000fe40000000f00 */
[----:B------:R-:W-:Y:S01]  /*e1a0*/  F2FP.F16.F32.PACK_AB R28, R57, R164 ;  /* 0x000000a4391c723e */ /* 0x000fe200000000ff */
[----:B------:R-:W-:Y:S01]  /*e1b0*/  STSM.16.M88.4 [R100], R24 ;  /* 0x0000001864007844 */ /* 0x000fe20000000200 */
[----:B------:R-:W-:-:S02]  /*e1c0*/  F2FP.F16.F32.PACK_AB R30, R61, R165 ;  /* 0x000000a53d1e723e */ /* 0x000fc400000000ff */
[----:B------:R-:W-:Y:S02]  /*e1d0*/  MOV R106, R106 ;  /* 0x0000006a006a7202 */ /* 0x000fe40000000f00 */
[----:B--2---:R-:W-:Y:S01]  /*e1e0*/  F2FP.F16.F32.PACK_AB R8, R65, R166 ;  /* 0x000000a64108723e */ /* 0x004fe200000000ff */
[----:B------:R-:W-:Y:S01]  /*e1f0*/  STSM.16.M88.4 [R104], R28 ;  /* 0x0000001c68007844 */ /* 0x000fe20000000200 */
[----:B------:R-:W-:Y:S02]  /*e200*/  F2FP.F16.F32.PACK_AB R9, R67, R66 ;  /* 0x000000424309723e */ /* 0x000fe400000000ff */
[----:B------:R-:W-:Y:S02]  /*e210*/  F2FP.F16.F32.PACK_AB R10, R69, R167 ;  /* 0x000000a7450a723e */ /* 0x000fe400000000ff */
[----:B------:R-:W-:Y:S02]  /*e220*/  F2FP.F16.F32.PACK_AB R11, R71, R70 ;  /* 0x00000046470b723e */ /* 0x000fe400000000ff */
[----:B------:R-:W-:-:S02]  /*e230*/  MOV R108, R108 ;  /* 0x0000006c006c7202 */ /* 0x000fc40000000f00 */
[----:B---3--:R-:W-:Y:S01]  /*e240*/  F2FP.F16.F32.PACK_AB R12, R73, R168 ;  /* 0x000000a8490c723e */ /* 0x008fe200000000ff */
[----:B------:R2:W-:Y:S01]  /*e250*/  STSM.16.M88.4 [R106], R8 ;  /* 0x000000086a007844 */ /* 0x0005e20000000200 */
[----:B------:R-:W-:Y:S02]  /*e260*/  F2FP.F16.F32.PACK_AB R13, R75, R74 ;  /* 0x0000004a4b0d723e */ /* 0x000fe400000000ff */
[----:B------:R-:W-:Y:S02]  /*e270*/  F2FP.F16.F32.PACK_AB R14, R77, R169 ;  /* 0x000000a94d0e723e */ /* 0x000fe400000000ff */
[----:B------:R-:W-:Y:S02]  /*e280*/  F2FP.F16.F32.PACK_AB R15, R79, R78 ;  /* 0x0000004e4f0f723e */ /* 0x000fe400000000ff */
[----:B------:R-:W-:Y:S02]  /*e290*/  SHF.R.U64 R3, R3, 0x3, RZ ;  /* 0x0000000303037819 */ /* 0x000fe400000012ff */
[----:B------:R-:W-:Y:S01]  /*e2a0*/  MOV R110, R110 ;  /* 0x0000006e006e7202 */ /* 0x000fe20000000f00 */
[----:B------:R3:W-:Y:S01]  /*e2b0*/  STSM.16.M88.4 [R108], R12 ;  /* 0x0000000c6c007844 */ /* 0x0007e20000000200 */
[----:B------:R-:W-:-:S02]  /*e2c0*/  F2FP.F16.F32.PACK_AB R36, R81, R170 ;  /* 0x000000aa5124723e */ /* 0x000fc400000000ff */
[----:B------:R-:W-:Y:S02]  /*e2d0*/  F2FP.F16.F32.PACK_AB R37, R83, R82 ;  /* 0x000000525325723e */ /* 0x000fe400000000ff */
[----:B------:R-:W-:Y:S02]  /*e2e0*/  F2FP.F16.F32.PACK_AB R38, R48, R171 ;  /* 0x000000ab3026723e */ /* 0x000fe400000000ff */
[----:B------:R-:W-:Y:S02]  /*e2f0*/  F2FP.F16.F32.PACK_AB R39, R87, R86 ;  /* 0x000000565727723e */ /* 0x000fe400000000ff */
[----:B------:R-:W-:Y:S02]  /*e300*/  MOV R112, R112 ;  /* 0x0000007000707202 */ /* 0x000fe40000000f00 */
[----:B------:R-:W-:Y:S01]  /*e310*/  F2FP.F16.F32.PACK_AB R48, R64, R172 ;  /* 0x000000ac4030723e */ /* 0x000fe200000000ff */
[----:B------:R4:W-:Y:S01]  /*e320*/  STSM.16.M88.4 [R110], R36 ;  /* 0x000000246e007844 */ /* 0x0009e20000000200 */
[----:B------:R-:W-:-:S02]  /*e330*/  F2FP.F16.F32.PACK_AB R49, R91, R90 ;  /* 0x0000005a5b31723e */ /* 0x000fc400000000ff */
[----:B------:R-:W-:Y:S01]  /*e340*/  F2FP.F16.F32.PACK_AB R50, R80, R173 ;  /* 0x000000ad5032723e */ /* 0x000fe200000000ff */
[----:B------:R-:W-:Y:S01]  /*e350*/  IMAD.MOV.U32 R80, RZ, RZ, RZ ;  /* 0x000000ffff507224 */ /* 0x000fe200078e00ff */
[----:B------:R-:W-:Y:S02]  /*e360*/  F2FP.F16.F32.PACK_AB R51, R95, R94 ;  /* 0x0000005e5f33723e */ /* 0x000fe400000000ff */
[----:B------:R-:W-:Y:S02]  /*e370*/  MOV R114, R114 ;  /* 0x0000007200727202 */ /* 0x000fe40000000f00 */
[----:B------:R-:W-:Y:S01]  /*e380*/  F2FP.F16.F32.PACK_AB R64, R152, R174 ;  /* 0x000000ae9840723e */ /* 0x000fe200000000ff */
[----:B------:R-:W-:Y:S01]  /*e390*/  STSM.16.M88.4 [R112], R48 ;  /* 0x0000003070007844 */ /* 0x000fe20000000200 */
[----:B------:R-:W-:Y:S02]  /*e3a0*/  F2FP.F16.F32.PACK_AB R65, R99, R98 ;  /* 0x000000626341723e */ /* 0x000fe400000000ff */
[----:B------:R-:W-:-:S02]  /*e3b0*/  F2FP.F16.F32.PACK_AB R66, R153, R175 ;  /* 0x000000af9942723e */ /* 0x000fc400000000ff */
[----:B------:R-:W-:Y:S02]  /*e3c0*/  F2FP.F16.F32.PACK_AB R67, R103, R102 ;  /* 0x000000666743723e */ /* 0x000fe400000000ff */
[----:B------:R-:W-:Y:S02]  /*e3d0*/  LOP3.LUT R84, R3, R136, RZ, 0x3c, !PT ;  /* 0x0000008803547212 */ /* 0x000fe400078e3cff */
[----:B------:R-:W-:Y:S01]  /*e3e0*/  MOV R116, R116 ;  /* 0x0000007400747202 */ /* 0x000fe20000000f00 */
[----:B------:R-:W-:Y:S01]  /*e3f0*/  STSM.16.M88.4 [R114], R64 ;  /* 0x0000004072007844 */ /* 0x000fe20000000200 */
[----:B--2---:R-:W-:Y:S02]  /*e400*/  F2FP.F16.F32.PACK_AB R8, R154, R176 ;  /* 0x000000b09a08723e */ /* 0x004fe400000000ff */
[----:B------:R-:W-:Y:S02]  /*e410*/  F2FP.F16.F32.PACK_AB R9, R43, R40 ;  /* 0x000000282b09723e */ /* 0x000fe400000000ff */
[----:B------:R-:W-:-:S02]  /*e420*/  F2FP.F16.F32.PACK_AB R10, R155, R177 ;  /* 0x000000b19b0a723e */ /* 0x000fc400000000ff */
[----:B------:R-:W-:Y:S02]  /*e430*/  F2FP.F16.F32.PACK_AB R11, R47, R44 ;  /* 0x0000002c2f0b723e */ /* 0x000fe400000000ff */
[----:B------:R-:W-:Y:S02]  /*e440*/  MOV R118, R118 ;  /* 0x0000007600767202 */ /* 0x000fe40000000f00 */
[----:B---3--:R-:W-:Y:S01]  /*e450*/  F2FP.F16.F32.PACK_AB R12, R156, R178 ;  /* 0x000000b29c0c723e */ /* 0x008fe200000000ff */
[----:B------:R2:W-:Y:S01]  /*e460*/  STSM.16.M88.4 [R116], R8 ;  /* 0x0000000874007844 */ /* 0x0005e20000000200 */
[----:B------:R-:W-:Y:S02]  /*e470*/  F2FP.F16.F32.PACK_AB R13, R56, R52 ;  /* 0x00000034380d723e */ /* 0x000fe400000000ff */
[----:B------:R-:W-:Y:S02]  /*e480*/  F2FP.F16.F32.PACK_AB R14, R157, R179 ;  /* 0x000000b39d0e723e */ /* 0x000fe400000000ff */
[----:B------:R-:W-:-:S02]  /*e490*/  F2FP.F16.F32.PACK_AB R15, R68, R60 ;  /* 0x0000003c440f723e */ /* 0x000fc400000000ff */
[----:B------:R-:W-:Y:S02]  /*e4a0*/  MOV R120, R120 ;  /* 0x0000007800787202 */ /* 0x000fe40000000f00 */
[----:B------:R-:W-:Y:S01]  /*e4b0*/  F2FP.F16.F32.PACK_AB R24, R158, R180 ;  /* 0x000000b49e18723e */ /* 0x000fe200000000ff */
[----:B------:R-:W-:Y:S01]  /*e4c0*/  STSM.16.M88.4 [R118], R12 ;  /* 0x0000000c76007844 */ /* 0x000fe20000000200 */
[----:B------:R-:W-:Y:S02]  /*e4d0*/  F2FP.F16.F32.PACK_AB R25, R76, R72 ;  /* 0x000000484c19723e */ /* 0x000fe400000000ff */
[----:B------:R-:W-:Y:S02]  /*e4e0*/  F2FP.F16.F32.PACK_AB R26, R159, R181 ;  /* 0x000000b59f1a723e */ /* 0x000fe400000000ff */
[----:B------:R-:W-:Y:S02]  /*e4f0*/  F2FP.F16.F32.PACK_AB R27, R127, R126 ;  /* 0x0000007e7f1b723e */ /* 0x000fe400000000ff */
[----:B------:R-:W-:-:S02]  /*e500*/  ISETP.NE.U32.AND P0, PT, RZ, UR4, PT ;  /* 0x00000004ff007c0c */ /* 0x000fc4000bf05070 */
[----:B------:R-:W-:Y:S01]  /*e510*/  IADD3 R4, P1, R218, UR4, RZ ;  /* 0x00000004da047c10 */ /* 0x000fe2000ff3e0ff */
[----:B------:R3:W-:Y:S01]  /*e520*/  STSM.16.M88.4 [R120], R24 ;  /* 0x0000001878007844 */ /* 0x0007e20000000200 */
[----:B------:R-:W-:Y:S02]  /*e530*/  MOV R122, R122 ;  /* 0x0000007a007a7202 */ /* 0x000fe40000000f00 */
[----:B------:R-:W-:Y:S02]  /*e540*/  F2FP.F16.F32.PACK_AB R28, R129, R128 ;  /* 0x00000080811c723e */ /* 0x000fe400000000ff */
[----:B------:R-:W-:Y:S02]  /*e550*/  F2FP.F16.F32.PACK_AB R29, R131, R130 ;  /* 0x00000082831d723e */ /* 0x000fe400000000ff */
[----:B------:R-:W-:Y:S02]  /*e560*/  F2FP.F16.F32.PACK_AB R30, R133, R132 ;  /* 0x00000084851e723e */ /* 0x000fe400000000ff */
[----:B------:R-:W-:-:S02]  /*e570*/  F2FP.F16.F32.PACK_AB R31, R135, R134 ;  /* 0x00000086871f723e */ /* 0x000fc400000000ff */
[----:B------:R-:W-:Y:S02]  /*e580*/  MOV R84, R84 ;  /* 0x0000005400547202 */ /* 0x000fe40000000f00 */
[----:B----4-:R-:W-:Y:S01]  /*e590*/  F2FP.F16.F32.PACK_AB R36, R137, R182 ;  /* 0x000000b68924723e */ /* 0x010fe200000000ff */
[----:B------:R4:W-:Y:S01]  /*e5a0*/  STSM.16.M88.4 [R122], R28 ;  /* 0x0000001c7a007844 */ /* 0x0009e20000000200 */
[----:B------:R-:W-:Y:S02]  /*e5b0*/  F2FP.F16.F32.PACK_AB R37, R139, R138 ;  /* 0x0000008a8b25723e */ /* 0x000fe400000000ff */
[----:B------:R-:W-:Y:S02]  /*e5c0*/  F2FP.F16.F32.PACK_AB R38, R141, R183 ;  /* 0x000000b78d26723e */ /* 0x000fe400000000ff */
[----:B------:R-:W-:Y:S02]  /*e5d0*/  F2FP.F16.F32.PACK_AB R39, R143, R142 ;  /* 0x0000008e8f27723e */ /* 0x000fe400000000ff */
[----:B------:R-:W-:-:S02]  /*e5e0*/  MOV R88, R88 ;  /* 0x0000005800587202 */ /* 0x000fc40000000f00 */
        /* <DEDUP_REMOVED lines=10> */
[----:B--2---:R-:W-:Y:S01]  /*e690*/  IMAD.U32 R11, RZ, RZ, UR4 ;  /* 0x00000004ff0b7e24 */ /* 0x004fe2000f8e00ff */
[----:B------:R-:W-:Y:S01]  /*e6a0*/  @P2 IADD3.X R219, R219, UR5, RZ, P3, !PT ;  /* 0x00000005dbdb2c10 */ /* 0x000fe20009ffe4ff */
[----:B------:R4:W5:Y:S01]  /*e6b0*/  @P0 LDG.E R80, desc[UR60][R4.64] ;  /* 0x0000003c04500981 */ /* 0x000962000c1e1900 */
[----:B-1----:R-:W-:Y:S01]  /*e6c0*/  ISETP.NE.AND P1, PT, R0, 0x1, PT ;  /* 0x000000010000780c */ /* 0x002fe20003f25270 */
[----:B---3--:R-:W-:Y:S02]  /*e6d0*/  IMAD R27, R223, 0x80, R237 ;  /* 0x00000080df1b7824 */ /* 0x008fe400078e02ed */
[----:B------:R4:W5:Y:S10]  /*e6e0*/  @P2 LDG.E R11, desc[UR60][R218.64] ;  /* 0x0000003cda0b2981 */ /* 0x000974000c1e1900 */
[----:B------:R-:W1:Y:S08]  /*e6f0*/  @P1 LDC R8, c[0x0][0xcec] ;  /* 0x00033b00ff081b82 */ /* 0x000e700000000800 */
[----:B------:R-:W2:Y:S01]  /*e700*/  @P1 LDC R13, c[0x0][0xcf0] ;  /* 0x00033c00ff0d1b82 */ /* 0x000ea20000000800 */
[----:B----4-:R-:W-:Y:S05]  /*e710*/  @P2 BRA `(.L_x_1419) ;  /* 0x0000000000102947 */ /* 0x010fea0003800000 */
[----:B------:R-:W-:Y:S05]  /*e720*/  @!P0 BRA `(.L_x_1419) ;  /* 0x00000000000c8947 */ /* 0x000fea0003800000 */
[----:B------:R-:W3:Y:S04]  /*e730*/  LDG.E R10, desc[UR60][R4.64] ;  /* 0x0000003c040a7981 */ /* 0x000ee8000c1e1900 */
[----:B-----5:R-:W3:Y:S02]  /*e740*/  LDG.E R11, desc[UR60][R4.64+0x4] ;  /* 0x0000043c040b7981 */ /* 0x020ee4000c1e1900 */
[----:B---3--:R-:W-:-:S07]  /*e750*/  IMAD.IADD R11, R11, 0x1, -R10 ;  /* 0x000000010b0b7824 */ /* 0x008fce00078e0a0a */
.L_x_1419:
[----:B------:R-:W-:Y:S01]  /*e760*/  SHF.R.S32.HI R3, RZ, 0x1f, R217 ;  /* 0x0000001fff037819 */ /* 0x000fe200000114d9 */
[----:B-1----:R-:W-:Y:S01]  /*e770*/  @P1 IMAD.HI.U32 R4, R27, R8, RZ ;  /* 0x000000081b041227 */ /* 0x002fe200078e00ff */
[----:B------:R-:W-:Y:S01]  /*e780*/  ULDC.64 UR4, c[0x0][0xc90] ;  /* 0x0003240000047ab9 */ /* 0x000fe20000000a00 */
[----:B-----5:R-:W-:Y:S01]  /*e790*/  SHF.R.S32.HI R81, RZ, 0x1f, R80 ;  /* 0x0000001fff517819 */ /* 0x020fe20000011450 */
[----:B------:R-:W1:Y:S01]  /*e7a0*/  @P1 LDC R83, c[0x0][0xcec] ;  /* 0x00033b00ff531b82 */ /* 0x000e620000000800 */
[----:B------:R-:W-:Y:S01]  /*e7b0*/  IMAD R8, R3, UR4, RZ ;  /* 0x0000000403087c24 */ /* 0x000fe2000f8e02ff */
[----:B------:R-:W-:Y:S01]  /*e7c0*/  SEL R229, R229, RZ, !P0 ;  /* 0x000000ffe5e57207 */ /* 0x000fe20004000000 */
[----:B------:R-:W-:Y:S01]  /*e7d0*/  IMAD.MOV.U32 R9, RZ, RZ, R27 ;  /* 0x000000ffff097224 */ /* 0x000fe200078e001b */
[----:B--2---:R-:W-:Y:S01]  /*e7e0*/  @P1 SHF.R.U32.HI R9, RZ, R13, R4 ;  /* 0x0000000dff091219 */ /* 0x004fe20000011604 */
[----:B------:R-:W-:Y:S01]  /*e7f0*/  IMAD.WIDE.U32 R4, R217, UR4, R80 ;  /* 0x00000004d9047c25 */ /* 0x000fe2000f8e0050 */
[----:B------:R-:W-:-:S02]  /*e800*/  SEL R220, R220, RZ, !P0 ;  /* 0x000000ffdcdc7207 */ /* 0x000fc40004000000 */
[----:B------:R-:W2:Y:S01]  /*e810*/  @P1 LDC R85, c[0x0][0xcf0] ;  /* 0x00033c00ff551b82 */ /* 0x000ea20000000800 */
[----:B------:R-:W-:Y:S01]  /*e820*/  IMAD R13, R217, UR5, R8 ;  /* 0x00000005d90d7c24 */ /* 0x000fe2000f8e0208 */
[----:B------:R-:W-:Y:S01]  /*e830*/  ULDC.64 UR4, c[0x0][0xc98] ;  /* 0x0003260000047ab9 */ /* 0x000fe20000000a00 */
[----:B------:R-:W-:Y:S02]  /*e840*/  IMAD.MOV R25, RZ, RZ, -R9 ;  /* 0x000000ffff197224 */ /* 0x000fe400078e0a09 */
[----:B------:R-:W-:Y:S02]  /*e850*/  IMAD.IADD R5, R5, 0x1, R13 ;  /* 0x0000000105057824 */ /* 0x000fe400078e020d */
[----:B------:R-:W-:Y:S02]  /*e860*/  IMAD R13, R0, R25, R27 ;  /* 0x00000019000d7224 */ /* 0x000fe400078e021b */
[----:B------:R-:W-:Y:S02]  /*e870*/  IMAD R15, R228, 0x40, R209 ;  /* 0x00000040e40f7824 */ /* 0x000fe400078e02d1 */
[----:B------:R-:W-:Y:S01]  /*e880*/  IMAD R25, R229, UR4, RZ ;  /* 0x00000004e5197c24 */ /* 0x000fe2000f8e02ff */
[----:B------:R-:W-:Y:S01]  /*e890*/  SHF.R.S32.HI R8, RZ, 0x1f, R13 ;  /* 0x0000001fff087819 */ /* 0x000fe2000001140d */
[----:B------:R-:W-:-:S04]  /*e8a0*/  IMAD.WIDE.U32 R4, R220, UR4, R4 ;  /* 0x00000004dc047c25 */ /* 0x000fc8000f8e0004 */
[----:B------:R-:W-:Y:S01]  /*e8b0*/  IMAD.WIDE R20, R15, 0x2, R20 ;  /* 0x000000020f147825 */ /* 0x000fe200078e0214 */
[----:B------:R-:W-:Y:S02]  /*e8c0*/  SHF.R.S32.HI R15, RZ, 0x1f, R9 ;  /* 0x0000001fff0f7819 */ /* 0x000fe40000011409 */
[----:B------:R-:W-:Y:S01]  /*e8d0*/  IADD3 R4, P0, R9, R4, RZ ;  /* 0x0000000409047210 */ /* 0x000fe20007f1e0ff */
[----:B------:R-:W-:Y:S01]  /*e8e0*/  IMAD R25, R220, UR5, R25 ;  /* 0x00000005dc197c24 */ /* 0x000fe2000f8e0219 */
[----:B------:R-:W-:Y:S01]  /*e8f0*/  ULDC.64 UR4, c[0x0][0xc88] ;  /* 0x0003220000047ab9 */ /* 0x000fe20000000a00 */
[----:B------:R-:W-:Y:S01]  /*e900*/  IADD3 R9, P2, R20, 0x1000, RZ ;  /* 0x0000100014097810 */ /* 0x000fe20007f5e0ff */
[----:B------:R-:W-:Y:S01]  /*e910*/  IMAD R10, R8, UR4, RZ ;  /* 0x00000004080a7c24 */ /* 0x000fe2000f8e02ff */
[----:B------:R-:W-:Y:S01]  /*e920*/  IADD3 R37, P4, R20, 0x5000, RZ ;  /* 0x0000500014257810 */ /* 0x000fe20007f9e0ff */
[----:B------:R-:W-:Y:S01]  /*e930*/  IMAD R32, R11, R0, RZ ;  /* 0x000000000b207224 */ /* 0x000fe200078e02ff */
[----:B------:R-:W-:Y:S01]  /*e940*/  IADD3.X R5, R15, R5, R25, P0, !PT ;  /* 0x000000050f057210 */ /* 0x000fe200007fe419 */
[----:B------:R-:W-:Y:S01]  /*e950*/  IMAD R15, R13, UR5, R10 ;  /* 0x000000050d0f7c24 */ /* 0x000fe2000f8e020a */
[----:B------:R-:W-:-:S02]  /*e960*/  LOP3.LUT R8, R9, 0x380, RZ, 0xc0, !PT ;  /* 0x0000038009087812 */ /* 0x000fc400078ec0ff */
[C---:B------:R-:W-:Y:S01]  /*e970*/  IADD3 R25, P5, R20.reuse, 0x3000, RZ ;  /* 0x0000300014197810 */ /* 0x040fe20007fbe0ff */
[----:B------:R-:W-:Y:S01]  /*e980*/  IMAD.WIDE.U32 R4, R13, UR4, R4 ;  /* 0x000000040d047c25 */ /* 0x000fe2000f8e0004 */
[----:B------:R-:W-:Y:S01]  /*e990*/  ULDC.64 UR4, c[0x0][0xc50] ;  /* 0x0003140000047ab9 */ /* 0x000fe20000000a00 */
[----:B------:R-:W-:Y:S02]  /*e9a0*/  IADD3 R13, P3, R20, 0x2000, RZ ;  /* 0x00002000140d7810 */ /* 0x000fe40007f7e0ff */
[----:B------:R-:W-:Y:S01]  /*e9b0*/  IMAD.IADD R5, R5, 0x1, R15 ;  /* 0x0000000105057824 */ /* 0x000fe200078e020f */
[----:B------:R-:W-:Y:S02]  /*e9c0*/  LEA R10, P0, R4, UR4, 0x2 ;  /* 0x00000004040a7c11 */ /* 0x000fe4000f8010ff */
[----:B------:R-:W-:Y:S02]  /*e9d0*/  SHF.R.U64 R8, R8, 0x3, RZ ;  /* 0x0000000308087819 */ /* 0x000fe400000012ff */
[----:B------:R-:W-:Y:S01]  /*e9e0*/  LEA.HI.X R4, R4, UR5, R5, 0x2, P0 ;  /* 0x0000000504047c11 */ /* 0x000fe200080f1405 */
[----:B------:R-:W-:Y:S01]  /*e9f0*/  SHFL.IDX PT, R54, R10, RZ, 0x1c1f ;  /* 0x001c1fff0a367589 */ /* 0x000fe200000e0000 */
[----:B------:R-:W-:Y:S01]  /*ea00*/  IADD3 R29, P0, R20, 0x4000, RZ ;  /* 0x00004000141d7810 */ /* 0x000fe20007f1e0ff */
[----:B------:R-:W-:Y:S01]  /*ea10*/  IMAD R5, R223, 0x80, R235 ;  /* 0x00000080df057824 */ /* 0x000fe200078e02eb */
[----:B------:R-:W-:Y:S01]  /*ea20*/  LOP3.LUT R12, R13, 0x380, RZ, 0xc0, !PT ;  /* 0x000003800d0c7812 */ /* 0x000fe200078ec0ff */
[----:B------:R-:W3:Y:S01]  /*ea30*/  SHFL.IDX PT, R55, R4, RZ, 0x1c1f ;  /* 0x001c1fff04377589 */ /* 0x000ee200000e0000 */
[----:B------:R-:W-:Y:S01]  /*ea40*/  LOP3.LUT R8, R8, R9, RZ, 0x3c, !PT ;  /* 0x0000000908087212 */ /* 0x000fe200078e3cff */
[----:B------:R-:W-:Y:S01]  /*ea50*/  IMAD.X R9, RZ, RZ, R21, P2 ;  /* 0x000000ffff097224 */ /* 0x000fe200010e0615 */
[----:B------:R-:W-:Y:S01]  /*ea60*/  LOP3.LUT R28, R29, 0x380, RZ, 0xc0, !PT ;  /* 0x000003801d1c7812 */ /* 0x000fe200078ec0ff */
[----:B------:R-:W-:Y:S01]  /*ea70*/  SHFL.IDX PT, R58, R10, 0x1, 0x1c1f ;  /* 0x003c1f000a3a7f89 */ /* 0x000fe200000e0000 */
[----:B------:R-:W-:Y:S01]  /*ea80*/  SHF.R.U64 R12, R12, 0x3, RZ ;  /* 0x000000030c0c7819 */ /* 0x000fe200000012ff */
[----:B------:R-:W-:Y:S01]  /*ea90*/  ULDC.64 UR4, c[0x0][0xba0] ;  /* 0x0002e80000047ab9 */ /* 0x000fe20000000a00 */
[----:B------:R-:W-:Y:S01]  /*eaa0*/  IADD3 R41, P2, R20, 0x6000, RZ ;  /* 0x0000600014297810 */ /* 0x000fe20007f5e0ff */
[----:B------:R4:W0:Y:S01]  /*eab0*/  SHFL.IDX PT, R59, R4, 0x1, 0x1c1f ;  /* 0x003c1f00043b7f89 */ /* 0x00082200000e0000 */
[----:B------:R-:W-:-:S02]  /*eac0*/  SHF.R.U64 R28, R28, 0x3, RZ ;  /* 0x000000031c1c7819 */ /* 0x000fc400000012ff */
[----:B------:R-:W-:Y:S01]  /*ead0*/  LOP3.LUT R12, R12, R13, RZ, 0x3c, !PT ;  /* 0x0000000d0c0c7212 */ /* 0x000fe200078e3cff */
[--C-:B------:R-:W-:Y:S01]  /*eae0*/  IMAD.X R13, RZ, RZ, R21.reuse, P3 ;  /* 0x000000ffff0d7224 */ /* 0x100fe200018e0615 */
[----:B------:R-:W-:Y:S02]  /*eaf0*/  LOP3.LUT R40, R41, 0x380, RZ, 0xc0, !PT ;  /* 0x0000038029287812 */ /* 0x000fe400078ec0ff */
[----:B------:R-:W-:Y:S02]  /*eb00*/  IADD3 R45, P3, R20, 0x7000, RZ ;  /* 0x00007000142d7810 */ /* 0x000fe40007f7e0ff */
[----:B------:R-:W-:Y:S01]  /*eb10*/  LOP3.LUT R28, R28, R29, RZ, 0x3c, !PT ;  /* 0x0000001d1c1c7212 */ /* 0x000fe200078e3cff */
[----:B------:R-:W-:Y:S01]  /*eb20*/  IMAD.X R29, RZ, RZ, R21, P0 ;  /* 0x000000ffff1d7224 */ /* 0x000fe200000e0615 */
[----:B------:R-:W-:Y:S02]  /*eb30*/  SHF.R.U64 R40, R40, 0x3, RZ ;  /* 0x0000000328287819 */ /* 0x000fe400000012ff */
[----:B------:R-:W-:-:S02]  /*eb40*/  IADD3 R53, P0, R20, 0x9000, RZ ;  /* 0x0000900014357810 */ /* 0x000fc40007f1e0ff */
[----:B------:R-:W-:Y:S02]  /*eb50*/  LOP3.LUT R44, R45, 0x380, RZ, 0xc0, !PT ;  /* 0x000003802d2c7812 */ /* 0x000fe400078ec0ff */
[----:B------:R-:W-:Y:S02]  /*eb60*/  LOP3.LUT R24, R25, 0x380, RZ, 0xc0, !PT ;  /* 0x0000038019187812 */ /* 0x000fe400078ec0ff */
[----:B------:R-:W-:Y:S02]  /*eb70*/  LOP3.LUT R36, R37, 0x380, RZ, 0xc0, !PT ;  /* 0x0000038025247812 */ /* 0x000fe400078ec0ff */
[----:B------:R-:W-:Y:S01]  /*eb80*/  LOP3.LUT R40, R40, R41, RZ, 0x3c, !PT ;  /* 0x0000002928287212 */ /* 0x000fe200078e3cff */
[----:B------:R-:W-:Y:S01]  /*eb90*/  IMAD.X R41, RZ, RZ, R21, P2 ;  /* 0x000000ffff297224 */ /* 0x000fe200010e0615 */
[----:B------:R-:W-:Y:S02]  /*eba0*/  LOP3.LUT R52, R53, 0x380, RZ, 0xc0, !PT ;  /* 0x0000038035347812 */ /* 0x000fe400078ec0ff */
[----:B------:R-:W-:-:S02]  /*ebb0*/  SHF.R.U64 R44, R44, 0x3, RZ ;  /* 0x000000032c2c7819 */ /* 0x000fc400000012ff */
[----:B------:R-:W-:Y:S02]  /*ebc0*/  IADD3 R61, P2, R20, 0xb000, RZ ;  /* 0x0000b000143d7810 */ /* 0x000fe40007f5e0ff */
[----:B------:R-:W-:Y:S02]  /*ebd0*/  SHF.R.U64 R24, R24, 0x3, RZ ;  /* 0x0000000318187819 */ /* 0x000fe400000012ff */
[----:B------:R-:W-:Y:S02]  /*ebe0*/  SHF.R.U64 R36, R36, 0x3, RZ ;  /* 0x0000000324247819 */ /* 0x000fe400000012ff */
[----:B------:R-:W-:Y:S02]  /*ebf0*/  SHF.R.U64 R52, R52, 0x3, RZ ;  /* 0x0000000334347819 */ /* 0x000fe400000012ff */
[----:B------:R-:W-:Y:S01]  /*ec00*/  LOP3.LUT R44, R44, R45, RZ, 0x3c, !PT ;  /* 0x0000002d2c2c7212 */ /* 0x000fe200078e3cff */
[----:B------:R-:W-:Y:S01]  /*ec10*/  IMAD.X R45, RZ, RZ, R21, P3 ;  /* 0x000000ffff2d7224 */ /* 0x000fe200018e0615 */
[----:B------:R-:W-:-:S02]  /*ec20*/  LOP3.LUT R60, R61, 0x380, RZ, 0xc0, !PT ;  /* 0x000003803d3c7812 */ /* 0x000fc400078ec0ff */
[----:B------:R-:W-:Y:S01]  /*ec30*/  LOP3.LUT R24, R24, R25, RZ, 0x3c, !PT ;  /* 0x0000001918187212 */ /* 0x000fe200078e3cff */
[--C-:B------:R-:W-:Y:S01]  /*ec40*/  IMAD.X R25, RZ, RZ, R21.reuse, P5 ;  /* 0x000000ffff197224 */ /* 0x100fe200028e0615 */
[----:B------:R-:W-:Y:S01]  /*ec50*/  LOP3.LUT R36, R36, R37, RZ, 0x3c, !PT ;  /* 0x0000002524247212 */ /* 0x000fe200078e3cff */
[--C-:B------:R-:W-:Y:S01]  /*ec60*/  IMAD.X R37, RZ, RZ, R21.reuse, P4 ;  /* 0x000000ffff257224 */ /* 0x100fe200020e0615 */
[C---:B------:R-:W-:Y:S02]  /*ec70*/  IADD3 R65, P3, R20.reuse, 0xc000, RZ ;  /* 0x0000c00014417810 */ /* 0x040fe40007f7e0ff */
[C---:B------:R-:W-:Y:S02]  /*ec80*/  IADD3 R49, P5, R20.reuse, 0x8000, RZ ;  /* 0x0000800014317810 */ /* 0x040fe40007fbe0ff */
[----:B------:R-:W-:Y:S02]  /*ec90*/  IADD3 R57, P4, R20, 0xa000, RZ ;  /* 0x0000a00014397810 */ /* 0x000fe40007f9e0ff */
[----:B------:R-:W-:Y:S01]  /*eca0*/  LOP3.LUT R52, R52, R53, RZ, 0x3c, !PT ;  /* 0x0000003534347212 */ /* 0x000fe200078e3cff */
[----:B------:R-:W-:Y:S01]  /*ecb0*/  IMAD.X R53, RZ, RZ, R21, P0 ;  /* 0x000000ffff357224 */ /* 0x000fe200000e0615 */
[----:B------:R-:W-:-:S02]  /*ecc0*/  SHF.R.U64 R60, R60, 0x3, RZ ;  /* 0x000000033c3c7819 */ /* 0x000fc400000012ff */
[----:B------:R-:W-:Y:S02]  /*ecd0*/  LOP3.LUT R64, R65, 0x380, RZ, 0xc0, !PT ;  /* 0x0000038041407812 */ /* 0x000fe400078ec0ff */
[----:B------:R-:W-:Y:S02]  /*ece0*/  LOP3.LUT P0, RZ, R230, 0x3, RZ, 0xc0, !PT ;  /* 0x00000003e6ff7812 */ /* 0x000fe4000780c0ff */
[----:B------:R-:W-:Y:S02]  /*ecf0*/  LOP3.LUT R48, R49, 0x380, RZ, 0xc0, !PT ;  /* 0x0000038031307812 */ /* 0x000fe400078ec0ff */
[----:B------:R-:W-:Y:S02]  /*ed00*/  LOP3.LUT R56, R57, 0x380, RZ, 0xc0, !PT ;  /* 0x0000038039387812 */ /* 0x000fe400078ec0ff */
[----:B------:R-:W-:Y:S01]  /*ed10*/  LOP3.LUT R60, R60, R61, RZ, 0x3c, !PT ;  /* 0x0000003d3c3c7212 */ /* 0x000fe200078e3cff */
[----:B------:R-:W-:Y:S01]  /*ed20*/  IMAD.X R61, RZ, RZ, R21, P2 ;  /* 0x000000ffff3d7224 */ /* 0x000fe200010e0615 */
[----:B------:R-:W-:-:S02]  /*ed30*/  SHF.R.U64 R64, R64, 0x3, RZ ;  /* 0x0000000340407819 */ /* 0x000fc400000012ff */
[CC--:B------:R-:W-:Y:S01]  /*ed40*/  ISETP.GE.OR P2, PT, R5.reuse, R32.reuse, P0 ;  /* 0x000000200500720c */ /* 0x0c0fe20000746670 */
[----:B------:R-:W-:Y:S01]  /*ed50*/  VIADD R5, R5, 0x8 ;  /* 0x0000000805057836 */ /* 0x000fe20000000000 */
[----:B------:R-:W-:Y:S02]  /*ed60*/  SHF.R.U64 R48, R48, 0x3, RZ ;  /* 0x0000000330307819 */ /* 0x000fe400000012ff */
[----:B------:R-:W-:Y:S02]  /*ed70*/  SHF.R.U64 R56, R56, 0x3, RZ ;  /* 0x0000000338387819 */ /* 0x000fe400000012ff */
[----:B------:R-:W-:Y:S01]  /*ed80*/  LOP3.LUT R64, R64, R65, RZ, 0x3c, !PT ;  /* 0x0000004140407212 */ /* 0x000fe200078e3cff */
[--C-:B------:R-:W-:Y:S01]  /*ed90*/  IMAD.X R65, RZ, RZ, R21.reuse, P3 ;  /* 0x000000ffff417224 */ /* 0x100fe200018e0615 */
[----:B------:R-:W-:Y:S01]  /*eda0*/  LOP3.LUT R48, R48, R49, RZ, 0x3c, !PT ;  /* 0x0000003130307212 */ /* 0x000fe200078e3cff */
[--C-:B------:R-:W-:Y:S01]  /*edb0*/  IMAD.X R49, RZ, RZ, R21.reuse, P5 ;  /* 0x000000ffff317224 */ /* 0x100fe200028e0615 */
[----:B------:R-:W-:Y:S01]  /*edc0*/  LOP3.LUT R56, R56, R57, RZ, 0x3c, !PT ;  /* 0x0000003938387212 */ /* 0x000fe200078e3cff */
[----:B------:R-:W-:Y:S01]  /*edd0*/  IMAD.X R57, RZ, RZ, R21, P4 ;  /* 0x000000ffff397224 */ /* 0x000fe200020e0615 */
[----:B------:R-:W-:Y:S01]  /*ede0*/  IADD3 R11, P3, R20, 0xf000, RZ ;  /* 0x0000f000140b7810 */ /* 0x000fe20007f7e0ff */
[----:B---3--:R-:W-:Y:S01]  /*edf0*/  @!P2 ST.E desc[UR60][R54.64], R7 ;  /* 0x000000073600a985 */ /* 0x008fe2000c10193c */
[----:B------:R-:W-:-:S02]  /*ee00*/  ISETP.GE.OR P0, PT, R5, R32, P0 ;  /* 0x000000200500720c */ /* 0x000fc40000706670 */
[C---:B------:R-:W-:Y:S01]  /*ee10*/  IADD3 R69, P5, R20.reuse, 0xd000, RZ ;  /* 0x0000d00014457810 */ /* 0x040fe20007fbe0ff */
[----:B------:R-:W-:Y:S01]  /*ee20*/  IMAD.X R77, RZ, RZ, R21, P3 ;  /* 0x000000ffff4d7224 */ /* 0x000fe200018e0615 */
[C---:B------:R-:W-:Y:S02]  /*ee30*/  IADD3 R73, P4, R20.reuse, 0xe000, RZ ;  /* 0x0000e00014497810 */ /* 0x040fe40007f9e0ff */
[----:B------:R-:W-:Y:S02]  /*ee40*/  LOP3.LUT R15, R20, 0x380, RZ, 0xc0, !PT ;  /* 0x00000380140f7812 */ /* 0x000fe400078ec0ff */
[----:B----4-:R-:W-:Y:S02]  /*ee50*/  LOP3.LUT R4, R11, 0x380, RZ, 0xc0, !PT ;  /* 0x000003800b047812 */ /* 0x010fe400078ec0ff */
[----:B------:R-:W-:Y:S02]  /*ee60*/  LOP3.LUT R68, R69, 0x380, RZ, 0xc0, !PT ;  /* 0x0000038045447812 */ /* 0x000fe400078ec0ff */
[----:B------:R-:W-:Y:S01]  /*ee70*/  LOP3.LUT R72, R73, 0x380, RZ, 0xc0, !PT ;  /* 0x0000038049487812 */ /* 0x000fe200078ec0ff */
[----:B0-----:R0:W-:Y:S01]  /*ee80*/  @!P0 ST.E desc[UR60][R58.64], R6 ;  /* 0x000000063a008985 */ /* 0x0011e2000c10193c */
[----:B------:R-:W-:-:S02]  /*ee90*/  SHF.R.U64 R15, R15, 0x3, RZ ;  /* 0x000000030f0f7819 */ /* 0x000fc400000012ff */
[----:B------:R-:W-:Y:S01]  /*eea0*/  SHF.R.U64 R4, R4, 0x3, RZ ;  /* 0x0000000304047819 */ /* 0x000fe200000012ff */
[----:B------:R-:W5:Y:S01]  /*eeb0*/  LD.E.128 R24, desc[UR60][R24.64] ;  /* 0x0000003c18187980 */ /* 0x000f62000c101d00 */
[----:B------:R-:W-:Y:S02]  /*eec0*/  SHF.R.U64 R68, R68, 0x3, RZ ;  /* 0x0000000344447819 */ /* 0x000fe400000012ff */
[----:B------:R-:W-:Y:S01]  /*eed0*/  SHF.R.U64 R72, R72, 0x3, RZ ;  /* 0x0000000348487819 */ /* 0x000fe200000012ff */
[----:B------:R-:W5:Y:S01]  /*eee0*/  LD.E.128 R28, desc[UR60][R28.64] ;  /* 0x0000003c1c1c7980 */ /* 0x000f62000c101d00 */
[----:B------:R-:W-:Y:S02]  /*eef0*/  LOP3.LUT R20, R15, R20, RZ, 0x3c, !PT ;  /* 0x000000140f147212 */ /* 0x000fe400078e3cff */
[----:B------:R-:W-:Y:S01]  /*ef00*/  LOP3.LUT R68, R68, R69, RZ, 0x3c, !PT ;  /* 0x0000004544447212 */ /* 0x000fe200078e3cff */
[--C-:B------:R-:W-:Y:S01]  /*ef10*/  IMAD.X R69, RZ, RZ, R21.reuse, P5 ;  /* 0x000000ffff457224 */ /* 0x100fe200028e0615 */
[----:B------:R-:W-:Y:S01]  /*ef20*/  LOP3.LUT R72, R72, R73, RZ, 0x3c, !PT ;  /* 0x0000004948487212 */ /* 0x000fe200078e3cff */
[----:B------:R-:W-:Y:S01]  /*ef30*/  IMAD.X R73, RZ, RZ, R21, P4 ;  /* 0x000000ffff497224 */ /* 0x000fe200020e0615 */
[----:B------:R-:W-:Y:S01]  /*ef40*/  LOP3.LUT R76, R4, R11, RZ, 0x3c, !PT ;  /* 0x0000000b044c7212 */ /* 0x000fe200078e3cff */
[----:B------:R-:W5:Y:S04]  /*ef50*/  LD.E.128 R12, desc[UR60][R12.64] ;  /* 0x0000003c0c0c7980 */ /* 0x000f68000c101d00 */
[----:B0-----:R0:W5:Y:S04]  /*ef60*/  LD.E.128 R4, desc[UR60][R20.64] ;  /* 0x0000003c14047980 */ /* 0x001168000c101d00 */
[----:B------:R-:W5:Y:S04]  /*ef70*/  LD.E.128 R8, desc[UR60][R8.64] ;  /* 0x0000003c08087980 */ /* 0x000f68000c101d00 */
[----:B------:R-:W5:Y:S01]  /*ef80*/  LD.E.128 R36, desc[UR60][R36.64] ;  /* 0x0000003c24247980 */ /* 0x000f62000c101d00 */
[----:B0-----:R-:W-:-:S03]  /*ef90*/  IMAD R21, R81, UR4, RZ ;  /* 0x0000000451157c24 */ /* 0x001fc6000f8e02ff */
[----:B------:R-:W5:Y:S01]  /*efa0*/  LD.E.128 R40, desc[UR60][R40.64] ;  /* 0x0000003c28287980 */ /* 0x000f62000c101d00 */
[C---:B------:R-:W-:Y:S02]  /*efb0*/  IMAD R81, R80.reuse, UR5, R21 ;  /* 0x0000000550517c24 */ /* 0x040fe4000f8e0215 */
[----:B------:R-:W-:Y:S01]  /*efc0*/  IMAD.WIDE.U32 R20, R80, UR4, RZ ;  /* 0x0000000450147c25 */ /* 0x000fe2000f8e00ff */
[----:B------:R-:W-:Y:S01]  /*efd0*/  ULDC.64 UR4, c[0x0][0xbe8] ;  /* 0x0002fa0000047ab9 */ /* 0x000fe20000000a00 */
[----:B------:R-:W5:Y:S02]  /*efe0*/  LD.E.128 R44, desc[UR60][R44.64] ;  /* 0x0000003c2c2c7980 */ /* 0x000f64000c101d00 */
[----:B------:R-:W-:Y:S02]  /*eff0*/  IMAD R82, R3, UR4, RZ ;  /* 0x0000000403527c24 */ /* 0x000fe4000f8e02ff */
[----:B------:R-:W-:Y:S01]  /*f000*/  IMAD R80, R216, 0x20, R228 ;  /* 0x00000020d8507824 */ /* 0x000fe200078e02e4 */
[----:B------:R-:W5:Y:S01]  /*f010*/  LD.E.128 R48, desc[UR60][R48.64] ;  /* 0x0000003c30307980 */ /* 0x000f62000c101d00 */
[----:B------:R-:W-:-:S02]  /*f020*/  IMAD.IADD R21, R21, 0x1, R81 ;  /* 0x0000000115157824 */ /* 0x000fc400078e0251 */
[----:B------:R-:W-:Y:S01]  /*f030*/  IMAD R3, R217, UR5, R82 ;  /* 0x00000005d9037c24 */ /* 0x000fe2000f8e0252 */
[----:B------:R-:W5:Y:S01]  /*f040*/  LD.E.128 R52, desc[UR60][R52.64] ;  /* 0x0000003c34347980 */ /* 0x000f62000c101d00 */
[----:B------:R-:W-:Y:S02]  /*f050*/  IMAD R82, R223, 0x80, R80 ;  /* 0x00000080df527824 */ /* 0x000fe400078e0250 */
[----:B------:R-:W-:Y:S01]  /*f060*/  IMAD.WIDE.U32 R20, R217, UR4, R20 ;  /* 0x00000004d9147c25 */ /* 0x000fe2000f8e0014 */
[----:B------:R-:W-:Y:S01]  /*f070*/  ULDC.64 UR4, c[0x0][0xbf0] ;  /* 0x0002fc0000047ab9 */ /* 0x000fe20000000a00 */
[----:B------:R-:W5:Y:S02]  /*f080*/  LD.E.128 R56, desc[UR60][R56.64] ;  /* 0x0000003c38387980 */ /* 0x000f64000c101d00 */
[----:B-1----:R-:W-:Y:S02]  /*f090*/  @P1 IMAD.HI.U32 R80, R82, R83, RZ ;  /* 0x0000005352501227 */ /* 0x002fe400078e00ff */
[----:B------:R-:W5:Y:S02]  /*f0a0*/  LD.E.128 R60, desc[UR60][R60.64] ;  /* 0x0000003c3c3c7980 */ /* 0x000f64000c101d00 */
[----:B------:R-:W-:Y:S01]  /*f0b0*/  IMAD.IADD R21, R21, 0x1, R3 ;  /* 0x0000000115157824 */ /* 0x000fe200078e0203 */
[----:B------:R-:W-:Y:S01]  /*f0c0*/  MOV R3, R82 ;  /* 0x0000005200037202 */ /* 0x000fe20000000f00 */
[----:B------:R-:W5:Y:S01]  /*f0d0*/  LD.E.128 R64, desc[UR60][R64.64] ;  /* 0x0000003c40407980 */ /* 0x000f62000c101d00 */
[----:B--2---:R-:W-:Y:S01]  /*f0e0*/  @P1 SHF.R.U32.HI R3, RZ, R85, R80 ;  /* 0x00000055ff031219 */ /* 0x004fe20000011650 */
[----:B------:R-:W-:-:S02]  /*f0f0*/  IMAD R229, R229, UR4, RZ ;  /* 0x00000004e5e57c24 */ /* 0x000fc4000f8e02ff */
[C---:B------:R-:W-:Y:S01]  /*f100*/  IMAD.WIDE.U32 R20, R220.reuse, UR4, R20 ;  /* 0x00000004dc147c25 */ /* 0x040fe2000f8e0014 */
[--C-:B------:R-:W-:Y:S01]  /*f110*/  SHF.R.S32.HI R80, RZ, 0x1f, R3.reuse ;  /* 0x0000001fff507819 */ /* 0x100fe20000011403 */
[----:B------:R-:W5:Y:S02]  /*f120*/  LD.E.128 R68, desc[UR60][R68.64] ;  /* 0x0000003c44447980 */ /* 0x000f64000c101d00 */
[----:B------:R-:W-:Y:S02]  /*f130*/  IMAD.MOV R81, RZ, RZ, -R3 ;  /* 0x000000ffff517224 */ /* 0x000fe400078e0a03 */
[----:B------:R-:W-:Y:S01]  /*f140*/  IMAD R229, R220, UR5, R229 ;  /* 0x00000005dce57c24 */ /* 0x000fe2000f8e02e5 */
[----:B------:R-:W-:Y:S01]  /*f150*/  ULDC.64 UR4, c[0x0][0xbe0] ;  /* 0x0002f80000047ab9 */ /* 0x000fe20000000a00 */
[----:B------:R-:W-:Y:S01]  /*f160*/  IMAD R81, R0, R81, R82 ;  /* 0x0000005100517224 */ /* 0x000fe200078e0252 */
[----:B------:R-:W5:Y:S01]  /*f170*/  LD.E.128 R72, desc[UR60][R72.64] ;  /* 0x0000003c48487980 */ /* 0x000f62000c101d00 */
[----:B------:R-:W-:-:S02]  /*f180*/  IMAD.IADD R21, R21, 0x1, R229 ;  /* 0x0000000115157824 */ /* 0x000fc400078e02e5 */
[----:B------:R-:W-:Y:S01]  /*f190*/  IMAD R80, R80, UR4, RZ ;  /* 0x0000000450507c24 */ /* 0x000fe2000f8e02ff */
[----:B------:R-:W5:Y:S01]  /*f1a0*/  LD.E.128 R76, desc[UR60][R76.64] ;  /* 0x0000003c4c4c7980 */ /* 0x000f62000c101d00 */
[----:B------:R-:W-:Y:S01]  /*f1b0*/  SHF.R.S32.HI R0, RZ, 0x1f, R81 ;  /* 0x0000001fff007819 */ /* 0x000fe20000011451 */
[----:B------:R-:W-:Y:S01]  /*f1c0*/  @!PT LDS RZ, [RZ] ;  /* 0x00000000fffff984 */ /* 0x000fe20000000800 */
[----:B------:R-:W-:Y:S01]  /*f1d0*/  @!PT LDS RZ, [RZ] ;  /* 0x00000000fffff984 */ /* 0x000fe20000000800 */
[----:B------:R-:W-:Y:S01]  /*f1e0*/  @!PT LDS RZ, [RZ] ;  /* 0x00000000fffff984 */ /* 0x000fe20000000800 */
[----:B------:R-:W-:Y:S01]  /*f1f0*/  @!PT LDS RZ, [RZ] ;  /* 0x00000000fffff984 */ /* 0x000fe20000000800 */
[----:B------:R0:W-:Y:S06]  /*f200*/  MEMBAR.ALL.CTA ;  /* 0x0000000000007992 */ /* 0x0001ec0000008000 */
[----:B0-----:R-:W0:Y:S01]  /*f210*/  FENCE.VIEW.ASYNC.S ;  /* 0x00000000000073c6 */ /* 0x001e220000000000 */
[----:B------:R-:W-:-:S02]  /*f220*/  IMAD R83, R3, UR5, R80 ;  /* 0x0000000503537c24 */ /* 0x000fc4000f8e0250 */
[----:B------:R-:W-:Y:S01]  /*f230*/  IMAD.WIDE.U32 R20, R3, UR4, R20 ;  /* 0x0000000403147c25 */ /* 0x000fe2000f8e0014 */
[----:B------:R-:W-:-:S03]  /*f240*/  ULDC.64 UR4, c[0x0][0xbd8] ;  /* 0x0002f60000047ab9 */ /* 0x000fc60000000a00 */
[----:B------:R-:W-:Y:S02]  /*f250*/  IMAD R85, R223, 0x80, R228 ;  /* 0x00000080df557824 */ /* 0x000fe400078e02e4 */
[----:B------:R-:W-:Y:S02]  /*f260*/  IMAD.IADD R21, R21, 0x1, R83 ;  /* 0x0000000115157824 */ /* 0x000fe400078e0253 */
[----:B------:R-:W-:Y:S02]  /*f270*/  IMAD R0, R0, UR4, RZ ;  /* 0x0000000400007c24 */ /* 0x000fe4000f8e02ff */
[----:B------:R-:W-:Y:S02]  /*f280*/  VIADD R3, R85, 0x20 ;  /* 0x0000002055037836 */ /* 0x000fe40000000000 */
[C---:B------:R-:W-:Y:S02]  /*f290*/  IMAD R83, R81.reuse, UR5, R0 ;  /* 0x0000000551537c24 */ /* 0x040fe4000f8e0200 */
[----:B------:R-:W-:Y:S01]  /*f2a0*/  IMAD.WIDE.U32 R20, R81, UR4, R20 ;  /* 0x0000000451147c25 */ /* 0x000fe2000f8e0014 */
[-C--:B------:R-:W-:Y:S01]  /*f2b0*/  ISETP.GE.AND P0, PT, R3, R32.reuse, PT ;  /* 0x000000200300720c */ /* 0x080fe20003f06270 */
[----:B------:R-:W-:Y:S01]  /*f2c0*/  ULDC.64 UR4, c[0x0][0xb80] ;  /* 0x0002e00000047ab9 */ /* 0x000fe20000000a00 */
[----:B------:R-:W-:Y:S01]  /*f2d0*/  ISETP.GE.AND P2, PT, R85, R32, PT ;  /* 0x000000205500720c */ /* 0x000fe20003f46270 */
[----:B------:R-:W-:-:S02]  /*f2e0*/  VIADD R0, R18, 0x32420 ;  /* 0x0003242012007836 */ /* 0x000fc40000000000 */
[----:B------:R-:W-:Y:S01]  /*f2f0*/  VIADD R3, R85, 0x40 ;  /* 0x0000004055037836 */ /* 0x000fe20000000000 */
[C---:B------:R-:W-:Y:S01]  /*f300*/  LEA R86, P3, R20.reuse, UR4, 0x1 ;  /* 0x0000000414567c11 */ /* 0x040fe2000f8608ff */
[----:B------:R-:W-:Y:S01]  /*f310*/  IMAD.IADD R21, R21, 0x1, R83 ;  /* 0x0000000115157824 */ /* 0x000fe200078e0253 */
[----:B------:R-:W-:Y:S02]  /*f320*/  P2R R87, PR, RZ, 0x1 ;  /* 0x00000001ff577803 */ /* 0x000fe40000000000 */
[----:B------:R-:W-:Y:S02]  /*f330*/  ISETP.GE.AND P0, PT, R3, R32, PT ;  /* 0x000000200300720c */ /* 0x000fe40003f06270 */
[----:B------:R-:W-:Y:S02]  /*f340*/  PRMT R0, RZ, 0x654, R0 ;  /* 0x00000654ff007816 */ /* 0x000fe40000000000 */
[----:B------:R-:W-:Y:S01]  /*f350*/  LEA.HI.X R3, R20, UR5, R21, 0x1, P3 ;  /* 0x0000000514037c11 */ /* 0x000fe200098f0c15 */
        /* <DEDUP_REMOVED lines=13> */
[----:B------:R-:W-:-:S11]  /*f430*/  ISETP.GE.AND P3, PT, R214, UR4, PT ;  /* 0x00000004d6007c0c */ /* 0x000fd6000bf66270 */
[----:B--2---:R-:W-:-:S04]  /*f440*/  @!P2 LEA R20, P4, R209, R84, 0x1 ;  /* 0x00000054d114a211 */ /* 0x004fc800078808ff */
[----:B0-----:R-:W-:Y:S02]  /*f450*/  @!P2 LEA.HI.X R21, R209, R0, R91, 0x1, P4 ;  /* 0x00000000d115a211 */ /* 0x001fe400020f0c5b */
[----:B------:R-:W-:-:S03]  /*f460*/  @!P3 LEA R80, P4, R214, R84, 0x1 ;  /* 0x00000054d650b211 */ /* 0x000fc600078808ff */
[----:B-----5:R3:W-:Y:S01]  /*f470*/  @!P2 ST.E.128 desc[UR60][R20.64], R4 ;  /* 0x000000041400a985 */ /* 0x0207e2000c101d3c */
[----:B------:R-:W-:Y:S02]  /*f480*/  @!P3 LEA.HI.X R81, R214, R0, R90, 0x1, P4 ;  /* 0x00000000d651b211 */ /* 0x000fe400020f0c5a */
[----:B------:R-:W-:-:S03]  /*f490*/  ISETP.GE.AND P4, PT, R213, UR4, PT ;  /* 0x00000004d5007c0c */ /* 0x000fc6000bf86270 */
[----:B------:R3:W-:Y:S10]  /*f4a0*/  @!P3 ST.E.128 desc[UR60][R80.64], R28 ;  /* 0x0000001c5000b985 */ /* 0x0007f4000c101d3c */
[----:B------:R-:W-:-:S04]  /*f4b0*/  @!P4 LEA R82, P5, R213, R84, 0x1 ;  /* 0x00000054d552c211 */ /* 0x000fc800078a08ff */
[----:B------:R-:W-:Y:S02]  /*f4c0*/  @!P4 LEA.HI.X R83, R213, R0, R89, 0x1, P5 ;  /* 0x00000000d553c211 */ /* 0x000fe400028f0c59 */
[----:B------:R-:W-:-:S03]  /*f4d0*/  ISETP.GE.AND P5, PT, R215, UR4, PT ;  /* 0x00000004d7007c0c */ /* 0x000fc6000bfa6270 */
[----:B------:R3:W-:Y:S10]  /*f4e0*/  @!P4 ST.E.128 desc[UR60][R82.64], R48 ;  /* 0x000000305200c985 */ /* 0x0007f4000c101d3c */
[----:B------:R-:W-:-:S04]  /*f4f0*/  @!P5 LEA R84, P6, R215, R84, 0x1 ;  /* 0x00000054d754d211 */ /* 0x000fc800078c08ff */
[----:B------:R-:W-:-:S05]  /*f500*/  @!P5 LEA.HI.X R85, R215, R0, R88, 0x1, P6 ;  /* 0x00000000d755d211 */ /* 0x000fca00030f0c58 */
[----:B------:R3:W-:Y:S04]  /*f510*/  @!P5 ST.E.128 desc[UR60][R84.64], R64 ;  /* 0x000000405400d985 */ /* 0x0007e8000c101d3c */
.L_x_1421:
[----:B------:R-:W-:Y:S05]  /*f520*/  BSYNC B1 ;  /* 0x0000000000017941 */ /* 0x000fea0003800000 */
.L_x_1420:
[----:B------:R-:W-:Y:S01]  /*f530*/  ISETP.NE.AND P2, PT, R87, RZ, PT ;  /* 0x000000ff5700720c */ /* 0x000fe20003f45270 */
[----:B0-----:R0:W4:Y:S01]  /*f540*/  SHFL.IDX PT, R0, R3, 0x1, 0x181f ;  /* 0x00381f0003007f89 */ /* 0x00112200000e0000 */
[----:B------:R-:W-:Y:S03]  /*f550*/  BSSY B1, `(.L_x_1422) ;  /* 0x0000014000017945 */ /* 0x000fe60003800000 */
[----:B---3-5:R0:W3:Y:S08]  /*f560*/  SHFL.IDX PT, R28, R86, 0x1, 0x181f ;  /* 0x00381f00561c7f89 */ /* 0x0280f000000e0000 */
[----:B0-----:R-:W-:Y:S05]  /*f570*/  @P2 BRA `(.L_x_1423) ;  /* 0x0000000000442947 */ /* 0x001fea0003800000 */
[----:B------:R-:W-:Y:S02]  /*f580*/  ULDC UR4, c[0x0][0xbc8] ;  /* 0x0002f20000047ab9 */ /* 0x000fe40000000800 */
[----:B------:R-:W-:Y:S02]  /*f590*/  ISETP.GE.AND P2, PT, R209, UR4, PT ;  /* 0x00000004d1007c0c */ /* 0x000fe4000bf46270 */
[----:B------:R-:W-:Y:S02]  /*f5a0*/  ISETP.GE.AND P3, PT, R214, UR4, PT ;  /* 0x00000004d6007c0c */ /* 0x000fe4000bf66270 */
[----:B------:R-:W-:-:S09]  /*f5b0*/  ISETP.GE.AND P4, PT, R213, UR4, PT ;  /* 0x00000004d5007c0c */ /* 0x000fd2000bf86270 */
[----:B---3--:R-:W-:-:S04]  /*f5c0*/  @!P2 LEA R4, P5, R209, R28, 0x1 ;  /* 0x0000001cd104a211 */ /* 0x008fc800078a08ff */
[----:B----4-:R-:W-:Y:S02]  /*f5d0*/  @!P2 LEA.HI.X R5, R209, R0, R91, 0x1, P5 ;  /* 0x00000000d105a211 */ /* 0x010fe400028f0c5b */
[----:B------:R-:W-:-:S03]  /*f5e0*/  ISETP.GE.AND P5, PT, R215, UR4, PT ;  /* 0x00000004d7007c0c */ /* 0x000fc6000bfa6270 */
[----:B------:R0:W-:Y:S01]  /*f5f0*/  @!P2 ST.E.128 desc[UR60][R4.64], R8 ;  /* 0x000000080400a985 */ /* 0x0001e2000c101d3c */
        /* <DEDUP_REMOVED lines=9> */
.L_x_1423:
[----:B------:R-:W-:Y:S05]  /*f690*/  BSYNC B1 ;  /* 0x0000000000017941 */ /* 0x000fea0003800000 */
.L_x_1422:
        /* <DEDUP_REMOVED lines=9> */
[----:B0-----:R-:W-:-:S04]  /*f730*/  @!P4 LEA R4, P5, R209, R10, 0x1 ;  /* 0x0000000ad104c211 */ /* 0x001fc800078a08ff */
[----:B-1----:R-:W-:Y:S02]  /*f740*/  @!P4 LEA.HI.X R5, R209, R0, R91, 0x1, P5 ;  /* 0x00000000d105c211 */ /* 0x002fe400028f0c5b */
        /* <DEDUP_REMOVED lines=10> */
.L_x_1425:
[----:B------:R-:W-:Y:S05]  /*f7f0*/  BSYNC B1 ;  /* 0x0000000000017941 */ /* 0x000fea0003800000 */
.L_x_1424:
[----:B-1----:R1:W0:Y:S04]  /*f800*/  SHFL.IDX PT, R0, R3, 0x3, 0x181f ;  /* 0x00781f0003007f89 */ /* 0x00222800000e0000 */
[----:B----4-:R-:W4:Y:S01]  /*f810*/  SHFL.IDX PT, R86, R86, 0x3, 0x181f ;  /* 0x00781f0056567f89 */ /* 0x010f2200000e0000 */
[----:B------:R-:W-:Y:S05]  /*f820*/  @P1 BRA `(.L_x_1426) ;  /* 0x0000000c00e41947 */ /* 0x000fea0003800000 */
[----:B------:R-:W-:Y:S02]  /*f830*/  ULDC UR4, c[0x0][0xbc8] ;  /* 0x0002f20000047ab9 */ /* 0x000fe40000000800 */
[----:B------:R-:W-:Y:S02]  /*f840*/  ISETP.GE.AND P3, PT, R209, UR4, PT ;  /* 0x00000004d1007c0c */ /* 0x000fe4000bf66270 */
[----:B------:R-:W-:Y:S02]  /*f850*/  ISETP.GE.AND P4, PT, R214, UR4, PT ;  /* 0x00000004d6007c0c */ /* 0x000fe4000bf86270 */
[----:B------:R-:W-:-:S09]  /*f860*/  ISETP.GE.AND P5, PT, R213, UR4, PT ;  /* 0x00000004d5007c0c */ /* 0x000fd2000bfa6270 */
[-C--:B0---4-:R-:W-:Y:S02]  /*f870*/  @!P3 LEA R4, P0, R209, R86.reuse, 0x1 ;  /* 0x00000056d104b211 */ /* 0x091fe400078008ff */
        /* <DEDUP_REMOVED lines=14> */
.L_x_1418:
        /* <DEDUP_REMOVED lines=26> */
.L_x_1427:
        /* <DEDUP_REMOVED lines=8> */
[----:B----4-:R-:W-:Y:S02]  /*fb80*/  IMAD R4, R8, R14, RZ ;  /* 0x0000000e08047224 */ /* 0x010fe400078e02ff */
[----:B---3--:R-:W-:-:S04]  /*fb90*/  IMAD R3, R223, 0x80, R3 ;  /* 0x00000080df037824 */ /* 0x008fc800078e0203 */
        /* <DEDUP_REMOVED lines=36> */
.L_x_1429:
[----:B------:R-:W-:Y:S05]  /*fde0*/  BSYNC B1 ;  /* 0x0000000000017941 */ /* 0x000fea0003800000 */
.L_x_1428:
[----:B------:R-:W4:Y:S01]  /*fdf0*/  @P2 LDC R9, c[0x0][0xcf0] ;  /* 0x00033c00ff092b82 */ /* 0x000f220000000800 */
[----:B------:R-:W-:Y:S01]  /*fe00*/  ULDC.64 UR4, c[0x0][0xba0] ;  /* 0x0002e80000047ab9 */ /* 0x000fe20000000a00 */
[----:B---3--:R-:W-:Y:S02]  /*fe10*/  IMAD R6, R216, 0x20, R228 ;  /* 0x00000020d8067824 */ /* 0x008fe400078e02e4 */
[----:B------:R-:W-:Y:S02]  /*fe20*/  IMAD R3, R11, UR4, RZ ;  /* 0x000000040b037c24 */ /* 0x000fe4000f8e02ff */
[----:B------:R-:W-:-:S04]  /*fe30*/  IMAD.WIDE.U32 R4, R0, UR4, RZ ;  /* 0x0000000400047c25 */ /* 0x000fc8000f8e00ff */
[----:B------:R-:W-:Y:S01]  /*fe40*/  IMAD R3, R0, UR5, R3 ;  /* 0x0000000500037c24 */ /* 0x000fe2000f8e0203 */
[----:B------:R-:W-:Y:S01]  /*fe50*/  ULDC.64 UR4, c[0x0][0xbe8] ;  /* 0x0002fa0000047ab9 */ /* 0x000fe20000000a00 */
[----:B------:R-:W-:Y:S02]  /*fe60*/  IMAD R10, R223, 0x80, R6 ;  /* 0x00000080df0a7824 */ /* 0x000fe400078e0206 */
[----:B------:R-:W-:Y:S02]  /*fe70*/  IMAD R0, R12, UR4, RZ ;  /* 0x000000040c007c24 */ /* 0x000fe4000f8e02ff */
[----:B------:R-:W-:Y:S02]  /*fe80*/  IMAD.IADD R5, R5, 0x1, R3 ;  /* 0x0000000105057824 */ /* 0x000fe400078e0203 */
        /* <DEDUP_REMOVED lines=20> */
[----:B------:R-:W-:Y:S02]  /*ffd0*/  IMAD R0, R0, UR4, RZ ;  /* 0x0000000400007c24 */ /* 0x000fe4000f8e02ff */
[----:B------:R-:W-:Y:S02]  /*ffe0*/  IMAD.IADD R5, R5, 0x1, R9 ;  /* 0x0000000105057824 */ /* 0x000fe400078e0209 */
        /* <DEDUP_REMOVED lines=10> */
.L_x_1631:
        /* <DEDUP_REMOVED lines=26> */
.L_x_1432:
[----:B------:R-:W-:Y:S05]  /*10230*/  BSYNC B1 ;  /* 0x0000000000017941 */ /* 0x000fea0003800000 */
.L_x_1431:
[----:B------:R-:W-:-:S03]  /*10240*/  UMOV UR4, 0xffffffff ;  /* 0xffffffff00047882 */ /* 0x000fc60000000000 */
[----:B------:R-:W-:Y:S05]  /*10250*/  BRA.DIV UR4, `(.L_x_1433) ;  /* 0x0000009204407947 */ /* 0x000fea000b800000 */
[----:B---3--:R3:W0:Y:S04]  /*10260*/  SHFL.IDX PT, R0, R4, 0x1, 0x181f ;  /* 0x00381f0004007f89 */ /* 0x00862800000e0000 */
[----:B----4-:R3:W4:Y:S02]  /*10270*/  SHFL.IDX PT, R14, R3, 0x1, 0x181f ;  /* 0x00381f00030e7f89 */ /* 0x01072400000e0000 */
.L_x_1635:
        /* <DEDUP_REMOVED lines=25> */
.L_x_1435:
[----:B------:R-:W-:Y:S05]  /*10410*/  BSYNC B1 ;  /* 0x0000000000017941 */ /* 0x000fea0003800000 */
.L_x_1434:
[----:B------:R-:W-:-:S03]  /*10420*/  UMOV UR4, 0xffffffff ;  /* 0xffffffff00047882 */ /* 0x000fc60000000000 */
[----:B------:R-:W-:Y:S05]  /*10430*/  BRA.DIV UR4, `(.L_x_1436) ;  /* 0x0000009204107947 */ /* 0x000fea000b800000 */
[----:B0-----:R0:W0:Y:S04]  /*10440*/  SHFL.IDX PT, R0, R4, 0x2, 0x181f ;  /* 0x00581f0004007f89 */ /* 0x00102800000e0000 */
[----:B----4-:R4:W0:Y:S02]  /*10450*/  SHFL.IDX PT, R14, R3, 0x2, 0x181f ;  /* 0x00581f00030e7f89 */ /* 0x01082400000e0000 */
.L_x_1639:
        /* <DEDUP_REMOVED lines=25> */
.L_x_1438:
[----:B------:R-:W-:Y:S05]  /*105f0*/  BSYNC B1 ;  /* 0x0000000000017941 */ /* 0x000fea0003800000 */
.L_x_1437:
[----:B------:R-:W-:-:S03]  /*10600*/  UMOV UR4, 0xffffffff ;  /* 0xffffffff00047882 */ /* 0x000fc60000000000 */
[----:B------:R-:W-:Y:S05]  /*10610*/  BRA.DIV UR4, `(.L_x_1439) ;  /* 0x0000008e04e07947 */ /* 0x000fea000b800000 */
[----:B0-----:R0:W0:Y:S04]  /*10620*/  SHFL.IDX PT, R0, R4, 0x3, 0x181f ;  /* 0x00781f0004007f89 */ /* 0x00102800000e0000 */
[----:B------:R0:W0:Y:S02]  /*10630*/  SHFL.IDX PT, R14, R3, 0x3, 0x181f ;  /* 0x00781f00030e7f89 */ /* 0x00002400000e0000 */
.L_x_1643:
        /* <DEDUP_REMOVED lines=24> */
.L_x_1426:
[----:B------:R-:W-:Y:S05]  /*107c0*/  BSYNC B0 ;  /* 0x0000000000007941 */ /* 0x000fea0003800000 */
.L_x_1417:
[----:B------:R-:W-:Y:S02]  /*107d0*/  ULDC UR4, c[0x0][0xd3c] ;  /* 0x00034f0000047ab9 */ /* 0x000fe40000000800 */
[----:B-1----:R-:W-:-:S13]  /*107e0*/  ISETP.GE.AND P0, PT, R35, UR4, PT ;  /* 0x0000000423007c0c */ /* 0x002fda000bf06270 */
[----:B------:R-:W-:Y:S05]  /*107f0*/  @!P0 BRA `(.L_x_1440) ;  /* 0xffffff08001c8947 */ /* 0x000fea000383ffff */
[----:B------:R-:W-:Y:S05]  /*10800*/  BRA `(.L_x_1305) ;  /* 0x0000008000b47947 */ /* 0x000fea0003800000 */
.L_x_1303:
        /* <DEDUP_REMOVED lines=18> */
.L_x_1441:
        /* <DEDUP_REMOVED lines=42> */
.L_x_1447:
        /* <DEDUP_REMOVED lines=12> */
.L_x_1446:
[----:B------:R-:W-:Y:S05]  /*10c90*/  BSYNC B0 ;  /* 0x0000000000007941 */ /* 0x000fea0003800000 */
.L_x_1445:
        /* <DEDUP_REMOVED lines=22> */
.L_x_1443:
        /* <DEDUP_REMOVED lines=16> */
.L_x_1448:
        /* <DEDUP_REMOVED lines=25> */
.L_x_1444:
[----:B------:R-:W-:Y:S02]  /*11090*/  IMAD.MOV.U32 R17, RZ, RZ, RZ ;  /* 0x000000ffff117224 */ /* 0x000fe400078e00ff */
[----:B------:R-:W-:Y:S02]  /*110a0*/  IMAD.U32 R16, RZ, RZ, UR6 ;  /* 0x00000006ff107e24 */ /* 0x000fe4000f8e00ff */
[----:B------:R-:W-:-:S07]  /*110b0*/  IMAD.MOV.U32 R18, RZ, RZ, RZ ;  /* 0x000000ffff127224 */ /* 0x000fce00078e00ff */
.L_x_1449:
[----:B------:R-:W-:-:S13]  /*110c0*/  ISETP.NE.AND P0, PT, R5, RZ, PT ;  /* 0x000000ff0500720c */ /* 0x000fda0003f05270 */
[----:B------:R-:W0:Y:S01]  /*110d0*/  @!P0 S2R R3, SR_CgaCtaId ;  /* 0x0000000000038919 */ /* 0x000e220000008800 */
[----:B------:R-:W-:-:S04]  /*110e0*/  @!P0 MOV R0, 0x400 ;  /* 0x0000040000008802 */ /* 0x000fc80000000f00 */
[----:B0-----:R-:W-:-:S05]  /*110f0*/  @!P0 LEA R0, R3, R0, 0x18 ;  /* 0x0000000003008211 */ /* 0x001fca00078ec0ff */
[----:B------:R2:W-:Y:S01]  /*11100*/  @!P0 STS.128 [R0+0x324d0], R16 ;  /* 0x0324d01000008388 */ /* 0x0005e20000000c00 */
[----:B------:R-:W-:Y:S06]  /*11110*/  BAR.ARV 0x5, 0x180 ;  /* 0x0146000000007b1d */ /* 0x000fec0000002000 */
.L_x_1442:
        /* <DEDUP_REMOVED lines=16> */
[C---:B0-----:R-:W-:Y:S02]  /*11220*/  LOP3.LUT R2, R0.reuse, 0x1f8, RZ, 0xc0, !PT ;  /* 0x000001f800027812 */ /* 0x041fe400078ec0ff */
        /* <DEDUP_REMOVED lines=12> */
[----:B------:R-:W-:Y:S01]  /*112f0*/  STL [R1+0x68], RZ ;  /* 0x000068ff01007387 */ /* 0x000fe20000100800 */
[----:B0-----:R-:W-:-:S03]  /*11300*/  IMAD.MOV.U32 R4, RZ, RZ, 0x1 ;  /* 0x00000001ff047424 */ /* 0x001fc600078e00ff */
[----:B------:R0:W-:Y:S01]  /*11310*/  STL [R1+0x20], R2 ;  /* 0x0000200201007387 */ /* 0x0001e20000100800 */
[----:B-1----:R-:W-:-:S03]  /*11320*/  LOP3.LUT R3, R0, 0x40, RZ, 0xfc, !PT ;  /* 0x0000004000037812 */ /* 0x002fc600078efcff */
[----:B------:R1:W-:Y:S04]  /*11330*/  STL [R1+0xc], RZ ;  /* 0x00000cff01007387 */ /* 0x0003e80000100800 */
[----:B------:R1:W-:Y:S01]  /*11340*/  STL [R1+0x8], RZ ;  /* 0x000008ff01007387 */ /* 0x0003e20000100800 */
[----:B0-----:R-:W-:-:S03]  /*11350*/  LOP3.LUT R2, R0, 0x80, RZ, 0xfc, !PT ;  /* 0x0000008000027812 */ /* 0x001fc600078efcff */
[----:B------:R1:W-:Y:S01]  /*11360*/  STL [R1+0x1c], R4 ;  /* 0x00001c0401007387 */ /* 0x0003e20000100800 */
[----:B------:R-:W-:-:S07]  /*11370*/  LOP3.LUT R0, R0, 0xc0, RZ, 0xfc, !PT ;  /* 0x000000c000007812 */ /* 0x000fce00078efcff */
.L_x_1596:
[----:B01----:R-:W0:Y:S02]  /*11380*/  LDC.64 R2, c[0x0][0xd88] ;  /* 0x00036200ff027b82 */ /* 0x003e240000000a00 */
[----:B0-----:R-:W-:-:S05]  /*11390*/  IMAD.WIDE R2, R19, 0x4, R2 ;  /* 0x0000000413027825 */ /* 0x001fca00078e0202 */
[----:B------:R-:W1:Y:S01]  /*113a0*/  LDG.E R15, desc[UR60][R2.64] ;  /* 0x0000003c020f7981 */ /* 0x000e62000c1e1900 */
[----:B------:R-:W-:Y:S05]  /*113b0*/  YIELD ;  /* 0x0000000000007946 */ /* 0x000fea0003800000 */
[----:B------:R-:W-:Y:S01]  /*113c0*/  ULDC.64 UR4, c[0x0][0xb20] ;  /* 0x0002c80000047ab9 */ /* 0x000fe20000000a00 */
[----:B--2---:R-:W-:Y:S01]  /*113d0*/  IMAD.MOV.U32 R0, RZ, RZ, RZ ;  /* 0x000000ffff007224 */ /* 0x004fe200078e00ff */
[----:B------:R-:W-:Y:S02]  /*113e0*/  ISETP.NE.U32.AND P0, PT, RZ, UR4, PT ;  /* 0x00000004ff007c0c */ /* 0x000fe4000bf05070 */
[----:B-----5:R-:W-:Y:S01]  /*113f0*/  CS2R R8, SRZ ;  /* 0x0000000000087805 */ /* 0x020fe2000001ff00 */
[----:B------:R-:W-:Y:S01]  /*11400*/  ULDC.64 UR10, c[0x0][0xb10] ;  /* 0x0002c400000a7ab9 */ /* 0x000fe20000000a00 */
[----:B------:R-:W-:Y:S01]  /*11410*/  ULDC.64 UR8, c[0x0][0xb08] ;  /* 0x0002c20000087ab9 */ /* 0x000fe20000000a00 */
[----:B------:R-:W-:Y:S01]  /*11420*/  ISETP.NE.AND.EX P0, PT, RZ, UR5, PT, P0 ;  /* 0x00000005ff007c0c */ /* 0x000fe2000bf05300 */
[----:B------:R-:W-:Y:S01]  /*11430*/  ULDC.64 UR6, c[0x0][0xb00] ;  /* 0x0002c00000067ab9 */ /* 0x000fe20000000a00 */
[----:B-1----:R-:W-:Y:S01]  /*11440*/  SHF.R.S32.HI R4, RZ, 0x1f, R15 ;  /* 0x0000001fff047819 */ /* 0x002fe2000001140f */
        /* <DEDUP_REMOVED lines=8> */
[----:B------:R1:W5:Y:S01]  /*114d0*/  @P0 LDG.E R0, desc[UR60][R2.64] ;  /* 0x0000003c02000981 */ /* 0x000362000c1e1900 */
[----:B------:R-:W-:Y:S01]  /*114e0*/  ISETP.NE.AND.EX P2, PT, RZ, UR5, PT, P2 ;  /* 0x00000005ff007c0c */ /* 0x000fe2000bf45320 */
[----:B------:R-:W-:Y:S01]  /*114f0*/  IMAD.MOV.U32 R12, RZ, RZ, RZ ;  /* 0x000000ffff0c7224 */ /* 0x000fe200078e00ff */
[----:B------:R-:W-:Y:S01]  /*11500*/  ISETP.NE.U32.AND P3, PT, RZ, UR10, PT ;  /* 0x0000000aff007c0c */ /* 0x000fe2000bf65070 */
[----:B------:R-:W-:Y:S01]  /*11510*/  STL [R1], R14 ;  /* 0x0000000e01007387 */ /* 0x000fe20000100800 */
[----:B------:R-:W-:Y:S02]  /*11520*/  ISETP.NE.U32.AND P0, PT, RZ, UR6, PT ;  /* 0x00000006ff007c0c */ /* 0x000fe4000bf05070 */
[----:B------:R-:W-:Y:S01]  /*11530*/  ISETP.NE.AND.EX P3, PT, RZ, UR11, PT, P3 ;  /* 0x0000000bff007c0c */ /* 0x000fe2000bf65330 */
[----:B------:R-:W-:Y:S01]  /*11540*/  STL [R1+0x24], R13 ;  /* 0x0000240d01007387 */ /* 0x000fe20000100800 */
[----:B------:R-:W-:Y:S02]  /*11550*/  ISETP.NE.U32.AND P1, PT, RZ, UR8, PT ;  /* 0x00000008ff007c0c */ /* 0x000fe4000bf25070 */
[----:B-1----:R-:W-:-:S02]  /*11560*/  IADD3 R2, P4, R14, UR4, RZ ;  /* 0x000000040e027c10 */ /* 0x002fc4000ff9e0ff */
[----:B------:R-:W-:Y:S02]  /*11570*/  ISETP.NE.AND.EX P0, PT, RZ, UR7, PT, P0 ;  /* 0x00000007ff007c0c */ /* 0x000fe4000bf05300 */
[C---:B------:R-:W-:Y:S02]  /*11580*/  IADD3.X R3, R13.reuse, UR5, RZ, P4, !PT ;  /* 0x000000050d037c10 */ /* 0x040fe4000a7fe4ff */
[C---:B0-----:R-:W-:Y:S02]  /*11590*/  IADD3 R4, P4, R14.reuse, UR8, RZ ;  /* 0x000000080e047c10 */ /* 0x041fe4000ff9e0ff */
[----:B------:R-:W-:Y:S01]  /*115a0*/  ISETP.NE.AND.EX P1, PT, RZ, UR9, PT, P1 ;  /* 0x00000009ff007c0c */ /* 0x000fe2000bf25310 */
[----:B------:R-:W2:Y:S01]  /*115b0*/  @P2 LDG.E R8, desc[UR60][R2.64] ;  /* 0x0000003c02082981 */ /* 0x000ea2000c1e1900 */
[----:B------:R-:W-:Y:S01]  /*115c0*/  IADD3.X R5, R13, UR9, RZ, P4, !PT ;  /* 0x000000090d057c10 */ /* 0x000fe2000a7fe4ff */
[----:B------:R-:W-:Y:S01]  /*115d0*/  ULDC UR4, c[0x0][0x288] ;  /* 0x0000a20000047ab9 */ /* 0x000fe20000000800 */
[----:B------:R-:W-:-:S02]  /*115e0*/  @P3 IADD3 R10, P4, R14, UR10, RZ ;  /* 0x0000000a0e0a3c10 */ /* 0x000fc4000ff9e0ff */
[----:B------:R-:W-:Y:S02]  /*115f0*/  IADD3 R6, P5, R14, UR6, RZ ;  /* 0x000000060e067c10 */ /* 0x000fe4000ffbe0ff */
[C---:B------:R-:W-:Y:S02]  /*11600*/  @P3 IADD3.X R11, R13.reuse, UR11, RZ, P4, !PT ;  /* 0x0000000b0d0b3c10 */ /* 0x040fe4000a7fe4ff */
[----:B------:R-:W-:-:S03]  /*11610*/  IADD3.X R7, R13, UR7, RZ, P5, !PT ;  /* 0x000000070d077c10 */ /* 0x000fc6000affe4ff */
        /* <DEDUP_REMOVED lines=16> */
[----:B----4-:R-:W-:Y:S06]  /*11720*/  @P3 BRA `(.L_x_1451) ;  /* 0x0000000000143947 */ /* 0x010fec0003800000 */
[----:B------:R-:W-:Y:S05]  /*11730*/  @!P2 BRA `(.L_x_1451) ;  /* 0x000000000010a947 */ /* 0x000fea0003800000 */
[----:B------:R-:W2:Y:S04]  /*11740*/  LDG.E R11, desc[UR60][R2.64] ;  /* 0x0000003c020b7981 */ /* 0x000ea8000c1e1900 */
[----:B------:R-:W2:Y:S02]  /*11750*/  LDG.E R2, desc[UR60][R2.64+0x4] ;  /* 0x0000043c02027981 */ /* 0x000ea4000c1e1900 */
[----:B--2---:R-:W-:-:S05]  /*11760*/  IMAD.IADD R2, R2, 0x1, -R11 ;  /* 0x0000000102027824 */ /* 0x004fca00078e0a0b */
[----:B------:R0:W-:Y:S02]  /*11770*/  STL [R1+0x44], R2 ;  /* 0x0000440201007387 */ /* 0x0001e40000100800 */
.L_x_1451:
        /* <DEDUP_REMOVED lines=12> */
.L_x_1452:
[----:B------:R-:W-:Y:S05]  /*11840*/  @!P0 BRA `(.L_x_1453) ;  /* 0x00000000000c8947 */ /* 0x000fea0003800000 */
[----:B------:R-:W2:Y:S04]  /*11850*/  LDG.E R8, desc[UR60][R6.64] ;  /* 0x0000003c06087981 */ /* 0x000ea8000c1e1900 */
[----:B------:R-:W2:Y:S02]  /*11860*/  LDG.E R6, desc[UR60][R6.64+0x4] ;  /* 0x0000043c06067981 */ /* 0x000ea4000c1e1900 */
[----:B--2---:R-:W-:-:S07]  /*11870*/  IMAD.IADD R8, R6, 0x1, -R8 ;  /* 0x0000000106087824 */ /* 0x004fce00078e0a08 */
.L_x_1453:
[----:B0-----:R-:W2:Y:S01]  /*11880*/  @P1 LDG.E R2, desc[UR60][R4.64] ;  /* 0x0000003c04021981 */ /* 0x001ea2000c1e1900 */
[----:B-----5:R-:W-:-:S03]  /*11890*/  IMAD.IADD R0, R8, 0x1, -R0 ;  /* 0x0000000108007824 */ /* 0x020fc600078e0a00 */
[----:B------:R-:W2:Y:S01]  /*118a0*/  @P1 LDG.E R4, desc[UR60][R4.64+0x4] ;  /* 0x0000043c04041981 */ /* 0x000ea2000c1e1900 */
[----:B------:R-:W-:Y:S01]  /*118b0*/  BSSY B0, `(.L_x_1454) ;  /* 0x0000150000007945 */ /* 0x000fe20003800000 */
[----:B--2---:R-:W-:-:S04]  /*118c0*/  @P1 IMAD.IADD R10, R4, 0x1, -R2 ;  /* 0x00000001040a1824 */ /* 0x004fc800078e0a02 */
[----:B------:R-:W-:-:S04]  /*118d0*/  IMAD.IADD R3, R0, 0x1, R10 ;  /* 0x0000000100037824 */ /* 0x000fc800078e020a */
[----:B------:R-:W-:-:S04]  /*118e0*/  VIADD R2, R3, 0x5f ;  /* 0x0000005f03027836 */ /* 0x000fc80000000000 */
[----:B------:R-:W-:Y:S01]  /*118f0*/  IMAD.HI R2, R2, 0x2aaaaaab, RZ ;  /* 0x2aaaaaab02027827 */ /* 0x000fe200078e02ff */
[----:B------:R0:W-:Y:S04]  /*11900*/  STL [R1+0x7c], R3 ;  /* 0x00007c0301007387 */ /* 0x0001e80000100800 */
[----:B0-----:R-:W-:-:S04]  /*11910*/  SHF.R.U32.HI R3, RZ, 0x1f, R2 ;  /* 0x0000001fff037819 */ /* 0x001fc80000011602 */
[----:B------:R-:W-:-:S05]  /*11920*/  LEA.HI.SX32 R4, R2, R3, 0x1c ;  /* 0x0000000302047211 */ /* 0x000fca00078fe2ff */
[--C-:B------:R-:W-:Y:S02]  /*11930*/  IMAD R2, R4, 0x60, -R0.reuse ;  /* 0x0000006004027824 */ /* 0x100fe400078e0a00 */
[----:B------:R-:W-:-:S03]  /*11940*/  IMAD.MOV R0, RZ, RZ, -R0 ;  /* 0x000000ffff007224 */ /* 0x000fc600078e0a00 */
[----:B------:R-:W-:Y:S02]  /*11950*/  VIMNMX R10, R2, R10, PT ;  /* 0x0000000a020a7248 */ /* 0x000fe40003fe0100 */
[----:B------:R-:W-:-:S04]  /*11960*/  VIMNMX R0, RZ, R0, !PT ;  /* 0x00000000ff007248 */ /* 0x000fc80007fe0100 */
[----:B------:R-:W-:Y:S01]  /*11970*/  ISETP.GT.AND P0, PT, R10, R0, PT ;  /* 0x000000000a00720c */ /* 0x000fe20003f04270 */
[----:B------:R-:W-:-:S05]  /*11980*/  IMAD.WIDE.U32 R2, R0, -0x55555555, RZ ;  /* 0xaaaaaaab00027825 */ /* 0x000fca00078e00ff */
[----:B------:R-:W-:-:S07]  /*11990*/  SHF.R.U32.HI R2, RZ, 0x6, R3 ;  /* 0x00000006ff027819 */ /* 0x000fce0000011603 */
[----:B------:R-:W-:-:S04]  /*119a0*/  @P0 VIADD R10, R10, 0x5f ;  /* 0x0000005f0a0a0836 */ /* 0x000fc80000000000 */
[----:B------:R-:W-:Y:S01]  /*119b0*/  @P0 IMAD.HI R0, R10, 0x2aaaaaab, RZ ;  /* 0x2aaaaaab0a000827 */ /* 0x000fe200078e02ff */
[----:B------:R0:W-:Y:S04]  /*119c0*/  STL [R1+0x38], R4 ;  /* 0x0000380401007387 */ /* 0x0001e80000100800 */
[----:B------:R-:W-:Y:S01]  /*119d0*/  @P0 SHF.R.U32.HI R3, RZ, 0x1f, R0 ;  /* 0x0000001fff030819 */ /* 0x000fe20000011600 */
[----:B------:R-:W-:-:S03]  /*119e0*/  IMAD.MOV.U32 R7, RZ, RZ, R2 ;  /* 0x000000ffff077224 */ /* 0x000fc600078e0002 */
[----:B------:R-:W-:-:S04]  /*119f0*/  @P0 LEA.HI.SX32 R7, R0, R3, 0x1c ;  /* 0x0000000300070211 */ /* 0x000fc800078fe2ff */
[----:B------:R-:W-:Y:S02]  /*11a00*/  ISETP.GT.AND P2, PT, R7, R2, PT ;  /* 0x000000020700720c */ /* 0x000fe40003f44270 */
[----:B------:R-:W-:-:S11]  /*11a10*/  PLOP3.LUT P0, PT, PT, PT, PT, 0x80, 0x0 ;  /* 0x000000000000781c */ /* 0x000fd60003f0f070 */
[----:B0-----:R-:W-:Y:S05]  /*11a20*/  @!P2 BRA `(.L_x_1455) ;  /* 0x0000001000e0a947 */ /* 0x001fea0003800000 */
[----:B------:R-:W-:Y:S01]  /*11a30*/  UMOV UR4, 0xffffffff ;  /* 0xffffffff00047882 */ /* 0x000fe20000000000 */
[----:B------:R-:W-:Y:S02]  /*11a40*/  SEL R0, R11, RZ, !P1 ;  /* 0x000000ff0b007207 */ /* 0x000fe40004800000 */
[----:B------:R-:W-:Y:S05]  /*11a50*/  BRA.DIV UR4, `(.L_x_1456) ;  /* 0x0000007e04187947 */ /* 0x000fea000b800000 */
[----:B------:R-:W0:Y:S02]  /*11a60*/  S2R R3, SR_TID.X ;  /* 0x0000000000037919 */ /* 0x000e240000002100 */
[----:B0-----:R-:W-:-:S04]  /*11a70*/  SHF.R.U32.HI R3, RZ, 0x5, R3 ;  /* 0x00000005ff037819 */ /* 0x001fc80000011603 */
[----:B------:R-:W-:-:S05]  /*11a80*/  LOP3.LUT R3, R3, 0x3, RZ, 0xc0, !PT ;  /* 0x0000000303037812 */ /* 0x000fca00078ec0ff */
[----:B------:R0:W1:Y:S02]  /*11a90*/  SHFL.IDX PT, R14, R3, RZ, 0x1f ;  /* 0x00001fff030e7589 */ /* 0x00006400000e0000 */
.L_x_1646:
[----:B-1----:R-:W-:Y:S02]  /*11aa0*/  ISETP.NE.AND P0, PT, R14, RZ, PT ;  /* 0x000000ff0e00720c */ /* 0x002fe40003f05270 */
[----:B------:R-:W-:-:S11]  /*11ab0*/  PLOP3.LUT P6, PT, PT, PT, PT, 0x8, 0x0 ;  /* 0x000000000000781c */ /* 0x000fd60003fce170 */
[----:B------:R-:W-:Y:S05]  /*11ac0*/  @P0 BRA `(.L_x_1457) ;  /* 0x00000000000c0947 */ /* 0x000fea0003800000 */
[----:B------:R-:W-:-:S03]  /*11ad0*/  UMOV UR4, 0xffffffff ;  /* 0xffffffff00047882 */ /* 0x000fc60000000000 */
[----:B------:R-:W-:Y:S05]  /*11ae0*/  BRA.DIV UR4, `(.L_x_1458) ;  /* 0x0000007e04287947 */ /* 0x000fea000b800000 */
[----:B------:R-:W-:-:S13]  /*11af0*/  ELECT P6, URZ, PT ;  /* 0x00000000003f782f */ /* 0x000fda00038c0000 */
.L_x_1457:
        /* <DEDUP_REMOVED lines=10> */
.L_x_1649:
[----:B------:R-:W-:Y:S05]  /*11ba0*/  BSYNC B1 ;  /* 0x0000000000017941 */ /* 0x000fea0003800000 */
.L_x_1459:
        /* <DEDUP_REMOVED lines=14> */
.L_x_1650:
[----:B------:R-:W-:Y:S05]  /*11c90*/  BSYNC B2 ;  /* 0x0000000000027941 */ /* 0x000fea0003800000 */
.L_x_1463:
        /* <DEDUP_REMOVED lines=9> */
.L_x_1466:
[----:B------:R-:W-:Y:S05]  /*11d30*/  BSYNC B2 ;  /* 0x0000000000027941 */ /* 0x000fea0003800000 */
.L_x_1465:
        /* <DEDUP_REMOVED lines=14> */
.L_x_1467:
        /* <DEDUP_REMOVED lines=13> */
.L_x_1651:
[----:B------:R-:W-:Y:S05]  /*11ef0*/  BSYNC B2 ;  /* 0x0000000000027941 */ /* 0x000fea0003800000 */
.L_x_1468:
        /* <DEDUP_REMOVED lines=11> */
.L_x_1471:
[----:B------:R-:W-:Y:S05]  /*11fb0*/  BSYNC B2 ;  /* 0x0000000000027941 */ /* 0x000fea0003800000 */
.L_x_1470:
        /* <DEDUP_REMOVED lines=9> */
[----:B--2---:R-:W-:-:S04]  /*12050*/  IMAD R6, R5, 0xc000, R6 ;  /* 0x0000c00005067824 */ /* 0x004fc800078e0206 */
[----:B------:R-:W-:-:S08]  /*12060*/  VIADD R5, R6, 0x400 ;  /* 0x0000040006057836 */ /* 0x000fd00000000000 */
.L_x_1472:
        /* <DEDUP_REMOVED lines=15> */
.L_x_1473:
        /* <DEDUP_REMOVED lines=15> */
.L_x_1474:
        /* <DEDUP_REMOVED lines=15> */
.L_x_1475:
        /* <DEDUP_REMOVED lines=10> */
.L_x_1462:
[----:B------:R-:W-:Y:S05]  /*123e0*/  BSYNC B1 ;  /* 0x0000000000017941 */ /* 0x000fea0003800000 */
.L_x_1461:
        /* <DEDUP_REMOVED lines=13> */
.L_x_1491:
        /* <DEDUP_REMOVED lines=14> */
.L_x_1652:
[----:B------:R-:W-:Y:S05]  /*125a0*/  BSYNC B2 ;  /* 0x0000000000027941 */ /* 0x000fea0003800000 */
.L_x_1478:
        /* <DEDUP_REMOVED lines=9> */
.L_x_1481:
[----:B------:R-:W-:Y:S05]  /*12640*/  BSYNC B2 ;  /* 0x0000000000027941 */ /* 0x000fea0003800000 */
.L_x_1480:
        /* <DEDUP_REMOVED lines=13> */
.L_x_1482:
        /* <DEDUP_REMOVED lines=13> */
.L_x_1653:
[----:B------:R-:W-:Y:S05]  /*127f0*/  BSYNC B2 ;  /* 0x0000000000027941 */ /* 0x000fea0003800000 */
.L_x_1483:
        /* <DEDUP_REMOVED lines=11> */
.L_x_1486:
[----:B------:R-:W-:Y:S05]  /*128b0*/  BSYNC B2 ;  /* 0x0000000000027941 */ /* 0x000fea0003800000 */
.L_x_1485:
        /* <DEDUP_REMOVED lines=11> */
.L_x_1487:
        /* <DEDUP_REMOVED lines=15> */
.L_x_1488:
        /* <DEDUP_REMOVED lines=15> */
.L_x_1489:
        /* <DEDUP_REMOVED lines=15> */
.L_x_1490:
        /* <DEDUP_REMOVED lines=10> */
.L_x_1477:
[----:B------:R-:W-:Y:S05]  /*12ce0*/  BSYNC B1 ;  /* 0x0000000000017941 */ /* 0x000fea0003800000 */
.L_x_1476:
        /* <DEDUP_REMOVED lines=12> */
.L_x_1455:
[----:B------:R-:W-:Y:S05]  /*12db0*/  BSYNC B0 ;  /* 0x0000000000007941 */ /* 0x000fea0003800000 */
.L_x_1454:
        /* <DEDUP_REMOVED lines=11> */
[----:B------:R-:W-:Y:S01]  /*12e70*/  VOTEU.ANY UR4, UPT, PT ;  /* 0x0000000000047886 */ /* 0x000fe200038e0100 */
[----:B------:R-:W1:Y:S01]  /*12e80*/  LDC.64 R4, c[0x0][0xd60] ;  /* 0x00035800ff047b82 */ /* 0x000e620000000a00 */
[----:B------:R-:W0:Y:S02]  /*12e90*/  FLO.U32 R0, UR4 ;  /* 0x0000000400007d00 */ /* 0x000e2400080e0000 */
[----:B0-----:R-:W-:-:S06]  /*12ea0*/  ISETP.EQ.U32.AND P0, PT, R0, R2, PT ;  /* 0x000000020000720c */ /* 0x001fcc0003f02070 */
[----:B------:R-:W1:Y:S07]  /*12eb0*/  POPC R2, UR4 ;  /* 0x0000000400027d09 */ /* 0x000e6e0008000000 */
[----:B-1----:R-:W2:Y:S04]  /*12ec0*/  @P0 ATOMG.E.ADD.STRONG.GPU PT, R2, desc[UR60][R4.64], R2 ;  /* 0x00000002040209a8 */ /* 0x002ea800081ee1fc */
[----:B--2---:R0:W1:Y:S02]  /*12ed0*/  SHFL.IDX PT, R2, R2, R0, 0x1f ;  /* 0x00001f0002027589 */ /* 0x00406400000e0000 */
[----:B0-----:R-:W0:Y:S02]  /*12ee0*/  S2R R0, SR_LTMASK ;  /* 0x0000000000007919 */ /* 0x001e240000003900 */
[----:B0-----:R-:W-:-:S06]  /*12ef0*/  LOP3.LUT R0, R0, UR4, RZ, 0xc0, !PT ;  /* 0x0000000400007c12 */ /* 0x001fcc000f8ec0ff */
[----:B------:R-:W1:Y:S02]  /*12f00*/  POPC R0, R0 ;  /* 0x0000000000007309 */ /* 0x000e640000000000 */
[----:B-1----:R-:W-:Y:S01]  /*12f10*/  IADD3 R16, R2, UR36, R0 ;  /* 0x0000002402107c10 */ /* 0x002fe2000fffe000 */
[----:B------:R-:W-:Y:S06]  /*12f20*/  BRA `(.L_x_1494) ;  /* 0x0000004c00747947 */ /* 0x000fec0003800000 */
.L_x_1493:
        /* <DEDUP_REMOVED lines=21> */
.L_x_1496:
[----:B------:R-:W-:Y:S05]  /*13080*/  BSYNC B6 ;  /* 0x0000000000067941 */ /* 0x000fea0003800000 */
.L_x_1495:
        /* <DEDUP_REMOVED lines=21> */
.L_x_1499:
        /* <DEDUP_REMOVED lines=16> */
.L_x_1498:
[----:B------:R-:W-:Y:S05]  /*132e0*/  BSYNC B6 ;  /* 0x0000000000067941 */ /* 0x000fea0003800000 */
.L_x_1497:
        /* <DEDUP_REMOVED lines=26> */
.L_x_1656:
        /* <DEDUP_REMOVED lines=11> */
.L_x_1659:
        /* <DEDUP_REMOVED lines=25> */
.L_x_1503:
[----:B------:R-:W2:Y:S04]  /*136d0*/  LDL R7, [R1+0x4] ;  /* 0x0000040001077983 */ /* 0x000ea80000100800 */
[----:B01----:R-:W2:Y:S04]  /*136e0*/  LDL R0, [R1+0x8] ;  /* 0x0000080001007983 */ /* 0x003ea80000100800 */
[----:B------:R-:W3:Y:S01]  /*136f0*/  LDL R2, [R1+0x1c] ;  /* 0x00001c0001027983 */ /* 0x000ee20000100800 */
[----:B--2---:R-:W-:Y:S01]  /*13700*/  IMAD R0, R0, 0x8, R7 ;  /* 0x0000000800007824 */ /* 0x004fe200078e0207 */
[----:B---3--:R-:W-:-:S04]  /*13710*/  SHF.L.U32 R2, R2, 0x1f, RZ ;  /* 0x0000001f02027819 */ /* 0x008fc800000006ff */
[----:B------:R-:W0:Y:S02]  /*13720*/  SYNCS.PHASECHK.TRANS64.TRYWAIT P0, [R0+URZ+0x32440], R2 ;  /* 0x03244002000075a7 */ /* 0x000e24000800017f */
[----:B0-----:R-:W-:Y:S05]  /*13730*/  @!P0 BRA `(.L_x_1504) ;  /* 0x0000006000f08947 */ /* 0x001fea0003800000 */
.L_x_1660:
        /* <DEDUP_REMOVED lines=11> */
.L_x_1505:
        /* <DEDUP_REMOVED lines=27> */
.L_x_1501:
[----:B0-----:R-:W2:Y:S04]  /*139a0*/  LDL R0, [R1+0x4] ;  /* 0x0000040001007983 */ /* 0x001ea80000100800 */
[----:B------:R-:W3:Y:S04]  /*139b0*/  LDL.LU R4, [R1+0x2c] ;  /* 0x00002c0001047983 */ /* 0x000ee80000300800 */
[----:B------:R-:W4:Y:S04]  /*139c0*/  LDL.LU R3, [R1+0x4c] ;  /* 0x00004c0001037983 */ /* 0x000f280000300800 */
[----:B-1----:R-:W5:Y:S01]  /*139d0*/  LDL R2, [R1+0x34] ;  /* 0x0000340001027983 */ /* 0x002f620000100800 */
[----:B------:R-:W-:Y:S05]  /*139e0*/  WARPSYNC.ALL ;  /* 0x0000000000007948 */ /* 0x000fea0003800000 */
[----:B------:R-:W-:Y:S01]  /*139f0*/  ULDC.64 UR4, c[0x0][0xaf8] ;  /* 0x0002be0000047ab9 */ /* 0x000fe20000000a00 */
[----:B------:R-:W-:Y:S01]  /*13a00*/  BSSY B6, `(.L_x_1506) ;  /* 0x000001f000067945 */ /* 0x000fe20003800000 */
[----:B------:R-:W-:Y:S01]  /*13a10*/  BAR.SYNC.DEFER_BLOCKING 0x8, 0x180 ;  /* 0x0206000000007b1d */ /* 0x000fe20000010000 */
[----:B------:R-:W-:-:S04]  /*13a20*/  ISETP.NE.U32.AND P0, PT, RZ, UR4, PT ;  /* 0x00000004ff007c0c */ /* 0x000fc8000bf05070 */
[----:B------:R-:W-:Y:S01]  /*13a30*/  ISETP.NE.AND.EX P0, PT, RZ, UR5, PT, P0 ;  /* 0x00000005ff007c0c */ /* 0x000fe2000bf05300 */
[----:B--2---:R-:W-:-:S05]  /*13a40*/  VIADD R0, R0, 0x18400 ;  /* 0x0001840000007836 */ /* 0x004fca0000000000 */
[----:B------:R-:W-:Y:S02]  /*13a50*/  LOP3.LUT P1, RZ, R0, 0x3ff, RZ, 0xc0, !PT ;  /* 0x000003ff00ff7812 */ /* 0x000fe4000782c0ff */
[----:B---3--:R-:W-:Y:S02]  /*13a60*/  SEL R0, R4, RZ, !P0 ;  /* 0x000000ff04007207 */ /* 0x008fe40004000000 */
[----:B----4-:R-:W-:-:S03]  /*13a70*/  SEL R3, R3, RZ, !P0 ;  /* 0x000000ff03037207 */ /* 0x010fc60004000000 */
[----:B------:R0:W-:Y:S01]  /*13a80*/  STL [R1+0x40], R0 ;  /* 0x0000400001007387 */ /* 0x0001e20000100800 */
[----:B-----5:R-:W-:-:S03]  /*13a90*/  SHF.R.S32.HI R2, RZ, 0x1f, R2 ;  /* 0x0000001fff027819 */ /* 0x020fc60000011402 */
[----:B------:R1:W-:Y:S01]  /*13aa0*/  STL [R1+0x64], R3 ;  /* 0x0000640301007387 */ /* 0x0003e20000100800 */
[----:B0-----:R-:W-:-:S05]  /*13ab0*/  SHF.R.S32.HI R0, RZ, 0x1f, R18 ;  /* 0x0000001fff007819 */ /* 0x001fca0000011412 */
[----:B------:R1:W-:Y:S04]  /*13ac0*/  STL [R1+0x5c], R0 ;  /* 0x00005c0001007387 */ /* 0x0003e80000100800 */
[----:B------:R1:W-:Y:S01]  /*13ad0*/  STL [R1+0x50], R2 ;  /* 0x0000500201007387 */ /* 0x0003e20000100800 */
[----:B------:R-:W-:Y:S05]  /*13ae0*/  @!P1 BRA `(.L_x_1507) ;  /* 0x0000000000409947 */ /* 0x000fea0003800000 */
[----:B-1----:R-:W-:Y:S01]  /*13af0*/  MOV R2, 0x0 ;  /* 0x0000000000027802 */ /* 0x002fe20000000f00 */
        /* <DEDUP_REMOVED lines=15> */
.L_x_1507:
[----:B------:R-:W-:Y:S05]  /*13bf0*/  BSYNC B6 ;  /* 0x0000000000067941 */ /* 0x000fea0003800000 */
.L_x_1506:
[----:B------:R-:W2:Y:S01]  /*13c00*/  LDL R4, [R1+0x50] ;  /* 0x0000500001047983 */ /* 0x000ea20000100800 */
[----:B------:R-:W0:Y:S03]  /*13c10*/  LDC R7, c[0x0][0x448] ;  /* 0x00011200ff077b82 */ /* 0x000e260000000800 */
[----:B------:R-:W3:Y:S04]  /*13c20*/  LDL R10, [R1+0x34] ;  /* 0x00003400010a7983 */ /* 0x000ee80000100800 */
[----:B------:R-:W4:Y:S01]  /*13c30*/  LDL R9, [R1+0x5c] ;  /* 0x00005c0001097983 */ /* 0x000f220000100800 */
[----:B-1----:R-:W1:Y:S01]  /*13c40*/  S2R R2, SR_TID.X ;  /* 0x0000000000027919 */ /* 0x002e620000002100 */
[----:B------:R-:W1:Y:S02]  /*13c50*/  S2R R0, SR_TID.X ;  /* 0x0000000000007919 */ /* 0x000e640000002100 */
[----:B------:R-:W4:Y:S04]  /*13c60*/  LDL R8, [R1+0x64] ;  /* 0x0000640001087983 */ /* 0x000f280000100800 */
[----:B------:R-:W4:Y:S01]  /*13c70*/  LDL R6, [R1+0x40] ;  /* 0x0000400001067983 */ /* 0x000f220000100800 */
[----:B0-----:R-:W-:Y:S01]  /*13c80*/  ISETP.NE.AND P0, PT, R7, 0x1, PT ;  /* 0x000000010700780c */ /* 0x001fe20003f05270 */
[----:B------:R-:W-:Y:S01]  /*13c90*/  IMAD.SHL.U32 R17, R17, 0x80, RZ ;  /* 0x0000008011117824 */ /* 0x000fe200078e00ff */
[----:B------:R-:W-:Y:S01]  /*13ca0*/  ULDC.64 UR4, c[0x0][0x298] ;  /* 0x0000a60000047ab9 */ /* 0x000fe20000000a00 */
[----:B------:R-:W-:-:S10]  /*13cb0*/  ULDC.64 UR6, c[0x0][0x280] ;  /* 0x0000a00000067ab9 */ /* 0x000fd40000000a00 */
[----:B------:R-:W0:Y:S01]  /*13cc0*/  @P0 LDC R3, c[0x0][0x450] ;  /* 0x00011400ff030b82 */ /* 0x000e220000000800 */
[----:B-1----:R-:W-:-:S04]  /*13cd0*/  LOP3.LUT R2, R2, 0x7f, RZ, 0xc0, !PT ;  /* 0x0000007f02027812 */ /* 0x002fc800078ec0ff */
[----:B------:R-:W-:Y:S01]  /*13ce0*/  SHF.R.U32.HI R2, RZ, 0x3, R2 ;  /* 0x00000003ff027819 */ /* 0x000fe20000011602 */
[----:B------:R-:W-:-:S05]  /*13cf0*/  IMAD.SHL.U32 R0, R0, 0x10, RZ ;  /* 0x0000001000007824 */ /* 0x000fca00078e00ff */
[----:B------:R-:W-:Y:S02]  /*13d00*/  LOP3.LUT R0, R2, 0x70, R0, 0xf8, !PT ;  /* 0x0000007002007812 */ /* 0x000fe400078ef800 */
[----:B------:R-:W1:Y:S02]  /*13d10*/  @P0 LDC R2, c[0x0][0x44c] ;  /* 0x00011300ff020b82 */ /* 0x000e640000000800 */
[----:B------:R-:W-:-:S05]  /*13d20*/  LOP3.LUT R5, R0, R17, RZ, 0xfc, !PT ;  /* 0x0000001100057212 */ /* 0x000fca00078efcff */
[----:B------:R-:W-:Y:S01]  /*13d30*/  IMAD.MOV.U32 R0, RZ, RZ, R5 ;  /* 0x000000ffff007224 */ /* 0x000fe200078e0005 */
[----:B------:R4:W-:Y:S01]  /*13d40*/  STL [R1+0x2c], R5 ;  /* 0x00002c0501007387 */ /* 0x0009e20000100800 */
[----:B-1----:R-:W-:-:S05]  /*13d50*/  @P0 IMAD.HI.U32 R2, R5, R2, RZ ;  /* 0x0000000205020227 */ /* 0x002fca00078e00ff */
[----:B0-----:R-:W-:Y:S01]  /*13d60*/  @P0 SHF.R.U32.HI R0, RZ, R3, R2 ;  /* 0x00000003ff000219 */ /* 0x001fe20000011602 */
[----:B--2---:R-:W-:-:S04]  /*13d70*/  IMAD R2, R4, UR4, RZ ;  /* 0x0000000404027c24 */ /* 0x004fc8000f8e02ff */
[C---:B---3--:R-:W-:Y:S02]  /*13d80*/  IMAD R4, R10.reuse, UR5, R2 ;  /* 0x000000050a047c24 */ /* 0x048fe4000f8e0202 */
[----:B------:R-:W-:Y:S01]  /*13d90*/  IMAD.WIDE.U32 R2, R10, UR4, RZ ;  /* 0x000000040a027c25 */ /* 0x000fe2000f8e00ff */
[----:B------:R-:W-:-:S03]  /*13da0*/  ULDC.64 UR4, c[0x0][0x2d8] ;  /* 0x0000b60000047ab9 */ /* 0x000fc60000000a00 */
[----:B------:R-:W-:Y:S02]  /*13db0*/  IMAD.IADD R3, R3, 0x1, R4 ;  /* 0x0000000103037824 */ /* 0x000fe400078e0204 */
[----:B----4-:R-:W-:Y:S02]  /*13dc0*/  IMAD R4, R9, UR4, RZ ;  /* 0x0000000409047c24 */ /* 0x010fe4000f8e02ff */
[----:B------:R0:W5:Y:S01]  /*13dd0*/  LDL R9, [R1+0x14] ;  /* 0x0000140001097983 */ /* 0x0001620000100800 */
[----:B------:R-:W-:-:S04]  /*13de0*/  IMAD.WIDE.U32 R2, R18, UR4, R2 ;  /* 0x0000000412027c25 */ /* 0x000fc8000f8e0002 */
[----:B------:R-:W-:Y:S01]  /*13df0*/  IMAD R4, R18, UR5, R4 ;  /* 0x0000000512047c24 */ /* 0x000fe2000f8e0204 */
[----:B------:R-:W-:-:S03]  /*13e00*/  ULDC.64 UR4, c[0x0][0x2e0] ;  /* 0x0000b80000047ab9 */ /* 0x000fc60000000a00 */
[----:B------:R-:W-:Y:S02]  /*13e10*/  IMAD.IADD R3, R3, 0x1, R4 ;  /* 0x0000000103037824 */ /* 0x000fe400078e0204 */
[----:B------:R-:W-:Y:S02]  /*13e20*/  IMAD R4, R8, UR4, RZ ;  /* 0x0000000408047c24 */ /* 0x000fe4000f8e02ff */
[----:B------:R-:W1:Y:S01]  /*13e30*/  S2R R8, SR_TID.X ;  /* 0x0000000000087919 */ /* 0x000e620000002100 */
        /* <DEDUP_REMOVED lines=10> */
[----:B------:R-:W-:-:S05]  /*13ee0*/  IMAD R0, R7, R0, R5 ;  /* 0x0000000007007224 */ /* 0x000fca00078e0205 */
[----:B------:R-:W-:Y:S01]  /*13ef0*/  SHF.R.S32.HI R6, RZ, 0x1f, R0 ;  /* 0x0000001fff067819 */ /* 0x000fe20000011400 */
[----:B------:R-:W-:Y:S02]  /*13f00*/  IMAD.IADD R3, R3, 0x1, R4 ;  /* 0x0000000103037824 */ /* 0x000fe400078e0204 */
[----:B-1----:R-:W-:Y:S02]  /*13f10*/  IMAD.SHL.U32 R10, R8, 0x8, RZ ;  /* 0x00000008080a7824 */ /* 0x002fe400078e00ff */
[----:B------:R-:W-:Y:S02]  /*13f20*/  IMAD R6, R6, UR4, RZ ;  /* 0x0000000406067c24 */ /* 0x000fe4000f8e02ff */
[----:B------:R-:W-:Y:S01]  /*13f30*/  IMAD.WIDE.U32 R4, R0, UR4, R2 ;  /* 0x0000000400047c25 */ /* 0x000fe2000f8e0002 */
[----:B------:R-:W-:Y:S01]  /*13f40*/  LOP3.LUT R10, R10, 0x38, RZ, 0xc0, !PT ;  /* 0x000000380a0a7812 */ /* 0x000fe200078ec0ff */
[----:B------:R-:W-:Y:S02]  /*13f50*/  ULDC UR4, c[0x0][0x2b8] ;  /* 0x0000ae0000047ab9 */ /* 0x000fe40000000800 */
[----:B------:R-:W-:Y:S01]  /*13f60*/  IMAD R0, R0, UR5, R6 ;  /* 0x0000000500007c24 */ /* 0x000fe2000f8e0206 */
[----:B------:R-:W-:-:S03]  /*13f70*/  LEA R3, P1, R4, UR6, 0x1 ;  /* 0x0000000604037c11 */ /* 0x000fc6000f8208ff */
[----:B------:R-:W-:Y:S01]  /*13f80*/  IMAD.IADD R0, R5, 0x1, R0 ;  /* 0x0000000105007824 */ /* 0x000fe200078e0200 */
[----:B------:R-:W-:Y:S01]  /*13f90*/  ISETP.GE.AND P0, PT, R10, UR4, PT ;  /* 0x000000040a007c0c */ /* 0x000fe2000bf06270 */
[----:B------:R-:W-:Y:S01]  /*13fa0*/  UMOV UR4, 0xffffffff ;  /* 0xffffffff00047882 */ /* 0x000fe20000000000 */
[----:B------:R-:W-:Y:S02]  /*13fb0*/  LOP3.LUT R8, R8, 0x7f, RZ, 0xc0, !PT ;  /* 0x0000007f08087812 */ /* 0x000fe400078ec0ff */
[----:B------:R-:W-:Y:S02]  /*13fc0*/  LEA.HI.X R2, R4, UR7, R0, 0x1, P1 ;  /* 0x0000000704027c11 */ /* 0x000fe400088f0c00 */
[----:B------:R-:W-:Y:S01]  /*13fd0*/  SHF.R.U32.HI R8, RZ, 0x3, R8 ;  /* 0x00000003ff087819 */ /* 0x000fe20000011608 */
[----:B0-----:R-:W-:Y:S06]  /*13fe0*/  BRA.DIV UR4, `(.L_x_1508) ;  /* 0x0000005a04d87947 */ /* 0x001fec000b800000 */
[----:B------:R-:W2:Y:S01]  /*13ff0*/  LDL R6, [R1+0x44] ;  /* 0x0000440001067983 */ /* 0x000ea20000100800 */
[----:B------:R-:W-:-:S03]  /*14000*/  IMAD.IADD R17, R8, 0x1, R17 ;  /* 0x0000000108117824 */ /* 0x000fc600078e0211 */
[----:B------:R-:W0:Y:S01]  /*14010*/  SHFL.IDX PT, R5, R3, RZ, 0x181f ;  /* 0x00181fff03057589 */ /* 0x000e2200000e0000 */
[----:B------:R-:W-:-:S03]  /*14020*/  VIADD R8, R17, 0x10 ;  /* 0x0000001011087836 */ /* 0x000fc60000000000 */
[----:B------:R-:W1:Y:S04]  /*14030*/  SHFL.IDX PT, R4, R2, RZ, 0x181f ;  /* 0x00181fff02047589 */ /* 0x000e6800000e0000 */
[----:B------:R3:W-:Y:S01]  /*14040*/  STL [R1+0x4c], R8 ;  /* 0x00004c0801007387 */ /* 0x0007e20000100800 */
[----:B--2---:R-:W-:-:S03]  /*14050*/  IMAD R0, R6, R7, RZ ;  /* 0x0000000706007224 */ /* 0x004fc600078e02ff */
[----:B------:R-:W2:Y:S02]  /*14060*/  SHFL.IDX PT, R6, R3, 0x1, 0x181f ;  /* 0x00381f0003067f89 */ /* 0x000ea400000e0000 */
[CC--:B------:R-:W-:Y:S02]  /*14070*/  ISETP.GE.AND P1, PT, R17.reuse, R0.reuse, PT ;  /* 0x000000001100720c */ /* 0x0c0fe40003f26270 */
[----:B------:R-:W4:Y:S01]  /*14080*/  SHFL.IDX PT, R7, R2, 0x1, 0x181f ;  /* 0x00381f0002077f89 */ /* 0x000f2200000e0000 */
[----:B------:R-:W-:Y:S01]  /*14090*/  ISETP.GE.AND P2, PT, R8, R0, PT ;  /* 0x000000000800720c */ /* 0x000fe20003f46270 */
[----:B---3--:R-:W-:-:S05]  /*140a0*/  VIADD R8, R17, 0x20 ;  /* 0x0000002011087836 */ /* 0x008fca0000000000 */
[----:B------:R-:W-:Y:S04]  /*140b0*/  STL [R1+0x58], R8 ;  /* 0x0000580801007387 */ /* 0x000fe80000100800 */
[----:B0-----:R-:W-:-:S05]  /*140c0*/  @!P1 LEA R5, P3, R10, R5, 0x1 ;  /* 0x000000050a059211 */ /* 0x001fca00078608ff */
[----:B-1----:R-:W-:-:S05]  /*140d0*/  @!P1 IMAD.X R4, RZ, RZ, R4, P3 ;  /* 0x000000ffff049224 */ /* 0x002fca00018e0604 */
[----:B------:R-:W-:-:S04]  /*140e0*/  @!P1 LOP3.LUT R5, R5, R4, RZ, 0x3c, !PT ;  /* 0x0000000405059212 */ /* 0x000fc800078e3cff */
[----:B------:R-:W-:-:S04]  /*140f0*/  @!P1 LOP3.LUT R4, R5, R4, RZ, 0x3c, !PT ;  /* 0x0000000405049212 */ /* 0x000fc800078e3cff */
[----:B------:R-:W-:-:S05]  /*14100*/  @!P1 LOP3.LUT R5, R5, R4, RZ, 0x3c, !PT ;  /* 0x0000000405059212 */ /* 0x000fca00078e3cff */
[----:B-----5:R2:W-:Y:S02]  /*14110*/  @!P1 LDGSTS.E.BYPASS.LTC128B.128 [R9+0x18400], desc[UR60][R4.64], !P0 ;  /* 0x1840000004099fae */ /* 0x0205e4000c101d7c */
[----:B--2---:R-:W-:Y:S02]  /*14120*/  @!P2 LEA R5, P1, R10, R6, 0x1 ;  /* 0x000000060a05a211 */ /* 0x004fe400078208ff */
[----:B------:R-:W-:Y:S03]  /*14130*/  SHFL.IDX PT, R6, R2, 0x2, 0x181f ;  /* 0x00581f0002067f89 */ /* 0x000fe600000e0000 */
[----:B----4-:R-:W-:Y:S01]  /*14140*/  @!P2 IMAD.X R4, RZ, RZ, R7, P1 ;  /* 0x000000ffff04a224 */ /* 0x010fe200008e0607 */
        /* <DEDUP_REMOVED lines=15> */
[----:B------:R-:W-:Y:S02]  /*14240*/  ISETP.GE.AND P1, PT, R7, R0, PT ;  /* 0x000000000700720c */ /* 0x000fe40003f26270 */
[----:B------:R-:W-:-:S05]  /*14250*/  IADD3 R7, R17, 0x40, RZ ;  /* 0x0000004011077810 */ /* 0x000fca0007ffe0ff */
[----:B------:R-:W-:Y:S04]  /*14260*/  STL [R1+0x6c], R7 ;  /* 0x00006c0701007387 */ /* 0x000fe80000100800 */
        /* <DEDUP_REMOVED lines=40> */
.L_x_1677:
        /* <DEDUP_REMOVED lines=12> */
.L_x_1509:
        /* <DEDUP_REMOVED lines=38> */
.L_x_1511:
[----:B------:R-:W-:Y:S05]  /*14810*/  BSYNC B6 ;  /* 0x0000000000067941 */ /* 0x000fea0003800000 */
.L_x_1510:
[----:B------:R-:W2:Y:S01]  /*14820*/  LDL.LU R6, [R1+0x34] ;  /* 0x0000340001067983 */ /* 0x000ea20000300800 */
[----:B------:R-:W1:Y:S01]  /*14830*/  LDC R7, c[0x0][0x448] ;  /* 0x00011200ff077b82 */ /* 0x000e620000000800 */
[----:B------:R-:W-:Y:S01]  /*14840*/  ULDC.64 UR4, c[0x0][0x3d8] ;  /* 0x0000f60000047ab9 */ /* 0x000fe20000000a00 */
[----:B------:R-:W-:Y:S01]  /*14850*/  ULDC.64 UR6, c[0x0][0x390] ;  /* 0x0000e40000067ab9 */ /* 0x000fe20000000a00 */
[----:B0-----:R-:W2:Y:S04]  /*14860*/  LDL.LU.64 R2, [R1+0x50] ;  /* 0x0000500001027983 */ /* 0x001ea80000300a00 */
[----:B------:R-:W3:Y:S04]  /*14870*/  LDL.LU R0, [R1+0x5c] ;  /* 0x00005c0001007983 */ /* 0x000ee80000300800 */
[----:B------:R-:W4:Y:S04]  /*14880*/  LDL.LU R5, [R1+0x64] ;  /* 0x0000640001057983 */ /* 0x000f280000300800 */
[----:B------:R-:W4:Y:S04]  /*14890*/  LDL.LU R4, [R1+0x40] ;  /* 0x0000400001047983 */ /* 0x000f280000300800 */
[----:B-----5:R-:W4:Y:S01]  /*148a0*/  LDL.LU R8, [R1+0x2c] ;  /* 0x00002c0001087983 */ /* 0x020f220000300800 */
[----:B-1----:R-:W-:Y:S01]  /*148b0*/  ISETP.NE.AND P0, PT, R7, 0x1, PT ;  /* 0x000000010700780c */ /* 0x002fe20003f05270 */
[----:B------:R-:W0:Y:S01]  /*148c0*/  S2R R9, SR_TID.X ;  /* 0x0000000000097919 */ /* 0x000e220000002100 */
[----:B--2---:R-:W-:-:S02]  /*148d0*/  IMAD.MOV.U32 R3, RZ, RZ, R6 ;  /* 0x000000ffff037224 */ /* 0x004fc400078e0006 */
[----:B---3--:R-:W-:Y:S02]  /*148e0*/  IMAD R0, R0, UR4, RZ ;  /* 0x0000000400007c24 */ /* 0x008fe4000f8e02ff */
[----:B------:R-:W-:-:S04]  /*148f0*/  IMAD.WIDE.U32 R2, R18, UR4, R2 ;  /* 0x0000000412027c25 */ /* 0x000fc8000f8e0002 */
[----:B------:R-:W-:Y:S01]  /*14900*/  IMAD R0, R18, UR5, R0 ;  /* 0x0000000512007c24 */ /* 0x000fe2000f8e0200 */
[----:B------:R-:W-:-:S03]  /*14910*/  ULDC.64 UR4, c[0x0][0x3e0] ;  /* 0x0000f80000047ab9 */ /* 0x000fc60000000a00 */
[----:B------:R-:W-:Y:S02]  /*14920*/  IMAD.IADD R3, R3, 0x1, R0 ;  /* 0x0000000103037824 */ /* 0x000fe400078e0200 */
[----:B----4-:R-:W-:Y:S02]  /*14930*/  IMAD R0, R5, UR4, RZ ;  /* 0x0000000405007c24 */ /* 0x010fe4000f8e02ff */
[C---:B------:R-:W-:Y:S01]  /*14940*/  IMAD.WIDE.U32 R2, R4.reuse, UR4, R2 ;  /* 0x0000000404027c25 */ /* 0x040fe2000f8e0002 */
[----:B------:R-:W1:Y:S03]  /*14950*/  @P0 LDC R5, c[0x0][0x450] ;  /* 0x00011400ff050b82 */ /* 0x000e660000000800 */
[----:B------:R-:W-:Y:S01]  /*14960*/  IMAD R0, R4, UR5, R0 ;  /* 0x0000000504007c24 */ /* 0x000fe2000f8e0200 */
[----:B------:R-:W-:-:S04]  /*14970*/  ULDC.64 UR4, c[0x0][0x3d0] ;  /* 0x0000f40000047ab9 */ /* 0x000fc80000000a00 */
[----:B------:R-:W2:Y:S01]  /*14980*/  @P0 LDC R4, c[0x0][0x44c] ;  /* 0x00011300ff040b82 */ /* 0x000ea20000000800 */
[----:B------:R-:W-:Y:S02]  /*14990*/  IMAD.IADD R3, R3, 0x1, R0 ;  /* 0x0000000103037824 */ /* 0x000fe400078e0200 */
[----:B------:R-:W-:Y:S02]  /*149a0*/  IMAD.MOV.U32 R0, RZ, RZ, R8 ;  /* 0x000000ffff007224 */ /* 0x000fe400078e0008 */
[----:B--2---:R-:W-:-:S05]  /*149b0*/  @P0 IMAD.HI.U32 R4, R8, R4, RZ ;  /* 0x0000000408040227 */ /* 0x004fca00078e00ff */
[----:B-1----:R-:W-:-:S04]  /*149c0*/  @P0 SHF.R.U32.HI R0, RZ, R5, R4 ;  /* 0x00000005ff000219 */ /* 0x002fc80000011604 */
[--C-:B------:R-:W-:Y:S01]  /*149d0*/  SHF.R.S32.HI R4, RZ, 0x1f, R0.reuse ;  /* 0x0000001fff047819 */ /* 0x100fe20000011400 */
[----:B------:R-:W-:-:S04]  /*149e0*/  IMAD.MOV R6, RZ, RZ, -R0 ;  /* 0x000000ffff067224 */ /* 0x000fc800078e0a00 */
[----:B------:R-:W-:Y:S02]  /*149f0*/  IMAD R4, R4, UR4, RZ ;  /* 0x0000000404047c24 */ /* 0x000fe4000f8e02ff */
[----:B------:R-:W-:-:S04]  /*14a00*/  IMAD.WIDE.U32 R2, R0, UR4, R2 ;  /* 0x0000000400027c25 */ /* 0x000fc8000f8e0002 */
[----:B------:R-:W-:Y:S02]  /*14a10*/  IMAD R6, R7, R6, R8 ;  /* 0x0000000607067224 */ /* 0x000fe400078e0208 */
[----:B------:R-:W-:Y:S01]  /*14a20*/  IMAD R0, R0, UR5, R4 ;  /* 0x0000000500007c24 */ /* 0x000fe2000f8e0204 */
[----:B------:R-:W-:Y:S01]  /*14a30*/  ULDC.64 UR4, c[0x0][0x3c8] ;  /* 0x0000f20000047ab9 */ /* 0x000fe20000000a00 */
[----:B0-----:R-:W-:Y:S02]  /*14a40*/  IMAD.SHL.U32 R8, R9, 0x8, RZ ;  /* 0x0000000809087824 */ /* 0x001fe400078e00ff */
        /* <DEDUP_REMOVED lines=8> */
[C---:B------:R-:W-:Y:S01]  /*14ad0*/  LOP3.LUT R11, R9.reuse, 0x40, RZ, 0xfc, !PT ;  /* 0x00000040090b7812 */ /* 0x040fe200078efcff */
        /* <DEDUP_REMOVED lines=16> */
[----:B------:R-:W4:Y:S04]  /*14be0*/  LDL.LU R10, [R1+0x60] ;  /* 0x00006000010a7983 */ /* 0x000f280000300800 */
[----:B------:R-:W4:Y:S04]  /*14bf0*/  LDL.LU R12, [R1+0x6c] ;  /* 0x00006c00010c7983 */ /* 0x000f280000300800 */
[----:B------:R-:W-:Y:S01]  /*14c00*/  SHFL.IDX PT, R6, R0, 0x1, 0x181f ;  /* 0x00381f0000067f89 */ /* 0x000fe200000e0000 */
[----:B--2---:R-:W-:-:S03]  /*14c10*/  IMAD R3, R5, R7, RZ ;  /* 0x0000000705037224 */ /* 0x004fc600078e02ff */
[----:B------:R-:W0:Y:S02]  /*14c20*/  SHFL.IDX PT, R5, R2, RZ, 0x181f ;  /* 0x00181fff02057589 */ /* 0x000e2400000e0000 */
[-C--:B---3--:R-:W-:Y:S02]  /*14c30*/  ISETP.GE.AND P4, PT, R4, R3.reuse, PT ;  /* 0x000000030400720c */ /* 0x088fe40003f86270 */
[----:B------:R-:W1:Y:S01]  /*14c40*/  SHFL.IDX PT, R4, R0, RZ, 0x181f ;  /* 0x00181fff00047589 */ /* 0x000e6200000e0000 */
[----:B------:R-:W-:-:S13]  /*14c50*/  ISETP.GE.AND P5, PT, R17, R3, PT ;  /* 0x000000031100720c */ /* 0x000fda0003fa6270 */
[----:B0-----:R-:W-:-:S05]  /*14c60*/  @!P5 LEA R5, P6, R8, R5, 0x1 ;  /* 0x000000050805d211 */ /* 0x001fca00078c08ff */
[----:B-1----:R-:W-:-:S05]  /*14c70*/  @!P5 IMAD.X R4, RZ, RZ, R4, P6 ;  /* 0x000000ffff04d224 */ /* 0x002fca00030e0604 */
        /* <DEDUP_REMOVED lines=10> */
[----:B------:R-:W-:-:S04]  /*14d20*/  @!P4 LOP3.LUT R5, R5, R4, RZ, 0x3c, !PT ;  /* 0x000000040505c212 */ /* 0x000fc800078e3cff */
[----:B------:R-:W-:-:S04]  /*14d30*/  @!P4 LOP3.LUT R4, R5, R4, RZ, 0x3c, !PT ;  /* 0x000000040504c212 */ /* 0x000fc800078e3cff */
[----:B------:R-:W-:-:S05]  /*14d40*/  @!P4 LOP3.LUT R5, R5, R4, RZ, 0x3c, !PT ;  /* 0x000000040505c212 */ /* 0x000fca00078e3cff */
[----:B------:R-:W-:Y:S04]  /*14d50*/  @!P4 LDGSTS.E.BYPASS.LTC128B.128 [R9+0x22c00], desc[UR60][R4.64], !P3 ;  /* 0x22c000000409cfae */ /* 0x000fe8000d901d7c */
[----:B------:R-:W-:Y:S04]  /*14d60*/  @!P4 LDGSTS.E.BYPASS.LTC128B.128 [R9+0x26c00], desc[UR60][R4.64+0x80], !P2 ;  /* 0x26c000800409cfae */ /* 0x000fe8000d101d7c */
[----:B------:R-:W-:Y:S04]  /*14d70*/  @!P4 LDGSTS.E.BYPASS.LTC128B.128 [R9+0x2ac00], desc[UR60][R4.64+0x100], !P1 ;  /* 0x2ac001000409cfae */ /* 0x000fe8000c901d7c */
[----:B------:R0:W-:Y:S01]  /*14d80*/  @!P4 LDGSTS.E.BYPASS.LTC128B.128 [R9+0x2ec00], desc[UR60][R4.64+0x180], !P0 ;  /* 0x2ec001800409cfae */ /* 0x0001e2000c101d7c */
[----:B----4-:R-:W-:-:S03]  /*14d90*/  ISETP.GE.AND P4, PT, R11, R3, PT ;  /* 0x000000030b00720c */ /* 0x010fc60003f86270 */
[----:B------:R-:W2:Y:S04]  /*14da0*/  LDL.LU R11, [R1+0x70] ;  /* 0x00007000010b7983 */ /* 0x000ea80000300800 */
[----:B0-----:R-:W0:Y:S04]  /*14db0*/  SHFL.IDX PT, R5, R2, 0x2, 0x181f ;  /* 0x00581f0002057f89 */ /* 0x001e2800000e0000 */
[----:B------:R-:W1:Y:S02]  /*14dc0*/  SHFL.IDX PT, R6, R0, 0x2, 0x181f ;  /* 0x00581f0000067f89 */ /* 0x000e6400000e0000 */
[----:B0-----:R-:W-:-:S05]  /*14dd0*/  @!P4 LEA R5, P6, R8, R5, 0x1 ;  /* 0x000000050805c211 */ /* 0x001fca00078c08ff */
[----:B-1----:R-:W-:-:S05]  /*14de0*/  @!P4 IMAD.X R4, RZ, RZ, R6, P6 ;  /* 0x000000ffff04c224 */ /* 0x002fca00030e0606 */
[----:B------:R-:W-:-:S04]  /*14df0*/  @!P4 LOP3.LUT R5, R5, R4, RZ, 0x3c, !PT ;  /* 0x000000040505c212 */ /* 0x000fc800078e3cff */
[----:B------:R-:W-:-:S04]  /*14e00*/  @!P4 LOP3.LUT R4, R5, R4, RZ, 0x3c, !PT ;  /* 0x000000040504c212 */ /* 0x000fc800078e3cff */
[----:B------:R-:W-:-:S05]  /*14e10*/  @!P4 LOP3.LUT R5, R5, R4, RZ, 0x3c, !PT ;  /* 0x000000040505c212 */ /* 0x000fca00078e3cff */
[----:B------:R-:W-:Y:S04]  /*14e20*/  @!P4 LDGSTS.E.BYPASS.LTC128B.128 [R9+0x23400], desc[UR60][R4.64], !P3 ;  /* 0x234000000409cfae */ /* 0x000fe8000d901d7c */
[----:B------:R-:W-:Y:S04]  /*14e30*/  @!P4 LDGSTS.E.BYPASS.LTC128B.128 [R9+0x27400], desc[UR60][R4.64+0x80], !P2 ;  /* 0x274000800409cfae */ /* 0x000fe8000d101d7c */
[----:B------:R-:W-:Y:S04]  /*14e40*/  @!P4 LDGSTS.E.BYPASS.LTC128B.128 [R9+0x2b400], desc[UR60][R4.64+0x100], !P1 ;  /* 0x2b4001000409cfae */ /* 0x000fe8000c901d7c */
[----:B------:R0:W-:Y:S01]  /*14e50*/  @!P4 LDGSTS.E.BYPASS.LTC128B.128 [R9+0x2f400], desc[UR60][R4.64+0x180], !P0 ;  /* 0x2f4001800409cfae */ /* 0x0001e2000c101d7c */
[----:B------:R-:W-:-:S03]  /*14e60*/  ISETP.GE.AND P4, PT, R10, R3, PT ;  /* 0x000000030a00720c */ /* 0x000fc60003f86270 */
[----:B------:R-:W3:Y:S04]  /*14e70*/  LDL.LU R10, [R1+0x74] ;  /* 0x00007400010a7983 */ /* 0x000ee80000300800 */
        /* <DEDUP_REMOVED lines=10> */
[----:B------:R0:W-:Y:S04]  /*14f20*/  @!P4 LDGSTS.E.BYPASS.LTC128B.128 [R9+0x2fc00], desc[UR60][R4.64+0x180], !P0 ;  /* 0x2fc001800409cfae */ /* 0x0001e8000c101d7c */
[----:B------:R-:W-:Y:S04]  /*14f30*/  SHFL.IDX PT, R6, R0, 0x4, 0x181f ;  /* 0x00981f0000067f89 */ /* 0x000fe800000e0000 */
[----:B0-----:R-:W0:Y:S01]  /*14f40*/  SHFL.IDX PT, R5, R2, 0x4, 0x181f ;  /* 0x00981f0002057f89 */ /* 0x001e2200000e0000 */
[----:B------:R-:W-:-:S13]  /*14f50*/  ISETP.GE.AND P4, PT, R12, R3, PT ;  /* 0x000000030c00720c */ /* 0x000fda0003f86270 */
        /* <DEDUP_REMOVED lines=26> */
[----:B------:R-:W-:-:S04]  /*15100*/  @!P4 LOP3.LUT R5, R5, R4, RZ, 0x3c, !PT ;  /* 0x000000040505c212 */ /* 0x000fc800078e3cff */
[----:B------:R-:W-:-:S04]  /*15110*/  @!P4 LOP3.LUT R4, R5, R4, RZ, 0x3c, !PT ;  /* 0x000000040504c212 */ /* 0x000fc800078e3cff */
[----:B------:R-:W-:Y:S01]  /*15120*/  @!P4 LOP3.LUT R5, R5, R4, RZ, 0x3c, !PT ;  /* 0x000000040505c212 */ /* 0x000fe200078e3cff */
[----:B------:R1:W2:Y:S04]  /*15130*/  SHFL.IDX PT, R6, R0, 0x7, 0x181f ;  /* 0x00f81f0000067f89 */ /* 0x0002a800000e0000 */
[----:B------:R1:W-:Y:S04]  /*15140*/  @!P4 LDGSTS.E.BYPASS.LTC128B.128 [R9+0x25400], desc[UR60][R4.64], !P3 ;  /* 0x254000000409cfae */ /* 0x0003e8000d901d7c */
[----:B------:R1:W-:Y:S04]  /*15150*/  @!P4 LDGSTS.E.BYPASS.LTC128B.128 [R9+0x29400], desc[UR60][R4.64+0x80], !P2 ;  /* 0x294000800409cfae */ /* 0x0003e8000d101d7c */
[----:B------:R1:W-:Y:S04]  /*15160*/  @!P4 LDGSTS.E.BYPASS.LTC128B.128 [R9+0x2d400], desc[UR60][R4.64+0x100], !P1 ;  /* 0x2d4001000409cfae */ /* 0x0003e8000c901d7c */
[----:B------:R1:W-:Y:S04]  /*15170*/  @!P4 LDGSTS.E.BYPASS.LTC128B.128 [R9+0x31400], desc[UR60][R4.64+0x180], !P0 ;  /* 0x314001800409cfae */ /* 0x0003e8000c101d7c */
[----:B------:R-:W3:Y:S02]  /*15180*/  SHFL.IDX PT, R2, R2, 0x7, 0x181f ;  /* 0x00f81f0002027f89 */ /* 0x000ee400000e0000 */
.L_x_1695:
[----:B-1----:R-:W4:Y:S01]  /*15190*/  LDL.LU R0, [R1+0x78] ;  /* 0x0000780001007983 */ /* 0x002f220000300800 */
[----:B------:R-:W-:Y:S01]  /*151a0*/  BSSY B0, `(.L_x_1513) ;  /* 0x000000d000007945 */ /* 0x000fe20003800000 */
[----:B----4-:R-:W-:-:S13]  /*151b0*/  ISETP.GE.AND P4, PT, R0, R3, PT ;  /* 0x000000030000720c */ /* 0x010fda0003f86270 */
[----:B------:R-:W-:Y:S05]  /*151c0*/  @P4 BRA `(.L_x_1514) ;  /* 0x0000000000284947 */ /* 0x000fea0003800000 */
[----:B------:R-:W4:Y:S01]  /*151d0*/  LDL R0, [R1+0x14] ;  /* 0x0000140001007983 */ /* 0x000f220000100800 */
[----:B---3--:R-:W-:-:S05]  /*151e0*/  LEA R2, P4, R8, R2, 0x1 ;  /* 0x0000000208027211 */ /* 0x008fca00078808ff */
[----:B--2---:R-:W-:-:S05]  /*151f0*/  IMAD.X R3, RZ, RZ, R6, P4 ;  /* 0x000000ffff037224 */ /* 0x004fca00020e0606 */
[----:B------:R-:W-:Y:S01]  /*15200*/  @!PT LDS RZ, [RZ] ;  /* 0x00000000fffff984 */ /* 0x000fe20000000800 */
[----:B------:R-:W-:Y:S01]  /*15210*/  @!PT LDS RZ, [RZ] ;  /* 0x00000000fffff984 */ /* 0x000fe20000000800 */
[----:B------:R-:W-:Y:S01]  /*15220*/  @!PT LDS RZ, [RZ] ;  /* 0x00000000fffff984 */ /* 0x000fe20000000800 */
[----:B----4-:R1:W-:Y:S04]  /*15230*/  LDGSTS.E.BYPASS.LTC128B.128 [R0+0x25c00], desc[UR60][R2.64], !P3 ;  /* 0x25c0000002007fae */ /* 0x0103e8000d901d7c */
[----:B------:R1:W-:Y:S04]  /*15240*/  LDGSTS.E.BYPASS.LTC128B.128 [R0+0x29c00], desc[UR60][R2.64+0x80], !P2 ;  /* 0x29c0008002007fae */ /* 0x0003e8000d101d7c */
[----:B------:R1:W-:Y:S04]  /*15250*/  LDGSTS.E.BYPASS.LTC128B.128 [R0+0x2dc00], desc[UR60][R2.64+0x100], !P1 ;  /* 0x2dc0010002007fae */ /* 0x0003e8000c901d7c */
[----:B------:R1:W-:Y:S02]  /*15260*/  LDGSTS.E.BYPASS.LTC128B.128 [R0+0x31c00], desc[UR60][R2.64+0x180], !P0 ;  /* 0x31c0018002007fae */ /* 0x0003e4000c101d7c */
.L_x_1514:
[----:B------:R-:W-:Y:S05]  /*15270*/  BSYNC B0 ;  /* 0x0000000000007941 */ /* 0x000fea0003800000 */
.L_x_1513:
[----:B------:R4:W5:Y:S01]  /*15280*/  LDL R8, [R1+0x4] ;  /* 0x0000040001087983 */ /* 0x0009620000100800 */
[----:B------:R-:W-:Y:S01]  /*15290*/  PLOP3.LUT P0, PT, PT, PT, PT, 0x80, 0x0 ;  /* 0x000000000000781c */ /* 0x000fe20003f0f070 */
[----:B------:R-:W-:-:S12]  /*152a0*/  NOP ;  /* 0x0000000000007918 */ /* 0x000fd80000000000 */
.L_x_1515:
[----:B-1-3--:R-:W3:Y:S01]  /*152b0*/  LDL R2, [R1+0x4] ;  /* 0x0000040001027983 */ /* 0x00aee20000100800 */
[----:B------:R-:W-:Y:S02]  /*152c0*/  PLOP3.LUT P1, PT, P1, P0, PT, 0xa2, 0x0 ;  /* 0x000000000000781c */ /* 0x000fe40000f21472 */
[----:B---3--:R-:W-:-:S08]  /*152d0*/  @P0 R2UR P1, UR4, R2 ;  /* 0x00000000020402ca */ /* 0x008fd00000020000 */
[----:B------:R-:W-:-:S05]  /*152e0*/  @P0 PLOP3.LUT P0, PT, P1, PT, PT, 0x80, 0x0 ;  /* 0x000000000000081c */ /* 0x000fca0000f0f070 */
[----:B------:R-:W-:Y:S01]  /*152f0*/  @!P1 SYNCS.ARRIVE.TRANS64.RED.A0T1 RZ, [UR4+0x32410], RZ ;  /* 0x032410ffffff99a7 */ /* 0x000fe20008200404 */
[----:B------:R-:W-:Y:S07]  /*15300*/  @!P1 ARRIVES.LDGSTSBAR.64.TRANSCNT [UR4+0x32410] ;  /* 0x03241000ff0099b0 */ /* 0x000fee0008000a84 */
[----:B------:R-:W-:Y:S05]  /*15310*/  @P0 BRA.U.ANY `(.L_x_1515) ;  /* 0xfffffffd00e40947 */ /* 0x000fea000393ffff */
[----:B------:R-:W3:Y:S02]  /*15320*/  LDL.LU R3, [R1+0x68] ;  /* 0x0000680001037983 */ /* 0x000ee40000300800 */
[----:B---3--:R-:W-:-:S05]  /*15330*/  VIADD R3, R3, 0x1 ;  /* 0x0000000103037836 */ /* 0x008fca0000000000 */
        /* <DEDUP_REMOVED lines=8> */
[----:B------:R-:W3:Y:S03]  /*153c0*/  SYNCS.PHASECHK.TRANS64.TRYWAIT P0, [R2+URZ+0x32420], R0 ;  /* 0x03242000020075a7 */ /* 0x000ee6000800017f */
[----:B-1-3--:R-:W-:Y:S05]  /*153d0*/  @!P0 BRA `(.L_x_1517) ;  /* 0x00000060000c8947 */ /* 0x00afea0003800000 */
.L_x_1696:
[----:B------:R-:W-:Y:S05]  /*153e0*/  BSYNC B0 ;  /* 0x0000000000007941 */ /* 0x000fea0003800000 */
.L_x_1516:
[----:B-1----:R-:W3:Y:S01]  /*153f0*/  LDL R2, [R1+0x18] ;  /* 0x0000180001027983 */ /* 0x002ee20000100800 */
[----:B------:R-:W-:Y:S01]  /*15400*/  BSSY B0, `(.L_x_1518) ;  /* 0x0000063000007945 */ /* 0x000fe20003800000 */
[----:B---3--:R-:W-:-:S13]  /*15410*/  LOP3.LUT P0, RZ, R2, 0x1, RZ, 0xc0, !PT ;  /* 0x0000000102ff7812 */ /* 0x008fda000780c0ff */
[----:B------:R-:W-:Y:S05]  /*15420*/  @!P0 BRA `(.L_x_1519) ;  /* 0x0000000400808947 */ /* 0x000fea0003800000 */
[----:B------:R-:W3:Y:S04]  /*15430*/  LDL R2, [R1+0x4] ;  /* 0x0000040001027983 */ /* 0x000ee80000100800 */
[----:B0-----:R-:W2:Y:S01]  /*15440*/  LDL R4, [R1+0x1c] ;  /* 0x00001c0001047983 */ /* 0x001ea20000100800 */
[----:B------:R-:W0:Y:S01]  /*15450*/  S2R R3, SR_TID.X ;  /* 0x0000000000037919 */ /* 0x000e220000002100 */
[----:B---3--:R-:W-:Y:S02]  /*15460*/  IMAD.MOV.U32 R5, RZ, RZ, R2 ;  /* 0x000000ffff057224 */ /* 0x008fe400078e0002 */
[----:B------:R-:W3:Y:S01]  /*15470*/  LDL R2, [R1+0x8] ;  /* 0x0000080001027983 */ /* 0x000ee20000100800 */
[----:B--2---:R-:W-:Y:S01]  /*15480*/  SHF.L.U32 R0, R4, 0x1f, RZ ;  /* 0x0000001f04007819 */ /* 0x004fe200000006ff */
[----:B------:R-:W-:Y:S01]  /*15490*/  BSSY B1, `(.L_x_1520) ;  /* 0x0000006000017945 */ /* 0x000fe20003800000 */
[----:B0-----:R-:W-:-:S04]  /*154a0*/  LOP3.LUT R3, R3, 0x7f, RZ, 0xc0, !PT ;  /* 0x0000007f03037812 */ /* 0x001fc800078ec0ff */
[----:B------:R-:W-:Y:S02]  /*154b0*/  ISETP.NE.AND P1, PT, R3, RZ, PT ;  /* 0x000000ff0300720c */ /* 0x000fe40003f25270 */
[----:B---3--:R-:W-:-:S04]  /*154c0*/  LEA R2, R2, R5, 0x3 ;  /* 0x0000000502027211 */ /* 0x008fc800078e18ff */
[----:B------:R-:W0:Y:S02]  /*154d0*/  SYNCS.PHASECHK.TRANS64.TRYWAIT P0, [R2+URZ+0x32460], R0 ;  /* 0x03246000020075a7 */ /* 0x000e24000800017f */
[----:B0-----:R-:W-:Y:S05]  /*154e0*/  @!P0 BRA `(.L_x_1521) ;  /* 0x0000005c00e08947 */ /* 0x001fea0003800000 */
.L_x_1697:
[----:B------:R-:W-:Y:S05]  /*154f0*/  BSYNC B1 ;  /* 0x0000000000017941 */ /* 0x000fea0003800000 */
.L_x_1520:
        /* <DEDUP_REMOVED lines=9> */
.L_x_1523:
[----:B------:R-:W-:Y:S05]  /*15590*/  BSYNC B1 ;  /* 0x0000000000017941 */ /* 0x000fea0003800000 */
.L_x_1522:
        /* <DEDUP_REMOVED lines=14> */
.L_x_1524:
        /* <DEDUP_REMOVED lines=16> */
.L_x_1525:
        /* <DEDUP_REMOVED lines=16> */
.L_x_1526:
        /* <DEDUP_REMOVED lines=16> */
.L_x_1527:
        /* <DEDUP_REMOVED lines=11> */
.L_x_1519:
[----:B------:R-:W-:Y:S05]  /*15a30*/  BSYNC B0 ;  /* 0x0000000000007941 */ /* 0x000fea0003800000 */
.L_x_1518:
[----:B0-----:R-:W3:Y:S01]  /*15a40*/  LDL.LU R4, [R1+0x7c] ;  /* 0x00007c0001047983 */ /* 0x001ee20000300800 */
[----:B------:R-:W-:Y:S01]  /*15a50*/  BSSY B0, `(.L_x_1528) ;  /* 0x000020f000007945 */ /* 0x000fe20003800000 */
[----:B---3--:R-:W-:-:S13]  /*15a60*/  ISETP.GE.AND P0, PT, R4, 0x61, PT ;  /* 0x000000610400780c */ /* 0x008fda0003f06270 */
        /* <DEDUP_REMOVED lines=48> */
.L_x_1534:
        /* <DEDUP_REMOVED lines=9> */
.L_x_1698:
[----:B------:R-:W-:Y:S05]  /*15e00*/  BSYNC B3 ;  /* 0x0000000000037941 */ /* 0x000fea0003800000 */
.L_x_1535:
        /* <DEDUP_REMOVED lines=9> */
.L_x_1538:
[----:B------:R-:W-:Y:S05]  /*15ea0*/  BSYNC B3 ;  /* 0x0000000000037941 */ /* 0x000fea0003800000 */
.L_x_1537:
        /* <DEDUP_REMOVED lines=14> */
.L_x_1539:
        /* <DEDUP_REMOVED lines=14> */
.L_x_1699:
[----:B------:R-:W-:Y:S05]  /*16070*/  BSYNC B3 ;  /* 0x0000000000037941 */ /* 0x000fea0003800000 */
.L_x_1540:
        /* <DEDUP_REMOVED lines=11> */
.L_x_1543:
[----:B------:R-:W-:Y:S05]  /*16130*/  BSYNC B3 ;  /* 0x0000000000037941 */ /* 0x000fea0003800000 */
.L_x_1542:
        /* <DEDUP_REMOVED lines=11> */
.L_x_1544:
        /* <DEDUP_REMOVED lines=16> */
.L_x_1545:
        /* <DEDUP_REMOVED lines=16> */
.L_x_1546:
        /* <DEDUP_REMOVED lines=16> */
.L_x_1547:
        /* <DEDUP_REMOVED lines=11> */
.L_x_1533:
[----:B------:R-:W-:Y:S05]  /*165a0*/  BSYNC B1 ;  /* 0x0000000000017941 */ /* 0x000fea0003800000 */
.L_x_1532:
[----:B------:R-:W2:Y:S02]  /*165b0*/  LDL.LU R4, [R1+0x38] ;  /* 0x0000380001047983 */ /* 0x000ea40000300800 */
[----:B--2---:R-:W-:-:S07]  /*165c0*/  VIADD R0, R4, 0xfffffffd ;  /* 0xfffffffd04007836 */ /* 0x004fce0000000000 */
.L_x_1531:
[----:B------:R-:W-:Y:S05]  /*165d0*/  BSYNC B2 ;  /* 0x0000000000027941 */ /* 0x000fea0003800000 */
.L_x_1530:
[----:B------:R-:W2:Y:S01]  /*165e0*/  LDL.LU R2, [R1+0x3c] ;  /* 0x00003c0001027983 */ /* 0x000ea20000300800 */
[----:B------:R-:W-:-:S05]  /*165f0*/  IMAD.MOV R6, RZ, RZ, -R6 ;  /* 0x000000ffff067224 */ /* 0x000fca00078e0a06 */
[----:B--2---:R-:W-:-:S13]  /*16600*/  ISETP.NE.AND P0, PT, R2, R6, PT ;  /* 0x000000060200720c */ /* 0x004fda0003f05270 */
[----:B------:R-:W-:Y:S05]  /*16610*/  @!P0 BRA `(.L_x_1529) ;  /* 0x0000001400488947 */ /* 0x000fea0003800000 */
.L_x_1580:
        /* <DEDUP_REMOVED lines=37> */
.L_x_1550:
        /* <DEDUP_REMOVED lines=9> */
.L_x_1700:
[----:B------:R-:W-:Y:S05]  /*16900*/  BSYNC B2 ;  /* 0x0000000000027941 */ /* 0x000fea0003800000 */
.L_x_1551:
        /* <DEDUP_REMOVED lines=9> */
.L_x_1554:
[----:B------:R-:W-:Y:S05]  /*169a0*/  BSYNC B2 ;  /* 0x0000000000027941 */ /* 0x000fea0003800000 */
.L_x_1553:
        /* <DEDUP_REMOVED lines=10> */
[----:B---3--:R-:W-:-:S03]  /*16a50*/  IMAD R4, R8, 0x60, R4 ;  /* 0x0000006008047824 */ /* 0x008fc600078e0204 */
[----:B------:R-:W-:Y:S01]  /*16a60*/  IADD3 R5, R5, 0x1c400, RZ ;  /* 0x0001c40005057810 */ /* 0x000fe20007ffe0ff */
[----:B------:R-:W-:-:S07]  /*16a70*/  VIADD R8, R3, 0x32430 ;  /* 0x0003243003087836 */ /* 0x000fce0000000000 */
.L_x_1555:
        /* <DEDUP_REMOVED lines=14> */
.L_x_1701:
[----:B------:R-:W-:Y:S05]  /*16b60*/  BSYNC B2 ;  /* 0x0000000000027941 */ /* 0x000fea0003800000 */
.L_x_1556:
        /* <DEDUP_REMOVED lines=11> */
.L_x_1559:
[----:B------:R-:W-:Y:S05]  /*16c20*/  BSYNC B2 ;  /* 0x0000000000027941 */ /* 0x000fea0003800000 */
.L_x_1558:
        /* <DEDUP_REMOVED lines=10> */
.L_x_1560:
        /* <DEDUP_REMOVED lines=16> */
.L_x_1561:
        /* <DEDUP_REMOVED lines=16> */
.L_x_1562:
        /* <DEDUP_REMOVED lines=16> */
.L_x_1563:
        /* <DEDUP_REMOVED lines=11> */
.L_x_1549:
[----:B------:R-:W-:Y:S05]  /*17080*/  BSYNC B1 ;  /* 0x0000000000017941 */ /* 0x000fea0003800000 */
.L_x_1548:
        /* <DEDUP_REMOVED lines=36> */
.L_x_1566:
        /* <DEDUP_REMOVED lines=9> */
.L_x_1702:
[----:B------:R-:W-:Y:S05]  /*17360*/  BSYNC B2 ;  /* 0x0000000000027941 */ /* 0x000fea0003800000 */
.L_x_1567:
        /* <DEDUP_REMOVED lines=9> */
.L_x_1570:
[----:B------:R-:W-:Y:S05]  /*17400*/  BSYNC B2 ;  /* 0x0000000000027941 */ /* 0x000fea0003800000 */
.L_x_1569:
        /* <DEDUP_REMOVED lines=14> */
.L_x_1571:
        /* <DEDUP_REMOVED lines=14> */
.L_x_1703:
[----:B------:R-:W-:Y:S05]  /*175d0*/  BSYNC B2 ;  /* 0x0000000000027941 */ /* 0x000fea0003800000 */
.L_x_1572:
        /* <DEDUP_REMOVED lines=11> */
.L_x_1575:
[----:B------:R-:W-:Y:S05]  /*17690*/  BSYNC B2 ;  /* 0x0000000000027941 */ /* 0x000fea0003800000 */
.L_x_1574:
        /* <DEDUP_REMOVED lines=11> */
.L_x_1576:
        /* <DEDUP_REMOVED lines=16> */
.L_x_1577:
        /* <DEDUP_REMOVED lines=16> */
.L_x_1578:
        /* <DEDUP_REMOVED lines=16> */
.L_x_1579:
        /* <DEDUP_REMOVED lines=11> */
.L_x_1565:
[----:B------:R-:W-:Y:S05]  /*17b00*/  BSYNC B1 ;  /* 0x0000000000017941 */ /* 0x000fea0003800000 */
.L_x_1564:
[C---:B------:R-:W-:Y:S01]  /*17b10*/  ISETP.GT.AND P0, PT, R0.reuse, 0x1, PT ;  /* 0x000000010000780c */ /* 0x040fe20003f04270 */
[----:B------:R-:W-:-:S12]  /*17b20*/  VIADD R0, R0, 0xfffffffe ;  /* 0xfffffffe00007836 */ /* 0x000fd80000000000 */
[----:B------:R-:W-:Y:S05]  /*17b30*/  @P0 BRA `(.L_x_1580) ;  /* 0xffffffe800b80947 */ /* 0x000fea000383ffff */
.L_x_1529:
[----:B------:R-:W-:Y:S05]  /*17b40*/  BSYNC B0 ;  /* 0x0000000000007941 */ /* 0x000fea0003800000 */
.L_x_1528:
[----:B------:R-:W3:Y:S04]  /*17b50*/  LDL.LU R4, [R1+0x8] ;  /* 0x0000080001047983 */ /* 0x000ee80000300800 */
[----:B------:R-:W2:Y:S01]  /*17b60*/  LDL.LU R3, [R1+0x1c] ;  /* 0x00001c0001037983 */ /* 0x000ea20000300800 */
[----:B------:R-:W1:Y:S01]  /*17b70*/  S2R R2, SR_TID.X ;  /* 0x0000000000027919 */ /* 0x000e620000002100 */
[----:B------:R-:W-:Y:S01]  /*17b80*/  BSSY B0, `(.L_x_1581) ;  /* 0x0000015000007945 */ /* 0x000fe20003800000 */
[----:B-1----:R-:W-:-:S04]  /*17b90*/  LOP3.LUT R2, R2, 0x7f, RZ, 0xc0, !PT ;  /* 0x0000007f02027812 */ /* 0x002fc800078ec0ff */
[----:B------:R-:W-:Y:S01]  /*17ba0*/  ISETP.NE.AND P1, PT, R2, RZ, PT ;  /* 0x000000ff0200720c */ /* 0x000fe20003f25270 */
[----:B---3--:R-:W-:-:S05]  /*17bb0*/  VIADD R0, R4, 0x1 ;  /* 0x0000000104007836 */ /* 0x008fca0000000000 */
        /* <DEDUP_REMOVED lines=11> */
[----:B--2---:R-:W2:Y:S04]  /*17c70*/  @P1 ATOMG.E.ADD.STRONG.GPU PT, R3, desc[UR60][R4.64], R3 ;  /* 0x00000003040319a8 */ /* 0x004ea800081ee1fc */
[----:B--2---:R1:W2:Y:S02]  /*17c80*/  SHFL.IDX PT, R3, R3, R2, 0x1f ;  /* 0x00001f0203037589 */ /* 0x0042a400000e0000 */
[----:B-1----:R-:W1:Y:S02]  /*17c90*/  S2R R2, SR_LTMASK ;  /* 0x0000000000027919 */ /* 0x002e640000003900 */
[----:B-1----:R-:W-:-:S06]  /*17ca0*/  LOP3.LUT R2, R2, UR4, RZ, 0xc0, !PT ;  /* 0x0000000402027c12 */ /* 0x002fcc000f8ec0ff */
[----:B------:R-:W2:Y:S02]  /*17cb0*/  POPC R2, R2 ;  /* 0x0000000200027309 */ /* 0x000ea40000000000 */
[----:B--2---:R-:W-:-:S07]  /*17cc0*/  IADD3 R16, R3, UR36, R2 ;  /* 0x0000002403107c10 */ /* 0x004fce000fffe002 */
.L_x_1582:
[----:B------:R-:W-:Y:S05]  /*17cd0*/  BSYNC B0 ;  /* 0x0000000000007941 */ /* 0x000fea0003800000 */
.L_x_1581:
[----:B------:R-:W-:-:S05]  /*17ce0*/  SEL R0, R0, RZ, P0 ;  /* 0x000000ff00007207 */ /* 0x000fca0000000000 */
[----:B------:R2:W-:Y:S02]  /*17cf0*/  STL [R1+0x8], R0 ;  /* 0x0000080001007387 */ /* 0x0005e40000100800 */
.L_x_1494:
[----:B------:R-:W-:Y:S05]  /*17d00*/  BSYNC B7 ;  /* 0x0000000000077941 */ /* 0x000fea0003800000 */
.L_x_1492:
[----:B--2---:R-:W2:Y:S02]  /*17d10*/  LDL R0, [R1+0x18] ;  /* 0x0000180001007983 */ /* 0x004ea40000100800 */
        /* <DEDUP_REMOVED lines=12> */
.L_x_1583:
[----:B------:R-:W0:Y:S01]  /*17de0*/  S2R R0, SR_TID.X ;  /* 0x0000000000007919 */ /* 0x000e220000002100 */
[----:B------:R-:W-:Y:S01]  /*17df0*/  UMOV UR4, 0xffffffff ;  /* 0xffffffff00047882 */ /* 0x000fe20000000000 */
[----:B0-----:R-:W-:-:S04]  /*17e00*/  LOP3.LUT R7, R0, 0x1f, RZ, 0xc0, !PT ;  /* 0x0000001f00077812 */ /* 0x001fc800078ec0ff */
        /* <DEDUP_REMOVED lines=32> */
[----:B------:R0:W1:Y:S02]  /*18010*/  SHFL.IDX PT, R6, R3, 0x1f, 0x1f ;  /* 0x03e01f0003067f89 */ /* 0x00006400000e0000 */
.L_x_1713:
[----:B------:R-:W-:Y:S02]  /*18020*/  ULDC UR4, c[0x0][0xd38] ;  /* 0x00034e0000047ab9 */ /* 0x000fe40000000800 */
[----:B------:R-:W-:-:S04]  /*18030*/  IMAD.U32 R16, RZ, RZ, UR4 ;  /* 0x00000004ff107e24 */ /* 0x000fc8000f8e00ff */
[----:B-1----:R-:W-:-:S04]  /*18040*/  IMAD R6, R6, R16, RZ ;  /* 0x0000001006067224 */ /* 0x002fc800078e02ff */
[----:B------:R-:W-:-:S05]  /*18050*/  IMAD.IADD R4, R4, 0x1, R6 ;  /* 0x0000000104047824 */ /* 0x000fca00078e0206 */
[----:B------:R-:W-:-:S13]  /*18060*/  ISETP.GT.AND P6, PT, R4, R0, PT ;  /* 0x000000000400720c */ /* 0x000fda0003fc4270 */
[----:B------:R-:W-:Y:S05]  /*18070*/  @P6 BRA `(.L_x_1586) ;  /* 0x00000000009c6947 */ /* 0x000fea0003800000 */
.L_x_1591:
        /* <DEDUP_REMOVED lines=14> */
.L_x_1589:
[----:B------:R-:W-:Y:S05]  /*18160*/  BSYNC B0 ;  /* 0x0000000000007941 */ /* 0x000fea0003800000 */
.L_x_1588:
        /* <DEDUP_REMOVED lines=18> */
.L_x_1721:
[----:B------:R-:W-:Y:S02]  /*18290*/  ULDC UR4, c[0x0][0xd38] ;  /* 0x00034e0000047ab9 */ /* 0x000fe40000000800 */
[----:B------:R-:W-:-:S04]  /*182a0*/  IMAD.U32 R16, RZ, RZ, UR4 ;  /* 0x00000004ff107e24 */ /* 0x000fc8000f8e00ff */
[----:B-1----:R-:W-:-:S04]  /*182b0*/  IMAD R6, R6, R16, RZ ;  /* 0x0000001006067224 */ /* 0x002fc800078e02ff */
[----:B------:R-:W-:-:S05]  /*182c0*/  IMAD.IADD R4, R6, 0x1, R4 ;  /* 0x0000000106047824 */ /* 0x000fca00078e0204 */
[----:B------:R-:W-:-:S13]  /*182d0*/  ISETP.GT.AND P6, PT, R4, R0, PT ;  /* 0x000000000400720c */ /* 0x000fda0003fc4270 */
[----:B------:R-:W-:Y:S05]  /*182e0*/  @!P6 BRA `(.L_x_1591) ;  /* 0xfffffffc0064e947 */ /* 0x000fea000383ffff */
.L_x_1586:
        /* <DEDUP_REMOVED lines=8> */
.L_x_1725:
[----:B------:R-:W-:Y:S01]  /*18370*/  ISETP.NE.AND P0, PT, R5, RZ, PT ;  /* 0x000000ff0500720c */ /* 0x000fe20003f05270 */
[----:B-1----:R-:W-:-:S12]  /*18380*/  IMAD.MOV.U32 R2, RZ, RZ, RZ ;  /* 0x000000ffff027224 */ /* 0x002fd800078e00ff */
[----:B------:R-:W-:Y:S05]  /*18390*/  @!P0 BRA `(.L_x_1593) ;  /* 0x0000000000108947 */ /* 0x000fea0003800000 */
[----:B------:R-:W-:Y:S01]  /*183a0*/  UMOV UR4, 0xffffffff ;  /* 0xffffffff00047882 */ /* 0x000fe20000000000 */
[----:B------:R-:W-:Y:S02]  /*183b0*/  VIADD R12, R4, 0xffffffff ;  /* 0xffffffff040c7836 */ /* 0x000fe40000000000 */
[----:B------:R-:W-:Y:S05]  /*183c0*/  BRA.DIV UR4, `(.L_x_1594) ;  /* 0x0000003e04107947 */ /* 0x000fea000b800000 */
[----:B------:R1:W3:Y:S02]  /*183d0*/  SHFL.IDX PT, R2, R3, R12, 0x1f ;  /* 0x00001f0c03027589 */ /* 0x0002e400000e0000 */
.L_x_1593:
        /* <DEDUP_REMOVED lines=31> */
.L_x_1587:
[----:B------:R-:W-:Y:S01]  /*185d0*/  UMOV UR4, URZ ;  /* 0x0000003f00047c82 */ /* 0x000fe20008000000 */
[----:B------:R-:W-:Y:S01]  /*185e0*/  UMOV UR5, URZ ;  /* 0x0000003f00057c82 */ /* 0x000fe20008000000 */
[----:B------:R-:W-:Y:S01]  /*185f0*/  ULDC UR6, c[0x0][0xd3c] ;  /* 0x00034f0000067ab9 */ /* 0x000fe20000000800 */
[----:B------:R-:W-:Y:S02]  /*18600*/  IMAD.MOV.U32 R16, RZ, RZ, R0 ;  /* 0x000000ffff107224 */ /* 0x000fe400078e0000 */
[----:B------:R-:W-:Y:S02]  /*18610*/  IMAD.U32 R17, RZ, RZ, UR4 ;  /* 0x00000004ff117e24 */ /* 0x000fe4000f8e00ff */
[----:B------:R-:W-:Y:S02]  /*18620*/  IMAD.U32 R18, RZ, RZ, UR5 ;  /* 0x00000005ff127e24 */ /* 0x000fe4000f8e00ff */
[----:B------:R-:W-:-:S07]  /*18630*/  IMAD.U32 R19, RZ, RZ, UR6 ;  /* 0x00000006ff137e24 */ /* 0x000fce000f8e00ff */
.L_x_1595:
        /* <DEDUP_REMOVED lines=12> */
.L_x_1584:
[----:B------:R-:W-:Y:S02]  /*18700*/  ULDC UR4, c[0x0][0xd3c] ;  /* 0x00034f0000047ab9 */ /* 0x000fe40000000800 */
[----:B---3--:R-:W-:-:S13]  /*18710*/  ISETP.GE.AND P0, PT, R19, UR4, PT ;  /* 0x0000000413007c0c */ /* 0x008fda000bf06270 */
[----:B------:R-:W-:Y:S05]  /*18720*/  @!P0 BRA `(.L_x_1596) ;  /* 0xffffff8c00148947 */ /* 0x000fea000383ffff */
[----:B------:R-:W-:Y:S05]  /*18730*/  BSYNC B8 ;  /* 0x0000000000087941 */ /* 0x000fea0003800000 */
.L_x_1450:
[----:B--2---:R-:W2:Y:S01]  /*18740*/  LDL.LU R0, [R1+0x68] ;  /* 0x0000680001007983 */ /* 0x004ea20000300800 */
[----:B------:R-:W-:Y:S01]  /*18750*/  BSSY B0, `(.L_x_1597) ;  /* 0x000000b000007945 */ /* 0x000fe20003800000 */
[----:B------:R-:W3:Y:S01]  /*18760*/  S2R R5, SR_CgaCtaId ;  /* 0x0000000000057919 */ /* 0x000ee20000008800 */
[----:B--2---:R-:W-:-:S05]  /*18770*/  VIADD R0, R0, 0x1 ;  /* 0x0000000100007836 */ /* 0x004fca0000000000 */
[----:B0-----:R-:W-:-:S04]  /*18780*/  LEA.HI R2, R0, R0, RZ, 0x1 ;  /* 0x0000000000027211 */ /* 0x001fc800078f08ff */
[----:B-1----:R-:W-:-:S05]  /*18790*/  LOP3.LUT R3, R2, 0xfffffffe, RZ, 0xc0, !PT ;  /* 0xfffffffe02037812 */ /* 0x002fca00078ec0ff */
[----:B------:R-:W-:Y:S01]  /*187a0*/  IMAD.IADD R3, R0, 0x1, -R3 ;  /* 0x0000000100037824 */ /* 0x000fe200078e0a03 */
[----:B------:R-:W-:-:S04]  /*187b0*/  MOV R0, 0x400 ;  /* 0x0000040000007802 */ /* 0x000fc80000000f00 */
[----:B---3--:R-:W-:Y:S02]  /*187c0*/  LEA R0, R5, R0, 0x18 ;  /* 0x0000000005007211 */ /* 0x008fe400078ec0ff */
[----:B------:R-:W-:-:S04]  /*187d0*/  SHF.L.U32 R3, R3, 0x1f, RZ ;  /* 0x0000001f03037819 */ /* 0x000fc800000006ff */
[----:B------:R-:W0:Y:S02]  /*187e0*/  SYNCS.PHASECHK.TRANS64.TRYWAIT P0, [R0+URZ+0x32420], R3 ;  /* 0x03242003000075a7 */ /* 0x000e24000800017f */
[----:B0-----:R-:W-:Y:S05]  /*187f0*/  @!P0 BRA `(.L_x_1598) ;  /* 0x00000038002c8947 */ /* 0x001fea0003800000 */
.L_x_1728:
[----:B------:R-:W-:Y:S05]  /*18800*/  BSYNC B0 ;  /* 0x0000000000007941 */ /* 0x000fea0003800000 */
.L_x_1597:
[----:B------:R-:W-:-:S03]  /*18810*/  UMOV UR4, 0xffffffff ;  /* 0xffffffff00047882 */ /* 0x000fc60000000000 */
[----:B------:R-:W-:Y:S05]  /*18820*/  BRA.DIV UR4, `(.L_x_1599) ;  /* 0x0000003a04347947 */ /* 0x000fea000b800000 */
[----:B------:R-:W1:Y:S02]  /*18830*/  S2R R2, SR_TID.X ;  /* 0x0000000000027919 */ /* 0x000e640000002100 */
[----:B-1----:R-:W-:-:S04]  /*18840*/  SHF.R.U32.HI R2, RZ, 0x5, R2 ;  /* 0x00000005ff027819 */ /* 0x002fc80000011602 */
[----:B------:R-:W-:-:S05]  /*18850*/  LOP3.LUT R2, R2, 0x3, RZ, 0xc0, !PT ;  /* 0x0000000302027812 */ /* 0x000fca00078ec0ff */
[----:B------:R1:W2:Y:S02]  /*18860*/  SHFL.IDX PT, R14, R2, RZ, 0x1f ;  /* 0x00001fff020e7589 */ /* 0x0002a400000e0000 */
.L_x_1731:
[----:B--2---:R-:W-:-:S13]  /*18870*/  ISETP.NE.AND P0, PT, R14, RZ, PT ;  /* 0x000000ff0e00720c */ /* 0x004fda0003f05270 */
[----:B------:R-:W-:Y:S05]  /*18880*/  @P0 BRA `(.L_x_1305) ;  /* 0x0000000000940947 */ /* 0x000fea0003800000 */
[----:B------:R-:W-:-:S03]  /*18890*/  UMOV UR4, 0xffffffff ;  /* 0xffffffff00047882 */ /* 0x000fc60000000000 */
[----:B------:R-:W-:Y:S05]  /*188a0*/  BRA.DIV UR4, `(.L_x_1600) ;  /* 0x0000003a04487947 */ /* 0x000fea000b800000 */
[----:B------:R-:W-:-:S13]  /*188b0*/  ELECT P6, URZ, PT ;  /* 0x00000000003f782f */ /* 0x000fda00038c0000 */
.L_x_1734:
[----:B------:R-:W-:Y:S05]  /*188c0*/  @!P6 BRA `(.L_x_1305) ;  /* 0x000000000084e947 */ /* 0x000fea0003800000 */
[----:B-1----:R-:W2:Y:S02]  /*188d0*/  LDL.LU R2, [R1+0x84] ;  /* 0x0000840001027983 */ /* 0x002ea40000300800 */
[----:B--2---:R-:W-:-:S04]  /*188e0*/  LOP3.LUT R2, R2, 0x2, RZ, 0xfc, !PT ;  /* 0x0000000202027812 */ /* 0x004fc800078efcff */
[----:B------:R-:W-:-:S13]  /*188f0*/  ISETP.NE.AND P2, PT, R2, 0x3, PT ;  /* 0x000000030200780c */ /* 0x000fda0003f45270 */
[----:B------:R-:W-:Y:S05]  /*18900*/  @!P2 BRA `(.L_x_1601) ;  /* 0x000000000004a947 */ /* 0x000fea0003800000 */
[----:B------:R-:W-:Y:S01]  /*18910*/  BPT.TRAP 0x1 ;  /* 0x000000040000795c */ /* 0x000fe20000300000 */
.L_x_1601:
        /* <DEDUP_REMOVED lines=14> */
.L_x_1735:
[----:B------:R-:W1:Y:S02]  /*18a00*/  SYNCS.PHASECHK.TRANS64.TRYWAIT P0, [R7+URZ], R2 ;  /* 0x00000002070075a7 */ /* 0x000e64000800017f */
[----:B-1----:R-:W-:Y:S05]  /*18a10*/  @!P0 BRA `(.L_x_1603) ;  /* 0x0000003800208947 */ /* 0x002fea0003800000 */
.L_x_1736:
[----:B------:R-:W-:Y:S05]  /*18a20*/  @!P2 BRA `(.L_x_1604) ;  /* 0x000000000004a947 */ /* 0x000fea0003800000 */
[----:B------:R-:W-:Y:S01]  /*18a30*/  BPT.TRAP 0x1 ;  /* 0x000000040000795c */ /* 0x000fe20000300000 */
.L_x_1604:
[----:B------:R-:W2:Y:S01]  /*18a40*/  LDL.LU R4, [R1+0x8] ;  /* 0x0000080001047983 */ /* 0x000ea20000300800 */
[----:B------:R-:W-:-:S05]  /*18a50*/  IADD3 R0, R0, 0x32460, RZ ;  /* 0x0003246000007810 */ /* 0x000fca0007ffe0ff */
[----:B--2---:R-:W-:-:S04]  /*18a60*/  IMAD R4, R4, 0x8, R0 ;  /* 0x0000000804047824 */ /* 0x004fc800078e0200 */
[----:B------:R-:W2:Y:S02]  /*18a70*/  SYNCS.PHASECHK.TRANS64.TRYWAIT P0, [R4+URZ], R5 ;  /* 0x00000005040075a7 */ /* 0x000ea4000800017f */
[----:B--2---:R-:W-:Y:S05]  /*18a80*/  @!P0 BRA `(.L_x_1605) ;  /* 0x0000003800188947 */ /* 0x004fea0003800000 */
.L_x_1737:
[----:B------:R-:W-:-:S07]  /*18a90*/  IMAD R3, R3, 0x8, R0 ;  /* 0x0000000803037824 */ /* 0x000fce00078e0200 */
.L_x_1606:
[----:B---3--:R3:W0:Y:S02]  /*18aa0*/  SYNCS.PHASECHK.TRANS64.TRYWAIT P0, [R3+URZ], R2 ;  /* 0x00000002030075a7 */ /* 0x008624000800017f */
[----:B0-----:R-:W-:Y:S05]  /*18ab0*/  @!P0 NANOSLEEP.SYNCS 0x989680 ;  /* 0x009896800000895d */ /* 0x001fea0003900000 */
[----:B------:R-:W0:Y:S02]  /*18ac0*/  @!P0 SYNCS.PHASECHK.TRANS64 P0, [R3+URZ], R2 ;  /* 0x00000002030085a7 */ /* 0x000e24000800007f */
[----:B0-----:R-:W-:Y:S05]  /*18ad0*/  @!P0 BRA `(.L_x_1606) ;  /* 0xfffffffc00f08947 */ /* 0x001fea000383ffff */
.L_x_1305:
[----:B------:R-:W-:Y:S05]  /*18ae0*/  BSYNC B9 ;  /* 0x0000000000097941 */ /* 0x000fea0003800000 */
.L_x_1302:
[----:B------:R-:W-:Y:S05]  /*18af0*/  EXIT ;  /* 0x000000000000794d */ /* 0x000fea0003800000 */
.L_x_1323:
[----:B0-----:R0:W1:Y:S02]  /*18b00*/  SYNCS.PHASECHK.TRANS64.TRYWAIT P6, [R94+URZ+0x32490], R108 ;  /* 0x0324906c5e0075a7 */ /* 0x00106400080c017f */
[----:B-1----:R-:W-:Y:S05]  /*18b10*/  @!P6 NANOSLEEP.SYNCS 0x989680 ;  /* 0x009896800000e95d */ /* 0x002fea0003900000 */
[----:B------:R-:W1:Y:S02]  /*18b20*/  @!P6 SYNCS.PHASECHK.TRANS64 P6, [R94+URZ+0x32490], R108 ;  /* 0x0324906c5e00e5a7 */ /* 0x000e6400080c007f */
[----:B-1----:R-:W-:Y:S05]  /*18b30*/  @!P6 BRA `(.L_x_1323) ;  /* 0xfffffffc00f0e947 */ /* 0x002fea000383ffff */
[----:B------:R-:W-:Y:S05]  /*18b40*/  BRA `(.L_x_1607) ;  /* 0xfffffea000007947 */ /* 0x000fea000383ffff */
.L_x_1341:
[----:B0-----:R0:W1:Y:S02]  /*18b50*/  SYNCS.PHASECHK.TRANS64.TRYWAIT P5, [R94+URZ+0x32490], R108 ;  /* 0x0324906c5e0075a7 */ /* 0x00106400080a017f */
[----:B-1----:R-:W-:Y:S05]  /*18b60*/  @!P5 NANOSLEEP.SYNCS 0x989680 ;  /* 0x009896800000d95d */ /* 0x002fea0003900000 */
[----:B------:R-:W1:Y:S02]  /*18b70*/  @!P5 SYNCS.PHASECHK.TRANS64 P5, [R94+URZ+0x32490], R108 ;  /* 0x0324906c5e00d5a7 */ /* 0x000e6400080a007f */
[----:B-1----:R-:W-:Y:S05]  /*18b80*/  @!P5 BRA `(.L_x_1341) ;  /* 0xfffffffc00f0d947 */ /* 0x002fea000383ffff */
[----:B------:R-:W-:Y:S05]  /*18b90*/  BRA `(.L_x_1608) ;  /* 0xfffffeb000487947 */ /* 0x000fea000383ffff */
.L_x_1350:
[----:B0-----:R0:W1:Y:S02]  /*18ba0*/  SYNCS.PHASECHK.TRANS64.TRYWAIT P4, [R94+URZ+0x32490], R108 ;  /* 0x0324906c5e0075a7 */ /* 0x001064000808017f */
[----:B-1----:R-:W-:Y:S05]  /*18bb0*/  @!P4 NANOSLEEP.SYNCS 0x989680 ;  /* 0x009896800000c95d */ /* 0x002fea0003900000 */
[----:B------:R-:W1:Y:S02]  /*18bc0*/  @!P4 SYNCS.PHASECHK.TRANS64 P4, [R94+URZ+0x32490], R108 ;  /* 0x0324906c5e00c5a7 */ /* 0x000e64000808007f */
[----:B-1----:R-:W-:Y:S05]  /*18bd0*/  @!P4 BRA `(.L_x_1350) ;  /* 0xfffffffc00f0c947 */ /* 0x002fea000383ffff */
[----:B------:R-:W-:Y:S05]  /*18be0*/  BRA `(.L_x_1609) ;  /* 0xfffffec000307947 */ /* 0x000fea000383ffff */
.L_x_1356:
[----:B-1----:R1:W2:Y:S02]  /*18bf0*/  SYNCS.PHASECHK.TRANS64.TRYWAIT P3, [R94+URZ+0x324b0], R108 ;  /* 0x0324b06c5e0075a7 */ /* 0x0022a4000806017f */
[----:B--2---:R-:W-:Y:S05]  /*18c00*/  @!P3 NANOSLEEP.SYNCS 0x989680 ;  /* 0x009896800000b95d */ /* 0x004fea0003900000 */
[----:B------:R-:W2:Y:S02]  /*18c10*/  @!P3 SYNCS.PHASECHK.TRANS64 P3, [R94+URZ+0x324b0], R108 ;  /* 0x0324b06c5e00b5a7 */ /* 0x000ea4000806007f */
[----:B--2---:R-:W-:Y:S05]  /*18c20*/  @!P3 BRA `(.L_x_1356) ;  /* 0xfffffffc00f0b947 */ /* 0x004fea000383ffff */
[----:B------:R-:W-:Y:S05]  /*18c30*/  BRA `(.L_x_1610) ;  /* 0xfffffec000bc7947 */ /* 0x000fea000383ffff */
.L_x_1364:
        /* <DEDUP_REMOVED lines=8> */
.L_x_1612:
[----:B------:R-:W-:Y:S05]  /*18cc0*/  BSYNC B0 ;  /* 0x0000000000007941 */ /* 0x000fea0003800000 */
.L_x_1611:
[----:B------:R-:W-:Y:S05]  /*18cd0*/  BRA `(.L_x_1613) ;  /* 0xfffffecc006c7947 */ /* 0x000fea000383ffff */
.L_x_1376:
        /* <DEDUP_REMOVED lines=8> */
.L_x_1615:
[----:B------:R-:W-:Y:S05]  /*18d60*/  BSYNC B1 ;  /* 0x0000000000017941 */ /* 0x000fea0003800000 */
.L_x_1614:
        /* <DEDUP_REMOVED lines=8> */
.L_x_1616:
[----:B------:R-:W-:Y:S02]  /*18df0*/  IMAD.MOV.U32 R13, RZ, RZ, R27 ;  /* 0x000000ffff0d7224 */ /* 0x000fe400078e001b */
[----:B------:R-:W-:-:S07]  /*18e00*/  IMAD.MOV.U32 R3, RZ, RZ, R14 ;  /* 0x000000ffff037224 */ /* 0x000fce00078e000e */
[----:B------:R-:W-:Y:S05]  /*18e10*/  WARPSYNC.COLLECTIVE R15, `(.L_x_1617) ;  /* 0x000000000f087348 */ /* 0x000fea0003c00000 */
[----:B------:R0:W1:Y:S02]  /*18e20*/  SHFL.IDX P6, R14, R13, R12, R11 ;  /* 0x0000000c0d0e7389 */ /* 0x00006400000c000b */
[----:B01----:R-:W-:Y:S01]  /*18e30*/  ENDCOLLECTIVE ;  /* 0x000000000000791b */ /* 0x003fe20003800000 */
.L_x_1617:
[----:B------:R-:W-:Y:S02]  /*18e40*/  IMAD.MOV.U32 R13, RZ, RZ, R26 ;  /* 0x000000ffff0d7224 */ /* 0x000fe400078e001a */
[----:B------:R-:W-:-:S07]  /*18e50*/  IMAD.MOV.U32 R4, RZ, RZ, R14 ;  /* 0x000000ffff047224 */ /* 0x000fce00078e000e */
[----:B------:R-:W-:Y:S05]  /*18e60*/  WARPSYNC.COLLECTIVE R15, `(.L_x_1618) ;  /* 0x000000000f087348 */ /* 0x000fea0003c00000 */
[----:B------:R0:W1:Y:S02]  /*18e70*/  SHFL.IDX P6, R14, R13, R12, R11 ;  /* 0x0000000c0d0e7389 */ /* 0x00006400000c000b */
[----:B01----:R-:W-:Y:S01]  /*18e80*/  ENDCOLLECTIVE ;  /* 0x000000000000791b */ /* 0x003fe20003800000 */
.L_x_1618:
[----:B------:R-:W-:Y:S05]  /*18e90*/  BRA `(.L_x_1619) ;  /* 0xfffffed000647947 */ /* 0x000fea000383ffff */
.L_x_1380:
[----:B0-----:R0:W1:Y:S02]  /*18ea0*/  SYNCS.PHASECHK.TRANS64.TRYWAIT P0, [R18+URZ+0x32400], R13 ;  /* 0x0324000d120075a7 */ /* 0x001064000800017f */
[----:B-1----:R-:W-:Y:S05]  /*18eb0*/  @!P0 NANOSLEEP.SYNCS 0x989680 ;  /* 0x009896800000895d */ /* 0x002fea0003900000 */
[----:B------:R-:W1:Y:S02]  /*18ec0*/  @!P0 SYNCS.PHASECHK.TRANS64 P0, [R18+URZ+0x32400], R13 ;  /* 0x0324000d120085a7 */ /* 0x000e64000800007f */
[----:B-1----:R-:W-:Y:S05]  /*18ed0*/  @!P0 BRA `(.L_x_1380) ;  /* 0xfffffffc00f08947 */ /* 0x002fea000383ffff */
[----:B------:R-:W-:Y:S05]  /*18ee0*/  BRA `(.L_x_1620) ;  /* 0xfffffed400787947 */ /* 0x000fea000383ffff */
.L_x_1388:
        /* <DEDUP_REMOVED lines=8> */
.L_x_1622:
[----:B------:R-:W-:Y:S05]  /*18f70*/  BSYNC B1 ;  /* 0x0000000000017941 */ /* 0x000fea0003800000 */
.L_x_1621:
        /* <DEDUP_REMOVED lines=8> */
.L_x_1623:
[----:B------:R-:W-:Y:S02]  /*19000*/  IMAD.MOV.U32 R13, RZ, RZ, R27 ;  /* 0x000000ffff0d7224 */ /* 0x000fe400078e001b */
[----:B------:R-:W-:-:S07]  /*19010*/  IMAD.MOV.U32 R3, RZ, RZ, R14 ;  /* 0x000000ffff037224 */ /* 0x000fce00078e000e */
[----:B------:R-:W-:Y:S05]  /*19020*/  WARPSYNC.COLLECTIVE R15, `(.L_x_1624) ;  /* 0x000000000f087348 */ /* 0x000fea0003c00000 */
[----:B------:R0:W1:Y:S02]  /*19030*/  SHFL.IDX P6, R14, R13, R12, R11 ;  /* 0x0000000c0d0e7389 */ /* 0x00006400000c000b */
[----:B01----:R-:W-:Y:S01]  /*19040*/  ENDCOLLECTIVE ;  /* 0x000000000000791b */ /* 0x003fe20003800000 */
.L_x_1624:
[----:B------:R-:W-:Y:S02]  /*19050*/  IMAD.MOV.U32 R13, RZ, RZ, R26 ;  /* 0x000000ffff0d7224 */ /* 0x000fe400078e001a */
[----:B------:R-:W-:-:S07]  /*19060*/  IMAD.MOV.U32 R20, RZ, RZ, R14 ;  /* 0x000000ffff147224 */ /* 0x000fce00078e000e */
[----:B------:R-:W-:Y:S05]  /*19070*/  WARPSYNC.COLLECTIVE R15, `(.L_x_1625) ;  /* 0x000000000f087348 */ /* 0x000fea0003c00000 */
[----:B------:R0:W1:Y:S02]  /*19080*/  SHFL.IDX P6, R14, R13, R12, R11 ;  /* 0x0000000c0d0e7389 */ /* 0x00006400000c000b */
[----:B01----:R-:W-:Y:S01]  /*19090*/  ENDCOLLECTIVE ;  /* 0x000000000000791b */ /* 0x003fe20003800000 */
.L_x_1625:
[----:B------:R-:W-:Y:S05]  /*190a0*/  BRA `(.L_x_1626) ;  /* 0xfffffedc00d87947 */ /* 0x000fea000383ffff */
.L_x_1392:
[----:B0-----:R0:W1:Y:S02]  /*190b0*/  SYNCS.PHASECHK.TRANS64.TRYWAIT P1, [R18+URZ+0x32400], R21 ;  /* 0x03240015120075a7 */ /* 0x001064000802017f */
[----:B-1----:R-:W-:Y:S05]  /*190c0*/  @!P1 NANOSLEEP.SYNCS 0x989680 ;  /* 0x009896800000995d */ /* 0x002fea0003900000 */
[----:B------:R-:W1:Y:S02]  /*190d0*/  @!P1 SYNCS.PHASECHK.TRANS64 P1, [R18+URZ+0x32400], R21 ;  /* 0x03240015120095a7 */ /* 0x000e64000802007f */
[----:B-1----:R-:W-:Y:S05]  /*190e0*/  @!P1 BRA `(.L_x_1392) ;  /* 0xfffffffc00f09947 */ /* 0x002fea000383ffff */
[----:B------:R-:W-:Y:S05]  /*190f0*/  BRA `(.L_x_1627) ;  /* 0xfffffee000b47947 */ /* 0x000fea000383ffff */
.L_x_1398:
[----:B---3--:R3:W0:Y:S02]  /*19100*/  SYNCS.PHASECHK.TRANS64.TRYWAIT P1, [R4+URZ+0x32430], R3 ;  /* 0x03243003040075a7 */ /* 0x008624000802017f */
[----:B0-----:R-:W-:Y:S05]  /*19110*/  @!P1 NANOSLEEP.SYNCS 0x989680 ;  /* 0x009896800000995d */ /* 0x001fea0003900000 */
[----:B------:R-:W0:Y:S02]  /*19120*/  @!P1 SYNCS.PHASECHK.TRANS64 P1, [R4+URZ+0x32430], R3 ;  /* 0x03243003040095a7 */ /* 0x000e24000802007f */
[----:B0-----:R-:W-:Y:S05]  /*19130*/  @!P1 BRA `(.L_x_1398) ;  /* 0xfffffffc00f09947 */ /* 0x001fea000383ffff */
[----:B------:R-:W-:Y:S05]  /*19140*/  BRA `(.L_x_1397) ;  /* 0xfffffeec00c07947 */ /* 0x000fea000383ffff */
.L_x_1400:
[----:B0-----:R0:W4:Y:S02]  /*19150*/  SYNCS.PHASECHK.TRANS64.TRYWAIT P1, [R18+URZ+0x32410], R5 ;  /* 0x03241005120075a7 */ /* 0x001124000802017f */
[----:B----4-:R-:W-:Y:S05]  /*19160*/  @!P1 NANOSLEEP.SYNCS 0x989680 ;  /* 0x009896800000995d */ /* 0x010fea0003900000 */
[----:B------:R-:W4:Y:S02]  /*19170*/  @!P1 SYNCS.PHASECHK.TRANS64 P1, [R18+URZ+0x32410], R5 ;  /* 0x03241005120095a7 */ /* 0x000f24000802007f */
[----:B----4-:R-:W-:Y:S05]  /*19180*/  @!P1 BRA `(.L_x_1400) ;  /* 0xfffffffc00f09947 */ /* 0x010fea000383ffff */
[----:B------:R-:W-:Y:S05]  /*19190*/  BRA `(.L_x_1628) ;  /* 0xfffffef000a87947 */ /* 0x000fea000383ffff */
.L_x_1405:
[----:B------:R0:W0:Y:S02]  /*191a0*/  SYNCS.PHASECHK.TRANS64.TRYWAIT P2, [R4+URZ+0x32450], R3 ;  /* 0x03245003040075a7 */ /* 0x000024000804017f */
[----:B0-----:R-:W-:Y:S05]  /*191b0*/  @!P2 NANOSLEEP.SYNCS 0x989680 ;  /* 0x009896800000a95d */ /* 0x001fea0003900000 */
[----:B------:R-:W0:Y:S02]  /*191c0*/  @!P2 SYNCS.PHASECHK.TRANS64 P2, [R4+URZ+0x32450], R3 ;  /* 0x032450030400a5a7 */ /* 0x000e24000804007f */
[----:B0-----:R-:W-:Y:S05]  /*191d0*/  @!P2 BRA `(.L_x_1405) ;  /* 0xfffffffc00f0a947 */ /* 0x001fea000383ffff */
[----:B------:R-:W-:Y:S05]  /*191e0*/  BRA `(.L_x_1404) ;  /* 0xfffffef000c87947 */ /* 0x000fea000383ffff */
.L_x_1410:
[----:B-1----:R1:W2:Y:S02]  /*191f0*/  SYNCS.PHASECHK.TRANS64.TRYWAIT P3, [R5+URZ+0x32430], R0 ;  /* 0x03243000050075a7 */ /* 0x0022a4000806017f */
[----:B--2---:R-:W-:Y:S05]  /*19200*/  @!P3 NANOSLEEP.SYNCS 0x989680 ;  /* 0x009896800000b95d */ /* 0x004fea0003900000 */
[----:B------:R-:W2:Y:S02]  /*19210*/  @!P3 SYNCS.PHASECHK.TRANS64 P3, [R5+URZ+0x32430], R0 ;  /* 0x032430000500b5a7 */ /* 0x000ea4000806007f */
[----:B--2---:R-:W-:Y:S05]  /*19220*/  @!P3 BRA `(.L_x_1410) ;  /* 0xfffffffc00f0b947 */ /* 0x004fea000383ffff */
[----:B------:R-:W-:Y:S05]  /*19230*/  BRA `(.L_x_1409) ;  /* 0xffffff1400c07947 */ /* 0x000fea000383ffff */
.L_x_1415:
[----:B---3--:R3:W4:Y:S02]  /*19240*/  SYNCS.PHASECHK.TRANS64.TRYWAIT P3, [R5+URZ+0x32450], R0 ;  /* 0x03245000050075a7 */ /* 0x008724000806017f */
[----:B----4-:R-:W-:Y:S05]  /*19250*/  @!P3 NANOSLEEP.SYNCS 0x989680 ;  /* 0x009896800000b95d */ /* 0x010fea0003900000 */
[----:B------:R-:W4:Y:S02]  /*19260*/  @!P3 SYNCS.PHASECHK.TRANS64 P3, [R5+URZ+0x32450], R0 ;  /* 0x032450000500b5a7 */ /* 0x000f24000806007f */
[----:B----4-:R-:W-:Y:S05]  /*19270*/  @!P3 BRA `(.L_x_1415) ;  /* 0xfffffffc00f0b947 */ /* 0x010fea000383ffff */
[----:B------:R-:W-:Y:S05]  /*19280*/  BRA `(.L_x_1414) ;  /* 0xffffff18006c7947 */ /* 0x000fea000383ffff */
.L_x_1430:
[----:B------:R-:W-:Y:S02]  /*19290*/  IMAD.MOV.U32 R13, RZ, RZ, R4 ;  /* 0x000000ffff0d7224 */ /* 0x000fe400078e0004 */
[----:B------:R-:W-:Y:S02]  /*192a0*/  IMAD.MOV.U32 R12, RZ, RZ, RZ ;  /* 0x000000ffff0c7224 */ /* 0x000fe400078e00ff */
[----:B------:R-:W-:Y:S02]  /*192b0*/  IMAD.MOV.U32 R11, RZ, RZ, 0x181f ;  /* 0x0000181fff0b7424 */ /* 0x000fe400078e00ff */
[----:B------:R-:W-:-:S07]  /*192c0*/  IMAD.MOV.U32 R15, RZ, RZ, -0x1 ;  /* 0xffffffffff0f7424 */ /* 0x000fce00078e00ff */
[----:B01----:R-:W-:Y:S05]  /*192d0*/  WARPSYNC.COLLECTIVE R15, `(.L_x_1629) ;  /* 0x000000000f087348 */ /* 0x003fea0003c00000 */
[----:B------:R2:W3:Y:S02]  /*192e0*/  SHFL.IDX P6, R14, R13, R12, R11 ;  /* 0x0000000c0d0e7389 */ /* 0x0004e400000c000b */
[----:B0123--:R-:W-:Y:S01]  /*192f0*/  ENDCOLLECTIVE ;  /* 0x000000000000791b */ /* 0x00ffe20003800000 */
.L_x_1629:
[----:B------:R-:W-:Y:S01]  /*19300*/  MOV R13, R3 ;  /* 0x00000003000d7202 */ /* 0x000fe20000000f00 */
[----:B------:R-:W-:-:S07]  /*19310*/  IMAD.MOV.U32 R0, RZ, RZ, R14 ;  /* 0x000000ffff007224 */ /* 0x000fce00078e000e */
[----:B------:R-:W-:Y:S05]  /*19320*/  WARPSYNC.COLLECTIVE R15, `(.L_x_1630) ;  /* 0x000000000f087348 */ /* 0x000fea0003c00000 */
[----:B------:R0:W1:Y:S02]  /*19330*/  SHFL.IDX P6, R14, R13, R12, R11 ;  /* 0x0000000c0d0e7389 */ /* 0x00006400000c000b */
[----:B01----:R-:W-:Y:S01]  /*19340*/  ENDCOLLECTIVE ;  /* 0x000000000000791b */ /* 0x003fe20003800000 */
.L_x_1630:
[----:B------:R-:W-:Y:S05]  /*19350*/  BRA `(.L_x_1631) ;  /* 0xffffff6c004c7947 */ /* 0x000fea000383ffff */
.L_x_1433:
        /* <DEDUP_REMOVED lines=8> */
.L_x_1633:
[----:B------:R-:W-:Y:S05]  /*193e0*/  BSYNC B1 ;  /* 0x0000000000017941 */ /* 0x000fea0003800000 */
.L_x_1632:
        /* <DEDUP_REMOVED lines=8> */
.L_x_1634:
[----:B------:R-:W-:Y:S05]  /*19470*/  BRA `(.L_x_1635) ;  /* 0xffffff6c00807947 */ /* 0x000fea000383ffff */
.L_x_1436:
        /* <DEDUP_REMOVED lines=8> */
.L_x_1637:
[----:B------:R-:W-:Y:S05]  /*19500*/  BSYNC B1 ;  /* 0x0000000000017941 */ /* 0x000fea0003800000 */
.L_x_1636:
        /* <DEDUP_REMOVED lines=8> */
.L_x_1638:
[----:B------:R-:W-:Y:S05]  /*19590*/  BRA `(.L_x_1639) ;  /* 0xffffff6c00b07947 */ /* 0x000fea000383ffff */
.L_x_1439:
[----:B------:R-:W-:Y:S01]  /*195a0*/  BSSY B1, `(.L_x_1640) ;  /* 0x0000008000017945 */ /* 0x000fe20003800000 */
[----:B0-----:R-:W-:Y:S02]  /*195b0*/  IMAD.MOV.U32 R13, RZ, RZ, R4 ;  /* 0x000000ffff0d7224 */ /* 0x001fe400078e0004 */
[----:B------:R-:W-:Y:S02]  /*195c0*/  IMAD.MOV.U32 R12, RZ, RZ, 0x3 ;  /* 0x00000003ff0c7424 */ /* 0x000fe400078e00ff */
[----:B------:R-:W-:Y:S02]  /*195d0*/  IMAD.MOV.U32 R11, RZ, RZ, 0x181f ;  /* 0x0000181fff0b7424 */ /* 0x000fe400078e00ff */
[----:B------:R-:W-:-:S07]  /*195e0*/  IMAD.MOV.U32 R15, RZ, RZ, -0x1 ;  /* 0xffffffffff0f7424 */ /* 0x000fce00078e00ff */
[----:B-1234-:R-:W-:Y:S05]  /*195f0*/  WARPSYNC.COLLECTIVE R15, `(.L_x_1641) ;  /* 0x000000000f087348 */ /* 0x01efea0003c00000 */
[----:B------:R0:W0:Y:S02]  /*19600*/  SHFL.IDX P6, R14, R13, R12, R11 ;  /* 0x0000000c0d0e7389 */ /* 0x00002400000c000b */
[----:B01234-:R-:W-:Y:S01]  /*19610*/  ENDCOLLECTIVE ;  /* 0x000000000000791b */ /* 0x01ffe20003800000 */
.L_x_1641:
[----:B------:R-:W-:Y:S05]  /*19620*/  BSYNC B1 ;  /* 0x0000000000017941 */ /* 0x000fea0003800000 */
.L_x_1640:
        /* <DEDUP_REMOVED lines=8> */
.L_x_1642:
[----:B------:R-:W-:Y:S05]  /*196b0*/  BRA `(.L_x_1643) ;  /* 0xffffff6c00e07947 */ /* 0x000fea000383ffff */
.L_x_1456:
        /* <DEDUP_REMOVED lines=11> */
.L_x_1645:
[----:B------:R-:W-:Y:S05]  /*19770*/  BSYNC B1 ;  /* 0x0000000000017941 */ /* 0x000fea0003800000 */
.L_x_1644:
[----:B------:R-:W-:Y:S05]  /*19780*/  BRA `(.L_x_1646) ;  /* 0xffffff8000c47947 */ /* 0x000fea000383ffff */
.L_x_1458:
[----:B------:R-:W-:Y:S01]  /*19790*/  BSSY B1, `(.L_x_1647) ;  /* 0x0000006000017945 */ /* 0x000fe20003800000 */
[----:B------:R-:W-:-:S07]  /*197a0*/  IMAD.MOV.U32 R15, RZ, RZ, -0x1 ;  /* 0xffffffffff0f7424 */ /* 0x000fce00078e00ff */
[----:B0-----:R-:W-:Y:S05]  /*197b0*/  WARPSYNC.COLLECTIVE R15, `(.L_x_1648) ;  /* 0x000000000f0c7348 */ /* 0x001fea0003c00000 */
[----:B------:R-:W-:Y:S02]  /*197c0*/  ELECT P6, UR62, PT ;  /* 0x00000000003e782f */ /* 0x000fe400038c0000 */
[----:B------:R-:W-:Y:S01]  /*197d0*/  MOV R14, UR62 ;  /* 0x0000003e000e7c02 */ /* 0x000fe20008000f00 */
[----:B0-----:R-:W-:Y:S10]  /*197e0*/  ENDCOLLECTIVE ;  /* 0x000000000000791b */ /* 0x001ff40003800000 */
.L_x_1648:
[----:B------:R-:W-:Y:S05]  /*197f0*/  BSYNC B1 ;  /* 0x0000000000017941 */ /* 0x000fea0003800000 */
.L_x_1647:
[----:B------:R-:W-:Y:S05]  /*19800*/  BRA `(.L_x_1457) ;  /* 0xffffff8000bc7947 */ /* 0x000fea000383ffff */
.L_x_1460:
[----:B0-----:R-:W2:Y:S02]  /*19810*/  LDL R4, [R1+0x4] ;  /* 0x0000040001047983 */ /* 0x001ea40000100800 */
[----:B--2---:R0:W1:Y:S02]  /*19820*/  SYNCS.PHASECHK.TRANS64.TRYWAIT P0, [R4+URZ+0x32420], R3 ;  /* 0x03242003040075a7 */ /* 0x004064000800017f */
[----:B-1----:R-:W-:Y:S05]  /*19830*/  @!P0 NANOSLEEP.SYNCS 0x989680 ;  /* 0x009896800000895d */ /* 0x002fea0003900000 */
[----:B------:R-:W1:Y:S02]  /*19840*/  @!P0 SYNCS.PHASECHK.TRANS64 P0, [R4+URZ+0x32420], R3 ;  /* 0x03242003040085a7 */ /* 0x000e64000800007f */
[----:B-1----:R-:W-:Y:S05]  /*19850*/  @!P0 BRA `(.L_x_1460) ;  /* 0xfffffffc00ec8947 */ /* 0x002fea000383ffff */
[----:B------:R-:W-:Y:S05]  /*19860*/  BRA `(.L_x_1649) ;  /* 0xffffff8000cc7947 */ /* 0x000fea000383ffff */
.L_x_1464:
[----:B0-----:R0:W1:Y:S02]  /*19870*/  SYNCS.PHASECHK.TRANS64.TRYWAIT P0, [R3+URZ+0x324a0], R8 ;  /* 0x0324a008030075a7 */ /* 0x001064000800017f */
[----:B-1----:R-:W-:Y:S05]  /*19880*/  @!P0 NANOSLEEP.SYNCS 0x989680 ;  /* 0x009896800000895d */ /* 0x002fea0003900000 */
[----:B------:R-:W1:Y:S02]  /*19890*/  @!P0 SYNCS.PHASECHK.TRANS64 P0, [R3+URZ+0x324a0], R8 ;  /* 0x0324a008030085a7 */ /* 0x000e64000800007f */
[----:B-1----:R-:W-:Y:S05]  /*198a0*/  @!P0 BRA `(.L_x_1464) ;  /* 0xfffffffc00f08947 */ /* 0x002fea000383ffff */
[----:B------:R-:W-:Y:S05]  /*198b0*/  BRA `(.L_x_1650) ;  /* 0xffffff8000f47947 */ /* 0x000fea000383ffff */
.L_x_1469:
[----:B-1----:R1:W2:Y:S02]  /*198c0*/  SYNCS.PHASECHK.TRANS64.TRYWAIT P0, [R3+URZ+0x324c0], R8 ;  /* 0x0324c008030075a7 */ /* 0x0022a4000800017f */
[----:B--2---:R-:W-:Y:S05]  /*198d0*/  @!P0 NANOSLEEP.SYNCS 0x989680 ;  /* 0x009896800000895d */ /* 0x004fea0003900000 */
[----:B------:R-:W2:Y:S02]  /*198e0*/  @!P0 SYNCS.PHASECHK.TRANS64 P0, [R3+URZ+0x324c0], R8 ;  /* 0x0324c008030085a7 */ /* 0x000ea4000800007f */
[----:B--2---:R-:W-:Y:S05]  /*198f0*/  @!P0 BRA `(.L_x_1469) ;  /* 0xfffffffc00f08947 */ /* 0x004fea000383ffff */
[----:B------:R-:W-:Y:S05]  /*19900*/  BRA `(.L_x_1651) ;  /* 0xffffff8400787947 */ /* 0x000fea000383ffff */
.L_x_1479:
[----:B0-----:R0:W1:Y:S02]  /*19910*/  SYNCS.PHASECHK.TRANS64.TRYWAIT P1, [R4+URZ+0x324a0], R5 ;  /* 0x0324a005040075a7 */ /* 0x001064000802017f */
[----:B-1----:R-:W-:Y:S05]  /*19920*/  @!P1 NANOSLEEP.SYNCS 0x989680 ;  /* 0x009896800000995d */ /* 0x002fea0003900000 */
[----:B------:R-:W1:Y:S02]  /*19930*/  @!P1 SYNCS.PHASECHK.TRANS64 P1, [R4+URZ+0x324a0], R5 ;  /* 0x0324a005040095a7 */ /* 0x000e64000802007f */
[----:B-1----:R-:W-:Y:S05]  /*19940*/  @!P1 BRA `(.L_x_1479) ;  /* 0xfffffffc00f09947 */ /* 0x002fea000383ffff */
[----:B------:R-:W-:Y:S05]  /*19950*/  BRA `(.L_x_1652) ;  /* 0xffffff8c00107947 */ /* 0x000fea000383ffff */
.L_x_1484:
[----:B-1----:R1:W2:Y:S02]  /*19960*/  SYNCS.PHASECHK.TRANS64.TRYWAIT P1, [R4+URZ+0x324c0], R5 ;  /* 0x0324c005040075a7 */ /* 0x0022a4000802017f */
[----:B--2---:R-:W-:Y:S05]  /*19970*/  @!P1 NANOSLEEP.SYNCS 0x989680 ;  /* 0x009896800000995d */ /* 0x004fea0003900000 */
[----:B------:R-:W2:Y:S02]  /*19980*/  @!P1 SYNCS.PHASECHK.TRANS64 P1, [R4+URZ+0x324c0], R5 ;  /* 0x0324c005040095a7 */ /* 0x000ea4000802007f */
[----:B--2---:R-:W-:Y:S05]  /*19990*/  @!P1 BRA `(.L_x_1484) ;  /* 0xfffffffc00f09947 */ /* 0x004fea000383ffff */
[----:B------:R-:W-:Y:S05]  /*199a0*/  BRA `(.L_x_1653) ;  /* 0xffffff8c00907947 */ /* 0x000fea000383ffff */
.L_x_1500:
        /* <DEDUP_REMOVED lines=11> */
.L_x_1655:
[----:B------:R-:W-:Y:S05]  /*19a60*/  BSYNC B0 ;  /* 0x0000000000007941 */ /* 0x000fea0003800000 */
.L_x_1654:
[----:B------:R-:W-:Y:S05]  /*19a70*/  BRA `(.L_x_1656) ;  /* 0xffffff9800847947 */ /* 0x000fea000383ffff */
.L_x_1502:
[----:B------:R-:W-:Y:S01]  /*19a80*/  BSSY B0, `(.L_x_1657) ;  /* 0x0000006000007945 */ /* 0x000fe20003800000 */
[----:B------:R-:W-:-:S07]  /*19a90*/  IMAD.MOV.U32 R15, RZ, RZ, -0x1 ;  /* 0xffffffffff0f7424 */ /* 0x000fce00078e00ff */
[----:B0-----:R-:W-:Y:S05]  /*19aa0*/  WARPSYNC.COLLECTIVE R15, `(.L_x_1658) ;  /* 0x000000000f0c7348 */ /* 0x001fea0003c00000 */
[----:B------:R-:W-:Y:S02]  /*19ab0*/  ELECT P6, UR62, PT ;  /* 0x00000000003e782f */ /* 0x000fe400038c0000 */
[----:B------:R-:W-:Y:S01]  /*19ac0*/  MOV R14, UR62 ;  /* 0x0000003e000e7c02 */ /* 0x000fe20008000f00 */
[----:B0-----:R-:W-:Y:S10]  /*19ad0*/  ENDCOLLECTIVE ;  /* 0x000000000000791b */ /* 0x001ff40003800000 */
.L_x_1658:
[----:B------:R-:W-:Y:S05]  /*19ae0*/  BSYNC B0 ;  /* 0x0000000000007941 */ /* 0x000fea0003800000 */
.L_x_1657:
[----:B------:R-:W-:Y:S05]  /*19af0*/  BRA `(.L_x_1659) ;  /* 0xffffff9800907947 */ /* 0x000fea000383ffff */
.L_x_1504:
[----:B0-----:R0:W1:Y:S02]  /*19b00*/  SYNCS.PHASECHK.TRANS64.TRYWAIT P0, [R0+URZ+0x32440], R2 ;  /* 0x03244002000075a7 */ /* 0x001064000800017f */
[----:B-1----:R-:W-:Y:S05]  /*19b10*/  @!P0 NANOSLEEP.SYNCS 0x989680 ;  /* 0x009896800000895d */ /* 0x002fea0003900000 */
[----:B------:R-:W1:Y:S02]  /*19b20*/  @!P0 SYNCS.PHASECHK.TRANS64 P0, [R0+URZ+0x32440], R2 ;  /* 0x03244002000085a7 */ /* 0x000e64000800007f */
[----:B-1----:R-:W-:Y:S05]  /*19b30*/  @!P0 BRA `(.L_x_1504) ;  /* 0xfffffffc00f08947 */ /* 0x002fea000383ffff */
[----:B------:R-:W-:Y:S05]  /*19b40*/  BRA `(.L_x_1660) ;  /* 0xffffff9800fc7947 */ /* 0x000fea000383ffff */
.L_x_1508:
[----:B------:R0:W5:Y:S01]  /*19b50*/  LDL R6, [R1+0x44] ;  /* 0x0000440001067983 */ /* 0x0001620000100800 */
[----:B------:R-:W-:Y:S01]  /*19b60*/  MOV R13, R2 ;  /* 0x00000002000d7202 */ /* 0x000fe20000000f00 */
[----:B------:R-:W-:Y:S02]  /*19b70*/  IMAD.MOV.U32 R12, RZ, RZ, RZ ;  /* 0x000000ffff0c7224 */ /* 0x000fe400078e00ff */
[----:B------:R-:W-:Y:S02]  /*19b80*/  IMAD.MOV.U32 R11, RZ, RZ, 0x181f ;  /* 0x0000181fff0b7424 */ /* 0x000fe400078e00ff */
[----:B------:R-:W-:Y:S02]  /*19b90*/  IMAD.MOV.U32 R15, RZ, RZ, -0x1 ;  /* 0xffffffffff0f7424 */ /* 0x000fe400078e00ff */
[----:B0-----:R-:W-:-:S07]  /*19ba0*/  IMAD.IADD R17, R8, 0x1, R17 ;  /* 0x0000000108117824 */ /* 0x001fce00078e0211 */
[----:B-----5:R-:W-:Y:S05]  /*19bb0*/  WARPSYNC.COLLECTIVE R15, `(.L_x_1661) ;  /* 0x000000000f087348 */ /* 0x020fea0003c00000 */
[----:B------:R0:W1:Y:S02]  /*19bc0*/  SHFL.IDX P6, R14, R13, R12, R11 ;  /* 0x0000000c0d0e7389 */ /* 0x00006400000c000b */
[----:B01---5:R-:W-:Y:S01]  /*19bd0*/  ENDCOLLECTIVE ;  /* 0x000000000000791b */ /* 0x023fe20003800000 */
.L_x_1661:
[----:B------:R-:W-:-:S05]  /*19be0*/  VIADD R8, R17, 0x10 ;  /* 0x0000001011087836 */ /* 0x000fca0000000000 */
[----:B------:R0:W-:Y:S01]  /*19bf0*/  STL [R1+0x4c], R8 ;  /* 0x00004c0801007387 */ /* 0x0001e20000100800 */
[----:B------:R-:W-:Y:S02]  /*19c00*/  IMAD.MOV.U32 R13, RZ, RZ, R3 ;  /* 0x000000ffff0d7224 */ /* 0x000fe400078e0003 */
[----:B------:R-:W-:-:S07]  /*19c10*/  IMAD.MOV.U32 R4, RZ, RZ, R14 ;  /* 0x000000ffff047224 */ /* 0x000fce00078e000e */
[----:B0-----:R-:W-:Y:S05]  /*19c20*/  WARPSYNC.COLLECTIVE R15, `(.L_x_1662) ;  /* 0x000000000f087348 */ /* 0x001fea0003c00000 */
[----:B------:R1:W2:Y:S02]  /*19c30*/  SHFL.IDX P6, R14, R13, R12, R11 ;  /* 0x0000000c0d0e7389 */ /* 0x0002a400000c000b */
[----:B012---:R-:W-:Y:S01]  /*19c40*/  ENDCOLLECTIVE ;  /* 0x000000000000791b */ /* 0x007fe20003800000 */
.L_x_1662:
[----:B------:R-:W-:Y:S02]  /*19c50*/  IMAD.MOV.U32 R13, RZ, RZ, R2 ;  /* 0x000000ffff0d7224 */ /* 0x000fe400078e0002 */
[----:B------:R-:W-:Y:S02]  /*19c60*/  IMAD.MOV.U32 R12, RZ, RZ, 0x1 ;  /* 0x00000001ff0c7424 */ /* 0x000fe400078e00ff */
[----:B------:R-:W-:-:S07]  /*19c70*/  IMAD.MOV.U32 R5, RZ, RZ, R14 ;  /* 0x000000ffff057224 */ /* 0x000fce00078e000e */
[----:B------:R-:W-:Y:S05]  /*19c80*/  WARPSYNC.COLLECTIVE R15, `(.L_x_1663) ;  /* 0x000000000f087348 */ /* 0x000fea0003c00000 */
[----:B------:R0:W1:Y:S02]  /*19c90*/  SHFL.IDX P6, R14, R13, R12, R11 ;  /* 0x0000000c0d0e7389 */ /* 0x00006400000c000b */
[----:B01----:R-:W-:Y:S01]  /*19ca0*/  ENDCOLLECTIVE ;  /* 0x000000000000791b */ /* 0x003fe20003800000 */
.L_x_1663:
[----:B------:R-:W-:Y:S02]  /*19cb0*/  IMAD.MOV.U32 R13, RZ, RZ, R3 ;  /* 0x000000ffff0d7224 */ /* 0x000fe400078e0003 */
[----:B------:R-:W-:Y:S02]  /*19cc0*/  IMAD R0, R6, R7, RZ ;  /* 0x0000000706007224 */ /* 0x000fe400078e02ff */
[----:B------:R-:W-:-:S07]  /*19cd0*/  IMAD.MOV.U32 R7, RZ, RZ, R14 ;  /* 0x000000ffff077224 */ /* 0x000fce00078e000e */
[----:B------:R-:W-:Y:S05]  /*19ce0*/  WARPSYNC.COLLECTIVE R15, `(.L_x_1664) ;  /* 0x000000000f087348 */ /* 0x000fea0003c00000 */
[----:B------:R0:W1:Y:S02]  /*19cf0*/  SHFL.IDX P6, R14, R13, R12, R11 ;  /* 0x0000000c0d0e7389 */ /* 0x00006400000c000b */
[----:B01----:R-:W-:Y:S01]  /*19d00*/  ENDCOLLECTIVE ;  /* 0x000000000000791b */ /* 0x003fe20003800000 */
.L_x_1664:
        /* <DEDUP_REMOVED lines=13> */
.L_x_1665:
        /* <DEDUP_REMOVED lines=12> */
.L_x_1666:
        /* <DEDUP_REMOVED lines=17> */
.L_x_1667:
        /* <DEDUP_REMOVED lines=10> */
.L_x_1668:
        /* <DEDUP_REMOVED lines=13> */
.L_x_1669:
        /* <DEDUP_REMOVED lines=10> */
.L_x_1670:
[----:B------:R-:W-:Y:S01]  /*1a1c0*/  @!PT LDS RZ, [RZ] ;  /* 0x00000000fffff984 */ /* 0x000fe20000000800 */
[----:B------:R-:W-:Y:S01]  /*1a1d0*/  @!PT LDS RZ, [RZ] ;  /* 0x00000000fffff984 */ /* 0x000fe20000000800 */
[----:B------:R-:W-:Y:S01]  /*1a1e0*/  @!PT LDS RZ, [RZ] ;  /* 0x00000000fffff984 */ /* 0x000fe20000000800 */
[----:B------:R0:W-:Y:S01]  /*1a1f0*/  @!P1 LDGSTS.E.BYPASS.LTC128B.128 [R9+0x19c00], desc[UR60][R4.64], !P0 ;  /* 0x19c0000004099fae */ /* 0x0001e2000c101d7c */
[----:B------:R-:W-:Y:S01]  /*1a200*/  ISETP.GE.AND P1, PT, R7, R0, PT ;  /* 0x000000000700720c */ /* 0x000fe20003f26270 */
[----:B------:R-:W-:-:S05]  /*1a210*/  VIADD R7, R17, 0x50 ;  /* 0x0000005011077836 */ /* 0x000fca0000000000 */
[----:B------:R1:W-:Y:S01]  /*1a220*/  STL [R1+0x70], R7 ;  /* 0x0000700701007387 */ /* 0x0003e20000100800 */
[----:B------:R-:W-:Y:S01]  /*1a230*/  IMAD.MOV.U32 R13, RZ, RZ, R2 ;  /* 0x000000ffff0d7224 */ /* 0x000fe200078e0002 */
[----:B------:R-:W-:Y:S01]  /*1a240*/  MOV R12, 0x5 ;  /* 0x00000005000c7802 */ /* 0x000fe20000000f00 */
[----:B0-----:R-:W-:-:S07]  /*1a250*/  IMAD.MOV.U32 R4, RZ, RZ, R14 ;  /* 0x000000ffff047224 */ /* 0x001fce00078e000e */
[----:B-1----:R-:W-:Y:S05]  /*1a260*/  WARPSYNC.COLLECTIVE R15, `(.L_x_1671) ;  /* 0x000000000f087348 */ /* 0x002fea0003c00000 */
[----:B------:R0:W2:Y:S02]  /*1a270*/  SHFL.IDX P6, R14, R13, R12, R11 ;  /* 0x0000000c0d0e7389 */ /* 0x0000a400000c000b */
[----:B012---:R-:W-:Y:S01]  /*1a280*/  ENDCOLLECTIVE ;  /* 0x000000000000791b */ /* 0x007fe20003800000 */
.L_x_1671:
        /* <DEDUP_REMOVED lines=10> */
.L_x_1672:
        /* <DEDUP_REMOVED lines=13> */
.L_x_1673:
        /* <DEDUP_REMOVED lines=10> */
.L_x_1674:
        /* <DEDUP_REMOVED lines=11> */
.L_x_1675:
        /* <DEDUP_REMOVED lines=14> */
.L_x_1676:
[----:B------:R-:W-:Y:S01]  /*1a630*/  IMAD.MOV.U32 R3, RZ, RZ, R14 ;  /* 0x000000ffff037224 */ /* 0x000fe200078e000e */
[----:B------:R-:W-:Y:S06]  /*1a640*/  BRA `(.L_x_1677) ;  /* 0xffffff9c00a87947 */ /* 0x000fec000383ffff */
.L_x_1512:
        /* <DEDUP_REMOVED lines=9> */
[----:B--2---:R-:W-:-:S05]  /*1a6e0*/  IMAD R3, R3, R7, RZ ;  /* 0x0000000703037224 */ /* 0x004fca00078e02ff */
[-C--:B------:R-:W-:Y:S02]  /*1a6f0*/  ISETP.GE.AND P4, PT, R17, R3.reuse, PT ;  /* 0x000000031100720c */ /* 0x080fe40003f86270 */
[-C--:B---3--:R-:W-:Y:S01]  /*1a700*/  ISETP.GE.AND P5, PT, R15, R3.reuse, PT ;  /* 0x000000030f00720c */ /* 0x088fe20003fa6270 */
[----:B------:R-:W-:Y:S01]  /*1a710*/  IMAD.MOV.U32 R15, RZ, RZ, -0x1 ;  /* 0xffffffffff0f7424 */ /* 0x000fe200078e00ff */
[----:B----4-:R-:W-:Y:S02]  /*1a720*/  ISETP.GE.AND P6, PT, R14, R3, PT ;  /* 0x000000030e00720c */ /* 0x010fe40003fc6270 */
[----:B-----5:R-:W-:-:S07]  /*1a730*/  LOP3.LUT R9, R9, 0xffffffef, RZ, 0xc0, !PT ;  /* 0xffffffef09097812 */ /* 0x020fce00078ec0ff */
[----:B------:R-:W-:Y:S02]  /*1a740*/  @P4 LOP3.LUT R9, R9, 0x10, RZ, 0xfc, !PT ;  /* 0x0000001009094812 */ /* 0x000fe400078efcff */
[----:B------:R-:W-:Y:S01]  /*1a750*/  ISETP.GE.AND P4, PT, R13, R3, PT ;  /* 0x000000030d00720c */ /* 0x000fe20003f86270 */
[----:B------:R-:W-:Y:S01]  /*1a760*/  IMAD.MOV.U32 R13, RZ, RZ, R0 ;  /* 0x000000ffff0d7224 */ /* 0x000fe200078e0000 */
[----:B------:R-:W-:-:S04]  /*1a770*/  LOP3.LUT R9, R9, 0xfffffff7, RZ, 0xc0, !PT ;  /* 0xfffffff709097812 */ /* 0x000fc800078ec0ff */
        /* <DEDUP_REMOVED lines=16> */
.L_x_1679:
[----:B------:R-:W-:Y:S05]  /*1a880*/  BSYNC B0 ;  /* 0x0000000000007941 */ /* 0x000fea0003800000 */
.L_x_1678:
[----:B------:R0:W5:Y:S01]  /*1a890*/  LDL R7, [R1+0x14] ;  /* 0x0000140001077983 */ /* 0x0001620000100800 */
[----:B------:R-:W-:Y:S01]  /*1a8a0*/  IMAD.MOV.U32 R13, RZ, RZ, R2 ;  /* 0x000000ffff0d7224 */ /* 0x000fe200078e0002 */
[----:B------:R-:W-:Y:S01]  /*1a8b0*/  LOP3.LUT R9, R9, 0xfffffeff, RZ, 0xc0, !PT ;  /* 0xfffffeff09097812 */ /* 0x000fe200078ec0ff */
[----:B------:R-:W-:Y:S02]  /*1a8c0*/  IMAD.MOV.U32 R12, RZ, RZ, RZ ;  /* 0x000000ffff0c7224 */ /* 0x000fe400078e00ff */
[----:B------:R-:W-:Y:S01]  /*1a8d0*/  IMAD.MOV.U32 R11, RZ, RZ, 0x181f ;  /* 0x0000181fff0b7424 */ /* 0x000fe200078e00ff */
[----:B------:R-:W-:Y:S01]  /*1a8e0*/  @P5 LOP3.LUT R9, R9, 0x100, RZ, 0xfc, !PT ;  /* 0x0000010009095812 */ /* 0x000fe200078efcff */
[----:B------:R-:W-:Y:S02]  /*1a8f0*/  IMAD.MOV.U32 R15, RZ, RZ, -0x1 ;  /* 0xffffffffff0f7424 */ /* 0x000fe400078e00ff */
[----:B------:R-:W-:Y:S01]  /*1a900*/  IMAD.MOV.U32 R4, RZ, RZ, R14 ;  /* 0x000000ffff047224 */ /* 0x000fe200078e000e */
[----:B0-----:R-:W-:-:S13]  /*1a910*/  LOP3.LUT P5, RZ, R9, 0x10, RZ, 0xc0, !PT ;  /* 0x0000001009ff7812 */ /* 0x001fda00078ac0ff */
[----:B-----5:R-:W-:Y:S05]  /*1a920*/  WARPSYNC.COLLECTIVE R15, `(.L_x_1680) ;  /* 0x000000000f087348 */ /* 0x020fea0003c00000 */
[----:B------:R0:W1:Y:S02]  /*1a930*/  SHFL.IDX P6, R14, R13, R12, R11 ;  /* 0x0000000c0d0e7389 */ /* 0x00006400000c000b */
[----:B01---5:R-:W-:Y:S01]  /*1a940*/  ENDCOLLECTIVE ;  /* 0x000000000000791b */ /* 0x023fe20003800000 */
.L_x_1680:
        /* <DEDUP_REMOVED lines=13> */
.L_x_1681:
[----:B------:R-:W-:-:S04]  /*1aa20*/  @!P5 LOP3.LUT R4, R5, R4, RZ, 0x3c, !PT ;  /* 0x000000040504d212 */ /* 0x000fc800078e3cff */
[----:B------:R-:W-:Y:S01]  /*1aa30*/  @!P5 LOP3.LUT R5, R5, R4, RZ, 0x3c, !PT ;  /* 0x000000040505d212 */ /* 0x000fe200078e3cff */
[----:B------:R-:W-:Y:S02]  /*1aa40*/  IMAD.MOV.U32 R13, RZ, RZ, R2 ;  /* 0x000000ffff0d7224 */ /* 0x000fe400078e0002 */
[----:B------:R-:W-:-:S07]  /*1aa50*/  IMAD.MOV.U32 R6, RZ, RZ, R14 ;  /* 0x000000ffff067224 */ /* 0x000fce00078e000e */
[----:B------:R-:W-:Y:S05]  /*1aa60*/  WARPSYNC.COLLECTIVE R15, `(.L_x_1682) ;  /* 0x000000000f087348 */ /* 0x000fea0003c00000 */
[----:B------:R0:W1:Y:S02]  /*1aa70*/  SHFL.IDX P6, R14, R13, R12, R11 ;  /* 0x0000000c0d0e7389 */ /* 0x00006400000c000b */
[----:B01----:R-:W-:Y:S01]  /*1aa80*/  ENDCOLLECTIVE ;  /* 0x000000000000791b */ /* 0x003fe20003800000 */
.L_x_1682:
        /* <DEDUP_REMOVED lines=13> */
[----:B------:R-:W-:-:S07]  /*1ab60*/  @!P4 LOP3.LUT R5, R5, R4, RZ, 0x3c, !PT ;  /* 0x000000040505c212 */ /* 0x000fce00078e3cff */
[----:B------:R-:W-:Y:S05]  /*1ab70*/  WARPSYNC.COLLECTIVE R15, `(.L_x_1683) ;  /* 0x000000000f087348 */ /* 0x000fea0003c00000 */
[----:B------:R0:W1:Y:S02]  /*1ab80*/  SHFL.IDX P6, R14, R13, R12, R11 ;  /* 0x0000000c0d0e7389 */ /* 0x00006400000c000b */
[----:B01----:R-:W-:Y:S01]  /*1ab90*/  ENDCOLLECTIVE ;  /* 0x000000000000791b */ /* 0x003fe20003800000 */
.L_x_1683:
[----:B------:R-:W-:-:S04]  /*1aba0*/  @!P4 LOP3.LUT R4, R5, R4, RZ, 0x3c, !PT ;  /* 0x000000040504c212 */ /* 0x000fc800078e3cff */
[----:B------:R-:W-:-:S05]  /*1abb0*/  @!P4 LOP3.LUT R5, R5, R4, RZ, 0x3c, !PT ;  /* 0x000000040505c212 */ /* 0x000fca00078e3cff */
[----:B------:R-:W-:Y:S01]  /*1abc0*/  @!PT LDS RZ, [RZ] ;  /* 0x00000000fffff984 */ /* 0x000fe20000000800 */
[----:B------:R-:W-:Y:S01]  /*1abd0*/  @!PT LDS RZ, [RZ] ;  /* 0x00000000fffff984 */ /* 0x000fe20000000800 */
[----:B------:R-:W-:Y:S01]  /*1abe0*/  @!PT LDS RZ, [RZ] ;  /* 0x00000000fffff984 */ /* 0x000fe20000000800 */
[----:B------:R0:W-:Y:S01]  /*1abf0*/  @!P4 LDGSTS.E.BYPASS.LTC128B.128 [R7+0x22c00], desc[UR60][R4.64], !P3 ;  /* 0x22c000000407cfae */ /* 0x0001e2000d901d7c */
[----:B------:R-:W-:-:S03]  /*1ac00*/  MOV R13, R2 ;  /* 0x00000002000d7202 */ /* 0x000fc60000000f00 */
        /* <DEDUP_REMOVED lines=8> */
.L_x_1684:
[----:B------:R-:W-:Y:S02]  /*1ac90*/  IMAD.MOV.U32 R13, RZ, RZ, R0 ;  /* 0x000000ffff0d7224 */ /* 0x000fe400078e0000 */
[----:B------:R-:W-:Y:S02]  /*1aca0*/  IMAD.MOV.U32 R12, RZ, RZ, 0x3 ;  /* 0x00000003ff0c7424 */ /* 0x000fe400078e00ff */
[----:B------:R-:W-:-:S05]  /*1acb0*/  IMAD.MOV.U32 R5, RZ, RZ, R14 ;  /* 0x000000ffff057224 */ /* 0x000fca00078e000e */
[----:B------:R-:W-:-:S05]  /*1acc0*/  @!P5 LEA R5, P6, R8, R5, 0x1 ;  /* 0x000000050805d211 */ /* 0x000fca00078c08ff */
[----:B------:R-:W-:-:S05]  /*1acd0*/  @!P5 IMAD.X R4, RZ, RZ, R6, P6 ;  /* 0x000000ffff04d224 */ /* 0x000fca00030e0606 */
[----:B------:R-:W-:-:S07]  /*1ace0*/  @!P5 LOP3.LUT R5, R5, R4, RZ, 0x3c, !PT ;  /* 0x000000040505d212 */ /* 0x000fce00078e3cff */
[----:B------:R-:W-:Y:S05]  /*1acf0*/  WARPSYNC.COLLECTIVE R15, `(.L_x_1685) ;  /* 0x000000000f087348 */ /* 0x000fea0003c00000 */
[----:B------:R0:W1:Y:S02]  /*1ad00*/  SHFL.IDX P6, R14, R13, R12, R11 ;  /* 0x0000000c0d0e7389 */ /* 0x00006400000c000b */
[----:B01----:R-:W-:Y:S01]  /*1ad10*/  ENDCOLLECTIVE ;  /* 0x000000000000791b */ /* 0x003fe20003800000 */
.L_x_1685:
        /* <DEDUP_REMOVED lines=15> */
.L_x_1686:
        /* <DEDUP_REMOVED lines=9> */
.L_x_1687:
        /* <DEDUP_REMOVED lines=15> */
.L_x_1688:
        /* <DEDUP_REMOVED lines=9> */
.L_x_1689:
        /* <DEDUP_REMOVED lines=10> */
[----:B------:R-:W-:-:S07]  /*1b0c0*/  IMAD.MOV.U32 R6, RZ, RZ, R14 ;  /* 0x000000ffff067224 */ /* 0x000fce00078e000e */
[----:B0-----:R-:W-:Y:S05]  /*1b0d0*/  WARPSYNC.COLLECTIVE R15, `(.L_x_1690) ;  /* 0x000000000f087348 */ /* 0x001fea0003c00000 */
[----:B------:R1:W2:Y:S02]  /*1b0e0*/  SHFL.IDX P6, R14, R13, R12, R11 ;  /* 0x0000000c0d0e7389 */ /* 0x0002a400000c000b */
[----:B012---:R-:W-:Y:S01]  /*1b0f0*/  ENDCOLLECTIVE ;  /* 0x000000000000791b */ /* 0x007fe20003800000 */
.L_x_1690:
[----:B------:R-:W-:Y:S02]  /*1b100*/  IMAD.MOV.U32 R13, RZ, RZ, R0 ;  /* 0x000000ffff0d7224 */ /* 0x000fe400078e0000 */
[----:B------:R-:W-:Y:S01]  /*1b110*/  IMAD.MOV.U32 R12, RZ, RZ, 0x6 ;  /* 0x00000006ff0c7424 */ /* 0x000fe200078e00ff */
[----:B------:R-:W-:Y:S01]  /*1b120*/  LOP3.LUT P6, RZ, R9, 0x20, RZ, 0xc0, !PT ;  /* 0x0000002009ff7812 */ /* 0x000fe200078cc0ff */
[----:B------:R-:W-:-:S12]  /*1b130*/  IMAD.MOV.U32 R5, RZ, RZ, R14 ;  /* 0x000000ffff057224 */ /* 0x000fd800078e000e */
[----:B------:R-:W-:-:S05]  /*1b140*/  @!P6 LEA R5, P5, R8, R5, 0x1 ;  /* 0x000000050805e211 */ /* 0x000fca00078a08ff */
[----:B------:R-:W-:-:S05]  /*1b150*/  @!P6 IMAD.X R4, RZ, RZ, R6, P5 ;  /* 0x000000ffff04e224 */ /* 0x000fca00028e0606 */
[----:B------:R-:W-:-:S04]  /*1b160*/  @!P6 LOP3.LUT R5, R5, R4, RZ, 0x3c, !PT ;  /* 0x000000040505e212 */ /* 0x000fc800078e3cff */
[----:B------:R-:W-:-:S04]  /*1b170*/  @!P6 LOP3.LUT R4, R5, R4, RZ, 0x3c, !PT ;  /* 0x000000040504e212 */ /* 0x000fc800078e3cff */
[----:B------:R-:W-:-:S05]  /*1b180*/  @!P6 LOP3.LUT R5, R5, R4, RZ, 0x3c, !PT ;  /* 0x000000040505e212 */ /* 0x000fca00078e3cff */
        /* <DEDUP_REMOVED lines=10> */
.L_x_1691:
[----:B------:R-:W-:Y:S02]  /*1b230*/  IMAD.MOV.U32 R13, RZ, RZ, R2 ;  /* 0x000000ffff0d7224 */ /* 0x000fe400078e0002 */
[----:B------:R-:W-:-:S07]  /*1b240*/  IMAD.MOV.U32 R6, RZ, RZ, R14 ;  /* 0x000000ffff067224 */ /* 0x000fce00078e000e */
[----:B------:R-:W-:Y:S05]  /*1b250*/  WARPSYNC.COLLECTIVE R15, `(.L_x_1692) ;  /* 0x000000000f087348 */ /* 0x000fea0003c00000 */
[----:B------:R0:W1:Y:S02]  /*1b260*/  SHFL.IDX P6, R14, R13, R12, R11 ;  /* 0x0000000c0d0e7389 */ /* 0x00006400000c000b */
[----:B01----:R-:W-:Y:S01]  /*1b270*/  ENDCOLLECTIVE ;  /* 0x000000000000791b */ /* 0x003fe20003800000 */
.L_x_1692:
[----:B------:R-:W-:Y:S02]  /*1b280*/  IMAD.MOV.U32 R13, RZ, RZ, R0 ;  /* 0x000000ffff0d7224 */ /* 0x000fe400078e0000 */
[----:B------:R-:W-:Y:S02]  /*1b290*/  IMAD.MOV.U32 R12, RZ, RZ, 0x7 ;  /* 0x00000007ff0c7424 */ /* 0x000fe400078e00ff */
[----:B------:R-:W-:-:S07]  /*1b2a0*/  IMAD.MOV.U32 R5, RZ, RZ, R14 ;  /* 0x000000ffff057224 */ /* 0x000fce00078e000e */
[----:B------:R-:W-:Y:S05]  /*1b2b0*/  WARPSYNC.COLLECTIVE R15, `(.L_x_1693) ;  /* 0x000000000f087348 */ /* 0x000fea0003c00000 */
[----:B------:R0:W1:Y:S02]  /*1b2c0*/  SHFL.IDX P6, R14, R13, R12, R11 ;  /* 0x0000000c0d0e7389 */ /* 0x00006400000c000b */
[----:B01----:R-:W-:Y:S01]  /*1b2d0*/  ENDCOLLECTIVE ;  /* 0x000000000000791b */ /* 0x003fe20003800000 */
.L_x_1693:
        /* <DEDUP_REMOVED lines=10> */
.L_x_1694:
[----:B------:R-:W-:Y:S01]  /*1b380*/  @!PT LDS RZ, [RZ] ;  /* 0x00000000fffff984 */ /* 0x000fe20000000800 */
[----:B------:R-:W-:Y:S01]  /*1b390*/  @!PT LDS RZ, [RZ] ;  /* 0x00000000fffff984 */ /* 0x000fe20000000800 */
[----:B------:R-:W-:Y:S01]  /*1b3a0*/  @!PT LDS RZ, [RZ] ;  /* 0x00000000fffff984 */ /* 0x000fe20000000800 */
[----:B------:R0:W-:Y:S04]  /*1b3b0*/  @!P4 LDGSTS.E.BYPASS.LTC128B.128 [R7+0x25400], desc[UR60][R4.64], !P3 ;  /* 0x254000000407cfae */ /* 0x0001e8000d901d7c */
[----:B------:R0:W-:Y:S04]  /*1b3c0*/  @!P4 LDGSTS.E.BYPASS.LTC128B.128 [R7+0x29400], desc[UR60][R4.64+0x80], !P2 ;  /* 0x294000800407cfae */ /* 0x0001e8000d101d7c */
[----:B------:R0:W-:Y:S04]  /*1b3d0*/  @!P4 LDGSTS.E.BYPASS.LTC128B.128 [R7+0x2d400], desc[UR60][R4.64+0x100], !P1 ;  /* 0x2d4001000407cfae */ /* 0x0001e8000c901d7c */
[----:B------:R0:W-:Y:S01]  /*1b3e0*/  @!P4 LDGSTS.E.BYPASS.LTC128B.128 [R7+0x31400], desc[UR60][R4.64+0x180], !P0 ;  /* 0x314001800407cfae */ /* 0x0001e2000c101d7c */
[----:B------:R-:W-:Y:S01]  /*1b3f0*/  IMAD.MOV.U32 R2, RZ, RZ, R14 ;  /* 0x000000ffff027224 */ /* 0x000fe200078e000e */
[----:B------:R-:W-:Y:S06]  /*1b400*/  BRA `(.L_x_1695) ;  /* 0xffffff9c00607947 */ /* 0x000fec000383ffff */
.L_x_1517:
[----:B-1----:R-:W3:Y:S02]  /*1b410*/  LDL R2, [R1+0x4] ;  /* 0x0000040001027983 */ /* 0x002ee40000100800 */
[----:B---3--:R1:W3:Y:S02]  /*1b420*/  SYNCS.PHASECHK.TRANS64.TRYWAIT P0, [R2+URZ+0x32420], R0 ;  /* 0x03242000020075a7 */ /* 0x0082e4000800017f */
[----:B---3--:R-:W-:Y:S05]  /*1b430*/  @!P0 NANOSLEEP.SYNCS 0x989680 ;  /* 0x009896800000895d */ /* 0x008fea0003900000 */
[----:B------:R-:W3:Y:S02]  /*1b440*/  @!P0 SYNCS.PHASECHK.TRANS64 P0, [R2+URZ+0x32420], R0 ;  /* 0x03242000020085a7 */ /* 0x000ee4000800007f */
[----:B---3--:R-:W-:Y:S05]  /*1b450*/  @!P0 BRA `(.L_x_1517) ;  /* 0xfffffffc00ec8947 */ /* 0x008fea000383ffff */
[----:B------:R-:W-:Y:S05]  /*1b460*/  BRA `(.L_x_1696) ;  /* 0xffffff9c00dc7947 */ /* 0x000fea000383ffff */
.L_x_1521:
[----:B0-----:R0:W1:Y:S02]  /*1b470*/  SYNCS.PHASECHK.TRANS64.TRYWAIT P0, [R2+URZ+0x32460], R0 ;  /* 0x03246000020075a7 */ /* 0x001064000800017f */
[----:B-1----:R-:W-:Y:S05]  /*1b480*/  @!P0 NANOSLEEP.SYNCS 0x989680 ;  /* 0x009896800000895d */ /* 0x002fea0003900000 */
[----:B------:R-:W1:Y:S02]  /*1b490*/  @!P0 SYNCS.PHASECHK.TRANS64 P0, [R2+URZ+0x32460], R0 ;  /* 0x03246000020085a7 */ /* 0x000e64000800007f */
[----:B-1----:R-:W-:Y:S05]  /*1b4a0*/  @!P0 BRA `(.L_x_1521) ;  /* 0xfffffffc00f08947 */ /* 0x002fea000383ffff */
[----:B------:R-:W-:Y:S05]  /*1b4b0*/  BRA `(.L_x_1697) ;  /* 0xffffffa0000c7947 */ /* 0x000fea000383ffff */
.L_x_1536:
[----:B-1----:R1:W2:Y:S02]  /*1b4c0*/  SYNCS.PHASECHK.TRANS64.TRYWAIT P0, [R2+URZ+0x32440], R5 ;  /* 0x03244005020075a7 */ /* 0x0022a4000800017f */
[----:B--2---:R-:W-:Y:S05]  /*1b4d0*/  @!P0 NANOSLEEP.SYNCS 0x989680 ;  /* 0x009896800000895d */ /* 0x004fea0003900000 */
[----:B------:R-:W2:Y:S02]  /*1b4e0*/  @!P0 SYNCS.PHASECHK.TRANS64 P0, [R2+URZ+0x32440], R5 ;  /* 0x03244005020085a7 */ /* 0x000ea4000800007f */
[----:B--2---:R-:W-:Y:S05]  /*1b4f0*/  @!P0 BRA `(.L_x_1536) ;  /* 0xfffffffc00f08947 */ /* 0x004fea000383ffff */
[----:B------:R-:W-:Y:S05]  /*1b500*/  BRA `(.L_x_1698) ;  /* 0xffffffa8003c7947 */ /* 0x000fea000383ffff */
.L_x_1541:
[----:B0-----:R0:W2:Y:S02]  /*1b510*/  SYNCS.PHASECHK.TRANS64.TRYWAIT P0, [R2+URZ+0x32460], R5 ;  /* 0x03246005020075a7 */ /* 0x0010a4000800017f */
[----:B--2---:R-:W-:Y:S05]  /*1b520*/  @!P0 NANOSLEEP.SYNCS 0x989680 ;  /* 0x009896800000895d */ /* 0x004fea0003900000 */
[----:B------:R-:W2:Y:S02]  /*1b530*/  @!P0 SYNCS.PHASECHK.TRANS64 P0, [R2+URZ+0x32460], R5 ;  /* 0x03246005020085a7 */ /* 0x000ea4000800007f */
[----:B--2---:R-:W-:Y:S05]  /*1b540*/  @!P0 BRA `(.L_x_1541) ;  /* 0xfffffffc00f08947 */ /* 0x004fea000383ffff */
[----:B------:R-:W-:Y:S05]  /*1b550*/  BRA `(.L_x_1699) ;  /* 0xffffffa800c47947 */ /* 0x000fea000383ffff */
.L_x_1552:
[----:B0-----:R0:W1:Y:S02]  /*1b560*/  SYNCS.PHASECHK.TRANS64.TRYWAIT P0, [R3+URZ+0x32440], R2 ;  /* 0x03244002030075a7 */ /* 0x001064000800017f */
[----:B-1----:R-:W-:Y:S05]  /*1b570*/  @!P0 NANOSLEEP.SYNCS 0x989680 ;  /* 0x009896800000895d */ /* 0x002fea0003900000 */
[----:B------:R-:W1:Y:S02]  /*1b580*/  @!P0 SYNCS.PHASECHK.TRANS64 P0, [R3+URZ+0x32440], R2 ;  /* 0x03244002030085a7 */ /* 0x000e64000800007f */
[----:B-1----:R-:W-:Y:S05]  /*1b590*/  @!P0 BRA `(.L_x_1552) ;  /* 0xfffffffc00f08947 */ /* 0x002fea000383ffff */
[----:B------:R-:W-:Y:S05]  /*1b5a0*/  BRA `(.L_x_1700) ;  /* 0xffffffb000d47947 */ /* 0x000fea000383ffff */
.L_x_1557:
[----:B-1----:R1:W2:Y:S02]  /*1b5b0*/  SYNCS.PHASECHK.TRANS64.TRYWAIT P0, [R3+URZ+0x32460], R2 ;  /* 0x03246002030075a7 */ /* 0x0022a4000800017f */
[----:B--2---:R-:W-:Y:S05]  /*1b5c0*/  @!P0 NANOSLEEP.SYNCS 0x989680 ;  /* 0x009896800000895d */ /* 0x004fea0003900000 */
[----:B------:R-:W2:Y:S02]  /*1b5d0*/  @!P0 SYNCS.PHASECHK.TRANS64 P0, [R3+URZ+0x32460], R2 ;  /* 0x03246002030085a7 */ /* 0x000ea4000800007f */
[----:B--2---:R-:W-:Y:S05]  /*1b5e0*/  @!P0 BRA `(.L_x_1557) ;  /* 0xfffffffc00f08947 */ /* 0x004fea000383ffff */
[----:B------:R-:W-:Y:S05]  /*1b5f0*/  BRA `(.L_x_1701) ;  /* 0xffffffb400587947 */ /* 0x000fea000383ffff */
.L_x_1568:
[----:B0-----:R0:W1:Y:S02]  /*1b600*/  SYNCS.PHASECHK.TRANS64.TRYWAIT P0, [R3+URZ+0x32440], R2 ;  /* 0x03244002030075a7 */ /* 0x001064000800017f */
[----:B-1----:R-:W-:Y:S05]  /*1b610*/  @!P0 NANOSLEEP.SYNCS 0x989680 ;  /* 0x009896800000895d */ /* 0x002fea0003900000 */
[----:B------:R-:W1:Y:S02]  /*1b620*/  @!P0 SYNCS.PHASECHK.TRANS64 P0, [R3+URZ+0x32440], R2 ;  /* 0x03244002030085a7 */ /* 0x000e64000800007f */
[----:B-1----:R-:W-:Y:S05]  /*1b630*/  @!P0 BRA `(.L_x_1568) ;  /* 0xfffffffc00f08947 */ /* 0x002fea000383ffff */
[----:B------:R-:W-:Y:S05]  /*1b640*/  BRA `(.L_x_1702) ;  /* 0xffffffbc00447947 */ /* 0x000fea000383ffff */
.L_x_1573:
[----:B-1----:R1:W2:Y:S02]  /*1b650*/  SYNCS.PHASECHK.TRANS64.TRYWAIT P0, [R3+URZ+0x32460], R2 ;  /* 0x03246002030075a7 */ /* 0x0022a4000800017f */
[----:B--2---:R-:W-:Y:S05]  /*1b660*/  @!P0 NANOSLEEP.SYNCS 0x989680 ;  /* 0x009896800000895d */ /* 0x004fea0003900000 */
[----:B------:R-:W2:Y:S02]  /*1b670*/  @!P0 SYNCS.PHASECHK.TRANS64 P0, [R3+URZ+0x32460], R2 ;  /* 0x03246002030085a7 */ /* 0x000ea4000800007f */
[----:B--2---:R-:W-:Y:S05]  /*1b680*/  @!P0 BRA `(.L_x_1573) ;  /* 0xfffffffc00f08947 */ /* 0x004fea000383ffff */
[----:B------:R-:W-:Y:S05]  /*1b690*/  BRA `(.L_x_1703) ;  /* 0xffffffbc00cc7947 */ /* 0x000fea000383ffff */
.L_x_1585:
[----:B------:R-:W-:Y:S01]  /*1b6a0*/  BSSY B0, `(.L_x_1704) ;  /* 0x0000008000007945 */ /* 0x000fe20003800000 */
[----:B------:R-:W-:Y:S02]  /*1b6b0*/  IMAD.MOV.U32 R13, RZ, RZ, R16 ;  /* 0x000000ffff0d7224 */ /* 0x000fe400078e0010 */
[----:B------:R-:W-:Y:S02]  /*1b6c0*/  IMAD.MOV.U32 R12, RZ, RZ, RZ ;  /* 0x000000ffff0c7224 */ /* 0x000fe400078e00ff */
[----:B------:R-:W-:Y:S02]  /*1b6d0*/  IMAD.MOV.U32 R11, RZ, RZ, 0x1f ;  /* 0x0000001fff0b7424 */ /* 0x000fe400078e00ff */
[----:B------:R-:W-:-:S07]  /*1b6e0*/  IMAD.MOV.U32 R15, RZ, RZ, -0x1 ;  /* 0xffffffffff0f7424 */ /* 0x000fce00078e00ff */
[----:B-1--45:R-:W-:Y:S05]  /*1b6f0*/  WARPSYNC.COLLECTIVE R15, `(.L_x_1705) ;  /* 0x000000000f087348 */ /* 0x032fea0003c00000 */
[----:B------:R0:W2:Y:S02]  /*1b700*/  SHFL.IDX P6, R14, R13, R12, R11 ;  /* 0x0000000c0d0e7389 */ /* 0x0000a400000c000b */
[----:B012-45:R-:W-:Y:S01]  /*1b710*/  ENDCOLLECTIVE ;  /* 0x000000000000791b */ /* 0x037fe20003800000 */
.L_x_1705:
[----:B------:R-:W-:Y:S05]  /*1b720*/  BSYNC B0 ;  /* 0x0000000000007941 */ /* 0x000fea0003800000 */
.L_x_1704:
        /* <DEDUP_REMOVED lines=9> */
.L_x_1706:
        /* <DEDUP_REMOVED lines=18> */
.L_x_1707:
        /* <DEDUP_REMOVED lines=8> */
.L_x_1708:
        /* <DEDUP_REMOVED lines=8> */
.L_x_1709:
        /* <DEDUP_REMOVED lines=8> */
.L_x_1710:
        /* <DEDUP_REMOVED lines=8> */
.L_x_1711:
        /* <DEDUP_REMOVED lines=9> */
.L_x_1712:
[----:B------:R-:W-:Y:S01]  /*1bb70*/  IMAD.MOV.U32 R6, RZ, RZ, R14 ;  /* 0x000000ffff067224 */ /* 0x000fe200078e000e */
[----:B------:R-:W-:Y:S06]  /*1bb80*/  BRA `(.L_x_1713) ;  /* 0xffffffc400247947 */ /* 0x000fec000383ffff */
.L_x_1590:
[----:B------:R-:W-:Y:S01]  /*1bb90*/  BSSY B0, `(.L_x_1714) ;  /* 0x0000008000007945 */ /* 0x000fe20003800000 */
[----:B-----5:R-:W-:Y:S02]  /*1bba0*/  IMAD.MOV.U32 R13, RZ, RZ, R2 ;  /* 0x000000ffff0d7224 */ /* 0x020fe400078e0002 */
[----:B------:R-:W-:Y:S02]  /*1bbb0*/  IMAD.MOV.U32 R12, RZ, RZ, 0x1 ;  /* 0x00000001ff0c7424 */ /* 0x000fe400078e00ff */
[----:B------:R-:W-:Y:S02]  /*1bbc0*/  IMAD.MOV.U32 R11, RZ, RZ, RZ ;  /* 0x000000ffff0b7224 */ /* 0x000fe400078e00ff */
[----:B------:R-:W-:-:S07]  /*1bbd0*/  IMAD.MOV.U32 R15, RZ, RZ, -0x1 ;  /* 0xffffffffff0f7424 */ /* 0x000fce00078e00ff */
[----:B0---4-:R-:W-:Y:S05]  /*1bbe0*/  WARPSYNC.COLLECTIVE R15, `(.L_x_1715) ;  /* 0x000000000f087348 */ /* 0x011fea0003c00000 */
[----:B------:R1:W2:Y:S02]  /*1bbf0*/  SHFL.UP P6, R14, R13, R12, R11 ;  /* 0x0400000c0d0e7389 */ /* 0x0002a400000c000b */
[----:B012-4-:R-:W-:Y:S01]  /*1bc00*/  ENDCOLLECTIVE ;  /* 0x000000000000791b */ /* 0x017fe20003800000 */
.L_x_1715:
[----:B------:R-:W-:Y:S05]  /*1bc10*/  BSYNC B0 ;  /* 0x0000000000007941 */ /* 0x000fea0003800000 */
.L_x_1714:
[----:B------:R-:W-:Y:S01]  /*1bc20*/  IMAD.MOV.U32 R3, RZ, RZ, R14 ;  /* 0x000000ffff037224 */ /* 0x000fe200078e000e */
[----:B------:R-:W-:Y:S01]  /*1bc30*/  MOV R12, 0x2 ;  /* 0x00000002000c7802 */ /* 0x000fe20000000f00 */
[----:B------:R-:W-:Y:S02]  /*1bc40*/  IMAD.MOV.U32 R11, RZ, RZ, RZ ;  /* 0x000000ffff0b7224 */ /* 0x000fe400078e00ff */
[----:B------:R-:W-:Y:S01]  /*1bc50*/  IMAD.MOV.U32 R15, RZ, RZ, -0x1 ;  /* 0xffffffffff0f7424 */ /* 0x000fe200078e00ff */
[----:B------:R-:W-:-:S05]  /*1bc60*/  SEL R3, R3, RZ, P1 ;  /* 0x000000ff03037207 */ /* 0x000fca0000800000 */
[----:B------:R-:W-:-:S04]  /*1bc70*/  IMAD.IADD R3, R2, 0x1, R3 ;  /* 0x0000000102037824 */ /* 0x000fc800078e0203 */
[----:B------:R-:W-:-:S07]  /*1bc80*/  IMAD.MOV.U32 R13, RZ, RZ, R3 ;  /* 0x000000ffff0d7224 */ /* 0x000fce00078e0003 */
[----:B------:R-:W-:Y:S05]  /*1bc90*/  WARPSYNC.COLLECTIVE R15, `(.L_x_1716) ;  /* 0x000000000f087348 */ /* 0x000fea0003c00000 */
[----:B------:R0:W1:Y:S02]  /*1bca0*/  SHFL.UP P6, R14, R13, R12, R11 ;  /* 0x0400000c0d0e7389 */ /* 0x00006400000c000b */
[----:B01----:R-:W-:Y:S01]  /*1bcb0*/  ENDCOLLECTIVE ;  /* 0x000000000000791b */ /* 0x003fe20003800000 */
.L_x_1716:
        /* <DEDUP_REMOVED lines=8> */
.L_x_1717:
        /* <DEDUP_REMOVED lines=8> */
.L_x_1718:
        /* <DEDUP_REMOVED lines=8> */
.L_x_1719:
        /* <DEDUP_REMOVED lines=9> */
.L_x_1720:
[----:B------:R-:W-:Y:S01]  /*1bed0*/  IMAD.MOV.U32 R6, RZ, RZ, R14 ;  /* 0x000000ffff067224 */ /* 0x000fe200078e000e */
[----:B------:R-:W-:Y:S06]  /*1bee0*/  BRA `(.L_x_1721) ;  /* 0xffffffc000e87947 */ /* 0x000fec000383ffff */
.L_x_1592:
[----:B------:R-:W-:Y:S01]  /*1bef0*/  BSSY B0, `(.L_x_1722) ;  /* 0x0000006000007945 */ /* 0x000fe20003800000 */
[----:B------:R-:W-:Y:S01]  /*1bf00*/  PLOP3.LUT P6, PT, P6, PT, PT, 0x8, 0x0 ;  /* 0x000000000000781c */ /* 0x000fe200037ce170 */
[----:B------:R-:W-:-:S12]  /*1bf10*/  IMAD.MOV.U32 R15, RZ, RZ, -0x1 ;  /* 0xffffffffff0f7424 */ /* 0x000fd800078e00ff */
[----:B0---45:R-:W-:Y:S05]  /*1bf20*/  WARPSYNC.COLLECTIVE R15, `(.L_x_1723) ;  /* 0x000000000f087348 */ /* 0x031fea0003c00000 */
[----:B------:R-:W-:Y:S01]  /*1bf30*/  VOTE.ANY R14, PT, P6 ;  /* 0x00000000000e7806 */ /* 0x000fe200030e0100 */
[----:B0---45:R-:W-:Y:S06]  /*1bf40*/  ENDCOLLECTIVE ;  /* 0x000000000000791b */ /* 0x031fec0003800000 */
.L_x_1723:
[----:B------:R-:W-:Y:S05]  /*1bf50*/  BSYNC B0 ;  /* 0x0000000000007941 */ /* 0x000fea0003800000 */
.L_x_1722:
        /* <DEDUP_REMOVED lines=9> */
.L_x_1724:
[----:B------:R-:W-:Y:S01]  /*1bff0*/  IMAD.MOV.U32 R17, RZ, RZ, R14 ;  /* 0x000000ffff117224 */ /* 0x000fe200078e000e */
[----:B------:R-:W-:Y:S06]  /*1c000*/  BRA `(.L_x_1725) ;  /* 0xffffffc000d87947 */ /* 0x000fec000383ffff */
.L_x_1594:
[----:B------:R-:W-:Y:S01]  /*1c010*/  BSSY B0, `(.L_x_1726) ;  /* 0x0000007000007945 */ /* 0x000fe20003800000 */
[----:B------:R-:W-:Y:S02]  /*1c020*/  IMAD.MOV.U32 R13, RZ, RZ, R3 ;  /* 0x000000ffff0d7224 */ /* 0x000fe400078e0003 */
[----:B------:R-:W-:Y:S02]  /*1c030*/  IMAD.MOV.U32 R11, RZ, RZ, 0x1f ;  /* 0x0000001fff0b7424 */ /* 0x000fe400078e00ff */
[----:B------:R-:W-:-:S07]  /*1c040*/  IMAD.MOV.U32 R15, RZ, RZ, -0x1 ;  /* 0xffffffffff0f7424 */ /* 0x000fce00078e00ff */
[----:B0-2-45:R-:W-:Y:S05]  /*1c050*/  WARPSYNC.COLLECTIVE R15, `(.L_x_1727) ;  /* 0x000000000f087348 */ /* 0x035fea0003c00000 */
[----:B------:R1:W3:Y:S02]  /*1c060*/  SHFL.IDX P6, R14, R13, R12, R11 ;  /* 0x0000000c0d0e7389 */ /* 0x0002e400000c000b */
[----:B012345:R-:W-:Y:S01]  /*1c070*/  ENDCOLLECTIVE ;  /* 0x000000000000791b */ /* 0x03ffe20003800000 */
.L_x_1727:
[----:B------:R-:W-:Y:S05]  /*1c080*/  BSYNC B0 ;  /* 0x0000000000007941 */ /* 0x000fea0003800000 */
.L_x_1726:
[----:B------:R-:W-:Y:S01]  /*1c090*/  IMAD.MOV.U32 R2, RZ, RZ, R14 ;  /* 0x000000ffff027224 */ /* 0x000fe200078e000e */
[----:B------:R-:W-:Y:S06]  /*1c0a0*/  BRA `(.L_x_1593) ;  /* 0xffffffc000cc7947 */ /* 0x000fec000383ffff */
.L_x_1598:
[----:B0-----:R0:W1:Y:S02]  /*1c0b0*/  SYNCS.PHASECHK.TRANS64.TRYWAIT P0, [R0+URZ+0x32420], R3 ;  /* 0x03242003000075a7 */ /* 0x001064000800017f */
[----:B-1----:R-:W-:Y:S05]  /*1c0c0*/  @!P0 NANOSLEEP.SYNCS 0x989680 ;  /* 0x009896800000895d */ /* 0x002fea0003900000 */
[----:B------:R-:W1:Y:S02]  /*1c0d0*/  @!P0 SYNCS.PHASECHK.TRANS64 P0, [R0+URZ+0x32420], R3 ;  /* 0x03242003000085a7 */ /* 0x000e64000800007f */
[----:B-1----:R-:W-:Y:S05]  /*1c0e0*/  @!P0 BRA `(.L_x_1598) ;  /* 0xfffffffc00f08947 */ /* 0x002fea000383ffff */
[----:B------:R-:W-:Y:S05]  /*1c0f0*/  BRA `(.L_x_1728) ;  /* 0xffffffc400c07947 */ /* 0x000fea000383ffff */
.L_x_1599:
        /* <DEDUP_REMOVED lines=8> */
[----:B0---45:R-:W-:Y:S05]  /*1c180*/  WARPSYNC.COLLECTIVE R15, `(.L_x_1730) ;  /* 0x000000000f087348 */ /* 0x031fea0003c00000 */
[----:B------:R1:W2:Y:S02]  /*1c190*/  SHFL.IDX P6, R14, R13, R12, R11 ;  /* 0x0000000c0d0e7389 */ /* 0x0002a400000c000b */
[----:B012-45:R-:W-:Y:S01]  /*1c1a0*/  ENDCOLLECTIVE ;  /* 0x000000000000791b */ /* 0x037fe20003800000 */
.L_x_1730:
[----:B------:R-:W-:Y:S05]  /*1c1b0*/  BSYNC B0 ;  /* 0x0000000000007941 */ /* 0x000fea0003800000 */
.L_x_1729:
[----:B------:R-:W-:Y:S05]  /*1c1c0*/  BRA `(.L_x_1731) ;  /* 0xffffffc400a87947 */ /* 0x000fea000383ffff */
.L_x_1600:
[----:B------:R-:W-:Y:S01]  /*1c1d0*/  BSSY B0, `(.L_x_1732) ;  /* 0x0000006000007945 */ /* 0x000fe20003800000 */
[----:B------:R-:W-:-:S07]  /*1c1e0*/  IMAD.MOV.U32 R15, RZ, RZ, -0x1 ;  /* 0xffffffffff0f7424 */ /* 0x000fce00078e00ff */
[----:B01--45:R-:W-:Y:S05]  /*1c1f0*/  WARPSYNC.COLLECTIVE R15, `(.L_x_1733) ;  /* 0x000000000f0c7348 */ /* 0x033fea0003c00000 */
[----:B------:R-:W-:Y:S02]  /*1c200*/  ELECT P6, UR62, PT ;  /* 0x00000000003e782f */ /* 0x000fe400038c0000 */
[----:B------:R-:W-:Y:S01]  /*1c210*/  MOV R14, UR62 ;  /* 0x0000003e000e7c02 */ /* 0x000fe20008000f00 */
[----:B01--45:R-:W-:Y:S10]  /*1c220*/  ENDCOLLECTIVE ;  /* 0x000000000000791b */ /* 0x033ff40003800000 */
.L_x_1733:
[----:B------:R-:W-:Y:S05]  /*1c230*/  BSYNC B0 ;  /* 0x0000000000007941 */ /* 0x000fea0003800000 */
.L_x_1732:
[----:B------:R-:W-:Y:S05]  /*1c240*/  BRA `(.L_x_1734) ;  /* 0xffffffc4009c7947 */ /* 0x000fea000383ffff */
.L_x_1602:
[----:B0-----:R0:W1:Y:S02]  /*1c250*/  SYNCS.PHASECHK.TRANS64.TRYWAIT P0, [R6+URZ], R5 ;  /* 0x00000005060075a7 */ /* 0x001064000800017f */
[----:B-1----:R-:W-:Y:S05]  /*1c260*/  @!P0 NANOSLEEP.SYNCS 0x989680 ;  /* 0x009896800000895d */ /* 0x002fea0003900000 */
[----:B------:R-:W1:Y:S02]  /*1c270*/  @!P0 SYNCS.PHASECHK.TRANS64 P0, [R6+URZ], R5 ;  /* 0x00000005060085a7 */ /* 0x000e64000800007f */
[----:B-1----:R-:W-:Y:S05]  /*1c280*/  @!P0 BRA `(.L_x_1602) ;  /* 0xfffffffc00f08947 */ /* 0x002fea000383ffff */
[----:B------:R-:W-:Y:S05]  /*1c290*/  BRA `(.L_x_1735) ;  /* 0xffffffc400d87947 */ /* 0x000fea000383ffff */
.L_x_1603:
[----:B-1----:R1:W2:Y:S02]  /*1c2a0*/  SYNCS.PHASECHK.TRANS64.TRYWAIT P0, [R7+URZ], R2 ;  /* 0x00000002070075a7 */ /* 0x0022a4000800017f */
[----:B--2---:R-:W-:Y:S05]  /*1c2b0*/  @!P0 NANOSLEEP.SYNCS 0x989680 ;  /* 0x009896800000895d */ /* 0x004fea0003900000 */
[----:B------:R-:W2:Y:S02]  /*1c2c0*/  @!P0 SYNCS.PHASECHK.TRANS64 P0, [R7+URZ], R2 ;  /* 0x00000002070085a7 */ /* 0x000ea4000800007f */
[----:B--2---:R-:W-:Y:S05]  /*1c2d0*/  @!P0 BRA `(.L_x_1603) ;  /* 0xfffffffc00f08947 */ /* 0x004fea000383ffff */
[----:B------:R-:W-:Y:S05]  /*1c2e0*/  BRA `(.L_x_1736) ;  /* 0xffffffc400cc7947 */ /* 0x000fea000383ffff */
.L_x_1605:
[----:B--2---:R2:W3:Y:S02]  /*1c2f0*/  SYNCS.PHASECHK.TRANS64.TRYWAIT P0, [R4+URZ], R5 ;  /* 0x00000005040075a7 */ /* 0x0044e4000800017f */
[----:B---3--:R-:W-:Y:S05]  /*1c300*/  @!P0 NANOSLEEP.SYNCS 0x989680 ;  /* 0x009896800000895d */ /* 0x008fea0003900000 */
[----:B------:R-:W3:Y:S02]  /*1c310*/  @!P0 SYNCS.PHASECHK.TRANS64 P0, [R4+URZ], R5 ;  /* 0x00000005040085a7 */ /* 0x000ee4000800007f */
[----:B---3--:R-:W-:Y:S05]  /*1c320*/  @!P0 BRA `(.L_x_1605) ;  /* 0xfffffffc00f08947 */ /* 0x008fea000383ffff */
[----:B------:R-:W-:Y:S05]  /*1c330*/  BRA `(.L_x_1737) ;  /* 0xffffffc400d47947 */ /* 0x000fea000383ffff */
.L_x_1738:
        /* <DEDUP_REMOVED lines=12> */
.L_x_6039:


//--------------------- .text._ZN7cutlass13device_kernelIN5flash11enable_sm90INS1_16FlashAttnFwdSm90INS1_25CollectiveMainloopFwdSm90ILi2EN4cute5tupleIJNS5_1CILi1EEES8_S8_EEENS6_IJNS7_ILi128EEENS7_ILi96EEENS7_ILi64EEEEEELi256ENS_6half_tEfNS_4arch4Sm90ELb0ELb1ELb0ELb0ELb0ELb0ELb0ELb1ELb0ELb1ELb0ELb0EEENS1_21CollectiveEpilogueFwdINS6_IJSA_NS7_ILi256EEESB_EEES9_SE_SG_Li256ELb0ELb1ELb0ELb0EEENS1_30DynamicPersistentTileSchedulerILi256ELi128ELb0ELb1ELb1EEEEEEEEEvNT_6ParamsE --------------------------
	.section	.text._ZN7cutlass13device_kernelIN5flash11enable_sm90INS1_16FlashAttnFwdSm90INS1_25CollectiveMainloopFwdSm90ILi2EN4cute5tupleIJNS5_1CILi1EEES8_S8_EEENS6_IJNS7_ILi128EEENS7_ILi96EEENS7_ILi64EEEEEELi256ENS_6half_tEfNS_4arch4Sm90ELb0ELb1ELb0ELb0ELb0ELb0ELb0ELb1ELb0ELb1ELb0ELb0EEENS1_21CollectiveEpilogueFwdINS6_IJSA_NS7_ILi256EEESB_EEES9_SE_SG_Li256ELb0ELb1ELb0ELb0EEENS1_30DynamicPersistentTileSchedulerILi256ELi128ELb0ELb1ELb1EEEEEEEEEvNT_6ParamsE,"ax",@progbits
	.align	128
.text._ZN7cutlass13device_kernelIN5flash11enable_sm90INS1_16FlashAttnFwdSm90INS1_25CollectiveMainloopFwdSm90ILi2EN4cute5tupleIJNS5_1CILi1EEES8_S8_EEENS6_IJNS7_ILi128EEENS7_ILi96EEENS7_ILi64EEEEEELi256ENS_6half_tEfNS_4arch4Sm90ELb0ELb1ELb0ELb0ELb0ELb0ELb0ELb1ELb0ELb1ELb0ELb0EEENS1_21CollectiveEpilogueFwdINS6_IJSA_NS7_ILi256EEESB_EEES9_SE_SG_Li256ELb0ELb1ELb0ELb0EEENS1_30DynamicPersistentTileSchedulerILi256ELi128ELb0ELb1ELb1EEEEEEEEEvNT_6ParamsE:
        .type           _ZN7cutlass13device_kernelIN5flash11enable_sm90INS1_16FlashAttnFwdSm90INS1_25CollectiveMainloopFwdSm90ILi2EN4cute5tupleIJNS5_1CILi1EEES8_S8_EEENS6_IJNS7_ILi128EEENS7_ILi96EEENS7_ILi64EEEEEELi256ENS_6half_tEfNS_4arch4Sm90ELb0ELb1ELb0ELb0ELb0ELb0ELb0ELb1ELb0ELb1ELb0ELb0EEENS1_21CollectiveEpilogueFwdINS6_IJSA_NS7_ILi256EEESB_EEES9_SE_SG_Li256ELb0ELb1ELb0ELb0EEENS1_30DynamicPersistentTileSchedulerILi256ELi128ELb0ELb1ELb1EEEEEEEEEvNT_6ParamsE,@function
        .size           _ZN7cutlass13device_kernelIN5flash11enable_sm90INS1_16FlashAttnFwdSm90INS1_25CollectiveMainloopFwdSm90ILi2EN4cute5tupleIJNS5_1CILi1EEES8_S8_EEENS6_IJNS7_ILi128EEENS7_ILi96EEENS7_ILi64EEEEEELi256ENS_6half_tEfNS_4arch4Sm90ELb0ELb1ELb0ELb0ELb0ELb0ELb0ELb1ELb0ELb1ELb0ELb0EEENS1_21CollectiveEpilogueFwdINS6_IJSA_NS7_ILi256EEESB_EEES9_SE_SG_Li256ELb0ELb1ELb0ELb0EEENS1_30DynamicPersistentTileSchedulerILi256ELi128ELb0ELb1ELb1EEEEEEEEEvNT_6ParamsE,(.L_x_6040 - _ZN7cutlass13device_kernelIN5flash11enable_sm90INS1_16FlashAttnFwdSm90INS1_25CollectiveMainloopFwdSm90ILi2EN4cute5tupleIJNS5_1CILi1EEES8_S8_EEENS6_IJNS7_ILi128EEENS7_ILi96EEENS7_ILi64EEEEEELi256ENS_6half_tEfNS_4arch4Sm90ELb0ELb1ELb0ELb0ELb0ELb0ELb0ELb1ELb0ELb1ELb0ELb0EEENS1_21CollectiveEpilogueFwdINS6_IJSA_NS7_ILi256EEESB_EEES9_SE_SG_Li256ELb0ELb1ELb0ELb0EEENS1_30DynamicPersistentTileSchedulerILi256ELi128ELb0ELb1ELb1EEEEEEEEEvNT_6ParamsE)
        .other          _ZN7cutlass13device_kernelIN5flash11enable_sm90INS1_16FlashAttnFwdSm90INS1_25CollectiveMainloopFwdSm90ILi2EN4cute5tupleIJNS5_1CILi1EEES8_S8_EEENS6_IJNS7_ILi128EEENS7_ILi96EEENS7_ILi64EEEEEELi256ENS_6half_tEfNS_4arch4Sm90ELb0ELb1ELb0ELb0ELb0ELb0ELb0ELb1ELb0ELb1ELb0ELb0EEENS1_21CollectiveEpilogueFwdINS6_IJSA_NS7_ILi256EEESB_EEES9_SE_SG_Li256ELb0ELb1ELb0ELb0EEENS1_30DynamicPersistentTileSchedulerILi256ELi128ELb0ELb1ELb1EEEEEEEEEvNT_6ParamsE,@"STO_CUDA_ENTRY STV_DEFAULT"
_ZN7cutlass13device_kernelIN5flash11enable_sm90INS1_16FlashAttnFwdSm90INS1_25CollectiveMainloopFwdSm90ILi2EN4cute5tupleIJNS5_1CILi1EEES8_S8_EEENS6_IJNS7_ILi128EEENS7_ILi96EEENS7_ILi64EEEEEELi256ENS_6half_tEfNS_4arch4Sm90ELb0ELb1ELb0ELb0ELb0ELb0ELb0ELb1ELb0ELb1ELb0ELb0EEENS1_21CollectiveEpilogueFwdINS6_IJSA_NS7_ILi256EEESB_EEES9_SE_SG_Li256ELb0ELb1ELb0ELb0EEENS1_30DynamicPersistentTileSchedulerILi256ELi128ELb0ELb1ELb1EEEEEEEEEvNT_6ParamsE:
        /* <DEDUP_REMOVED lines=18> */
.L_x_1740:
[----:B------:R-:W-:Y:S05]  /*0120*/  BSYNC B0 ;  /* 0x0000000000007941 */ /* 0x000fea0003800000 */
.L_x_1739:
        /* <DEDUP_REMOVED lines=41> */
.L_x_1741:
        /* <DEDUP_REMOVED lines=22> */
.L_x_1742:
        /* <DEDUP_REMOVED lines=18> */
.L_x_1743:
        /* <DEDUP_REMOVED lines=22> */
.L_x_1744:
        /* <DEDUP_REMOVED lines=22> */
.L_x_1745:
[----:B------:R-:W-:Y:S01]  /*0900*/  PLOP3.LUT P0, PT, PT, PT, UP0, 0x80, 0x0 ;  /* 0x000000000000781c */ /* 0x000fe20003f0f008 */
[----:B------:R-:W-:Y:S01]  /*0910*/  UMOV UR41, 0x1 ;  /* 0x0000000100297882 */ /* 0x000fe20000000000 */
[----:B------:R-:W-:Y:S01]  /*0920*/  NOP ;  /* 0x0000000000007918 */ /* 0x000fe20000000000 */
[----:B------:R-:W-:Y:S01]  /*0930*/  USEL UR41, UR41, 0x2, !UP0 ;  /* 0x0000000229297887 */ /* 0x000fe2000c000000 */
[----:B------:R-:W-:Y:S01]  /*0940*/  ULDC.64 UR46, c[0x0][0x208] ;  /* 0x00008200002e7ab9 */ /* 0x000fe20000000a00 */
[----:B012-4-:R-:W-:Y:S08]  /*0950*/  BAR.SYNC.DEFER_BLOCKING 0x0 ;  /* 0x0000000000007b1d */ /* 0x017ff00000010000 */
[----:B------:R-:W-:Y:S05]  /*0960*/  @!P0 BRA `(.L_x_1746) ;  /* 0x000000f000548947 */ /* 0x000fea0003800000 */
.L_x_1747:
[----:B------:R-:W-:-:S08]  /*0970*/  NOP ;  /* 0x0000000000007918 */ /* 0x000fd00000000000 */
[----:B------:R-:W0:Y:S02]  /*0980*/  USETMAXREG.TRY_ALLOC.CTAPOOL UP0, 0xf0 ;  /* 0x000000f0000079c8 */ /* 0x000e240008000600 */
[----:B0-----:R-:W-:-:S13]  /*0990*/  PLOP3.LUT P0, PT, PT, PT, UP0, 0x80, 0x0 ;  /* 0x000000000000781c */ /* 0x001fda0003f0f008 */
[----:B------:R-:W-:Y:S05]  /*09a0*/  @!P0 BRA `(.L_x_1747) ;  /* 0xfffffffc00f08947 */ /* 0x000fea000383ffff */
[----:B------:R-:W0:Y:S01]  /*09b0*/  S2R R0, SR_TID.X ;  /* 0x0000000000007919 */ /* 0x000e220000002100 */
[----:B------:R-:W1:Y:S08]  /*09c0*/  S2UR UR4, SR_CTAID.X ;  /* 0x00000000000479c3 */ /* 0x000e700000002500 */
[----:B------:R-:W-:Y:S08]  /*09d0*/  BAR.ARV 0x4, 0x180 ;  /* 0x0106000000007b1d */ /* 0x000ff00000002000 */
[----:B------:R-:W-:Y:S06]  /*09e0*/  BAR.ARV 0x8, 0x180 ;  /* 0x0206000000007b1d */ /* 0x000fec0000002000 */
[----:B0-----:R-:W-:-:S04]  /*09f0*/  SHF.R.U32.HI R0, RZ, 0x7, R0 ;  /* 0x00000007ff007819 */ /* 0x001fc80000011600 */
[----:B------:R-:W-:Y:S02]  /*0a00*/  ISETP.NE.AND P0, PT, R0, 0x1, PT ;  /* 0x000000010000780c */ /* 0x000fe40003f05270 */
[----:B------:R-:W1:Y:S11]  /*0a10*/  LDC R0, c[0x0][0xc38] ;  /* 0x00030e00ff007b82 */ /* 0x000e760000000800 */
[----:B------:R-:W-:Y:S06]  /*0a20*/  @!P0 BAR.ARV 0x9, 0x100 ;  /* 0x0244000000008b1d */ /* 0x000fec0000002000 */
[----:B-1----:R-:W-:-:S13]  /*0a30*/  ISETP.LE.AND P0, PT, R0, UR4, PT ;  /* 0x0000000400007c0c */ /* 0x002fda000bf03270 */
[----:B------:R-:W-:Y:S05]  /*0a40*/  @P0 EXIT ;  /* 0x000000000000094d */ /* 0x000fea0003800000 */
[----:B------:R-:W0:Y:S01]  /*0a50*/  S2R R2, SR_TID.X ;  /* 0x0000000000027919 */ /* 0x000e220000002100 */
[----:B------:R-:W-:Y:S01]  /*0a60*/  ULOP3.LUT UR44, UR41, 0x1, URZ, 0xfc, !UPT ;  /* 0x00000001292c7892 */ /* 0x000fe2000f8efc3f */
[----:B------:R-:W-:Y:S01]  /*0a70*/  UMOV UR38, URZ ;  /* 0x0000003f00267c82 */ /* 0x000fe20008000000 */
[----:B------:R-:W-:Y:S01]  /*0a80*/  UMOV UR37, URZ ;  /* 0x0000003f00257c82 */ /* 0x000fe20008000000 */
[----:B------:R-:W-:Y:S01]  /*0a90*/  UMOV UR36, URZ ;  /* 0x0000003f00247c82 */ /* 0x000fe20008000000 */
[----:B0-----:R-:W-:-:S05]  /*0aa0*/  VIADD R214, R2, 0xffffff80 ;  /* 0xffffff8002d67836 */ /* 0x001fca0000000000 */
[----:B------:R-:W-:-:S04]  /*0ab0*/  SHF.R.S32.HI R3, RZ, 0x1f, R214 ;  /* 0x0000001fff037819 */ /* 0x000fc800000114d6 */
[CC--:B------:R-:W-:Y:S02]  /*0ac0*/  LEA.HI R0, R3.reuse, R214.reuse, RZ, 0x7 ;  /* 0x000000d603007211 */ /* 0x0c0fe400078f38ff */
[CC--:B------:R-:W-:Y:S02]  /*0ad0*/  LEA.HI R2, R3.reuse, R214.reuse, RZ, 0x4 ;  /* 0x000000d603027211 */ /* 0x0c0fe400078f20ff */
[----:B------:R-:W-:Y:S02]  /*0ae0*/  LOP3.LUT R5, R0, 0xffffff80, RZ, 0xc0, !PT ;  /* 0xffffff8000057812 */ /* 0x000fe400078ec0ff */
[----:B------:R-:W-:Y:S02]  /*0af0*/  SHF.R.S32.HI R7, RZ, 0x4, R2 ;  /* 0x00000004ff077819 */ /* 0x000fe40000011402 */
[----:B------:R-:W-:Y:S01]  /*0b00*/  LEA.HI R4, R3, R214, RZ, 0x5 ;  /* 0x000000d603047211 */ /* 0x000fe200078f28ff */
[----:B------:R-:W-:Y:S01]  /*0b10*/  IMAD.IADD R206, R214, 0x1, -R5 ;  /* 0x00000001d6ce7824 */ /* 0x000fe200078e0a05 */
[----:B------:R-:W-:-:S02]  /*0b20*/  LOP3.LUT R5, R2, 0x3fffff0, RZ, 0xc0, !PT ;  /* 0x03fffff002057812 */ /* 0x000fc400078ec0ff */
[----:B------:R-:W-:Y:S01]  /*0b30*/  LEA.HI R2, R2, R7, RZ, 0x1 ;  /* 0x0000000702027211 */ /* 0x000fe200078f08ff */
[----:B------:R-:W-:Y:S01]  /*0b40*/  IMAD.SHL.U32 R4, R4, 0x20, RZ ;  /* 0x0000002004047824 */ /* 0x000fe200078e00ff */
[----:B------:R-:W-:Y:S01]  /*0b50*/  SHF.R.S32.HI R9, RZ, 0x1f, R206 ;  /* 0x0000001fff097819 */ /* 0x000fe200000114ce */
[----:B------:R-:W-:Y:S01]  /*0b60*/  IMAD.IADD R5, R214, 0x1, -R5 ;  /* 0x00000001d6057824 */ /* 0x000fe200078e0a05 */
[----:B------:R-:W-:Y:S02]  /*0b70*/  LOP3.LUT R2, R2, 0x1ffffffe, RZ, 0xc0, !PT ;  /* 0x1ffffffe02027812 */ /* 0x000fe400078ec0ff */
[----:B------:R-:W-:Y:S02]  /*0b80*/  LEA.HI R6, R9, R206, RZ, 0x2 ;  /* 0x000000ce09067211 */ /* 0x000fe400078f10ff */
[----:B------:R-:W-:Y:S01]  /*0b90*/  LEA.HI R10, R3, R214, RZ, 0x2 ;  /* 0x000000d6030a7211 */ /* 0x000fe200078f10ff */
[----:B------:R-:W-:Y:S01]  /*0ba0*/  IMAD.IADD R2, R7, 0x1, -R2 ;  /* 0x0000000107027824 */ /* 0x000fe200078e0a02 */
[----:B------:R-:W-:-:S02]  /*0bb0*/  SHF.R.S32.HI R8, RZ, 0x2, R6 ;  /* 0x00000002ff087819 */ /* 0x000fc40000011406 */
[----:B------:R-:W-:Y:S02]  /*0bc0*/  SHF.R.S32.HI R11, RZ, 0x1f, R6 ;  /* 0x0000001fff0b7819 */ /* 0x000fe40000011406 */
[----:B------:R-:W-:Y:S02]  /*0bd0*/  LOP3.LUT R4, R4, 0xfffffc00, RZ, 0xc0, !PT ;  /* 0xfffffc0004047812 */ /* 0x000fe400078ec0ff */
[----:B------:R-:W-:Y:S02]  /*0be0*/  LOP3.LUT R7, R10, 0xfffffffc, RZ, 0xc0, !PT ;  /* 0xfffffffc0a077812 */ /* 0x000fe400078ec0ff */
[----:B------:R-:W-:Y:S01]  /*0bf0*/  LEA.HI R3, R3, R214, RZ, 0x3 ;  /* 0x000000d603037211 */ /* 0x000fe200078f18ff */
[----:B------:R-:W-:Y:S01]  /*0c00*/  IMAD R5, R5, 0x40, R4 ;  /* 0x0000004005057824 */ /* 0x000fe200078e0204 */
[----:B------:R-:W-:Y:S01]  /*0c10*/  LEA.HI R11, R11, R8, RZ, 0x3 ;  /* 0x000000080b0b7211 */ /* 0x000fe200078f18ff */
[----:B------:R-:W-:Y:S01]  /*0c20*/  IMAD.IADD R4, R214, 0x1, -R7 ;  /* 0x00000001d6047824 */ /* 0x000fe200078e0a07 */
[----:B------:R-:W-:Y:S01]  /*0c30*/  SHF.R.S32.HI R207, RZ, 0x7, R0 ;  /* 0x00000007ffcf7819 */ /* 0x000fe20000011400 */
[----:B------:R-:W-:Y:S01]  /*0c40*/  IMAD R209, R2, 0x8, R5 ;  /* 0x0000000802d17824 */ /* 0x000fe200078e0205 */
[----:B------:R-:W-:-:S02]  /*0c50*/  LOP3.LUT R7, R3, 0xfffffff8, RZ, 0xc0, !PT ;  /* 0xfffffff803077812 */ /* 0x000fc400078ec0ff */
[----:B------:R-:W-:Y:S02]  /*0c60*/  LOP3.LUT R11, R11, 0xfffffff8, RZ, 0xc0, !PT ;  /* 0xfffffff80b0b7812 */ /* 0x000fe400078ec0ff */
[----:B------:R-:W-:Y:S01]  /*0c70*/  LEA.HI R9, R9, R206, RZ, 0x5 ;  /* 0x000000ce09097211 */ /* 0x000fe200078f28ff */
[----:B------:R-:W-:Y:S01]  /*0c80*/  IMAD.IADD R202, R214, 0x1, -R7 ;  /* 0x00000001d6ca7824 */ /* 0x000fe200078e0a07 */
[----:B------:R-:W-:Y:S01]  /*0c90*/  LEA.HI R0, R0, R207, RZ, 0x1 ;  /* 0x000000cf00007211 */ /* 0x000fe200078f08ff */
[----:B------:R-:W-:Y:S01]  /*0ca0*/  IMAD.IADD R8, R8, 0x1, -R11 ;  /* 0x0000000108087824 */ /* 0x000fe200078e0a0b */
[----:B------:R-:W-:Y:S01]  /*0cb0*/  SHF.R.S32.HI R9, RZ, 0x5, R9 ;  /* 0x00000005ff097819 */ /* 0x000fe20000011409 */
[----:B------:R-:W-:Y:S01]  /*0cc0*/  IMAD.SHL.U32 R19, R202, 0x8, RZ ;  /* 0x00000008ca137824 */ /* 0x000fe200078e00ff */
[----:B------:R-:W-:Y:S02]  /*0cd0*/  LEA.HI R10, R4, R4, RZ, 0x1 ;  /* 0x00000004040a7211 */ /* 0x000fe400078f08ff */
[----:B------:R-:W-:Y:S01]  /*0ce0*/  LOP3.LUT R0, R0, 0x3fffffe, RZ, 0xc0, !PT ;  /* 0x03fffffe00007812 */ /* 0x000fe200078ec0ff */
[----:B------:R-:W-:Y:S01]  /*0cf0*/  IMAD R9, R9, 0x10, R8 ;  /* 0x0000001009097824 */ /* 0x000fe200078e0208 */
[----:B------:R-:W-:Y:S01]  /*0d00*/  LOP3.LUT R11, R10, 0x1ffffffe, RZ, 0xc0, !PT ;  /* 0x1ffffffe0a0b7812 */ /* 0x000fe200078ec0ff */
[----:B------:R-:W-:Y:S01]  /*0d10*/  VIADD R200, R19, 0x40 ;  /* 0x0000004013c87836 */ /* 0x000fe20000000000 */
[----:B------:R-:W-:Y:S01]  /*0d20*/  SHF.R.S32.HI R205, RZ, 0x3, R3 ;  /* 0x00000003ffcd7819 */ /* 0x000fe20000011403 */
[----:B------:R-:W-:Y:S01]  /*0d30*/  IMAD.IADD R0, R207, 0x1, -R0 ;  /* 0x00000001cf007824 */ /* 0x000fe200078e0a00 */
[----:B------:R-:W-:Y:S01]  /*0d40*/  LOP3.LUT R3, R6, 0x7ffffffc, RZ, 0xc0, !PT ;  /* 0x7ffffffc06037812 */ /* 0x000fe200078ec0ff */
        /* <DEDUP_REMOVED lines=8> */
[----:B------:R-:W-:-:S02]  /*0dd0*/  IMAD.IADD R18, R206, 0x1, -R3 ;  /* 0x00000001ce127824 */ /* 0x000fc400078e0a03 */
[----:B------:R-:W-:-:S07]  /*0de0*/  IMAD R22, R11, 0x8, R208 ;  /* 0x000000080b167824 */ /* 0x000fce00078e02d0 */
.L_x_1844:
[----:B------:R-:W-:Y:S01]  /*0df0*/  ULDC UR5, c[0x0][0xc60] ;  /* 0x0003180000057ab9 */ /* 0x000fe20000000800 */
[----:B------:R-:W-:Y:S01]  /*0e00*/  UMOV UR8, UR4 ;  /* 0x0000000400087c82 */ /* 0x000fe20008000000 */
[----:B------:R-:W-:-:S11]  /*0e10*/  UISETP.NE.AND UP0, UPT, UR5, 0x1, UPT ;  /* 0x000000010500788c */ /* 0x000fd6000bf05270 */
[----:B------:R-:W-:Y:S01]  /*0e20*/  @UP0 ULDC UR6, c[0x0][0xc64] ;  /* 0x0003190000060ab9 */ /* 0x000fe20000000800 */
[----:B------:R-:W-:Y:S01]  /*0e30*/  @UP0 ULDC UR9, c[0x0][0xc68] ;  /* 0x00031a0000090ab9 */ /* 0x000fe20000000800 */
[----:B------:R-:W-:-:S04]  /*0e40*/  UIMAD.WIDE.U32 UR6, UR4, UR6, URZ ;  /* 0x00000006040672a5 */ /* 0x000fc8000f8e003f */
[----:B------:R-:W-:-:S03]  /*0e50*/  @UP0 USHF.R.U32.HI UR8, URZ, UR9, UR7 ;  /* 0x000000093f080299 */ /* 0x000fc60008011607 */
[----:B------:R-:W-:Y:S02]  /*0e60*/  ULDC UR6, c[0x0][0xc78] ;  /* 0x00031e0000067ab9 */ /* 0x000fe40000000800 */
[----:B------:R-:W-:Y:S02]  /*0e70*/  UISETP.GE.AND UP0, UPT, UR8, UR6, UPT ;  /* 0x000000060800728c */ /* 0x000fe4000bf06270 */
[----:B------:R-:W-:-:S04]  /*0e80*/  UIADD3 UR6, -UR8, URZ, URZ ;  /* 0x0000003f08067290 */ /* 0x000fc8000fffe13f */
[----:B------:R-:W-:Y:S01]  /*0e90*/  PLOP3.LUT P0, PT, PT, PT, UP0, 0x80, 0x0 ;  /* 0x000000000000781c */ /* 0x000fe20003f0f008 */
[----:B------:R-:W-:-:S12]  /*0ea0*/  UIMAD UR9, UR5, UR6, UR4 ;  /* 0x00000006050972a4 */ /* 0x000fd8000f8e0204 */
[----:B012345:R-:W-:Y:S05]  /*0eb0*/  @!P0 BRA `(.L_x_1748) ;  /* 0x0000000000208947 */ /* 0x03ffea0003800000 */
[----:B------:R-:W-:Y:S01]  /*0ec0*/  ULDC UR7, c[0x0][0xc6c] ;  /* 0x00031b0000077ab9 */ /* 0x000fe20000000800 */
[----:B------:R-:W-:Y:S01]  /*0ed0*/  UMOV UR6, UR9 ;  /* 0x0000000900067c82 */ /* 0x000fe20008000000 */
[----:B------:R-:W-:-:S11]  /*0ee0*/  UISETP.NE.AND UP0, UPT, UR7, 0x1, UPT ;  /* 0x000000010700788c */ /* 0x000fd6000bf05270 */
[----:B------:R-:W-:Y:S02]  /*0ef0*/  @UP0 ULDC.64 UR10, c[0x0][0xc70] ;  /* 0x00031c00000a0ab9 */ /* 0x000fe40000000a00 */
[----:B------:R-:W-:-:S04]  /*0f00*/  UIMAD.WIDE.U32 UR4, UR9, UR10, URZ ;  /* 0x0000000a090472a5 */ /* 0x000fc8000f8e003f */
[----:B------:R-:W-:-:S04]  /*0f10*/  @UP0 USHF.R.U32.HI UR6, URZ, UR11, UR5 ;  /* 0x0000000b3f060299 */ /* 0x000fc80008011605 */
[----:B------:R-:W-:Y:S01]  /*0f20*/  UIMAD UR4, UR6, UR7, URZ ;  /* 0x00000007060472a4 */ /* 0x000fe2000f8e023f */
[----:B------:R-:W-:Y:S11]  /*0f30*/  BRA `(.L_x_1749) ;  /* 0x00000000001c7947 */ /* 0x000ff60003800000 */
.L_x_1748:
[----:B------:R-:W-:Y:S01]  /*0f40*/  ULDC UR7, c[0x0][0xc54] ;  /* 0x0003150000077ab9 */ /* 0x000fe20000000800 */
[----:B------:R-:W-:Y:S01]  /*0f50*/  UMOV UR6, UR9 ;  /* 0x0000000900067c82 */ /* 0x000fe20008000000 */
[----:B------:R-:W-:-:S11]  /*0f60*/  UISETP.NE.AND UP0, UPT, UR7, 0x1, UPT ;  /* 0x000000010700788c */ /* 0x000fd6000bf05270 */
[----:B------:R-:W-:Y:S02]  /*0f70*/  @UP0 ULDC.64 UR10, c[0x0][0xc58] ;  /* 0x00031600000a0ab9 */ /* 0x000fe40000000a00 */
[----:B------:R-:W-:-:S04]  /*0f80*/  UIMAD.WIDE.U32 UR4, UR9, UR10, URZ ;  /* 0x0000000a090472a5 */ /* 0x000fc8000f8e003f */
[----:B------:R-:W-:-:S04]  /*0f90*/  @UP0 USHF.R.U32.HI UR6, URZ, UR11, UR5 ;  /* 0x0000000b3f060299 */ /* 0x000fc80008011605 */
[----:B------:R-:W-:-:S12]  /*0fa0*/  UIMAD UR4, UR6, UR7, URZ ;  /* 0x00000007060472a4 */ /* 0x000fd8000f8e023f */
.L_x_1749:
[----:B------:R-:W0:Y:S01]  /*0fb0*/  LDC R0, c[0x0][0x448] ;  /* 0x00011200ff007b82 */ /* 0x000e220000000800 */
[----:B------:R-:W-:Y:S01]  /*0fc0*/  ULOP3.LUT UR6, URZ, UR6, URZ, 0x33, !UPT ;  /* 0x000000063f067292 */ /* 0x000fe2000f8e333f */
[----:B------:R-:W-:Y:S01]  /*0fd0*/  ULDC UR40, c[0x0][0xc48] ;  /* 0x0003120000287ab9 */ /* 0x000fe20000000800 */
[----:B------:R-:W-:Y:S01]  /*0fe0*/  ULDC UR5, c[0x0][0xc3c] ;  /* 0x00030f0000057ab9 */ /* 0x000fe20000000800 */
[----:B------:R-:W-:Y:S02]  /*0ff0*/  UISETP.NE.AND UP0, UPT, UR40, 0x1, UPT ;  /* 0x000000012800788c */ /* 0x000fe4000bf05270 */
[----:B------:R-:W-:Y:S02]  /*1000*/  UIADD3 UR6, UR6, UR5, URZ ;  /* 0x0000000506067290 */ /* 0x000fe4000fffe03f */
[----:B------:R-:W1:Y:S01]  /*1010*/  LDC.64 R8, c[0x0][0x9e0] ;  /* 0x00027800ff087b82 */ /* 0x000e620000000a00 */
[----:B------:R-:W-:Y:S02]  /*1020*/  UIADD3 UR4, UR9, -UR4, URZ ;  /* 0x8000000409047290 */ /* 0x000fe4000fffe03f */
[----:B------:R-:W-:Y:S01]  /*1030*/  USHF.L.U32 UR43, UR6, 0x7, URZ ;  /* 0x00000007062b7899 */ /* 0x000fe2000800063f */
[----:B------:R-:W-:Y:S01]  /*1040*/  ULDC.64 UR10, c[0x0][0x418] ;  /* 0x00010600000a7ab9 */ /* 0x000fe20000000a00 */
[----:B------:R-:W-:Y:S01]  /*1050*/  ULDC UR7, c[0x0][0xc54] ;  /* 0x0003150000077ab9 */ /* 0x000fe20000000800 */
[----:B------:R-:W-:-:S02]  /*1060*/  ISETP.NE.U32.AND P0, PT, RZ, UR10, PT ;  /* 0x0000000aff007c0c */ /* 0x000fc4000bf05070 */
[----:B------:R-:W2:Y:S01]  /*1070*/  LDC R6, c[0x0][0x288] ;  /* 0x0000a200ff067b82 */ /* 0x000ea20000000800 */
[----:B------:R-:W-:Y:S02]  /*1080*/  UIADD3 UR6, UR43, 0x7f, URZ ;  /* 0x0000007f2b067890 */ /* 0x000fe4000fffe03f */
[----:B------:R-:W-:Y:S01]  /*1090*/  UIMAD UR8, UR8, UR7, UR4 ;  /* 0x00000007080872a4 */ /* 0x000fe2000f8e0204 */
[----:B------:R-:W-:Y:S02]  /*10a0*/  ISETP.NE.AND.EX P0, PT, RZ, UR11, PT, P0 ;  /* 0x0000000bff007c0c */ /* 0x000fe4000bf05300 */
[----:B------:R-:W-:Y:S01]  /*10b0*/  @UP0 ULDC UR4, c[0x0][0xc4c] ;  /* 0x0003130000040ab9 */ /* 0x000fe20000000800 */
[----:B------:R-:W-:Y:S01]  /*10c0*/  @UP0 ULDC UR7, c[0x0][0xc50] ;  /* 0x0003140000070ab9 */ /* 0x000fe20000000800 */
[----:B0-----:R-:W-:Y:S01]  /*10d0*/  ISETP.NE.AND P1, PT, R0, 0x1, PT ;  /* 0x000000010000780c */ /* 0x001fe20003f25270 */
[----:B------:R-:W0:Y:S01]  /*10e0*/  LDC R7, c[0x0][0x2f0] ;  /* 0x0000bc00ff077b82 */ /* 0x000e220000000800 */
[----:B------:R-:W-:Y:S01]  /*10f0*/  UIMAD.WIDE.U32 UR4, UR8, UR4, URZ ;  /* 0x00000004080472a5 */ /* 0x000fe2000f8e003f */
[----:B------:R-:W-:Y:S01]  /*1100*/  IMAD.U32 R2, RZ, RZ, UR6 ;  /* 0x00000006ff027e24 */ /* 0x000fe2000f8e00ff */
[----:B------:R-:W-:-:S02]  /*1110*/  UMOV UR42, UR8 ;  /* 0x00000008002a7c82 */ /* 0x000fc40008000000 */
[----:B------:R-:W-:Y:S01]  /*1120*/  @UP0 USHF.R.U32.HI UR42, URZ, UR7, UR5 ;  /* 0x000000073f2a0299 */ /* 0x000fe20008011605 */
[----:B-1----:R-:W-:Y:S02]  /*1130*/  ISETP.GE.AND P2, PT, R9, 0x1, PT ;  /* 0x000000010900780c */ /* 0x002fe40003f46270 */
[----:B------:R-:W1:Y:S01]  /*1140*/  LDC R0, c[0x0][0x424] ;  /* 0x00010900ff007b82 */ /* 0x000e620000000800 */
[----:B------:R-:W-:-:S04]  /*1150*/  UIADD3 UR4, -UR42, URZ, URZ ;  /* 0x0000003f2a047290 */ /* 0x000fc8000fffe13f */
[----:B------:R-:W-:Y:S01]  /*1160*/  UIMAD UR40, UR40, UR4, UR8 ;  /* 0x00000004282872a4 */ /* 0x000fe2000f8e0208 */
[----:B--2---:R-:W-:Y:S02]  /*1170*/  IADD3 R5, -R6, 0x1, RZ ;  /* 0x0000000106057810 */ /* 0x004fe40007ffe1ff */
[----:B------:R-:W2:Y:S08]  /*1180*/  @P1 LDC R3, c[0x0][0x44c] ;  /* 0x00011300ff031b82 */ /* 0x000eb00000000800 */
[----:B------:R-:W3:Y:S01]  /*1190*/  @P1 LDC R4, c[0x0][0x450] ;  /* 0x00011400ff041b82 */ /* 0x000ee20000000800 */
[----:B-1----:R-:W-:-:S05]  /*11a0*/  SEL R0, R0, 0x1, P0 ;  /* 0x0000000100007807 */ /* 0x002fca0000000000 */
[CC--:B0-----:R-:W-:Y:S02]  /*11b0*/  IMAD R5, R0.reuse, R7.reuse, R5 ;  /* 0x0000000700057224 */ /* 0x0c1fe400078e0205 */
[----:B------:R-:W-:Y:S02]  /*11c0*/  IMAD R16, R0, R7, RZ ;  /* 0x0000000700107224 */ /* 0x000fe400078e02ff */
[----:B--2---:R-:W-:-:S05]  /*11d0*/  @P1 IMAD.HI.U32 R3, R3, UR6, RZ ;  /* 0x0000000603031c27 */ /* 0x004fca000f8e00ff */
[----:B---3--:R-:W-:-:S05]  /*11e0*/  @P1 SHF.R.U32.HI R2, RZ, R4, R3 ;  /* 0x00000004ff021219 */ /* 0x008fca0000011603 */
[----:B------:R-:W-:-:S04]  /*11f0*/  IMAD.IADD R11, R5, 0x1, R2 ;  /* 0x00000001050b7824 */ /* 0x000fc800078e0202 */
[----:B------:R-:W-:Y:S01]  /*1200*/  IMAD.IADD R2, R11, 0x1, R8 ;  /* 0x000000010b027824 */ /* 0x000fe200078e0208 */
[----:B------:R-:W-:Y:S06]  /*1210*/  @!P2 BRA `(.L_x_1750) ;  /* 0x000000000040a947 */ /* 0x000fec0003800000 */
[C---:B------:R-:W-:Y:S01]  /*1220*/  ISETP.GT.AND P0, PT, R11.reuse, RZ, PT ;  /* 0x000000ff0b00720c */ /* 0x040fe20003f04270 */
[----:B------:R-:W-:-:S12]  /*1230*/  VIADD R3, R11, 0xffffffff ;  /* 0xffffffff0b037836 */ /* 0x000fd80000000000 */
[----:B------:R-:W-:Y:S05]  /*1240*/  @P0 BRA `(.L_x_1751) ;  /* 0x00000000001c0947 */ /* 0x000fea0003800000 */
[----:B------:R-:W-:Y:S01]  /*1250*/  ISETP.NE.AND P0, PT, R9, 0x1, PT ;  /* 0x000000010900780c */ /* 0x000fe20003f05270 */
[----:B------:R-:W-:-:S12]  /*1260*/  IMAD.MOV R3, RZ, RZ, -R11 ;  /* 0x000000ffff037224 */ /* 0x000fd800078e0a0b */
[----:B------:R-:W0:Y:S02]  /*1270*/  @P0 LDC.64 R4, c[0x0][0x9e8] ;  /* 0x00027a00ff040b82 */ /* 0x000e240000000a00 */
[----:B0-----:R-:W-:-:S05]  /*1280*/  @P0 IMAD.HI.U32 R4, R3, R4, RZ ;  /* 0x0000000403040227 */ /* 0x001fca00078e00ff */
[----:B------:R-:W-:-:S04]  /*1290*/  @P0 SHF.R.U32.HI R3, RZ, R5, R4 ;  /* 0x00000005ff030219 */ /* 0x000fc80000011604 */
[----:B------:R-:W-:Y:S01]  /*12a0*/  LOP3.LUT R3, RZ, R3, RZ, 0x33, !PT ;  /* 0x00000003ff037212 */ /* 0x000fe200078e33ff */
[----:B------:R-:W-:Y:S06]  /*12b0*/  BRA `(.L_x_1752) ;  /* 0x0000000000107947 */ /* 0x000fec0003800000 */
.L_x_1751:
[----:B------:R-:W-:-:S13]  /*12c0*/  ISETP.NE.AND P0, PT, R9, 0x1, PT ;  /* 0x000000010900780c */ /* 0x000fda0003f05270 */
[----:B------:R-:W0:Y:S02]  /*12d0*/  @P0 LDC.64 R4, c[0x0][0x9e8] ;  /* 0x00027a00ff040b82 */ /* 0x000e240000000a00 */
[----:B0-----:R-:W-:-:S05]  /*12e0*/  @P0 IMAD.HI.U32 R4, R3, R4, RZ ;  /* 0x0000000403040227 */ /* 0x001fca00078e00ff */
[----:B------:R-:W-:-:S07]  /*12f0*/  @P0 SHF.R.U32.HI R3, RZ, R5, R4 ;  /* 0x00000005ff030219 */ /* 0x000fce0000011604 */
.L_x_1752:
[----:B------:R-:W-:-:S05]  /*1300*/  IMAD R3, R3, R9, R9 ;  /* 0x0000000903037224 */ /* 0x000fca00078e0209 */
[----:B------:R-:W-:-:S07]  /*1310*/  VIMNMX R2, R2, R3, PT ;  /* 0x0000000302027248 */ /* 0x000fce0003fe0100 */
.L_x_1750:
[----:B------:R-:W0:Y:S01]  /*1320*/  @P1 LDC R4, c[0x0][0x44c] ;  /* 0x00011300ff041b82 */ /* 0x000e220000000800 */
[----:B------:R-:W-:Y:S01]  /*1330*/  IMAD.U32 R3, RZ, RZ, UR43 ;  /* 0x0000002bff037e24 */ /* 0x000fe2000f8e00ff */
[----:B------:R-:W-:Y:S01]  /*1340*/  ULDC UR4, c[0x0][0x9dc] ;  /* 0x0002770000047ab9 */ /* 0x000fe20000000800 */
[-C--:B------:R-:W-:Y:S02]  /*1350*/  IMAD R6, R0, R7.reuse, -R6 ;  /* 0x0000000700067224 */ /* 0x080fe400078e0a06 */
[----:B------:R-:W-:Y:S02]  /*1360*/  VIADD R2, R2, 0x5f ;  /* 0x0000005f02027836 */ /* 0x000fe40000000000 */
[----:B------:R-:W-:Y:S01]  /*1370*/  IMAD R0, R0, R7, 0x5f ;  /* 0x0000005f00007424 */ /* 0x000fe200078e0207 */
[----:B------:R-:W1:Y:S01]  /*1380*/  @P1 LDC R5, c[0x0][0x450] ;  /* 0x00011400ff051b82 */ /* 0x000e620000000800 */
[----:B------:R-:W-:-:S04]  /*1390*/  IMAD.HI R2, R2, 0x2aaaaaab, RZ ;  /* 0x2aaaaaab02027827 */ /* 0x000fc800078e02ff */
[----:B------:R-:W-:-:S04]  /*13a0*/  IMAD.HI R0, R0, 0x2aaaaaab, RZ ;  /* 0x2aaaaaab00007827 */ /* 0x000fc800078e02ff */
[----:B0-----:R-:W-:-:S05]  /*13b0*/  @P1 IMAD.HI.U32 R4, R4, UR43, RZ ;  /* 0x0000002b04041c27 */ /* 0x001fca000f8e00ff */
[----:B-1----:R-:W-:Y:S02]  /*13c0*/  @P1 SHF.R.U32.HI R3, RZ, R5, R4 ;  /* 0x00000005ff031219 */ /* 0x002fe40000011604 */
[----:B------:R-:W-:-:S03]  /*13d0*/  SHF.R.U32.HI R5, RZ, 0x1f, R2 ;  /* 0x0000001fff057819 */ /* 0x000fc60000011602 */
[----:B------:R-:W-:Y:S01]  /*13e0*/  IMAD.IADD R6, R6, 0x1, R3 ;  /* 0x0000000106067824 */ /* 0x000fe200078e0203 */
[----:B------:R-:W-:Y:S02]  /*13f0*/  SHF.R.U32.HI R3, RZ, 0x1f, R0 ;  /* 0x0000001fff037819 */ /* 0x000fe40000011600 */
[----:B------:R-:W-:Y:S01]  /*1400*/  LEA.HI.SX32 R176, R2, R5, 0x1c ;  /* 0x0000000502b07211 */ /* 0x000fe200078fe2ff */
[----:B------:R-:W-:Y:S01]  /*1410*/  VIADD R4, R6, -UR4 ;  /* 0x8000000406047c36 */ /* 0x000fe20008000000 */
[----:B------:R-:W-:-:S04]  /*1420*/  LEA.HI.SX32 R3, R0, R3, 0x1c ;  /* 0x0000000300037211 */ /* 0x000fc800078fe2ff */
[----:B------:R-:W-:Y:S02]  /*1430*/  R2UR UR4, R4 ;  /* 0x00000000040472ca */ /* 0x000fe400000e0000 */
[----:B------:R-:W-:Y:S01]  /*1440*/  VIMNMX R176, R3, R176, PT ;  /* 0x000000b003b07248 */ /* 0x000fe20003fe0100 */
[----:B------:R-:W-:-:S12]  /*1450*/  @!P2 BRA `(.L_x_1753) ;  /* 0x000000000044a947 */ /* 0x000fd80003800000 */
[----:B------:R-:W-:-:S13]  /*1460*/  ISETP.GT.AND P0, PT, R6, -0x1, PT ;  /* 0xffffffff0600780c */ /* 0x000fda0003f04270 */
[----:B------:R-:W-:Y:S05]  /*1470*/  @P0 BRA `(.L_x_1754) ;  /* 0x00000000001c0947 */ /* 0x000fea0003800000 */
[----:B------:R-:W-:Y:S02]  /*1480*/  ISETP.NE.AND P0, PT, R9, 0x1, PT ;  /* 0x000000010900780c */ /* 0x000fe40003f05270 */
[----:B------:R-:W-:-:S11]  /*1490*/  LOP3.LUT R3, RZ, R6, RZ, 0x33, !PT ;  /* 0x00000006ff037212 */ /* 0x000fd600078e33ff */
[----:B------:R-:W0:Y:S02]  /*14a0*/  @P0 LDC.64 R4, c[0x0][0x9e8] ;  /* 0x00027a00ff040b82 */ /* 0x000e240000000a00 */
[----:B0-----:R-:W-:-:S05]  /*14b0*/  @P0 IMAD.HI.U32 R0, R3, R4, RZ ;  /* 0x0000000403000227 */ /* 0x001fca00078e00ff */
[----:B------:R-:W-:-:S04]  /*14c0*/  @P0 SHF.R.U32.HI R3, RZ, R5, R0 ;  /* 0x00000005ff030219 */ /* 0x000fc80000011600 */
[----:B------:R-:W-:Y:S01]  /*14d0*/  LOP3.LUT R6, RZ, R3, RZ, 0x33, !PT ;  /* 0x00000003ff067212 */ /* 0x000fe200078e33ff */
[----:B------:R-:W-:Y:S06]  /*14e0*/  BRA `(.L_x_1755) ;  /* 0x0000000000107947 */ /* 0x000fec0003800000 */
.L_x_1754:
[----:B------:R-:W-:-:S13]  /*14f0*/  ISETP.NE.AND P0, PT, R9, 0x1, PT ;  /* 0x000000010900780c */ /* 0x000fda0003f05270 */
[----:B------:R-:W0:Y:S02]  /*1500*/  @P0 LDC.64 R2, c[0x0][0x9e8] ;  /* 0x00027a00ff020b82 */ /* 0x000e240000000a00 */
[----:B0-----:R-:W-:-:S05]  /*1510*/  @P0 IMAD.HI.U32 R0, R6, R2, RZ ;  /* 0x0000000206000227 */ /* 0x001fca00078e00ff */
[----:B------:R-:W-:-:S07]  /*1520*/  @P0 SHF.R.U32.HI R6, RZ, R3, R0 ;  /* 0x00000003ff060219 */ /* 0x000fce0000011600 */
.L_x_1755:
[----:B------:R-:W-:-:S05]  /*1530*/  IMAD R6, R6, R9, RZ ;  /* 0x0000000906067224 */ /* 0x000fca00078e02ff */
[----:B------:R-:W-:-:S13]  /*1540*/  R2UR UR5, R6 ;  /* 0x00000000060572ca */ /* 0x000fda00000e0000 */
[----:B------:R-:W-:-:S04]  /*1550*/  UISETP.LT.AND UP0, UPT, UR4, UR5, UPT ;  /* 0x000000050400728c */ /* 0x000fc8000bf01270 */
[----:B------:R-:W-:-:S12]  /*1560*/  USEL UR4, UR4, UR5, !UP0 ;  /* 0x0000000504047287 */ /* 0x000fd8000c000000 */
.L_x_1753:
[----:B------:R-:W-:Y:S01]  /*1570*/  UIMAD.WIDE UR4, UR4, 0x2aaaaaab, URZ ;  /* 0x2aaaaaab040478a5 */ /* 0x000fe2000f8e023f */
[----:B------:R-:W-:Y:S01]  /*1580*/  PLOP3.LUT P0, PT, PT, PT, PT, 0x80, 0x0 ;  /* 0x000000000000781c */ /* 0x000fe20003f0f070 */
[----:B------:R-:W-:Y:S01]  /*1590*/  IMAD.MOV.U32 R3, RZ, RZ, RZ ;  /* 0x000000ffff037224 */ /* 0x000fe200078e00ff */
[----:B------:R-:W-:Y:S01]  /*15a0*/  CS2R R4, SRZ ;  /* 0x0000000000047805 */ /* 0x000fe2000001ff00 */
[----:B------:R-:W-:Y:S01]  /*15b0*/  USHF.R.U32.HI UR4, URZ, 0x1f, UR5 ;  /* 0x0000001f3f047899 */ /* 0x000fe20008011605 */
[----:B------:R-:W-:Y:S01]  /*15c0*/  IMAD.MOV.U32 R0, RZ, RZ, RZ ;  /* 0x000000ffff007224 */ /* 0x000fe200078e00ff */
[----:B------:R-:W-:Y:S02]  /*15d0*/  CS2R R178, SRZ ;  /* 0x0000000000b27805 */ /* 0x000fe4000001ff00 */
[----:B------:R-:W-:Y:S01]  /*15e0*/  CS2R R148, SRZ ;  /* 0x0000000000947805 */ /* 0x000fe2000001ff00 */
[----:B------:R-:W-:Y:S01]  /*15f0*/  ULEA.HI.SX32 UR4, UR5, UR4, 0x1c ;  /* 0x0000000405047291 */ /* 0x000fe2000f8fe23f */
[----:B------:R-:W-:Y:S01]  /*1600*/  IMAD.MOV.U32 R177, RZ, RZ, RZ ;  /* 0x000000ffffb17224 */ /* 0x000fe200078e00ff */
[----:B------:R-:W-:-:S02]  /*1610*/  CS2R R144, SRZ ;  /* 0x0000000000907805 */ /* 0x000fc4000001ff00 */
[----:B------:R-:W-:Y:S01]  /*1620*/  CS2R R174, SRZ ;  /* 0x0000000000ae7805 */ /* 0x000fe2000001ff00 */
[----:B------:R-:W-:Y:S01]  /*1630*/  UISETP.LT.AND UP0, UPT, URZ, UR4, UPT ;  /* 0x000000043f00728c */ /* 0x000fe2000bf01270 */
[----:B------:R-:W-:Y:S02]  /*1640*/  CS2R R140, SRZ ;  /* 0x00000000008c7805 */ /* 0x000fe4000001ff00 */
[----:B------:R-:W-:Y:S02]  /*1650*/  CS2R R128, SRZ ;  /* 0x0000000000807805 */ /* 0x000fe4000001ff00 */
[----:B------:R-:W-:Y:S01]  /*1660*/  CS2R R120, SRZ ;  /* 0x0000000000787805 */ /* 0x000fe2000001ff00 */
[----:B------:R-:W-:Y:S01]  /*1670*/  USEL UR39, URZ, UR4, !UP0 ;  /* 0x000000043f277287 */ /* 0x000fe2000c000000 */
[----:B------:R-:W-:Y:S02]  /*1680*/  CS2R R136, SRZ ;  /* 0x0000000000887805 */ /* 0x000fe4000001ff00 */
[----:B------:R-:W-:-:S02]  /*1690*/  CS2R R116, SRZ ;  /* 0x0000000000747805 */ /* 0x000fc4000001ff00 */
[----:B------:R-:W-:Y:S02]  /*16a0*/  CS2R R112, SRZ ;  /* 0x0000000000707805 */ /* 0x000fe4000001ff00 */
[----:B------:R-:W-:Y:S02]  /*16b0*/  CS2R R132, SRZ ;  /* 0x0000000000847805 */ /* 0x000fe4000001ff00 */
[----:B------:R-:W-:Y:S02]  /*16c0*/  CS2R R108, SRZ ;  /* 0x00000000006c7805 */ /* 0x000fe4000001ff00 */
[----:B------:R-:W-:Y:S02]  /*16d0*/  ISETP.GT.AND P1, PT, R176, UR39, PT ;  /* 0x00000027b0007c0c */ /* 0x000fe4000bf24270 */
[----:B------:R-:W-:Y:S01]  /*16e0*/  CS2R R104, SRZ ;  /* 0x0000000000687805 */ /* 0x000fe2000001ff00 */
[----:B------:R-:W-:Y:S01]  /*16f0*/  IMAD.MOV.U32 R204, RZ, RZ, RZ ;  /* 0x000000ffffcc7224 */ /* 0x000fe200078e00ff */
        /* <DEDUP_REMOVED lines=49> */
[----:B------:R-:W-:Y:S01]  /*1a10*/  CS2R R24, SRZ ;  /* 0x0000000000187805 */ /* 0x000fe2000001ff00 */
[----:B------:R-:W-:Y:S06]  /*1a20*/  @!P1 BRA `(.L_x_1756) ;  /* 0x000000b400c89947 */ /* 0x000fec0003800000 */
        /* <DEDUP_REMOVED lines=31> */
.L_x_1757:
        /* <DEDUP_REMOVED lines=13> */
.L_x_1954:
[----:B0-----:R-:W-:Y:S01]  /*1cf0*/  IMAD.U32 R0, RZ, RZ, UR44 ;  /* 0x0000002cff007e24 */ /* 0x001fe2000f8e00ff */
[----:B------:R-:W-:Y:S05]  /*1d00*/  WARPSYNC.ALL ;  /* 0x0000000000007948 */ /* 0x000fea0003800000 */
[----:B------:R0:W-:Y:S01]  /*1d10*/  BAR.SYNC.DEFER_BLOCKING R9, 0x100 ;  /* 0x000400090000751d */ /* 0x0001e20000010000 */
[----:B------:R-:W-:-:S13]  /*1d20*/  ISETP.NE.AND P0, PT, R0, 0x3, PT ;  /* 0x000000030000780c */ /* 0x000fda0003f05270 */
[----:B0-----:R-:W-:Y:S05]  /*1d30*/  @!P0 BRA `(.L_x_1759) ;  /* 0x0000000000048947 */ /* 0x001fea0003800000 */
[----:B------:R-:W-:Y:S01]  /*1d40*/  BPT.TRAP 0x1 ;  /* 0x000000040000795c */ /* 0x000fe20000300000 */
.L_x_1759:
[----:B------:R-:W-:Y:S01]  /*1d50*/  R2UR UR22, R5 ;  /* 0x00000000051672ca */ /* 0x000fe200000e0000 */
[----:B------:R-:W-:-:S05]  /*1d60*/  IMAD.U32 R10, RZ, RZ, UR37 ;  /* 0x00000025ff0a7e24 */ /* 0x000fca000f8e00ff */
[----:B------:R-:W-:-:S07]  /*1d70*/  SHF.L.U32 R10, R10, 0x1f, RZ ;  /* 0x0000001f0a0a7819 */ /* 0x000fce00000006ff */
[----:B------:R-:W-:-:S09]  /*1d80*/  ULEA UR22, UR36, UR22, 0x3 ;  /* 0x0000001624167291 */ /* 0x000fd2000f8e183f */
[----:B------:R0:W1:Y:S01]  /*1d90*/  SYNCS.PHASECHK.TRANS64.TRYWAIT P1, [UR22+0x22830], R10 ;  /* 0x0228300aff0075a7 */ /* 0x0000620008020156 */
[----:B------:R-:W-:Y:S05]  /*1da0*/  @!P0 BRA `(.L_x_1760) ;  /* 0x0000000000048947 */ /* 0x000fea0003800000 */
[----:B------:R-:W-:Y:S01]  /*1db0*/  BPT.TRAP 0x1 ;  /* 0x000000040000795c */ /* 0x000fe20000300000 */
.L_x_1760:
[----:B-1----:R-:W-:Y:S05]  /*1dc0*/  @P1 BRA `(.L_x_1761) ;  /* 0x0000000000081947 */ /* 0x002fea0003800000 */
[----:B------:R-:W1:Y:S02]  /*1dd0*/  SYNCS.PHASECHK.TRANS64.TRYWAIT P1, [UR22+0x22830], R10 ;  /* 0x0228300aff0075a7 */ /* 0x000e640008020156 */
[----:B-1----:R-:W-:Y:S05]  /*1de0*/  @!P1 BRA `(.L_x_1762) ;  /* 0x0000012800109947 */ /* 0x002fea0003800000 */
.L_x_1761:
[----:B------:R-:W-:Y:S01]  /*1df0*/  R2UR UR4, R5 ;  /* 0x00000000050472ca */ /* 0x000fe200000e0000 */
[----:B------:R-:W-:Y:S01]  /*1e00*/  ULOP3.LUT UR16, UR45, 0x10000, URZ, 0xfc, !UPT ;  /* 0x000100002d107892 */ /* 0x000fe2000f8efc3f */
[----:B------:R-:W-:Y:S01]  /*1e10*/  WARPGROUP.ARRIVE ;  /* 0x00000000000079c5 */ /* 0x000fe20000000000 */
[----:B------:R-:W-:Y:S01]  /*1e20*/  UMOV UR17, 0x40000040 ;  /* 0x4000004000117882 */ /* 0x000fe20000000000 */
[----:B------:R-:W-:Y:S01]  /*1e30*/  UMOV UR19, 0x40000040 ;  /* 0x4000004000137882 */ /* 0x000fe20000000000 */
[----:B------:R-:W-:Y:S01]  /*1e40*/  UMOV UR5, 0x40000040 ;  /* 0x4000004000057882 */ /* 0x000fe20000000000 */
[----:B------:R-:W-:Y:S01]  /*1e50*/  UMOV UR7, 0x40000040 ;  /* 0x4000004000077882 */ /* 0x000fe20000000000 */
[----:B------:R-:W-:Y:S01]  /*1e60*/  UIADD3 UR8, UR16, 0x4, URZ ;  /* 0x0000000410087890 */ /* 0x000fe2000fffe03f */
[----:B------:R-:W2:Y:S01]  /*1e70*/  LDC R8, c[0x0][0x448] ;  /* 0x00011200ff087b82 */ /* 0x000ea20000000800 */
[----:B------:R-:W-:Y:S01]  /*1e80*/  UMOV UR9, 0x40000040 ;  /* 0x4000004000097882 */ /* 0x000fe20000000000 */
[----:B------:R-:W-:Y:S01]  /*1e90*/  UMOV UR11, 0x40000040 ;  /* 0x40000040000b7882 */ /* 0x000fe20000000000 */
[----:B------:R-:W-:Y:S01]  /*1ea0*/  UIADD3 UR12, UR16, 0x6, URZ ;  /* 0x00000006100c7890 */ /* 0x000fe2000fffe03f */
[----:B------:R-:W3:Y:S01]  /*1eb0*/  S2R R2, SR_TID.X ;  /* 0x0000000000027919 */ /* 0x000ee20000002100 */
[----:B------:R-:W-:Y:S01]  /*1ec0*/  UIADD3 UR4, UR4, 0x1c400, URZ ;  /* 0x0001c40004047890 */ /* 0x000fe2000fffe03f */
[----:B------:R-:W-:Y:S01]  /*1ed0*/  VIADD R0, R22, UR43 ;  /* 0x0000002b16007c36 */ /* 0x000fe20008000000 */
[----:B------:R-:W-:Y:S01]  /*1ee0*/  UMOV UR13, 0x40000040 ;  /* 0x40000040000d7882 */ /* 0x000fe20000000000 */
[----:B------:R-:W-:Y:S01]  /*1ef0*/  UMOV UR15, 0x40000040 ;  /* 0x40000040000f7882 */ /* 0x000fe20000000000 */
[----:B------:R-:W-:Y:S01]  /*1f00*/  USHF.R.U32.HI UR4, URZ, 0x4, UR4 ;  /* 0x000000043f047899 */ /* 0x000fe20008011604 */
[----:B------:R-:W4:Y:S01]  /*1f10*/  LDC R7, c[0x0][0x288] ;  /* 0x0000a200ff077b82 */ /* 0x000f220000000800 */
[----:B------:R-:W-:Y:S01]  /*1f20*/  IMAD.MOV.U32 R6, RZ, RZ, R0 ;  /* 0x000000ffff067224 */ /* 0x000fe200078e0000 */
[----:B------:R-:W-:Y:S01]  /*1f30*/  LOP3.LUT R17, R17, 0xffefffff, RZ, 0xc0, !PT ;  /* 0xffefffff11117812 */ /* 0x000fe200078ec0ff */
[----:B------:R-:W-:-:S04]  /*1f40*/  ULOP3.LUT UR4, UR4, 0x3fff, URZ, 0xc0, !UPT ;  /* 0x00003fff04047892 */ /* 0x000fc8000f8ec03f */
[----:B------:R-:W-:Y:S02]  /*1f50*/  ULOP3.LUT UR20, UR4, 0x10000, URZ, 0xfc, !UPT ;  /* 0x0001000004147892 */ /* 0x000fe4000f8efc3f */
[----:B------:R-:W-:Y:S02]  /*1f60*/  UIADD3 UR4, UR16, 0x2, URZ ;  /* 0x0000000210047890 */ /* 0x000fe4000fffe03f */
[----:B------:R-:W-:Y:S01]  /*1f70*/  UIMAD UR18, UR36, 0x300, UR20 ;  /* 0x00000300241278a4 */ /* 0x000fe2000f8e0214 */
[----:B--2---:R-:W-:-:S03]  /*1f80*/  ISETP.NE.AND P2, PT, R8, 0x1, PT ;  /* 0x000000010800780c */ /* 0x004fc60003f45270 */
[----:B------:R-:W-:Y:S02]  /*1f90*/  UIADD3 UR6, UR18, 0x2, URZ ;  /* 0x0000000212067890 */ /* 0x000fe4000fffe03f */
[----:B------:R-:W-:Y:S02]  /*1fa0*/  UIADD3 UR10, UR18, 0x4, URZ ;  /* 0x00000004120a7890 */ /* 0x000fe4000fffe03f */
[----:B------:R-:W-:Y:S02]  /*1fb0*/  UIADD3 UR14, UR18, 0x6, URZ ;  /* 0x00000006120e7890 */ /* 0x000fe4000fffe03f */
[----:B------:R-:W-:Y:S01]  /*1fc0*/  HGMMA.64x96x16.F32 R24, gdesc[UR16], RZ, !UPT, gsb0 ;  /* 0x01600000101879f0 */ /* 0x000fe2000c0008ff */
[----:B---3--:R-:W-:-:S03]  /*1fd0*/  LOP3.LUT P1, RZ, R2, 0x7f, RZ, 0xc0, !PT ;  /* 0x0000007f02ff7812 */ /* 0x008fc6000782c0ff */
[----:B-1----:R-:W1:Y:S01]  /*1fe0*/  @P2 LDC R3, c[0x0][0x44c] ;  /* 0x00011300ff032b82 */ /* 0x002e620000000800 */
[----:B------:R-:W-:Y:S01]  /*1ff0*/  SHF.R.U32.HI R11, RZ, 0x7, R2 ;  /* 0x00000007ff0b7819 */ /* 0x000fe20000011602 */
[----:B------:R-:W-:Y:S01]  /*2000*/  IMAD R2, R176, -0x60, R16 ;  /* 0xffffffa0b0027824 */ /* 0x000fe200078e0210 */
[----:B------:R-:W-:-:S04]  /*2010*/  @P2 LOP3.LUT R17, R17, 0x100000, RZ, 0xfc, !PT ;  /* 0x0010000011112812 */ /* 0x000fc800078efcff */
[----:B------:R-:W-:Y:S01]  /*2020*/  LOP3.LUT R17, R17, 0xfff7ffff, RZ, 0xc0, !PT ;  /* 0xfff7ffff11117812 */ /* 0x000fe200078ec0ff */
[----:B------:R-:W2:Y:S03]  /*2030*/  @P2 LDC R4, c[0x0][0x450] ;  /* 0x00011400ff042b82 */ /* 0x000ea60000000800 */
[----:B------:R-:W-:Y:S01]  /*2040*/  @P1 LOP3.LUT R17, R17, 0x80000, RZ, 0xfc, !PT ;  /* 0x0008000011111812 */ /* 0x000fe200078efcff */
[----:B-1----:R-:W-:-:S04]  /*2050*/  @P2 IMAD.HI.U32 R3, R0, R3, RZ ;  /* 0x0000000300032227 */ /* 0x002fc800078e00ff */
[----:B------:R-:W-:Y:S01]  /*2060*/  IMAD.U32 R0, RZ, RZ, UR22 ;  /* 0x00000016ff007e24 */ /* 0x000fe2000f8e00ff */
[----:B--2---:R-:W-:-:S03]  /*2070*/  @P2 SHF.R.U32.HI R6, RZ, R4, R3 ;  /* 0x00000004ff062219 */ /* 0x004fc60000011603 */
[----:B------:R-:W-:Y:S01]  /*2080*/  @!P1 VIADD R0, R0, 0x22840 ;  /* 0x0002284000009836 */ /* 0x000fe20000000000 */
[----:B------:R-:W-:Y:S01]  /*2090*/  IADD3 R4, -R11, 0xb, RZ ;  /* 0x0000000b0b047810 */ /* 0x000fe20007ffe1ff */
[----:B------:R-:W-:Y:S01]  /*20a0*/  VIADD R3, R2, 0x61 ;  /* 0x0000006102037836 */ /* 0x000fe20000000000 */
[----:B------:R-:W1:Y:S02]  /*20b0*/  SHFL.IDX PT, R20, R6, RZ, 0x1c1f ;  /* 0x001c1fff06147589 */ /* 0x000e6400000e0000 */
[----:B------:R-:W-:Y:S01]  /*20c0*/  @!P1 PRMT R0, RZ, 0x654, R0 ;  /* 0x00000654ff009816 */ /* 0x000fe20000000000 */
[----:B------:R-:W-:-:S04]  /*20d0*/  IMAD.MOV.U32 R11, RZ, RZ, -0x60 ;  /* 0xffffffa0ff0b7424 */ /* 0x000fc800078e00ff */
[----:B------:R-:W-:-:S04]  /*20e0*/  IMAD R15, R176, R11, 0x60 ;  /* 0x00000060b00f7424 */ /* 0x000fc800078e020b */
[----:B------:R-:W-:Y:S01]  /*20f0*/  IMAD R14, R18, -0x2, R15 ;  /* 0xfffffffe120e7824 */ /* 0x000fe200078e020f */
[----:B------:R-:W-:Y:S02]  /*2100*/  WARPGROUP.DEPBAR.LE gsb0, 0x0 ;  /* 0x00008000000079c5 */ /* 0x000fe40000010000 */
[----:B------:R-:W-:-:S06]  /*2110*/  WARPGROUP.ARRIVE ;  /* 0x00000000000079c5 */ /* 0x000fcc0000000000 */
[----:B------:R-:W-:Y:S01]  /*2120*/  HGMMA.64x96x16.F32 R24, gdesc[UR4], R24, gsb0 ;  /* 0x01600000041879f0 */ /* 0x000fe20008000818 */
[----:B------:R-:W-:Y:S02]  /*2130*/  ULDC UR7, c[0x0][0x9dc] ;  /* 0x0002770000077ab9 */ /* 0x000fe40000000800 */
[----:B------:R-:W-:Y:S01]  /*2140*/  ULOP3.LUT UR6, URZ, UR7, URZ, 0x33, !UPT ;  /* 0x000000073f067292 */ /* 0x000fe2000f8e333f */
[----:B------:R-:W-:Y:S02]  /*2150*/  WARPGROUP.DEPBAR.LE gsb0, 0x0 ;  /* 0x00008000000079c5 */ /* 0x000fe40000010000 */
[----:B------:R-:W-:-:S06]  /*2160*/  WARPGROUP.ARRIVE ;  /* 0x00000000000079c5 */ /* 0x000fcc0000000000 */
[----:B------:R-:W-:Y:S03]  /*2170*/  HGMMA.64x96x16.F32 R24, gdesc[UR8], R24, gsb0 ;  /* 0x01600000081879f0 */ /* 0x000fe60008000818 */
[----:B------:R-:W-:Y:S02]  /*2180*/  WARPGROUP.DEPBAR.LE gsb0, 0x0 ;  /* 0x00008000000079c5 */ /* 0x000fe40000010000 */
[----:B------:R-:W-:-:S06]  /*2190*/  WARPGROUP.ARRIVE ;  /* 0x00000000000079c5 */ /* 0x000fcc0000000000 */
[----:B------:R-:W-:Y:S01]  /*21a0*/  HGMMA.64x96x16.F32 R24, gdesc[UR12], R24, gsb0 ;  /* 0x016000000c1879f0 */ /* 0x000fe20008000818 */
[----:B------:R-:W-:Y:S02]  /*21b0*/  ULDC.64 UR14, c[0x0][0x9e0] ;  /* 0x00027800000e7ab9 */ /* 0x000fe40000000a00 */
[----:B------:R-:W-:Y:S01]  /*21c0*/  UISETP.GE.AND UP0, UPT, UR15, 0x1, UPT ;  /* 0x000000010f00788c */ /* 0x000fe2000bf06270 */
[----:B------:R-:W-:Y:S02]  /*21d0*/  WARPGROUP.DEPBAR.LE gsb0, 0x0 ;  /* 0x00008000000079c5 */ /* 0x000fe40000010000 */
[----:B------:R2:W-:Y:S06]  /*21e0*/  BAR.ARV R4, 0x100 ;  /* 0x000400040000751d */ /* 0x0005ec0000002000 */
[----:B------:R3:W-:Y:S01]  /*21f0*/  @!P1 SYNCS.ARRIVE.TRANS64.RED.A1T0 RZ, [R0+URZ], RZ ;  /* 0x000000ff00ff99a7 */ /* 0x0007e2000810043f */
[----:B------:R-:W-:Y:S01]  /*2200*/  PLOP3.LUT P1, PT, PT, PT, UP0, 0x40, 0x0 ;  /* 0x000000000000781c */ /* 0x000fe20003f2e808 */
[----:B---3--:R-:W-:-:S02]  /*2210*/  IMAD R0, R18, -0x2, R3 ;  /* 0xfffffffe12007824 */ /* 0x008fc400078e0203 */
[----:B------:R-:W-:Y:S02]  /*2220*/  VIADD R3, R2, 0x60 ;  /* 0x0000006002037836 */ /* 0x000fe40000000000 */
[----:B----4-:R-:W-:Y:S02]  /*2230*/  IMAD.IADD R0, R0, 0x1, -R7 ;  /* 0x0000000100007824 */ /* 0x010fe400078e0a07 */
[----:B------:R-:W-:Y:S02]  /*2240*/  IMAD R11, R18, -0x2, R3 ;  /* 0xfffffffe120b7824 */ /* 0x000fe400078e0203 */
[C---:B------:R-:W-:Y:S02]  /*2250*/  VIADD R12, R0.reuse, UR14 ;  /* 0x0000000e000c7c36 */ /* 0x040fe40008000000 */
[----:B------:R-:W-:-:S03]  /*2260*/  VIADD R13, R0, UR6 ;  /* 0x00000006000d7c36 */ /* 0x000fc60008000000 */
[----:B-1----:R-:W-:Y:S01]  /*2270*/  VIADDMNMX R0, R20, R12, R11, PT ;  /* 0x0000000c14007246 */ /* 0x002fe2000380010b */
[----:B------:R-:W-:Y:S01]  /*2280*/  IMAD.IADD R2, R13, 0x1, R20 ;  /* 0x000000010d027824 */ /* 0x000fe200078e0214 */
[----:B--2---:R-:W-:Y:S06]  /*2290*/  @P1 BRA `(.L_x_1763) ;  /* 0x0000000000541947 */ /* 0x004fec0003800000 */
[----:B------:R-:W-:Y:S01]  /*22a0*/  IADD3 R3, R16, -R7, R20 ;  /* 0x8000000710037210 */ /* 0x000fe20007ffe014 */
[----:B------:R-:W-:Y:S03]  /*22b0*/  BSSY B0, `(.L_x_1764) ;  /* 0x0000010000007945 */ /* 0x000fe60003800000 */
[----:B------:R-:W-:-:S13]  /*22c0*/  ISETP.GT.AND P1, PT, R3, -0x1, PT ;  /* 0xffffffff0300780c */ /* 0x000fda0003f24270 */
[----:B------:R-:W-:Y:S05]  /*22d0*/  @P1 BRA `(.L_x_1765) ;  /* 0x0000000000201947 */ /* 0x000fea0003800000 */
[----:B------:R-:W-:Y:S01]  /*22e0*/  UISETP.NE.AND UP1, UPT, UR15, 0x1, UPT ;  /* 0x000000010f00788c */ /* 0x000fe2000bf25270 */
[----:B------:R-:W-:-:S05]  /*22f0*/  LOP3.LUT R3, RZ, R3, RZ, 0x33, !PT ;  /* 0x00000003ff037212 */ /* 0x000fca00078e33ff */
[----:B------:R-:W-:-:S05]  /*2300*/  PLOP3.LUT P1, PT, PT, PT, UP1, 0x80, 0x0 ;  /* 0x000000000000781c */ /* 0x000fca0003f2f018 */
[----:B------:R-:W-:-:S08]  /*2310*/  @UP1 ULDC.64 UR10, c[0x0][0x9e8] ;  /* 0x00027a00000a1ab9 */ /* 0x000fd00000000a00 */
[----:B------:R-:W-:-:S05]  /*2320*/  @P1 IMAD.HI.U32 R20, R3, UR10, RZ ;  /* 0x0000000a03141c27 */ /* 0x000fca000f8e00ff */
[----:B------:R-:W-:-:S04]  /*2330*/  @P1 SHF.R.U32.HI R3, RZ, UR11, R20 ;  /* 0x0000000bff031c19 */ /* 0x000fc80008011614 */
[----:B------:R-:W-:Y:S01]  /*2340*/  LOP3.LUT R3, RZ, R3, RZ, 0x33, !PT ;  /* 0x00000003ff037212 */ /* 0x000fe200078e33ff */
[----:B------:R-:W-:Y:S06]  /*2350*/  BRA `(.L_x_1766) ;  /* 0x0000000000147947 */ /* 0x000fec0003800000 */
.L_x_1765:
[----:B------:R-:W-:-:S06]  /*2360*/  UISETP.NE.AND UP1, UPT, UR15, 0x1, UPT ;  /* 0x000000010f00788c */ /* 0x000fcc000bf25270 */
[----:B------:R-:W-:-:S05]  /*2370*/  PLOP3.LUT P1, PT, PT, PT, UP1, 0x80, 0x0 ;  /* 0x000000000000781c */ /* 0x000fca0003f2f018 */
[----:B------:R-:W-:-:S08]  /*2380*/  @UP1 ULDC.64 UR10, c[0x0][0x9e8] ;  /* 0x00027a00000a1ab9 */ /* 0x000fd00000000a00 */
[----:B------:R-:W-:-:S05]  /*2390*/  @P1 IMAD.HI.U32 R20, R3, UR10, RZ ;  /* 0x0000000a03141c27 */ /* 0x000fca000f8e00ff */
[----:B------:R-:W-:-:S07]  /*23a0*/  @P1 SHF.R.U32.HI R3, RZ, UR11, R20 ;  /* 0x0000000bff031c19 */ /* 0x000fce0008011614 */
.L_x_1766:
[----:B------:R-:W-:Y:S05]  /*23b0*/  BSYNC B0 ;  /* 0x0000000000007941 */ /* 0x000fea0003800000 */
.L_x_1764:
[----:B------:R-:W-:-:S05]  /*23c0*/  IMAD R3, R3, UR15, R14 ;  /* 0x0000000f03037c24 */ /* 0x000fca000f8e020e */
[----:B------:R-:W-:Y:S02]  /*23d0*/  VIMNMX R2, R2, R3, !PT ;  /* 0x0000000302027248 */ /* 0x000fe40007fe0100 */
[----:B------:R-:W-:-:S07]  /*23e0*/  VIADDMNMX R0, R3, UR15, R0, PT ;  /* 0x0000000f03007c46 */ /* 0x000fce000b800100 */
.L_x_1763:
[C---:B------:R-:W-:Y:S02]  /*23f0*/  ISETP.GE.AND P6, PT, R15.reuse, 0x9, PT ;  /* 0x000000090f00780c */ /* 0x040fe40003fc6270 */
[C---:B------:R-:W-:Y:S02]  /*2400*/  ISETP.GE.AND P1, PT, R15.reuse, 0x2, PT ;  /* 0x000000020f00780c */ /* 0x040fe40003f26270 */
[C---:B------:R-:W-:Y:S02]  /*2410*/  ISETP.GT.AND P2, PT, R2.reuse, 0x8, !P6 ;  /* 0x000000080200780c */ /* 0x040fe40007744270 */
[----:B------:R-:W-:Y:S02]  /*2420*/  ISETP.GT.AND P3, PT, R2, 0x1, !P1 ;  /* 0x000000010200780c */ /* 0x000fe40004f64270 */
[----:B------:R-:W-:Y:S02]  /*2430*/  ISETP.LT.OR P2, PT, R0, 0x9, P2 ;  /* 0x000000090000780c */ /* 0x000fe40001741670 */
[----:B------:R-:W-:-:S02]  /*2440*/  ISETP.GE.AND P4, PT, R15, 0xa, PT ;  /* 0x0000000a0f00780c */ /* 0x000fc40003f86270 */
[----:B------:R-:W-:Y:S02]  /*2450*/  FSEL R28, R28, -INF , !P2 ;  /* 0xff8000001c1c7808 */ /* 0x000fe40005000000 */
[----:B------:R-:W-:Y:S02]  /*2460*/  ISETP.LT.OR P3, PT, R0, 0x2, P3 ;  /* 0x000000020000780c */ /* 0x000fe40001f61670 */
[----:B------:R-:W-:Y:S02]  /*2470*/  ISETP.GT.AND P2, PT, R2, 0x9, !P4 ;  /* 0x000000090200780c */ /* 0x000fe40006744270 */
[----:B------:R-:W-:Y:S02]  /*2480*/  FSEL R20, R25, -INF , !P3 ;  /* 0xff80000019147808 */ /* 0x000fe40005800000 */
[----:B------:R-:W-:Y:S02]  /*2490*/  ISETP.LT.OR P2, PT, R0, 0xa, P2 ;  /* 0x0000000a0000780c */ /* 0x000fe40001741670 */
[----:B------:R-:W-:-:S02]  /*24a0*/  ISETP.GE.AND P3, PT, R15, 0x11, PT ;  /* 0x000000110f00780c */ /* 0x000fc40003f66270 */
[----:B------:R-:W-:Y:S02]  /*24b0*/  FSEL R72, R29, -INF , !P2 ;  /* 0xff8000001d487808 */ /* 0x000fe40005000000 */
[----:B------:R-:W-:Y:S02]  /*24c0*/  ISETP.GT.AND P2, PT, R2, 0x10, !P3 ;  /* 0x000000100200780c */ /* 0x000fe40005f44270 */
[----:B------:R-:W-:Y:S02]  /*24d0*/  P2R R25, PR, RZ, 0x8 ;  /* 0x00000008ff197803 */ /* 0x000fe40000000000 */
[----:B------:R-:W-:Y:S02]  /*24e0*/  ISETP.LT.OR P2, PT, R0, 0x11, P2 ;  /* 0x000000110000780c */ /* 0x000fe40001741670 */
[----:B------:R-:W-:Y:S02]  /*24f0*/  ISETP.GE.AND P3, PT, R15, 0x12, PT ;  /* 0x000000120f00780c */ /* 0x000fe40003f66270 */
[----:B------:R-:W-:-:S02]  /*2500*/  FSEL R32, R32, -INF , !P2 ;  /* 0xff80000020207808 */ /* 0x000fc40005000000 */
[----:B------:R-:W-:Y:S02]  /*2510*/  ISETP.GT.AND P2, PT, R2, 0x11, !P3 ;  /* 0x000000110200780c */ /* 0x000fe40005f44270 */
[----:B------:R-:W-:Y:S02]  /*2520*/  P2R R29, PR, RZ, 0x8 ;  /* 0x00000008ff1d7803 */ /* 0x000fe40000000000 */
[----:B------:R-:W-:Y:S02]  /*2530*/  ISETP.LT.OR P2, PT, R0, 0x12, P2 ;  /* 0x000000120000780c */ /* 0x000fe40001741670 */
[----:B------:R-:W-:Y:S02]  /*2540*/  ISETP.GE.AND P3, PT, R15, 0x19, PT ;  /* 0x000000190f00780c */ /* 0x000fe40003f66270 */
[----:B------:R-:W-:Y:S02]  /*2550*/  FSEL R74, R33, -INF , !P2 ;  /* 0xff800000214a7808 */ /* 0x000fe40005000000 */
[----:B------:R-:W-:-:S02]  /*2560*/  ISETP.GT.AND P2, PT, R2, 0x18, !P3 ;  /* 0x000000180200780c */ /* 0x000fc40005f44270 */
[----:B------:R-:W-:Y:S02]  /*2570*/  P2R R33, PR, RZ, 0x8 ;  /* 0x00000008ff217803 */ /* 0x000fe40000000000 */
[----:B------:R-:W-:Y:S02]  /*2580*/  ISETP.LT.OR P2, PT, R0, 0x19, P2 ;  /* 0x000000190000780c */ /* 0x000fe40001741670 */
[----:B------:R-:W-:Y:S02]  /*2590*/  ISETP.GE.AND P3, PT, R15, 0x1a, PT ;  /* 0x0000001a0f00780c */ /* 0x000fe40003f66270 */
[----:B------:R-:W-:Y:S02]  /*25a0*/  FSEL R36, R36, -INF , !P2 ;  /* 0xff80000024247808 */ /* 0x000fe40005000000 */
[----:B------:R-:W-:Y:S02]  /*25b0*/  ISETP.GT.AND P2, PT, R2, 0x19, !P3 ;  /* 0x000000190200780c */ /* 0x000fe40005f44270 */
[----:B------:R-:W-:-:S02]  /*25c0*/  P2R R73, PR, RZ, 0x8 ;  /* 0x00000008ff497803 */ /* 0x000fc40000000000 */
[----:B------:R-:W-:Y:S02]  /*25d0*/  ISETP.LT.OR P2, PT, R0, 0x1a, P2 ;  /* 0x0000001a0000780c */ /* 0x000fe40001741670 */
[----:B------:R-:W-:Y:S02]  /*25e0*/  ISETP.GE.AND P3, PT, R15, 0x21, PT ;  /* 0x000000210f00780c */ /* 0x000fe40003f66270 */
[----:B------:R-:W-:Y:S02]  /*25f0*/  FSEL R76, R37, -INF , !P2 ;  /* 0xff800000254c7808 */ /* 0x000fe40005000000 */
[----:B------:R-:W-:Y:S02]  /*2600*/  ISETP.GT.AND P2, PT, R2, 0x20, !P3 ;  /* 0x000000200200780c */ /* 0x000fe40005f44270 */
[----:B------:R-:W-:Y:S02]  /*2610*/  P2R R37, PR, RZ, 0x8 ;  /* 0x00000008ff257803 */ /* 0x000fe40000000000 */
[----:B------:R-:W-:-:S02]  /*2620*/  ISETP.LT.OR P2, PT, R0, 0x21, P2 ;  /* 0x000000210000780c */ /* 0x000fc40001741670 */
[C---:B------:R-:W-:Y:S02]  /*2630*/  ISETP.GE.AND P3, PT, R15.reuse, 0x22, PT ;  /* 0x000000220f00780c */ /* 0x040fe40003f66270 */
[----:B------:R-:W-:Y:S02]  /*2640*/  FSEL R40, R40, -INF , !P2 ;  /* 0xff80000028287808 */ /* 0x000fe40005000000 */
[----:B------:R-:W-:Y:S02]  /*2650*/  ISETP.GT.AND P2, PT, R2, 0x21, !P3 ;  /* 0x000000210200780c */ /* 0x000fe40005f44270 */
[----:B------:R-:W-:Y:S02]  /*2660*/  P2R R75, PR, RZ, 0x8 ;  /* 0x00000008ff4b7803 */ /* 0x000fe40000000000 */
        /* <DEDUP_REMOVED lines=56> */
[----:B------:R-:W-:Y:S02]  /*29f0*/  P2R R21, PR, RZ, 0x10 ;  /* 0x00000010ff157803 */ /* 0x000fe40000000000 */
[----:B------:R-:W-:Y:S02]  /*2a00*/  FSEL R64, R64, -INF , !P2 ;  /* 0xff80000040407808 */ /* 0x000fe40005000000 */
[C---:B------:R-:W-:Y:S02]  /*2a10*/  ISETP.GE.AND P2, PT, R15.reuse, 0x52, PT ;  /* 0x000000520f00780c */ /* 0x040fe40003f46270 */
[----:B------:R-:W-:Y:S02]  /*2a20*/  ISETP.GE.AND P5, PT, R15, 0x1, PT ;  /* 0x000000010f00780c */ /* 0x000fe40003fa6270 */
[----:B------:R-:W-:-:S04]  /*2a30*/  ISETP.GT.AND P3, PT, R2, 0x51, !P2 ;  /* 0x000000510200780c */ /* 0x000fc80005764270 */
[----:B------:R-:W-:-:S04]  /*2a40*/  ISETP.LT.OR P3, PT, R0, 0x52, P3 ;  /* 0x000000520000780c */ /* 0x000fc80001f61670 */
[----:B------:R-:W-:Y:S02]  /*2a50*/  FSEL R90, R65, -INF , !P3 ;  /* 0xff800000415a7808 */ /* 0x000fe40005800000 */
[----:B------:R-:W-:-:S04]  /*2a60*/  ISETP.GE.AND P3, PT, R15, 0x59, PT ;  /* 0x000000590f00780c */ /* 0x000fc80003f66270 */
[----:B------:R-:W-:-:S04]  /*2a70*/  ISETP.GT.AND P4, PT, R2, 0x58, !P3 ;  /* 0x000000580200780c */ /* 0x000fc80005f84270 */
[----:B------:R-:W-:-:S04]  /*2a80*/  ISETP.LT.OR P4, PT, R0, 0x59, P4 ;  /* 0x000000590000780c */ /* 0x000fc80002781670 */
[----:B------:R-:W-:Y:S02]  /*2a90*/  FSEL R68, R68, -INF , !P4 ;  /* 0xff80000044447808 */ /* 0x000fe40006000000 */
[----:B------:R-:W-:-:S04]  /*2aa0*/  ISETP.GT.AND P4, PT, R2, RZ, !P5 ;  /* 0x000000ff0200720c */ /* 0x000fc80006f84270 */
[----:B------:R-:W-:-:S04]  /*2ab0*/  ISETP.LT.OR P4, PT, R0, 0x1, P4 ;  /* 0x000000010000780c */ /* 0x000fc80002781670 */
[----:B------:R-:W-:Y:S02]  /*2ac0*/  FSEL R24, R24, -INF , !P4 ;  /* 0xff80000018187808 */ /* 0x000fe40006000000 */
[----:B------:R-:W-:-:S04]  /*2ad0*/  ISETP.GE.AND P4, PT, R15, 0x5a, PT ;  /* 0x0000005a0f00780c */ /* 0x000fc80003f86270 */
[----:B------:R-:W-:Y:S02]  /*2ae0*/  P2R R15, PR, RZ, 0x10 ;  /* 0x00000010ff0f7803 */ /* 0x000fe40000000000 */
[----:B------:R-:W-:Y:S02]  /*2af0*/  ISETP.GT.AND P4, PT, R2, 0x59, !P4 ;  /* 0x000000590200780c */ /* 0x000fe40006784270 */
[----:B------:R-:W1:Y:S02]  /*2b00*/  SHFL.IDX PT, R2, R6, 0x1, 0x1c1f ;  /* 0x003c1f0006027f89 */ /* 0x000e6400000e0000 */
[----:B------:R-:W-:-:S04]  /*2b10*/  ISETP.LT.OR P4, PT, R0, 0x5a, P4 ;  /* 0x0000005a0000780c */ /* 0x000fc80002781670 */
[----:B------:R-:W-:Y:S02]  /*2b20*/  FSEL R92, R69, -INF , !P4 ;  /* 0xff800000455c7808 */ /* 0x000fe40006000000 */
[----:B------:R-:W-:Y:S02]  /*2b30*/  PLOP3.LUT P4, PT, PT, PT, UP0, 0x40, 0x0 ;  /* 0x000000000000781c */ /* 0x000fe40003f8e808 */
[----:B-1----:R-:W-:Y:S01]  /*2b40*/  VIADDMNMX R0, R2, R12, R11, PT ;  /* 0x0000000c02007246 */ /* 0x002fe2000380010b */
[----:B------:R-:W-:-:S10]  /*2b50*/  IMAD.IADD R3, R13, 0x1, R2 ;  /* 0x000000010d037824 */ /* 0x000fd400078e0202 */
[----:B------:R-:W-:Y:S05]  /*2b60*/  @P4 BRA `(.L_x_1767) ;  /* 0x00000000005c4947 */ /* 0x000fea0003800000 */
        /* <DEDUP_REMOVED lines=8> */
[----:B------:R-:W-:Y:S01]  /*2bf0*/  @P4 IMAD.HI.U32 R6, R2, UR10, RZ ;  /* 0x0000000a02064c27 */ /* 0x000fe2000f8e00ff */
[----:B------:R-:W-:-:S13]  /*2c00*/  PLOP3.LUT P4, PT, PT, PT, UP1, 0x80, 0x0 ;  /* 0x000000000000781c */ /* 0x000fda0003f8f018 */
[----:B------:R-:W-:-:S04]  /*2c10*/  @P4 SHF.R.U32.HI R2, RZ, UR11, R6 ;  /* 0x0000000bff024c19 */ /* 0x000fc80008011606 */
[----:B------:R-:W-:Y:S01]  /*2c20*/  LOP3.LUT R2, RZ, R2, RZ, 0x33, !PT ;  /* 0x00000002ff027212 */ /* 0x000fe200078e33ff */
[----:B------:R-:W-:Y:S06]  /*2c30*/  BRA `(.L_x_1770) ;  /* 0x0000000000187947 */ /* 0x000fec0003800000 */
.L_x_1769:
[----:B------:R-:W-:-:S06]  /*2c40*/  UISETP.NE.AND UP1, UPT, UR15, 0x1, UPT ;  /* 0x000000010f00788c */ /* 0x000fcc000bf25270 */
[----:B------:R-:W-:-:S05]  /*2c50*/  PLOP3.LUT P4, PT, PT, PT, UP1, 0x80, 0x0 ;  /* 0x000000000000781c */ /* 0x000fca0003f8f018 */
[----:B------:R-:W-:-:S08]  /*2c60*/  @UP1 ULDC.64 UR10, c[0x0][0x9e8] ;  /* 0x00027a00000a1ab9 */ /* 0x000fd00000000a00 */
[----:B------:R-:W-:Y:S01]  /*2c70*/  @P4 IMAD.HI.U32 R6, R2, UR10, RZ ;  /* 0x0000000a02064c27 */ /* 0x000fe2000f8e00ff */
[----:B------:R-:W-:-:S13]  /*2c80*/  PLOP3.LUT P4, PT, PT, PT, UP1, 0x80, 0x0 ;  /* 0x000000000000781c */ /* 0x000fda0003f8f018 */
[----:B------:R-:W-:-:S07]  /*2c90*/  @P4 SHF.R.U32.HI R2, RZ, UR11, R6 ;  /* 0x0000000bff024c19 */ /* 0x000fce0008011606 */
.L_x_1770:
[----:B------:R-:W-:Y:S05]  /*2ca0*/  BSYNC B0 ;  /* 0x0000000000007941 */ /* 0x000fea0003800000 */
.L_x_1768:
[----:B------:R-:W-:-:S05]  /*2cb0*/  IMAD R2, R2, UR15, R14 ;  /* 0x0000000f02027c24 */ /* 0x000fca000f8e020e */
[----:B------:R-:W-:Y:S02]  /*2cc0*/  VIMNMX R3, R3, R2, !PT ;  /* 0x0000000203037248 */ /* 0x000fe40007fe0100 */
[----:B------:R-:W-:-:S07]  /*2cd0*/  VIADDMNMX R0, R2, UR15, R0, PT ;  /* 0x0000000f02007c46 */ /* 0x000fce000b800100 */
.L_x_1767:
[C---:B------:R-:W-:Y:S01]  /*2ce0*/  ISETP.GT.AND P1, PT, R3.reuse, 0x1, !P1 ;  /* 0x000000010300780c */ /* 0x040fe20004f24270 */
[----:B------:R-:W-:Y:S01]  /*2cf0*/  ULDC UR6, c[0x0][0x988] ;  /* 0x0002620000067ab9 */ /* 0x000fe20000000800 */
[----:B------:R-:W-:Y:S02]  /*2d00*/  ISETP.GT.AND P6, PT, R3, 0x8, !P6 ;  /* 0x000000080300780c */ /* 0x000fe400077c4270 */
[C---:B------:R-:W-:Y:S02]  /*2d10*/  ISETP.LT.OR P1, PT, R0.reuse, 0x2, P1 ;  /* 0x000000020000780c */ /* 0x040fe40000f21670 */
[----:B------:R-:W-:Y:S02]  /*2d20*/  ISETP.LT.OR P6, PT, R0, 0x9, P6 ;  /* 0x000000090000780c */ /* 0x000fe400037c1670 */
[----:B------:R-:W-:Y:S02]  /*2d30*/  FSEL R27, R27, -INF , !P1 ;  /* 0xff8000001b1b7808 */ /* 0x000fe40004800000 */
[----:B------:R-:W-:-:S02]  /*2d40*/  ISETP.NE.AND P1, PT, R21, RZ, PT ;  /* 0x000000ff1500720c */ /* 0x000fc40003f25270 */
[----:B------:R-:W-:Y:S02]  /*2d50*/  FSEL R30, R30, -INF , !P6 ;  /* 0xff8000001e1e7808 */ /* 0x000fe40007000000 */
[----:B------:R-:W-:Y:S02]  /*2d60*/  ISETP.GT.AND P1, PT, R3, 0x9, !P1 ;  /* 0x000000090300780c */ /* 0x000fe40004f24270 */
[----:B------:R-:W-:Y:S02]  /*2d70*/  ISETP.NE.AND P6, PT, R33, RZ, PT ;  /* 0x000000ff2100720c */ /* 0x000fe40003fc5270 */
[----:B------:R-:W-:Y:S02]  /*2d80*/  ISETP.LT.OR P1, PT, R0, 0xa, P1 ;  /* 0x0000000a0000780c */ /* 0x000fe40000f21670 */
[----:B------:R-:W-:Y:S02]  /*2d90*/  FMNMX.FTZ R2, R24, R20, !PT ;  /* 0x0000001418027209 */ /* 0x000fe40007810000 */
[----:B------:R-:W-:-:S02]  /*2da0*/  FSEL R31, R31, -INF , !P1 ;  /* 0xff8000001f1f7808 */ /* 0x000fc40004800000 */
[----:B------:R-:W-:Y:S02]  /*2db0*/  ISETP.NE.AND P1, PT, R25, RZ, PT ;  /* 0x000000ff1900720c */ /* 0x000fe40003f25270 */
[----:B------:R-:W-:Y:S02]  /*2dc0*/  ISETP.NE.AND P4, PT, R73, RZ, PT ;  /* 0x000000ff4900720c */ /* 0x000fe40003f85270 */
[----:B------:R-:W-:Y:S02]  /*2dd0*/  ISETP.GT.AND P1, PT, R3, 0x10, !P1 ;  /* 0x000000100300780c */ /* 0x000fe40004f24270 */
[----:B------:R-:W-:Y:S02]  /*2de0*/  FMNMX.FTZ R2, R28, R2, !PT ;  /* 0x000000021c027209 */ /* 0x000fe40007810000 */
[----:B------:R-:W-:Y:S02]  /*2df0*/  ISETP.LT.OR P1, PT, R0, 0x11, P1 ;  /* 0x000000110000780c */ /* 0x000fe40000f21670 */
[----:B------:R-:W-:-:S02]  /*2e00*/  FMNMX.FTZ R2, R72, R2, !PT ;  /* 0x0000000248027209 */ /* 0x000fc40007810000 */
[----:B------:R-:W-:Y:S02]  /*2e10*/  FSEL R34, R34, -INF , !P1 ;  /* 0xff80000022227808 */ /* 0x000fe40004800000 */
[----:B------:R-:W-:Y:S02]  /*2e20*/  ISETP.NE.AND P1, PT, R29, RZ, PT ;  /* 0x000000ff1d00720c */ /* 0x000fe40003f25270 */
[----:B------:R-:W-:Y:S02]  /*2e30*/  FMNMX.FTZ R2, R32, R2, !PT ;  /* 0x0000000220027209 */ /* 0x000fe40007810000 */
[----:B------:R-:W-:Y:S02]  /*2e40*/  ISETP.GT.AND P1, PT, R3, 0x11, !P1 ;  /* 0x000000110300780c */ /* 0x000fe40004f24270 */
[----:B------:R-:W-:Y:S02]  /*2e50*/  FMNMX.FTZ R2, R74, R2, !PT ;  /* 0x000000024a027209 */ /* 0x000fe40007810000 */
[----:B------:R-:W-:-:S02]  /*2e60*/  ISETP.LT.OR P1, PT, R0, 0x12, P1 ;  /* 0x000000120000780c */ /* 0x000fc40000f21670 */
[----:B------:R-:W-:Y:S02]  /*2e70*/  FMNMX.FTZ R2, R36, R2, !PT ;  /* 0x0000000224027209 */ /* 0x000fe40007810000 */
[----:B------:R-:W-:Y:S02]  /*2e80*/  FSEL R35, R35, -INF , !P1 ;  /* 0xff80000023237808 */ /* 0x000fe40004800000 */
[----:B------:R-:W-:Y:S02]  /*2e90*/  ISETP.GT.AND P1, PT, R3, 0x18, !P6 ;  /* 0x000000180300780c */ /* 0x000fe40007724270 */
[----:B------:R-:W-:Y:S02]  /*2ea0*/  FMNMX.FTZ R2, R76, R2, !PT ;  /* 0x000000024c027209 */ /* 0x000fe40007810000 */
[----:B------:R-:W-:Y:S02]  /*2eb0*/  ISETP.LT.OR P1, PT, R0, 0x19, P1 ;  /* 0x000000190000780c */ /* 0x000fe40000f21670 */
[----:B------:R-:W-:-:S02]  /*2ec0*/  FMNMX.FTZ R2, R40, R2, !PT ;  /* 0x0000000228027209 */ /* 0x000fc40007810000 */
[----:B------:R-:W-:Y:S02]  /*2ed0*/  FSEL R38, R38, -INF , !P1 ;  /* 0xff80000026267808 */ /* 0x000fe40004800000 */
[----:B------:R-:W-:Y:S02]  /*2ee0*/  ISETP.GT.AND P1, PT, R3, 0x19, !P4 ;  /* 0x000000190300780c */ /* 0x000fe40006724270 */
[----:B------:R-:W-:Y:S02]  /*2ef0*/  FMNMX.FTZ R2, R78, R2, !PT ;  /* 0x000000024e027209 */ /* 0x000fe40007810000 */
[----:B------:R-:W-:Y:S02]  /*2f00*/  ISETP.LT.OR P1, PT, R0, 0x1a, P1 ;  /* 0x0000001a0000780c */ /* 0x000fe40000f21670 */
[----:B------:R-:W-:Y:S02]  /*2f10*/  FMNMX.FTZ R2, R44, R2, !PT ;  /* 0x000000022c027209 */ /* 0x000fe40007810000 */
[----:B------:R-:W-:-:S02]  /*2f20*/  FSEL R39, R39, -INF , !P1 ;  /* 0xff80000027277808 */ /* 0x000fc40004800000 */
[----:B------:R-:W-:Y:S02]  /*2f30*/  ISETP.NE.AND P1, PT, R37, RZ, PT ;  /* 0x000000ff2500720c */ /* 0x000fe40003f25270 */
[----:B------:R-:W-:Y:S02]  /*2f40*/  FMNMX.FTZ R2, R80, R2, !PT ;  /* 0x0000000250027209 */ /* 0x000fe40007810000 */
        /* <DEDUP_REMOVED lines=12> */
[----:B------:R-:W-:Y:S02]  /*3010*/  ISETP.NE.AND P1, PT, R41, RZ, PT ;  /* 0x000000ff2900720c */ /* 0x000fe40003f25270 */
[----:B------:R-:W-:Y:S02]  /*3020*/  FMNMX.FTZ R2, R86, R2, !PT ;  /* 0x0000000256027209 */ /* 0x000fe40007810000 */
[----:B------:R-:W-:Y:S02]  /*3030*/  ISETP.GT.AND P1, PT, R3, 0x28, !P1 ;  /* 0x000000280300780c */ /* 0x000fe40004f24270 */
[----:B------:R-:W-:-:S02]  /*3040*/  FMNMX.FTZ R2, R60, R2, !PT ;  /* 0x000000023c027209 */ /* 0x000fc40007810000 */
[----:B------:R-:W-:Y:S02]  /*3050*/  ISETP.LT.OR P1, PT, R0, 0x29, P1 ;  /* 0x000000290000780c */ /* 0x000fe40000f21670 */
[----:B------:R-:W-:Y:S02]  /*3060*/  FMNMX.FTZ R2, R88, R2, !PT ;  /* 0x0000000258027209 */ /* 0x000fe40007810000 */
[----:B------:R-:W-:Y:S02]  /*3070*/  FSEL R46, R46, -INF , !P1 ;  /* 0xff8000002e2e7808 */ /* 0x000fe40004800000 */
[----:B------:R-:W-:Y:S02]  /*3080*/  ISETP.NE.AND P1, PT, R77, RZ, PT ;  /* 0x000000ff4d00720c */ /* 0x000fe40003f25270 */
[----:B------:R-:W-:Y:S02]  /*3090*/  FMNMX.FTZ R2, R64, R2, !PT ;  /* 0x0000000240027209 */ /* 0x000fe40007810000 */
[----:B------:R-:W-:-:S02]  /*30a0*/  ISETP.GT.AND P1, PT, R3, 0x29, !P1 ;  /* 0x000000290300780c */ /* 0x000fc40004f24270 */
[----:B------:R-:W-:Y:S02]  /*30b0*/  FMNMX.FTZ R2, R90, R2, !PT ;  /* 0x000000025a027209 */ /* 0x000fe40007810000 */
[----:B------:R-:W-:Y:S02]  /*30c0*/  ISETP.LT.OR P1, PT, R0, 0x2a, P1 ;  /* 0x0000002a0000780c */ /* 0x000fe40000f21670 */
[----:B------:R-:W-:Y:S02]  /*30d0*/  FMNMX.FTZ R2, R68, R2, !PT ;  /* 0x0000000244027209 */ /* 0x000fe40007810000 */
[----:B------:R-:W-:Y:S02]  /*30e0*/  FSEL R47, R47, -INF , !P1 ;  /* 0xff8000002f2f7808 */ /* 0x000fe40004800000 */
[----:B------:R-:W-:Y:S02]  /*30f0*/  ISETP.NE.AND P1, PT, R45, RZ, PT ;  /* 0x000000ff2d00720c */ /* 0x000fe40003f25270 */
[----:B------:R-:W-:-:S02]  /*3100*/  FMNMX.FTZ R6, R92, R2, !PT ;  /* 0x000000025c067209 */ /* 0x000fc40007810000 */
[----:B------:R-:W-:Y:S02]  /*3110*/  ISETP.GT.AND P1, PT, R3, 0x30, !P1 ;  /* 0x000000300300780c */ /* 0x000fe40004f24270 */
[----:B------:R-:W-:Y:S01]  /*3120*/  ISETP.NE.AND P6, PT, R83, RZ, PT ;  /* 0x000000ff5300720c */ /* 0x000fe20003fc5270 */
[----:B------:R-:W1:Y:S01]  /*3130*/  SHFL.BFLY PT, R11, R6, 0x2, 0x1f ;  /* 0x0c401f00060b7f89 */ /* 0x000e6200000e0000 */
[----:B------:R-:W-:Y:S02]  /*3140*/  ISETP.LT.OR P1, PT, R0, 0x31, P1 ;  /* 0x000000310000780c */ /* 0x000fe40000f21670 */
[----:B------:R-:W-:Y:S02]  /*3150*/  ISETP.NE.AND P4, PT, R57, RZ, PT ;  /* 0x000000ff3900720c */ /* 0x000fe40003f85270 */
[----:B------:R-:W-:Y:S02]  /*3160*/  FSEL R50, R50, -INF , !P1 ;  /* 0xff80000032327808 */ /* 0x000fe40004800000 */
[----:B------:R-:W-:-:S02]  /*3170*/  ISETP.NE.AND P1, PT, R79, RZ, PT ;  /* 0x000000ff4f00720c */ /* 0x000fc40003f25270 */
[C---:B------:R-:W-:Y:S02]  /*3180*/  ISETP.GT.AND P5, PT, R3.reuse, RZ, !P5 ;  /* 0x000000ff0300720c */ /* 0x040fe40006fa4270 */
[----:B------:R-:W-:Y:S02]  /*3190*/  ISETP.GT.AND P1, PT, R3, 0x31, !P1 ;  /* 0x000000310300780c */ /* 0x000fe40004f24270 */
[C---:B------:R-:W-:Y:S02]  /*31a0*/  ISETP.LT.OR P5, PT, R0.reuse, 0x1, P5 ;  /* 0x000000010000780c */ /* 0x040fe40002fa1670 */
[----:B------:R-:W-:Y:S02]  /*31b0*/  ISETP.LT.OR P1, PT, R0, 0x32, P1 ;  /* 0x000000320000780c */ /* 0x000fe40000f21670 */
[----:B------:R-:W-:Y:S02]  /*31c0*/  FSEL R26, R26, -INF , !P5 ;  /* 0xff8000001a1a7808 */ /* 0x000fe40006800000 */
[----:B------:R-:W-:-:S02]  /*31d0*/  FSEL R51, R51, -INF , !P1 ;  /* 0xff80000033337808 */ /* 0x000fc40004800000 */
[----:B------:R-:W-:Y:S02]  /*31e0*/  ISETP.NE.AND P1, PT, R49, RZ, PT ;  /* 0x000000ff3100720c */ /* 0x000fe40003f25270 */
[C---:B------:R-:W-:Y:S02]  /*31f0*/  ISETP.GT.AND P2, PT, R3.reuse, 0x51, !P2 ;  /* 0x000000510300780c */ /* 0x040fe40005744270 */
[C---:B------:R-:W-:Y:S02]  /*3200*/  ISETP.GT.AND P1, PT, R3.reuse, 0x38, !P1 ;  /* 0x000000380300780c */ /* 0x040fe40004f24270 */
[----:B-1----:R-:W-:Y:S02]  /*3210*/  FMNMX.FTZ R12, R6, R11, !PT ;  /* 0x0000000b060c7209 */ /* 0x002fe40007810000 */
[----:B------:R-:W-:Y:S02]  /*3220*/  ISETP.LT.OR P1, PT, R0, 0x39, P1 ;  /* 0x000000390000780c */ /* 0x000fe40000f21670 */
[----:B------:R-:W-:Y:S01]  /*3230*/  ISETP.GT.AND P3, PT, R3, 0x58, !P3 ;  /* 0x000000580300780c */ /* 0x000fe20005f64270 */
[----:B------:R-:W1:Y:S01]  /*3240*/  SHFL.BFLY PT, R11, R12, 0x1, 0x1f ;  /* 0x0c201f000c0b7f89 */ /* 0x000e6200000e0000 */
[----:B------:R-:W-:-:S02]  /*3250*/  FSEL R54, R54, -INF , !P1 ;  /* 0xff80000036367808 */ /* 0x000fc40004800000 */
[----:B------:R-:W-:Y:S02]  /*3260*/  ISETP.NE.AND P1, PT, R81, RZ, PT ;  /* 0x000000ff5100720c */ /* 0x000fe40003f25270 */
[C---:B------:R-:W-:Y:S02]  /*3270*/  ISETP.LT.OR P2, PT, R0.reuse, 0x52, P2 ;  /* 0x000000520000780c */ /* 0x040fe40001741670 */
[----:B------:R-:W-:Y:S02]  /*3280*/  ISETP.GT.AND P1, PT, R3, 0x39, !P1 ;  /* 0x000000390300780c */ /* 0x000fe40004f24270 */
[C---:B------:R-:W-:Y:S02]  /*3290*/  ISETP.LT.OR P3, PT, R0.reuse, 0x59, P3 ;  /* 0x000000590000780c */ /* 0x040fe40001f61670 */
[----:B------:R-:W-:Y:S02]  /*32a0*/  ISETP.LT.OR P1, PT, R0, 0x3a, P1 ;  /* 0x0000003a0000780c */ /* 0x000fe40000f21670 */
[----:B------:R-:W-:-:S02]  /*32b0*/  FSEL R67, R67, -INF , !P2 ;  /* 0xff80000043437808 */ /* 0x000fc40005000000 */
[----:B------:R-:W-:Y:S02]  /*32c0*/  FSEL R55, R55, -INF , !P1 ;  /* 0xff80000037377808 */ /* 0x000fe40004800000 */
[----:B------:R-:W-:Y:S02]  /*32d0*/  ISETP.NE.AND P1, PT, R53, RZ, PT ;  /* 0x000000ff3500720c */ /* 0x000fe40003f25270 */
[----:B------:R-:W-:Y:S02]  /*32e0*/  FSEL R70, R70, -INF , !P3 ;  /* 0xff80000046467808 */ /* 0x000fe40005800000 */
[----:B------:R-:W-:Y:S02]  /*32f0*/  ISETP.GT.AND P1, PT, R3, 0x40, !P1 ;  /* 0x000000400300780c */ /* 0x000fe40004f24270 */
[----:B-1----:R-:W-:Y:S02]  /*3300*/  FMNMX.FTZ R2, R12, R11, !PT ;  /* 0x0000000b0c027209 */ /* 0x002fe40007810000 */
[----:B------:R-:W-:-:S03]  /*3310*/  ISETP.LT.OR P1, PT, R0, 0x41, P1 ;  /* 0x000000410000780c */ /* 0x000fc60000f21670 */
[----:B------:R-:W-:Y:S01]  /*3320*/  FMUL.FTZ R11, R2, UR6 ;  /* 0x00000006020b7c20 */ /* 0x000fe20008410000 */
[----:B------:R-:W-:Y:S02]  /*3330*/  FSEL R58, R58, -INF , !P1 ;  /* 0xff8000003a3a7808 */ /* 0x000fe40004800000 */
[----:B------:R-:W-:Y:S02]  /*3340*/  ISETP.GT.AND P1, PT, R3, 0x41, !P6 ;  /* 0x000000410300780c */ /* 0x000fe40007724270 */
[----:B------:R-:W-:Y:S02]  /*3350*/  ISETP.NE.AND P6, PT, R61, RZ, PT ;  /* 0x000000ff3d00720c */ /* 0x000fe40003fc5270 */
[----:B------:R-:W-:-:S04]  /*3360*/  ISETP.LT.OR P1, PT, R0, 0x42, P1 ;  /* 0x000000420000780c */ /* 0x000fc80000f21670 */
[----:B------:R-:W-:Y:S02]  /*3370*/  FSEL R59, R59, -INF , !P1 ;  /* 0xff8000003b3b7808 */ /* 0x000fe40004800000 */
[----:B------:R-:W-:Y:S02]  /*3380*/  ISETP.GT.AND P1, PT, R3, 0x48, !P4 ;  /* 0x000000480300780c */ /* 0x000fe40006724270 */
[----:B------:R-:W-:Y:S02]  /*3390*/  ISETP.NE.AND P4, PT, R85, RZ, PT ;  /* 0x000000ff5500720c */ /* 0x000fe40003f85270 */
[----:B------:R-:W-:-:S04]  /*33a0*/  ISETP.LT.OR P1, PT, R0, 0x49, P1 ;  /* 0x000000490000780c */ /* 0x000fc80000f21670 */
[----:B------:R-:W-:Y:S02]  /*33b0*/  FSEL R62, R62, -INF , !P1 ;  /* 0xff8000003e3e7808 */ /* 0x000fe40004800000 */
[----:B------:R-:W-:-:S04]  /*33c0*/  FSETP.NEU.FTZ.AND P1, PT, R2, -INF , PT ;  /* 0xff8000000200780b */ /* 0x000fc80003f3d000 */
[----:B------:R-:W-:Y:S02]  /*33d0*/  FSEL R13, R11, RZ, P1 ;  /* 0x000000ff0b0d7208 */ /* 0x000fe40000800000 */
[----:B------:R-:W-:Y:S02]  /*33e0*/  FMNMX.FTZ R11, R26, R27, !PT ;  /* 0x0000001b1a0b7209 */ /* 0x000fe40007810000 */
[----:B------:R-:W-:Y:S01]  /*33f0*/  ISETP.GT.AND P1, PT, R3, 0x49, !P4 ;  /* 0x000000490300780c */ /* 0x000fe20006724270 */
[--C-:B------:R-:W-:Y:S01]  /*3400*/  FFMA.FTZ R14, R24, UR6, -R13.reuse ;  /* 0x00000006180e7c23 */ /* 0x100fe2000801080d */
[----:B------:R-:W-:Y:S01]  /*3410*/  FMNMX.FTZ R6, R30, R11, !PT ;  /* 0x0000000b1e067209 */ /* 0x000fe20007810000 */
[--C-:B------:R-:W-:Y:S01]  /*3420*/  FFMA.FTZ R12, R20, UR6, -R13.reuse ;  /* 0x00000006140c7c23 */ /* 0x100fe2000801080d */
[----:B------:R-:W-:Y:S01]  /*3430*/  ISETP.LT.OR P1, PT, R0, 0x4a, P1 ;  /* 0x0000004a0000780c */ /* 0x000fe20000f21670 */
[--C-:B------:R-:W-:Y:S01]  /*3440*/  FFMA.FTZ R20, R28, UR6, -R13.reuse ;  /* 0x000000061c147c23 */ /* 0x100fe2000801080d */
[----:B------:R-:W-:Y:S01]  /*3450*/  FMNMX.FTZ R11, R31, R6, !PT ;  /* 0x000000061f0b7209 */ /* 0x000fe20007810000 */
[----:B------:R-:W-:Y:S01]  /*3460*/  MUFU.EX2 R14, R14 ;  /* 0x0000000e000e7308 */ /* 0x000fe20000000800 */
[----:B------:R-:W-:Y:S01]  /*3470*/  FSEL R63, R63, -INF , !P1 ;  /* 0xff8000003f3f7808 */ /* 0x000fe20004800000 */
[--C-:B------:R-:W-:Y:S01]  /*3480*/  FFMA.FTZ R21, R72, UR6, -R13.reuse ;  /* 0x0000000648157c23 */ /* 0x100fe2000801080d */
[----:B------:R-:W-:Y:S01]  /*3490*/  FMNMX.FTZ R6, R34, R11, !PT ;  /* 0x0000000b22067209 */ /* 0x000fe20007810000 */
[--C-:B------:R-:W-:Y:S01]  /*34a0*/  FFMA.FTZ R24, R32, UR6, -R13.reuse ;  /* 0x0000000620187c23 */ /* 0x100fe2000801080d */
[----:B------:R-:W-:Y:S01]  /*34b0*/  ISETP.GT.AND P1, PT, R3, 0x50, !P6 ;  /* 0x000000500300780c */ /* 0x000fe20007724270 */
[--C-:B------:R-:W-:Y:S01]  /*34c0*/  FFMA.FTZ R28, R36, UR6, -R13.reuse ;  /* 0x00000006241c7c23 */ /* 0x100fe2000801080d */
[----:B------:R-:W-:Y:S01]  /*34d0*/  FMNMX.FTZ R11, R35, R6, !PT ;  /* 0x00000006230b7209 */ /* 0x000fe20007810000 */
[----:B------:R-:W-:Y:S01]  /*34e0*/  MUFU.EX2 R20, R20 ;  /* 0x0000001400147308 */ /* 0x000fe20000000800 */
[----:B------:R-:W-:Y:S01]  /*34f0*/  ISETP.NE.AND P4, PT, R15, RZ, PT ;  /* 0x000000ff0f00720c */ /* 0x000fe20003f85270 */
[--C-:B------:R-:W-:Y:S01]  /*3500*/  FFMA.FTZ R36, R48, UR6, -R13.reuse ;  /* 0x0000000630247c23 */ /* 0x100fe2000801080d */
[----:B------:R-:W-:Y:S01]  /*3510*/  FMNMX.FTZ R6, R38, R11, !PT ;  /* 0x0000000b26067209 */ /* 0x000fe20007810000 */
[--C-:B------:R-:W-:Y:S01]  /*3520*/  FFMA.FTZ R48, R88, UR6, -R13.reuse ;  /* 0x0000000658307c23 */ /* 0x100fe2000801080d */
[----:B------:R-:W-:Y:S01]  /*3530*/  ISETP.LT.OR P1, PT, R0, 0x51, P1 ;  /* 0x000000510000780c */ /* 0x000fe20000f21670 */
[--C-:B------:R-:W-:Y:S01]  /*3540*/  FFMA.FTZ R29, R76, UR6, -R13.reuse ;  /* 0x000000064c1d7c23 */ /* 0x100fe2000801080d */
[----:B------:R-:W-:Y:S01]  /*3550*/  FMNMX.FTZ R11, R39, R6, !PT ;  /* 0x00000006270b7209 */ /* 0x000fe20007810000 */
[----:B------:R1:W2:Y:S01]  /*3560*/  MUFU.EX2 R15, R12 ;  /* 0x0000000c000f7308 */ /* 0x0002a20000000800 */
[----:B------:R-:W-:Y:S01]  /*3570*/  ISETP.GT.AND P4, PT, R3, 0x59, !P4 ;  /* 0x000000590300780c */ /* 0x000fe20006784270 */
[--C-:B------:R-:W-:Y:S01]  /*3580*/  FFMA.FTZ R32, R80, UR6, -R13.reuse ;  /* 0x0000000650207c23 */ /* 0x100fe2000801080d */
[----:B------:R-:W-:Y:S01]  /*3590*/  FMNMX.FTZ R6, R42, R11, !PT ;  /* 0x0000000b2a067209 */ /* 0x000fe20007810000 */
[--C-:B------:R-:W-:Y:S01]  /*35a0*/  FFMA.FTZ R37, R82, UR6, -R13.reuse ;  /* 0x0000000652257c23 */ /* 0x100fe2000801080d */
[----:B------:R-:W-:Y:S01]  /*35b0*/  FSEL R66, R66, -INF , !P1 ;  /* 0xff80000042427808 */ /* 0x000fe20004800000 */
[--C-:B------:R-:W-:Y:S01]  /*35c0*/  FFMA.FTZ R41, R84, UR6, -R13.reuse ;  /* 0x0000000654297c23 */ /* 0x100fe2000801080d */
[----:B------:R-:W-:Y:S01]  /*35d0*/  FMNMX.FTZ R11, R43, R6, !PT ;  /* 0x000000062b0b7209 */ /* 0x000fe20007810000 */
[----:B------:R-:W3:Y:S01]  /*35e0*/  MUFU.EX2 R21, R21 ;  /* 0x0000001500157308 */ /* 0x000ee20000000800 */
[----:B------:R-:W-:Y:S01]  /*35f0*/  ISETP.LT.OR P4, PT, R0, 0x5a, P4 ;  /* 0x0000005a0000780c */ /* 0x000fe20002781670 */
[--C-:B-1----:R-:W-:Y:S01]  /*3600*/  FFMA.FTZ R12, R74, UR6, -R13.reuse ;  /* 0x000000064a0c7c23 */ /* 0x102fe2000801080d */
[----:B------:R-:W-:Y:S01]  /*3610*/  FMNMX.FTZ R6, R46, R11, !PT ;  /* 0x0000000b2e067209 */ /* 0x000fe20007810000 */
[----:B------:R-:W-:Y:S01]  /*3620*/  FFMA.FTZ R53, R90, UR6, -R13 ;  /* 0x000000065a357c23 */ /* 0x000fe2000801080d */
[----:B------:R-:W-:-:S02]  /*3630*/  FSEL R71, R71, -INF , !P4 ;  /* 0xff80000047477808 */ /* 0x000fc40006000000 */
[----:B------:R-:W-:Y:S01]  /*3640*/  FMNMX.FTZ R11, R47, R6, !PT ;  /* 0x000000062f0b7209 */ /* 0x000fe20007810000 */
[----:B------:R-:W-:Y:S01]  /*3650*/  MUFU.EX2 R24, R24 ;  /* 0x0000001800187308 */ /* 0x000fe20000000800 */
[----:B--2---:R-:W-:Y:S02]  /*3660*/  F2FP.F16.F32.PACK_AB R152, R15, R14 ;  /* 0x0000000e0f98723e */ /* 0x004fe400000000ff */
[----:B------:R-:W-:-:S04]  /*3670*/  FMNMX.FTZ R6, R50, R11, !PT ;  /* 0x0000000b32067209 */ /* 0x000fc80007810000 */
[----:B------:R-:W-:Y:S01]  /*3680*/  FMNMX.FTZ R11, R51, R6, !PT ;  /* 0x00000006330b7209 */ /* 0x000fe20007810000 */
[----:B------:R1:W2:Y:S01]  /*3690*/  MUFU.EX2 R25, R12 ;  /* 0x0000000c00197308 */ /* 0x0002a20000000800 */
[----:B---3--:R-:W-:Y:S02]  /*36a0*/  F2FP.F16.F32.PACK_AB R154, R21, R20 ;  /* 0x00000014159a723e */ /* 0x008fe400000000ff */
[----:B------:R-:W-:-:S04]  /*36b0*/  FMNMX.FTZ R6, R54, R11, !PT ;  /* 0x0000000b36067209 */ /* 0x000fc80007810000 */
[----:B------:R-:W-:Y:S01]  /*36c0*/  FMNMX.FTZ R11, R55, R6, !PT ;  /* 0x00000006370b7209 */ /* 0x000fe20007810000 */
[----:B------:R-:W-:Y:S01]  /*36d0*/  MUFU.EX2 R28, R28 ;  /* 0x0000001c001c7308 */ /* 0x000fe20000000800 */
[--C-:B-1----:R-:W-:Y:S01]  /*36e0*/  FFMA.FTZ R12, R40, UR6, -R13.reuse ;  /* 0x00000006280c7c23 */ /* 0x102fe2000801080d */
[--C-:B------:R-:W-:Y:S01]  /*36f0*/  FFMA.FTZ R40, R52, UR6, -R13.reuse ;  /* 0x0000000634287c23 */ /* 0x100fe2000801080d */
[----:B------:R-:W-:Y:S01]  /*3700*/  FMNMX.FTZ R6, R58, R11, !PT ;  /* 0x0000000b3a067209 */ /* 0x000fe20007810000 */
[----:B------:R-:W-:-:S03]  /*3710*/  FFMA.FTZ R52, R64, UR6, -R13 ;  /* 0x0000000640347c23 */ /* 0x000fc6000801080d */
[----:B------:R-:W-:Y:S01]  /*3720*/  FMNMX.FTZ R11, R59, R6, !PT ;  /* 0x000000063b0b7209 */ /* 0x000fe20007810000 */
[----:B------:R-:W-:Y:S01]  /*3730*/  MUFU.EX2 R49, R48 ;  /* 0x0000003000317308 */ /* 0x000fe20000000800 */
[----:B--2---:R-:W-:Y:S02]  /*3740*/  F2FP.F16.F32.PACK_AB R156, R25, R24 ;  /* 0x00000018199c723e */ /* 0x004fe400000000ff */
[----:B------:R-:W-:Y:S01]  /*3750*/  FMNMX.FTZ R6, R62, R11, !PT ;  /* 0x0000000b3e067209 */ /* 0x000fe20007810000 */
[----:B------:R-:W-:-:S03]  /*3760*/  FFMA.FTZ R11, R78, UR6, -R13 ;  /* 0x000000064e0b7c23 */ /* 0x000fc6000801080d */
[----:B------:R-:W-:Y:S01]  /*3770*/  FMNMX.FTZ R3, R63, R6, !PT ;  /* 0x000000063f037209 */ /* 0x000fe20007810000 */
[----:B------:R-:W1:Y:S03]  /*3780*/  MUFU.EX2 R29, R29 ;  /* 0x0000001d001d7308 */ /* 0x000e660000000800 */
[----:B------:R-:W-:-:S04]  /*3790*/  FMNMX.FTZ R6, R66, R3, !PT ;  /* 0x0000000342067209 */ /* 0x000fc80007810000 */
[----:B------:R-:W-:Y:S01]  /*37a0*/  FMNMX.FTZ R3, R67, R6, !PT ;  /* 0x0000000643037209 */ /* 0x000fe20007810000 */
[--C-:B------:R-:W-:Y:S01]  /*37b0*/  FFMA.FTZ R6, R44, UR6, -R13.reuse ;  /* 0x000000062c067c23 */ /* 0x100fe2000801080d */
[----:B------:R-:W-:Y:S01]  /*37c0*/  MUFU.EX2 R12, R12 ;  /* 0x0000000c000c7308 */ /* 0x000fe20000000800 */
[----:B------:R-:W-:Y:S01]  /*37d0*/  FFMA.FTZ R44, R56, UR6, -R13 ;  /* 0x00000006382c7c23 */ /* 0x000fe2000801080d */
[----:B------:R-:W-:-:S04]  /*37e0*/  FMNMX.FTZ R0, R70, R3, !PT ;  /* 0x0000000346007209 */ /* 0x000fc80007810000 */
[----:B------:R-:W-:Y:S02]  /*37f0*/  FMNMX.FTZ R0, R71, R0, !PT ;  /* 0x0000000047007209 */ /* 0x000fe40007810000 */
[----:B------:R-:W-:Y:S01]  /*3800*/  MUFU.EX2 R162, R6 ;  /* 0x0000000600a27308 */ /* 0x000fe20000000800 */
[----:B-1----:R-:W-:Y:S02]  /*3810*/  F2FP.F16.F32.PACK_AB R158, R29, R28 ;  /* 0x0000001c1d9e723e */ /* 0x002fe400000000ff */
[----:B------:R-:W1:Y:S05]  /*3820*/  SHFL.BFLY PT, R3, R0, 0x2, 0x1f ;  /* 0x0c401f0000037f89 */ /* 0x000e6a00000e0000 */
[----:B------:R-:W2:Y:S08]  /*3830*/  MUFU.EX2 R11, R11 ;  /* 0x0000000b000b7308 */ /* 0x000eb00000000800 */
[----:B------:R3:W-:Y:S08]  /*3840*/  MUFU.EX2 R33, R32 ;  /* 0x0000002000217308 */ /* 0x0007f00000000800 */
[----:B------:R-:W-:Y:S01]  /*3850*/  MUFU.EX2 R36, R36 ;  /* 0x0000002400247308 */ /* 0x000fe20000000800 */
[----:B---3--:R-:W-:Y:S01]  /*3860*/  FFMA.FTZ R32, R60, UR6, -R13 ;  /* 0x000000063c207c23 */ /* 0x008fe2000801080d */
[----:B--2---:R-:W-:-:S02]  /*3870*/  F2FP.F16.F32.PACK_AB R160, R11, R12 ;  /* 0x0000000c0ba0723e */ /* 0x004fc400000000ff */
[----:B-1----:R-:W-:Y:S01]  /*3880*/  FMNMX.FTZ R3, R0, R3, !PT ;  /* 0x0000000300037209 */ /* 0x002fe20007810000 */
[----:B------:R-:W-:-:S03]  /*3890*/  FFMA.FTZ R0, R86, UR6, -R13 ;  /* 0x0000000656007c23 */ /* 0x000fc6000801080d */
[----:B------:R-:W1:Y:S01]  /*38a0*/  MUFU.EX2 R37, R37 ;  /* 0x0000002500257308 */ /* 0x000e620000000800 */
[----:B------:R-:W2:Y:S07]  /*38b0*/  SHFL.BFLY PT, R6, R3, 0x1, 0x1f ;  /* 0x0c201f0003067f89 */ /* 0x000eae00000e0000 */
[----:B------:R3:W-:Y:S08]  /*38c0*/  MUFU.EX2 R45, R0 ;  /* 0x00000000002d7308 */ /* 0x0007f00000000800 */
[----:B------:R-:W-:Y:S01]  /*38d0*/  MUFU.EX2 R40, R40 ;  /* 0x0000002800287308 */ /* 0x000fe20000000800 */
[----:B-1----:R-:W-:-:S07]  /*38e0*/  F2FP.F16.F32.PACK_AB R164, R37, R36 ;  /* 0x0000002425a4723e */ /* 0x002fce00000000ff */
[----:B------:R-:W-:Y:S01]  /*38f0*/  MUFU.EX2 R41, R41 ;  /* 0x0000002900297308 */ /* 0x000fe20000000800 */
[----:B--2---:R-:W-:Y:S01]  /*3900*/  FMNMX.FTZ R6, R3, R6, !PT ;  /* 0x0000000603067209 */ /* 0x004fe20007810000 */
[--C-:B------:R-:W-:Y:S01]  /*3910*/  FFMA.FTZ R3, R68, UR6, -R13.reuse ;  /* 0x0000000644037c23 */ /* 0x100fe2000801080d */
[----:B------:R-:W-:Y:S02]  /*3920*/  FFMA.FTZ R13, R92, UR6, -R13 ;  /* 0x000000065c0d7c23 */ /* 0x000fe4000801080d */
[C---:B------:R-:W-:Y:S01]  /*3930*/  FSETP.NEU.FTZ.AND P1, PT, R6.reuse, -INF , PT ;  /* 0xff8000000600780b */ /* 0x040fe20003f3d000 */
[----:B---3--:R-:W-:Y:S02]  /*3940*/  FMUL.FTZ R0, R6, UR6 ;  /* 0x0000000606007c20 */ /* 0x008fe40008410000 */
[----:B------:R1:W-:Y:S03]  /*3950*/  MUFU.EX2 R174, R3 ;  /* 0x0000000300ae7308 */ /* 0x0003e60000000800 */
[----:B------:R-:W-:-:S05]  /*3960*/  FSEL R0, R0, RZ, P1 ;  /* 0x000000ff00007208 */ /* 0x000fca0000800000 */
[--C-:B------:R-:W-:Y:S01]  /*3970*/  FFMA.FTZ R26, R26, UR6, -R0.reuse ;  /* 0x000000061a1a7c23 */ /* 0x100fe20008010800 */
[--C-:B------:R-:W-:Y:S01]  /*3980*/  FFMA.FTZ R27, R27, UR6, -R0.reuse ;  /* 0x000000061b1b7c23 */ /* 0x100fe20008010800 */
[--C-:B------:R-:W-:Y:S01]  /*3990*/  FFMA.FTZ R30, R30, UR6, -R0.reuse ;  /* 0x000000061e1e7c23 */ /* 0x100fe20008010800 */
[--C-:B------:R-:W-:Y:S01]  /*39a0*/  FFMA.FTZ R31, R31, UR6, -R0.reuse ;  /* 0x000000061f1f7c23 */ /* 0x100fe20008010800 */
[----:B-1----:R-:W-:Y:S01]  /*39b0*/  FADD.FTZ R3, R14, R15 ;  /* 0x0000000f0e037221 */ /* 0x002fe20000010000 */
[--C-:B------:R-:W-:Y:S01]  /*39c0*/  FFMA.FTZ R34, R34, UR6, -R0.reuse ;  /* 0x0000000622227c23 */ /* 0x100fe20008010800 */
[----:B------:R-:W-:Y:S01]  /*39d0*/  MUFU.EX2 R26, R26 ;  /* 0x0000001a001a7308 */ /* 0x000fe20000000800 */
[--C-:B------:R-:W-:Y:S01]  /*39e0*/  FFMA.FTZ R35, R35, UR6, -R0.reuse ;  /* 0x0000000623237c23 */ /* 0x100fe20008010800 */
[----:B------:R-:W-:Y:S01]  /*39f0*/  FADD.FTZ R48, R20, R3 ;  /* 0x0000000314307221 */ /* 0x000fe20000010000 */
[--C-:B------:R-:W-:Y:S01]  /*3a00*/  FFMA.FTZ R38, R38, UR6, -R0.reuse ;  /* 0x0000000626267c23 */ /* 0x100fe20008010800 */
[--C-:B------:R-:W-:Y:S01]  /*3a10*/  FFMA.FTZ R39, R39, UR6, -R0.reuse ;  /* 0x0000000627277c23 */ /* 0x100fe20008010800 */
[----:B------:R-:W-:Y:S01]  /*3a20*/  FFMA.FTZ R42, R42, UR6, -R0 ;  /* 0x000000062a2a7c23 */ /* 0x000fe20008010800 */
[----:B------:R-:W-:Y:S01]  /*3a30*/  FADD.FTZ R3, R21, R48 ;  /* 0x0000003015037221 */ /* 0x000fe20000010000 */
[--C-:B------:R-:W-:Y:S01]  /*3a40*/  FFMA.FTZ R43, R43, UR6, -R0.reuse ;  /* 0x000000062b2b7c23 */ /* 0x100fe20008010800 */
[----:B------:R-:W1:Y:S01]  /*3a50*/  MUFU.EX2 R27, R27 ;  /* 0x0000001b001b7308 */ /* 0x000e620000000800 */
[--C-:B------:R-:W-:Y:S01]  /*3a60*/  FFMA.FTZ R46, R46, UR6, -R0.reuse ;  /* 0x000000062e2e7c23 */ /* 0x100fe20008010800 */
[----:B------:R-:W-:Y:S01]  /*3a70*/  FADD.FTZ R48, R24, R3 ;  /* 0x0000000318307221 */ /* 0x000fe20000010000 */
[--C-:B------:R-:W-:Y:S01]  /*3a80*/  FFMA.FTZ R47, R47, UR6, -R0.reuse ;  /* 0x000000062f2f7c23 */ /* 0x100fe20008010800 */
[--C-:B------:R-:W-:Y:S01]  /*3a90*/  FFMA.FTZ R50, R50, UR6, -R0.reuse ;  /* 0x0000000632327c23 */ /* 0x100fe20008010800 */
[----:B------:R-:W-:Y:S01]  /*3aa0*/  FFMA.FTZ R51, R51, UR6, -R0 ;  /* 0x0000000633337c23 */ /* 0x000fe20008010800 */
[----:B------:R-:W-:Y:S01]  /*3ab0*/  FADD.FTZ R57, R25, R48 ;  /* 0x0000003019397221 */ /* 0x000fe20000010000 */
[--C-:B------:R-:W-:Y:S01]  /*3ac0*/  FFMA.FTZ R54, R54, UR6, -R0.reuse ;  /* 0x0000000636367c23 */ /* 0x100fe20008010800 */
[----:B------:R-:W2:Y:S01]  /*3ad0*/  MUFU.EX2 R30, R30 ;  /* 0x0000001e001e7308 */ /* 0x000ea20000000800 */
[--C-:B------:R-:W-:Y:S01]  /*3ae0*/  FFMA.FTZ R55, R55, UR6, -R0.reuse ;  /* 0x0000000637377c23 */ /* 0x100fe20008010800 */
[----:B------:R-:W-:Y:S01]  /*3af0*/  FADD.FTZ R56, R28, R57 ;  /* 0x000000391c387221 */ /* 0x000fe20000010000 */
[--C-:B------:R-:W-:Y:S01]  /*3b00*/  FFMA.FTZ R58, R58, UR6, -R0.reuse ;  /* 0x000000063a3a7c23 */ /* 0x100fe20008010800 */
[--C-:B------:R-:W-:Y:S01]  /*3b10*/  FFMA.FTZ R59, R59, UR6, -R0.reuse ;  /* 0x000000063b3b7c23 */ /* 0x100fe20008010800 */
[----:B------:R-:W-:Y:S01]  /*3b20*/  FFMA.FTZ R62, R62, UR6, -R0 ;  /* 0x000000063e3e7c23 */ /* 0x000fe20008010800 */
[----:B------:R-:W-:Y:S01]  /*3b30*/  FADD.FTZ R57, R29, R56 ;  /* 0x000000381d397221 */ /* 0x000fe20000010000 */
[--C-:B------:R-:W-:Y:S01]  /*3b40*/  FFMA.FTZ R63, R63, UR6, -R0.reuse ;  /* 0x000000063f3f7c23 */ /* 0x100fe20008010800 */
[----:B------:R-:W3:Y:S01]  /*3b50*/  MUFU.EX2 R31, R31 ;  /* 0x0000001f001f7308 */ /* 0x000ee20000000800 */
[----:B-1----:R-:W-:Y:S01]  /*3b60*/  FADD.FTZ R3, R26, R27 ;  /* 0x0000001b1a037221 */ /* 0x002fe20000010000 */
[----:B------:R-:W-:Y:S01]  /*3b70*/  FADD.FTZ R56, R12, R57 ;  /* 0x000000390c387221 */ /* 0x000fe20000010000 */
[--C-:B------:R-:W-:Y:S01]  /*3b80*/  FFMA.FTZ R66, R66, UR6, -R0.reuse ;  /* 0x0000000642427c23 */ /* 0x100fe20008010800 */
[--C-:B------:R-:W-:Y:S01]  /*3b90*/  FFMA.FTZ R67, R67, UR6, -R0.reuse ;  /* 0x0000000643437c23 */ /* 0x100fe20008010800 */
[----:B------:R-:W-:Y:S01]  /*3ba0*/  FFMA.FTZ R70, R70, UR6, -R0 ;  /* 0x0000000646467c23 */ /* 0x000fe20008010800 */
[----:B------:R-:W-:Y:S01]  /*3bb0*/  FADD.FTZ R57, R11, R56 ;  /* 0x000000380b397221 */ /* 0x000fe20000010000 */
[----:B------:R-:W-:Y:S01]  /*3bc0*/  FFMA.FTZ R0, R71, UR6, -R0 ;  /* 0x0000000647007c23 */ /* 0x000fe20008010800 */
[----:B------:R-:W1:Y:S01]  /*3bd0*/  MUFU.EX2 R34, R34 ;  /* 0x0000002200227308 */ /* 0x000e620000000800 */
[----:B--2---:R-:W-:Y:S01]  /*3be0*/  FADD.FTZ R48, R30, R3 ;  /* 0x000000031e307221 */ /* 0x004fe20000010000 */
[----:B------:R-:W-:Y:S01]  /*3bf0*/  FADD.FTZ R56, R162, R57 ;  /* 0x00000039a2387221 */ /* 0x000fe20000010000 */
[----:B------:R-:W-:-:S02]  /*3c00*/  F2FP.F16.F32.PACK_AB R162, R33, R162 ;  /* 0x000000a221a2723e */ /* 0x000fc400000000ff */
[----:B------:R-:W-:Y:S01]  /*3c10*/  F2FP.F16.F32.PACK_AB R166, R41, R40 ;  /* 0x0000002829a6723e */ /* 0x000fe200000000ff */
[----:B------:R-:W-:Y:S01]  /*3c20*/  FADD.FTZ R57, R33, R56 ;  /* 0x0000003821397221 */ /* 0x000fe20000010000 */
[----:B------:R-:W-:Y:S01]  /*3c30*/  F2FP.F16.F32.PACK_AB R153, R27, R26 ;  /* 0x0000001a1b99723e */ /* 0x000fe200000000ff */
[----:B------:R-:W2:Y:S01]  /*3c40*/  MUFU.EX2 R35, R35 ;  /* 0x0000002300237308 */ /* 0x000ea20000000800 */
[C---:B---3--:R-:W-:Y:S01]  /*3c50*/  FADD.FTZ R3, R31.reuse, R48 ;  /* 0x000000301f037221 */ /* 0x048fe20000010000 */
[----:B------:R-:W-:Y:S01]  /*3c60*/  FADD.FTZ R56, R36, R57 ;  /* 0x0000003924387221 */ /* 0x000fe20000010000 */
[----:B------:R-:W-:-:S03]  /*3c70*/  F2FP.F16.F32.PACK_AB R155, R31, R30 ;  /* 0x0000001e1f9b723e */ /* 0x000fc600000000ff */
[----:B------:R-:W-:Y:S02]  /*3c80*/  FADD.FTZ R57, R37, R56 ;  /* 0x0000003825397221 */ /* 0x000fe40000010000 */
[----:B------:R-:W3:Y:S01]  /*3c90*/  MUFU.EX2 R38, R38 ;  /* 0x0000002600267308 */ /* 0x000ee20000000800 */
[----:B-1----:R-:W-:Y:S01]  /*3ca0*/  FADD.FTZ R48, R34, R3 ;  /* 0x0000000322307221 */ /* 0x002fe20000010000 */
[----:B------:R-:W-:-:S04]  /*3cb0*/  FADD.FTZ R56, R40, R57 ;  /* 0x0000003928387221 */ /* 0x000fc80000010000 */
[----:B------:R-:W-:Y:S02]  /*3cc0*/  FADD.FTZ R57, R41, R56 ;  /* 0x0000003829397221 */ /* 0x000fe40000010000 */
[----:B------:R-:W1:Y:S01]  /*3cd0*/  MUFU.EX2 R39, R39 ;  /* 0x0000002700277308 */ /* 0x000e620000000800 */
[C---:B--2---:R-:W-:Y:S01]  /*3ce0*/  FADD.FTZ R3, R35.reuse, R48 ;  /* 0x0000003023037221 */ /* 0x044fe20000010000 */
[----:B------:R-:W-:-:S06]  /*3cf0*/  F2FP.F16.F32.PACK_AB R157, R35, R34 ;  /* 0x00000022239d723e */ /* 0x000fcc00000000ff */
[----:B------:R-:W2:Y:S01]  /*3d00*/  MUFU.EX2 R42, R42 ;  /* 0x0000002a002a7308 */ /* 0x000ea20000000800 */
[----:B---3--:R-:W-:-:S07]  /*3d10*/  FADD.FTZ R48, R38, R3 ;  /* 0x0000000326307221 */ /* 0x008fce0000010000 */
[----:B------:R-:W3:Y:S01]  /*3d20*/  MUFU.EX2 R43, R43 ;  /* 0x0000002b002b7308 */ /* 0x000ee20000000800 */
[C---:B-1----:R-:W-:Y:S01]  /*3d30*/  FADD.FTZ R3, R39.reuse, R48 ;  /* 0x0000003027037221 */ /* 0x042fe20000010000 */
[----:B------:R-:W-:-:S06]  /*3d40*/  F2FP.F16.F32.PACK_AB R159, R39, R38 ;  /* 0x00000026279f723e */ /* 0x000fcc00000000ff */
[----:B------:R-:W1:Y:S01]  /*3d50*/  MUFU.EX2 R46, R46 ;  /* 0x0000002e002e7308 */ /* 0x000e620000000800 */
[----:B--2---:R-:W-:-:S07]  /*3d60*/  FADD.FTZ R48, R42, R3 ;  /* 0x000000032a307221 */ /* 0x004fce0000010000 */
[----:B------:R-:W2:Y:S01]  /*3d70*/  MUFU.EX2 R47, R47 ;  /* 0x0000002f002f7308 */ /* 0x000ea20000000800 */
[C---:B---3--:R-:W-:Y:S01]  /*3d80*/  FADD.FTZ R3, R43.reuse, R48 ;  /* 0x000000302b037221 */ /* 0x048fe20000010000 */
[----:B------:R-:W-:-:S06]  /*3d90*/  F2FP.F16.F32.PACK_AB R161, R43, R42 ;  /* 0x0000002a2ba1723e */ /* 0x000fcc00000000ff */
[----:B------:R-:W3:Y:S01]  /*3da0*/  MUFU.EX2 R50, R50 ;  /* 0x0000003200327308 */ /* 0x000ee20000000800 */
[----:B-1----:R-:W-:-:S07]  /*3db0*/  FADD.FTZ R48, R46, R3 ;  /* 0x000000032e307221 */ /* 0x002fce0000010000 */
[----:B------:R-:W1:Y:S01]  /*3dc0*/  MUFU.EX2 R44, R44 ;  /* 0x0000002c002c7308 */ /* 0x000e620000000800 */
[C---:B--2---:R-:W-:Y:S01]  /*3dd0*/  FADD.FTZ R3, R47.reuse, R48 ;  /* 0x000000302f037221 */ /* 0x044fe20000010000 */
[----:B------:R-:W-:-:S06]  /*3de0*/  F2FP.F16.F32.PACK_AB R163, R47, R46 ;  /* 0x0000002e2fa3723e */ /* 0x000fcc00000000ff */
[----:B------:R-:W2:Y:S01]  /*3df0*/  MUFU.EX2 R51, R51 ;  /* 0x0000003300337308 */ /* 0x000ea20000000800 */
[----:B---3--:R-:W-:-:S07]  /*3e00*/  FADD.FTZ R14, R50, R3 ;  /* 0x00000003320e7221 */ /* 0x008fce0000010000 */
[----:B------:R-:W3:Y:S01]  /*3e10*/  MUFU.EX2 R54, R54 ;  /* 0x0000003600367308 */ /* 0x000ee20000000800 */
[----:B-1----:R-:W-:Y:S01]  /*3e20*/  FADD.FTZ R48, R44, R57 ;  /* 0x000000392c307221 */ /* 0x002fe20000010000 */
[----:B------:R-:W-:-:S03]  /*3e30*/  F2FP.F16.F32.PACK_AB R168, R45, R44 ;  /* 0x0000002c2da8723e */ /* 0x000fc600000000ff */
[----:B------:R-:W-:-:S03]  /*3e40*/  FADD.FTZ R15, R45, R48 ;  /* 0x000000302d0f7221 */ /* 0x000fc60000010000 */
        /* <DEDUP_REMOVED lines=15> */
[----:B-1----:R-:W-:-:S07]  /*3f40*/  FADD.FTZ R14, R52, R11 ;  /* 0x0000000b340e7221 */ /* 0x002fce0000010000 */
[----:B------:R-:W1:Y:S01]  /*3f50*/  MUFU.EX2 R62, R62 ;  /* 0x0000003e003e7308 */ /* 0x000e620000000800 */
[C---:B--2---:R-:W-:Y:S01]  /*3f60*/  FADD.FTZ R3, R59.reuse, R12 ;  /* 0x0000000c3b037221 */ /* 0x044fe20000010000 */
[----:B------:R-:W-:-:S06]  /*3f70*/  F2FP.F16.F32.PACK_AB R169, R59, R58 ;  /* 0x0000003a3ba9723e */ /* 0x000fcc00000000ff */
[----:B------:R-:W2:Y:S01]  /*3f80*/  MUFU.EX2 R63, R63 ;  /* 0x0000003f003f7308 */ /* 0x000ea20000000800 */
[C---:B---3--:R-:W-:Y:S01]  /*3f90*/  FADD.FTZ R11, R53.reuse, R14 ;  /* 0x0000000e350b7221 */ /* 0x048fe20000010000 */
[----:B------:R-:W-:-:S03]  /*3fa0*/  F2FP.F16.F32.PACK_AB R172, R53, R52 ;  /* 0x0000003435ac723e */ /* 0x000fc600000000ff */
[----:B------:R-:W-:-:S03]  /*3fb0*/  FADD.FTZ R14, R174, R11 ;  /* 0x0000000bae0e7221 */ /* 0x000fc60000010000 */
[----:B------:R-:W3:Y:S01]  /*3fc0*/  MUFU.EX2 R66, R66 ;  /* 0x0000004200427308 */ /* 0x000ee20000000800 */
[----:B-1----:R-:W-:-:S07]  /*3fd0*/  FADD.FTZ R12, R62, R3 ;  /* 0x000000033e0c7221 */ /* 0x002fce0000010000 */
[----:B------:R-:W1:Y:S01]  /*3fe0*/  MUFU.EX2 R67, R67 ;  /* 0x0000004300437308 */ /* 0x000e620000000800 */
[C---:B--2---:R-:W-:Y:S01]  /*3ff0*/  FADD.FTZ R11, R63.reuse, R12 ;  /* 0x0000000c3f0b7221 */ /* 0x044fe20000010000 */
[----:B------:R-:W-:-:S06]  /*4000*/  F2FP.F16.F32.PACK_AB R171, R63, R62 ;  /* 0x0000003e3fab723e */ /* 0x000fcc00000000ff */
[----:B------:R-:W2:Y:S01]  /*4010*/  MUFU.EX2 R70, R70 ;  /* 0x0000004600467308 */ /* 0x000ea20000000800 */
[----:B---3--:R-:W-:-:S07]  /*4020*/  FADD.FTZ R12, R66, R11 ;  /* 0x0000000b420c7221 */ /* 0x008fce0000010000 */
[----:B------:R2:W3:Y:S01]  /*4030*/  MUFU.EX2 R175, R0 ;  /* 0x0000000000af7308 */ /* 0x0004e20000000800 */
[C---:B-1----:R-:W-:Y:S01]  /*4040*/  FADD.FTZ R11, R67.reuse, R12 ;  /* 0x0000000c430b7221 */ /* 0x042fe20000010000 */
[----:B------:R-:W-:-:S06]  /*4050*/  F2FP.F16.F32.PACK_AB R173, R67, R66 ;  /* 0x0000004243ad723e */ /* 0x000fcc00000000ff */
[----:B------:R-:W1:Y:S01]  /*4060*/  MUFU.EX2 R13, R13 ;  /* 0x0000000d000d7308 */ /* 0x000e620000000800 */
[----:B--2---:R-:W-:-:S04]  /*4070*/  FADD.FTZ R0, R70, R11 ;  /* 0x0000000b46007221 */ /* 0x004fc80000010000 */
[C---:B---3--:R-:W-:Y:S01]  /*4080*/  FADD.FTZ R0, R175.reuse, R0 ;  /* 0x00000000af007221 */ /* 0x048fe20000010000 */
[----:B------:R-:W-:Y:S01]  /*4090*/  F2FP.F16.F32.PACK_AB R175, R175, R70 ;  /* 0x00000046afaf723e */ /* 0x000fe200000000ff */
[C---:B-1----:R-:W-:Y:S01]  /*40a0*/  FADD.FTZ R3, R13.reuse, R14 ;  /* 0x0000000e0d037221 */ /* 0x042fe20000010000 */
[----:B------:R-:W-:Y:S01]  /*40b0*/  F2FP.F16.F32.PACK_AB R174, R13, R174 ;  /* 0x000000ae0dae723e */ /* 0x000fe200000000ff */
[----:B------:R-:W-:Y:S06]  /*40c0*/  @!P0 BRA `(.L_x_1771) ;  /* 0x0000000000048947 */ /* 0x000fec0003800000 */
[----:B------:R-:W-:Y:S01]  /*40d0*/  BPT.TRAP 0x1 ;  /* 0x000000040000795c */ /* 0x000fe20000300000 */
.L_x_1771:
[----:B------:R1:W2:Y:S01]  /*40e0*/  SYNCS.PHASECHK.TRANS64.TRYWAIT P1, [UR22+0x22850], R10 ;  /* 0x0228500aff0075a7 */ /* 0x0002a20008020156 */
[----:B------:R-:W-:Y:S05]  /*40f0*/  @!P0 BRA `(.L_x_1772) ;  /* 0x0000000000048947 */ /* 0x000fea0003800000 */
[----:B------:R-:W-:Y:S01]  /*4100*/  BPT.TRAP 0x1 ;  /* 0x000000040000795c */ /* 0x000fe20000300000 */
.L_x_1772:
[----:B--2---:R-:W-:Y:S05]  /*4110*/  @P1 BRA `(.L_x_1773) ;  /* 0x0000000000081947 */ /* 0x004fea0003800000 */
[----:B------:R-:W2:Y:S02]  /*4120*/  SYNCS.PHASECHK.TRANS64.TRYWAIT P1, [UR22+0x22850], R10 ;  /* 0x0228500aff0075a7 */ /* 0x000ea40008020156 */
[----:B--2---:R-:W-:Y:S05]  /*4130*/  @!P1 BRA `(.L_x_1774) ;  /* 0x0000010400549947 */ /* 0x004fea0003800000 */
.L_x_1773:
[----:B------:R-:W-:Y:S01]  /*4140*/  R2UR UR10, R5 ;  /* 0x00000000050a72ca */ /* 0x000fe200000e0000 */
[----:B------:R3:W-:Y:S01]  /*4150*/  BAR.SYNC.DEFER_BLOCKING R9, 0x100 ;  /* 0x000400090000751d */ /* 0x0007e20000010000 */
[----:B------:R-:W-:-:S05]  /*4160*/  ISETP.NE.AND P2, PT, R8, 0x1, PT ;  /* 0x000000010800780c */ /* 0x000fca0003f45270 */
[----:B------:R-:W-:Y:S01]  /*4170*/  UMOV UR11, 0x40000040 ;  /* 0x40000040000b7882 */ /* 0x000fe20000000000 */
[----:B--2---:R-:W2:Y:S01]  /*4180*/  S2R R11, SR_TID.X ;  /* 0x00000000000b7919 */ /* 0x004ea20000002100 */
[----:B---3--:R-:W-:-:S04]  /*4190*/  IMAD.U32 R9, RZ, RZ, UR43 ;  /* 0x0000002bff097e24 */ /* 0x008fc8000f8e00ff */
[----:B------:R-:W-:Y:S02]  /*41a0*/  UIADD3 UR10, UR10, 0x400, URZ ;  /* 0x000004000a0a7890 */ /* 0x000fe4000fffe03f */
[----:B------:R-:W3:Y:S02]  /*41b0*/  @P2 LDC R5, c[0x0][0x44c] ;  /* 0x00011300ff052b82 */ /* 0x000ee40000000800 */
[----:B------:R-:W-:-:S04]  /*41c0*/  USHF.R.U32.HI UR10, URZ, 0x4, UR10 ;  /* 0x000000043f0a7899 */ /* 0x000fc8000801160a */
[----:B------:R-:W-:Y:S02]  /*41d0*/  ULOP3.LUT UR10, UR10, 0x3fff, URZ, 0xc0, !UPT ;  /* 0x00003fff0a0a7892 */ /* 0x000fe4000f8ec03f */
[----:B01----:R-:W0:Y:S02]  /*41e0*/  @P2 LDC R10, c[0x0][0x450] ;  /* 0x00011400ff0a2b82 */ /* 0x003e240000000800 */
[----:B------:R-:W-:Y:S01]  /*41f0*/  ULOP3.LUT UR21, UR10, 0x3000000, URZ, 0xfc, !UPT ;  /* 0x030000000a157892 */ /* 0x000fe2000f8efc3f */
[----:B------:R-:W-:-:S03]  /*4200*/  WARPGROUP.ARRIVE ;  /* 0x00000000000079c5 */ /* 0x000fc60000000000 */
[----:B------:R-:W-:-:S07]  /*4210*/  UIMAD UR18, UR36, 0xc00, UR21 ;  /* 0x00000c00241278a4 */ /* 0x000fce000f8e0215 */
[----:B------:R-:W-:Y:S02]  /*4220*/  UMOV UR10, UR18 ;  /* 0x00000012000a7c82 */ /* 0x000fe40008000000 */
[----:B------:R-:W-:Y:S01]  /*4230*/  HGMMA.64x256x16.F32 R24, R152, gdesc[UR8].tnspB, RZ, !UPT, gsb0 ;  /* 0x43e0000898187df0 */ /* 0x000fe2000c0008ff */
[----:B------:R-:W-:Y:S01]  /*4240*/  UIADD3 UR10, UR18, 0x80, URZ ;  /* 0x00000080120a7890 */ /* 0x000fe2000fffe03f */
[----:B---3--:R-:W-:Y:S01]  /*4250*/  @P2 IMAD.HI.U32 R5, R5, UR43, RZ ;  /* 0x0000002b05052c27 */ /* 0x008fe2000f8e00ff */
[----:B------:R-:W-:Y:S01]  /*4260*/  UMOV UR11, 0x40000040 ;  /* 0x40000040000b7882 */ /* 0x000fe20000000000 */
[----:B--2---:R-:W-:Y:S02]  /*4270*/  LOP3.LUT P1, RZ, R11, 0x7f, RZ, 0xc0, !PT ;  /* 0x0000007f0bff7812 */ /* 0x004fe4000782c0ff */
[----:B------:R-:W-:Y:S01]  /*4280*/  IMAD.U32 R11, RZ, RZ, UR22 ;  /* 0x00000016ff0b7e24 */ /* 0x000fe2000f8e00ff */
[----:B0-----:R-:W-:-:S04]  /*4290*/  @P2 SHF.R.U32.HI R9, RZ, R10, R5 ;  /* 0x0000000aff092219 */ /* 0x001fc80000011605 */
[----:B------:R-:W-:-:S06]  /*42a0*/  IADD3 R9, R9, -R7, R16 ;  /* 0x8000000709097210 */ /* 0x000fcc0007ffe010 */
[----:B------:R-:W-:-:S05]  /*42b0*/  @!P1 VIADD R5, R11, 0x22860 ;  /* 0x000228600b059836 */ /* 0x000fca0000000000 */
[----:B------:R-:W-:Y:S01]  /*42c0*/  @!P1 PRMT R5, RZ, 0x654, R5 ;  /* 0x00000654ff059816 */ /* 0x000fe20000000005 */
[----:B------:R-:W-:Y:S02]  /*42d0*/  WARPGROUP.DEPBAR.LE gsb0, 0x0 ;  /* 0x00008000000079c5 */ /* 0x000fe40000010000 */
        /* <DEDUP_REMOVED lines=26> */
[----:B------:R-:W-:-:S13]  /*4480*/  R2UR UR10, R9 ;  /* 0x00000000090a72ca */ /* 0x000fda00000e0000 */
[----:B------:R-:W-:Y:S01]  /*4490*/  UIADD3 UR14, UR10, UR14, URZ ;  /* 0x0000000e0a0e7290 */ /* 0x000fe2000fffe03f */
[----:B------:R-:W-:Y:S02]  /*44a0*/  WARPGROUP.DEPBAR.LE gsb0, 0x0 ;  /* 0x00008000000079c5 */ /* 0x000fe40000010000 */
[----:B------:R0:W-:Y:S01]  /*44b0*/  @!P1 SYNCS.ARRIVE.TRANS64.RED.A1T0 RZ, [R5+URZ], RZ ;  /* 0x000000ff05ff99a7 */ /* 0x0001e2000810043f */
[----:B------:R-:W-:Y:S01]  /*44c0*/  PLOP3.LUT P1, PT, PT, PT, UP0, 0x40, 0x0 ;  /* 0x000000000000781c */ /* 0x000fe20003f2e808 */
[----:B0-----:R-:W-:-:S12]  /*44d0*/  VIADD R5, R176, 0xfffffffe ;  /* 0xfffffffeb0057836 */ /* 0x001fd80000000000 */
[----:B------:R-:W-:Y:S05]  /*44e0*/  @P1 BRA `(.L_x_1775) ;  /* 0x0000000000481947 */ /* 0x000fea0003800000 */
[C---:B------:R-:W-:Y:S01]  /*44f0*/  ISETP.GT.AND P1, PT, R9.reuse, RZ, PT ;  /* 0x000000ff0900720c */ /* 0x040fe20003f24270 */
[----:B------:R-:W-:-:S05]  /*4500*/  VIADD R10, R9, 0xffffffff ;  /* 0xffffffff090a7836 */ /* 0x000fca0000000000 */
[----:B------:R-:W-:-:S07]  /*4510*/  R2UR UR18, R10 ;  /* 0x000000000a1272ca */ /* 0x000fce00000e0000 */
[----:B------:R-:W-:Y:S08]  /*4520*/  @P1 BRA `(.L_x_1776) ;  /* 0x00000000001c1947 */ /* 0x000ff00003800000 */
[----:B------:R-:W-:Y:S02]  /*4530*/  UISETP.NE.AND UP1, UPT, UR15, 0x1, UPT ;  /* 0x000000010f00788c */ /* 0x000fe4000bf25270 */
[----:B------:R-:W-:-:S09]  /*4540*/  UIADD3 UR18, -UR10, URZ, URZ ;  /* 0x0000003f0a127290 */ /* 0x000fd2000fffe13f */
[----:B------:R-:W-:Y:S02]  /*4550*/  @UP1 ULDC.64 UR22, c[0x0][0x9e8] ;  /* 0x00027a0000161ab9 */ /* 0x000fe40000000a00 */
[----:B------:R-:W-:-:S04]  /*4560*/  UIMAD.WIDE.U32 UR10, UR18, UR22, URZ ;  /* 0x00000016120a72a5 */ /* 0x000fc8000f8e003f */
[----:B------:R-:W-:-:S04]  /*4570*/  @UP1 USHF.R.U32.HI UR18, URZ, UR23, UR11 ;  /* 0x000000173f121299 */ /* 0x000fc8000801160b */
[----:B------:R-:W-:Y:S01]  /*4580*/  ULOP3.LUT UR18, URZ, UR18, URZ, 0x33, !UPT ;  /* 0x000000123f127292 */ /* 0x000fe2000f8e333f */
[----:B------:R-:W-:Y:S11]  /*4590*/  BRA `(.L_x_1777) ;  /* 0x0000000000107947 */ /* 0x000ff60003800000 */
.L_x_1776:
[----:B------:R-:W-:-:S11]  /*45a0*/  UISETP.NE.AND UP1, UPT, UR15, 0x1, UPT ;  /* 0x000000010f00788c */ /* 0x000fd6000bf25270 */
[----:B------:R-:W-:Y:S02]  /*45b0*/  @UP1 ULDC.64 UR22, c[0x0][0x9e8] ;  /* 0x00027a0000161ab9 */ /* 0x000fe40000000a00 */
[----:B------:R-:W-:-:S04]  /*45c0*/  UIMAD.WIDE.U32 UR10, UR18, UR22, URZ ;  /* 0x00000016120a72a5 */ /* 0x000fc8000f8e003f */
[----:B------:R-:W-:-:S12]  /*45d0*/  @UP1 USHF.R.U32.HI UR18, URZ, UR23, UR11 ;  /* 0x000000173f121299 */ /* 0x000fd8000801160b */
.L_x_1777:
[----:B------:R-:W-:-:S04]  /*45e0*/  UIMAD UR15, UR18, UR15, UR15 ;  /* 0x0000000f120f72a4 */ /* 0x000fc8000f8e020f */
[----:B------:R-:W-:-:S04]  /*45f0*/  UISETP.LT.AND UP1, UPT, UR14, UR15, UPT ;  /* 0x0000000f0e00728c */ /* 0x000fc8000bf21270 */
[----:B------:R-:W-:-:S12]  /*4600*/  USEL UR14, UR14, UR15, UP1 ;  /* 0x0000000f0e0e7287 */ /* 0x000fd80008800000 */
.L_x_1775:
[----:B------:R-:W-:Y:S01]  /*4610*/  UIMAD.WIDE UR10, UR14, 0x2aaaaaab, URZ ;  /* 0x2aaaaaab0e0a78a5 */ /* 0x000fe2000f8e023f */
[----:B------:R-:W-:Y:S01]  /*4620*/  ULDC UR25, c[0x0][0x9e4] ;  /* 0x0002790000197ab9 */ /* 0x000fe20000000800 */
[----:B------:R-:W-:Y:S02]  /*4630*/  ULDC UR23, c[0x0][0x9dc] ;  /* 0x0002770000177ab9 */ /* 0x000fe40000000800 */
[----:B------:R-:W-:Y:S01]  /*4640*/  USHF.R.U32.HI UR10, URZ, 0x1f, UR11 ;  /* 0x0000001f3f0a7899 */ /* 0x000fe2000801160b */
[----:B------:R-:W-:Y:S01]  /*4650*/  ULDC UR24, c[0x0][0x988] ;  /* 0x0002620000187ab9 */ /* 0x000fe20000000800 */
[----:B------:R-:W-:Y:S02]  /*4660*/  ULDC UR26, c[0x0][0x9e0] ;  /* 0x00027800001a7ab9 */ /* 0x000fe40000000800 */
[----:B------:R-:W-:-:S04]  /*4670*/  ULEA.HI.SX32 UR10, UR11, UR10, 0x1c ;  /* 0x0000000a0b0a7291 */ /* 0x000fc8000f8fe23f */
[----:B------:R-:W-:-:S04]  /*4680*/  UISETP.LT.AND UP1, UPT, UR39, UR10, UPT ;  /* 0x0000000a2700728c */ /* 0x000fc8000bf21270 */
[----:B------:R-:W-:-:S06]  /*4690*/  USEL UR22, UR39, UR10, !UP1 ;  /* 0x0000000a27167287 */ /* 0x000fcc000c800000 */
[----:B------:R-:W-:-:S13]  /*46a0*/  ISETP.GE.AND P1, PT, R5, UR22, PT ;  /* 0x0000001605007c0c */ /* 0x000fda000bf26270 */
[----:B------:R-:W-:Y:S05]  /*46b0*/  @!P1 BRA `(.L_x_1778) ;  /* 0x0000003000049947 */ /* 0x000fea0003800000 */
.L_x_1795:
[----:B------:R-:W-:-:S04]  /*46c0*/  UIADD3 UR36, UR36, 0x1, URZ ;  /* 0x0000000124247890 */ /* 0x000fc8000fffe03f */
[----:B------:R-:W-:-:S04]  /*46d0*/  UISETP.NE.AND UP1, UPT, UR36, 0x2, UPT ;  /* 0x000000022400788c */ /* 0x000fc8000bf25270 */
[----:B------:R-:W-:Y:S02]  /*46e0*/  USEL UR6, URZ, 0x1, UP1 ;  /* 0x000000013f067887 */ /* 0x000fe40008800000 */
[----:B------:R-:W-:Y:S02]  /*46f0*/  USEL UR36, UR36, URZ, UP1 ;  /* 0x0000003f24247287 */ /* 0x000fe40008800000 */
[----:B------:R-:W-:Y:S01]  /*4700*/  ULOP3.LUT UR37, UR37, UR6, URZ, 0x3c, !UPT ;  /* 0x0000000625257292 */ /* 0x000fe2000f8e3c3f */
[----:B01----:R-:W-:Y:S11]  /*4710*/  @!P0 BRA `(.L_x_1779) ;  /* 0x0000000000048947 */ /* 0x003ff60003800000 */
[----:B------:R-:W-:Y:S01]  /*4720*/  BPT.TRAP 0x1 ;  /* 0x000000040000795c */ /* 0x000fe20000300000 */
.L_x_1779:
        /* <DEDUP_REMOVED lines=9> */
.L_x_1780:
[----:B-1----:R-:W-:Y:S05]  /*47c0*/  @P1 BRA `(.L_x_1781) ;  /* 0x0000000000081947 */ /* 0x002fea0003800000 */
[----:B------:R-:W1:Y:S02]  /*47d0*/  SYNCS.PHASECHK.TRANS64.TRYWAIT P1, [UR27+0x22830], R9 ;  /* 0x02283009ff0075a7 */ /* 0x000e64000802015b */
[----:B-1----:R-:W-:Y:S05]  /*47e0*/  @!P1 BRA `(.L_x_1782) ;  /* 0x000000fc00c09947 */ /* 0x002fea0003800000 */
.L_x_1781:
[----:B------:R-:W-:Y:S01]  /*47f0*/  UIMAD UR18, UR36, 0x300, UR20 ;  /* 0x00000300241278a4 */ /* 0x000fe2000f8e0214 */
[----:B------:R-:W-:Y:S01]  /*4800*/  WARPGROUP.ARRIVE ;  /* 0x00000000000079c5 */ /* 0x000fe20000000000 */
[----:B------:R-:W-:Y:S01]  /*4810*/  UMOV UR19, 0x40000040 ;  /* 0x4000004000137882 */ /* 0x000fe20000000000 */
[----:B------:R-:W-:Y:S01]  /*4820*/  UMOV UR7, 0x40000040 ;  /* 0x4000004000077882 */ /* 0x000fe20000000000 */
[----:B------:R-:W-:Y:S01]  /*4830*/  UIADD3 UR6, UR18, 0x2, URZ ;  /* 0x0000000212067890 */ /* 0x000fe2000fffe03f */
[----:B------:R-:W-:Y:S01]  /*4840*/  ISETP.NE.AND P2, PT, R8, 0x1, PT ;  /* 0x000000010800780c */ /* 0x000fe20003f45270 */
[----:B------:R-:W-:Y:S01]  /*4850*/  UIADD3 UR10, UR18, 0x4, URZ ;  /* 0x00000004120a7890 */ /* 0x000fe2000fffe03f */
[----:B------:R-:W2:Y:S01]  /*4860*/  S2R R10, SR_TID.X ;  /* 0x00000000000a7919 */ /* 0x000ea20000002100 */
[----:B------:R-:W-:Y:S01]  /*4870*/  UMOV UR11, 0x40000040 ;  /* 0x40000040000b7882 */ /* 0x000fe20000000000 */
[----:B------:R-:W-:Y:S01]  /*4880*/  HGMMA.64x96x16.F32 R152, gdesc[UR16], RZ, !UPT, gsb0 ;  /* 0x01600000109879f0 */ /* 0x000fe2000c0008ff */
[----:B------:R-:W-:Y:S01]  /*4890*/  UIADD3 UR14, UR18, 0x6, URZ ;  /* 0x00000006120e7890 */ /* 0x000fe2000fffe03f */
[----:B------:R-:W-:Y:S01]  /*48a0*/  VIADD R203, R22, UR43 ;  /* 0x0000002b16cb7c36 */ /* 0x000fe20008000000 */
[----:B------:R-:W-:Y:S01]  /*48b0*/  UMOV UR15, 0x40000040 ;  /* 0x40000040000f7882 */ /* 0x000fe20000000000 */
[----:B------:R-:W3:Y:S01]  /*48c0*/  LDC R7, c[0x0][0x288] ;  /* 0x0000a200ff077b82 */ /* 0x000ee20000000800 */
[----:B------:R-:W-:-:S02]  /*48d0*/  IMAD.U32 R12, RZ, RZ, UR27 ;  /* 0x0000001bff0c7e24 */ /* 0x000fc4000f8e00ff */
[----:B------:R-:W-:-:S05]  /*48e0*/  IMAD R13, R5, -0x60, RZ ;  /* 0xffffffa0050d7824 */ /* 0x000fca00078e02ff */
[----:B-1----:R-:W1:Y:S08]  /*48f0*/  @P2 LDC R4, c[0x0][0x44c] ;  /* 0x00011300ff042b82 */ /* 0x002e700000000800 */
[----:B------:R-:W4:Y:S01]  /*4900*/  @P2 LDC R11, c[0x0][0x450] ;  /* 0x00011400ff0b2b82 */ /* 0x000f220000000800 */
[----:B--2---:R-:W-:Y:S02]  /*4910*/  LOP3.LUT P1, RZ, R10, 0x7f, RZ, 0xc0, !PT ;  /* 0x0000007f0aff7812 */ /* 0x004fe4000782c0ff */
[----:B------:R-:W-:Y:S01]  /*4920*/  SHF.R.U32.HI R14, RZ, 0x7, R10 ;  /* 0x00000007ff0e7819 */ /* 0x000fe2000001160a */
[----:B-1----:R-:W-:-:S10]  /*4930*/  @P2 IMAD.HI.U32 R4, R203, R4, RZ ;  /* 0x00000004cb042227 */ /* 0x002fd400078e00ff */
[----:B------:R-:W-:Y:S01]  /*4940*/  @!P1 VIADD R10, R12, 0x22840 ;  /* 0x000228400c0a9836 */ /* 0x000fe20000000000 */
[----:B----4-:R-:W-:Y:S01]  /*4950*/  @P2 SHF.R.U32.HI R203, RZ, R11, R4 ;  /* 0x0000000bffcb2219 */ /* 0x010fe20000011604 */
[----:B------:R-:W-:Y:S01]  /*4960*/  VIADD R11, R13, 0x1 ;  /* 0x000000010d0b7836 */ /* 0x000fe20000000000 */
[----:B------:R-:W-:Y:S02]  /*4970*/  IADD3 R4, -R14, 0xb, RZ ;  /* 0x0000000b0e047810 */ /* 0x000fe40007ffe1ff */
[----:B------:R-:W-:Y:S01]  /*4980*/  @!P1 PRMT R10, RZ, 0x654, R10 ;  /* 0x00000654ff0a9816 */ /* 0x000fe2000000000a */
[----:B------:R-:W1:Y:S01]  /*4990*/  SHFL.IDX PT, R215, R203, RZ, 0x1c1f ;  /* 0x001c1fffcbd77589 */ /* 0x000e6200000e0000 */
[----:B------:R-:W-:-:S05]  /*49a0*/  IMAD R11, R18, -0x2, R11 ;  /* 0xfffffffe120b7824 */ /* 0x000fca00078e020b */
[----:B---3--:R-:W-:-:S05]  /*49b0*/  IADD3 R11, R11, -R7, R16 ;  /* 0x800000070b0b7210 */ /* 0x008fca0007ffe010 */
[----:B------:R-:W-:-:S04]  /*49c0*/  VIADD R21, R11, UR26 ;  /* 0x0000001a0b157c36 */ /* 0x000fc80008000000 */
[----:B-1----:R-:W-:Y:S01]  /*49d0*/  IMAD.IADD R15, R215, 0x1, R21 ;  /* 0x00000001d70f7824 */ /* 0x002fe200078e0215 */
[----:B------:R-:W-:Y:S02]  /*49e0*/  WARPGROUP.DEPBAR.LE gsb0, 0x0 ;  /* 0x00008000000079c5 */ /* 0x000fe40000010000 */
[----:B------:R-:W-:-:S06]  /*49f0*/  WARPGROUP.ARRIVE ;  /* 0x00000000000079c5 */ /* 0x000fcc0000000000 */
[----:B------:R-:W-:Y:S01]  /*4a00*/  HGMMA.64x96x16.F32 R152, gdesc[UR4], R152, gsb0 ;  /* 0x01600000049879f0 */ /* 0x000fe20008000898 */
[----:B------:R-:W-:Y:S02]  /*4a10*/  UMOV UR7, UR23 ;  /* 0x0000001700077c82 */ /* 0x000fe40008000000 */
[----:B------:R-:W-:-:S06]  /*4a20*/  ULOP3.LUT UR6, URZ, UR7, URZ, 0x33, !UPT ;  /* 0x000000073f067292 */ /* 0x000fcc000f8e333f */
[----:B------:R-:W-:-:S04]  /*4a30*/  VIADD R20, R11, UR6 ;  /* 0x000000060b147c36 */ /* 0x000fc80008000000 */
[----:B------:R-:W-:Y:S01]  /*4a40*/  IMAD.IADD R14, R215, 0x1, R20 ;  /* 0x00000001d70e7824 */ /* 0x000fe200078e0214 */
[----:B------:R-:W-:Y:S02]  /*4a50*/  WARPGROUP.DEPBAR.LE gsb0, 0x0 ;  /* 0x00008000000079c5 */ /* 0x000fe40000010000 */
[----:B------:R-:W-:-:S06]  /*4a60*/  WARPGROUP.ARRIVE ;  /* 0x00000000000079c5 */ /* 0x000fcc0000000000 */
[----:B------:R-:W-:Y:S03]  /*4a70*/  HGMMA.64x96x16.F32 R152, gdesc[UR8], R152, gsb0 ;  /* 0x01600000089879f0 */ /* 0x000fe60008000898 */
[----:B------:R-:W-:Y:S02]  /*4a80*/  WARPGROUP.DEPBAR.LE gsb0, 0x0 ;  /* 0x00008000000079c5 */ /* 0x000fe40000010000 */
[----:B------:R-:W-:-:S06]  /*4a90*/  WARPGROUP.ARRIVE ;  /* 0x00000000000079c5 */ /* 0x000fcc0000000000 */
[----:B------:R-:W-:Y:S03]  /*4aa0*/  HGMMA.64x96x16.F32 R152, gdesc[UR12], R152, gsb0 ;  /* 0x016000000c9879f0 */ /* 0x000fe60008000898 */
[----:B------:R-:W-:Y:S02]  /*4ab0*/  WARPGROUP.DEPBAR.LE gsb0, 0x0 ;  /* 0x00008000000079c5 */ /* 0x000fe40000010000 */
[----:B------:R1:W-:Y:S06]  /*4ac0*/  BAR.ARV R4, 0x100 ;  /* 0x000400040000751d */ /* 0x0003ec0000002000 */
[----:B------:R1:W-:Y:S01]  /*4ad0*/  @!P1 SYNCS.ARRIVE.TRANS64.RED.A1T0 RZ, [R10+URZ], RZ ;  /* 0x000000ff0aff99a7 */ /* 0x0003e2000810043f */
[----:B------:R-:W-:-:S13]  /*4ae0*/  PLOP3.LUT P1, PT, PT, PT, UP0, 0x40, 0x0 ;  /* 0x000000000000781c */ /* 0x000fda0003f2e808 */
[----:B-1----:R-:W-:Y:S05]  /*4af0*/  @P1 BRA `(.L_x_1783) ;  /* 0x0000000000581947 */ /* 0x002fea0003800000 */
[----:B------:R-:W-:Y:S01]  /*4b00*/  IADD3 R215, R16, -R7, R215 ;  /* 0x8000000710d77210 */ /* 0x000fe20007ffe0d7 */
[----:B------:R-:W-:Y:S03]  /*4b10*/  BSSY B0, `(.L_x_1784) ;  /* 0x0000010000007945 */ /* 0x000fe60003800000 */
[----:B------:R-:W-:-:S13]  /*4b20*/  ISETP.GT.AND P1, PT, R215, -0x1, PT ;  /* 0xffffffffd700780c */ /* 0x000fda0003f24270 */
[----:B------:R-:W-:Y:S05]  /*4b30*/  @P1 BRA `(.L_x_1785) ;  /* 0x0000000000201947 */ /* 0x000fea0003800000 */
[----:B------:R-:W-:Y:S01]  /*4b40*/  IMAD.U32 R204, RZ, RZ, UR25 ;  /* 0x00000019ffcc7e24 */ /* 0x000fe2000f8e00ff */
[----:B------:R-:W-:-:S04]  /*4b50*/  LOP3.LUT R215, RZ, R215, RZ, 0x33, !PT ;  /* 0x000000d7ffd77212 */ /* 0x000fc800078e33ff */
[----:B------:R-:W-:-:S13]  /*4b60*/  ISETP.NE.AND P1, PT, R204, 0x1, PT ;  /* 0x00000001cc00780c */ /* 0x000fda0003f25270 */
[----:B------:R-:W1:Y:S02]  /*4b70*/  @P1 LDC.64 R10, c[0x0][0x9e8] ;  /* 0x00027a00ff0a1b82 */ /* 0x000e640000000a00 */
[----:B-1----:R-:W-:-:S05]  /*4b80*/  @P1 IMAD.HI.U32 R10, R215, R10, RZ ;  /* 0x0000000ad70a1227 */ /* 0x002fca00078e00ff */
[----:B------:R-:W-:-:S04]  /*4b90*/  @P1 SHF.R.U32.HI R215, RZ, R11, R10 ;  /* 0x0000000bffd71219 */ /* 0x000fc8000001160a */
[----:B------:R-:W-:Y:S01]  /*4ba0*/  LOP3.LUT R215, RZ, R215, RZ, 0x33, !PT ;  /* 0x000000d7ffd77212 */ /* 0x000fe200078e33ff */
[----:B------:R-:W-:Y:S06]  /*4bb0*/  BRA `(.L_x_1786) ;  /* 0x0000000000147947 */ /* 0x000fec0003800000 */
.L_x_1785:
[----:B------:R-:W-:-:S05]  /*4bc0*/  IMAD.U32 R204, RZ, RZ, UR25 ;  /* 0x00000019ffcc7e24 */ /* 0x000fca000f8e00ff */
[----:B------:R-:W-:-:S13]  /*4bd0*/  ISETP.NE.AND P1, PT, R204, 0x1, PT ;  /* 0x00000001cc00780c */ /* 0x000fda0003f25270 */
[----:B------:R-:W1:Y:S02]  /*4be0*/  @P1 LDC.64 R10, c[0x0][0x9e8] ;  /* 0x00027a00ff0a1b82 */ /* 0x000e640000000a00 */
[----:B-1----:R-:W-:-:S05]  /*4bf0*/  @P1 IMAD.HI.U32 R10, R215, R10, RZ ;  /* 0x0000000ad70a1227 */ /* 0x002fca00078e00ff */
[----:B------:R-:W-:-:S07]  /*4c00*/  @P1 SHF.R.U32.HI R215, RZ, R11, R10 ;  /* 0x0000000bffd71219 */ /* 0x000fce000001160a */
.L_x_1786:
[----:B------:R-:W-:Y:S05]  /*4c10*/  BSYNC B0 ;  /* 0x0000000000007941 */ /* 0x000fea0003800000 */
.L_x_1784:
[----:B------:R-:W-:-:S04]  /*4c20*/  IMAD R10, R18, -0x2, R13 ;  /* 0xfffffffe120a7824 */ /* 0x000fc800078e020d */
[----:B------:R-:W-:-:S05]  /*4c30*/  IMAD R10, R215, R204, R10 ;  /* 0x000000ccd70a7224 */ /* 0x000fca00078e020a */
[----:B------:R-:W-:Y:S02]  /*4c40*/  VIADDMNMX R15, R10, R204, R15, PT ;  /* 0x000000cc0a0f7246 */ /* 0x000fe4000380010f */
[----:B------:R-:W-:-:S07]  /*4c50*/  VIMNMX R14, R14, R10, !PT ;  /* 0x0000000a0e0e7248 */ /* 0x000fce0007fe0100 */
.L_x_1783:
[----:B------:R-:W-:Y:S02]  /*4c60*/  ISETP.GE.AND P2, PT, R13, 0x1, PT ;  /* 0x000000010d00780c */ /* 0x000fe40003f46270 */
[----:B------:R-:W-:Y:S02]  /*4c70*/  LOP3.LUT R17, R17, 0xfffbffff, RZ, 0xc0, !PT ;  /* 0xfffbffff11117812 */ /* 0x000fe400078ec0ff */
[C---:B------:R-:W-:Y:S02]  /*4c80*/  ISETP.GE.AND P1, PT, R13.reuse, 0x2, PT ;  /* 0x000000020d00780c */ /* 0x040fe40003f26270 */
[----:B------:R-:W-:Y:S02]  /*4c90*/  ISETP.GT.AND P3, PT, R14, RZ, !P2 ;  /* 0x000000ff0e00720c */ /* 0x000fe40005764270 */
[----:B------:R-:W-:Y:S02]  /*4ca0*/  ISETP.GE.AND P4, PT, R13, 0x9, PT ;  /* 0x000000090d00780c */ /* 0x000fe40003f86270 */
[----:B------:R-:W-:-:S03]  /*4cb0*/  ISETP.LT.OR P3, PT, R15, 0x1, P3 ;  /* 0x000000010f00780c */ /* 0x000fc60001f61670 */
[----:B------:R-:W-:Y:S02]  /*4cc0*/  @P2 LOP3.LUT R17, R17, 0x40000, RZ, 0xfc, !PT ;  /* 0x0004000011112812 */ /* 0x000fe400078efcff */
[----:B------:R-:W-:Y:S02]  /*4cd0*/  ISETP.GT.AND P2, PT, R14, 0x1, !P1 ;  /* 0x000000010e00780c */ /* 0x000fe40004f44270 */
[----:B------:R-:W-:Y:S02]  /*4ce0*/  FSEL R215, R152, -INF , !P3 ;  /* 0xff80000098d77808 */ /* 0x000fe40005800000 */
[----:B------:R-:W-:Y:S02]  /*4cf0*/  ISETP.LT.OR P2, PT, R15, 0x2, P2 ;  /* 0x000000020f00780c */ /* 0x000fe40001741670 */
[----:B------:R-:W-:Y:S02]  /*4d00*/  ISETP.GE.AND P3, PT, R13, 0xa, PT ;  /* 0x0000000a0d00780c */ /* 0x000fe40003f66270 */
[----:B------:R-:W-:-:S02]  /*4d10*/  LOP3.LUT R17, R17, 0xfffffffd, RZ, 0xc0, !PT ;  /* 0xfffffffd11117812 */ /* 0x000fc400078ec0ff */
[----:B------:R-:W-:Y:S02]  /*4d20*/  FSEL R153, R153, -INF , !P2 ;  /* 0xff80000099997808 */ /* 0x000fe40005000000 */
[----:B------:R-:W-:Y:S02]  /*4d30*/  ISETP.GT.AND P2, PT, R14, 0x8, !P4 ;  /* 0x000000080e00780c */ /* 0x000fe40006744270 */
[----:B------:R-:W-:Y:S02]  /*4d40*/  @P4 LOP3.LUT R17, R17, 0x2, RZ, 0xfc, !PT ;  /* 0x0000000211114812 */ /* 0x000fe400078efcff */
[----:B------:R-:W-:Y:S02]  /*4d50*/  ISETP.LT.OR P2, PT, R15, 0x9, P2 ;  /* 0x000000090f00780c */ /* 0x000fe40001741670 */
[----:B------:R-:W-:Y:S02]  /*4d60*/  LOP3.LUT R17, R17, 0xfffffffb, RZ, 0xc0, !PT ;  /* 0xfffffffb11117812 */ /* 0x000fe400078ec0ff */
[----:B------:R-:W-:-:S02]  /*4d70*/  FSEL R156, R156, -INF , !P2 ;  /* 0xff8000009c9c7808 */ /* 0x000fc40005000000 */
[----:B------:R-:W-:Y:S02]  /*4d80*/  @P3 LOP3.LUT R17, R17, 0x4, RZ, 0xfc, !PT ;  /* 0x0000000411113812 */ /* 0x000fe400078efcff */
[----:B------:R-:W-:Y:S02]  /*4d90*/  ISETP.GT.AND P2, PT, R14, 0x9, !P3 ;  /* 0x000000090e00780c */ /* 0x000fe40005f44270 */
[----:B------:R-:W-:Y:S02]  /*4da0*/  ISETP.GE.AND P3, PT, R13, 0x11, PT ;  /* 0x000000110d00780c */ /* 0x000fe40003f66270 */
[----:B------:R-:W-:Y:S02]  /*4db0*/  ISETP.LT.OR P2, PT, R15, 0xa, P2 ;  /* 0x0000000a0f00780c */ /* 0x000fe40001741670 */
[----:B------:R-:W-:Y:S02]  /*4dc0*/  LOP3.LUT R17, R17, 0xfffffff7, RZ, 0xc0, !PT ;  /* 0xfffffff711117812 */ /* 0x000fe400078ec0ff */
[----:B------:R-:W-:-:S02]  /*4dd0*/  FSEL R157, R157, -INF , !P2 ;  /* 0xff8000009d9d7808 */ /* 0x000fc40005000000 */
[----:B------:R-:W-:-:S04]  /*4de0*/  ISETP.GT.AND P2, PT, R14, 0x10, !P3 ;  /* 0x000000100e00780c */ /* 0x000fc80005f44270 */
[----:B------:R-:W-:Y:S02]  /*4df0*/  ISETP.LT.OR P2, PT, R15, 0x11, P2 ;  /* 0x000000110f00780c */ /* 0x000fe40001741670 */
[----:B------:R-:W-:Y:S02]  /*4e00*/  @P3 LOP3.LUT R17, R17, 0x8, RZ, 0xfc, !PT ;  /* 0x0000000811113812 */ /* 0x000fe400078efcff */
[----:B------:R-:W-:Y:S02]  /*4e10*/  ISETP.GE.AND P3, PT, R13, 0x12, PT ;  /* 0x000000120d00780c */ /* 0x000fe40003f66270 */
[----:B------:R-:W-:Y:S02]  /*4e20*/  LOP3.LUT R17, R17, 0xffffffef, RZ, 0xc0, !PT ;  /* 0xffffffef11117812 */ /* 0x000fe400078ec0ff */
[----:B------:R-:W-:Y:S02]  /*4e30*/  FSEL R160, R160, -INF , !P2 ;  /* 0xff800000a0a07808 */ /* 0x000fe40005000000 */
[----:B------:R-:W-:-:S04]  /*4e40*/  ISETP.GT.AND P2, PT, R14, 0x11, !P3 ;  /* 0x000000110e00780c */ /* 0x000fc80005f44270 */
[----:B------:R-:W-:-:S03]  /*4e50*/  ISETP.LT.OR P2, PT, R15, 0x12, P2 ;  /* 0x000000120f00780c */ /* 0x000fc60001741670 */
        /* <DEDUP_REMOVED lines=68> */
[----:B------:R-:W-:Y:S02]  /*52a0*/  FSEL R184, R184, -INF , !P2 ;  /* 0xff800000b8b87808 */ /* 0x000fe40005000000 */
[----:B------:R-:W-:Y:S02]  /*52b0*/  LOP3.LUT R17, R17, 0xffffffbf, RZ, 0xc0, !PT ;  /* 0xffffffbf11117812 */ /* 0x000fe400078ec0ff */
[----:B------:R-:W-:-:S04]  /*52c0*/  ISETP.GT.AND P2, PT, R14, 0x41, !P3 ;  /* 0x000000410e00780c */ /* 0x000fc80005f44270 */
[----:B------:R-:W-:-:S03]  /*52d0*/  ISETP.LT.OR P2, PT, R15, 0x42, P2 ;  /* 0x000000420f00780c */ /* 0x000fc60001741670 */
[----:B------:R-:W-:Y:S02]  /*52e0*/  @P3 LOP3.LUT R17, R17, 0x40, RZ, 0xfc, !PT ;  /* 0x0000004011113812 */ /* 0x000fe400078efcff */
[----:B------:R-:W-:Y:S02]  /*52f0*/  ISETP.GE.AND P3, PT, R13, 0x49, PT ;  /* 0x000000490d00780c */ /* 0x000fe40003f66270 */
[----:B------:R-:W-:Y:S02]  /*5300*/  FSEL R185, R185, -INF , !P2 ;  /* 0xff800000b9b97808 */ /* 0x000fe40005000000 */
[----:B------:R-:W-:Y:S02]  /*5310*/  ISETP.GT.AND P2, PT, R14, 0x48, !P3 ;  /* 0x000000480e00780c */ /* 0x000fe40005f44270 */
[----:B------:R-:W-:Y:S02]  /*5320*/  LOP3.LUT R17, R17, 0xffffffdf, RZ, 0xc0, !PT ;  /* 0xffffffdf11117812 */ /* 0x000fe400078ec0ff */
[----:B------:R-:W-:-:S04]  /*5330*/  ISETP.LT.OR P2, PT, R15, 0x49, P2 ;  /* 0x000000490f00780c */ /* 0x000fc80001741670 */
[----:B------:R-:W-:Y:S02]  /*5340*/  FSEL R188, R188, -INF , !P2 ;  /* 0xff800000bcbc7808 */ /* 0x000fe40005000000 */
[----:B------:R-:W-:Y:S02]  /*5350*/  ISETP.GE.AND P2, PT, R13, 0x4a, PT ;  /* 0x0000004a0d00780c */ /* 0x000fe40003f46270 */
[----:B------:R-:W-:Y:S02]  /*5360*/  @P3 LOP3.LUT R17, R17, 0x20, RZ, 0xfc, !PT ;  /* 0x0000002011113812 */ /* 0x000fe400078efcff */
[----:B------:R-:W-:Y:S02]  /*5370*/  ISETP.GT.AND P3, PT, R14, 0x49, !P2 ;  /* 0x000000490e00780c */ /* 0x000fe40005764270 */
[----:B------:R-:W-:Y:S02]  /*5380*/  LOP3.LUT R17, R17, 0xfffffffe, RZ, 0xc0, !PT ;  /* 0xfffffffe11117812 */ /* 0x000fe400078ec0ff */
[----:B------:R-:W-:-:S04]  /*5390*/  ISETP.LT.OR P3, PT, R15, 0x4a, P3 ;  /* 0x0000004a0f00780c */ /* 0x000fc80001f61670 */
[----:B------:R-:W-:Y:S02]  /*53a0*/  FSEL R189, R189, -INF , !P3 ;  /* 0xff800000bdbd7808 */ /* 0x000fe40005800000 */
[----:B------:R-:W-:-:S04]  /*53b0*/  ISETP.GE.AND P3, PT, R13, 0x51, PT ;  /* 0x000000510d00780c */ /* 0x000fc80003f66270 */
[----:B------:R-:W-:-:S04]  /*53c0*/  ISETP.GT.AND P4, PT, R14, 0x50, !P3 ;  /* 0x000000500e00780c */ /* 0x000fc80005f84270 */
        /* <DEDUP_REMOVED lines=10> */
[----:B------:R-:W-:-:S13]  /*5470*/  ISETP.GE.AND P6, PT, R13, 0x5a, PT ;  /* 0x0000005a0d00780c */ /* 0x000fda0003fc6270 */
[----:B------:R-:W-:Y:S02]  /*5480*/  @P6 LOP3.LUT R17, R17, 0x1, RZ, 0xfc, !PT ;  /* 0x0000000111116812 */ /* 0x000fe400078efcff */
[----:B------:R-:W-:-:S04]  /*5490*/  ISETP.GT.AND P6, PT, R14, 0x59, !P6 ;  /* 0x000000590e00780c */ /* 0x000fc800077c4270 */
[----:B------:R-:W-:Y:S02]  /*54a0*/  ISETP.LT.OR P6, PT, R15, 0x5a, P6 ;  /* 0x0000005a0f00780c */ /* 0x000fe400037c1670 */
[----:B------:R-:W1:Y:S02]  /*54b0*/  SHFL.IDX PT, R15, R203, 0x1, 0x1c1f ;  /* 0x003c1f00cb0f7f89 */ /* 0x000e6400000e0000 */
[----:B------:R-:W-:Y:S02]  /*54c0*/  FSEL R197, R197, -INF , !P6 ;  /* 0xff800000c5c57808 */ /* 0x000fe40007000000 */
[----:B------:R-:W-:Y:S01]  /*54d0*/  PLOP3.LUT P6, PT, PT, PT, UP0, 0x40, 0x0 ;  /* 0x000000000000781c */ /* 0x000fe20003fce808 */
[--C-:B-1----:R-:W-:Y:S02]  /*54e0*/  IMAD.IADD R21, R21, 0x1, R15.reuse ;  /* 0x0000000115157824 */ /* 0x102fe400078e020f */
[----:B------:R-:W-:-:S10]  /*54f0*/  IMAD.IADD R20, R20, 0x1, R15 ;  /* 0x0000000114147824 */ /* 0x000fd400078e020f */
[----:B------:R-:W-:Y:S05]  /*5500*/  @P6 BRA `(.L_x_1787) ;  /* 0x0000000000586947 */ /* 0x000fea0003800000 */
        /* <DEDUP_REMOVED lines=12> */
.L_x_1789:
[----:B------:R-:W-:-:S05]  /*55d0*/  IMAD.U32 R14, RZ, RZ, UR25 ;  /* 0x00000019ff0e7e24 */ /* 0x000fca000f8e00ff */
[----:B------:R-:W-:-:S13]  /*55e0*/  ISETP.NE.AND P6, PT, R14, 0x1, PT ;  /* 0x000000010e00780c */ /* 0x000fda0003fc5270 */
[----:B------:R-:W1:Y:S02]  /*55f0*/  @P6 LDC.64 R10, c[0x0][0x9e8] ;  /* 0x00027a00ff0a6b82 */ /* 0x000e640000000a00 */
[----:B-1----:R-:W-:-:S05]  /*5600*/  @P6 IMAD.HI.U32 R10, R15, R10, RZ ;  /* 0x0000000a0f0a6227 */ /* 0x002fca00078e00ff */
[----:B------:R-:W-:-:S07]  /*5610*/  @P6 SHF.R.U32.HI R15, RZ, R11, R10 ;  /* 0x0000000bff0f6219 */ /* 0x000fce000001160a */
.L_x_1790:
[----:B------:R-:W-:Y:S05]  /*5620*/  BSYNC B0 ;  /* 0x0000000000007941 */ /* 0x000fea0003800000 */
.L_x_1788:
[----:B------:R-:W-:-:S04]  /*5630*/  IMAD R13, R18, -0x2, R13 ;  /* 0xfffffffe120d7824 */ /* 0x000fc800078e020d */
[----:B------:R-:W-:-:S05]  /*5640*/  IMAD R15, R15, R14, R13 ;  /* 0x0000000e0f0f7224 */ /* 0x000fca00078e020d */
[----:B------:R-:W-:Y:S02]  /*5650*/  VIADDMNMX R21, R15, R14, R21, PT ;  /* 0x0000000e0f157246 */ /* 0x000fe40003800115 */
[----:B------:R-:W-:-:S07]  /*5660*/  VIMNMX R20, R20, R15, !PT ;  /* 0x0000000f14147248 */ /* 0x000fce0007fe0100 */
.L_x_1787:
[----:B------:R-:W-:Y:S01]  /*5670*/  ISETP.GT.AND P1, PT, R20, 0x1, !P1 ;  /* 0x000000011400780c */ /* 0x000fe20004f24270 */
[----:B------:R-:W-:Y:S01]  /*5680*/  UMOV UR6, UR24 ;  /* 0x0000001800067c82 */ /* 0x000fe20008000000 */
[----:B------:R-:W-:Y:S02]  /*5690*/  LOP3.LUT P6, RZ, R17, 0x10000, RZ, 0xc0, !PT ;  /* 0x0001000011ff7812 */ /* 0x000fe400078cc0ff */
[----:B------:R-:W-:Y:S02]  /*56a0*/  ISETP.LT.OR P1, PT, R21, 0x2, P1 ;  /* 0x000000021500780c */ /* 0x000fe40000f21670 */
[----:B------:R-:W-:Y:S02]  /*56b0*/  FMNMX.FTZ R10, R215, R2, !PT ;  /* 0x00000002d70a7209 */ /* 0x000fe40007810000 */
[----:B------:R-:W-:Y:S02]  /*56c0*/  FSEL R155, R155, -INF , !P1 ;  /* 0xff8000009b9b7808 */ /* 0x000fe40004800000 */
[----:B------:R-:W-:-:S02]  /*56d0*/  LOP3.LUT P1, RZ, R17, 0x2, RZ, 0xc0, !PT ;  /* 0x0000000211ff7812 */ /* 0x000fc4000782c0ff */
[----:B------:R-:W-:Y:S02]  /*56e0*/  FMNMX.FTZ R11, R153, R10, !PT ;  /* 0x0000000a990b7209 */ /* 0x000fe40007810000 */
[----:B------:R-:W-:Y:S02]  /*56f0*/  ISETP.GT.AND P1, PT, R20, 0x8, !P1 ;  /* 0x000000081400780c */ /* 0x000fe40004f24270 */
[----:B------:R-:W-:Y:S02]  /*5700*/  FMNMX.FTZ R10, R156, R11, !PT ;  /* 0x0000000b9c0a7209 */ /* 0x000fe40007810000 */
[----:B------:R-:W-:Y:S02]  /*5710*/  ISETP.LT.OR P1, PT, R21, 0x9, P1 ;  /* 0x000000091500780c */ /* 0x000fe40000f21670 */
[----:B------:R-:W-:Y:S02]  /*5720*/  FMNMX.FTZ R11, R157, R10, !PT ;  /* 0x0000000a9d0b7209 */ /* 0x000fe40007810000 */
[----:B------:R-:W-:-:S02]  /*5730*/  FSEL R158, R158, -INF , !P1 ;  /* 0xff8000009e9e7808 */ /* 0x000fc40004800000 */
[----:B------:R-:W-:Y:S02]  /*5740*/  LOP3.LUT P1, RZ, R17, 0x4, RZ, 0xc0, !PT ;  /* 0x0000000411ff7812 */ /* 0x000fe4000782c0ff */
[----:B------:R-:W-:Y:S02]  /*5750*/  FMNMX.FTZ R10, R160, R11, !PT ;  /* 0x0000000ba00a7209 */ /* 0x000fe40007810000 */
[----:B------:R-:W-:Y:S02]  /*5760*/  ISETP.GT.AND P1, PT, R20, 0x9, !P1 ;  /* 0x000000091400780c */ /* 0x000fe40004f24270 */
[----:B------:R-:W-:Y:S02]  /*5770*/  FMNMX.FTZ R11, R161, R10, !PT ;  /* 0x0000000aa10b7209 */ /* 0x000fe40007810000 */
[----:B------:R-:W-:Y:S02]  /*5780*/  ISETP.LT.OR P1, PT, R21, 0xa, P1 ;  /* 0x0000000a1500780c */ /* 0x000fe40000f21670 */
[----:B------:R-:W-:-:S02]  /*5790*/  FMNMX.FTZ R10, R164, R11, !PT ;  /* 0x0000000ba40a7209 */ /* 0x000fc40007810000 */
[----:B------:R-:W-:Y:S02]  /*57a0*/  FSEL R159, R159, -INF , !P1 ;  /* 0xff8000009f9f7808 */ /* 0x000fe40004800000 */
[----:B------:R-:W-:Y:S02]  /*57b0*/  LOP3.LUT P1, RZ, R17, 0x8, RZ, 0xc0, !PT ;  /* 0x0000000811ff7812 */ /* 0x000fe4000782c0ff */
[----:B------:R-:W-:Y:S02]  /*57c0*/  FMNMX.FTZ R11, R165, R10, !PT ;  /* 0x0000000aa50b7209 */ /* 0x000fe40007810000 */
[----:B------:R-:W-:Y:S02]  /*57d0*/  ISETP.GT.AND P1, PT, R20, 0x10, !P1 ;  /* 0x000000101400780c */ /* 0x000fe40004f24270 */
[----:B------:R-:W-:Y:S02]  /*57e0*/  FMNMX.FTZ R10, R168, R11, !PT ;  /* 0x0000000ba80a7209 */ /* 0x000fe40007810000 */
[----:B------:R-:W-:-:S02]  /*57f0*/  ISETP.LT.OR P1, PT, R21, 0x11, P1 ;  /* 0x000000111500780c */ /* 0x000fc40000f21670 */
[----:B------:R-:W-:Y:S02]  /*5800*/  FMNMX.FTZ R11, R169, R10, !PT ;  /* 0x0000000aa90b7209 */ /* 0x000fe40007810000 */
[----:B------:R-:W-:Y:S02]  /*5810*/  FSEL R162, R162, -INF , !P1 ;  /* 0xff800000a2a27808 */ /* 0x000fe40004800000 */
[----:B------:R-:W-:Y:S02]  /*5820*/  LOP3.LUT P1, RZ, R17, 0x10, RZ, 0xc0, !PT ;  /* 0x0000001011ff7812 */ /* 0x000fe4000782c0ff */
[----:B------:R-:W-:Y:S02]  /*5830*/  FMNMX.FTZ R10, R172, R11, !PT ;  /* 0x0000000bac0a7209 */ /* 0x000fe40007810000 */
[----:B------:R-:W-:Y:S02]  /*5840*/  ISETP.GT.AND P1, PT, R20, 0x11, !P1 ;  /* 0x000000111400780c */ /* 0x000fe40004f24270 */
[----:B------:R-:W-:-:S02]  /*5850*/  FMNMX.FTZ R11, R173, R10, !PT ;  /* 0x0000000aad0b7209 */ /* 0x000fc40007810000 */
[----:B------:R-:W-:Y:S02]  /*5860*/  ISETP.LT.OR P1, PT, R21, 0x12, P1 ;  /* 0x000000121500780c */ /* 0x000fe40000f21670 */
[----:B------:R-:W-:Y:S02]  /*5870*/  FMNMX.FTZ R10, R176, R11, !PT ;  /* 0x0000000bb00a7209 */ /* 0x000fe40007810000 */
[----:B------:R-:W-:Y:S02]  /*5880*/  FSEL R163, R163, -INF , !P1 ;  /* 0xff800000a3a37808 */ /* 0x000fe40004800000 */
[----:B------:R-:W-:Y:S02]  /*5890*/  LOP3.LUT P1, RZ, R17, 0x20000, RZ, 0xc0, !PT ;  /* 0x0002000011ff7812 */ /* 0x000fe4000782c0ff */
[----:B------:R-:W-:Y:S02]  /*58a0*/  FMNMX.FTZ R11, R177, R10, !PT ;  /* 0x0000000ab10b7209 */ /* 0x000fe40007810000 */
[----:B------:R-:W-:-:S02]  /*58b0*/  ISETP.GT.AND P1, PT, R20, 0x18, !P1 ;  /* 0x000000181400780c */ /* 0x000fc40004f24270 */
[----:B------:R-:W-:Y:S02]  /*58c0*/  FMNMX.FTZ R10, R180, R11, !PT ;  /* 0x0000000bb40a7209 */ /* 0x000fe40007810000 */
[----:B------:R-:W-:Y:S02]  /*58d0*/  ISETP.LT.OR P1, PT, R21, 0x19, P1 ;  /* 0x000000191500780c */ /* 0x000fe40000f21670 */
[----:B------:R-:W-:Y:S02]  /*58e0*/  FMNMX.FTZ R11, R181, R10, !PT ;  /* 0x0000000ab50b7209 */ /* 0x000fe40007810000 */
[----:B------:R-:W-:Y:S02]  /*58f0*/  FSEL R166, R166, -INF , !P1 ;  /* 0xff800000a6a67808 */ /* 0x000fe40004800000 */
        /* <DEDUP_REMOVED lines=12> */
[----:B------:R-:W-:Y:S02]  /*59c0*/  LOP3.LUT P1, RZ, R17, 0x4000, RZ, 0xc0, !PT ;  /* 0x0000400011ff7812 */ /* 0x000fe4000782c0ff */
[----:B------:R-:W-:-:S02]  /*59d0*/  FMNMX.FTZ R11, R193, R10, !PT ;  /* 0x0000000ac10b7209 */ /* 0x000fc40007810000 */
[----:B------:R-:W-:Y:S02]  /*59e0*/  ISETP.GT.AND P1, PT, R20, 0x21, !P1 ;  /* 0x000000211400780c */ /* 0x000fe40004f24270 */
[----:B------:R-:W-:Y:S02]  /*59f0*/  FMNMX.FTZ R10, R196, R11, !PT ;  /* 0x0000000bc40a7209 */ /* 0x000fe40007810000 */
[----:B------:R-:W-:Y:S02]  /*5a00*/  ISETP.LT.OR P1, PT, R21, 0x22, P1 ;  /* 0x000000221500780c */ /* 0x000fe40000f21670 */
[----:B------:R-:W-:Y:S02]  /*5a10*/  FMNMX.FTZ R13, R197, R10, !PT ;  /* 0x0000000ac50d7209 */ /* 0x000fe40007810000 */
[----:B------:R-:W-:Y:S02]  /*5a20*/  FSEL R171, R171, -INF , !P1 ;  /* 0xff800000abab7808 */ /* 0x000fe40004800000 */
[C---:B------:R-:W-:Y:S01]  /*5a30*/  LOP3.LUT P1, RZ, R17.reuse, 0x2000, RZ, 0xc0, !PT ;  /* 0x0000200011ff7812 */ /* 0x040fe2000782c0ff */
[----:B------:R-:W1:Y:S01]  /*5a40*/  SHFL.BFLY PT, R10, R13, 0x2, 0x1f ;  /* 0x0c401f000d0a7f89 */ /* 0x000e6200000e0000 */
[----:B------:R-:W-:-:S02]  /*5a50*/  LOP3.LUT P6, RZ, R17, 0x20, RZ, 0xc0, !PT ;  /* 0x0000002011ff7812 */ /* 0x000fc400078cc0ff */
[C---:B------:R-:W-:Y:S02]  /*5a60*/  ISETP.GT.AND P1, PT, R20.reuse, 0x28, !P1 ;  /* 0x000000281400780c */ /* 0x040fe40004f24270 */
[----:B------:R-:W-:Y:S02]  /*5a70*/  ISETP.GT.AND P2, PT, R20, 0x49, !P2 ;  /* 0x000000491400780c */ /* 0x000fe40005744270 */
[C---:B------:R-:W-:Y:S02]  /*5a80*/  ISETP.LT.OR P1, PT, R21.reuse, 0x29, P1 ;  /* 0x000000291500780c */ /* 0x040fe40000f21670 */
[----:B------:R-:W-:Y:S02]  /*5a90*/  ISETP.LT.OR P2, PT, R21, 0x4a, P2 ;  /* 0x0000004a1500780c */ /* 0x000fe40001741670 */
[----:B------:R-:W-:Y:S02]  /*5aa0*/  FSEL R174, R174, -INF , !P1 ;  /* 0xff800000aeae7808 */ /* 0x000fe40004800000 */
[----:B------:R-:W-:-:S02]  /*5ab0*/  LOP3.LUT P1, RZ, R17, 0x1000, RZ, 0xc0, !PT ;  /* 0x0000100011ff7812 */ /* 0x000fc4000782c0ff */
[C---:B------:R-:W-:Y:S02]  /*5ac0*/  ISETP.GT.AND P3, PT, R20.reuse, 0x50, !P3 ;  /* 0x000000501400780c */ /* 0x040fe40005f64270 */
[----:B------:R-:W-:Y:S02]  /*5ad0*/  ISETP.GT.AND P1, PT, R20, 0x29, !P1 ;  /* 0x000000291400780c */ /* 0x000fe40004f24270 */
[----:B------:R-:W-:Y:S02]  /*5ae0*/  FSEL R191, R191, -INF , !P2 ;  /* 0xff800000bfbf7808 */ /* 0x000fe40005000000 */
[C---:B------:R-:W-:Y:S02]  /*5af0*/  ISETP.LT.OR P1, PT, R21.reuse, 0x2a, P1 ;  /* 0x0000002a1500780c */ /* 0x040fe40000f21670 */
[----:B------:R-:W-:Y:S02]  /*5b00*/  ISETP.LT.OR P3, PT, R21, 0x51, P3 ;  /* 0x000000511500780c */ /* 0x000fe40001f61670 */
[----:B------:R-:W-:-:S02]  /*5b10*/  FSEL R175, R175, -INF , !P1 ;  /* 0xff800000afaf7808 */ /* 0x000fc40004800000 */
[----:B------:R-:W-:Y:S02]  /*5b20*/  LOP3.LUT P1, RZ, R17, 0x800, RZ, 0xc0, !PT ;  /* 0x0000080011ff7812 */ /* 0x000fe4000782c0ff */
[----:B-1----:R-:W-:Y:S02]  /*5b30*/  FMNMX.FTZ R15, R13, R10, !PT ;  /* 0x0000000a0d0f7209 */ /* 0x002fe40007810000 */
[C---:B------:R-:W-:Y:S02]  /*5b40*/  ISETP.GT.AND P1, PT, R20.reuse, 0x30, !P1 ;  /* 0x000000301400780c */ /* 0x040fe40004f24270 */
[----:B------:R-:W-:Y:S01]  /*5b50*/  ISETP.GT.AND P4, PT, R20, 0x51, !P4 ;  /* 0x000000511400780c */ /* 0x000fe20006784270 */
[----:B------:R-:W1:Y:S01]  /*5b60*/  SHFL.BFLY PT, R10, R15, 0x1, 0x1f ;  /* 0x0c201f000f0a7f89 */ /* 0x000e6200000e0000 */
[----:B------:R-:W-:Y:S02]  /*5b70*/  ISETP.LT.OR P1, PT, R21, 0x31, P1 ;  /* 0x000000311500780c */ /* 0x000fe40000f21670 */
[----:B------:R-:W-:-:S02]  /*5b80*/  FSEL R194, R194, -INF , !P3 ;  /* 0xff800000c2c27808 */ /* 0x000fc40005800000 */
[----:B------:R-:W-:Y:S02]  /*5b90*/  FSEL R178, R178, -INF , !P1 ;  /* 0xff800000b2b27808 */ /* 0x000fe40004800000 */
[----:B------:R-:W-:Y:S02]  /*5ba0*/  LOP3.LUT P1, RZ, R17, 0x400, RZ, 0xc0, !PT ;  /* 0x0000040011ff7812 */ /* 0x000fe4000782c0ff */
[C---:B------:R-:W-:Y:S02]  /*5bb0*/  ISETP.GT.AND P5, PT, R20.reuse, 0x58, !P5 ;  /* 0x000000581400780c */ /* 0x040fe40006fa4270 */
[----:B------:R-:W-:Y:S02]  /*5bc0*/  ISETP.GT.AND P1, PT, R20, 0x31, !P1 ;  /* 0x000000311400780c */ /* 0x000fe40004f24270 */
[C---:B------:R-:W-:Y:S02]  /*5bd0*/  ISETP.LT.OR P4, PT, R21.reuse, 0x52, P4 ;  /* 0x000000521500780c */ /* 0x040fe40002781670 */
[----:B------:R-:W-:-:S02]  /*5be0*/  ISETP.LT.OR P1, PT, R21, 0x32, P1 ;  /* 0x000000321500780c */ /* 0x000fc40000f21670 */
[----:B------:R-:W-:Y:S02]  /*5bf0*/  ISETP.LT.OR P5, PT, R21, 0x59, P5 ;  /* 0x000000591500780c */ /* 0x000fe40002fa1670 */
[----:B------:R-:W-:Y:S02]  /*5c00*/  FSEL R179, R179, -INF , !P1 ;  /* 0xff800000b3b37808 */ /* 0x000fe40004800000 */
[----:B------:R-:W-:Y:S02]  /*5c10*/  LOP3.LUT P1, RZ, R17, 0x200, RZ, 0xc0, !PT ;  /* 0x0000020011ff7812 */ /* 0x000fe4000782c0ff */
[----:B------:R-:W-:Y:S02]  /*5c20*/  FSEL R195, R195, -INF , !P4 ;  /* 0xff800000c3c37808 */ /* 0x000fe40006000000 */
[----:B------:R-:W-:Y:S02]  /*5c30*/  ISETP.GT.AND P1, PT, R20, 0x38, !P1 ;  /* 0x000000381400780c */ /* 0x000fe40004f24270 */
[----:B-1----:R-:W-:-:S02]  /*5c40*/  FMNMX.FTZ R10, R15, R10, !PT ;  /* 0x0000000a0f0a7209 */ /* 0x002fc40007810000 */
[----:B------:R-:W-:Y:S02]  /*5c50*/  ISETP.LT.OR P1, PT, R21, 0x39, P1 ;  /* 0x000000391500780c */ /* 0x000fe40000f21670 */
[----:B------:R-:W-:Y:S01]  /*5c60*/  FSEL R198, R198, -INF , !P5 ;  /* 0xff800000c6c67808 */ /* 0x000fe20006800000 */
[----:B------:R-:W-:Y:S01]  /*5c70*/  FMUL.FTZ R14, R10, UR6 ;  /* 0x000000060a0e7c20 */ /* 0x000fe20008410000 */
[----:B------:R-:W-:Y:S02]  /*5c80*/  FSEL R182, R182, -INF , !P1 ;  /* 0xff800000b6b67808 */ /* 0x000fe40004800000 */
[----:B------:R-:W-:-:S04]  /*5c90*/  LOP3.LUT P1, RZ, R17, 0x100, RZ, 0xc0, !PT ;  /* 0x0000010011ff7812 */ /* 0x000fc8000782c0ff */
[----:B------:R-:W-:-:S04]  /*5ca0*/  ISETP.GT.AND P1, PT, R20, 0x39, !P1 ;  /* 0x000000391400780c */ /* 0x000fc80004f24270 */
[----:B------:R-:W-:-:S04]  /*5cb0*/  ISETP.LT.OR P1, PT, R21, 0x3a, P1 ;  /* 0x0000003a1500780c */ /* 0x000fc80000f21670 */
        /* <DEDUP_REMOVED lines=9> */
[----:B------:R-:W-:Y:S02]  /*5d50*/  ISETP.GT.AND P1, PT, R20, 0x48, !P6 ;  /* 0x000000481400780c */ /* 0x000fe40007724270 */
[----:B------:R-:W-:Y:S02]  /*5d60*/  LOP3.LUT P6, RZ, R17, 0x40000, RZ, 0xc0, !PT ;  /* 0x0004000011ff7812 */ /* 0x000fe400078cc0ff */
[----:B------:R-:W-:-:S04]  /*5d70*/  ISETP.LT.OR P1, PT, R21, 0x49, P1 ;  /* 0x000000491500780c */ /* 0x000fc80000f21670 */
[----:B------:R-:W-:Y:S02]  /*5d80*/  FSEL R190, R190, -INF , !P1 ;  /* 0xff800000bebe7808 */ /* 0x000fe40004800000 */
[C---:B------:R-:W-:Y:S02]  /*5d90*/  ISETP.GT.AND P1, PT, R20.reuse, RZ, !P6 ;  /* 0x000000ff1400720c */ /* 0x040fe40007724270 */
[----:B------:R-:W-:Y:S02]  /*5da0*/  LOP3.LUT P6, RZ, R17, 0x1, RZ, 0xc0, !PT ;  /* 0x0000000111ff7812 */ /* 0x000fe400078cc0ff */
[----:B------:R-:W-:Y:S02]  /*5db0*/  ISETP.LT.OR P1, PT, R21, 0x1, P1 ;  /* 0x000000011500780c */ /* 0x000fe40000f21670 */
[----:B------:R-:W-:Y:S02]  /*5dc0*/  ISETP.GT.AND P2, PT, R20, 0x59, !P6 ;  /* 0x000000591400780c */ /* 0x000fe40007744270 */
[----:B------:R-:W-:-:S02]  /*5dd0*/  FSEL R11, R154, -INF , !P1 ;  /* 0xff8000009a0b7808 */ /* 0x000fc40004800000 */
[----:B------:R-:W-:Y:S02]  /*5de0*/  FSETP.NEU.FTZ.AND P1, PT, R10, -INF , PT ;  /* 0xff8000000a00780b */ /* 0x000fe40003f3d000 */
[----:B------:R-:W-:Y:S02]  /*5df0*/  FMNMX.FTZ R154, R11, R6, !PT ;  /* 0x000000060b9a7209 */ /* 0x000fe40007810000 */
[----:B------:R-:W-:Y:S02]  /*5e00*/  FSEL R14, R14, RZ, P1 ;  /* 0x000000ff0e0e7208 */ /* 0x000fe40000800000 */
[----:B------:R-:W-:Y:S02]  /*5e10*/  FMNMX.FTZ R15, R155, R154, !PT ;  /* 0x0000009a9b0f7209 */ /* 0x000fe40007810000 */
[----:B------:R-:W-:Y:S01]  /*5e20*/  ISETP.LT.OR P2, PT, R21, 0x5a, P2 ;  /* 0x0000005a1500780c */ /* 0x000fe20001741670 */
[--C-:B------:R-:W-:Y:S01]  /*5e30*/  FFMA.FTZ R203, R156, UR6, -R14.reuse ;  /* 0x000000069ccb7c23 */ /* 0x100fe2000801080e */
[----:B------:R-:W-:Y:S01]  /*5e40*/  FMNMX.FTZ R154, R158, R15, !PT ;  /* 0x0000000f9e9a7209 */ /* 0x000fe20007810000 */
[--C-:B------:R-:W-:Y:S01]  /*5e50*/  FFMA.FTZ R13, R153, UR6, -R14.reuse ;  /* 0x00000006990d7c23 */ /* 0x100fe2000801080e */
[--C-:B------:R-:W-:Y:S01]  /*5e60*/  FFMA.FTZ R204, R160, UR6, -R14.reuse ;  /* 0x00000006a0cc7c23 */ /* 0x100fe2000801080e */
[----:B------:R-:W-:Y:S01]  /*5e70*/  FSEL R199, R199, -INF , !P2 ;  /* 0xff800000c7c77808 */ /* 0x000fe20005000000 */
[--C-:B------:R-:W-:Y:S01]  /*5e80*/  FFMA.FTZ R152, R215, UR6, -R14.reuse ;  /* 0x00000006d7987c23 */ /* 0x100fe2000801080e */
[----:B------:R-:W-:Y:S01]  /*5e90*/  FMNMX.FTZ R15, R159, R154, !PT ;  /* 0x0000009a9f0f7209 */ /* 0x000fe20007810000 */
[--C-:B------:R-:W-:Y:S01]  /*5ea0*/  FFMA.FTZ R196, R196, UR6, -R14.reuse ;  /* 0x00000006c4c47c23 */ /* 0x100fe2000801080e */
[----:B------:R1:W-:Y:S02]  /*5eb0*/  MUFU.EX2 R154, R203 ;  /* 0x000000cb009a7308 */ /* 0x0003e40000000800 */
[----:B------:R-:W-:Y:S01]  /*5ec0*/  FMNMX.FTZ R156, R162, R15, !PT ;  /* 0x0000000fa29c7209 */ /* 0x000fe20007810000 */
[----:B------:R-:W-:-:S03]  /*5ed0*/  FFMA.FTZ R15, R157, UR6, -R14 ;  /* 0x000000069d0f7c23 */ /* 0x000fc6000801080e */
[----:B------:R-:W-:Y:S02]  /*5ee0*/  FMNMX.FTZ R153, R163, R156, !PT ;  /* 0x0000009ca3997209 */ /* 0x000fe40007810000 */
[----:B------:R-:W-:Y:S01]  /*5ef0*/  MUFU.EX2 R152, R152 ;  /* 0x0000009800987308 */ /* 0x000fe20000000800 */
[----:B-1----:R-:W-:Y:S01]  /*5f00*/  FFMA.FTZ R203, R165, UR6, -R14 ;  /* 0x00000006a5cb7c23 */ /* 0x002fe2000801080e */
[----:B------:R-:W-:-:S04]  /*5f10*/  FMNMX.FTZ R156, R166, R153, !PT ;  /* 0x00000099a69c7209 */ /* 0x000fc80007810000 */
[----:B------:R-:W-:Y:S02]  /*5f20*/  FMNMX.FTZ R153, R167, R156, !PT ;  /* 0x0000009ca7997209 */ /* 0x000fe40007810000 */
[----:B------:R1:W-:Y:S02]  /*5f30*/  MUFU.EX2 R156, R204 ;  /* 0x000000cc009c7308 */ /* 0x0003e40000000800 */
[----:B------:R-:W-:Y:S01]  /*5f40*/  FMNMX.FTZ R160, R170, R153, !PT ;  /* 0x00000099aaa07209 */ /* 0x000fe20007810000 */
[----:B------:R-:W-:-:S03]  /*5f50*/  FFMA.FTZ R153, R161, UR6, -R14 ;  /* 0x00000006a1997c23 */ /* 0x000fc6000801080e */
[----:B------:R-:W-:Y:S02]  /*5f60*/  FMNMX.FTZ R157, R171, R160, !PT ;  /* 0x000000a0ab9d7209 */ /* 0x000fe40007810000 */
[----:B------:R-:W-:Y:S01]  /*5f70*/  MUFU.EX2 R13, R13 ;  /* 0x0000000d000d7308 */ /* 0x000fe20000000800 */
[--C-:B-1----:R-:W-:Y:S01]  /*5f80*/  FFMA.FTZ R204, R169, UR6, -R14.reuse ;  /* 0x00000006a9cc7c23 */ /* 0x102fe2000801080e */
[----:B------:R-:W-:Y:S01]  /*5f90*/  FMNMX.FTZ R160, R174, R157, !PT ;  /* 0x0000009daea07209 */ /* 0x000fe20007810000 */
[----:B------:R-:W-:-:S03]  /*5fa0*/  FFMA.FTZ R157, R164, UR6, -R14 ;  /* 0x00000006a49d7c23 */ /* 0x000fc6000801080e */
[----:B------:R-:W-:Y:S02]  /*5fb0*/  FMNMX.FTZ R161, R175, R160, !PT ;  /* 0x000000a0afa17209 */ /* 0x000fe40007810000 */
[----:B------:R-:W-:Y:S02]  /*5fc0*/  MUFU.EX2 R15, R15 ;  /* 0x0000000f000f7308 */ /* 0x000fe40000000800 */
[----:B------:R-:W-:-:S04]  /*5fd0*/  FMNMX.FTZ R160, R178, R161, !PT ;  /* 0x000000a1b2a07209 */ /* 0x000fc80007810000 */
[----:B------:R-:W-:Y:S02]  /*5fe0*/  FMNMX.FTZ R161, R179, R160, !PT ;  /* 0x000000a0b3a17209 */ /* 0x000fe40007810000 */
[----:B------:R-:W-:Y:S02]  /*5ff0*/  MUFU.EX2 R153, R153 ;  /* 0x0000009900997308 */ /* 0x000fe40000000800 */
[----:B------:R-:W-:Y:S01]  /*6000*/  FMNMX.FTZ R164, R182, R161, !PT ;  /* 0x000000a1b6a47209 */ /* 0x000fe20007810000 */
[----:B------:R-:W-:-:S03]  /*6010*/  FFMA.FTZ R161, R168, UR6, -R14 ;  /* 0x00000006a8a17c23 */ /* 0x000fc6000801080e */
[----:B------:R-:W-:Y:S02]  /*6020*/  FMNMX.FTZ R165, R183, R164, !PT ;  /* 0x000000a4b7a57209 */ /* 0x000fe40007810000 */
[----:B------:R-:W-:Y:S02]  /*6030*/  MUFU.EX2 R157, R157 ;  /* 0x0000009d009d7308 */ /* 0x000fe40000000800 */
[----:B------:R-:W-:-:S04]  /*6040*/  FMNMX.FTZ R164, R186, R165, !PT ;  /* 0x000000a5baa47209 */ /* 0x000fc80007810000 */
[----:B------:R-:W-:Y:S02]  /*6050*/  FMNMX.FTZ R165, R187, R164, !PT ;  /* 0x000000a4bba57209 */ /* 0x000fe40007810000 */
[----:B------:R1:W-:Y:S02]  /*6060*/  MUFU.EX2 R164, R204 ;  /* 0x000000cc00a47308 */ /* 0x0003e40000000800 */
[----:B------:R-:W-:Y:S01]  /*6070*/  FMNMX.FTZ R168, R190, R165, !PT ;  /* 0x000000a5bea87209 */ /* 0x000fe20007810000 */
[--C-:B------:R-:W-:Y:S01]  /*6080*/  FFMA.FTZ R165, R172, UR6, -R14.reuse ;  /* 0x00000006aca57c23 */ /* 0x100fe2000801080e */
[--C-:B------:R-:W-:Y:S02]  /*6090*/  FFMA.FTZ R172, R177, UR6, -R14.reuse ;  /* 0x00000006b1ac7c23 */ /* 0x100fe4000801080e */
[----:B------:R-:W-:Y:S01]  /*60a0*/  FMNMX.FTZ R169, R191, R168, !PT ;  /* 0x000000a8bfa97209 */ /* 0x000fe20007810000 */
[--C-:B------:R-:W-:Y:S01]  /*60b0*/  FFMA.FTZ R168, R173, UR6, -R14.reuse ;  /* 0x00000006ada87c23 */ /* 0x100fe2000801080e */
[--C-:B------:R-:W-:Y:S01]  /*60c0*/  FFMA.FTZ R173, R184, UR6, -R14.reuse ;  /* 0x00000006b8ad7c23 */ /* 0x100fe2000801080e */
[--C-:B------:R-:W-:Y:S01]  /*60d0*/  FFMA.FTZ R184, R189, UR6, -R14.reuse ;  /* 0x00000006bdb87c23 */ /* 0x100fe2000801080e */
[----:B------:R-:W-:Y:S01]  /*60e0*/  FMNMX.FTZ R20, R194, R169, !PT ;  /* 0x000000a9c2147209 */ /* 0x000fe20007810000 */
[--C-:B------:R-:W-:Y:S01]  /*60f0*/  FFMA.FTZ R169, R180, UR6, -R14.reuse ;  /* 0x00000006b4a97c23 */ /* 0x100fe2000801080e */
[----:B------:R-:W-:Y:S01]  /*6100*/  FFMA.FTZ R180, R185, UR6, -R14 ;  /* 0x00000006b9b47c23 */ /* 0x000fe2000801080e */
[----:B------:R-:W-:Y:S01]  /*6110*/  FSEL R189, R10, RZ, P1 ;  /* 0x000000ff0abd7208 */ /* 0x000fe20000800000 */
[----:B------:R-:W-:Y:S01]  /*6120*/  MUFU.EX2 R160, R203 ;  /* 0x000000cb00a07308 */ /* 0x000fe20000000800 */
[----:B------:R-:W-:-:S03]  /*6130*/  FMNMX.FTZ R21, R195, R20, !PT ;  /* 0x00000014c3157209 */ /* 0x000fc60007810000 */
[----:B------:R-:W-:Y:S01]  /*6140*/  FADD.FTZ R189, -R189, R2 ;  /* 0x00000002bdbd7221 */ /* 0x000fe20000010100 */
[----:B------:R-:W-:Y:S01]  /*6150*/  FMNMX.FTZ R20, R198, R21, !PT ;  /* 0x00000015c6147209 */ /* 0x000fe20007810000 */
[--C-:B------:R-:W-:Y:S01]  /*6160*/  FFMA.FTZ R21, R176, UR6, -R14.reuse ;  /* 0x00000006b0157c23 */ /* 0x100fe2000801080e */
[--C-:B------:R-:W-:Y:S01]  /*6170*/  FFMA.FTZ R176, R181, UR6, -R14.reuse ;  /* 0x00000006b5b07c23 */ /* 0x100fe2000801080e */
[--C-:B------:R-:W-:Y:S01]  /*6180*/  FFMA.FTZ R181, R192, UR6, -R14.reuse ;  /* 0x00000006c0b57c23 */ /* 0x100fe2000801080e */
[----:B------:R-:W-:Y:S01]  /*6190*/  FMNMX.FTZ R20, R199, R20, !PT ;  /* 0x00000014c7147209 */ /* 0x000fe20007810000 */
[----:B------:R-:W-:Y:S04]  /*61a0*/  MUFU.EX2 R161, R161 ;  /* 0x000000a100a17308 */ /* 0x000fe80000000800 */
[----:B------:R-:W2:Y:S04]  /*61b0*/  SHFL.BFLY PT, R177, R20, 0x2, 0x1f ;  /* 0x0c401f0014b17f89 */ /* 0x000ea800000e0000 */
[----:B------:R-:W-:Y:S08]  /*61c0*/  MUFU.EX2 R165, R165 ;  /* 0x000000a500a57308 */ /* 0x000ff00000000800 */
[----:B------:R-:W-:Y:S08]  /*61d0*/  MUFU.EX2 R168, R168 ;  /* 0x000000a800a87308 */ /* 0x000ff00000000800 */
[----:B------:R-:W-:Y:S01]  /*61e0*/  MUFU.EX2 R21, R21 ;  /* 0x0000001500157308 */ /* 0x000fe20000000800 */
[----:B--2---:R-:W-:Y:S01]  /*61f0*/  FMNMX.FTZ R185, R20, R177, !PT ;  /* 0x000000b114b97209 */ /* 0x004fe20007810000 */
[--C-:B------:R-:W-:Y:S01]  /*6200*/  FFMA.FTZ R177, R188, UR6, -R14.reuse ;  /* 0x00000006bcb17c23 */ /* 0x100fe2000801080e */
[----:B------:R-:W-:-:S05]  /*6210*/  FFMA.FTZ R188, R193, UR6, -R14 ;  /* 0x00000006c1bc7c23 */ /* 0x000fca000801080e */
[----:B------:R-:W-:Y:S01]  /*6220*/  MUFU.EX2 R172, R172 ;  /* 0x000000ac00ac7308 */ /* 0x000fe20000000800 */
[----:B------:R-:W2:Y:S07]  /*6230*/  SHFL.BFLY PT, R20, R185, 0x1, 0x1f ;  /* 0x0c201f00b9147f89 */ /* 0x000eae00000e0000 */
[----:B------:R-:W-:Y:S08]  /*6240*/  MUFU.EX2 R169, R169 ;  /* 0x000000a900a97308 */ /* 0x000ff00000000800 */
[----:B------:R-:W-:Y:S08]  /*6250*/  MUFU.EX2 R176, R176 ;  /* 0x000000b000b07308 */ /* 0x000ff00000000800 */
[----:B------:R-:W-:Y:S01]  /*6260*/  MUFU.EX2 R173, R173 ;  /* 0x000000ad00ad7308 */ /* 0x000fe20000000800 */
[----:B--2---:R-:W-:Y:S01]  /*6270*/  FMNMX.FTZ R20, R185, R20, !PT ;  /* 0x00000014b9147209 */ /* 0x004fe20007810000 */
[----:B------:R-:W-:Y:S01]  /*6280*/  FMUL.FTZ R185, R189, UR6 ;  /* 0x00000006bdb97c20 */ /* 0x000fe20008410000 */
[----:B------:R-:W-:-:S02]  /*6290*/  FFMA.FTZ R189, R197, UR6, -R14 ;  /* 0x00000006c5bd7c23 */ /* 0x000fc4000801080e */
[C---:B------:R-:W-:Y:S01]  /*62a0*/  FSETP.NEU.FTZ.AND P1, PT, R20.reuse, -INF , PT ;  /* 0xff8000001400780b */ /* 0x040fe20003f3d000 */
[----:B-1----:R-:W-:Y:S02]  /*62b0*/  FMUL.FTZ R204, R20, UR6 ;  /* 0x0000000614cc7c20 */ /* 0x002fe40008410000 */
[----:B------:R-:W1:Y:S03]  /*62c0*/  MUFU.EX2 R185, R185 ;  /* 0x000000b900b97308 */ /* 0x000e660000000800 */
[----:B------:R-:W-:-:S05]  /*62d0*/  FSEL R204, R204, RZ, P1 ;  /* 0x000000ffcccc7208 */ /* 0x000fca0000800000 */
        /* <DEDUP_REMOVED lines=9> */
[----:B-1----:R-:W-:Y:S01]  /*6370*/  FFMA.FTZ R192, R185, R3, R152 ;  /* 0x00000003b9c07223 */ /* 0x002fe20000010098 */
[----:B------:R-:W-:Y:S01]  /*6380*/  MUFU.EX2 R177, R177 ;  /* 0x000000b100b17308 */ /* 0x000fe20000000800 */
[----:B------:R-:W-:Y:S01]  /*6390*/  F2FP.F16.F32.PACK_AB R152, R13, R152 ;  /* 0x000000980d98723e */ /* 0x000fe200000000ff */
[----:B------:R-:W-:Y:S01]  /*63a0*/  FFMA.FTZ R183, R183, UR6, -R204 ;  /* 0x00000006b7b77c23 */ /* 0x000fe200080108cc */
[----:B------:R-:W-:Y:S01]  /*63b0*/  FADD.FTZ R3, R13, R192 ;  /* 0x000000c00d037221 */ /* 0x000fe20000010000 */
[--C-:B------:R-:W-:Y:S01]  /*63c0*/  FFMA.FTZ R192, R159, UR6, -R204.reuse ;  /* 0x000000069fc07c23 */ /* 0x100fe200080108cc */
[--C-:B------:R-:W-:Y:S01]  /*63d0*/  FFMA.FTZ R159, R162, UR6, -R204.reuse ;  /* 0x00000006a29f7c23 */ /* 0x100fe200080108cc */
[--C-:B------:R-:W-:Y:S01]  /*63e0*/  FFMA.FTZ R186, R186, UR6, -R204.reuse ;  /* 0x00000006baba7c23 */ /* 0x100fe200080108cc */
[----:B------:R-:W-:Y:S01]  /*63f0*/  FADD.FTZ R158, R154, R3 ;  /* 0x000000039a9e7221 */ /* 0x000fe20000010000 */
[----:B------:R-:W1:Y:S01]  /*6400*/  MUFU.EX2 R184, R184 ;  /* 0x000000b800b87308 */ /* 0x000e620000000800 */
[----:B------:R-:W-:Y:S01]  /*6410*/  F2FP.F16.F32.PACK_AB R154, R15, R154 ;  /* 0x0000009a0f9a723e */ /* 0x000fe200000000ff */
[----:B------:R-:W-:Y:S01]  /*6420*/  FFMA.FTZ R187, R187, UR6, -R204 ;  /* 0x00000006bbbb7c23 */ /* 0x000fe200080108cc */
[----:B------:R-:W-:Y:S01]  /*6430*/  FADD.FTZ R3, R15, R158 ;  /* 0x0000009e0f037221 */ /* 0x000fe20000010000 */
[--C-:B------:R-:W-:Y:S01]  /*6440*/  FFMA.FTZ R191, R191, UR6, -R204.reuse ;  /* 0x00000006bfbf7c23 */ /* 0x100fe200080108cc */
[--C-:B------:R-:W-:Y:S01]  /*6450*/  FFMA.FTZ R194, R194, UR6, -R204.reuse ;  /* 0x00000006c2c27c23 */ /* 0x100fe200080108cc */
[--C-:B------:R-:W-:Y:S01]  /*6460*/  FFMA.FTZ R195, R195, UR6, -R204.reuse ;  /* 0x00000006c3c37c23 */ /* 0x100fe200080108cc */
[----:B------:R-:W-:Y:S01]  /*6470*/  FADD.FTZ R158, R156, R3 ;  /* 0x000000039c9e7221 */ /* 0x000fe20000010000 */
[----:B------:R2:W-:Y:S01]  /*6480*/  MUFU.EX2 R2, R196 ;  /* 0x000000c400027308 */ /* 0x0005e20000000800 */
[--C-:B------:R-:W-:Y:S01]  /*6490*/  FFMA.FTZ R198, R198, UR6, -R204.reuse ;  /* 0x00000006c6c67c23 */ /* 0x100fe200080108cc */
[----:B------:R-:W-:Y:S01]  /*64a0*/  FFMA.FTZ R199, R199, UR6, -R204 ;  /* 0x00000006c7c77c23 */ /* 0x000fe200080108cc */
[C---:B------:R-:W-:Y:S01]  /*64b0*/  FADD.FTZ R158, R153.reuse, R158 ;  /* 0x0000009e999e7221 */ /* 0x040fe20000010000 */
[----:B------:R-:W-:Y:S01]  /*64c0*/  F2FP.F16.F32.PACK_AB R156, R153, R156 ;  /* 0x0000009c999c723e */ /* 0x000fe200000000ff */
[-C--:B------:R-:W-:Y:S01]  /*64d0*/  FMUL.FTZ R24, R24, R185.reuse ;  /* 0x000000b918187220 */ /* 0x080fe20000410000 */
[----:B------:R-:W-:Y:S01]  /*64e0*/  FMUL.FTZ R25, R25, R185 ;  /* 0x000000b919197220 */ /* 0x000fe20000410000 */
[----:B------:R-:W-:Y:S01]  /*64f0*/  FADD.FTZ R3, R157, R158 ;  /* 0x0000009e9d037221 */ /* 0x000fe20000010000 */
[----:B------:R-:W-:Y:S01]  /*6500*/  MUFU.EX2 R181, R181 ;  /* 0x000000b500b57308 */ /* 0x000fe20000000800 */
[--C-:B--2---:R-:W-:Y:S01]  /*6510*/  FFMA.FTZ R196, R163, UR6, -R204.reuse ;  /* 0x00000006a3c47c23 */ /* 0x104fe200080108cc */
[----:B------:R-:W-:Y:S01]  /*6520*/  FFMA.FTZ R163, R166, UR6, -R204 ;  /* 0x00000006a6a37c23 */ /* 0x000fe200080108cc */
[----:B------:R-:W-:Y:S01]  /*6530*/  FADD.FTZ R158, R160, R3 ;  /* 0x00000003a09e7221 */ /* 0x000fe20000010000 */
[----:B------:R-:W-:Y:S01]  /*6540*/  F2FP.F16.F32.PACK_AB R166, R176, R169 ;  /* 0x000000a9b0a6723e */ /* 0x000fe200000000ff */
[-C--:B------:R-:W-:Y:S01]  /*6550*/  FMUL.FTZ R28, R28, R185.reuse ;  /* 0x000000b91c1c7220 */ /* 0x080fe20000410000 */
[-C--:B------:R-:W-:Y:S01]  /*6560*/  FMUL.FTZ R29, R29, R185.reuse ;  /* 0x000000b91d1d7220 */ /* 0x080fe20000410000 */
[----:B------:R-:W-:Y:S01]  /*6570*/  FADD.FTZ R3, R161, R158 ;  /* 0x0000009ea1037221 */ /* 0x000fe20000010000 */
[----:B------:R-:W-:Y:S01]  /*6580*/  MUFU.EX2 R188, R188 ;  /* 0x000000bc00bc7308 */ /* 0x000fe20000000800 */
[-C--:B------:R-:W-:Y:S01]  /*6590*/  FMUL.FTZ R32, R32, R185.reuse ;  /* 0x000000b920207220 */ /* 0x080fe20000410000 */
[-C--:B------:R-:W-:Y:S01]  /*65a0*/  FMUL.FTZ R33, R33, R185.reuse ;  /* 0x000000b921217220 */ /* 0x080fe20000410000 */
[----:B------:R-:W-:Y:S01]  /*65b0*/  FADD.FTZ R158, R164, R3 ;  /* 0x00000003a49e7221 */ /* 0x000fe20000010000 */
[----:B------:R-:W-:Y:S01]  /*65c0*/  FSEL R3, R20, RZ, P1 ;  /* 0x000000ff14037208 */ /* 0x000fe20000800000 */
[-C--:B------:R-:W-:Y:S01]  /*65d0*/  FMUL.FTZ R36, R36, R185.reuse ;  /* 0x000000b924247220 */ /* 0x080fe20000410000 */
[----:B------:R-:W-:Y:S01]  /*65e0*/  FMUL.FTZ R37, R37, R185 ;  /* 0x000000b925257220 */ /* 0x000fe20000410000 */
[----:B------:R-:W-:Y:S01]  /*65f0*/  FADD.FTZ R193, R165, R158 ;  /* 0x0000009ea5c17221 */ /* 0x000fe20000010000 */
[----:B------:R-:W-:Y:S01]  /*6600*/  MUFU.EX2 R11, R11 ;  /* 0x0000000b000b7308 */ /* 0x000fe20000000800 */
[----:B------:R-:W-:Y:S01]  /*6610*/  FADD.FTZ R3, -R3, R6 ;  /* 0x0000000603037221 */ /* 0x000fe20000010100 */
[--C-:B------:R-:W-:Y:S01]  /*6620*/  FFMA.FTZ R6, R167, UR6, -R204.reuse ;  /* 0x00000006a7067c23 */ /* 0x100fe200080108cc */
[----:B------:R-:W-:Y:S01]  /*6630*/  FADD.FTZ R158, R168, R193 ;  /* 0x000000c1a89e7221 */ /* 0x000fe20000010000 */
[----:B------:R-:W-:Y:S01]  /*6640*/  FFMA.FTZ R167, R170, UR6, -R204 ;  /* 0x00000006aaa77c23 */ /* 0x000fe200080108cc */
[----:B-1----:R-:W-:Y:S01]  /*6650*/  F2FP.F16.F32.PACK_AB R170, R184, R177 ;  /* 0x000000b1b8aa723e */ /* 0x002fe200000000ff */
[-C--:B------:R-:W-:Y:S01]  /*6660*/  FMUL.FTZ R40, R40, R185.reuse ;  /* 0x000000b928287220 */ /* 0x080fe20000410000 */
[----:B------:R-:W-:Y:S01]  /*6670*/  FADD.FTZ R193, R21, R158 ;  /* 0x0000009e15c17221 */ /* 0x000fe20000010000 */
[----:B------:R-:W-:Y:S01]  /*6680*/  FFMA.FTZ R158, R171, UR6, -R204 ;  /* 0x00000006ab9e7c23 */ /* 0x000fe200080108cc */
[----:B------:R-:W1:Y:S01]  /*6690*/  MUFU.EX2 R14, R14 ;  /* 0x0000000e000e7308 */ /* 0x000e620000000800 */
[-C--:B------:R-:W-:Y:S01]  /*66a0*/  FMUL.FTZ R41, R41, R185.reuse ;  /* 0x000000b929297220 */ /* 0x080fe20000410000 */
[----:B------:R-:W-:Y:S01]  /*66b0*/  FADD.FTZ R162, R172, R193 ;  /* 0x000000c1aca27221 */ /* 0x000fe20000010000 */
[-C--:B------:R-:W-:Y:S01]  /*66c0*/  FMUL.FTZ R44, R44, R185.reuse ;  /* 0x000000b92c2c7220 */ /* 0x080fe20000410000 */
[-C--:B------:R-:W-:Y:S01]  /*66d0*/  FMUL.FTZ R45, R45, R185.reuse ;  /* 0x000000b92d2d7220 */ /* 0x080fe20000410000 */
[-C--:B------:R-:W-:Y:S01]  /*66e0*/  FMUL.FTZ R48, R48, R185.reuse ;  /* 0x000000b930307220 */ /* 0x080fe20000410000 */
[----:B------:R-:W-:Y:S01]  /*66f0*/  FADD.FTZ R171, R169, R162 ;  /* 0x000000a2a9ab7221 */ /* 0x000fe20000010000 */
[-C--:B------:R-:W-:Y:S01]  /*6700*/  FMUL.FTZ R49, R49, R185.reuse ;  /* 0x000000b931317220 */ /* 0x080fe20000410000 */
[----:B------:R-:W-:Y:S01]  /*6710*/  MUFU.EX2 R155, R155 ;  /* 0x0000009b009b7308 */ /* 0x000fe20000000800 */
[-C--:B------:R-:W-:Y:S01]  /*6720*/  FMUL.FTZ R52, R52, R185.reuse ;  /* 0x000000b934347220 */ /* 0x080fe20000410000 */
[----:B------:R-:W-:Y:S01]  /*6730*/  FADD.FTZ R162, R176, R171 ;  /* 0x000000abb0a27221 */ /* 0x000fe20000010000 */
[----:B------:R-:W-:Y:S01]  /*6740*/  FMUL.FTZ R176, R3, UR6 ;  /* 0x0000000603b07c20 */ /* 0x000fe20008410000 */
[----:B------:R-:W-:Y:S01]  /*6750*/  FFMA.FTZ R171, R190, UR6, -R204 ;  /* 0x00000006beab7c23 */ /* 0x000fe200080108cc */
[-C--:B------:R-:W-:Y:S01]  /*6760*/  FMUL.FTZ R53, R53, R185.reuse ;  /* 0x000000b935357220 */ /* 0x080fe20000410000 */
[----:B------:R-:W-:Y:S01]  /*6770*/  FADD.FTZ R193, R173, R162 ;  /* 0x000000a2adc17221 */ /* 0x000fe20000010000 */
[----:B------:R-:W-:Y:S01]  /*6780*/  FMUL.FTZ R56, R56, R185 ;  /* 0x000000b938387220 */ /* 0x000fe20000410000 */
[----:B------:R-:W-:Y:S01]  /*6790*/  MUFU.EX2 R192, R192 ;  /* 0x000000c000c07308 */ /* 0x000fe20000000800 */
[----:B-1----:R-:W-:Y:S01]  /*67a0*/  F2FP.F16.F32.PACK_AB R153, R14, R11 ;  /* 0x0000000b0e99723e */ /* 0x002fe200000000ff */
[----:B------:R-:W-:Y:S01]  /*67b0*/  FADD.FTZ R162, R180, R193 ;  /* 0x000000c1b4a27221 */ /* 0x000fe20000010000 */
[-C--:B------:R-:W-:Y:S01]  /*67c0*/  FMUL.FTZ R57, R57, R185.reuse ;  /* 0x000000b939397220 */ /* 0x080fe20000410000 */
[-C--:B------:R-:W-:Y:S01]  /*67d0*/  FMUL.FTZ R60, R60, R185.reuse ;  /* 0x000000b93c3c7220 */ /* 0x080fe20000410000 */
[-C--:B------:R-:W-:Y:S01]  /*67e0*/  FMUL.FTZ R61, R61, R185.reuse ;  /* 0x000000b93d3d7220 */ /* 0x080fe20000410000 */
[----:B------:R-:W-:Y:S01]  /*67f0*/  FADD.FTZ R193, R177, R162 ;  /* 0x000000a2b1c17221 */ /* 0x000fe20000010000 */
[-C--:B------:R-:W-:Y:S01]  /*6800*/  FMUL.FTZ R64, R64, R185.reuse ;  /* 0x000000b940407220 */ /* 0x080fe20000410000 */
[----:B------:R-:W1:Y:S01]  /*6810*/  MUFU.EX2 R176, R176 ;  /* 0x000000b000b07308 */ /* 0x000e620000000800 */
[-C--:B------:R-:W-:Y:S01]  /*6820*/  FMUL.FTZ R65, R65, R185.reuse ;  /* 0x000000b941417220 */ /* 0x080fe20000410000 */
[----:B------:R-:W-:Y:S01]  /*6830*/  FADD.FTZ R162, R184, R193 ;  /* 0x000000c1b8a27221 */ /* 0x000fe20000010000 */
[-C--:B------:R-:W-:Y:S01]  /*6840*/  FMUL.FTZ R68, R68, R185.reuse ;  /* 0x000000b944447220 */ /* 0x080fe20000410000 */
[-C--:B------:R-:W-:Y:S01]  /*6850*/  FMUL.FTZ R69, R69, R185.reuse ;  /* 0x000000b945457220 */ /* 0x080fe20000410000 */
[----:B------:R-:W-:Y:S01]  /*6860*/  FMUL.FTZ R72, R72, R185 ;  /* 0x000000b948487220 */ /* 0x000fe20000410000 */
[----:B------:R-:W-:Y:S01]  /*6870*/  FADD.FTZ R15, R181, R162 ;  /* 0x000000a2b50f7221 */ /* 0x000fe20000010000 */
[----:B------:R-:W-:Y:S01]  /*6880*/  F2FP.F16.F32.PACK_AB R162, R168, R165 ;  /* 0x000000a5a8a2723e */ /* 0x000fe200000000ff */
[----:B------:R2:W-:Y:S01]  /*6890*/  MUFU.EX2 R13, R174 ;  /* 0x000000ae000d7308 */ /* 0x0005e20000000800 */
[----:B------:R-:W-:Y:S01]  /*68a0*/  F2FP.F16.F32.PACK_AB R168, R180, R173 ;  /* 0x000000adb4a8723e */ /* 0x000fe200000000ff */
[----:B------:R-:W-:Y:S01]  /*68b0*/  FADD.FTZ R15, R188, R15 ;  /* 0x0000000fbc0f7221 */ /* 0x000fe20000010000 */
[-C--:B------:R-:W-:Y:S01]  /*68c0*/  FMUL.FTZ R73, R73, R185.reuse ;  /* 0x000000b949497220 */ /* 0x080fe20000410000 */
[-C--:B------:R-:W-:Y:S01]  /*68d0*/  FMUL.FTZ R76, R76, R185.reuse ;  /* 0x000000b94c4c7220 */ /* 0x080fe20000410000 */
[-C--:B------:R-:W-:Y:S01]  /*68e0*/  FMUL.FTZ R77, R77, R185.reuse ;  /* 0x000000b94d4d7220 */ /* 0x080fe20000410000 */
[-C--:B------:R-:W-:Y:S01]  /*68f0*/  FMUL.FTZ R80, R80, R185.reuse ;  /* 0x000000b950507220 */ /* 0x080fe20000410000 */
[-C--:B------:R-:W-:Y:S01]  /*6900*/  FMUL.FTZ R81, R81, R185.reuse ;  /* 0x000000b951517220 */ /* 0x080fe20000410000 */
[----:B------:R-:W3:Y:S01]  /*6910*/  MUFU.EX2 R159, R159 ;  /* 0x0000009f009f7308 */ /* 0x000ee20000000800 */
[----:B--2---:R-:W-:Y:S01]  /*6920*/  FADD.FTZ R174, R2, R15 ;  /* 0x0000000f02ae7221 */ /* 0x004fe20000010000 */
[----:B-1----:R-:W-:Y:S01]  /*6930*/  FFMA.FTZ R15, R176, R0, R11 ;  /* 0x00000000b00f7223 */ /* 0x002fe2000001000b */
        /* <DEDUP_REMOVED lines=13> */
[----:B------:R-:W2:Y:S01]  /*6a10*/  MUFU.EX2 R163, R163 ;  /* 0x000000a300a37308 */ /* 0x000ea20000000800 */
[-C--:B------:R-:W-:Y:S01]  /*6a20*/  FMUL.FTZ R101, R101, R185.reuse ;  /* 0x000000b965657220 */ /* 0x080fe20000410000 */
[----:B---3--:R-:W-:Y:S01]  /*6a30*/  FADD.FTZ R15, R159, R0 ;  /* 0x000000009f0f7221 */ /* 0x008fe20000010000 */
[-C--:B------:R-:W-:Y:S01]  /*6a40*/  FMUL.FTZ R104, R104, R185.reuse ;  /* 0x000000b968687220 */ /* 0x080fe20000410000 */
[-C--:B------:R-:W-:Y:S01]  /*6a50*/  FMUL.FTZ R105, R105, R185.reuse ;  /* 0x000000b969697220 */ /* 0x080fe20000410000 */
[-C--:B------:R-:W-:Y:S01]  /*6a60*/  FMUL.FTZ R108, R108, R185.reuse ;  /* 0x000000b96c6c7220 */ /* 0x080fe20000410000 */
[-C--:B------:R-:W-:Y:S01]  /*6a70*/  FMUL.FTZ R109, R109, R185.reuse ;  /* 0x000000b96d6d7220 */ /* 0x080fe20000410000 */
[-C--:B------:R-:W-:Y:S01]  /*6a80*/  FMUL.FTZ R112, R112, R185.reuse ;  /* 0x000000b970707220 */ /* 0x080fe20000410000 */
[----:B------:R-:W-:Y:S01]  /*6a90*/  MUFU.EX2 R6, R6 ;  /* 0x0000000600067308 */ /* 0x000fe20000000800 */
[----:B-1----:R-:W-:Y:S01]  /*6aa0*/  FADD.FTZ R0, R196, R15 ;  /* 0x0000000fc4007221 */ /* 0x002fe20000010000 */
[-C--:B------:R-:W-:Y:S01]  /*6ab0*/  FMUL.FTZ R113, R113, R185.reuse ;  /* 0x000000b971717220 */ /* 0x080fe20000410000 */
[-C--:B------:R-:W-:Y:S01]  /*6ac0*/  FMUL.FTZ R116, R116, R185.reuse ;  /* 0x000000b974747220 */ /* 0x080fe20000410000 */
[-C--:B------:R-:W-:Y:S01]  /*6ad0*/  FMUL.FTZ R117, R117, R185.reuse ;  /* 0x000000b975757220 */ /* 0x080fe20000410000 */
[-C--:B------:R-:W-:Y:S01]  /*6ae0*/  FMUL.FTZ R120, R120, R185.reuse ;  /* 0x000000b978787220 */ /* 0x080fe20000410000 */
[-C--:B------:R-:W-:Y:S01]  /*6af0*/  FMUL.FTZ R121, R121, R185.reuse ;  /* 0x000000b979797220 */ /* 0x080fe20000410000 */
[-C--:B------:R-:W-:Y:S01]  /*6b00*/  FMUL.FTZ R124, R124, R185.reuse ;  /* 0x000000b97c7c7220 */ /* 0x080fe20000410000 */
[----:B------:R-:W-:Y:S01]  /*6b10*/  MUFU.EX2 R167, R167 ;  /* 0x000000a700a77308 */ /* 0x000fe20000000800 */
[----:B--2---:R-:W-:Y:S01]  /*6b20*/  FADD.FTZ R15, R163, R0 ;  /* 0x00000000a30f7221 */ /* 0x004fe20000010000 */
        /* <DEDUP_REMOVED lines=13> */
[----:B------:R-:W-:Y:S01]  /*6c00*/  FMUL.FTZ R149, R149, R185 ;  /* 0x000000b995957220 */ /* 0x000fe20000410000 */
[----:B------:R2:W3:Y:S01]  /*6c10*/  MUFU.EX2 R190, R158 ;  /* 0x0000009e00be7308 */ /* 0x0004e20000000800 */
[----:B------:R-:W-:Y:S01]  /*6c20*/  F2FP.F16.F32.PACK_AB R155, R192, R155 ;  /* 0x0000009bc09b723e */ /* 0x000fe200000000ff */
[-C--:B------:R-:W-:Y:S01]  /*6c30*/  FMUL.FTZ R26, R26, R176.reuse ;  /* 0x000000b01a1a7220 */ /* 0x080fe20000410000 */
[-C--:B------:R-:W-:Y:S01]  /*6c40*/  FMUL.FTZ R27, R27, R176.reuse ;  /* 0x000000b01b1b7220 */ /* 0x080fe20000410000 */
[-C--:B------:R-:W-:Y:S01]  /*6c50*/  FMUL.FTZ R30, R30, R176.reuse ;  /* 0x000000b01e1e7220 */ /* 0x080fe20000410000 */
[-C--:B------:R-:W-:Y:S01]  /*6c60*/  FMUL.FTZ R31, R31, R176.reuse ;  /* 0x000000b01f1f7220 */ /* 0x080fe20000410000 */
[-C--:B------:R-:W-:Y:S01]  /*6c70*/  FMUL.FTZ R34, R34, R176.reuse ;  /* 0x000000b022227220 */ /* 0x080fe20000410000 */
[----:B------:R-:W-:Y:S01]  /*6c80*/  FMUL.FTZ R35, R35, R176 ;  /* 0x000000b023237220 */ /* 0x000fe20000410000 */
[----:B------:R-:W4:Y:S01]  /*6c90*/  MUFU.EX2 R204, R175 ;  /* 0x000000af00cc7308 */ /* 0x000f220000000800 */
[C---:B-1----:R-:W-:Y:S01]  /*6ca0*/  FADD.FTZ R3, R189.reuse, R174 ;  /* 0x000000aebd037221 */ /* 0x042fe20000010000 */
[----:B------:R-:W-:Y:S01]  /*6cb0*/  F2FP.F16.F32.PACK_AB R174, R189, R2 ;  /* 0x00000002bdae723e */ /* 0x000fe200000000ff */
[-C--:B------:R-:W-:Y:S01]  /*6cc0*/  FMUL.FTZ R38, R38, R176.reuse ;  /* 0x000000b026267220 */ /* 0x080fe20000410000 */
[----:B--2---:R-:W-:Y:S01]  /*6cd0*/  F2FP.F16.F32.PACK_AB R158, R160, R157 ;  /* 0x0000009da09e723e */ /* 0x004fe200000000ff */
[-C--:B------:R-:W-:Y:S01]  /*6ce0*/  FMUL.FTZ R39, R39, R176.reuse ;  /* 0x000000b027277220 */ /* 0x080fe20000410000 */
[----:B------:R-:W-:Y:S01]  /*6cf0*/  F2FP.F16.F32.PACK_AB R157, R196, R159 ;  /* 0x0000009fc49d723e */ /* 0x000fe200000000ff */
[-C--:B------:R-:W-:Y:S01]  /*6d00*/  FMUL.FTZ R42, R42, R176.reuse ;  /* 0x000000b02a2a7220 */ /* 0x080fe20000410000 */
[----:B------:R1:W2:Y:S01]  /*6d10*/  MUFU.EX2 R165, R178 ;  /* 0x000000b200a57308 */ /* 0x0002a20000000800 */
[----:B------:R-:W-:Y:S01]  /*6d20*/  F2FP.F16.F32.PACK_AB R159, R6, R163 ;  /* 0x000000a3069f723e */ /* 0x000fe200000000ff */
[-C--:B------:R-:W-:Y:S01]  /*6d30*/  FMUL.FTZ R43, R43, R176.reuse ;  /* 0x000000b02b2b7220 */ /* 0x080fe20000410000 */
[----:B------:R-:W-:Y:S01]  /*6d40*/  F2FP.F16.F32.PACK_AB R160, R164, R161 ;  /* 0x000000a1a4a0723e */ /* 0x000fe200000000ff */
[-C--:B------:R-:W-:Y:S01]  /*6d50*/  FMUL.FTZ R46, R46, R176.reuse ;  /* 0x000000b02e2e7220 */ /* 0x080fe20000410000 */
[----:B------:R-:W-:Y:S01]  /*6d60*/  F2FP.F16.F32.PACK_AB R164, R172, R21 ;  /* 0x00000015aca4723e */ /* 0x000fe200000000ff */
[-C--:B------:R-:W-:Y:S01]  /*6d70*/  FMUL.FTZ R47, R47, R176.reuse ;  /* 0x000000b02f2f7220 */ /* 0x080fe20000410000 */
[----:B---3--:R-:W-:Y:S01]  /*6d80*/  F2FP.F16.F32.PACK_AB R161, R190, R167 ;  /* 0x000000a7bea1723e */ /* 0x008fe200000000ff */
[----:B------:R-:W3:Y:S01]  /*6d90*/  MUFU.EX2 R2, R179 ;  /* 0x000000b300027308 */ /* 0x000ee20000000800 */
[----:B-1----:R-:W-:Y:S01]  /*6da0*/  FADD.FTZ R178, R6, R15 ;  /* 0x0000000f06b27221 */ /* 0x002fe20000010000 */
[----:B------:R-:W-:Y:S01]  /*6db0*/  F2FP.F16.F32.PACK_AB R172, R188, R181 ;  /* 0x000000b5bcac723e */ /* 0x000fe200000000ff */
[-C--:B------:R-:W-:Y:S01]  /*6dc0*/  FMUL.FTZ R50, R50, R176.reuse ;  /* 0x000000b032327220 */ /* 0x080fe20000410000 */
[----:B----4-:R-:W-:Y:S01]  /*6dd0*/  F2FP.F16.F32.PACK_AB R163, R204, R13 ;  /* 0x0000000dcca3723e */ /* 0x010fe200000000ff */
[----:B------:R-:W-:Y:S01]  /*6de0*/  FADD.FTZ R15, R167, R178 ;  /* 0x000000b2a70f7221 */ /* 0x000fe20000010000 */
[-C--:B------:R-:W-:Y:S01]  /*6df0*/  FMUL.FTZ R51, R51, R176.reuse ;  /* 0x000000b033337220 */ /* 0x080fe20000410000 */
[-C--:B------:R-:W-:Y:S01]  /*6e00*/  FMUL.FTZ R54, R54, R176.reuse ;  /* 0x000000b036367220 */ /* 0x080fe20000410000 */
[----:B------:R-:W1:Y:S01]  /*6e10*/  MUFU.EX2 R182, R182 ;  /* 0x000000b600b67308 */ /* 0x000e620000000800 */
[----:B------:R-:W-:Y:S01]  /*6e20*/  FADD.FTZ R178, R190, R15 ;  /* 0x0000000fbeb27221 */ /* 0x000fe20000010000 */
[-C--:B------:R-:W-:Y:S01]  /*6e30*/  FMUL.FTZ R55, R55, R176.reuse ;  /* 0x000000b037377220 */ /* 0x080fe20000410000 */
[-C--:B------:R-:W-:Y:S01]  /*6e40*/  FMUL.FTZ R58, R58, R176.reuse ;  /* 0x000000b03a3a7220 */ /* 0x080fe20000410000 */
[-C--:B------:R-:W-:Y:S01]  /*6e50*/  FMUL.FTZ R59, R59, R176.reuse ;  /* 0x000000b03b3b7220 */ /* 0x080fe20000410000 */
[----:B------:R-:W-:Y:S01]  /*6e60*/  FADD.FTZ R15, R13, R178 ;  /* 0x000000b20d0f7221 */ /* 0x000fe20000010000 */
[-C--:B------:R-:W-:Y:S01]  /*6e70*/  FMUL.FTZ R62, R62, R176.reuse ;  /* 0x000000b03e3e7220 */ /* 0x080fe20000410000 */
[-C--:B------:R-:W-:Y:S01]  /*6e80*/  FMUL.FTZ R63, R63, R176.reuse ;  /* 0x000000b03f3f7220 */ /* 0x080fe20000410000 */
[----:B------:R-:W4:Y:S01]  /*6e90*/  MUFU.EX2 R183, R183 ;  /* 0x000000b700b77308 */ /* 0x000f220000000800 */
[----:B------:R-:W-:Y:S01]  /*6ea0*/  FADD.FTZ R180, R204, R15 ;  /* 0x0000000fccb47221 */ /* 0x000fe20000010000 */
[-C--:B------:R-:W-:Y:S01]  /*6eb0*/  FMUL.FTZ R66, R66, R176.reuse ;  /* 0x000000b042427220 */ /* 0x080fe20000410000 */
[-C--:B------:R-:W-:Y:S01]  /*6ec0*/  FMUL.FTZ R67, R67, R176.reuse ;  /* 0x000000b043437220 */ /* 0x080fe20000410000 */
[-C--:B------:R-:W-:Y:S01]  /*6ed0*/  FMUL.FTZ R70, R70, R176.reuse ;  /* 0x000000b046467220 */ /* 0x080fe20000410000 */
[----:B--2---:R-:W-:Y:S01]  /*6ee0*/  FADD.FTZ R15, R165, R180 ;  /* 0x000000b4a50f7221 */ /* 0x004fe20000010000 */
[C---:B---3--:R-:W-:Y:S01]  /*6ef0*/  F2FP.F16.F32.PACK_AB R165, R2.reuse, R165 ;  /* 0x000000a502a5723e */ /* 0x048fe200000000ff */
[-C--:B------:R-:W-:Y:S01]  /*6f00*/  FMUL.FTZ R71, R71, R176.reuse ;  /* 0x000000b047477220 */ /* 0x080fe20000410000 */
[----:B------:R-:W2:Y:S01]  /*6f10*/  MUFU.EX2 R169, R186 ;  /* 0x000000ba00a97308 */ /* 0x000ea20000000800 */
[----:B------:R-:W-:Y:S01]  /*6f20*/  FADD.FTZ R15, R2, R15 ;  /* 0x0000000f020f7221 */ /* 0x000fe20000010000 */
[-C--:B------:R-:W-:Y:S01]  /*6f30*/  FMUL.FTZ R74, R74, R176.reuse ;  /* 0x000000b04a4a7220 */ /* 0x080fe20000410000 */
[-C--:B------:R-:W-:Y:S01]  /*6f40*/  FMUL.FTZ R75, R75, R176.reuse ;  /* 0x000000b04b4b7220 */ /* 0x080fe20000410000 */
[-C--:B------:R-:W-:Y:S01]  /*6f50*/  FMUL.FTZ R78, R78, R176.reuse ;  /* 0x000000b04e4e7220 */ /* 0x080fe20000410000 */
[----:B-1----:R-:W-:Y:S01]  /*6f60*/  FADD.FTZ R184, R182, R15 ;  /* 0x0000000fb6b87221 */ /* 0x002fe20000010000 */
[-C--:B------:R-:W-:Y:S01]  /*6f70*/  FMUL.FTZ R79, R79, R176.reuse ;  /* 0x000000b04f4f7220 */ /* 0x080fe20000410000 */
[----:B------:R-:W-:Y:S01]  /*6f80*/  FMUL.FTZ R82, R82, R176 ;  /* 0x000000b052527220 */ /* 0x000fe20000410000 */
[----:B------:R-:W1:Y:S01]  /*6f90*/  MUFU.EX2 R0, R187 ;  /* 0x000000bb00007308 */ /* 0x000e620000000800 */
[C---:B----4-:R-:W-:Y:S01]  /*6fa0*/  FADD.FTZ R184, R183.reuse, R184 ;  /* 0x000000b8b7b87221 */ /* 0x050fe20000010000 */
[----:B------:R-:W-:Y:S01]  /*6fb0*/  F2FP.F16.F32.PACK_AB R167, R183, R182 ;  /* 0x000000b6b7a7723e */ /* 0x000fe200000000ff */
        /* <DEDUP_REMOVED lines=14> */
[C---:B-1----:R-:W-:Y:S01]  /*70a0*/  FADD.FTZ R184, R0.reuse, R15 ;  /* 0x0000000f00b87221 */ /* 0x042fe20000010000 */
[----:B------:R-:W-:Y:S01]  /*70b0*/  F2FP.F16.F32.PACK_AB R169, R0, R169 ;  /* 0x000000a900a9723e */ /* 0x000fe200000000ff */
[-C--:B------:R-:W-:Y:S01]  /*70c0*/  FMUL.FTZ R106, R106, R176.reuse ;  /* 0x000000b06a6a7220 */ /* 0x080fe20000410000 */
[-C--:B------:R-:W-:Y:S01]  /*70d0*/  FMUL.FTZ R107, R107, R176.reuse ;  /* 0x000000b06b6b7220 */ /* 0x080fe20000410000 */
[-C--:B------:R-:W-:Y:S01]  /*70e0*/  FMUL.FTZ R110, R110, R176.reuse ;  /* 0x000000b06e6e7220 */ /* 0x080fe20000410000 */
[-C--:B------:R-:W-:Y:S01]  /*70f0*/  FMUL.FTZ R111, R111, R176.reuse ;  /* 0x000000b06f6f7220 */ /* 0x080fe20000410000 */
[-C--:B------:R-:W-:Y:S01]  /*7100*/  FMUL.FTZ R114, R114, R176.reuse ;  /* 0x000000b072727220 */ /* 0x080fe20000410000 */
[----:B------:R-:W1:Y:S01]  /*7110*/  MUFU.EX2 R173, R194 ;  /* 0x000000c200ad7308 */ /* 0x000e620000000800 */
        /* <DEDUP_REMOVED lines=24> */
[C---:B---3--:R-:W-:Y:S01]  /*72a0*/  FADD.FTZ R6, R180.reuse, R11 ;  /* 0x0000000bb4067221 */ /* 0x048fe20000010000 */
[----:B------:R-:W-:Y:S01]  /*72b0*/  F2FP.F16.F32.PACK_AB R173, R180, R173 ;  /* 0x000000adb4ad723e */ /* 0x000fe200000000ff */
[-C--:B------:R-:W-:Y:S01]  /*72c0*/  FMUL.FTZ R150, R150, R176.reuse ;  /* 0x000000b096967220 */ /* 0x080fe20000410000 */
[----:B------:R-:W-:Y:S01]  /*72d0*/  FMUL.FTZ R151, R151, R176 ;  /* 0x000000b097977220 */ /* 0x000fe20000410000 */
[----:B--2---:R-:W-:-:S04]  /*72e0*/  FADD.FTZ R11, R175, R6 ;  /* 0x00000006af0b7221 */ /* 0x004fc80000010000 */
[C---:B-1----:R-:W-:Y:S01]  /*72f0*/  FADD.FTZ R0, R184.reuse, R11 ;  /* 0x0000000bb8007221 */ /* 0x042fe20000010000 */
[----:B------:R-:W-:Y:S01]  /*7300*/  F2FP.F16.F32.PACK_AB R175, R184, R175 ;  /* 0x000000afb8af723e */ /* 0x000fe200000000ff */
[----:B------:R-:W-:Y:S06]  /*7310*/  @!P0 BRA `(.L_x_1791) ;  /* 0x0000000000048947 */ /* 0x000fec0003800000 */
[----:B------:R-:W-:Y:S01]  /*7320*/  BPT.TRAP 0x1 ;  /* 0x000000040000795c */ /* 0x000fe20000300000 */
.L_x_1791:
[----:B------:R1:W2:Y:S01]  /*7330*/  SYNCS.PHASECHK.TRANS64.TRYWAIT P1, [UR27+0x22850], R9 ;  /* 0x02285009ff0075a7 */ /* 0x0002a2000802015b */
[----:B------:R-:W-:Y:S05]  /*7340*/  @!P0 BRA `(.L_x_1792) ;  /* 0x0000000000048947 */ /* 0x000fea0003800000 */
[----:B------:R-:W-:Y:S01]  /*7350*/  BPT.TRAP 0x1 ;  /* 0x000000040000795c */ /* 0x000fe20000300000 */
.L_x_1792:
[----:B--2---:R-:W-:Y:S05]  /*7360*/  @P1 BRA `(.L_x_1793) ;  /* 0x0000000000081947 */ /* 0x004fea0003800000 */
[----:B------:R-:W2:Y:S02]  /*7370*/  SYNCS.PHASECHK.TRANS64.TRYWAIT P1, [UR27+0x22850], R9 ;  /* 0x02285009ff0075a7 */ /* 0x000ea4000802015b */
[----:B--2---:R-:W-:Y:S05]  /*7380*/  @!P1 BRA `(.L_x_1794) ;  /* 0x000000d000f09947 */ /* 0x004fea0003800000 */
.L_x_1793:
[----:B------:R-:W3:Y:S01]  /*7390*/  S2R R2, SR_TID.X ;  /* 0x0000000000027919 */ /* 0x000ee20000002100 */
[----:B------:R-:W-:Y:S01]  /*73a0*/  UIMAD UR14, UR36, 0xc00, UR21 ;  /* 0x00000c00240e78a4 */ /* 0x000fe2000f8e0215 */
[----:B------:R-:W-:Y:S01]  /*73b0*/  UMOV UR11, 0x40000040 ;  /* 0x40000040000b7882 */ /* 0x000fe20000000000 */
[----:B------:R-:W4:Y:S05]  /*73c0*/  S2R R6, SR_TID.X ;  /* 0x0000000000067919 */ /* 0x000f2a0000002100 */
[----:B------:R-:W-:Y:S01]  /*73d0*/  UMOV UR10, UR14 ;  /* 0x0000000e000a7c82 */ /* 0x000fe20008000000 */
[----:B---3--:R-:W-:Y:S02]  /*73e0*/  SHF.R.U32.HI R2, RZ, 0x7, R2 ;  /* 0x00000007ff027819 */ /* 0x008fe40000011602 */
[----:B----4-:R-:W-:-:S03]  /*73f0*/  LOP3.LUT P1, RZ, R6, 0x7f, RZ, 0xc0, !PT ;  /* 0x0000007f06ff7812 */ /* 0x010fc6000782c0ff */
[----:B------:R-:W-:Y:S02]  /*7400*/  VIADD R2, R2, 0x8 ;  /* 0x0000000802027836 */ /* 0x000fe40000000000 */
[----:B------:R-:W-:-:S03]  /*7410*/  IMAD.MOV.U32 R6, RZ, RZ, R20 ;  /* 0x000000ffff067224 */ /* 0x000fc600078e0014 */
[----:B------:R3:W-:Y:S05]  /*7420*/  BAR.SYNC.DEFER_BLOCKING R2, 0x100 ;  /* 0x000400020000751d */ /* 0x0007ea0000010000 */
[----:B--2---:R-:W-:Y:S02]  /*7430*/  @!P1 VIADD R12, R12, 0x22860 ;  /* 0x000228600c0c9836 */ /* 0x004fe40000000000 */
[----:B---3--:R-:W-:-:S03]  /*7440*/  IMAD.MOV.U32 R2, RZ, RZ, R10 ;  /* 0x000000ffff027224 */ /* 0x008fc600078e000a */
[----:B------:R-:W-:Y:S01]  /*7450*/  @!P1 PRMT R12, RZ, 0x654, R12 ;  /* 0x00000654ff0c9816 */ /* 0x000fe2000000000c */
        /* <DEDUP_REMOVED lines=34> */
[C---:B------:R-:W-:Y:S01]  /*7680*/  ISETP.GT.AND P1, PT, R5.reuse, UR22, PT ;  /* 0x0000001605007c0c */ /* 0x040fe2000bf24270 */
[----:B------:R-:W-:-:S12]  /*7690*/  VIADD R5, R5, 0xffffffff ;  /* 0xffffffff05057836 */ /* 0x000fd80000000000 */
[----:B--2---:R-:W-:Y:S05]  /*76a0*/  @P1 BRA `(.L_x_1795) ;  /* 0xffffffd000041947 */ /* 0x004fea000383ffff */
[----:B------:R-:W-:Y:S02]  /*76b0*/  IMAD.MOV.U32 R6, RZ, RZ, R20 ;  /* 0x000000ffff067224 */ /* 0x000fe400078e0014 */
[----:B------:R-:W-:-:S07]  /*76c0*/  IMAD.MOV.U32 R2, RZ, RZ, R10 ;  /* 0x000000ffff027224 */ /* 0x000fce00078e000a */
.L_x_1778:
[----:B------:R-:W-:Y:S01]  /*76d0*/  ULDC UR10, c[0x0][0x448] ;  /* 0x00011200000a7ab9 */ /* 0x000fe20000000800 */
[----:B------:R-:W-:Y:S01]  /*76e0*/  IADD3 R7, R16, 0x1, -R7 ;  /* 0x0000000110077810 */ /* 0x000fe20007ffe807 */
[----:B------:R-:W-:Y:S01]  /*76f0*/  UISETP.NE.AND UP0, UPT, UR10, 0x1, UPT ;  /* 0x000000010a00788c */ /* 0x000fe2000bf05270 */
[----:B------:R-:W-:Y:S02]  /*7700*/  ULDC UR15, c[0x0][0x9e4] ;  /* 0x00027900000f7ab9 */ /* 0x000fe40000000800 */
[----:B------:R-:W-:Y:S01]  /*7710*/  R2UR UR18, R7 ;  /* 0x00000000071272ca */ /* 0x000fe200000e0000 */
[----:B------:R-:W-:Y:S02]  /*7720*/  UISETP.GE.AND UP1, UPT, UR15, 0x1, UPT ;  /* 0x000000010f00788c */ /* 0x000fe4000bf26270 */
[----:B------:R-:W-:-:S04]  /*7730*/  UIADD3 UR14, UR43, 0x7f, URZ ;  /* 0x0000007f2b0e7890 */ /* 0x000fc8000fffe03f */
[----:B------:R-:W-:Y:S01]  /*7740*/  PLOP3.LUT P1, PT, PT, PT, UP1, 0x40, 0x0 ;  /* 0x000000000000781c */ /* 0x000fe20003f2e818 */
[----:B------:R-:W-:Y:S01]  /*7750*/  @UP0 ULDC UR10, c[0x0][0x44c] ;  /* 0x00011300000a0ab9 */ /* 0x000fe20000000800 */
[----:B------:R-:W-:Y:S01]  /*7760*/  @UP0 ULDC UR19, c[0x0][0x450] ;  /* 0x0001140000130ab9 */ /* 0x000fe20000000800 */
[----:B------:R-:W-:-:S04]  /*7770*/  UIMAD.WIDE.U32 UR10, UR14, UR10, URZ ;  /* 0x0000000a0e0a72a5 */ /* 0x000fc8000f8e003f */
[----:B------:R-:W-:-:S04]  /*7780*/  @UP0 USHF.R.U32.HI UR14, URZ, UR19, UR11 ;  /* 0x000000133f0e0299 */ /* 0x000fc8000801160b */
[----:B------:R-:W-:-:S04]  /*7790*/  UIADD3 UR14, UR18, UR14, URZ ;  /* 0x0000000e120e7290 */ /* 0x000fc8000fffe03f */
[----:B------:R-:W-:Y:S01]  /*77a0*/  UIADD3 UR7, UR14, -UR7, URZ ;  /* 0x800000070e077290 */ /* 0x000fe2000fffe03f */
[----:B------:R-:W-:Y:S11]  /*77b0*/  @P1 BRA `(.L_x_1796) ;  /* 0x0000000000441947 */ /* 0x000ff60003800000 */
[----:B------:R-:W-:-:S06]  /*77c0*/  UISETP.GT.AND UP2, UPT, UR14, -0x1, UPT ;  /* 0xffffffff0e00788c */ /* 0x000fcc000bf44270 */
[----:B------:R-:W-:-:S13]  /*77d0*/  PLOP3.LUT P1, PT, PT, PT, UP2, 0x80, 0x0 ;  /* 0x000000000000781c */ /* 0x000fda0003f2f028 */
[----:B------:R-:W-:Y:S05]  /*77e0*/  @P1 BRA `(.L_x_1797) ;  /* 0x00000000001c1947 */ /* 0x000fea0003800000 */
[----:B------:R-:W-:Y:S02]  /*77f0*/  UISETP.NE.AND UP2, UPT, UR15, 0x1, UPT ;  /* 0x000000010f00788c */ /* 0x000fe4000bf45270 */
[----:B------:R-:W-:-:S09]  /*7800*/  ULOP3.LUT UR14, URZ, UR14, URZ, 0x33, !UPT ;  /* 0x0000000e3f0e7292 */ /* 0x000fd2000f8e333f */
[----:B------:R-:W-:Y:S02]  /*7810*/  @UP2 ULDC.64 UR18, c[0x0][0x9e8] ;  /* 0x00027a0000122ab9 */ /* 0x000fe40000000a00 */
[----:B------:R-:W-:-:S04]  /*7820*/  UIMAD.WIDE.U32 UR10, UR14, UR18, URZ ;  /* 0x000000120e0a72a5 */ /* 0x000fc8000f8e003f */
[----:B------:R-:W-:-:S04]  /*7830*/  @UP2 USHF.R.U32.HI UR14, URZ, UR19, UR11 ;  /* 0x000000133f0e2299 */ /* 0x000fc8000801160b */
[----:B------:R-:W-:Y:S01]  /*7840*/  ULOP3.LUT UR14, URZ, UR14, URZ, 0x33, !UPT ;  /* 0x0000000e3f0e7292 */ /* 0x000fe2000f8e333f */
[----:B------:R-:W-:Y:S11]  /*7850*/  BRA `(.L_x_1798) ;  /* 0x0000000000107947 */ /* 0x000ff60003800000 */
.L_x_1797:
[----:B------:R-:W-:-:S11]  /*7860*/  UISETP.NE.AND UP2, UPT, UR15, 0x1, UPT ;  /* 0x000000010f00788c */ /* 0x000fd6000bf45270 */
[----:B------:R-:W-:Y:S02]  /*7870*/  @UP2 ULDC.64 UR18, c[0x0][0x9e8] ;  /* 0x00027a0000122ab9 */ /* 0x000fe40000000a00 */
[----:B------:R-:W-:-:S04]  /*7880*/  UIMAD.WIDE.U32 UR10, UR14, UR18, URZ ;  /* 0x000000120e0a72a5 */ /* 0x000fc8000f8e003f */
[----:B------:R-:W-:-:S12]  /*7890*/  @UP2 USHF.R.U32.HI UR14, URZ, UR19, UR11 ;  /* 0x000000133f0e2299 */ /* 0x000fd8000801160b */
.L_x_1798:
[----:B------:R-:W-:-:S04]  /*78a0*/  UIMAD UR14, UR14, UR15, URZ ;  /* 0x0000000f0e0e72a4 */ /* 0x000fc8000f8e023f */
[----:B------:R-:W-:-:S04]  /*78b0*/  UISETP.LT.AND UP2, UPT, UR7, UR14, UPT ;  /* 0x0000000e0700728c */ /* 0x000fc8000bf41270 */
[----:B------:R-:W-:-:S12]  /*78c0*/  USEL UR7, UR7, UR14, !UP2 ;  /* 0x0000000e07077287 */ /* 0x000fd8000d000000 */
.L_x_1796:
[----:B------:R-:W-:-:S04]  /*78d0*/  UIADD3 UR10, UR7, 0x5f, URZ ;  /* 0x0000005f070a7890 */ /* 0x000fc8000fffe03f */
[----:B------:R-:W-:-:S04]  /*78e0*/  UIMAD.WIDE UR10, UR10, 0x2aaaaaab, URZ ;  /* 0x2aaaaaab0a0a78a5 */ /* 0x000fc8000f8e023f */
[----:B------:R-:W-:-:S04]  /*78f0*/  USHF.R.U32.HI UR7, URZ, 0x1f, UR11 ;  /* 0x0000001f3f077899 */ /* 0x000fc8000801160b */
[----:B------:R-:W-:-:S04]  /*7900*/  ULEA.HI.SX32 UR7, UR11, UR7, 0x1c ;  /* 0x000000070b077291 */ /* 0x000fc8000f8fe23f */
[----:B------:R-:W-:-:S04]  /*7910*/  UISETP.LT.AND UP2, UPT, UR39, UR7, UPT ;  /* 0x000000072700728c */ /* 0x000fc8000bf41270 */
[----:B------:R-:W-:-:S06]  /*7920*/  USEL UR22, UR39, UR7, !UP2 ;  /* 0x0000000727167287 */ /* 0x000fcc000d000000 */
[----:B------:R-:W-:-:S13]  /*7930*/  ISETP.GE.AND P1, PT, R5, UR22, PT ;  /* 0x0000001605007c0c */ /* 0x000fda000bf26270 */
[----:B------:R-:W-:Y:S05]  /*7940*/  @!P1 BRA `(.L_x_1799) ;  /* 0x0000001c005c9947 */ /* 0x000fea0003800000 */
[----:B------:R-:W-:Y:S01]  /*7950*/  IMAD.MOV.U32 R203, RZ, RZ, R6 ;  /* 0x000000ffffcb7224 */ /* 0x000fe200078e0006 */
[----:B------:R-:W-:Y:S01]  /*7960*/  ULDC UR23, c[0x0][0x988] ;  /* 0x0002620000177ab9 */ /* 0x000fe20000000800 */
[----:B01----:R-:W-:Y:S02]  /*7970*/  IMAD.MOV.U32 R9, RZ, RZ, R2 ;  /* 0x000000ffff097224 */ /* 0x003fe400078e0002 */
[----:B------:R-:W-:-:S07]  /*7980*/  IMAD.MOV.U32 R7, RZ, RZ, R5 ;  /* 0x000000ffff077224 */ /* 0x000fce00078e0005 */
.L_x_1808:
[----:B------:R-:W-:Y:S01]  /*7990*/  UIADD3 UR36, UR36, 0x1, URZ ;  /* 0x0000000124247890 */ /* 0x000fe2000fffe03f */
[C---:B------:R-:W-:Y:S01]  /*79a0*/  ISETP.GT.AND P1, PT, R7.reuse, UR22, PT ;  /* 0x0000001607007c0c */ /* 0x040fe2000bf24270 */
[----:B------:R-:W-:Y:S02]  /*79b0*/  VIADD R7, R7, 0xffffffff ;  /* 0xffffffff07077836 */ /* 0x000fe40000000000 */
[----:B------:R-:W-:-:S04]  /*79c0*/  UISETP.NE.AND UP2, UPT, UR36, 0x2, UPT ;  /* 0x000000022400788c */ /* 0x000fc8000bf45270 */
[----:B------:R-:W-:Y:S02]  /*79d0*/  USEL UR6, URZ, 0x1, UP2 ;  /* 0x000000013f067887 */ /* 0x000fe40009000000 */
[----:B------:R-:W-:Y:S02]  /*79e0*/  USEL UR36, UR36, URZ, UP2 ;  /* 0x0000003f24247287 */ /* 0x000fe40009000000 */
[----:B------:R-:W-:Y:S01]  /*79f0*/  ULOP3.LUT UR37, UR37, UR6, URZ, 0x3c, !UPT ;  /* 0x0000000625257292 */ /* 0x000fe2000f8e3c3f */
[----:B-1----:R-:W-:Y:S11]  /*7a00*/  @!P0 BRA `(.L_x_1800) ;  /* 0x0000000000048947 */ /* 0x002ff60003800000 */
[----:B------:R-:W-:Y:S01]  /*7a10*/  BPT.TRAP 0x1 ;  /* 0x000000040000795c */ /* 0x000fe20000300000 */
.L_x_1800:
        /* <DEDUP_REMOVED lines=9> */
.L_x_1801:
[----:B-1----:R-:W-:Y:S05]  /*7ab0*/  @P2 BRA `(.L_x_1802) ;  /* 0x0000000000082947 */ /* 0x002fea0003800000 */
[----:B------:R-:W1:Y:S02]  /*7ac0*/  SYNCS.PHASECHK.TRANS64.TRYWAIT P2, [UR24+0x22830], R5 ;  /* 0x02283005ff0075a7 */ /* 0x000e640008040158 */
[----:B-1----:R-:W-:Y:S05]  /*7ad0*/  @!P2 BRA `(.L_x_1803) ;  /* 0x000000cc0030a947 */ /* 0x002fea0003800000 */
.L_x_1802:
        /* <DEDUP_REMOVED lines=11> */
[----:B--2---:R-:W-:Y:S02]  /*7b90*/  LOP3.LUT P2, RZ, R215, 0x7f, RZ, 0xc0, !PT ;  /* 0x0000007fd7ff7812 */ /* 0x004fe4000784c0ff */
[----:B------:R-:W-:Y:S01]  /*7ba0*/  SHF.R.U32.HI R215, RZ, 0x7, R215 ;  /* 0x00000007ffd77819 */ /* 0x000fe200000116d7 */
        /* <DEDUP_REMOVED lines=37> */
[----:B-1----:R-:W-:-:S05]  /*7e00*/  FMNMX.FTZ R12, R10, R11, !PT ;  /* 0x0000000b0a0c7209 */ /* 0x002fca0007810000 */
[----:B------:R-:W1:Y:S02]  /*7e10*/  SHFL.BFLY PT, R11, R12, 0x1, 0x1f ;  /* 0x0c201f000c0b7f89 */ /* 0x000e6400000e0000 */
[----:B-1----:R-:W-:Y:S02]  /*7e20*/  FMNMX.FTZ R2, R12, R11, !PT ;  /* 0x0000000b0c027209 */ /* 0x002fe40007810000 */
[----:B------:R-:W-:-:S03]  /*7e30*/  FMNMX.FTZ R11, R155, R6, !PT ;  /* 0x000000069b0b7209 */ /* 0x000fc60007810000 */
[----:B------:R-:W-:Y:S01]  /*7e40*/  FADD.FTZ R4, -R2, R9 ;  /* 0x0000000902047221 */ /* 0x000fe20000010100 */
[----:B------:R-:W-:-:S03]  /*7e50*/  FMNMX.FTZ R6, R158, R11, !PT ;  /* 0x0000000b9e067209 */ /* 0x000fc60007810000 */
[----:B------:R-:W-:Y:S01]  /*7e60*/  FMUL.FTZ R8, R4, UR6 ;  /* 0x0000000604087c20 */ /* 0x000fe20008410000 */
[----:B------:R-:W-:Y:S01]  /*7e70*/  FMNMX.FTZ R11, R159, R6, !PT ;  /* 0x000000069f0b7209 */ /* 0x000fe20007810000 */
[----:B------:R-:W-:-:S03]  /*7e80*/  FMUL.FTZ R4, R2, UR6 ;  /* 0x0000000602047c20 */ /* 0x000fc60008410000 */
        /* <DEDUP_REMOVED lines=21> */
[----:B------:R-:W1:Y:S03]  /*7fe0*/  MUFU.EX2 R8, R8 ;  /* 0x0000000800087308 */ /* 0x000e660000000800 */
[----:B------:R-:W-:Y:S01]  /*7ff0*/  FMNMX.FTZ R6, R174, R13, !PT ;  /* 0x0000000dae067209 */ /* 0x000fe20007810000 */
[--C-:B------:R-:W-:Y:S01]  /*8000*/  FFMA.FTZ R13, R161, UR6, -R4.reuse ;  /* 0x00000006a10d7c23 */ /* 0x100fe20008010804 */
[--C-:B------:R-:W-:Y:S01]  /*8010*/  FFMA.FTZ R161, R181, UR6, -R4.reuse ;  /* 0x00000006b5a17c23 */ /* 0x100fe20008010804 */
[----:B------:R-:W-:Y:S01]  /*8020*/  FFMA.FTZ R181, R197, UR6, -R4 ;  /* 0x00000006c5b57c23 */ /* 0x000fe20008010804 */
[----:B------:R-:W-:Y:S01]  /*8030*/  FMNMX.FTZ R15, R175, R6, !PT ;  /* 0x00000006af0f7209 */ /* 0x000fe20007810000 */
[----:B------:R-:W2:Y:S03]  /*8040*/  MUFU.EX2 R9, R9 ;  /* 0x0000000900097308 */ /* 0x000ea60000000800 */
[----:B------:R-:W-:-:S04]  /*8050*/  FMNMX.FTZ R6, R178, R15, !PT ;  /* 0x0000000fb2067209 */ /* 0x000fc80007810000 */
[----:B------:R-:W-:Y:S01]  /*8060*/  FMNMX.FTZ R15, R179, R6, !PT ;  /* 0x00000006b30f7209 */ /* 0x000fe20007810000 */
[----:B------:R-:W3:Y:S01]  /*8070*/  MUFU.EX2 R152, R152 ;  /* 0x0000009800987308 */ /* 0x000ee20000000800 */
[-C--:B-1----:R-:W-:Y:S01]  /*8080*/  FMUL.FTZ R24, R24, R8.reuse ;  /* 0x0000000818187220 */ /* 0x082fe20000410000 */
[-C--:B------:R-:W-:Y:S01]  /*8090*/  FMUL.FTZ R25, R25, R8.reuse ;  /* 0x0000000819197220 */ /* 0x080fe20000410000 */
[----:B------:R-:W-:Y:S01]  /*80a0*/  FMNMX.FTZ R6, R182, R15, !PT ;  /* 0x0000000fb6067209 */ /* 0x000fe20007810000 */
[--C-:B------:R-:W-:Y:S01]  /*80b0*/  FFMA.FTZ R15, R165, UR6, -R4.reuse ;  /* 0x00000006a50f7c23 */ /* 0x100fe20008010804 */
[-C--:B------:R-:W-:Y:S01]  /*80c0*/  FMUL.FTZ R28, R28, R8.reuse ;  /* 0x000000081c1c7220 */ /* 0x080fe20000410000 */
[----:B------:R-:W-:Y:S01]  /*80d0*/  FMUL.FTZ R29, R29, R8 ;  /* 0x000000081d1d7220 */ /* 0x000fe20000410000 */
[----:B------:R-:W-:Y:S01]  /*80e0*/  FMNMX.FTZ R21, R183, R6, !PT ;  /* 0x00000006b7157209 */ /* 0x000fe20007810000 */
[----:B------:R-:W-:Y:S01]  /*80f0*/  MUFU.EX2 R10, R10 ;  /* 0x0000000a000a7308 */ /* 0x000fe20000000800 */
[----:B--2---:R-:W-:Y:S01]  /*8100*/  FFMA.FTZ R3, R8, R3, R9 ;  /* 0x0000000308037223 */ /* 0x004fe20000010009 */
[-C--:B------:R-:W-:Y:S01]  /*8110*/  FMUL.FTZ R32, R32, R8.reuse ;  /* 0x0000000820207220 */ /* 0x080fe20000410000 */
[----:B------:R-:W-:Y:S01]  /*8120*/  FMNMX.FTZ R6, R186, R21, !PT ;  /* 0x00000015ba067209 */ /* 0x000fe20007810000 */
[-C--:B------:R-:W-:Y:S01]  /*8130*/  FMUL.FTZ R33, R33, R8.reuse ;  /* 0x0000000821217220 */ /* 0x080fe20000410000 */
[-C--:B------:R-:W-:Y:S01]  /*8140*/  FMUL.FTZ R36, R36, R8.reuse ;  /* 0x0000000824247220 */ /* 0x080fe20000410000 */
[----:B------:R-:W-:Y:S01]  /*8150*/  FMUL.FTZ R37, R37, R8 ;  /* 0x0000000825257220 */ /* 0x000fe20000410000 */
[----:B------:R-:W-:Y:S01]  /*8160*/  FMNMX.FTZ R21, R187, R6, !PT ;  /* 0x00000006bb157209 */ /* 0x000fe20007810000 */
[----:B------:R-:W-:Y:S01]  /*8170*/  MUFU.EX2 R11, R11 ;  /* 0x0000000b000b7308 */ /* 0x000fe20000000800 */
[C---:B---3--:R-:W-:Y:S01]  /*8180*/  FADD.FTZ R3, R152.reuse, R3 ;  /* 0x0000000398037221 */ /* 0x048fe20000010000 */
[----:B------:R-:W-:Y:S01]  /*8190*/  F2FP.F16.F32.PACK_AB R152, R152, R9 ;  /* 0x000000099898723e */ /* 0x000fe200000000ff */
[-C--:B------:R-:W-:Y:S01]  /*81a0*/  FMUL.FTZ R40, R40, R8.reuse ;  /* 0x0000000828287220 */ /* 0x080fe20000410000 */
[----:B------:R-:W-:Y:S01]  /*81b0*/  FMNMX.FTZ R6, R190, R21, !PT ;  /* 0x00000015be067209 */ /* 0x000fe20007810000 */
[--C-:B------:R-:W-:Y:S01]  /*81c0*/  FFMA.FTZ R21, R169, UR6, -R4.reuse ;  /* 0x00000006a9157c23 */ /* 0x100fe20008010804 */
[--C-:B------:R-:W-:Y:S01]  /*81d0*/  FFMA.FTZ R169, R188, UR6, -R4.reuse ;  /* 0x00000006bca97c23 */ /* 0x100fe20008010804 */
[----:B------:R-:W-:Y:S01]  /*81e0*/  FMUL.FTZ R41, R41, R8 ;  /* 0x0000000829297220 */ /* 0x000fe20000410000 */
[----:B------:R-:W-:Y:S01]  /*81f0*/  FMNMX.FTZ R153, R191, R6, !PT ;  /* 0x00000006bf997209 */ /* 0x000fe20007810000 */
[----:B------:R-:W-:Y:S01]  /*8200*/  MUFU.EX2 R156, R156 ;  /* 0x0000009c009c7308 */ /* 0x000fe20000000800 */
[-C--:B------:R-:W-:Y:S01]  /*8210*/  FMUL.FTZ R44, R44, R8.reuse ;  /* 0x000000082c2c7220 */ /* 0x080fe20000410000 */
[-C--:B------:R-:W-:Y:S01]  /*8220*/  FMUL.FTZ R45, R45, R8.reuse ;  /* 0x000000082d2d7220 */ /* 0x080fe20000410000 */
[----:B------:R-:W-:Y:S01]  /*8230*/  FMNMX.FTZ R6, R194, R153, !PT ;  /* 0x00000099c2067209 */ /* 0x000fe20007810000 */
[-C--:B------:R-:W-:Y:S01]  /*8240*/  FMUL.FTZ R48, R48, R8.reuse ;  /* 0x0000000830307220 */ /* 0x080fe20000410000 */
[-C--:B------:R-:W-:Y:S01]  /*8250*/  FMUL.FTZ R49, R49, R8.reuse ;  /* 0x0000000831317220 */ /* 0x080fe20000410000 */
[----:B------:R-:W-:Y:S01]  /*8260*/  FMUL.FTZ R52, R52, R8 ;  /* 0x0000000834347220 */ /* 0x000fe20000410000 */
[----:B------:R-:W-:Y:S01]  /*8270*/  FMNMX.FTZ R153, R195, R6, !PT ;  /* 0x00000006c3997209 */ /* 0x000fe20007810000 */
[----:B------:R-:W-:Y:S01]  /*8280*/  MUFU.EX2 R13, R13 ;  /* 0x0000000d000d7308 */ /* 0x000fe20000000800 */
[-C--:B------:R-:W-:Y:S01]  /*8290*/  FMUL.FTZ R53, R53, R8.reuse ;  /* 0x0000000835357220 */ /* 0x080fe20000410000 */
        /* <DEDUP_REMOVED lines=9> */
[-C--:B------:R-:W-:Y:S01]  /*8330*/  FMUL.FTZ R64, R64, R8.reuse ;  /* 0x0000000840407220 */ /* 0x080fe20000410000 */
[----:B------:R-:W1:Y:S01]  /*8340*/  SHFL.BFLY PT, R165, R6, 0x2, 0x1f ;  /* 0x0c401f0006a57f89 */ /* 0x000e6200000e0000 */
        /* <DEDUP_REMOVED lines=23> */
[----:B-1----:R-:W-:Y:S01]  /*84c0*/  FMNMX.FTZ R177, R6, R165, !PT ;  /* 0x000000a506b17209 */ /* 0x002fe20007810000 */
[----:B------:R-:W-:Y:S01]  /*84d0*/  FFMA.FTZ R165, R185, UR6, -R4 ;  /* 0x00000006b9a57c23 */ /* 0x000fe20008010804 */
[-C--:B------:R-:W-:Y:S01]  /*84e0*/  FMUL.FTZ R105, R105, R8.reuse ;  /* 0x0000000869697220 */ /* 0x080fe20000410000 */
[-C--:B------:R-:W-:Y:S01]  /*84f0*/  FMUL.FTZ R108, R108, R8.reuse ;  /* 0x000000086c6c7220 */ /* 0x080fe20000410000 */
[----:B------:R-:W-:Y:S01]  /*8500*/  MUFU.EX2 R14, R14 ;  /* 0x0000000e000e7308 */ /* 0x000fe20000000800 */
[----:B------:R-:W1:Y:S01]  /*8510*/  SHFL.BFLY PT, R6, R177, 0x1, 0x1f ;  /* 0x0c201f00b1067f89 */ /* 0x000e6200000e0000 */
        /* <DEDUP_REMOVED lines=21> */
[----:B------:R-:W-:Y:S01]  /*8670*/  FMUL.FTZ R148, R148, R8 ;  /* 0x0000000894947220 */ /* 0x000fe20000410000 */
[----:B------:R-:W-:Y:S01]  /*8680*/  MUFU.EX2 R157, R157 ;  /* 0x0000009d009d7308 */ /* 0x000fe20000000800 */
[----:B-1----:R-:W-:Y:S01]  /*8690*/  FMNMX.FTZ R6, R177, R6, !PT ;  /* 0x00000006b1067209 */ /* 0x002fe20007810000 */
[----:B------:R-:W-:-:S04]  /*86a0*/  FMUL.FTZ R149, R149, R8 ;  /* 0x0000000895957220 */ /* 0x000fc80000410000 */
[C---:B------:R-:W-:Y:S01]  /*86b0*/  FMUL.FTZ R189, R6.reuse, UR6 ;  /* 0x0000000606bd7c20 */ /* 0x040fe20008410000 */
[----:B------:R-:W-:Y:S01]  /*86c0*/  FADD.FTZ R4, -R6, R203 ;  /* 0x000000cb06047221 */ /* 0x000fe20000010100 */
[----:B------:R-:W-:Y:S02]  /*86d0*/  MUFU.EX2 R20, R20 ;  /* 0x0000001400147308 */ /* 0x000fe40000000800 */
[--C-:B------:R-:W-:Y:S01]  /*86e0*/  FFMA.FTZ R184, R154, UR6, -R189.reuse ;  /* 0x000000069ab87c23 */ /* 0x100fe200080108bd */
[----:B------:R-:W-:Y:S01]  /*86f0*/  FMUL.FTZ R4, R4, UR6 ;  /* 0x0000000604047c20 */ /* 0x000fe20008410000 */
[--C-:B------:R-:W-:Y:S01]  /*8700*/  FFMA.FTZ R155, R155, UR6, -R189.reuse ;  /* 0x000000069b9b7c23 */ /* 0x100fe200080108bd */
[--C-:B------:R-:W-:Y:S01]  /*8710*/  FFMA.FTZ R185, R158, UR6, -R189.reuse ;  /* 0x000000069eb97c23 */ /* 0x100fe200080108bd */
[--C-:B------:R-:W-:Y:S01]  /*8720*/  FFMA.FTZ R188, R159, UR6, -R189.reuse ;  /* 0x000000069fbc7c23 */ /* 0x100fe200080108bd */
[--C-:B------:R-:W-:Y:S01]  /*8730*/  FFMA.FTZ R216, R175, UR6, -R189.reuse ;  /* 0x00000006afd87c23 */ /* 0x100fe200080108bd */
[----:B------:R1:W-:Y:S01]  /*8740*/  MUFU.EX2 R177, R4 ;  /* 0x0000000400b17308 */ /* 0x0003e20000000800 */
[--C-:B------:R-:W-:Y:S01]  /*8750*/  FFMA.FTZ R159, R162, UR6, -R189.reuse ;  /* 0x00000006a29f7c23 */ /* 0x100fe200080108bd */
[----:B------:R-:W-:Y:S01]  /*8760*/  FFMA.FTZ R175, R178, UR6, -R189 ;  /* 0x00000006b2af7c23 */ /* 0x000fe200080108bd */
[----:B------:R-:W-:-:S02]  /*8770*/  IMAD.U32 R178, RZ, RZ, UR24 ;  /* 0x00000018ffb27e24 */ /* 0x000fc4000f8e00ff */
[--C-:B------:R-:W-:Y:S01]  /*8780*/  FFMA.FTZ R192, R163, UR6, -R189.reuse ;  /* 0x00000006a3c07c23 */ /* 0x100fe200080108bd */
[--C-:B------:R-:W-:Y:S01]  /*8790*/  FFMA.FTZ R163, R166, UR6, -R189.reuse ;  /* 0x00000006a6a37c23 */ /* 0x100fe200080108bd */
[--C-:B------:R-:W-:Y:S01]  /*87a0*/  FFMA.FTZ R196, R167, UR6, -R189.reuse ;  /* 0x00000006a7c47c23 */ /* 0x100fe200080108bd */
[----:B------:R-:W-:Y:S01]  /*87b0*/  @!P2 VIADD R154, R178, 0x22840 ;  /* 0x00022840b29aa836 */ /* 0x000fe20000000000 */
[----:B------:R-:W2:Y:S01]  /*87c0*/  MUFU.EX2 R184, R184 ;  /* 0x000000b800b87308 */ /* 0x000ea20000000800 */
[----:B-1----:R-:W-:Y:S01]  /*87d0*/  IADD3 R4, -R215, 0xb, RZ ;  /* 0x0000000bd7047810 */ /* 0x002fe20007ffe1ff */
[--C-:B------:R-:W-:Y:S01]  /*87e0*/  FFMA.FTZ R167, R170, UR6, -R189.reuse ;  /* 0x00000006aaa77c23 */ /* 0x100fe200080108bd */
[--C-:B------:R-:W-:Y:S01]  /*87f0*/  FFMA.FTZ R204, R171, UR6, -R189.reuse ;  /* 0x00000006abcc7c23 */ /* 0x100fe200080108bd */
[----:B------:R-:W-:Y:S01]  /*8800*/  @!P2 PRMT R154, RZ, 0x654, R154 ;  /* 0x00000654ff9aa816 */ /* 0x000fe2000000009a */
[--C-:B------:R-:W-:Y:S01]  /*8810*/  FFMA.FTZ R171, R174, UR6, -R189.reuse ;  /* 0x00000006aeab7c23 */ /* 0x100fe200080108bd */
[----:B------:R1:W-:Y:S06]  /*8820*/  BAR.ARV R4, 0x100 ;  /* 0x000400040000751d */ /* 0x0003ec0000002000 */
[----:B------:R-:W3:Y:S01]  /*8830*/  MUFU.EX2 R155, R155 ;  /* 0x0000009b009b7308 */ /* 0x000ee20000000800 */
[----:B------:R4:W-:Y:S01]  /*8840*/  @!P2 SYNCS.ARRIVE.TRANS64.RED.A1T0 RZ, [R154+URZ], RZ ;  /* 0x000000ff9affa9a7 */ /* 0x0009e2000810043f */
[--C-:B------:R-:W-:Y:S01]  /*8850*/  FFMA.FTZ R218, R179, UR6, -R189.reuse ;  /* 0x00000006b3da7c23 */ /* 0x100fe200080108bd */
[--C-:B------:R-:W-:Y:S01]  /*8860*/  FFMA.FTZ R179, R182, UR6, -R189.reuse ;  /* 0x00000006b6b37c23 */ /* 0x100fe200080108bd */
[--C-:B------:R-:W-:Y:S01]  /*8870*/  FFMA.FTZ R182, R183, UR6, -R189.reuse ;  /* 0x00000006b7b67c23 */ /* 0x100fe200080108bd */
[----:B--2---:R-:W-:Y:S01]  /*8880*/  FFMA.FTZ R0, R177, R0, R184 ;  /* 0x00000000b1007223 */ /* 0x004fe200000100b8 */
[--C-:B------:R-:W-:Y:S01]  /*8890*/  FFMA.FTZ R183, R186, UR6, -R189.reuse ;  /* 0x00000006bab77c23 */ /* 0x100fe200080108bd */
[----:B------:R-:W-:Y:S01]  /*88a0*/  FFMA.FTZ R186, R187, UR6, -R189 ;  /* 0x00000006bbba7c23 */ /* 0x000fe200080108bd */
[----:B------:R-:W2:Y:S01]  /*88b0*/  MUFU.EX2 R185, R185 ;  /* 0x000000b900b97308 */ /* 0x000ea20000000800 */
[----:B----4-:R-:W-:Y:S01]  /*88c0*/  FADD.FTZ R154, R10, R3 ;  /* 0x000000030a9a7221 */ /* 0x010fe20000010000 */
[--C-:B------:R-:W-:Y:S01]  /*88d0*/  FFMA.FTZ R187, R190, UR6, -R189.reuse ;  /* 0x00000006bebb7c23 */ /* 0x100fe200080108bd */
[--C-:B------:R-:W-:Y:S01]  /*88e0*/  FFMA.FTZ R190, R191, UR6, -R189.reuse ;  /* 0x00000006bfbe7c23 */ /* 0x100fe200080108bd */
[--C-:B------:R-:W-:Y:S01]  /*88f0*/  FFMA.FTZ R194, R194, UR6, -R189.reuse ;  /* 0x00000006c2c27c23 */ /* 0x100fe200080108bd */
[----:B------:R-:W-:Y:S01]  /*8900*/  FADD.FTZ R3, R11, R154 ;  /* 0x0000009a0b037221 */ /* 0x000fe20000010000 */
[--C-:B------:R-:W-:Y:S01]  /*8910*/  FFMA.FTZ R195, R195, UR6, -R189.reuse ;  /* 0x00000006c3c37c23 */ /* 0x100fe200080108bd */
[----:B------:R-:W-:Y:S01]  /*8920*/  FFMA.FTZ R198, R198, UR6, -R189 ;  /* 0x00000006c6c67c23 */ /* 0x000fe200080108bd */
[----:B------:R-:W4:Y:S01]  /*8930*/  MUFU.EX2 R188, R188 ;  /* 0x000000bc00bc7308 */ /* 0x000f220000000800 */
[----:B---3--:R-:W-:Y:S01]  /*8940*/  FADD.FTZ R0, R155, R0 ;  /* 0x000000009b007221 */ /* 0x008fe20000010000 */
[----:B------:R-:W-:Y:S01]  /*8950*/  FADD.FTZ R154, R156, R3 ;  /* 0x000000039c9a7221 */ /* 0x000fe20000010000 */
[----:B------:R-:W-:Y:S01]  /*8960*/  FFMA.FTZ R199, R199, UR6, -R189 ;  /* 0x00000006c7c77c23 */ /* 0x000fe200080108bd */
[----:B------:R-:W-:Y:S01]  /*8970*/  F2FP.F16.F32.PACK_AB R162, R153, R14 ;  /* 0x0000000e99a2723e */ /* 0x000fe200000000ff */
[-C--:B------:R-:W-:Y:S01]  /*8980*/  FMUL.FTZ R26, R26, R177.reuse ;  /* 0x000000b11a1a7220 */ /* 0x080fe20000410000 */
[C---:B------:R-:W-:Y:S01]  /*8990*/  FADD.FTZ R3, R13.reuse, R154 ;  /* 0x0000009a0d037221 */ /* 0x040fe20000010000 */
[----:B------:R-:W-:Y:S01]  /*89a0*/  F2FP.F16.F32.PACK_AB R156, R13, R156 ;  /* 0x0000009c0d9c723e */ /* 0x000fe200000000ff */
[----:B------:R-:W3:Y:S01]  /*89b0*/  MUFU.EX2 R159, R159 ;  /* 0x0000009f009f7308 */ /* 0x000ee20000000800 */
[----:B--2---:R-:W-:Y:S01]  /*89c0*/  FADD.FTZ R9, R185, R0 ;  /* 0x00000000b9097221 */ /* 0x004fe20000010000 */
[----:B------:R-:W-:Y:S01]  /*89d0*/  FADD.FTZ R154, R12, R3 ;  /* 0x000000030c9a7221 */ /* 0x000fe20000010000 */
[-C--:B------:R-:W-:Y:S01]  /*89e0*/  FMUL.FTZ R27, R27, R177.reuse ;  /* 0x000000b11b1b7220 */ /* 0x080fe20000410000 */
[-C--:B------:R-:W-:Y:S01]  /*89f0*/  FMUL.FTZ R30, R30, R177.reuse ;  /* 0x000000b11e1e7220 */ /* 0x080fe20000410000 */
[-C--:B------:R-:W-:Y:S01]  /*8a00*/  FMUL.FTZ R31, R31, R177.reuse ;  /* 0x000000b11f1f7220 */ /* 0x080fe20000410000 */
[----:B------:R-:W-:Y:S01]  /*8a10*/  FADD.FTZ R3, R15, R154 ;  /* 0x0000009a0f037221 */ /* 0x000fe20000010000 */
[-C--:B------:R-:W-:Y:S01]  /*8a20*/  FMUL.FTZ R34, R34, R177.reuse ;  /* 0x000000b122227220 */ /* 0x080fe20000410000 */
[----:B------:R-:W2:Y:S01]  /*8a30*/  MUFU.EX2 R192, R192 ;  /* 0x000000c000c07308 */ /* 0x000ea20000000800 */
[----:B----4-:R-:W-:Y:S01]  /*8a40*/  FADD.FTZ R0, R188, R9 ;  /* 0x00000009bc007221 */ /* 0x010fe20000010000 */
[----:B------:R-:W-:Y:S01]  /*8a50*/  FADD.FTZ R154, R160, R3 ;  /* 0x00000003a09a7221 */ /* 0x000fe20000010000 */
[----:B------:R-:W-:Y:S01]  /*8a60*/  F2FP.F16.F32.PACK_AB R160, R21, R160 ;  /* 0x000000a015a0723e */ /* 0x000fe200000000ff */
[-C--:B------:R-:W-:Y:S01]  /*8a70*/  FMUL.FTZ R35, R35, R177.reuse ;  /* 0x000000b123237220 */ /* 0x080fe20000410000 */
[-C--:B------:R-:W-:Y:S01]  /*8a80*/  FMUL.FTZ R38, R38, R177.reuse ;  /* 0x000000b126267220 */ /* 0x080fe20000410000 */
[----:B------:R-:W-:Y:S01]  /*8a90*/  FADD.FTZ R3, R21, R154 ;  /* 0x0000009a15037221 */ /* 0x000fe20000010000 */
[-C--:B------:R-:W-:Y:S01]  /*8aa0*/  FMUL.FTZ R39, R39, R177.reuse ;  /* 0x000000b127277220 */ /* 0x080fe20000410000 */
[----:B------:R-:W4:Y:S01]  /*8ab0*/  MUFU.EX2 R163, R163 ;  /* 0x000000a300a37308 */ /* 0x000f220000000800 */
[----:B---3--:R-:W-:Y:S01]  /*8ac0*/  FADD.FTZ R9, R159, R0 ;  /* 0x000000009f097221 */ /* 0x008fe20000010000 */
[----:B------:R-:W-:Y:S01]  /*8ad0*/  FADD.FTZ R154, R14, R3 ;  /* 0x000000030e9a7221 */ /* 0x000fe20000010000 */
[-C--:B------:R-:W-:Y:S01]  /*8ae0*/  FMUL.FTZ R42, R42, R177.reuse ;  /* 0x000000b12a2a7220 */ /* 0x080fe20000410000 */
[-C--:B------:R-:W-:Y:S01]  /*8af0*/  FMUL.FTZ R43, R43, R177.reuse ;  /* 0x000000b12b2b7220 */ /* 0x080fe20000410000 */
[-C--:B------:R-:W-:Y:S01]  /*8b00*/  FMUL.FTZ R46, R46, R177.reuse ;  /* 0x000000b12e2e7220 */ /* 0x080fe20000410000 */
[----:B------:R-:W-:Y:S01]  /*8b10*/  FADD.FTZ R3, R153, R154 ;  /* 0x0000009a99037221 */ /* 0x000fe20000010000 */
[----:B------:R-:W-:Y:S01]  /*8b20*/  F2FP.F16.F32.PACK_AB R153, R155, R184 ;  /* 0x000000b89b99723e */ /* 0x000fe200000000ff */
[----:B------:R-:W3:Y:S01]  /*8b30*/  MUFU.EX2 R196, R196 ;  /* 0x000000c400c47308 */ /* 0x000ee20000000800 */
[----:B--2---:R-:W-:Y:S01]  /*8b40*/  FADD.FTZ R0, R192, R9 ;  /* 0x00000009c0007221 */ /* 0x004fe20000010000 */
[----:B------:R-:W-:Y:S01]  /*8b50*/  FADD.FTZ R154, R164, R3 ;  /* 0x00000003a49a7221 */ /* 0x000fe20000010000 */
[----:B------:R-:W-:Y:S01]  /*8b60*/  F2FP.F16.F32.PACK_AB R164, R157, R164 ;  /* 0x000000a49da4723e */ /* 0x000fe200000000ff */
[-C--:B------:R-:W-:Y:S01]  /*8b70*/  FMUL.FTZ R47, R47, R177.reuse ;  /* 0x000000b12f2f7220 */ /* 0x080fe20000410000 */
[----:B------:R-:W-:Y:S01]  /*8b80*/  FMUL.FTZ R50, R50, R177 ;  /* 0x000000b132327220 */ /* 0x000fe20000410000 */
[----:B------:R-:W-:Y:S01]  /*8b90*/  FADD.FTZ R3, R157, R154 ;  /* 0x0000009a9d037221 */ /* 0x000fe20000010000 */
[----:B------:R-:W-:Y:S01]  /*8ba0*/  F2FP.F16.F32.PACK_AB R157, R192, R159 ;  /* 0x0000009fc09d723e */ /* 0x000fe200000000ff */
[----:B------:R-:W2:Y:S01]  /*8bb0*/  MUFU.EX2 R167, R167 ;  /* 0x000000a700a77308 */ /* 0x000ea20000000800 */
[----:B----4-:R-:W-:Y:S01]  /*8bc0*/  FADD.FTZ R9, R163, R0 ;  /* 0x00000000a3097221 */ /* 0x010fe20000010000 */
[----:B------:R-:W-:Y:S01]  /*8bd0*/  FADD.FTZ R154, R20, R3 ;  /* 0x00000003149a7221 */ /* 0x000fe20000010000 */
[-C--:B------:R-:W-:Y:S01]  /*8be0*/  FMUL.FTZ R51, R51, R177.reuse ;  /* 0x000000b133337220 */ /* 0x080fe20000410000 */
[-C--:B------:R-:W-:Y:S01]  /*8bf0*/  FMUL.FTZ R54, R54, R177.reuse ;  /* 0x000000b136367220 */ /* 0x080fe20000410000 */
[-C--:B------:R-:W-:Y:S01]  /*8c00*/  FMUL.FTZ R55, R55, R177.reuse ;  /* 0x000000b137377220 */ /* 0x080fe20000410000 */
[-C--:B------:R-:W-:Y:S01]  /*8c10*/  FMUL.FTZ R58, R58, R177.reuse ;  /* 0x000000b13a3a7220 */ /* 0x080fe20000410000 */
[----:B------:R-:W-:Y:S01]  /*8c20*/  FMUL.FTZ R59, R59, R177 ;  /* 0x000000b13b3b7220 */ /* 0x000fe20000410000 */
[----:B------:R-:W4:Y:S01]  /*8c30*/  MUFU.EX2 R204, R204 ;  /* 0x000000cc00cc7308 */ /* 0x000f220000000800 */
[C---:B---3--:R-:W-:Y:S01]  /*8c40*/  FADD.FTZ R0, R196.reuse, R9 ;  /* 0x00000009c4007221 */ /* 0x048fe20000010000 */
        /* <DEDUP_REMOVED lines=29> */
[----:B------:R-:W-:Y:S01]  /*8e20*/  FMUL.FTZ R106, R106, R177 ;  /* 0x000000b16a6a7220 */ /* 0x000fe20000410000 */
        /* <DEDUP_REMOVED lines=33> */
[C---:B----4-:R-:W-:Y:S01]  /*9040*/  FADD.FTZ R3, R161.reuse, R154 ;  /* 0x0000009aa1037221 */ /* 0x050fe20000010000 */
[----:B------:R-:W-:-:S02]  /*9050*/  F2FP.F16.F32.PACK_AB R166, R161, R20 ;  /* 0x00000014a1a6723e */ /* 0x000fc400000000ff */
[----:B------:R-:W-:Y:S02]  /*9060*/  F2FP.F16.F32.PACK_AB R161, R204, R167 ;  /* 0x000000a7cca1723e */ /* 0x000fe400000000ff */
[----:B------:R-:W-:Y:S02]  /*9070*/  F2FP.F16.F32.PACK_AB R155, R188, R185 ;  /* 0x000000b9bc9b723e */ /* 0x000fe400000000ff */
[----:B------:R-:W4:Y:S01]  /*9080*/  MUFU.EX2 R183, R183 ;  /* 0x000000b700b77308 */ /* 0x000f220000000800 */
[C---:B---3--:R-:W-:Y:S01]  /*9090*/  FADD.FTZ R0, R182.reuse, R9 ;  /* 0x00000009b6007221 */ /* 0x048fe20000010000 */
[----:B------:R-:W-:-:S06]  /*90a0*/  F2FP.F16.F32.PACK_AB R167, R182, R179 ;  /* 0x000000b3b6a7723e */ /* 0x000fcc00000000ff */
[----:B------:R-:W3:Y:S01]  /*90b0*/  MUFU.EX2 R165, R165 ;  /* 0x000000a500a57308 */ /* 0x000ee20000000800 */
[----:B--2---:R-:W-:-:S07]  /*90c0*/  FADD.FTZ R154, R168, R3 ;  /* 0x00000003a89a7221 */ /* 0x004fce0000010000 */
[----:B------:R-:W2:Y:S01]  /*90d0*/  MUFU.EX2 R186, R186 ;  /* 0x000000ba00ba7308 */ /* 0x000ea20000000800 */
[----:B----4-:R-:W-:-:S07]  /*90e0*/  FADD.FTZ R9, R183, R0 ;  /* 0x00000000b7097221 */ /* 0x010fce0000010000 */
[----:B------:R-:W4:Y:S01]  /*90f0*/  MUFU.EX2 R169, R169 ;  /* 0x000000a900a97308 */ /* 0x000f220000000800 */
[C---:B---3--:R-:W-:Y:S01]  /*9100*/  FADD.FTZ R154, R165.reuse, R154 ;  /* 0x0000009aa59a7221 */ /* 0x048fe20000010000 */
[----:B------:R-:W-:Y:S02]  /*9110*/  F2FP.F16.F32.PACK_AB R168, R165, R168 ;  /* 0x000000a8a5a8723e */ /* 0x000fe400000000ff */
[----:B------:R-:W-:-:S04]  /*9120*/  F2FP.F16.F32.PACK_AB R165, R218, R175 ;  /* 0x000000afdaa5723e */ /* 0x000fc800000000ff */
[----:B------:R-:W3:Y:S01]  /*9130*/  MUFU.EX2 R187, R187 ;  /* 0x000000bb00bb7308 */ /* 0x000ee20000000800 */
[----:B--2---:R-:W-:-:S07]  /*9140*/  FADD.FTZ R0, R186, R9 ;  /* 0x00000009ba007221 */ /* 0x004fce0000010000 */
[----:B------:R-:W2:Y:S01]  /*9150*/  MUFU.EX2 R172, R172 ;  /* 0x000000ac00ac7308 */ /* 0x000ea20000000800 */
[----:B----4-:R-:W-:Y:S01]  /*9160*/  FADD.FTZ R3, R169, R154 ;  /* 0x0000009aa9037221 */ /* 0x010fe20000010000 */
[----:B------:R-:W-:-:S06]  /*9170*/  F2FP.F16.F32.PACK_AB R154, R11, R10 ;  /* 0x0000000a0b9a723e */ /* 0x000fcc00000000ff */
[----:B------:R-:W4:Y:S01]  /*9180*/  MUFU.EX2 R190, R190 ;  /* 0x000000be00be7308 */ /* 0x000f220000000800 */
[----:B---3--:R-:W-:-:S07]  /*9190*/  FADD.FTZ R9, R187, R0 ;  /* 0x00000000bb097221 */ /* 0x008fce0000010000 */
[----:B------:R-:W3:Y:S01]  /*91a0*/  MUFU.EX2 R173, R173 ;  /* 0x000000ad00ad7308 */ /* 0x000ee20000000800 */
[C---:B--2---:R-:W-:Y:S01]  /*91b0*/  FADD.FTZ R158, R172.reuse, R3 ;  /* 0x00000003ac9e7221 */ /* 0x044fe20000010000 */
[----:B------:R-:W-:Y:S02]  /*91c0*/  F2FP.F16.F32.PACK_AB R170, R172, R169 ;  /* 0x000000a9acaa723e */ /* 0x000fe400000000ff */
[----:B------:R-:W-:-:S04]  /*91d0*/  F2FP.F16.F32.PACK_AB R169, R186, R183 ;  /* 0x000000b7baa9723e */ /* 0x000fc800000000ff */
[----:B------:R-:W2:Y:S01]  /*91e0*/  MUFU.EX2 R189, R194 ;  /* 0x000000c200bd7308 */ /* 0x000ea20000000800 */
[C---:B----4-:R-:W-:Y:S01]  /*91f0*/  FADD.FTZ R0, R190.reuse, R9 ;  /* 0x00000009be007221 */ /* 0x050fe20000010000 */
[----:B------:R-:W-:-:S06]  /*9200*/  F2FP.F16.F32.PACK_AB R171, R190, R187 ;  /* 0x000000bbbeab723e */ /* 0x000fcc00000000ff */
[----:B------:R-:W4:Y:S01]  /*9210*/  MUFU.EX2 R176, R176 ;  /* 0x000000b000b07308 */ /* 0x000f220000000800 */
[----:B---3--:R-:W-:Y:S01]  /*9220*/  FADD.FTZ R3, R173, R158 ;  /* 0x0000009ead037221 */ /* 0x008fe20000010000 */
[----:B------:R-:W-:-:S06]  /*9230*/  F2FP.F16.F32.PACK_AB R158, R15, R12 ;  /* 0x0000000c0f9e723e */ /* 0x000fcc00000000ff */
        /* <DEDUP_REMOVED lines=9> */
[----:B--2---:R-:W-:-:S07]  /*92d0*/  FADD.FTZ R10, R180, R3 ;  /* 0x00000003b40a7221 */ /* 0x004fce0000010000 */
[----:B------:R-:W2:Y:S01]  /*92e0*/  MUFU.EX2 R199, R199 ;  /* 0x000000c700c77308 */ /* 0x000ea20000000800 */
[----:B----4-:R-:W-:Y:S01]  /*92f0*/  FADD.FTZ R0, R198, R9 ;  /* 0x00000009c6007221 */ /* 0x010fe20000010000 */
[C---:B---3--:R-:W-:Y:S01]  /*9300*/  FADD.FTZ R3, R181.reuse, R10 ;  /* 0x0000000ab5037221 */ /* 0x048fe20000010000 */
[----:B------:R-:W-:Y:S02]  /*9310*/  F2FP.F16.F32.PACK_AB R174, R181, R180 ;  /* 0x000000b4b5ae723e */ /* 0x000fe400000000ff */
[C---:B--2---:R-:W-:Y:S01]  /*9320*/  FADD.FTZ R0, R199.reuse, R0 ;  /* 0x00000000c7007221 */ /* 0x044fe20000010000 */
[----:B------:R-:W-:Y:S01]  /*9330*/  F2FP.F16.F32.PACK_AB R175, R199, R198 ;  /* 0x000000c6c7af723e */ /* 0x000fe200000000ff */
[----:B-1----:R-:W-:Y:S06]  /*9340*/  @!P0 BRA `(.L_x_1804) ;  /* 0x0000000000048947 */ /* 0x002fec0003800000 */
[----:B------:R-:W-:Y:S01]  /*9350*/  BPT.TRAP 0x1 ;  /* 0x000000040000795c */ /* 0x000fe20000300000 */
.L_x_1804:
[----:B------:R1:W2:Y:S01]  /*9360*/  SYNCS.PHASECHK.TRANS64.TRYWAIT P2, [UR24+0x22850], R5 ;  /* 0x02285005ff0075a7 */ /* 0x0002a20008040158 */
[----:B------:R-:W-:Y:S05]  /*9370*/  @!P0 BRA `(.L_x_1805) ;  /* 0x0000000000048947 */ /* 0x000fea0003800000 */
[----:B------:R-:W-:Y:S01]  /*9380*/  BPT.TRAP 0x1 ;  /* 0x000000040000795c */ /* 0x000fe20000300000 */
.L_x_1805:
[----:B--2---:R-:W-:Y:S05]  /*9390*/  @P2 BRA `(.L_x_1806) ;  /* 0x0000000000082947 */ /* 0x004fea0003800000 */
[----:B------:R-:W2:Y:S02]  /*93a0*/  SYNCS.PHASECHK.TRANS64.TRYWAIT P2, [UR24+0x22850], R5 ;  /* 0x02285005ff0075a7 */ /* 0x000ea40008040158 */
[----:B--2---:R-:W-:Y:S05]  /*93b0*/  @!P2 BRA `(.L_x_1807) ;  /* 0x000000b40010a947 */ /* 0x004fea0003800000 */
.L_x_1806:
[----:B------:R-:W3:Y:S01]  /*93c0*/  S2R R8, SR_TID.X ;  /* 0x0000000000087919 */ /* 0x000ee20000002100 */
[----:B------:R-:W-:Y:S01]  /*93d0*/  UIMAD UR7, UR36, 0xc00, UR21 ;  /* 0x00000c00240778a4 */ /* 0x000fe2000f8e0215 */
[----:B------:R-:W-:Y:S01]  /*93e0*/  IMAD.MOV.U32 R203, RZ, RZ, R6 ;  /* 0x000000ffffcb7224 */ /* 0x000fe200078e0006 */
[----:B------:R-:W-:Y:S01]  /*93f0*/  UMOV UR11, 0x40000040 ;  /* 0x40000040000b7882 */ /* 0x000fe20000000000 */
[----:B------:R-:W-:-:S04]  /*9400*/  IMAD.MOV.U32 R9, RZ, RZ, R2 ;  /* 0x000000ffff097224 */ /* 0x000fc800078e0002 */
[----:B------:R-:W-:Y:S01]  /*9410*/  UMOV UR10, UR7 ;  /* 0x00000007000a7c82 */ /* 0x000fe20008000000 */
[----:B---3--:R-:W-:-:S05]  /*9420*/  SHF.R.U32.HI R8, RZ, 0x7, R8 ;  /* 0x00000007ff087819 */ /* 0x008fca0000011608 */
[----:B012---:R-:W-:Y:S02]  /*9430*/  VIADD R5, R8, 0x8 ;  /* 0x0000000808057836 */ /* 0x007fe40000000000 */
[----:B------:R-:W0:Y:S03]  /*9440*/  S2R R8, SR_TID.X ;  /* 0x0000000000087919 */ /* 0x000e260000002100 */
[----:B------:R1:W-:Y:S06]  /*9450*/  BAR.SYNC.DEFER_BLOCKING R5, 0x100 ;  /* 0x000400050000751d */ /* 0x0003ec0000010000 */
[----:B------:R-:W-:Y:S01]  /*9460*/  WARPGROUP.ARRIVE ;  /* 0x00000000000079c5 */ /* 0x000fe20000000000 */
[----:B0-----:R-:W-:-:S05]  /*9470*/  LOP3.LUT P2, RZ, R8, 0x7f, RZ, 0xc0, !PT ;  /* 0x0000007f08ff7812 */ /* 0x001fca000784c0ff */
[----:B------:R-:W-:Y:S01]  /*9480*/  HGMMA.64x256x16.F32 R24, R152, gdesc[UR8].tnspB, R24, gsb0 ;  /* 0x43e0000898187df0 */ /* 0x000fe20008000818 */
[----:B------:R-:W-:Y:S01]  /*9490*/  UIADD3 UR10, UR7, 0x80, URZ ;  /* 0x00000080070a7890 */ /* 0x000fe2000fffe03f */
[----:B------:R-:W-:-:S06]  /*94a0*/  UMOV UR11, 0x40000040 ;  /* 0x40000040000b7882 */ /* 0x000fcc0000000000 */
[----:B------:R-:W-:-:S05]  /*94b0*/  @!P2 VIADD R178, R178, 0x22860 ;  /* 0x00022860b2b2a836 */ /* 0x000fca0000000000 */
[----:B------:R-:W-:Y:S01]  /*94c0*/  @!P2 PRMT R178, RZ, 0x654, R178 ;  /* 0x00000654ffb2a816 */ /* 0x000fe200000000b2 */
[----:B------:R-:W-:Y:S02]  /*94d0*/  WARPGROUP.DEPBAR.LE gsb0, 0x0 ;  /* 0x00008000000079c5 */ /* 0x000fe40000010000 */
[----:B------:R-:W-:-:S12]  /*94e0*/  WARPGROUP.ARRIVE ;  /* 0x00000000000079c5 */ /* 0x000fd80000000000 */
        /* <DEDUP_REMOVED lines=28> */
[----:B-1----:R-:W-:-:S07]  /*96b0*/  IMAD.MOV.U32 R5, RZ, RZ, R7 ;  /* 0x000000ffff057224 */ /* 0x002fce00078e0007 */
.L_x_1799:
[----:B------:R-:W-:-:S13]  /*96c0*/  ISETP.GE.AND P1, PT, R5, UR39, PT ;  /* 0x0000002705007c0c */ /* 0x000fda000bf26270 */
[----:B------:R-:W-:Y:S05]  /*96d0*/  @!P1 BRA `(.L_x_1809) ;  /* 0x0000003000109947 */ /* 0x000fea0003800000 */
[----:B------:R-:W-:Y:S01]  /*96e0*/  IMAD.MOV.U32 R12, RZ, RZ, R6 ;  /* 0x000000ffff0c7224 */ /* 0x000fe200078e0006 */
[----:B------:R-:W-:Y:S01]  /*96f0*/  ULDC UR23, c[0x0][0x9e4] ;  /* 0x0002790000177ab9 */ /* 0x000fe20000000800 */
[----:B01----:R-:W-:Y:S01]  /*9700*/  IMAD.MOV.U32 R9, RZ, RZ, R2 ;  /* 0x000000ffff097224 */ /* 0x003fe200078e0002 */
[----:B------:R-:W-:Y:S01]  /*9710*/  ULDC UR24, c[0x0][0x288] ;  /* 0x0000a20000187ab9 */ /* 0x000fe20000000800 */
[----:B------:R-:W-:Y:S01]  /*9720*/  ULDC UR25, c[0x0][0x9dc] ;  /* 0x0002770000197ab9 */ /* 0x000fe20000000800 */
[----:B------:R-:W-:Y:S01]  /*9730*/  ULDC UR22, c[0x0][0x988] ;  /* 0x0002620000167ab9 */ /* 0x000fe20000000800 */
[----:B------:R-:W-:-:S05]  /*9740*/  ULDC UR26, c[0x0][0x9e0] ;  /* 0x00027800001a7ab9 */ /* 0x000fca0000000800 */
.L_x_1826:
[----:B------:R-:W-:-:S04]  /*9750*/  UIADD3 UR36, UR36, 0x1, URZ ;  /* 0x0000000124247890 */ /* 0x000fc8000fffe03f */
[----:B------:R-:W-:-:S04]  /*9760*/  UISETP.NE.AND UP2, UPT, UR36, 0x2, UPT ;  /* 0x000000022400788c */ /* 0x000fc8000bf45270 */
[----:B------:R-:W-:Y:S02]  /*9770*/  USEL UR6, URZ, 0x1, UP2 ;  /* 0x000000013f067887 */ /* 0x000fe40009000000 */
[----:B------:R-:W-:Y:S02]  /*9780*/  USEL UR36, UR36, URZ, UP2 ;  /* 0x0000003f24247287 */ /* 0x000fe40009000000 */
[----:B------:R-:W-:Y:S01]  /*9790*/  ULOP3.LUT UR37, UR37, UR6, URZ, 0x3c, !UPT ;  /* 0x0000000625257292 */ /* 0x000fe2000f8e3c3f */
[----:B------:R-:W-:Y:S11]  /*97a0*/  @!P0 BRA `(.L_x_1810) ;  /* 0x0000000000048947 */ /* 0x000ff60003800000 */
[----:B------:R-:W-:Y:S01]  /*97b0*/  BPT.TRAP 0x1 ;  /* 0x000000040000795c */ /* 0x000fe20000300000 */
.L_x_1810:
        /* <DEDUP_REMOVED lines=9> */
.L_x_1811:
[----:B-1----:R-:W-:Y:S05]  /*9850*/  @P1 BRA `(.L_x_1812) ;  /* 0x0000000000081947 */ /* 0x002fea0003800000 */
[----:B------:R-:W1:Y:S02]  /*9860*/  SYNCS.PHASECHK.TRANS64.TRYWAIT P1, [UR27+0x22830], R7 ;  /* 0x02283007ff0075a7 */ /* 0x000e64000802015b */
[----:B-1----:R-:W-:Y:S05]  /*9870*/  @!P1 BRA `(.L_x_1813) ;  /* 0x000000ac00f49947 */ /* 0x002fea0003800000 */
.L_x_1812:
[----:B------:R-:W-:Y:S01]  /*9880*/  UIMAD UR18, UR36, 0x300, UR20 ;  /* 0x00000300241278a4 */ /* 0x000fe2000f8e0214 */
[----:B------:R-:W-:Y:S01]  /*9890*/  WARPGROUP.ARRIVE ;  /* 0x00000000000079c5 */ /* 0x000fe20000000000 */
[----:B------:R-:W-:Y:S01]  /*98a0*/  UMOV UR19, 0x40000040 ;  /* 0x4000004000137882 */ /* 0x000fe20000000000 */
[----:B------:R-:W-:Y:S01]  /*98b0*/  UMOV UR7, 0x40000040 ;  /* 0x4000004000077882 */ /* 0x000fe20000000000 */
[----:B------:R-:W-:-:S03]  /*98c0*/  UIADD3 UR6, UR18, 0x2, URZ ;  /* 0x0000000212067890 */ /* 0x000fc6000fffe03f */
[----:B------:R-:W2:Y:S01]  /*98d0*/  S2R R4, SR_TID.X ;  /* 0x0000000000047919 */ /* 0x000ea20000002100 */
[----:B------:R-:W-:Y:S01]  /*98e0*/  UIADD3 UR10, UR18, 0x4, URZ ;  /* 0x00000004120a7890 */ /* 0x000fe2000fffe03f */
[----:B------:R-:W-:Y:S01]  /*98f0*/  PLOP3.LUT P1, PT, PT, PT, UP0, 0x80, 0x0 ;  /* 0x000000000000781c */ /* 0x000fe20003f2f008 */
[----:B------:R-:W-:Y:S01]  /*9900*/  UMOV UR11, 0x40000040 ;  /* 0x40000040000b7882 */ /* 0x000fe20000000000 */
[----:B------:R-:W-:Y:S01]  /*9910*/  HGMMA.64x96x16.F32 R152, gdesc[UR16], RZ, !UPT, gsb0 ;  /* 0x01600000109879f0 */ /* 0x000fe2000c0008ff */
[----:B------:R-:W-:Y:S01]  /*9920*/  UIADD3 UR14, UR18, 0x6, URZ ;  /* 0x00000006120e7890 */ /* 0x000fe2000fffe03f */
[----:B------:R-:W-:Y:S01]  /*9930*/  PLOP3.LUT P2, PT, PT, PT, UP0, 0x80, 0x0 ;  /* 0x000000000000781c */ /* 0x000fe20003f4f008 */
[----:B------:R-:W-:Y:S01]  /*9940*/  UMOV UR15, 0x40000040 ;  /* 0x40000040000f7882 */ /* 0x000fe20000000000 */
[----:B------:R-:W-:Y:S02]  /*9950*/  VIADD R20, R22, UR43 ;  /* 0x0000002b16147c36 */ /* 0x000fe40008000000 */
[----:B------:R-:W-:-:S02]  /*9960*/  IMAD R13, R5, -0x60, RZ ;  /* 0xffffffa0050d7824 */ /* 0x000fc400078e02ff */
[----:B------:R-:W-:Y:S02]  /*9970*/  IMAD.U32 R8, RZ, RZ, UR27 ;  /* 0x0000001bff087e24 */ /* 0x000fe4000f8e00ff */
[----:B------:R-:W-:-:S04]  /*9980*/  VIADD R11, R13, 0x1 ;  /* 0x000000010d0b7836 */ /* 0x000fc80000000000 */
[----:B------:R-:W-:-:S05]  /*9990*/  IMAD R11, R18, -0x2, R11 ;  /* 0xfffffffe120b7824 */ /* 0x000fca00078e020b */
[----:B------:R-:W-:-:S05]  /*99a0*/  IADD3 R11, R11, -UR24, R16 ;  /* 0x800000180b0b7c10 */ /* 0x000fca000fffe010 */
[----:B------:R-:W-:Y:S01]  /*99b0*/  VIADD R15, R11, UR26 ;  /* 0x0000001a0b0f7c36 */ /* 0x000fe20008000000 */
[----:B--2---:R-:W-:Y:S02]  /*99c0*/  LOP3.LUT P3, RZ, R4, 0x7f, RZ, 0xc0, !PT ;  /* 0x0000007f04ff7812 */ /* 0x004fe4000786c0ff */
[----:B------:R-:W-:-:S04]  /*99d0*/  SHF.R.U32.HI R4, RZ, 0x7, R4 ;  /* 0x00000007ff047819 */ /* 0x000fc80000011604 */
[----:B------:R-:W-:Y:S01]  /*99e0*/  IADD3 R4, -R4, 0xb, RZ ;  /* 0x0000000b04047810 */ /* 0x000fe20007ffe1ff */
[----:B------:R-:W-:Y:S02]  /*99f0*/  WARPGROUP.DEPBAR.LE gsb0, 0x0 ;  /* 0x00008000000079c5 */ /* 0x000fe40000010000 */
[----:B------:R-:W-:-:S06]  /*9a00*/  WARPGROUP.ARRIVE ;  /* 0x00000000000079c5 */ /* 0x000fcc0000000000 */
[----:B------:R-:W-:Y:S01]  /*9a10*/  HGMMA.64x96x16.F32 R152, gdesc[UR4], R152, gsb0 ;  /* 0x01600000049879f0 */ /* 0x000fe20008000898 */
[----:B------:R-:W-:Y:S02]  /*9a20*/  @UP0 ULDC UR6, c[0x0][0x44c] ;  /* 0x0001130000060ab9 */ /* 0x000fe40000000800 */
[----:B-1----:R-:W-:Y:S01]  /*9a30*/  @P1 IMAD.HI.U32 R2, R20, UR6, RZ ;  /* 0x0000000614021c27 */ /* 0x002fe2000f8e00ff */
[----:B------:R-:W-:Y:S01]  /*9a40*/  @UP0 ULDC UR6, c[0x0][0x450] ;  /* 0x0001140000060ab9 */ /* 0x000fe20000000800 */
[----:B------:R-:W-:-:S03]  /*9a50*/  PLOP3.LUT P1, PT, PT, PT, UP1, 0x40, 0x0 ;  /* 0x000000000000781c */ /* 0x000fc60003f2e818 */
[----:B------:R-:W-:Y:S01]  /*9a60*/  @P2 SHF.R.U32.HI R20, RZ, UR6, R2 ;  /* 0x00000006ff142c19 */ /* 0x000fe20008011602 */
[----:B------:R-:W-:Y:S01]  /*9a70*/  @!P3 VIADD R2, R8, 0x22840 ;  /* 0x000228400802b836 */ /* 0x000fe20000000000 */
[----:B------:R-:W-:-:S03]  /*9a80*/  ULOP3.LUT UR6, URZ, UR25, URZ, 0x33, !UPT ;  /* 0x000000193f067292 */ /* 0x000fc6000f8e333f */
[----:B------:R-:W1:Y:S01]  /*9a90*/  SHFL.IDX PT, R21, R20, RZ, 0x1c1f ;  /* 0x001c1fff14157589 */ /* 0x000e6200000e0000 */
[----:B------:R-:W-:Y:S02]  /*9aa0*/  @!P3 PRMT R2, RZ, 0x654, R2 ;  /* 0x00000654ff02b816 */ /* 0x000fe40000000002 */
[----:B------:R-:W-:Y:S02]  /*9ab0*/  VIADD R14, R11, UR6 ;  /* 0x000000060b0e7c36 */ /* 0x000fe40008000000 */
[----:B-1----:R-:W-:Y:S01]  /*9ac0*/  IMAD.IADD R6, R21, 0x1, R15 ;  /* 0x0000000115067824 */ /* 0x002fe200078e020f */
        /* <DEDUP_REMOVED lines=8> */
[----:B------:R2:W-:Y:S02]  /*9b50*/  @!P3 SYNCS.ARRIVE.TRANS64.RED.A1T0 RZ, [R2+URZ], RZ ;  /* 0x000000ff02ffb9a7 */ /* 0x0005e4000810043f */
[----:B--2---:R-:W-:Y:S01]  /*9b60*/  IMAD.IADD R2, R21, 0x1, R14 ;  /* 0x0000000115027824 */ /* 0x004fe200078e020e */
[----:B-1----:R-:W-:Y:S06]  /*9b70*/  @P1 BRA `(.L_x_1814) ;  /* 0x0000000000581947 */ /* 0x002fec0003800000 */
[----:B------:R-:W-:Y:S01]  /*9b80*/  IADD3 R21, R16, -UR24, R21 ;  /* 0x8000001810157c10 */ /* 0x000fe2000fffe015 */
        /* <DEDUP_REMOVED lines=11> */
.L_x_1816:
[----:B------:R-:W-:-:S05]  /*9c40*/  IMAD.U32 R203, RZ, RZ, UR23 ;  /* 0x00000017ffcb7e24 */ /* 0x000fca000f8e00ff */
[----:B------:R-:W-:-:S13]  /*9c50*/  ISETP.NE.AND P1, PT, R203, 0x1, PT ;  /* 0x00000001cb00780c */ /* 0x000fda0003f25270 */
[----:B------:R-:W1:Y:S02]  /*9c60*/  @P1 LDC.64 R10, c[0x0][0x9e8] ;  /* 0x00027a00ff0a1b82 */ /* 0x000e640000000a00 */
[----:B-1----:R-:W-:-:S05]  /*9c70*/  @P1 IMAD.HI.U32 R10, R21, R10, RZ ;  /* 0x0000000a150a1227 */ /* 0x002fca00078e00ff */
[----:B------:R-:W-:-:S07]  /*9c80*/  @P1 SHF.R.U32.HI R21, RZ, R11, R10 ;  /* 0x0000000bff151219 */ /* 0x000fce000001160a */
.L_x_1817:
[----:B------:R-:W-:Y:S05]  /*9c90*/  BSYNC B0 ;  /* 0x0000000000007941 */ /* 0x000fea0003800000 */
.L_x_1815:
[----:B------:R-:W-:-:S04]  /*9ca0*/  IMAD R10, R18, -0x2, R13 ;  /* 0xfffffffe120a7824 */ /* 0x000fc800078e020d */
[----:B------:R-:W-:-:S05]  /*9cb0*/  IMAD R21, R21, R203, R10 ;  /* 0x000000cb15157224 */ /* 0x000fca00078e020a */
[----:B------:R-:W-:Y:S02]  /*9cc0*/  VIADDMNMX R6, R21, R203, R6, PT ;  /* 0x000000cb15067246 */ /* 0x000fe40003800106 */
[----:B------:R-:W-:-:S07]  /*9cd0*/  VIMNMX R2, R2, R21, !PT ;  /* 0x0000001502027248 */ /* 0x000fce0007fe0100 */
.L_x_1814:
[C---:B------:R-:W-:Y:S01]  /*9ce0*/  ISETP.GE.AND P1, PT, R13.reuse, 0x1, PT ;  /* 0x000000010d00780c */ /* 0x040fe20003f26270 */
[----:B------:R-:W1:Y:S01]  /*9cf0*/  SHFL.IDX PT, R21, R20, 0x1, 0x1c1f ;  /* 0x003c1f0014157f89 */ /* 0x000e6200000e0000 */
[----:B------:R-:W-:Y:S02]  /*9d00*/  ISETP.GE.AND P4, PT, R13, 0x9, PT ;  /* 0x000000090d00780c */ /* 0x000fe40003f86270 */
[----:B------:R-:W-:Y:S02]  /*9d10*/  LOP3.LUT R17, R17, 0xfffbffff, RZ, 0xc0, !PT ;  /* 0xfffbffff11117812 */ /* 0x000fe400078ec0ff */
[----:B------:R-:W-:-:S04]  /*9d20*/  ISETP.GT.AND P2, PT, R2, RZ, !P1 ;  /* 0x000000ff0200720c */ /* 0x000fc80004f44270 */
[----:B------:R-:W-:-:S03]  /*9d30*/  ISETP.LT.OR P2, PT, R6, 0x1, P2 ;  /* 0x000000010600780c */ /* 0x000fc60001741670 */
[----:B------:R-:W-:Y:S02]  /*9d40*/  @P1 LOP3.LUT R17, R17, 0x40000, RZ, 0xfc, !PT ;  /* 0x0004000011111812 */ /* 0x000fe400078efcff */
[----:B------:R-:W-:Y:S02]  /*9d50*/  ISETP.GE.AND P1, PT, R13, 0x2, PT ;  /* 0x000000020d00780c */ /* 0x000fe40003f26270 */
[----:B------:R-:W-:Y:S02]  /*9d60*/  LOP3.LUT R17, R17, 0xfffffffd, RZ, 0xc0, !PT ;  /* 0xfffffffd11117812 */ /* 0x000fe400078ec0ff */
[----:B------:R-:W-:Y:S02]  /*9d70*/  FSEL R152, R152, -INF , !P2 ;  /* 0xff80000098987808 */ /* 0x000fe40005000000 */
[----:B------:R-:W-:Y:S02]  /*9d80*/  ISETP.GT.AND P3, PT, R2, 0x1, !P1 ;  /* 0x000000010200780c */ /* 0x000fe40004f64270 */
[----:B------:R-:W-:-:S02]  /*9d90*/  @P4 LOP3.LUT R17, R17, 0x2, RZ, 0xfc, !PT ;  /* 0x0000000211114812 */ /* 0x000fc400078efcff */
[----:B------:R-:W-:Y:S01]  /*9da0*/  ISETP.GT.AND P2, PT, R2, 0x8, !P4 ;  /* 0x000000080200780c */ /* 0x000fe20006744270 */
[--C-:B-1----:R-:W-:Y:S01]  /*9db0*/  IMAD.IADD R15, R15, 0x1, R21.reuse ;  /* 0x000000010f0f7824 */ /* 0x102fe200078e0215 */
[----:B------:R-:W-:Y:S01]  /*9dc0*/  ISETP.GE.AND P4, PT, R13, 0xa, PT ;  /* 0x0000000a0d00780c */ /* 0x000fe20003f86270 */
[----:B------:R-:W-:Y:S01]  /*9dd0*/  IMAD.IADD R14, R14, 0x1, R21 ;  /* 0x000000010e0e7824 */ /* 0x000fe200078e0215 */
[C---:B------:R-:W-:Y:S02]  /*9de0*/  ISETP.LT.OR P3, PT, R6.reuse, 0x2, P3 ;  /* 0x000000020600780c */ /* 0x040fe40001f61670 */
[----:B------:R-:W-:Y:S02]  /*9df0*/  ISETP.LT.OR P2, PT, R6, 0x9, P2 ;  /* 0x000000090600780c */ /* 0x000fe40001741670 */
[----:B------:R-:W-:Y:S02]  /*9e00*/  FSEL R153, R153, -INF , !P3 ;  /* 0xff80000099997808 */ /* 0x000fe40005800000 */
[----:B------:R-:W-:-:S02]  /*9e10*/  ISETP.GE.AND P3, PT, R13, 0x11, PT ;  /* 0x000000110d00780c */ /* 0x000fc40003f66270 */
[----:B------:R-:W-:Y:S02]  /*9e20*/  LOP3.LUT R17, R17, 0xfffffffb, RZ, 0xc0, !PT ;  /* 0xfffffffb11117812 */ /* 0x000fe400078ec0ff */
[----:B------:R-:W-:Y:S02]  /*9e30*/  FSEL R156, R156, -INF , !P2 ;  /* 0xff8000009c9c7808 */ /* 0x000fe40005000000 */
[----:B------:R-:W-:Y:S02]  /*9e40*/  ISETP.GT.AND P2, PT, R2, 0x9, !P4 ;  /* 0x000000090200780c */ /* 0x000fe40006744270 */
[----:B------:R-:W-:Y:S02]  /*9e50*/  @P4 LOP3.LUT R17, R17, 0x4, RZ, 0xfc, !PT ;  /* 0x0000000411114812 */ /* 0x000fe400078efcff */
[----:B------:R-:W-:Y:S02]  /*9e60*/  ISETP.LT.OR P2, PT, R6, 0xa, P2 ;  /* 0x0000000a0600780c */ /* 0x000fe40001741670 */
[----:B------:R-:W-:-:S02]  /*9e70*/  LOP3.LUT R17, R17, 0xfffffff7, RZ, 0xc0, !PT ;  /* 0xfffffff711117812 */ /* 0x000fc400078ec0ff */
[----:B------:R-:W-:Y:S02]  /*9e80*/  FSEL R157, R157, -INF , !P2 ;  /* 0xff8000009d9d7808 */ /* 0x000fe40005000000 */
[----:B------:R-:W-:Y:S02]  /*9e90*/  @P3 LOP3.LUT R17, R17, 0x8, RZ, 0xfc, !PT ;  /* 0x0000000811113812 */ /* 0x000fe400078efcff */
[----:B------:R-:W-:Y:S02]  /*9ea0*/  ISETP.GT.AND P2, PT, R2, 0x10, !P3 ;  /* 0x000000100200780c */ /* 0x000fe40005f44270 */
[----:B------:R-:W-:Y:S02]  /*9eb0*/  ISETP.GE.AND P3, PT, R13, 0x12, PT ;  /* 0x000000120d00780c */ /* 0x000fe40003f66270 */
[----:B------:R-:W-:Y:S02]  /*9ec0*/  ISETP.LT.OR P2, PT, R6, 0x11, P2 ;  /* 0x000000110600780c */ /* 0x000fe40001741670 */
[----:B------:R-:W-:-:S02]  /*9ed0*/  LOP3.LUT R17, R17, 0xffffffef, RZ, 0xc0, !PT ;  /* 0xffffffef11117812 */ /* 0x000fc400078ec0ff */
[----:B------:R-:W-:Y:S02]  /*9ee0*/  FSEL R160, R160, -INF , !P2 ;  /* 0xff800000a0a07808 */ /* 0x000fe40005000000 */
        /* <DEDUP_REMOVED lines=102> */
[----:B------:R-:W-:-:S04]  /*a550*/  ISETP.LT.OR P6, PT, R6, 0x5a, P6 ;  /* 0x0000005a0600780c */ /* 0x000fc800037c1670 */
[----:B------:R-:W-:Y:S02]  /*a560*/  FSEL R197, R197, -INF , !P6 ;  /* 0xff800000c5c57808 */ /* 0x000fe40007000000 */
[----:B------:R-:W-:-:S13]  /*a570*/  PLOP3.LUT P6, PT, PT, PT, UP1, 0x40, 0x0 ;  /* 0x000000000000781c */ /* 0x000fda0003fce818 */
[----:B------:R-:W-:Y:S05]  /*a580*/  @P6 BRA `(.L_x_1818) ;  /* 0x0000000000586947 */ /* 0x000fea0003800000 */
        /* <DEDUP_REMOVED lines=12> */
.L_x_1820:
[----:B------:R-:W-:-:S05]  /*a650*/  IMAD.U32 R2, RZ, RZ, UR23 ;  /* 0x00000017ff027e24 */ /* 0x000fca000f8e00ff */
[----:B------:R-:W-:-:S13]  /*a660*/  ISETP.NE.AND P6, PT, R2, 0x1, PT ;  /* 0x000000010200780c */ /* 0x000fda0003fc5270 */
[----:B------:R-:W1:Y:S02]  /*a670*/  @P6 LDC.64 R10, c[0x0][0x9e8] ;  /* 0x00027a00ff0a6b82 */ /* 0x000e640000000a00 */
[----:B-1----:R-:W-:-:S05]  /*a680*/  @P6 IMAD.HI.U32 R10, R21, R10, RZ ;  /* 0x0000000a150a6227 */ /* 0x002fca00078e00ff */
[----:B------:R-:W-:-:S07]  /*a690*/  @P6 SHF.R.U32.HI R21, RZ, R11, R10 ;  /* 0x0000000bff156219 */ /* 0x000fce000001160a */
.L_x_1821:
[----:B------:R-:W-:Y:S05]  /*a6a0*/  BSYNC B0 ;  /* 0x0000000000007941 */ /* 0x000fea0003800000 */
.L_x_1819:
[----:B------:R-:W-:-:S04]  /*a6b0*/  IMAD R13, R18, -0x2, R13 ;  /* 0xfffffffe120d7824 */ /* 0x000fc800078e020d */
[----:B------:R-:W-:-:S05]  /*a6c0*/  IMAD R21, R21, R2, R13 ;  /* 0x0000000215157224 */ /* 0x000fca00078e020d */
[----:B------:R-:W-:Y:S02]  /*a6d0*/  VIADDMNMX R15, R21, R2, R15, PT ;  /* 0x00000002150f7246 */ /* 0x000fe4000380010f */
[----:B------:R-:W-:-:S07]  /*a6e0*/  VIMNMX R14, R14, R21, !PT ;  /* 0x000000150e0e7248 */ /* 0x000fce0007fe0100 */
.L_x_1818:
        /* <DEDUP_REMOVED lines=70> */
[C---:B------:R-:W-:Y:S02]  /*ab50*/  ISETP.GT.AND P1, PT, R14.reuse, 0x29, !P1 ;  /* 0x000000290e00780c */ /* 0x040fe40004f24270 */
[----:B------:R-:W-:Y:S02]  /*ab60*/  FSEL R191, R191, -INF , !P2 ;  /* 0xff800000bfbf7808 */ /* 0x000fe40005000000 */
[----:B------:R-:W-:Y:S02]  /*ab70*/  ISETP.LT.OR P1, PT, R15, 0x2a, P1 ;  /* 0x0000002a0f00780c */ /* 0x000fe40000f21670 */
[----:B------:R-:W-:Y:S02]  /*ab80*/  ISETP.GT.AND P4, PT, R14, 0x51, !P4 ;  /* 0x000000510e00780c */ /* 0x000fe40006784270 */
[----:B------:R-:W-:-:S02]  /*ab90*/  FSEL R175, R175, -INF , !P1 ;  /* 0xff800000afaf7808 */ /* 0x000fc40004800000 */
[----:B------:R-:W-:Y:S02]  /*aba0*/  LOP3.LUT P1, RZ, R17, 0x800, RZ, 0xc0, !PT ;  /* 0x0000080011ff7812 */ /* 0x000fe4000782c0ff */
[----:B-1----:R-:W-:Y:S02]  /*abb0*/  FMNMX.FTZ R13, R6, R11, !PT ;  /* 0x0000000b060d7209 */ /* 0x002fe40007810000 */
[C---:B------:R-:W-:Y:S02]  /*abc0*/  ISETP.GT.AND P1, PT, R14.reuse, 0x30, !P1 ;  /* 0x000000300e00780c */ /* 0x040fe40004f24270 */
[C---:B------:R-:W-:Y:S01]  /*abd0*/  ISETP.LT.OR P3, PT, R15.reuse, 0x51, P3 ;  /* 0x000000510f00780c */ /* 0x040fe20001f61670 */
[----:B------:R-:W1:Y:S01]  /*abe0*/  SHFL.BFLY PT, R2, R13, 0x1, 0x1f ;  /* 0x0c201f000d027f89 */ /* 0x000e6200000e0000 */
[----:B------:R-:W-:Y:S02]  /*abf0*/  ISETP.LT.OR P1, PT, R15, 0x31, P1 ;  /* 0x000000310f00780c */ /* 0x000fe40000f21670 */
[----:B------:R-:W-:-:S02]  /*ac00*/  ISETP.GT.AND P5, PT, R14, 0x58, !P5 ;  /* 0x000000580e00780c */ /* 0x000fc40006fa4270 */
[----:B------:R-:W-:Y:S02]  /*ac10*/  FSEL R178, R178, -INF , !P1 ;  /* 0xff800000b2b27808 */ /* 0x000fe40004800000 */
[----:B------:R-:W-:Y:S02]  /*ac20*/  LOP3.LUT P1, RZ, R17, 0x400, RZ, 0xc0, !PT ;  /* 0x0000040011ff7812 */ /* 0x000fe4000782c0ff */
[C---:B------:R-:W-:Y:S02]  /*ac30*/  ISETP.LT.OR P4, PT, R15.reuse, 0x52, P4 ;  /* 0x000000520f00780c */ /* 0x040fe40002781670 */
[----:B------:R-:W-:Y:S02]  /*ac40*/  ISETP.GT.AND P1, PT, R14, 0x31, !P1 ;  /* 0x000000310e00780c */ /* 0x000fe40004f24270 */
[----:B------:R-:W-:Y:S02]  /*ac50*/  FSEL R194, R194, -INF , !P3 ;  /* 0xff800000c2c27808 */ /* 0x000fe40005800000 */
        /* <DEDUP_REMOVED lines=40> */
[----:B------:R-:W-:Y:S01]  /*aee0*/  FSEL R199, R199, -INF , !P2 ;  /* 0xff800000c7c77808 */ /* 0x000fe20005000000 */
[--C-:B------:R-:W-:Y:S01]  /*aef0*/  FFMA.FTZ R173, R185, UR6, -R10.reuse ;  /* 0x00000006b9ad7c23 */ /* 0x100fe2000801080a */
[----:B------:R-:W-:Y:S01]  /*af00*/  FMNMX.FTZ R21, R159, R6, !PT ;  /* 0x000000069f157209 */ /* 0x000fe20007810000 */
[--C-:B------:R-:W-:Y:S01]  /*af10*/  FFMA.FTZ R14, R172, UR6, -R10.reuse ;  /* 0x00000006ac0e7c23 */ /* 0x100fe2000801080a */
[--C-:B------:R-:W-:Y:S01]  /*af20*/  FFMA.FTZ R172, R184, UR6, -R10.reuse ;  /* 0x00000006b8ac7c23 */ /* 0x100fe2000801080a */
[----:B------:R-:W-:Y:S01]  /*af30*/  FSEL R184, R2, RZ, P1 ;  /* 0x000000ff02b87208 */ /* 0x000fe20000800000 */
[--C-:B------:R-:W-:Y:S01]  /*af40*/  FFMA.FTZ R152, R152, UR6, -R10.reuse ;  /* 0x0000000698987c23 */ /* 0x100fe2000801080a */
[----:B------:R-:W-:Y:S01]  /*af50*/  FMNMX.FTZ R6, R162, R21, !PT ;  /* 0x00000015a2067209 */ /* 0x000fe20007810000 */
[--C-:B------:R-:W-:Y:S01]  /*af60*/  FFMA.FTZ R21, R157, UR6, -R10.reuse ;  /* 0x000000069d157c23 */ /* 0x100fe2000801080a */
[--C-:B------:R-:W-:Y:S01]  /*af70*/  FFMA.FTZ R154, R156, UR6, -R10.reuse ;  /* 0x000000069c9a7c23 */ /* 0x100fe2000801080a */
[----:B------:R-:W-:Y:S01]  /*af80*/  FADD.FTZ R9, -R184, R9 ;  /* 0x00000009b8097221 */ /* 0x000fe20000010100 */
[----:B------:R-:W-:Y:S01]  /*af90*/  FMNMX.FTZ R153, R163, R6, !PT ;  /* 0x00000006a3997209 */ /* 0x000fe20007810000 */
[----:B------:R-:W-:Y:S01]  /*afa0*/  MUFU.EX2 R152, R152 ;  /* 0x0000009800987308 */ /* 0x000fe20000000800 */
[--C-:B------:R-:W-:Y:S01]  /*afb0*/  FFMA.FTZ R20, R164, UR6, -R10.reuse ;  /* 0x00000006a4147c23 */ /* 0x100fe2000801080a */
[----:B------:R-:W-:Y:S01]  /*afc0*/  FMUL.FTZ R9, R9, UR6 ;  /* 0x0000000609097c20 */ /* 0x000fe20008410000 */
        /* <DEDUP_REMOVED lines=18> */
[----:B------:R-:W-:Y:S01]  /*b0f0*/  FMUL.FTZ R25, R25, R9 ;  /* 0x0000000919197220 */ /* 0x000fe20000410000 */
[----:B------:R-:W-:Y:S01]  /*b100*/  FMNMX.FTZ R6, R178, R157, !PT ;  /* 0x0000009db2067209 */ /* 0x000fe20007810000 */
[--C-:B------:R-:W-:Y:S01]  /*b110*/  FFMA.FTZ R157, R165, UR6, -R10.reuse ;  /* 0x00000006a59d7c23 */ /* 0x100fe2000801080a */
[-C--:B------:R-:W-:Y:S01]  /*b120*/  FMUL.FTZ R28, R28, R9.reuse ;  /* 0x000000091c1c7220 */ /* 0x080fe20000410000 */
[-C--:B------:R-:W-:Y:S01]  /*b130*/  FMUL.FTZ R29, R29, R9.reuse ;  /* 0x000000091d1d7220 */ /* 0x080fe20000410000 */
[----:B------:R-:W-:Y:S01]  /*b140*/  FMNMX.FTZ R161, R179, R6, !PT ;  /* 0x00000006b3a17209 */ /* 0x000fe20007810000 */
[----:B------:R-:W1:Y:S01]  /*b150*/  MUFU.EX2 R21, R21 ;  /* 0x0000001500157308 */ /* 0x000e620000000800 */
[-C--:B------:R-:W-:Y:S01]  /*b160*/  FMUL.FTZ R32, R32, R9.reuse ;  /* 0x0000000920207220 */ /* 0x080fe20000410000 */
[----:B------:R-:W-:Y:S01]  /*b170*/  FMUL.FTZ R33, R33, R9 ;  /* 0x0000000921217220 */ /* 0x000fe20000410000 */
[----:B------:R-:W-:Y:S01]  /*b180*/  FMNMX.FTZ R6, R182, R161, !PT ;  /* 0x000000a1b6067209 */ /* 0x000fe20007810000 */
[-C--:B------:R-:W-:Y:S01]  /*b190*/  FMUL.FTZ R36, R36, R9.reuse ;  /* 0x0000000924247220 */ /* 0x080fe20000410000 */
[-C--:B------:R-:W-:Y:S01]  /*b1a0*/  FMUL.FTZ R37, R37, R9.reuse ;  /* 0x0000000925257220 */ /* 0x080fe20000410000 */
[-C--:B------:R-:W-:Y:S01]  /*b1b0*/  FMUL.FTZ R40, R40, R9.reuse ;  /* 0x0000000928287220 */ /* 0x080fe20000410000 */
[----:B------:R-:W-:Y:S01]  /*b1c0*/  FMNMX.FTZ R161, R183, R6, !PT ;  /* 0x00000006b7a17209 */ /* 0x000fe20007810000 */
[----:B------:R-:W4:Y:S01]  /*b1d0*/  MUFU.EX2 R156, R156 ;  /* 0x0000009c009c7308 */ /* 0x000f220000000800 */
[-C--:B------:R-:W-:Y:S01]  /*b1e0*/  FMUL.FTZ R41, R41, R9.reuse ;  /* 0x0000000929297220 */ /* 0x080fe20000410000 */
[----:B------:R-:W-:Y:S01]  /*b1f0*/  FMUL.FTZ R44, R44, R9 ;  /* 0x000000092c2c7220 */ /* 0x000fe20000410000 */
[----:B------:R-:W-:Y:S01]  /*b200*/  FMNMX.FTZ R6, R186, R161, !PT ;  /* 0x000000a1ba067209 */ /* 0x000fe20007810000 */
[--C-:B------:R-:W-:Y:S01]  /*b210*/  FFMA.FTZ R161, R169, UR6, -R10.reuse ;  /* 0x00000006a9a17c23 */ /* 0x100fe2000801080a */
[--C-:B------:R-:W-:Y:S01]  /*b220*/  FFMA.FTZ R169, R181, UR6, -R10.reuse ;  /* 0x00000006b5a97c23 */ /* 0x100fe2000801080a */
[----:B------:R-:W-:Y:S01]  /*b230*/  FFMA.FTZ R181, R193, UR6, -R10 ;  /* 0x00000006c1b57c23 */ /* 0x000fe2000801080a */
[----:B------:R-:W-:Y:S01]  /*b240*/  FMNMX.FTZ R165, R187, R6, !PT ;  /* 0x00000006bba57209 */ /* 0x000fe20007810000 */
[----:B------:R5:W-:Y:S01]  /*b250*/  MUFU.EX2 R184, R188 ;  /* 0x000000bc00b87308 */ /* 0x000be20000000800 */
[-C--:B------:R-:W-:Y:S01]  /*b260*/  FMUL.FTZ R45, R45, R9.reuse ;  /* 0x000000092d2d7220 */ /* 0x080fe20000410000 */
[----:B------:R-:W-:Y:S01]  /*b270*/  FMUL.FTZ R48, R48, R9 ;  /* 0x0000000930307220 */ /* 0x000fe20000410000 */
[----:B------:R-:W-:Y:S01]  /*b280*/  FMNMX.FTZ R6, R190, R165, !PT ;  /* 0x000000a5be067209 */ /* 0x000fe20007810000 */
[-C--:B------:R-:W-:Y:S01]  /*b290*/  FMUL.FTZ R49, R49, R9.reuse ;  /* 0x0000000931317220 */ /* 0x080fe20000410000 */
[-C--:B------:R-:W-:Y:S01]  /*b2a0*/  FMUL.FTZ R52, R52, R9.reuse ;  /* 0x0000000934347220 */ /* 0x080fe20000410000 */
[----:B------:R-:W-:Y:S01]  /*b2b0*/  FMUL.FTZ R53, R53, R9 ;  /* 0x0000000935357220 */ /* 0x000fe20000410000 */
[----:B------:R-:W-:Y:S01]  /*b2c0*/  FMNMX.FTZ R165, R191, R6, !PT ;  /* 0x00000006bfa57209 */ /* 0x000fe20007810000 */
[----:B------:R-:W0:Y:S01]  /*b2d0*/  MUFU.EX2 R153, R153 ;  /* 0x0000009900997308 */ /* 0x000e220000000800 */
[----:B-----5:R-:W-:Y:S01]  /*b2e0*/  FFMA.FTZ R188, R9, R3, R152 ;  /* 0x0000000309bc7223 */ /* 0x020fe20000010098 */
[C---:B--2---:R-:W-:Y:S01]  /*b2f0*/  F2FP.F16.F32.PACK_AB R152, R13.reuse, R152 ;  /* 0x000000980d98723e */ /* 0x044fe200000000ff */
[----:B------:R-:W-:Y:S01]  /*b300*/  FMUL.FTZ R56, R56, R9 ;  /* 0x0000000938387220 */ /* 0x000fe20000410000 */
[----:B------:R-:W-:Y:S01]  /*b310*/  FMNMX.FTZ R6, R194, R165, !PT ;  /* 0x000000a5c2067209 */ /* 0x000fe20007810000 */
[----:B------:R-:W-:Y:S01]  /*b320*/  FADD.FTZ R3, R13, R188 ;  /* 0x000000bc0d037221 */ /* 0x000fe20000010000 */
[-C--:B------:R-:W-:Y:S01]  /*b330*/  FMUL.FTZ R57, R57, R9.reuse ;  /* 0x0000000939397220 */ /* 0x080fe20000410000 */
[-C--:B------:R-:W-:Y:S01]  /*b340*/  FMUL.FTZ R60, R60, R9.reuse ;  /* 0x000000093c3c7220 */ /* 0x080fe20000410000 */
[----:B------:R-:W-:Y:S01]  /*b350*/  FMNMX.FTZ R165, R195, R6, !PT ;  /* 0x00000006c3a57209 */ /* 0x000fe20007810000 */
[----:B------:R-:W-:Y:S01]  /*b360*/  MUFU.EX2 R20, R20 ;  /* 0x0000001400147308 */ /* 0x000fe20000000800 */
[-C--:B------:R-:W-:Y:S01]  /*b370*/  FMUL.FTZ R61, R61, R9.reuse ;  /* 0x000000093d3d7220 */ /* 0x080fe20000410000 */
[----:B------:R-:W-:Y:S01]  /*b380*/  FMUL.FTZ R64, R64, R9 ;  /* 0x0000000940407220 */ /* 0x000fe20000410000 */
[----:B------:R-:W-:Y:S01]  /*b390*/  FMNMX.FTZ R6, R198, R165, !PT ;  /* 0x000000a5c6067209 */ /* 0x000fe20007810000 */
[--C-:B------:R-:W-:Y:S01]  /*b3a0*/  FFMA.FTZ R165, R177, UR6, -R10.reuse ;  /* 0x00000006b1a57c23 */ /* 0x100fe2000801080a */
[-C--:B------:R-:W-:Y:S01]  /*b3b0*/  FMUL.FTZ R65, R65, R9.reuse ;  /* 0x0000000941417220 */ /* 0x080fe20000410000 */
[-C--:B------:R-:W-:Y:S01]  /*b3c0*/  FMUL.FTZ R68, R68, R9.reuse ;  /* 0x0000000944447220 */ /* 0x080fe20000410000 */
[----:B------:R-:W-:Y:S01]  /*b3d0*/  FMNMX.FTZ R6, R199, R6, !PT ;  /* 0x00000006c7067209 */ /* 0x000fe20007810000 */
[----:B------:R-:W-:Y:S01]  /*b3e0*/  MUFU.EX2 R157, R157 ;  /* 0x0000009d009d7308 */ /* 0x000fe20000000800 */
[-C--:B------:R-:W-:Y:S01]  /*b3f0*/  FMUL.FTZ R69, R69, R9.reuse ;  /* 0x0000000945457220 */ /* 0x080fe20000410000 */
[-C--:B------:R-:W-:Y:S01]  /*b400*/  FMUL.FTZ R72, R72, R9.reuse ;  /* 0x0000000948487220 */ /* 0x080fe20000410000 */
[-C--:B------:R-:W-:Y:S01]  /*b410*/  FMUL.FTZ R73, R73, R9.reuse ;  /* 0x0000000949497220 */ /* 0x080fe20000410000 */
[----:B------:R-:W2:Y:S01]  /*b420*/  SHFL.BFLY PT, R177, R6, 0x2, 0x1f ;  /* 0x0c401f0006b17f89 */ /* 0x000ea200000e0000 */
        /* <DEDUP_REMOVED lines=22> */
[----:B------:R-:W-:Y:S01]  /*b590*/  FMUL.FTZ R113, R113, R9 ;  /* 0x0000000971717220 */ /* 0x000fe20000410000 */
[----:B--2---:R-:W-:Y:S01]  /*b5a0*/  FMNMX.FTZ R185, R6, R177, !PT ;  /* 0x000000b106b97209 */ /* 0x004fe20007810000 */
[----:B------:R-:W-:Y:S01]  /*b5b0*/  FFMA.FTZ R177, R189, UR6, -R10 ;  /* 0x00000006bdb17c23 */ /* 0x000fe2000801080a */
[-C--:B------:R-:W-:Y:S01]  /*b5c0*/  FMUL.FTZ R116, R116, R9.reuse ;  /* 0x0000000974747220 */ /* 0x080fe20000410000 */
[-C--:B------:R-:W-:Y:S01]  /*b5d0*/  FMUL.FTZ R117, R117, R9.reuse ;  /* 0x0000000975757220 */ /* 0x080fe20000410000 */
[----:B------:R-:W-:Y:S01]  /*b5e0*/  MUFU.EX2 R15, R15 ;  /* 0x0000000f000f7308 */ /* 0x000fe20000000800 */
[----:B------:R-:W2:Y:S01]  /*b5f0*/  SHFL.BFLY PT, R6, R185, 0x1, 0x1f ;  /* 0x0c201f00b9067f89 */ /* 0x000ea200000e0000 */
        /* <DEDUP_REMOVED lines=17> */
[----:B------:R-:W-:-:S05]  /*b710*/  FMUL.FTZ R149, R149, R9 ;  /* 0x0000000995957220 */ /* 0x000fca0000410000 */
[----:B------:R-:W-:Y:S01]  /*b720*/  MUFU.EX2 R168, R168 ;  /* 0x000000a800a87308 */ /* 0x000fe20000000800 */
[----:B--2---:R-:W-:Y:S01]  /*b730*/  FMNMX.FTZ R6, R185, R6, !PT ;  /* 0x00000006b9067209 */ /* 0x004fe20007810000 */
[----:B------:R-:W-:-:S03]  /*b740*/  FFMA.FTZ R185, R197, UR6, -R10 ;  /* 0x00000006c5b97c23 */ /* 0x000fc6000801080a */
[C---:B------:R-:W-:Y:S01]  /*b750*/  FSETP.NEU.FTZ.AND P1, PT, R6.reuse, -INF , PT ;  /* 0xff8000000600780b */ /* 0x040fe20003f3d000 */
[----:B------:R-:W-:Y:S02]  /*b760*/  FMUL.FTZ R196, R6, UR6 ;  /* 0x0000000606c47c20 */ /* 0x000fe40008410000 */
[----:B------:R-:W2:Y:S03]  /*b770*/  MUFU.EX2 R169, R169 ;  /* 0x000000a900a97308 */ /* 0x000ea60000000800 */
[----:B------:R-:W-:-:S05]  /*b780*/  FSEL R196, R196, RZ, P1 ;  /* 0x000000ffc4c47208 */ /* 0x000fca0000800000 */
[--C-:B------:R-:W-:Y:S01]  /*b790*/  FFMA.FTZ R10, R155, UR6, -R196.reuse ;  /* 0x000000069b0a7c23 */ /* 0x100fe200080108c4 */
[--C-:B------:R-:W-:Y:S01]  /*b7a0*/  FFMA.FTZ R155, R158, UR6, -R196.reuse ;  /* 0x000000069e9b7c23 */ /* 0x100fe200080108c4 */
[----:B---3--:R-:W-:Y:S01]  /*b7b0*/  FADD.FTZ R158, R154, R3 ;  /* 0x000000039a9e7221 */ /* 0x008fe20000010000 */
[--C-:B------:R-:W-:Y:S01]  /*b7c0*/  FFMA.FTZ R188, R159, UR6, -R196.reuse ;  /* 0x000000069fbc7c23 */ /* 0x100fe200080108c4 */
[----:B------:R-:W-:Y:S01]  /*b7d0*/  MUFU.EX2 R172, R172 ;  /* 0x000000ac00ac7308 */ /* 0x000fe20000000800 */
[----:B------:R-:W-:Y:S01]  /*b7e0*/  FFMA.FTZ R159, R162, UR6, -R196 ;  /* 0x00000006a29f7c23 */ /* 0x000fe200080108c4 */
[C---:B-1----:R-:W-:Y:S01]  /*b7f0*/  FADD.FTZ R3, R21.reuse, R158 ;  /* 0x0000009e15037221 */ /* 0x042fe20000010000 */
[----:B------:R-:W-:Y:S01]  /*b800*/  F2FP.F16.F32.PACK_AB R154, R21, R154 ;  /* 0x0000009a159a723e */ /* 0x000fe200000000ff */
[--C-:B------:R-:W-:Y:S01]  /*b810*/  FFMA.FTZ R11, R11, UR6, -R196.reuse ;  /* 0x000000060b0b7c23 */ /* 0x100fe200080108c4 */
[--C-:B------:R-:W-:Y:S01]  /*b820*/  FFMA.FTZ R174, R174, UR6, -R196.reuse ;  /* 0x00000006aeae7c23 */ /* 0x100fe200080108c4 */
[----:B----4-:R-:W-:Y:S01]  /*b830*/  FADD.FTZ R158, R156, R3 ;  /* 0x000000039c9e7221 */ /* 0x010fe20000010000 */
[--C-:B------:R-:W-:Y:S01]  /*b840*/  FFMA.FTZ R192, R163, UR6, -R196.reuse ;  /* 0x00000006a3c07c23 */ /* 0x100fe200080108c4 */
[----:B------:R-:W-:Y:S01]  /*b850*/  MUFU.EX2 R173, R173 ;  /* 0x000000ad00ad7308 */ /* 0x000fe20000000800 */
[----:B------:R-:W-:Y:S01]  /*b860*/  FFMA.FTZ R163, R166, UR6, -R196 ;  /* 0x00000006a6a37c23 */ /* 0x000fe200080108c4 */
[----:B0-----:R-:W-:Y:S01]  /*b870*/  FADD.FTZ R3, R153, R158 ;  /* 0x0000009e99037221 */ /* 0x001fe20000010000 */
[--C-:B------:R-:W-:Y:S01]  /*b880*/  FFMA.FTZ R175, R175, UR6, -R196.reuse ;  /* 0x00000006afaf7c23 */ /* 0x100fe200080108c4 */
[----:B--2---:R-:W-:Y:S01]  /*b890*/  F2FP.F16.F32.PACK_AB R166, R169, R168 ;  /* 0x000000a8a9a6723e */ /* 0x004fe200000000ff */
[--C-:B------:R-:W-:Y:S01]  /*b8a0*/  FFMA.FTZ R179, R179, UR6, -R196.reuse ;  /* 0x00000006b3b37c23 */ /* 0x100fe200080108c4 */
[----:B------:R-:W-:Y:S01]  /*b8b0*/  FADD.FTZ R158, R20, R3 ;  /* 0x00000003149e7221 */ /* 0x000fe20000010000 */
[--C-:B------:R-:W-:Y:S01]  /*b8c0*/  FFMA.FTZ R182, R182, UR6, -R196.reuse ;  /* 0x00000006b6b67c23 */ /* 0x100fe200080108c4 */
[----:B------:R-:W-:Y:S01]  /*b8d0*/  MUFU.EX2 R176, R176 ;  /* 0x000000b000b07308 */ /* 0x000fe20000000800 */
[----:B------:R-:W-:Y:S01]  /*b8e0*/  FFMA.FTZ R183, R183, UR6, -R196 ;  /* 0x00000006b7b77c23 */ /* 0x000fe200080108c4 */
[----:B------:R-:W-:Y:S01]  /*b8f0*/  FADD.FTZ R3, R157, R158 ;  /* 0x0000009e9d037221 */ /* 0x000fe20000010000 */
[--C-:B------:R-:W-:Y:S01]  /*b900*/  FFMA.FTZ R186, R186, UR6, -R196.reuse ;  /* 0x00000006baba7c23 */ /* 0x100fe200080108c4 */
[--C-:B------:R-:W-:Y:S01]  /*b910*/  FFMA.FTZ R187, R187, UR6, -R196.reuse ;  /* 0x00000006bbbb7c23 */ /* 0x100fe200080108c4 */
[--C-:B------:R-:W-:Y:S01]  /*b920*/  FFMA.FTZ R190, R190, UR6, -R196.reuse ;  /* 0x00000006bebe7c23 */ /* 0x100fe200080108c4 */
[----:B------:R-:W-:Y:S01]  /*b930*/  FADD.FTZ R158, R160, R3 ;  /* 0x00000003a09e7221 */ /* 0x000fe20000010000 */
[----:B------:R-:W-:Y:S01]  /*b940*/  FSEL R3, R6, RZ, P1 ;  /* 0x000000ff06037208 */ /* 0x000fe20000800000 */
[----:B------:R-:W0:Y:S01]  /*b950*/  MUFU.EX2 R177, R177 ;  /* 0x000000b100b17308 */ /* 0x000e220000000800 */
[----:B------:R-:W-:Y:S01]  /*b960*/  FFMA.FTZ R191, R191, UR6, -R196 ;  /* 0x00000006bfbf7c23 */ /* 0x000fe200080108c4 */
[----:B------:R-:W-:Y:S01]  /*b970*/  FADD.FTZ R189, R161, R158 ;  /* 0x0000009ea1bd7221 */ /* 0x000fe20000010000 */
[----:B------:R-:W-:Y:S01]  /*b980*/  FFMA.FTZ R194, R194, UR6, -R196 ;  /* 0x00000006c2c27c23 */ /* 0x000fe200080108c4 */
[----:B------:R-:W-:Y:S01]  /*b990*/  FADD.FTZ R3, -R3, R12 ;  /* 0x0000000c03037221 */ /* 0x000fe20000010100 */
        /* <DEDUP_REMOVED lines=8> */
[----:B------:R-:W-:Y:S01]  /*ba20*/  FFMA.FTZ R198, R198, UR6, -R196 ;  /* 0x00000006c6c67c23 */ /* 0x000fe200080108c4 */
[----:B------:R-:W-:Y:S01]  /*ba30*/  FADD.FTZ R162, R164, R189 ;  /* 0x000000bda4a27221 */ /* 0x000fe20000010000 */
[----:B------:R-:W-:Y:S01]  /*ba40*/  F2FP.F16.F32.PACK_AB R164, R165, R164 ;  /* 0x000000a4a5a4723e */ /* 0x000fe200000000ff */
[----:B------:R-:W1:Y:S01]  /*ba50*/  MUFU.EX2 R181, R181 ;  /* 0x000000b500b57308 */ /* 0x000e620000000800 */
[----:B0-----:R-:W-:Y:S01]  /*ba60*/  F2FP.F16.F32.PACK_AB R170, R177, R176 ;  /* 0x000000b0b1aa723e */ /* 0x001fe200000000ff */
[----:B------:R-:W-:Y:S01]  /*ba70*/  FADD.FTZ R189, R165, R162 ;  /* 0x000000a2a5bd7221 */ /* 0x000fe20000010000 */
[----:B------:R-:W-:Y:S01]  /*ba80*/  FFMA.FTZ R196, R199, UR6, -R196 ;  /* 0x00000006c7c47c23 */ /* 0x000fe200080108c4 */
[----:B------:R-:W-:-:S02]  /*ba90*/  F2FP.F16.F32.PACK_AB R156, R153, R156 ;  /* 0x0000009c999c723e */ /* 0x000fc400000000ff */
[----:B------:R-:W-:Y:S01]  /*baa0*/  FADD.FTZ R162, R168, R189 ;  /* 0x000000bda8a27221 */ /* 0x000fe20000010000 */
[----:B------:R-:W-:Y:S01]  /*bab0*/  F2FP.F16.F32.PACK_AB R168, R173, R172 ;  /* 0x000000acada8723e */ /* 0x000fe200000000ff */
[----:B------:R0:W-:Y:S01]  /*bac0*/  MUFU.EX2 R178, R158 ;  /* 0x0000009e00b27308 */ /* 0x0001e20000000800 */
[----:B------:R-:W-:Y:S01]  /*bad0*/  F2FP.F16.F32.PACK_AB R160, R161, R160 ;  /* 0x000000a0a1a0723e */ /* 0x000fe200000000ff */
[----:B------:R-:W-:-:S04]  /*bae0*/  FADD.FTZ R189, R169, R162 ;  /* 0x000000a2a9bd7221 */ /* 0x000fc80000010000 */
[----:B------:R-:W-:Y:S02]  /*baf0*/  FADD.FTZ R162, R172, R189 ;  /* 0x000000bdaca27221 */ /* 0x000fe40000010000 */
[----:B------:R-:W-:Y:S01]  /*bb00*/  MUFU.EX2 R11, R11 ;  /* 0x0000000b000b7308 */ /* 0x000fe20000000800 */
[----:B0-----:R-:W-:Y:S01]  /*bb10*/  F2FP.F16.F32.PACK_AB R158, R157, R20 ;  /* 0x000000149d9e723e */ /* 0x001fe200000000ff */
[----:B------:R-:W-:Y:S01]  /*bb20*/  FADD.FTZ R189, R173, R162 ;  /* 0x000000a2adbd7221 */ /* 0x000fe20000010000 */
[----:B-1----:R-:W-:-:S03]  /*bb30*/  F2FP.F16.F32.PACK_AB R172, R181, R180 ;  /* 0x000000b4b5ac723e */ /* 0x002fc600000000ff */
[----:B------:R-:W-:Y:S02]  /*bb40*/  FADD.FTZ R162, R176, R189 ;  /* 0x000000bdb0a27221 */ /* 0x000fe40000010000 */
[----:B------:R-:W0:Y:S02]  /*bb50*/  MUFU.EX2 R10, R10 ;  /* 0x0000000a000a7308 */ /* 0x000e240000000800 */
[----:B------:R-:W-:Y:S01]  /*bb60*/  FADD.FTZ R21, R177, R162 ;  /* 0x000000a2b1157221 */ /* 0x000fe20000010000 */
[----:B------:R-:W-:-:S03]  /*bb70*/  F2FP.F16.F32.PACK_AB R162, R15, R14 ;  /* 0x0000000e0fa2723e */ /* 0x000fc600000000ff */
[----:B------:R-:W-:Y:S02]  /*bb80*/  FADD.FTZ R20, R180, R21 ;  /* 0x00000015b4147221 */ /* 0x000fe40000010000 */
[----:B------:R-:W-:Y:S02]  /*bb90*/  MUFU.EX2 R155, R155 ;  /* 0x0000009b009b7308 */ /* 0x000fe40000000800 */
[----:B------:R-:W-:Y:S01]  /*bba0*/  FADD.FTZ R15, R181, R20 ;  /* 0x00000014b50f7221 */ /* 0x000fe20000010000 */
[----:B------:R-:W-:-:S05]  /*bbb0*/  FMUL.FTZ R20, R3, UR6 ;  /* 0x0000000603147c20 */ /* 0x000fca0008410000 */
[----:B------:R-:W-:Y:S01]  /*bbc0*/  MUFU.EX2 R188, R188 ;  /* 0x000000bc00bc7308 */ /* 0x000fe20000000800 */
[----:B0-----:R-:W-:-:S07]  /*bbd0*/  F2FP.F16.F32.PACK_AB R153, R10, R11 ;  /* 0x0000000b0a99723e */ /* 0x001fce00000000ff */
[----:B------:R-:W0:Y:S08]  /*bbe0*/  MUFU.EX2 R20, R20 ;  /* 0x0000001400147308 */ /* 0x000e300000000800 */
[----:B------:R1:W-:Y:S08]  /*bbf0*/  MUFU.EX2 R13, R174 ;  /* 0x000000ae000d7308 */ /* 0x0003f00000000800 */
[----:B------:R-:W2:Y:S01]  /*bc00*/  MUFU.EX2 R159, R159 ;  /* 0x0000009f009f7308 */ /* 0x000ea20000000800 */
[----:B-1----:R-:W-:Y:S01]  /*bc10*/  FADD.FTZ R174, R184, R15 ;  /* 0x0000000fb8ae7221 */ /* 0x002fe20000010000 */
[----:B0-----:R-:W-:Y:S01]  /*bc20*/  FFMA.FTZ R15, R20, R0, R11 ;  /* 0x00000000140f7223 */ /* 0x001fe2000001000b */
[-C--:B------:R-:W-:Y:S01]  /*bc30*/  FMUL.FTZ R26, R26, R20.reuse ;  /* 0x000000141a1a7220 */ /* 0x080fe20000410000 */
[-C--:B------:R-:W-:Y:S01]  /*bc40*/  FMUL.FTZ R27, R27, R20.reuse ;  /* 0x000000141b1b7220 */ /* 0x080fe20000410000 */
[-C--:B------:R-:W-:Y:S01]  /*bc50*/  FMUL.FTZ R30, R30, R20.reuse ;  /* 0x000000141e1e7220 */ /* 0x080fe20000410000 */
[----:B------:R-:W-:Y:S01]  /*bc60*/  FADD.FTZ R0, R10, R15 ;  /* 0x0000000f0a007221 */ /* 0x000fe20000010000 */
[-C--:B------:R-:W-:Y:S01]  /*bc70*/  FMUL.FTZ R31, R31, R20.reuse ;  /* 0x000000141f1f7220 */ /* 0x080fe20000410000 */
[----:B------:R-:W0:Y:S01]  /*bc80*/  MUFU.EX2 R192, R192 ;  /* 0x000000c000c07308 */ /* 0x000e220000000800 */
[-C--:B------:R-:W-:Y:S01]  /*bc90*/  FMUL.FTZ R34, R34, R20.reuse ;  /* 0x0000001422227220 */ /* 0x080fe20000410000 */
[----:B------:R-:W-:Y:S01]  /*bca0*/  FADD.FTZ R15, R155, R0 ;  /* 0x000000009b0f7221 */ /* 0x000fe20000010000 */
[----:B------:R-:W-:Y:S01]  /*bcb0*/  F2FP.F16.F32.PACK_AB R155, R188, R155 ;  /* 0x0000009bbc9b723e */ /* 0x000fe200000000ff */
[-C--:B------:R-:W-:Y:S01]  /*bcc0*/  FMUL.FTZ R35, R35, R20.reuse ;  /* 0x0000001423237220 */ /* 0x080fe20000410000 */
[-C--:B------:R-:W-:Y:S01]  /*bcd0*/  FMUL.FTZ R38, R38, R20.reuse ;  /* 0x0000001426267220 */ /* 0x080fe20000410000 */
[----:B------:R-:W-:Y:S01]  /*bce0*/  FADD.FTZ R0, R188, R15 ;  /* 0x0000000fbc007221 */ /* 0x000fe20000010000 */
[-C--:B------:R-:W-:Y:S01]  /*bcf0*/  FMUL.FTZ R39, R39, R20.reuse ;  /* 0x0000001427277220 */ /* 0x080fe20000410000 */
[----:B------:R-:W1:Y:S01]  /*bd00*/  MUFU.EX2 R163, R163 ;  /* 0x000000a300a37308 */ /* 0x000e620000000800 */
[-C--:B------:R-:W-:Y:S01]  /*bd10*/  FMUL.FTZ R42, R42, R20.reuse ;  /* 0x000000142a2a7220 */ /* 0x080fe20000410000 */
[----:B--2---:R-:W-:Y:S01]  /*bd20*/  FADD.FTZ R15, R159, R0 ;  /* 0x000000009f0f7221 */ /* 0x004fe20000010000 */
        /* <DEDUP_REMOVED lines=31> */
[----:B------:R-:W-:Y:S01]  /*bf20*/  F2FP.F16.F32.PACK_AB R161, R178, R167 ;  /* 0x000000a7b2a1723e */ /* 0x000fe200000000ff */
[-C--:B------:R-:W-:Y:S01]  /*bf30*/  FMUL.FTZ R86, R86, R20.reuse ;  /* 0x0000001456567220 */ /* 0x080fe20000410000 */
[-C--:B------:R-:W-:Y:S01]  /*bf40*/  FMUL.FTZ R87, R87, R20.reuse ;  /* 0x0000001457577220 */ /* 0x080fe20000410000 */
[----:B------:R-:W-:Y:S01]  /*bf50*/  FADD.FTZ R180, R178, R15 ;  /* 0x0000000fb2b47221 */ /* 0x000fe20000010000 */
[-C--:B------:R-:W-:Y:S01]  /*bf60*/  FMUL.FTZ R90, R90, R20.reuse ;  /* 0x000000145a5a7220 */ /* 0x080fe20000410000 */
[----:B------:R-:W-:Y:S01]  /*bf70*/  FMUL.FTZ R91, R91, R20 ;  /* 0x000000145b5b7220 */ /* 0x000fe20000410000 */
[----:B------:R-:W0:Y:S01]  /*bf80*/  MUFU.EX2 R165, R171 ;  /* 0x000000ab00a57308 */ /* 0x000e220000000800 */
[----:B------:R-:W-:Y:S01]  /*bf90*/  FADD.FTZ R15, R13, R180 ;  /* 0x000000b40d0f7221 */ /* 0x000fe20000010000 */
[C---:B-1----:R-:W-:Y:S01]  /*bfa0*/  FADD.FTZ R3, R185.reuse, R174 ;  /* 0x000000aeb9037221 */ /* 0x042fe20000010000 */
[----:B------:R-:W-:Y:S01]  /*bfb0*/  F2FP.F16.F32.PACK_AB R174, R185, R184 ;  /* 0x000000b8b9ae723e */ /* 0x000fe200000000ff */
        /* <DEDUP_REMOVED lines=21> */
[C---:B-1----:R-:W-:Y:S01]  /*c110*/  FADD.FTZ R15, R176.reuse, R15 ;  /* 0x0000000fb00f7221 */ /* 0x042fe20000010000 */
[----:B------:R-:W-:Y:S01]  /*c120*/  F2FP.F16.F32.PACK_AB R165, R176, R165 ;  /* 0x000000a5b0a5723e */ /* 0x000fe200000000ff */
[-C--:B------:R-:W-:Y:S01]  /*c130*/  FMUL.FTZ R123, R123, R20.reuse ;  /* 0x000000147b7b7220 */ /* 0x080fe20000410000 */
[-C--:B------:R-:W-:Y:S01]  /*c140*/  FMUL.FTZ R126, R126, R20.reuse ;  /* 0x000000147e7e7220 */ /* 0x080fe20000410000 */
[-C--:B------:R-:W-:Y:S01]  /*c150*/  FMUL.FTZ R127, R127, R20.reuse ;  /* 0x000000147f7f7220 */ /* 0x080fe20000410000 */
[-C--:B------:R-:W-:Y:S01]  /*c160*/  FMUL.FTZ R130, R130, R20.reuse ;  /* 0x0000001482827220 */ /* 0x080fe20000410000 */
[-C--:B------:R-:W-:Y:S01]  /*c170*/  FMUL.FTZ R131, R131, R20.reuse ;  /* 0x0000001483837220 */ /* 0x080fe20000410000 */
[----:B------:R2:W1:Y:S01]  /*c180*/  MUFU.EX2 R169, R186 ;  /* 0x000000ba00a97308 */ /* 0x0004620000000800 */
[-C--:B------:R-:W-:Y:S01]  /*c190*/  FMUL.FTZ R134, R134, R20.reuse ;  /* 0x0000001486867220 */ /* 0x080fe20000410000 */
[-C--:B------:R-:W-:Y:S01]  /*c1a0*/  FMUL.FTZ R135, R135, R20.reuse ;  /* 0x0000001487877220 */ /* 0x080fe20000410000 */
[-C--:B------:R-:W-:Y:S01]  /*c1b0*/  FMUL.FTZ R138, R138, R20.reuse ;  /* 0x000000148a8a7220 */ /* 0x080fe20000410000 */
[-C--:B------:R-:W-:Y:S01]  /*c1c0*/  FMUL.FTZ R139, R139, R20.reuse ;  /* 0x000000148b8b7220 */ /* 0x080fe20000410000 */
[-C--:B------:R-:W-:Y:S01]  /*c1d0*/  FMUL.FTZ R142, R142, R20.reuse ;  /* 0x000000148e8e7220 */ /* 0x080fe20000410000 */
[-C--:B------:R-:W-:Y:S01]  /*c1e0*/  FMUL.FTZ R143, R143, R20.reuse ;  /* 0x000000148f8f7220 */ /* 0x080fe20000410000 */
[----:B------:R-:W-:Y:S01]  /*c1f0*/  FMUL.FTZ R146, R146, R20 ;  /* 0x0000001492927220 */ /* 0x000fe20000410000 */
[----:B------:R-:W3:Y:S01]  /*c200*/  MUFU.EX2 R0, R187 ;  /* 0x000000bb00007308 */ /* 0x000ee20000000800 */
[----:B--2---:R-:W-:Y:S01]  /*c210*/  FADD.FTZ R186, R182, R15 ;  /* 0x0000000fb6ba7221 */ /* 0x004fe20000010000 */
[----:B0-----:R-:W-:Y:S01]  /*c220*/  F2FP.F16.F32.PACK_AB R167, R183, R182 ;  /* 0x000000b6b7a7723e */ /* 0x001fe200000000ff */
[-C--:B------:R-:W-:Y:S01]  /*c230*/  FMUL.FTZ R147, R147, R20.reuse ;  /* 0x0000001493937220 */ /* 0x080fe20000410000 */
[-C--:B------:R-:W-:Y:S01]  /*c240*/  FMUL.FTZ R150, R150, R20.reuse ;  /* 0x0000001496967220 */ /* 0x080fe20000410000 */
[----:B------:R-:W-:Y:S01]  /*c250*/  FADD.FTZ R186, R183, R186 ;  /* 0x000000bab7ba7221 */ /* 0x000fe20000010000 */
[----:B------:R-:W-:-:S02]  /*c260*/  FMUL.FTZ R151, R151, R20 ;  /* 0x0000001497977220 */ /* 0x000fc40000410000 */
[----:B------:R-:W0:Y:S01]  /*c270*/  MUFU.EX2 R171, R190 ;  /* 0x000000be00ab7308 */ /* 0x000e220000000800 */
[----:B-1----:R-:W-:-:S07]  /*c280*/  FADD.FTZ R15, R169, R186 ;  /* 0x000000baa90f7221 */ /* 0x002fce0000010000 */
[----:B------:R-:W1:Y:S01]  /*c290*/  MUFU.EX2 R180, R191 ;  /* 0x000000bf00b47308 */ /* 0x000e620000000800 */
[C---:B---3--:R-:W-:Y:S01]  /*c2a0*/  FADD.FTZ R186, R0.reuse, R15 ;  /* 0x0000000f00ba7221 */ /* 0x048fe20000010000 */
        /* <DEDUP_REMOVED lines=10> */
[----:B------:R-:W-:-:S03]  /*c350*/  F2FP.F16.F32.PACK_AB R173, R184, R173 ;  /* 0x000000adb8ad723e */ /* 0x000fc600000000ff */
[----:B-1----:R-:W-:-:S04]  /*c360*/  FADD.FTZ R9, R175, R10 ;  /* 0x0000000aaf097221 */ /* 0x002fc80000010000 */
[C---:B--2---:R-:W-:Y:S01]  /*c370*/  FADD.FTZ R0, R196.reuse, R9 ;  /* 0x00000009c4007221 */ /* 0x044fe20000010000 */
[----:B------:R-:W-:Y:S01]  /*c380*/  F2FP.F16.F32.PACK_AB R175, R196, R175 ;  /* 0x000000afc4af723e */ /* 0x000fe200000000ff */
[----:B------:R-:W-:Y:S06]  /*c390*/  @!P0 BRA `(.L_x_1822) ;  /* 0x0000000000048947 */ /* 0x000fec0003800000 */
[----:B------:R-:W-:Y:S01]  /*c3a0*/  BPT.TRAP 0x1 ;  /* 0x000000040000795c */ /* 0x000fe20000300000 */
.L_x_1822:
[----:B------:R0:W1:Y:S01]  /*c3b0*/  SYNCS.PHASECHK.TRANS64.TRYWAIT P1, [UR27+0x22850], R7 ;  /* 0x02285007ff0075a7 */ /* 0x000062000802015b */
[----:B------:R-:W-:Y:S05]  /*c3c0*/  @!P0 BRA `(.L_x_1823) ;  /* 0x0000000000048947 */ /* 0x000fea0003800000 */
[----:B------:R-:W-:Y:S01]  /*c3d0*/  BPT.TRAP 0x1 ;  /* 0x000000040000795c */ /* 0x000fe20000300000 */
.L_x_1823:
[----:B-1----:R-:W-:Y:S05]  /*c3e0*/  @P1 BRA `(.L_x_1824) ;  /* 0x0000000000081947 */ /* 0x002fea0003800000 */
[----:B------:R-:W1:Y:S02]  /*c3f0*/  SYNCS.PHASECHK.TRANS64.TRYWAIT P1, [UR27+0x22850], R7 ;  /* 0x02285007ff0075a7 */ /* 0x000e64000802015b */
[----:B-1----:R-:W-:Y:S05]  /*c400*/  @!P1 BRA `(.L_x_1825) ;  /* 0x0000008400289947 */ /* 0x002fea0003800000 */
.L_x_1824:
[----:B------:R-:W2:Y:S01]  /*c410*/  S2R R9, SR_TID.X ;  /* 0x0000000000097919 */ /* 0x000ea20000002100 */
[----:B------:R-:W-:Y:S01]  /*c420*/  UIMAD UR7, UR36, 0xc00, UR21 ;  /* 0x00000c00240778a4 */ /* 0x000fe2000f8e0215 */
[----:B------:R-:W-:Y:S01]  /*c430*/  IMAD.MOV.U32 R12, RZ, RZ, R6 ;  /* 0x000000ffff0c7224 */ /* 0x000fe200078e0006 */
[----:B------:R-:W-:-:S05]  /*c440*/  UMOV UR11, 0x40000040 ;  /* 0x40000040000b7882 */ /* 0x000fca0000000000 */
[----:B------:R-:W-:Y:S01]  /*c450*/  UMOV UR10, UR7 ;  /* 0x00000007000a7c82 */ /* 0x000fe20008000000 */
[----:B--2---:R-:W-:-:S05]  /*c460*/  SHF.R.U32.HI R9, RZ, 0x7, R9 ;  /* 0x00000007ff097819 */ /* 0x004fca0000011609 */
[----:B01----:R-:W-:Y:S02]  /*c470*/  VIADD R7, R9, 0x8 ;  /* 0x0000000809077836 */ /* 0x003fe40000000000 */
[----:B------:R-:W0:Y:S03]  /*c480*/  S2R R9, SR_TID.X ;  /* 0x0000000000097919 */ /* 0x000e260000002100 */
[----:B------:R2:W-:Y:S06]  /*c490*/  BAR.SYNC.DEFER_BLOCKING R7, 0x100 ;  /* 0x000400070000751d */ /* 0x0005ec0000010000 */
[----:B------:R-:W-:Y:S01]  /*c4a0*/  WARPGROUP.ARRIVE ;  /* 0x00000000000079c5 */ /* 0x000fe20000000000 */
[----:B0-----:R-:W-:Y:S01]  /*c4b0*/  LOP3.LUT P1, RZ, R9, 0x7f, RZ, 0xc0, !PT ;  /* 0x0000007f09ff7812 */ /* 0x001fe2000782c0ff */
[----:B------:R-:W-:-:S04]  /*c4c0*/  IMAD.MOV.U32 R9, RZ, RZ, R2 ;  /* 0x000000ffff097224 */ /* 0x000fc800078e0002 */
        /* <DEDUP_REMOVED lines=37> */
.L_x_1809:
[----:B------:R-:W2:Y:S01]  /*c720*/  SHFL.BFLY PT, R8, R3, 0x2, 0x1f ;  /* 0x0c401f0003087f89 */ /* 0x000ea200000e0000 */
[----:B------:R-:W-:Y:S01]  /*c730*/  UIADD3 UR36, UR36, 0x1, URZ ;  /* 0x0000000124247890 */ /* 0x000fe2000fffe03f */
[----:B------:R-:W-:Y:S01]  /*c740*/  IMAD.U32 R12, RZ, RZ, UR6 ;  /* 0x00000006ff0c7e24 */ /* 0x000fe2000f8e00ff */
[----:B------:R3:W-:Y:S06]  /*c750*/  BAR.ARV R4, 0x100 ;  /* 0x000400040000751d */ /* 0x0007ec0000002000 */
[----:B------:R-:W-:Y:S02]  /*c760*/  UISETP.NE.AND UP0, UPT, UR36, 0x2, UPT ;  /* 0x000000022400788c */ /* 0x000fe4000bf05270 */
[----:B------:R-:W-:Y:S06]  /*c770*/  BAR.ARV 0x8, 0x180 ;  /* 0x0206000000007b1d */ /* 0x000fec0000002000 */
[----:B---3--:R-:W-:Y:S01]  /*c780*/  IMAD.MOV.U32 R4, RZ, RZ, -0x800000 ;  /* 0xff800000ff047424 */ /* 0x008fe200078e00ff */
[----:B------:R-:W-:Y:S01]  /*c790*/  USEL UR4, URZ, 0x1, UP0 ;  /* 0x000000013f047887 */ /* 0x000fe20008000000 */
[----:B------:R-:W3:Y:S01]  /*c7a0*/  SHFL.BFLY PT, R7, R0, 0x2, 0x1f ;  /* 0x0c401f0000077f89 */ /* 0x000ee200000e0000 */
[----:B------:R-:W-:Y:S01]  /*c7b0*/  PLOP3.LUT P0, PT, PT, PT, PT, 0x8, 0x0 ;  /* 0x000000000000781c */ /* 0x000fe20003f0e170 */
[----:B------:R-:W-:Y:S01]  /*c7c0*/  UIADD3 UR38, UR38, 0x1, URZ ;  /* 0x0000000126267890 */ /* 0x000fe2000fffe03f */
[----:B--2---:R-:W-:Y:S01]  /*c7d0*/  FADD.FTZ R8, R8, R3 ;  /* 0x0000000308087221 */ /* 0x004fe20000010000 */
[----:B------:R-:W-:Y:S01]  /*c7e0*/  IMAD.MOV.U32 R3, RZ, RZ, -0x800000 ;  /* 0xff800000ff037424 */ /* 0x000fe200078e00ff */
[----:B------:R-:W-:-:S02]  /*c7f0*/  USEL UR36, UR36, URZ, UP0 ;  /* 0x0000003f24247287 */ /* 0x000fc40008000000 */
[----:B------:R-:W-:Y:S01]  /*c800*/  ULOP3.LUT UR37, UR37, UR4, URZ, 0x3c, !UPT ;  /* 0x0000000425257292 */ /* 0x000fe2000f8e3c3f */
[----:B------:R-:W2:Y:S01]  /*c810*/  SHFL.BFLY PT, R5, R8, 0x1, 0x1f ;  /* 0x0c201f0008057f89 */ /* 0x000ea200000e0000 */
[----:B---3--:R-:W-:Y:S01]  /*c820*/  FADD.FTZ R7, R7, R0 ;  /* 0x0000000007077221 */ /* 0x008fe20000010000 */
[----:B------:R-:W-:-:S04]  /*c830*/  IMAD.MOV.U32 R0, RZ, RZ, RZ ;  /* 0x000000ffff007224 */ /* 0x000fc800078e00ff */
[----:B------:R-:W3:Y:S01]  /*c840*/  SHFL.BFLY PT, R10, R7, 0x1, 0x1f ;  /* 0x0c201f00070a7f89 */ /* 0x000ee200000e0000 */
[----:B--2---:R-:W-:Y:S01]  /*c850*/  FADD.FTZ R11, R8, R5 ;  /* 0x00000005080b7221 */ /* 0x004fe20000010000 */
[----:B------:R-:W-:-:S04]  /*c860*/  IMAD.MOV.U32 R5, RZ, RZ, RZ ;  /* 0x000000ffff057224 */ /* 0x000fc800078e00ff */
[----:B------:R-:W-:-:S13]  /*c870*/  FSETP.NE.FTZ.AND P1, PT, R11, RZ, PT ;  /* 0x000000ff0b00720b */ /* 0x000fda0003f35000 */
[----:B------:R-:W2:Y:S01]  /*c880*/  @P1 MUFU.LG2 R8, R11 ;  /* 0x0000000b00081308 */ /* 0x000ea20000000c00 */
[----:B---3--:R-:W-:Y:S01]  /*c890*/  FADD.FTZ R10, R7, R10 ;  /* 0x0000000a070a7221 */ /* 0x008fe20000010000 */
[----:B------:R-:W-:-:S04]  /*c8a0*/  IMAD.U32 R7, RZ, RZ, UR6 ;  /* 0x00000006ff077e24 */ /* 0x000fc8000f8e00ff */
[----:B------:R-:W-:Y:S02]  /*c8b0*/  FSETP.NE.FTZ.AND P2, PT, R10, RZ, PT ;  /* 0x000000ff0a00720b */ /* 0x000fe40003f55000 */
[----:B------:R-:W3:Y:S01]  /*c8c0*/  @P1 MUFU.RCP R5, R11 ;  /* 0x0000000b00051308 */ /* 0x000ee20000001000 */
[----:B------:R-:W-:Y:S01]  /*c8d0*/  @P1 FMUL.FTZ R7, R7, 0.69314718246459960938 ;  /* 0x3f31721807071820 */ /* 0x000fe20000410000 */
[----:B--2---:R-:W-:-:S09]  /*c8e0*/  @P1 FMUL.FTZ R8, R8, 0.69314718246459960938 ;  /* 0x3f31721808081820 */ /* 0x004fd20000410000 */
[----:B01----:R-:W0:Y:S01]  /*c8f0*/  @P2 MUFU.LG2 R9, R10 ;  /* 0x0000000a00092308 */ /* 0x003e220000000c00 */
[----:B------:R-:W-:Y:S01]  /*c900*/  @P2 FMUL.FTZ R12, R12, 0.69314718246459960938 ;  /* 0x3f3172180c0c2820 */ /* 0x000fe20000410000 */
[----:B------:R-:W-:Y:S01]  /*c910*/  @P1 FFMA.FTZ R4, R7, R2, R8 ;  /* 0x0000000207041223 */ /* 0x000fe20000010008 */
[-C--:B---3--:R-:W-:Y:S01]  /*c920*/  FMUL.FTZ R180, R40, R5.reuse ;  /* 0x0000000528b47220 */ /* 0x088fe20000410000 */
[-C--:B------:R-:W-:Y:S01]  /*c930*/  FMUL.FTZ R24, R24, R5.reuse ;  /* 0x0000000518187220 */ /* 0x080fe20000410000 */
[----:B------:R-:W-:-:S03]  /*c940*/  FMUL.FTZ R25, R25, R5 ;  /* 0x0000000519197220 */ /* 0x000fc60000410000 */
        /* <DEDUP_REMOVED lines=127> */
[----:B------:R-:W-:-:S07]  /*d140*/  @P2 FFMA.FTZ R3, R12, R6, R9 ;  /* 0x000000060c032223 */ /* 0x000fce0000010009 */
.L_x_1756:
[----:B------:R-:W0:Y:S01]  /*d150*/  S2R R7, SR_CgaCtaId ;  /* 0x0000000000077919 */ /* 0x000e220000008800 */
[----:B------:R-:W-:Y:S01]  /*d160*/  MOV R176, 0x400 ;  /* 0x0000040000b07802 */ /* 0x000fe20000000f00 */
[----:B------:R-:W-:Y:S01]  /*d170*/  BSSY B0, `(.L_x_1827) ;  /* 0x000028f000007945 */ /* 0x000fe20003800000 */
[----:B------:R-:W-:Y:S02]  /*d180*/  BAR.SYNC.DEFER_BLOCKING 0x5, 0x180 ;  /* 0x0146000000007b1d */ /* 0x000fe40000010000 */
[----:B0-----:R-:W-:-:S05]  /*d190*/  LEA R176, R7, R176, 0x18 ;  /* 0x000000b007b07211 */ /* 0x001fca00078ec0ff */
[----:B------:R-:W0:Y:S02]  /*d1a0*/  LDS R2, [R176+0x228d0] ;  /* 0x0228d000b0027984 */ /* 0x000e240000000800 */
[----:B0-----:R-:W-:Y:S01]  /*d1b0*/  R2UR UR4, R2 ;  /* 0x00000000020472ca */ /* 0x001fe200000e0000 */
[----:B------:R-:W-:Y:S06]  /*d1c0*/  BAR.ARV 0x4, 0x180 ;  /* 0x0106000000007b1d */ /* 0x000fec0000002000 */
[----:B------:R-:W-:Y:S08]  /*d1d0*/  @P0 BRA `(.L_x_1828) ;  /* 0x0000001c004c0947 */ /* 0x000ff00003800000 */
[----:B------:R-:W0:Y:S01]  /*d1e0*/  S2R R7, SR_SWINHI ;  /* 0x0000000000077919 */ /* 0x000e220000002f00 */
[----:B------:R-:W-:Y:S01]  /*d1f0*/  IMAD R9, R205, 0x40, R19 ;  /* 0x00000040cd097824 */ /* 0x000fe200078e0213 */
[----:B------:R-:W-:Y:S01]  /*d200*/  F2FP.F16.F32.PACK_AB R32, R33, R32 ;  /* 0x000000202120723e */ /* 0x000fe200000000ff */
[----:B------:R-:W-:Y:S01]  /*d210*/  USHF.R.S32.HI UR10, URZ, 0x1f, UR40 ;  /* 0x0000001f3f0a7899 */ /* 0x000fe20008011428 */
[----:B------:R-:W-:Y:S01]  /*d220*/  F2FP.F16.F32.PACK_AB R33, R35, R34 ;  /* 0x000000222321723e */ /* 0x000fe200000000ff */
[----:B------:R-:W-:Y:S01]  /*d230*/  BAR.SYNC.DEFER_BLOCKING 0x1, 0x100 ;  /* 0x0044000000007b1d */ /* 0x000fe20000010000 */
[----:B------:R-:W-:Y:S01]  /*d240*/  F2FP.F16.F32.PACK_AB R35, R39, R38 ;  /* 0x000000262723723e */ /* 0x000fe200000000ff */
[----:B------:R-:W-:Y:S01]  /*d250*/  USHF.R.S32.HI UR12, URZ, 0x1f, UR42 ;  /* 0x0000001f3f0c7899 */ /* 0x000fe2000801142a */
[----:B------:R-:W-:Y:S02]  /*d260*/  F2FP.F16.F32.PACK_AB R24, R25, R24 ;  /* 0x000000181918723e */ /* 0x000fe400000000ff */
[----:B------:R-:W-:Y:S01]  /*d270*/  F2FP.F16.F32.PACK_AB R25, R40, R26 ;  /* 0x0000001a2819723e */ /* 0x000fe200000000ff */
[----:B------:R-:W-:Y:S01]  /*d280*/  ULDC.64 UR8, c[0x0][0xb90] ;  /* 0x0002e40000087ab9 */ /* 0x000fe20000000a00 */
[----:B------:R-:W-:Y:S01]  /*d290*/  F2FP.F16.F32.PACK_AB R26, R29, R28 ;  /* 0x0000001c1d1a723e */ /* 0x000fe200000000ff */
[----:B------:R-:W-:Y:S01]  /*d2a0*/  UIMAD UR5, UR10, UR8, URZ ;  /* 0x000000080a0572a4 */ /* 0x000fe2000f8e023f */
[----:B------:R-:W-:Y:S01]  /*d2b0*/  F2FP.F16.F32.PACK_AB R27, R27, R30 ;  /* 0x0000001e1b1b723e */ /* 0x000fe200000000ff */
[----:B------:R-:W-:Y:S01]  /*d2c0*/  UIMAD.WIDE.U32 UR6, UR40, UR8, URZ ;  /* 0x00000008280672a5 */ /* 0x000fe2000f8e003f */
[----:B------:R-:W-:Y:S01]  /*d2d0*/  F2FP.F16.F32.PACK_AB R34, R37, R36 ;  /* 0x000000242522723e */ /* 0x000fe200000000ff */
[----:B------:R-:W-:Y:S01]  /*d2e0*/  UIMAD UR5, UR40, UR9, UR5 ;  /* 0x00000009280572a4 */ /* 0x000fe2000f8e0205 */
[----:B------:R-:W-:-:S02]  /*d2f0*/  F2FP.F16.F32.PACK_AB R144, R145, R144 ;  /* 0x000000909190723e */ /* 0x000fc400000000ff */
[----:B------:R-:W-:Y:S01]  /*d300*/  ULDC.64 UR8, c[0x0][0xb98] ;  /* 0x0002e60000087ab9 */ /* 0x000fe20000000a00 */
[----:B------:R-:W-:Y:S01]  /*d310*/  UIADD3 UR7, UR7, UR5, URZ ;  /* 0x0000000507077290 */ /* 0x000fe2000fffe03f */
[----:B------:R-:W-:Y:S01]  /*d320*/  F2FP.F16.F32.PACK_AB R145, R178, R177 ;  /* 0x000000b1b291723e */ /* 0x000fe200000000ff */
[----:B------:R-:W-:Y:S02]  /*d330*/  UIMAD UR5, UR12, UR8, URZ ;  /* 0x000000080c0572a4 */ /* 0x000fe4000f8e023f */
[----:B------:R-:W-:Y:S02]  /*d340*/  UIMAD.WIDE.U32 UR6, UR42, UR8, UR6 ;  /* 0x000000082a0672a5 */ /* 0x000fe4000f8e0006 */
[----:B------:R-:W-:-:S03]  /*d350*/  UIMAD UR5, UR42, UR9, UR5 ;  /* 0x000000092a0572a4 */ /* 0x000fc6000f8e0205 */
[----:B------:R-:W-:Y:S01]  /*d360*/  ULDC.64 UR8, c[0x0][0xae8] ;  /* 0x0002ba0000087ab9 */ /* 0x000fe20000000a00 */
[----:B------:R-:W-:Y:S02]  /*d370*/  MOV R170, R176 ;  /* 0x000000b000aa7202 */ /* 0x000fe40000000f00 */
[----:B0-----:R-:W-:-:S03]  /*d380*/  MOV R171, R7 ;  /* 0x0000000700ab7202 */ /* 0x001fc60000000f00 */
[----:B------:R-:W-:-:S04]  /*d390*/  IMAD.WIDE R6, R209, 0x2, R170 ;  /* 0x00000002d1067825 */ /* 0x000fc800078e02aa */
[----:B------:R-:W-:Y:S01]  /*d3a0*/  IMAD.WIDE R170, R9, 0x2, R170 ;  /* 0x0000000209aa7825 */ /* 0x000fe200078e02aa */
[C---:B------:R-:W-:Y:S02]  /*d3b0*/  IADD3 R11, P3, R6.reuse, 0xc060, RZ ;  /* 0x0000c060060b7810 */ /* 0x040fe40007f7e0ff */
[C---:B------:R-:W-:Y:S02]  /*d3c0*/  LOP3.LUT R173, R6.reuse, 0x380, RZ, 0xc0, !PT ;  /* 0x0000038006ad7812 */ /* 0x040fe400078ec0ff */
[----:B------:R-:W-:Y:S01]  /*d3d0*/  LOP3.LUT R8, R11, 0x380, RZ, 0xc0, !PT ;  /* 0x000003800b087812 */ /* 0x000fe200078ec0ff */
[----:B------:R-:W-:Y:S01]  /*d3e0*/  IMAD.X R9, RZ, RZ, R7, P3 ;  /* 0x000000ffff097224 */ /* 0x000fe200018e0607 */
[----:B------:R-:W-:Y:S02]  /*d3f0*/  IADD3 R131, P4, R6, 0xc040, RZ ;  /* 0x0000c04006837810 */ /* 0x000fe40007f9e0ff */
[----:B------:R-:W-:Y:S02]  /*d400*/  SHF.R.U64 R8, R8, 0x3, RZ ;  /* 0x0000000308087819 */ /* 0x000fe400000012ff */
[----:B------:R-:W-:-:S02]  /*d410*/  IADD3 R12, P5, R6, 0xc020, RZ ;  /* 0x0000c020060c7810 */ /* 0x000fc40007fbe0ff */
[C---:B------:R-:W-:Y:S02]  /*d420*/  IADD3 R127, P6, R6.reuse, 0xc000, RZ ;  /* 0x0000c000067f7810 */ /* 0x040fe40007fde0ff */
[C---:B------:R-:W-:Y:S01]  /*d430*/  IADD3 R123, P0, R6.reuse, 0x8060, RZ ;  /* 0x00008060067b7810 */ /* 0x040fe20007f1e0ff */
[--C-:B------:R-:W-:Y:S01]  /*d440*/  IMAD.X R13, RZ, RZ, R7.reuse, P5 ;  /* 0x000000ffff0d7224 */ /* 0x100fe200028e0607 */
[C---:B------:R-:W-:Y:S01]  /*d450*/  IADD3 R21, P1, R6.reuse, 0x20, RZ ;  /* 0x0000002006157810 */ /* 0x040fe20007f3e0ff */
[--C-:B------:R-:W-:Y:S01]  /*d460*/  IMAD.X R15, RZ, RZ, R7.reuse, P6 ;  /* 0x000000ffff0f7224 */ /* 0x100fe200030e0607 */
        /* <DEDUP_REMOVED lines=21> */
[----:B------:R-:W-:Y:S01]  /*d5c0*/  LOP3.LUT R172, R173, R6, RZ, 0x3c, !PT ;  /* 0x00000006adac7212 */ /* 0x000fe200078e3cff */
[--C-:B------:R-:W-:Y:S01]  /*d5d0*/  IMAD.X R147, RZ, RZ, R7.reuse, P2 ;  /* 0x000000ffff937224 */ /* 0x100fe200010e0607 */
[----:B------:R-:W-:Y:S01]  /*d5e0*/  LOP3.LUT R6, R127, 0x380, RZ, 0xc0, !PT ;  /* 0x000003807f067812 */ /* 0x000fe200078ec0ff */
[--C-:B------:R-:W-:Y:S01]  /*d5f0*/  IMAD.X R169, RZ, RZ, R7.reuse, P3 ;  /* 0x000000ffffa97224 */ /* 0x100fe200018e0607 */
[----:B------:R-:W-:Y:S01]  /*d600*/  LOP3.LUT R2, R123, 0x380, RZ, 0xc0, !PT ;  /* 0x000003807b027812 */ /* 0x000fe200078ec0ff */
[----:B------:R-:W-:Y:S01]  /*d610*/  IMAD.MOV.U32 R173, RZ, RZ, R7 ;  /* 0x000000ffffad7224 */ /* 0x000fe200078e0007 */
[----:B------:R-:W-:-:S02]  /*d620*/  SHF.R.U64 R6, R6, 0x3, RZ ;  /* 0x0000000306067819 */ /* 0x000fc400000012ff */
[----:B------:R-:W-:Y:S02]  /*d630*/  LOP3.LUT R7, R12, 0x380, RZ, 0xc0, !PT ;  /* 0x000003800c077812 */ /* 0x000fe400078ec0ff */
[----:B------:R-:W-:Y:S02]  /*d640*/  LOP3.LUT R14, R6, R127, RZ, 0x3c, !PT ;  /* 0x0000007f060e7212 */ /* 0x000fe400078e3cff */
[----:B------:R-:W-:Y:S02]  /*d650*/  LOP3.LUT R6, R115, 0x380, RZ, 0xc0, !PT ;  /* 0x0000038073067812 */ /* 0x000fe400078ec0ff */
[----:B------:R-:W-:Y:S02]  /*d660*/  SHF.R.U64 R7, R7, 0x3, RZ ;  /* 0x0000000307077819 */ /* 0x000fe400000012ff */
[----:B------:R-:W-:Y:S02]  /*d670*/  SHF.R.U64 R6, R6, 0x3, RZ ;  /* 0x0000000306067819 */ /* 0x000fe400000012ff */
[----:B------:R-:W-:-:S02]  /*d680*/  MOV R173, R172 ;  /* 0x000000ac00ad7202 */ /* 0x000fc40000000f00 */
[----:B------:R-:W-:Y:S01]  /*d690*/  LOP3.LUT R158, R6, R115, RZ, 0x3c, !PT ;  /* 0x00000073069e7212 */ /* 0x000fe200078e3cff */
[----:B------:R-:W0:Y:S01]  /*d6a0*/  LDC R172, c[0x0][0xbe8] ;  /* 0x0002fa00ffac7b82 */ /* 0x000e220000000800 */
[----:B------:R-:W-:Y:S01]  /*d6b0*/  IADD3 R115, P2, R170, 0x7000, RZ ;  /* 0x00007000aa737810 */ /* 0x000fe20007f5e0ff */
[----:B------:R1:W-:Y:S01]  /*d6c0*/  STSM.16.M88.4 [R173], R24 ;  /* 0x00000018ad007844 */ /* 0x0003e20000000200 */
[----:B------:R-:W-:Y:S02]  /*d6d0*/  LOP3.LUT R12, R7, R12, RZ, 0x3c, !PT ;  /* 0x0000000c070c7212 */ /* 0x000fe400078e3cff */
[----:B------:R-:W-:Y:S02]  /*d6e0*/  LOP3.LUT R114, R115, 0x380, RZ, 0xc0, !PT ;  /* 0x0000038073727812 */ /* 0x000fe400078ec0ff */
[----:B------:R-:W-:Y:S02]  /*d6f0*/  LOP3.LUT R7, R20, 0x380, RZ, 0xc0, !PT ;  /* 0x0000038014077812 */ /* 0x000fe400078ec0ff */
[----:B------:R-:W-:-:S02]  /*d700*/  SHF.R.U64 R114, R114, 0x3, RZ ;  /* 0x0000000372727819 */ /* 0x000fc400000012ff */
[----:B------:R-:W-:Y:S02]  /*d710*/  SHF.R.U64 R7, R7, 0x3, RZ ;  /* 0x0000000307077819 */ /* 0x000fe400000012ff */
[----:B------:R-:W-:Y:S01]  /*d720*/  LOP3.LUT R114, R114, R115, RZ, 0x3c, !PT ;  /* 0x0000007372727212 */ /* 0x000fe200078e3cff */
[----:B------:R-:W-:Y:S01]  /*d730*/  IMAD.X R115, RZ, RZ, R171, P2 ;  /* 0x000000ffff737224 */ /* 0x000fe200010e06ab */
[----:B------:R-:W-:Y:S02]  /*d740*/  IADD3 R143, P2, R170, 0xe000, RZ ;  /* 0x0000e000aa8f7810 */ /* 0x000fe40007f5e0ff */
[----:B------:R-:W-:Y:S02]  /*d750*/  LOP3.LUT R156, R7, R20, RZ, 0x3c, !PT ;  /* 0x00000014079c7212 */ /* 0x000fe400078e3cff */
[----:B------:R-:W-:Y:S02]  /*d760*/  LOP3.LUT R7, R16, 0x380, RZ, 0xc0, !PT ;  /* 0x0000038010077812 */ /* 0x000fe400078ec0ff */
[----:B------:R-:W-:-:S02]  /*d770*/  LOP3.LUT R142, R143, 0x380, RZ, 0xc0, !PT ;  /* 0x000003808f8e7812 */ /* 0x000fc400078ec0ff */
[----:B------:R-:W-:Y:S02]  /*d780*/  SHF.R.U64 R2, R2, 0x3, RZ ;  /* 0x0000000302027819 */ /* 0x000fe400000012ff */
[----:B------:R-:W-:Y:S02]  /*d790*/  LOP3.LUT R6, R107, 0x380, RZ, 0xc0, !PT ;  /* 0x000003806b067812 */ /* 0x000fe400078ec0ff */
[----:B------:R-:W-:Y:S02]  /*d7a0*/  SHF.R.U64 R7, R7, 0x3, RZ ;  /* 0x0000000307077819 */ /* 0x000fe400000012ff */
[----:B------:R-:W-:Y:S02]  /*d7b0*/  SHF.R.U64 R142, R142, 0x3, RZ ;  /* 0x000000038e8e7819 */ /* 0x000fe400000012ff */
[----:B------:R-:W-:Y:S02]  /*d7c0*/  LOP3.LUT R150, R2, R123, RZ, 0x3c, !PT ;  /* 0x0000007b02967212 */ /* 0x000fe400078e3cff */
[----:B------:R-:W-:-:S02]  /*d7d0*/  SHF.R.U64 R6, R6, 0x3, RZ ;  /* 0x0000000306067819 */ /* 0x000fc400000012ff */
[----:B------:R-:W-:Y:S02]  /*d7e0*/  LOP3.LUT R164, R7, R16, RZ, 0x3c, !PT ;  /* 0x0000001007a47212 */ /* 0x000fe400078e3cff */
[----:B------:R-:W-:Y:S02]  /*d7f0*/  LOP3.LUT R2, R21, 0x380, RZ, 0xc0, !PT ;  /* 0x0000038015027812 */ /* 0x000fe400078ec0ff */
[----:B------:R-:W-:Y:S02]  /*d800*/  IADD3 R7, P3, R170, 0x1000, RZ ;  /* 0x00001000aa077810 */ /* 0x000fe40007f7e0ff */
[----:B------:R-:W-:Y:S01]  /*d810*/  LOP3.LUT R142, R142, R143, RZ, 0x3c, !PT ;  /* 0x0000008f8e8e7212 */ /* 0x000fe200078e3cff */
[----:B------:R-:W-:Y:S01]  /*d820*/  IMAD.X R143, RZ, RZ, R171, P2 ;  /* 0x000000ffff8f7224 */ /* 0x000fe200010e06ab */
[----:B0-----:R-:W-:Y:S02]  /*d830*/  ISETP.NE.AND P2, PT, R172, 0x1, PT ;  /* 0x00000001ac00780c */ /* 0x001fe40003f45270 */
[----:B------:R-:W-:-:S02]  /*d840*/  LOP3.LUT R166, R6, R107, RZ, 0x3c, !PT ;  /* 0x0000006b06a67212 */ /* 0x000fc400078e3cff */
[----:B------:R-:W-:Y:S02]  /*d850*/  SHF.R.U64 R2, R2, 0x3, RZ ;  /* 0x0000000302027819 */ /* 0x000fe400000012ff */
[----:B------:R-:W-:Y:S02]  /*d860*/  LOP3.LUT R6, R7, 0x380, RZ, 0xc0, !PT ;  /* 0x0000038007067812 */ /* 0x000fe400078ec0ff */
[----:B------:R-:W-:Y:S02]  /*d870*/  LOP3.LUT R98, R119, 0x380, RZ, 0xc0, !PT ;  /* 0x0000038077627812 */ /* 0x000fe400078ec0ff */
[----:B------:R-:W-:Y:S02]  /*d880*/  LOP3.LUT R152, R2, R21, RZ, 0x3c, !PT ;  /* 0x0000001502987212 */ /* 0x000fe400078e3cff */
[----:B------:R-:W-:Y:S01]  /*d890*/  SHF.R.U64 R6, R6, 0x3, RZ ;  /* 0x0000000306067819 */ /* 0x000fe200000012ff */
[----:B------:R-:W0:Y:S01]  /*d8a0*/  @P2 LDC R38, c[0x0][0xbf0] ;  /* 0x0002fc00ff262b82 */ /* 0x000e220000000800 */
[----:B------:R-:W-:-:S02]  /*d8b0*/  SHF.R.U64 R98, R98, 0x3, RZ ;  /* 0x0000000362627819 */ /* 0x000fc400000012ff */
[----:B------:R-:W-:Y:S02]  /*d8c0*/  LOP3.LUT R2, R31, 0x380, RZ, 0xc0, !PT ;  /* 0x000003801f027812 */ /* 0x000fe400078ec0ff */
[----:B------:R-:W-:Y:S01]  /*d8d0*/  LOP3.LUT R6, R6, R7, RZ, 0x3c, !PT ;  /* 0x0000000706067212 */ /* 0x000fe200078e3cff */
[----:B------:R-:W-:Y:S01]  /*d8e0*/  IMAD.X R7, RZ, RZ, R171, P3 ;  /* 0x000000ffff077224 */ /* 0x000fe200018e06ab */
[----:B------:R-:W-:Y:S02]  /*d8f0*/  LOP3.LUT R154, R98, R119, RZ, 0x3c, !PT ;  /* 0x00000077629a7212 */ /* 0x000fe400078e3cff */
[----:B------:R-:W-:Y:S02]  /*d900*/  SHF.R.U64 R2, R2, 0x3, RZ ;  /* 0x0000000302027819 */ /* 0x000fe400000012ff */
[----:B------:R-:W-:Y:S02]  /*d910*/  IADD3 R119, P3, R170, 0x8000, RZ ;  /* 0x00008000aa777810 */ /* 0x000fe40007f7e0ff */
[----:B------:R-:W-:-:S02]  /*d920*/  MOV R150, R150 ;  /* 0x0000009600967202 */ /* 0x000fc40000000f00 */
[----:B------:R-:W2:Y:S01]  /*d930*/  @P2 LDC R151, c[0x0][0xbec] ;  /* 0x0002fb00ff972b82 */ /* 0x000ea20000000800 */
[----:B------:R-:W-:Y:S02]  /*d940*/  LOP3.LUT R162, R2, R31, RZ, 0x3c, !PT ;  /* 0x0000001f02a27212 */ /* 0x000fe400078e3cff */
[----:B------:R-:W-:Y:S02]  /*d950*/  LOP3.LUT R20, R111, 0x380, RZ, 0xc0, !PT ;  /* 0x000003806f147812 */ /* 0x000fe400078ec0ff */
[----:B------:R-:W-:Y:S02]  /*d960*/  LOP3.LUT R16, R103, 0x380, RZ, 0xc0, !PT ;  /* 0x0000038067107812 */ /* 0x000fe400078ec0ff */
[----:B------:R-:W-:Y:S02]  /*d970*/  LOP3.LUT R2, R99, 0x380, RZ, 0xc0, !PT ;  /* 0x0000038063027812 */ /* 0x000fe400078ec0ff */
[----:B------:R-:W-:Y:S02]  /*d980*/  LOP3.LUT R118, R119, 0x380, RZ, 0xc0, !PT ;  /* 0x0000038077767812 */ /* 0x000fe400078ec0ff */
[----:B------:R-:W-:-:S02]  /*d990*/  SHF.R.U64 R20, R20, 0x3, RZ ;  /* 0x0000000314147819 */ /* 0x000fc400000012ff */
[----:B------:R-:W-:Y:S02]  /*d9a0*/  SHF.R.U64 R16, R16, 0x3, RZ ;  /* 0x0000000310107819 */ /* 0x000fe400000012ff */
[----:B------:R-:W-:Y:S02]  /*d9b0*/  SHF.R.U64 R2, R2, 0x3, RZ ;  /* 0x0000000302027819 */ /* 0x000fe400000012ff */
[----:B------:R-:W-:Y:S02]  /*d9c0*/  SHF.R.U64 R118, R118, 0x3, RZ ;  /* 0x0000000376767819 */ /* 0x000fe400000012ff */
[----:B------:R-:W-:Y:S02]  /*d9d0*/  LOP3.LUT R160, R20, R111, RZ, 0x3c, !PT ;  /* 0x0000006f14a07212 */ /* 0x000fe400078e3cff */
[----:B------:R-:W-:Y:S02]  /*d9e0*/  LOP3.LUT R146, R16, R103, RZ, 0x3c, !PT ;  /* 0x0000006710927212 */ /* 0x000fe400078e3cff */
[----:B------:R-:W-:-:S02]  /*d9f0*/  LOP3.LUT R168, R2, R99, RZ, 0x3c, !PT ;  /* 0x0000006302a87212 */ /* 0x000fc400078e3cff */
[----:B------:R-:W-:Y:S01]  /*da00*/  LOP3.LUT R118, R118, R119, RZ, 0x3c, !PT ;  /* 0x0000007776767212 */ /* 0x000fe200078e3cff */
[----:B------:R-:W-:Y:S01]  /*da10*/  IMAD.X R119, RZ, RZ, R171, P3 ;  /* 0x000000ffff777224 */ /* 0x000fe200018e06ab */
[C---:B------:R-:W-:Y:S02]  /*da20*/  IADD3 R21, P4, R170.reuse, 0x2000, RZ ;  /* 0x00002000aa157810 */ /* 0x040fe40007f9e0ff */
[C---:B------:R-:W-:Y:S02]  /*da30*/  IADD3 R99, P5, R170.reuse, 0x3000, RZ ;  /* 0x00003000aa637810 */ /* 0x040fe40007fbe0ff */
[C---:B------:R-:W-:Y:S02]  /*da40*/  IADD3 R103, P6, R170.reuse, 0x4000, RZ ;  /* 0x00004000aa677810 */ /* 0x040fe40007fde0ff */
[C---:B------:R-:W-:Y:S02]  /*da50*/  IADD3 R107, P0, R170.reuse, 0x5000, RZ ;  /* 0x00005000aa6b7810 */ /* 0x040fe40007f1e0ff */
[----:B------:R-:W-:-:S02]  /*da60*/  IADD3 R111, P1, R170, 0x6000, RZ ;  /* 0x00006000aa6f7810 */ /* 0x000fc40007f3e0ff */
[----:B------:R-:W-:Y:S02]  /*da70*/  IADD3 R215, P3, R170, 0xf000, RZ ;  /* 0x0000f000aad77810 */ /* 0x000fe40007f7e0ff */
[----:B------:R-:W-:Y:S02]  /*da80*/  LOP3.LUT R10, R131, 0x380, RZ, 0xc0, !PT ;  /* 0x00000380830a7812 */ /* 0x000fe400078ec0ff */
[----:B------:R-:W-:Y:S01]  /*da90*/  LOP3.LUT R20, R21, 0x380, RZ, 0xc0, !PT ;  /* 0x0000038015147812 */ /* 0x000fe200078ec0ff */
[----:B------:R-:W-:Y:S01]  /*daa0*/  IMAD.X R31, RZ, RZ, R171, P3 ;  /* 0x000000ffff1f7224 */ /* 0x000fe200018e06ab */
[----:B------:R-:W-:Y:S02]  /*dab0*/  LOP3.LUT R98, R99, 0x380, RZ, 0xc0, !PT ;  /* 0x0000038063627812 */ /* 0x000fe400078ec0ff */
[----:B------:R-:W-:Y:S02]  /*dac0*/  LOP3.LUT R102, R103, 0x380, RZ, 0xc0, !PT ;  /* 0x0000038067667812 */ /* 0x000fe400078ec0ff */
[----:B------:R-:W-:-:S02]  /*dad0*/  LOP3.LUT R106, R107, 0x380, RZ, 0xc0, !PT ;  /* 0x000003806b6a7812 */ /* 0x000fc400078ec0ff */
[----:B------:R-:W-:Y:S02]  /*dae0*/  LOP3.LUT R110, R111, 0x380, RZ, 0xc0, !PT ;  /* 0x000003806f6e7812 */ /* 0x000fe400078ec0ff */
[----:B------:R-:W-:Y:S02]  /*daf0*/  LOP3.LUT R2, R215, 0x380, RZ, 0xc0, !PT ;  /* 0x00000380d7027812 */ /* 0x000fe400078ec0ff */
[----:B------:R-:W-:Y:S02]  /*db00*/  SHF.R.U64 R10, R10, 0x3, RZ ;  /* 0x000000030a0a7819 */ /* 0x000fe400000012ff */
[----:B------:R-:W-:Y:S02]  /*db10*/  LOP3.LUT R29, R170, 0x380, RZ, 0xc0, !PT ;  /* 0x00000380aa1d7812 */ /* 0x000fe400078ec0ff */
[----:B------:R-:W-:Y:S02]  /*db20*/  MOV R40, R8 ;  /* 0x0000000800287202 */ /* 0x000fe40000000f00 */
[----:B------:R-:W-:Y:S01]  /*db30*/  F2FP.F16.F32.PACK_AB R9, R43, R42 ;  /* 0x0000002a2b09723e */ /* 0x000fe200000000ff */
[----:B------:R-:W-:Y:S01]  /*db40*/  VIADD R42, R22, UR43 ;  /* 0x0000002b162a7c36 */ /* 0x000fe20008000000 */
[----:B------:R-:W-:-:S02]  /*db50*/  SHF.R.U64 R20, R20, 0x3, RZ ;  /* 0x0000000314147819 */ /* 0x000fc400000012ff */
[----:B------:R-:W-:Y:S01]  /*db60*/  SHF.R.U64 R98, R98, 0x3, RZ ;  /* 0x0000000362627819 */ /* 0x000fe200000012ff */
[----:B--2---:R-:W-:Y:S01]  /*db70*/  @P2 IMAD.HI.U32 R37, R42, R151, RZ ;  /* 0x000000972a252227 */ /* 0x004fe200078e00ff */
[----:B------:R-:W-:Y:S02]  /*db80*/  SHF.R.U64 R102, R102, 0x3, RZ ;  /* 0x0000000366667819 */ /* 0x000fe400000012ff */
[----:B------:R-:W-:Y:S01]  /*db90*/  SHF.R.U64 R106, R106, 0x3, RZ ;  /* 0x000000036a6a7819 */ /* 0x000fe200000012ff */
[----:B------:R-:W-:Y:S01]  /*dba0*/  IMAD.MOV.U32 R36, RZ, RZ, R42 ;  /* 0x000000ffff247224 */ /* 0x000fe200078e002a */
[----:B------:R-:W-:Y:S02]  /*dbb0*/  SHF.R.U64 R110, R110, 0x3, RZ ;  /* 0x000000036e6e7819 */ /* 0x000fe400000012ff */
[----:B------:R-:W-:Y:S02]  /*dbc0*/  SHF.R.U64 R2, R2, 0x3, RZ ;  /* 0x0000000302027819 */ /* 0x000fe400000012ff */
[----:B------:R-:W-:-:S02]  /*dbd0*/  LOP3.LUT R10, R10, R131, RZ, 0x3c, !PT ;  /* 0x000000830a0a7212 */ /* 0x000fc400078e3cff */
[----:B------:R-:W-:Y:S02]  /*dbe0*/  SHF.R.U64 R29, R29, 0x3, RZ ;  /* 0x000000031d1d7819 */ /* 0x000fe400000012ff */
        /* <DEDUP_REMOVED lines=10> */
[----:B------:R-:W-:-:S02]  /*dc90*/  LOP3.LUT R30, R2, R215, RZ, 0x3c, !PT ;  /* 0x000000d7021e7212 */ /* 0x000fc400078e3cff */
[C---:B------:R-:W-:Y:S02]  /*dca0*/  IADD3 R123, P4, R170.reuse, 0x9000, RZ ;  /* 0x00009000aa7b7810 */ /* 0x040fe40007f9e0ff */
[C---:B------:R-:W-:Y:S02]  /*dcb0*/  IADD3 R127, P5, R170.reuse, 0xa000, RZ ;  /* 0x0000a000aa7f7810 */ /* 0x040fe40007fbe0ff */
[C---:B------:R-:W-:Y:S02]  /*dcc0*/  IADD3 R131, P6, R170.reuse, 0xb000, RZ ;  /* 0x0000b000aa837810 */ /* 0x040fe40007fde0ff */
[C---:B------:R-:W-:Y:S02]  /*dcd0*/  IADD3 R135, P0, R170.reuse, 0xc000, RZ ;  /* 0x0000c000aa877810 */ /* 0x040fe40007f1e0ff */
[----:B------:R-:W-:Y:S02]  /*dce0*/  IADD3 R139, P1, R170, 0xd000, RZ ;  /* 0x0000d000aa8b7810 */ /* 0x000fe40007f3e0ff */
[----:B------:R-:W-:Y:S01]  /*dcf0*/  LOP3.LUT R28, R29, R170, RZ, 0x3c, !PT ;  /* 0x000000aa1d1c7212 */ /* 0x000fe200078e3cff */
[----:B------:R-:W-:Y:S01]  /*dd00*/  IMAD.MOV.U32 R29, RZ, RZ, R171 ;  /* 0x000000ffff1d7224 */ /* 0x000fe200078e00ab */
[----:B------:R-:W-:-:S02]  /*dd10*/  MOV R2, R10 ;  /* 0x0000000a00027202 */ /* 0x000fc40000000f00 */
[----:B------:R-:W-:Y:S02]  /*dd20*/  MOV R152, R152 ;  /* 0x0000009800987202 */ /* 0x000fe40000000f00 */
[----:B------:R-:W-:Y:S02]  /*dd30*/  MOV R16, R12 ;  /* 0x0000000c00107202 */ /* 0x000fe40000000f00 */
[----:B------:R-:W-:Y:S01]  /*dd40*/  MOV R170, R14 ;  /* 0x0000000e00aa7202 */ /* 0x000fe20000000f00 */
[----:B------:R-:W-:Y:S01]  /*dd50*/  STSM.16.M88.4 [R152], R32 ;  /* 0x0000002098007844 */ /* 0x000fe20000000200 */
[----:B------:R-:W-:Y:S02]  /*dd60*/  MOV R162, R162 ;  /* 0x000000a200a27202 */ /* 0x000fe40000000f00 */
[----:B------:R-:W-:Y:S02]  /*dd70*/  F2FP.F16.F32.PACK_AB R8, R41, R180 ;  /* 0x000000b42908723e */ /* 0x000fe400000000ff */
[----:B------:R-:W-:-:S02]  /*dd80*/  F2FP.F16.F32.PACK_AB R10, R45, R181 ;  /* 0x000000b52d0a723e */ /* 0x000fc400000000ff */
[----:B------:R-:W-:Y:S02]  /*dd90*/  F2FP.F16.F32.PACK_AB R11, R47, R46 ;  /* 0x0000002e2f0b723e */ /* 0x000fe400000000ff */
[----:B------:R-:W-:Y:S02]  /*dda0*/  MOV R168, R168 ;  /* 0x000000a800a87202 */ /* 0x000fe40000000f00 */
[----:B------:R-:W-:Y:S01]  /*ddb0*/  F2FP.F16.F32.PACK_AB R12, R49, R182 ;  /* 0x000000b6310c723e */ /* 0x000fe200000000ff */
[----:B------:R2:W-:Y:S01]  /*ddc0*/  STSM.16.M88.4 [R162], R8 ;  /* 0x00000008a2007844 */ /* 0x0005e20000000200 */
[----:B------:R-:W-:Y:S02]  /*ddd0*/  F2FP.F16.F32.PACK_AB R13, R51, R50 ;  /* 0x00000032330d723e */ /* 0x000fe400000000ff */
[----:B------:R-:W-:Y:S02]  /*dde0*/  F2FP.F16.F32.PACK_AB R14, R53, R183 ;  /* 0x000000b7350e723e */ /* 0x000fe400000000ff */
[----:B------:R-:W-:-:S02]  /*ddf0*/  F2FP.F16.F32.PACK_AB R15, R55, R54 ;  /* 0x00000036370f723e */ /* 0x000fc400000000ff */
[----:B------:R-:W-:Y:S02]  /*de00*/  MOV R146, R146 ;  /* 0x0000009200927202 */ /* 0x000fe40000000f00 */
[----:B-1----:R-:W-:Y:S01]  /*de10*/  F2FP.F16.F32.PACK_AB R24, R57, R184 ;  /* 0x000000b83918723e */ /* 0x002fe200000000ff */
[----:B------:R1:W-:Y:S01]  /*de20*/  STSM.16.M88.4 [R168], R12 ;  /* 0x0000000ca8007844 */ /* 0x0003e20000000200 */
[----:B------:R-:W-:Y:S02]  /*de30*/  F2FP.F16.F32.PACK_AB R25, R59, R58 ;  /* 0x0000003a3b19723e */ /* 0x000fe400000000ff */
[----:B------:R-:W-:Y:S02]  /*de40*/  F2FP.F16.F32.PACK_AB R26, R61, R185 ;  /* 0x000000b93d1a723e */ /* 0x000fe400000000ff */
[----:B------:R-:W-:Y:S02]  /*de50*/  F2FP.F16.F32.PACK_AB R27, R63, R62 ;  /* 0x0000003e3f1b723e */ /* 0x000fe400000000ff */
[----:B0-----:R-:W-:-:S02]  /*de60*/  @P2 SHF.R.U32.HI R36, RZ, R38, R37 ;  /* 0x00000026ff242219 */ /* 0x001fc40000011625 */
[----:B------:R-:W-:Y:S01]  /*de70*/  LOP3.LUT R134, R135, 0x380, RZ, 0xc0, !PT ;  /* 0x0000038087867812 */ /* 0x000fe200078ec0ff */
[----:B------:R0:W-:Y:S01]  /*de80*/  STSM.16.M88.4 [R146], R24 ;  /* 0x0000001892007844 */ /* 0x0001e20000000200 */
[----:B------:R-:W-:Y:S01]  /*de90*/  MOV R166, R166 ;  /* 0x000000a600a67202 */ /* 0x000fe20000000f00 */
[----:B------:R-:W-:Y:S01]  /*dea0*/  IMAD.MOV R37, RZ, RZ, -R36 ;  /* 0x000000ffff257224 */ /* 0x000fe200078e0a24 */
[----:B--2---:R-:W-:Y:S02]  /*deb0*/  F2FP.F16.F32.PACK_AB R8, R65, R186 ;  /* 0x000000ba4108723e */ /* 0x004fe400000000ff */
[----:B------:R-:W-:Y:S01]  /*dec0*/  F2FP.F16.F32.PACK_AB R9, R67, R66 ;  /* 0x000000424309723e */ /* 0x000fe200000000ff */
[----:B------:R-:W-:Y:S01]  /*ded0*/  IMAD R37, R172, R37, R42 ;  /* 0x00000025ac257224 */ /* 0x000fe200078e022a */
        /* <DEDUP_REMOVED lines=8> */
[----:B------:R-:W-:-:S02]  /*df60*/  SHF.R.U64 R134, R134, 0x3, RZ ;  /* 0x0000000386867819 */ /* 0x000fc400000012ff */
[----:B------:R-:W-:Y:S01]  /*df70*/  MOV R160, R160 ;  /* 0x000000a000a07202 */ /* 0x000fe20000000f00 */
[----:B------:R2:W-:Y:S01]  /*df80*/  STSM.16.M88.4 [R164], R12 ;  /* 0x0000000ca4007844 */ /* 0x0005e20000000200 */
[----:B0-----:R-:W-:Y:S02]  /*df90*/  F2FP.F16.F32.PACK_AB R24, R81, R190 ;  /* 0x000000be5118723e */ /* 0x001fe400000000ff */
[----:B------:R-:W-:Y:S02]  /*dfa0*/  F2FP.F16.F32.PACK_AB R25, R83, R82 ;  /* 0x000000525319723e */ /* 0x000fe400000000ff */
[----:B------:R-:W-:Y:S02]  /*dfb0*/  F2FP.F16.F32.PACK_AB R26, R85, R191 ;  /* 0x000000bf551a723e */ /* 0x000fe400000000ff */
[----:B------:R-:W-:Y:S02]  /*dfc0*/  F2FP.F16.F32.PACK_AB R27, R87, R86 ;  /* 0x00000056571b723e */ /* 0x000fe400000000ff */
[----:B------:R-:W-:Y:S01]  /*dfd0*/  LOP3.LUT R134, R134, R135, RZ, 0x3c, !PT ;  /* 0x0000008786867212 */ /* 0x000fe200078e3cff */
[----:B------:R-:W-:Y:S01]  /*dfe0*/  IMAD.X R135, RZ, RZ, R171, P0 ;  /* 0x000000ffff877224 */ /* 0x000fe200000e06ab */
[----:B-1----:R-:W-:Y:S01]  /*dff0*/  F2FP.F16.F32.PACK_AB R9, R44, R5 ;  /* 0x000000052c09723e */ /* 0x002fe200000000ff */
[----:B------:R0:W-:Y:S01]  /*e000*/  STSM.16.M88.4 [R160], R24 ;  /* 0x00000018a0007844 */ /* 0x0001e20000000200 */
[----:B------:R-:W-:-:S02]  /*e010*/  SHF.R.S32.HI R5, RZ, 0x1f, R37 ;  /* 0x0000001fff057819 */ /* 0x000fc40000011425 */
[----:B------:R-:W-:Y:S01]  /*e020*/  MOV R158, R158 ;  /* 0x0000009e009e7202 */ /* 0x000fe20000000f00 */
[----:B--2---:R-:W-:Y:S01]  /*e030*/  IMAD.U32 R13, RZ, RZ, UR5 ;  /* 0x00000005ff0d7e24 */ /* 0x004fe2000f8e00ff */
[----:B------:R-:W-:Y:S01]  /*e040*/  SHF.R.S32.HI R12, RZ, 0x1f, R36 ;  /* 0x0000001fff0c7819 */ /* 0x000fe20000011424 */
[----:B------:R-:W-:Y:S01]  /*e050*/  ULDC UR5, c[0x0][0xa88] ;  /* 0x0002a20000057ab9 */ /* 0x000fe20000000800 */
[----:B------:R-:W-:Y:S02]  /*e060*/  F2FP.F16.F32.PACK_AB R32, R89, R192 ;  /* 0x000000c05920723e */ /* 0x000fe400000000ff */
[----:B------:R-:W-:Y:S02]  /*e070*/  F2FP.F16.F32.PACK_AB R33, R91, R90 ;  /* 0x0000005a5b21723e */ /* 0x000fe400000000ff */
[----:B------:R-:W-:Y:S02]  /*e080*/  F2FP.F16.F32.PACK_AB R34, R93, R193 ;  /* 0x000000c15d22723e */ /* 0x000fe400000000ff */
[----:B------:R-:W-:-:S02]  /*e090*/  F2FP.F16.F32.PACK_AB R35, R95, R94 ;  /* 0x0000005e5f23723e */ /* 0x000fc400000000ff */
[----:B------:R-:W-:Y:S01]  /*e0a0*/  MOV R156, R156 ;  /* 0x0000009c009c7202 */ /* 0x000fe20000000f00 */
[----:B0-----:R-:W-:Y:S01]  /*e0b0*/  VIADD R26, R208, UR43 ;  /* 0x0000002bd01a7c36 */ /* 0x001fe20008000000 */
[----:B------:R-:W-:Y:S01]  /*e0c0*/  IADD3 R24, P0, R36, UR6, RZ ;  /* 0x0000000624187c10 */ /* 0x000fe2000ff1e0ff */
[----:B------:R0:W-:Y:S01]  /*e0d0*/  STSM.16.M88.4 [R158], R32 ;  /* 0x000000209e007844 */ /* 0x0001e20000000200 */
[----:B------:R-:W-:Y:S02]  /*e0e0*/  F2FP.F16.F32.PACK_AB R8, R97, R194 ;  /* 0x000000c26108723e */ /* 0x000fe400000000ff */
[----:B------:R-:W-:Y:S01]  /*e0f0*/  IADD3.X R25, R12, UR7, R13, P0, !PT ;  /* 0x000000070c197c10 */ /* 0x000fe200087fe40d */
[----:B------:R-:W-:Y:S01]  /*e100*/  ULDC.64 UR6, c[0x0][0xb88] ;  /* 0x0002e20000067ab9 */ /* 0x000fe20000000a00 */
[----:B------:R-:W-:Y:S01]  /*e110*/  F2FP.F16.F32.PACK_AB R10, R101, R195 ;  /* 0x000000c3650a723e */ /* 0x000fe200000000ff */
[----:B------:R-:W-:Y:S01]  /*e120*/  IMAD R12, R5, UR6, RZ ;  /* 0x00000006050c7c24 */ /* 0x000fe2000f8e02ff */
[----:B------:R-:W-:Y:S01]  /*e130*/  F2FP.F16.F32.PACK_AB R11, R52, R48 ;  /* 0x00000030340b723e */ /* 0x000fe200000000ff */
[----:B------:R-:W-:Y:S01]  /*e140*/  IMAD.WIDE.U32 R24, R37, UR6, R24 ;  /* 0x0000000625187c25 */ /* 0x000fe2000f8e0018 */
[----:B------:R-:W-:-:S02]  /*e150*/  LOP3.LUT R138, R139, 0x380, RZ, 0xc0, !PT ;  /* 0x000003808b8a7812 */ /* 0x000fc400078ec0ff */
[----:B------:R-:W-:Y:S01]  /*e160*/  LOP3.LUT P0, RZ, R206, 0x3, RZ, 0xc0, !PT ;  /* 0x00000003ceff7812 */ /* 0x000fe2000780c0ff */
[----:B------:R-:W-:Y:S01]  /*e170*/  IMAD R37, R37, UR7, R12 ;  /* 0x0000000725257c24 */ /* 0x000fe2000f8e020c */
[----:B------:R1:W-:Y:S01]  /*e180*/  STSM.16.M88.4 [R156], R8 ;  /* 0x000000089c007844 */ /* 0x0003e20000000200 */
[----:B------:R-:W-:Y:S01]  /*e190*/  ULDC.64 UR6, c[0x0][0xb50] ;  /* 0x0002d40000067ab9 */ /* 0x000fe20000000a00 */
[----:B------:R-:W-:Y:S01]  /*e1a0*/  SHF.R.U64 R138, R138, 0x3, RZ ;  /* 0x000000038a8a7819 */ /* 0x000fe200000012ff */
[----:B------:R-:W-:Y:S01]  /*e1b0*/  IMAD R5, R172, UR5, RZ ;  /* 0x00000005ac057c24 */ /* 0x000fe2000f8e02ff */
[----:B0-----:R-:W-:Y:S02]  /*e1c0*/  LEA R34, P3, R24, UR6, 0x2 ;  /* 0x0000000618227c11 */ /* 0x001fe4000f8610ff */
[----:B------:R-:W-:Y:S02]  /*e1d0*/  MOV R154, R154 ;  /* 0x0000009a009a7202 */ /* 0x000fe40000000f00 */
[----:B------:R-:W-:Y:S01]  /*e1e0*/  F2FP.F16.F32.PACK_AB R12, R105, R196 ;  /* 0x000000c4690c723e */ /* 0x000fe200000000ff */
[----:B------:R-:W-:Y:S01]  /*e1f0*/  SHFL.IDX PT, R42, R34, RZ, 0x1c1f ;  /* 0x001c1fff222a7589 */ /* 0x000fe200000e0000 */
[----:B------:R-:W-:-:S02]  /*e200*/  F2FP.F16.F32.PACK_AB R13, R60, R56 ;  /* 0x000000383c0d723e */ /* 0x000fc400000000ff */
[----:B------:R-:W-:Y:S01]  /*e210*/  F2FP.F16.F32.PACK_AB R14, R109, R197 ;  /* 0x000000c56d0e723e */ /* 0x000fe200000000ff */
[----:B------:R-:W-:Y:S01]  /*e220*/  SHFL.IDX PT, R52, R34, 0x1, 0x1c1f ;  /* 0x003c1f0022347f89 */ /* 0x000fe200000e0000 */
[----:B------:R-:W-:Y:S01]  /*e230*/  F2FP.F16.F32.PACK_AB R15, R68, R64 ;  /* 0x00000040440f723e */ /* 0x000fe200000000ff */
[----:B-1----:R-:W-:Y:S01]  /*e240*/  IMAD.IADD R9, R25, 0x1, R37 ;  /* 0x0000000119097824 */ /* 0x002fe200078e0225 */
[----:B------:R-:W-:Y:S01]  /*e250*/  LOP3.LUT R138, R138, R139, RZ, 0x3c, !PT ;  /* 0x0000008b8a8a7212 */ /* 0x000fe200078e3cff */
[----:B------:R-:W-:Y:S02]  /*e260*/  VIADD R8, R26, 0x8 ;  /* 0x000000081a087836 */ /* 0x000fe40000000000 */
[----:B------:R0:W-:Y:S01]  /*e270*/  STSM.16.M88.4 [R154], R12 ;  /* 0x0000000c9a007844 */ /* 0x0001e20000000200 */
[----:B------:R-:W-:Y:S01]  /*e280*/  IMAD.X R139, RZ, RZ, R171, P1 ;  /* 0x000000ffff8b7224 */ /* 0x000fe200008e06ab */
[----:B------:R-:W-:Y:S02]  /*e290*/  LEA.HI.X R35, R24, UR7, R9, 0x2, P3 ;  /* 0x0000000718237c11 */ /* 0x000fe400098f1409 */
[----:B------:R-:W-:-:S02]  /*e2a0*/  ISETP.GE.OR P1, PT, R26, R5, P0 ;  /* 0x000000051a00720c */ /* 0x000fc40000726670 */
[----:B------:R-:W-:Y:S01]  /*e2b0*/  ISETP.GE.OR P0, PT, R8, R5, P0 ;  /* 0x000000050800720c */ /* 0x000fe20000706670 */
[----:B------:R-:W1:Y:S01]  /*e2c0*/  SHFL.IDX PT, R43, R35, RZ, 0x1c1f ;  /* 0x001c1fff232b7589 */ /* 0x000e6200000e0000 */
[----:B------:R-:W-:Y:S02]  /*e2d0*/  F2FP.F16.F32.PACK_AB R8, R113, R198 ;  /* 0x000000c67108723e */ /* 0x000fe400000000ff */
[----:B------:R-:W-:Y:S01]  /*e2e0*/  F2FP.F16.F32.PACK_AB R9, R76, R72 ;  /* 0x000000484c09723e */ /* 0x000fe200000000ff */
[----:B------:R-:W2:Y:S01]  /*e2f0*/  SHFL.IDX PT, R53, R35, 0x1, 0x1c1f ;  /* 0x003c1f0023357f89 */ /* 0x000ea200000e0000 */
[----:B------:R-:W-:Y:S02]  /*e300*/  F2FP.F16.F32.PACK_AB R10, R117, R199 ;  /* 0x000000c7750a723e */ /* 0x000fe400000000ff */
[----:B------:R-:W-:Y:S02]  /*e310*/  F2FP.F16.F32.PACK_AB R11, R84, R80 ;  /* 0x00000050540b723e */ /* 0x000fe400000000ff */
[----:B0-----:R-:W-:-:S02]  /*e320*/  F2FP.F16.F32.PACK_AB R12, R121, R203 ;  /* 0x000000cb790c723e */ /* 0x001fc400000000ff */
[----:B------:R-:W-:Y:S01]  /*e330*/  F2FP.F16.F32.PACK_AB R13, R92, R88 ;  /* 0x000000585c0d723e */ /* 0x000fe200000000ff */
[----:B------:R0:W-:Y:S01]  /*e340*/  STSM.16.M88.4 [R150], R8 ;  /* 0x0000000896007844 */ /* 0x0001e20000000200 */
[----:B------:R-:W-:Y:S02]  /*e350*/  F2FP.F16.F32.PACK_AB R14, R125, R124 ;  /* 0x0000007c7d0e723e */ /* 0x000fe400000000ff */
[----:B------:R-:W-:Y:S02]  /*e360*/  F2FP.F16.F32.PACK_AB R15, R100, R96 ;  /* 0x00000060640f723e */ /* 0x000fe400000000ff */
[----:B------:R-:W-:Y:S02]  /*e370*/  F2FP.F16.F32.PACK_AB R24, R129, R204 ;  /* 0x000000cc8118723e */ /* 0x000fe400000000ff */
[----:B------:R-:W-:Y:S01]  /*e380*/  F2FP.F16.F32.PACK_AB R25, R108, R104 ;  /* 0x000000686c19723e */ /* 0x000fe200000000ff */
[----:B------:R-:W-:Y:S01]  /*e390*/  STSM.16.M88.4 [R170], R12 ;  /* 0x0000000caa007844 */ /* 0x000fe20000000200 */
[----:B------:R-:W-:-:S02]  /*e3a0*/  F2FP.F16.F32.PACK_AB R26, R133, R132 ;  /* 0x00000084851a723e */ /* 0x000fc400000000ff */
[----:B------:R-:W-:Y:S02]  /*e3b0*/  F2FP.F16.F32.PACK_AB R27, R116, R112 ;  /* 0x00000070741b723e */ /* 0x000fe400000000ff */
[----:B------:R-:W-:Y:S02]  /*e3c0*/  F2FP.F16.F32.PACK_AB R32, R137, R136 ;  /* 0x000000888920723e */ /* 0x000fe400000000ff */
[----:B------:R-:W-:Y:S01]  /*e3d0*/  F2FP.F16.F32.PACK_AB R33, R128, R120 ;  /* 0x000000788021723e */ /* 0x000fe200000000ff */
[----:B------:R-:W-:Y:S01]  /*e3e0*/  STSM.16.M88.4 [R16], R24 ;  /* 0x0000001810007844 */ /* 0x000fe20000000200 */
[----:B------:R-:W-:Y:S01]  /*e3f0*/  F2FP.F16.F32.PACK_AB R34, R141, R140 ;  /* 0x0000008c8d22723e */ /* 0x000fe200000000ff */
[----:B0-----:R-:W0:Y:S01]  /*e400*/  @P2 LDC R9, c[0x0][0xbf0] ;  /* 0x0002fc00ff092b82 */ /* 0x001e220000000800 */
[----:B------:R-:W-:Y:S02]  /*e410*/  F2FP.F16.F32.PACK_AB R35, R175, R174 ;  /* 0x000000aeaf23723e */ /* 0x000fe400000000ff */
[----:B------:R-:W-:-:S02]  /*e420*/  F2FP.F16.F32.PACK_AB R146, R149, R148 ;  /* 0x000000949592723e */ /* 0x000fc400000000ff */
[----:B------:R-:W-:Y:S01]  /*e430*/  F2FP.F16.F32.PACK_AB R147, R0, R179 ;  /* 0x000000b30093723e */ /* 0x000fe200000000ff */
[----:B------:R-:W-:Y:S01]  /*e440*/  STSM.16.M88.4 [R2], R32 ;  /* 0x0000002002007844 */ /* 0x000fe20000000200 */
[----:B------:R-:W-:Y:S02]  /*e450*/  LOP3.LUT R122, R123, 0x380, RZ, 0xc0, !PT ;  /* 0x000003807b7a7812 */ /* 0x000fe400078ec0ff */
[----:B------:R-:W-:Y:S01]  /*e460*/  LOP3.LUT R126, R127, 0x380, RZ, 0xc0, !PT ;  /* 0x000003807f7e7812 */ /* 0x000fe200078ec0ff */
[----:B------:R-:W-:Y:S01]  /*e470*/  STSM.16.M88.4 [R40], R144 ;  /* 0x0000009028007844 */ /* 0x000fe20000000200 */
[----:B------:R-:W-:Y:S01]  /*e480*/  IMAD R0, R202, 0x20, R205 ;  /* 0x00000020ca007824 */ /* 0x000fe200078e02cd */
[----:B------:R-:W-:Y:S01]  /*e490*/  UIMAD UR5, UR10, UR8, URZ ;  /* 0x000000080a0572a4 */ /* 0x000fe2000f8e023f */
[----:B------:R-:W-:Y:S01]  /*e4a0*/  LOP3.LUT R130, R131, 0x380, RZ, 0xc0, !PT ;  /* 0x0000038083827812 */ /* 0x000fe200078ec0ff */
[----:B------:R-:W-:Y:S01]  /*e4b0*/  BAR.SYNC.DEFER_BLOCKING 0x1, 0x100 ;  /* 0x0044000000007b1d */ /* 0x000fe20000010000 */
[----:B------:R-:W-:Y:S01]  /*e4c0*/  UIMAD.WIDE.U32 UR6, UR40, UR8, URZ ;  /* 0x00000008280672a5 */ /* 0x000fe2000f8e003f */
[----:B------:R-:W-:Y:S01]  /*e4d0*/  SHF.R.U64 R122, R122, 0x3, RZ ;  /* 0x000000037a7a7819 */ /* 0x000fe200000012ff */
[----:B------:R-:W-:Y:S01]  /*e4e0*/  UIMAD UR5, UR40, UR9, UR5 ;  /* 0x00000009280572a4 */ /* 0x000fe2000f8e0205 */
[----:B------:R-:W-:-:S02]  /*e4f0*/  SHF.R.U64 R126, R126, 0x3, RZ ;  /* 0x000000037e7e7819 */ /* 0x000fc400000012ff */
[----:B------:R-:W-:Y:S01]  /*e500*/  ULDC.64 UR10, c[0x0][0xaf0] ;  /* 0x0002bc00000a7ab9 */ /* 0x000fe20000000a00 */
[----:B------:R-:W-:Y:S01]  /*e510*/  SHF.R.U64 R130, R130, 0x3, RZ ;  /* 0x0000000382827819 */ /* 0x000fe200000012ff */
[----:B-1----:R1:W-:Y:S01]  /*e520*/  @!P1 ST.E desc[UR46][R42.64], R4 ;  /* 0x000000042a009985 */ /* 0x0023e2000c10192e */
[----:B------:R-:W-:Y:S01]  /*e530*/  UIMAD UR8, UR12, UR10, URZ ;  /* 0x0000000a0c0872a4 */ /* 0x000fe2000f8e023f */
[----:B------:R-:W-:Y:S01]  /*e540*/  LOP3.LUT R122, R122, R123, RZ, 0x3c, !PT ;  /* 0x0000007b7a7a7212 */ /* 0x000fe200078e3cff */
[----:B------:R-:W-:Y:S01]  /*e550*/  UIADD3 UR7, UR7, UR5, URZ ;  /* 0x0000000507077290 */ /* 0x000fe2000fffe03f */
[----:B--2---:R2:W-:Y:S01]  /*e560*/  @!P0 ST.E desc[UR46][R52.64], R3 ;  /* 0x0000000334008985 */ /* 0x0045e2000c10192e */
[----:B------:R-:W-:Y:S02]  /*e570*/  LOP3.LUT R126, R126, R127, RZ, 0x3c, !PT ;  /* 0x0000007f7e7e7212 */ /* 0x000fe400078e3cff */
[----:B------:R-:W-:Y:S01]  /*e580*/  LOP3.LUT R130, R130, R131, RZ, 0x3c, !PT ;  /* 0x0000008382827212 */ /* 0x000fe200078e3cff */
[----:B------:R3:W5:Y:S01]  /*e590*/  LD.E.128 R44, desc[UR46][R6.64] ;  /* 0x0000002e062c7980 */ /* 0x000762000c101d00 */
[----:B-1----:R-:W-:Y:S01]  /*e5a0*/  VIADD R4, R0, UR43 ;  /* 0x0000002b00047c36 */ /* 0x002fe20008000000 */
[----:B------:R-:W-:Y:S01]  /*e5b0*/  UIMAD UR5, UR42, UR11, UR8 ;  /* 0x0000000b2a0572a4 */ /* 0x000fe2000f8e0208 */
[--C-:B------:R-:W-:Y:S01]  /*e5c0*/  IMAD.X R123, RZ, RZ, R171.reuse, P4 ;  /* 0x000000ffff7b7224 */ /* 0x100fe200020e06ab */
[----:B------:R-:W-:Y:S01]  /*e5d0*/  UIMAD.WIDE.U32 UR6, UR42, UR10, UR6 ;  /* 0x0000000a2a0672a5 */ /* 0x000fe2000f8e0006 */
[----:B--2---:R-:W1:Y:S01]  /*e5e0*/  @P2 LDC R3, c[0x0][0xbec] ;  /* 0x0002fb00ff032b82 */ /* 0x004e620000000800 */
[--C-:B------:R-:W-:Y:S01]  /*e5f0*/  IMAD.X R127, RZ, RZ, R171.reuse, P5 ;  /* 0x000000ffff7f7224 */ /* 0x100fe200028e06ab */
[----:B------:R-:W-:Y:S01]  /*e600*/  ULDC.64 UR8, c[0x0][0xae0] ;  /* 0x0002b80000087ab9 */ /* 0x000fe20000000a00 */
[----:B---3--:R-:W-:Y:S01]  /*e610*/  IMAD.MOV.U32 R7, RZ, RZ, R4 ;  /* 0x000000ffff077224 */ /* 0x008fe200078e0004 */
[----:B------:R-:W-:Y:S01]  /*e620*/  UIADD3 UR5, UR7, UR5, URZ ;  /* 0x0000000507057290 */ /* 0x000fe2000fffe03f */
[----:B------:R-:W-:Y:S01]  /*e630*/  IMAD.X R131, RZ, RZ, R171, P6 ;  /* 0x000000ffff837224 */ /* 0x000fe200030e06ab */
[----:B------:R2:W5:Y:S01]  /*e640*/  LD.E.128 R36, desc[UR46][R28.64] ;  /* 0x0000002e1c247980 */ /* 0x000562000c101d00 */
[----:B------:R-:W-:-:S03]  /*e650*/  IMAD.U32 R2, RZ, RZ, UR6 ;  /* 0x00000006ff027e24 */ /* 0x000fc6000f8e00ff */
[----:B------:R2:W5:Y:S04]  /*e660*/  LD.E.128 R48, desc[UR46][R20.64] ;  /* 0x0000002e14307980 */ /* 0x000568000c101d00 */
[----:B------:R-:W5:Y:S04]  /*e670*/  LD.E.128 R96, desc[UR46][R98.64] ;  /* 0x0000002e62607980 */ /* 0x000f68000c101d00 */
[----:B------:R-:W5:Y:S04]  /*e680*/  LD.E.128 R100, desc[UR46][R102.64] ;  /* 0x0000002e66647980 */ /* 0x000f68000c101d00 */
[----:B------:R-:W5:Y:S01]  /*e690*/  LD.E.128 R104, desc[UR46][R106.64] ;  /* 0x0000002e6a687980 */ /* 0x000f62000c101d00 */
[----:B-1----:R-:W-:-:S03]  /*e6a0*/  @P2 IMAD.HI.U32 R0, R4, R3, RZ ;  /* 0x0000000304002227 */ /* 0x002fc600078e00ff */
[----:B------:R-:W5:Y:S02]  /*e6b0*/  LD.E.128 R108, desc[UR46][R110.64] ;  /* 0x0000002e6e6c7980 */ /* 0x000f64000c101d00 */
[----:B0-----:R-:W-:Y:S02]  /*e6c0*/  @P2 SHF.R.U32.HI R7, RZ, R9, R0 ;  /* 0x00000009ff072219 */ /* 0x001fe40000011600 */
[----:B------:R-:W5:Y:S02]  /*e6d0*/  LD.E.128 R112, desc[UR46][R114.64] ;  /* 0x0000002e72707980 */ /* 0x000f64000c101d00 */
[--C-:B------:R-:W-:Y:S01]  /*e6e0*/  SHF.R.S32.HI R0, RZ, 0x1f, R7.reuse ;  /* 0x0000001fff007819 */ /* 0x100fe20000011407 */
[----:B------:R-:W-:Y:S01]  /*e6f0*/  IMAD.MOV R9, RZ, RZ, -R7 ;  /* 0x000000ffff097224 */ /* 0x000fe200078e0a07 */
[----:B------:R-:W5:Y:S01]  /*e700*/  LD.E.128 R116, desc[UR46][R118.64] ;  /* 0x0000002e76747980 */ /* 0x000f62000c101d00 */
[----:B------:R-:W-:Y:S01]  /*e710*/  IMAD.U32 R3, RZ, RZ, UR7 ;  /* 0x00000007ff037e24 */ /* 0x000fe2000f8e00ff */
[----:B------:R-:W-:Y:S01]  /*e720*/  ULDC.64 UR6, c[0x0][0xad8] ;  /* 0x0002b60000067ab9 */ /* 0x000fe20000000a00 */
[----:B------:R-:W-:Y:S01]  /*e730*/  IMAD R0, R0, UR8, RZ ;  /* 0x0000000800007c24 */ /* 0x000fe2000f8e02ff */
[----:B------:R-:W5:Y:S01]  /*e740*/  LD.E.128 R120, desc[UR46][R122.64] ;  /* 0x0000002e7a787980 */ /* 0x000f62000c101d00 */
[----:B------:R-:W-:-:S02]  /*e750*/  IMAD R9, R172, R9, R4 ;  /* 0x00000009ac097224 */ /* 0x000fc400078e0204 */
[----:B------:R-:W-:Y:S01]  /*e760*/  IMAD.U32 R3, RZ, RZ, UR5 ;  /* 0x00000005ff037e24 */ /* 0x000fe2000f8e00ff */
[----:B------:R-:W5:Y:S01]  /*e770*/  LD.E.128 R124, desc[UR46][R126.64] ;  /* 0x0000002e7e7c7980 */ /* 0x000f62000c101d00 */
[C---:B------:R-:W-:Y:S01]  /*e780*/  IMAD R11, R7.reuse, UR9, R0 ;  /* 0x00000009070b7c24 */ /* 0x040fe2000f8e0200 */
[----:B------:R-:W-:Y:S02]  /*e790*/  SHF.R.S32.HI R0, RZ, 0x1f, R9 ;  /* 0x0000001fff007819 */ /* 0x000fe40000011409 */
[----:B------:R-:W5:Y:S01]  /*e7a0*/  LD.E.128 R128, desc[UR46][R130.64] ;  /* 0x0000002e82807980 */ /* 0x000f62000c101d00 */
[----:B------:R-:W-:-:S03]  /*e7b0*/  IMAD.WIDE.U32 R2, R7, UR8, R2 ;  /* 0x0000000807027c25 */ /* 0x000fc6000f8e0002 */
[----:B------:R-:W5:Y:S04]  /*e7c0*/  LD.E.128 R132, desc[UR46][R134.64] ;  /* 0x0000002e86847980 */ /* 0x000f68000c101d00 */
[----:B------:R-:W5:Y:S04]  /*e7d0*/  LD.E.128 R136, desc[UR46][R138.64] ;  /* 0x0000002e8a887980 */ /* 0x000f68000c101d00 */
[----:B------:R-:W5:Y:S04]  /*e7e0*/  LD.E.128 R140, desc[UR46][R142.64] ;  /* 0x0000002e8e8c7980 */ /* 0x000f68000c101d00 */
[----:B------:R-:W5:Y:S01]  /*e7f0*/  LD.E.128 R28, desc[UR46][R30.64] ;  /* 0x0000002e1e1c7980 */ /* 0x000f62000c101d00 */
        /* <DEDUP_REMOVED lines=8> */
[----:B------:R-:W-:Y:S02]  /*e880*/  VIADD R14, R205, UR43 ;  /* 0x0000002bcd0e7c36 */ /* 0x000fe40008000000 */
[C---:B------:R-:W-:Y:S02]  /*e890*/  IMAD R7, R9.reuse, UR7, R4 ;  /* 0x0000000709077c24 */ /* 0x040fe4000f8e0204 */
[----:B------:R-:W-:Y:S01]  /*e8a0*/  IMAD.WIDE.U32 R2, R9, UR6, R2 ;  /* 0x0000000609027c25 */ /* 0x000fe2000f8e0002 */
[C---:B------:R-:W-:Y:S01]  /*e8b0*/  ISETP.GE.AND P2, PT, R14.reuse, R5, PT ;  /* 0x000000050e00720c */ /* 0x040fe20003f46270 */
[----:B------:R-:W-:Y:S02]  /*e8c0*/  ULDC.64 UR6, c[0x0][0xa80] ;  /* 0x0002a00000067ab9 */ /* 0x000fe40000000a00 */
[----:B------:R-:W-:Y:S01]  /*e8d0*/  VIADD R0, R14, 0x20 ;  /* 0x000000200e007836 */ /* 0x000fe20000000000 */
[----:B------:R-:W-:Y:S01]  /*e8e0*/  LEA R4, P3, R2, UR6, 0x1 ;  /* 0x0000000602047c11 */ /* 0x000fe2000f8608ff */
[----:B------:R-:W-:-:S02]  /*e8f0*/  IMAD.IADD R3, R3, 0x1, R7 ;  /* 0x0000000103037824 */ /* 0x000fc400078e0207 */
[----:B------:R-:W-:Y:S01]  /*e900*/  VIADD R176, R176, 0x22820 ;  /* 0x00022820b0b07836 */ /* 0x000fe20000000000 */
[-C--:B------:R-:W-:Y:S01]  /*e910*/  ISETP.GE.AND P1, PT, R0, R5.reuse, PT ;  /* 0x000000050000720c */ /* 0x080fe20003f26270 */
[----:B------:R-:W-:Y:S01]  /*e920*/  VIADD R0, R14, 0x40 ;  /* 0x000000400e007836 */ /* 0x000fe20000000000 */
[----:B------:R-:W-:Y:S02]  /*e930*/  LEA.HI.X R12, R2, UR7, R3, 0x1, P3 ;  /* 0x00000007020c7c11 */ /* 0x000fe400098f0c03 */
[----:B------:R-:W-:Y:S01]  /*e940*/  PRMT R176, RZ, 0x654, R176 ;  /* 0x00000654ffb07816 */ /* 0x000fe200000000b0 */
[----:B0-----:R2:W0:Y:S01]  /*e950*/  SHFL.IDX PT, R10, R4, RZ, 0x181f ;  /* 0x00181fff040a7589 */ /* 0x00142200000e0000 */
[----:B------:R-:W-:Y:S01]  /*e960*/  ISETP.GE.AND P0, PT, R0, R5, PT ;  /* 0x000000050000720c */ /* 0x000fe20003f06270 */
[----:B------:R-:W-:Y:S01]  /*e970*/  BSSY B1, `(.L_x_1829) ;  /* 0x0000015000017945 */ /* 0x000fe20003800000 */
[----:B------:R2:W-:Y:S01]  /*e980*/  SYNCS.ARRIVE.TRANS64.RED.A1T0 RZ, [R176+URZ], RZ ;  /* 0x000000ffb0ff79a7 */ /* 0x0005e2000810043f */
[----:B------:R2:W1:Y:S02]  /*e990*/  SHFL.IDX PT, R0, R12, RZ, 0x181f ;  /* 0x00181fff0c007589 */ /* 0x00046400000e0000 */
[----:B------:R-:W-:Y:S08]  /*e9a0*/  @P2 BRA `(.L_x_1830) ;  /* 0x0000000000442947 */ /* 0x000ff00003800000 */
        /* <DEDUP_REMOVED lines=17> */
.L_x_1830:
[----:B------:R-:W-:Y:S05]  /*eac0*/  BSYNC B1 ;  /* 0x0000000000017941 */ /* 0x000fea0003800000 */
.L_x_1829:
[----:B-1----:R1:W4:Y:S01]  /*ead0*/  SHFL.IDX PT, R0, R12, 0x1, 0x181f ;  /* 0x00381f000c007f89 */ /* 0x00232200000e0000 */
[----:B------:R-:W-:Y:S03]  /*eae0*/  BSSY B1, `(.L_x_1831) ;  /* 0x0000014000017945 */ /* 0x000fe60003800000 */
[----:B0--3--:R1:W0:Y:S01]  /*eaf0*/  SHFL.IDX PT, R10, R4, 0x1, 0x181f ;  /* 0x00381f00040a7f89 */ /* 0x00922200000e0000 */
        /* <DEDUP_REMOVED lines=11> */
[----:B-----5:R3:W-:Y:S01]  /*ebb0*/  @!P4 ST.E.128 desc[UR46][R2.64], R44 ;  /* 0x0000002c0200c985 */ /* 0x0207e2000c101d2e */
[----:B------:R-:W-:-:S02]  /*ebc0*/  @!P1 LEA R10, P5, R201, R10, 0x1 ;  /* 0x0000000ac90a9211 */ /* 0x000fc400078a08ff */
[-C--:B------:R-:W-:Y:S01]  /*ebd0*/  @!P2 LEA.HI.X R9, R23, R0.reuse, R211, 0x1, P6 ;  /* 0x000000001709a211 */ /* 0x080fe200030f0cd3 */
[----:B------:R3:W-:Y:S01]  /*ebe0*/  @!P3 ST.E.128 desc[UR46][R6.64], R104 ;  /* 0x000000680600b985 */ /* 0x0007e2000c101d2e */
[----:B------:R-:W-:-:S03]  /*ebf0*/  @!P1 LEA.HI.X R11, R201, R0, R210, 0x1, P5 ;  /* 0x00000000c90b9211 */ /* 0x000fc600028f0cd2 */
[----:B------:R3:W-:Y:S04]  /*ec00*/  @!P2 ST.E.128 desc[UR46][R8.64], R120 ;  /* 0x000000780800a985 */ /* 0x0007e8000c101d2e */
[----:B------:R3:W-:Y:S02]  /*ec10*/  @!P1 ST.E.128 desc[UR46][R10.64], R136 ;  /* 0x000000880a009985 */ /* 0x0007e4000c101d2e */
.L_x_1832:
[----:B------:R-:W-:Y:S05]  /*ec20*/  BSYNC B1 ;  /* 0x0000000000017941 */ /* 0x000fea0003800000 */
.L_x_1831:
[----:B----4-:R4:W1:Y:S01]  /*ec30*/  SHFL.IDX PT, R0, R12, 0x2, 0x181f ;  /* 0x00581f000c007f89 */ /* 0x01086200000e0000 */
        /* <DEDUP_REMOVED lines=11> */
[----:B-1----:R-:W-:Y:S02]  /*ecf0*/  @!P3 LEA.HI.X R3, R19, R0, R213, 0x1, P6 ;  /* 0x000000001303b211 */ /* 0x002fe400030f0cd5 */
[----:B------:R-:W-:Y:S02]  /*ed00*/  @!P0 LEA R10, P6, R201, R10, 0x1 ;  /* 0x0000000ac90a8211 */ /* 0x000fe400078c08ff */
[-C--:B------:R-:W-:Y:S01]  /*ed10*/  @!P2 LEA.HI.X R7, R200, R0.reuse, R212, 0x1, P5 ;  /* 0x00000000c807a211 */ /* 0x080fe200028f0cd4 */
[----:B-----5:R3:W-:Y:S01]  /*ed20*/  @!P3 ST.E.128 desc[UR46][R2.64], R48 ;  /* 0x000000300200b985 */ /* 0x0207e2000c101d2e */
[----:B------:R-:W-:-:S02]  /*ed30*/  @!P1 LEA.HI.X R9, R23, R0, R211, 0x1, P4 ;  /* 0x0000000017099211 */ /* 0x000fc400020f0cd3 */
[----:B------:R-:W-:Y:S01]  /*ed40*/  @!P0 LEA.HI.X R11, R201, R0, R210, 0x1, P6 ;  /* 0x00000000c90b8211 */ /* 0x000fe200030f0cd2 */
[----:B------:R3:W-:Y:S04]  /*ed50*/  @!P2 ST.E.128 desc[UR46][R6.64], R108 ;  /* 0x0000006c0600a985 */ /* 0x0007e8000c101d2e */
[----:B------:R3:W-:Y:S04]  /*ed60*/  @!P1 ST.E.128 desc[UR46][R8.64], R124 ;  /* 0x0000007c08009985 */ /* 0x0007e8000c101d2e */
[----:B------:R3:W-:Y:S02]  /*ed70*/  @!P0 ST.E.128 desc[UR46][R10.64], R140 ;  /* 0x0000008c0a008985 */ /* 0x0007e4000c101d2e */
.L_x_1834:
[----:B------:R-:W-:Y:S05]  /*ed80*/  BSYNC B1 ;  /* 0x0000000000017941 */ /* 0x000fea0003800000 */
.L_x_1833:
[----:B-1----:R-:W-:Y:S01]  /*ed90*/  VIADD R0, R14, 0x60 ;  /* 0x000000600e007836 */ /* 0x002fe20000000000 */
[----:B--2-4-:R-:W1:Y:S04]  /*eda0*/  SHFL.IDX PT, R12, R12, 0x3, 0x181f ;  /* 0x00781f000c0c7f89 */ /* 0x014e6800000e0000 */
[----:B------:R-:W-:Y:S01]  /*edb0*/  ISETP.GE.AND P0, PT, R0, R5, PT ;  /* 0x000000050000720c */ /* 0x000fe20003f06270 */
[----:B---3--:R2:W3:-:S12]  /*edc0*/  SHFL.IDX PT, R8, R4, 0x3, 0x181f ;  /* 0x00781f0004087f89 */ /* 0x0084d800000e0000 */
[----:B--2---:R-:W-:Y:S05]  /*edd0*/  @P0 BRA `(.L_x_1835) ;  /* 0x0000000c00200947 */ /* 0x004fea0003800000 */
[----:B------:R-:W-:Y:S02]  /*ede0*/  ULDC UR5, c[0x0][0xac8] ;  /* 0x0002b20000057ab9 */ /* 0x000fe40000000800 */
[----:B------:R-:W-:Y:S02]  /*edf0*/  ISETP.GE.AND P3, PT, R19, UR5, PT ;  /* 0x0000000513007c0c */ /* 0x000fe4000bf66270 */
[----:B------:R-:W-:Y:S02]  /*ee00*/  ISETP.GE.AND P4, PT, R200, UR5, PT ;  /* 0x00000005c8007c0c */ /* 0x000fe4000bf86270 */
[----:B------:R-:W-:-:S09]  /*ee10*/  ISETP.GE.AND P5, PT, R23, UR5, PT ;  /* 0x0000000517007c0c */ /* 0x000fd2000bfa6270 */
[-C--:B---3--:R-:W-:Y:S02]  /*ee20*/  @!P3 LEA R2, P0, R19, R8.reuse, 0x1 ;  /* 0x000000081302b211 */ /* 0x088fe400078008ff */
[CC--:B------:R-:W-:Y:S02]  /*ee30*/  @!P4 LEA R4, P1, R200.reuse, R8.reuse, 0x1 ;  /* 0x00000008c804c211 */ /* 0x0c0fe400078208ff */
[----:B------:R-:W-:Y:S02]  /*ee40*/  @!P5 LEA R6, P2, R23, R8, 0x1 ;  /* 0x000000081706d211 */ /* 0x000fe400078408ff */
[-C--:B-1----:R-:W-:Y:S02]  /*ee50*/  @!P3 LEA.HI.X R3, R19, R12.reuse, R213, 0x1, P0 ;  /* 0x0000000c1303b211 */ /* 0x082fe400000f0cd5 */
[-C--:B------:R-:W-:Y:S02]  /*ee60*/  @!P4 LEA.HI.X R5, R200, R12.reuse, R212, 0x1, P1 ;  /* 0x0000000cc805c211 */ /* 0x080fe400008f0cd4 */
[----:B------:R-:W-:Y:S01]  /*ee70*/  @!P5 LEA.HI.X R7, R23, R12, R211, 0x1, P2 ;  /* 0x0000000c1707d211 */ /* 0x000fe200010f0cd3 */
[----:B-----5:R1:W-:Y:S01]  /*ee80*/  @!P3 ST.E.128 desc[UR46][R2.64], R96 ;  /* 0x000000600200b985 */ /* 0x0203e2000c101d2e */
[----:B------:R-:W-:-:S03]  /*ee90*/  ISETP.GE.AND P0, PT, R201, UR5, PT ;  /* 0x00000005c9007c0c */ /* 0x000fc6000bf06270 */
[----:B------:R1:W-:Y:S04]  /*eea0*/  @!P4 ST.E.128 desc[UR46][R4.64], R112 ;  /* 0x000000700400c985 */ /* 0x0003e8000c101d2e */
[----:B------:R1:W-:Y:S06]  /*eeb0*/  @!P5 ST.E.128 desc[UR46][R6.64], R128 ;  /* 0x000000800600d985 */ /* 0x0003ec000c101d2e */
[----:B------:R-:W-:Y:S05]  /*eec0*/  @P0 BRA `(.L_x_1835) ;  /* 0x0000000800e40947 */ /* 0x000fea0003800000 */
[----:B-1----:R-:W-:-:S04]  /*eed0*/  LEA R2, P0, R201, R8, 0x1 ;  /* 0x00000008c9027211 */ /* 0x002fc800078008ff */
[----:B------:R-:W-:-:S05]  /*eee0*/  LEA.HI.X R3, R201, R12, R210, 0x1, P0 ;  /* 0x0000000cc9037211 */ /* 0x000fca00000f0cd2 */
[----:B------:R1:W-:Y:S01]  /*eef0*/  ST.E.128 desc[UR46][R2.64], R28 ;  /* 0x0000001c02007985 */ /* 0x0003e2000c101d2e */
[----:B------:R-:W-:Y:S05]  /*ef00*/  BRA `(.L_x_1835) ;  /* 0x0000000800d47947 */ /* 0x000fea0003800000 */
.L_x_1828:
[----:B------:R-:W0:Y:S01]  /*ef10*/  LDC R8, c[0x0][0xbe8] ;  /* 0x0002fa00ff087b82 */ /* 0x000e220000000800 */
[----:B------:R-:W-:Y:S01]  /*ef20*/  ISETP.GE.AND P0, PT, R214, 0x80, PT ;  /* 0x00000080d600780c */ /* 0x000fe20003f06270 */
[----:B------:R-:W-:Y:S01]  /*ef30*/  USHF.R.S32.HI UR8, URZ, 0x1f, UR40 ;  /* 0x0000001f3f087899 */ /* 0x000fe20008011428 */
[----:B------:R-:W-:Y:S01]  /*ef40*/  BSSY B1, `(.L_x_1836) ;  /* 0x000002f000017945 */ /* 0x000fe20003800000 */
[----:B------:R-:W-:Y:S01]  /*ef50*/  USHF.R.S32.HI UR9, URZ, 0x1f, UR42 ;  /* 0x0000001f3f097899 */ /* 0x000fe2000801142a */
[----:B------:R-:W-:Y:S01]  /*ef60*/  IMAD R6, R202, 0x20, R205 ;  /* 0x00000020ca067824 */ /* 0x000fe200078e02cd */
[----:B0-----:R-:W-:-:S13]  /*ef70*/  ISETP.NE.AND P1, PT, R8, 0x1, PT ;  /* 0x000000010800780c */ /* 0x001fda0003f25270 */
[----:B------:R-:W0:Y:S08]  /*ef80*/  @P1 LDC R9, c[0x0][0xbec] ;  /* 0x0002fb00ff091b82 */ /* 0x000e300000000800 */
[----:B------:R-:W1:Y:S01]  /*ef90*/  @P1 LDC R11, c[0x0][0xbf0] ;  /* 0x0002fc00ff0b1b82 */ /* 0x000e620000000800 */
[----:B------:R-:W-:Y:S05]  /*efa0*/  @P0 BRA `(.L_x_1837) ;  /* 0x0000000000a00947 */ /* 0x000fea0003800000 */
[----:B------:R-:W2:Y:S01]  /*efb0*/  S2R R0, SR_TID.X ;  /* 0x0000000000007919 */ /* 0x000ea20000002100 */
[----:B------:R-:W3:Y:S01]  /*efc0*/  LDC R3, c[0x0][0xbe8] ;  /* 0x0002fa00ff037b82 */ /* 0x000ee20000000800 */
[----:B------:R-:W-:Y:S01]  /*efd0*/  IMAD.U32 R4, RZ, RZ, UR43 ;  /* 0x0000002bff047e24 */ /* 0x000fe2000f8e00ff */
[----:B------:R-:W-:Y:S02]  /*efe0*/  ULDC UR5, c[0x0][0xa88] ;  /* 0x0002a20000057ab9 */ /* 0x000fe40000000800 */
[----:B---3--:R-:W-:Y:S02]  /*eff0*/  IMAD R5, R3, UR5, RZ ;  /* 0x0000000503057c24 */ /* 0x008fe4000f8e02ff */
[----:B--2---:R-:W-:-:S04]  /*f000*/  IADD3 R4, R4, -0x80, R0 ;  /* 0xffffff8004047810 */ /* 0x004fc80007ffe000 */
[----:B------:R-:W-:-:S13]  /*f010*/  ISETP.GE.AND P0, PT, R4, R5, PT ;  /* 0x000000050400720c */ /* 0x000fda0003f06270 */
[----:B------:R-:W-:Y:S05]  /*f020*/  @P0 BRA `(.L_x_1837) ;  /* 0x0000000000800947 */ /* 0x000fea0003800000 */
[----:B------:R-:W-:Y:S01]  /*f030*/  ISETP.NE.AND P0, PT, R3, 0x1, PT ;  /* 0x000000010300780c */ /* 0x000fe20003f05270 */
[----:B------:R-:W-:Y:S01]  /*f040*/  ULDC.64 UR10, c[0x0][0xb90] ;  /* 0x0002e400000a7ab9 */ /* 0x000fe20000000a00 */
[----:B------:R-:W-:Y:S01]  /*f050*/  IMAD.MOV.U32 R2, RZ, RZ, R4 ;  /* 0x000000ffff027224 */ /* 0x000fe200078e0004 */
[----:B------:R-:W-:Y:S02]  /*f060*/  UIMAD UR5, UR8, UR10, URZ ;  /* 0x0000000a080572a4 */ /* 0x000fe4000f8e023f */
[----:B------:R-:W-:Y:S02]  /*f070*/  UIMAD.WIDE.U32 UR6, UR40, UR10, URZ ;  /* 0x0000000a280672a5 */ /* 0x000fe4000f8e003f */
[----:B------:R-:W-:-:S03]  /*f080*/  UIMAD UR5, UR40, UR11, UR5 ;  /* 0x0000000b280572a4 */ /* 0x000fc6000f8e0205 */
[----:B------:R-:W-:Y:S01]  /*f090*/  ULDC.64 UR10, c[0x0][0xb98] ;  /* 0x0002e600000a7ab9 */ /* 0x000fe20000000a00 */
[----:B------:R-:W-:Y:S02]  /*f0a0*/  UIADD3 UR7, UR7, UR5, URZ ;  /* 0x0000000507077290 */ /* 0x000fe4000fffe03f */
[----:B------:R-:W2:Y:S01]  /*f0b0*/  @P0 LDC R5, c[0x0][0xbec] ;  /* 0x0002fb00ff050b82 */ /* 0x000ea20000000800 */
[----:B------:R-:W-:Y:S02]  /*f0c0*/  UIMAD UR5, UR9, UR10, URZ ;  /* 0x0000000a090572a4 */ /* 0x000fe4000f8e023f */
[----:B------:R-:W-:Y:S02]  /*f0d0*/  UIMAD.WIDE.U32 UR6, UR42, UR10, UR6 ;  /* 0x0000000a2a0672a5 */ /* 0x000fe4000f8e0006 */
[----:B------:R-:W-:-:S03]  /*f0e0*/  UIMAD UR5, UR42, UR11, UR5 ;  /* 0x0000000b2a0572a4 */ /* 0x000fc6000f8e0205 */
[----:B------:R-:W3:Y:S01]  /*f0f0*/  @P0 LDC R7, c[0x0][0xbf0] ;  /* 0x0002fc00ff070b82 */ /* 0x000ee20000000800 */
[----:B------:R-:W-:Y:S01]  /*f100*/  ULDC.64 UR10, c[0x0][0xb88] ;  /* 0x0002e200000a7ab9 */ /* 0x000fe20000000a00 */
[----:B--2---:R-:W-:-:S05]  /*f110*/  @P0 IMAD.HI.U32 R0, R4, R5, RZ ;  /* 0x0000000504000227 */ /* 0x004fca00078e00ff */
[----:B---3--:R-:W-:-:S05]  /*f120*/  @P0 SHF.R.U32.HI R2, RZ, R7, R0 ;  /* 0x00000007ff020219 */ /* 0x008fca0000011600 */
[----:B------:R-:W-:-:S04]  /*f130*/  IMAD.MOV R5, RZ, RZ, -R2 ;  /* 0x000000ffff057224 */ /* 0x000fc800078e0a02 */
[----:B------:R-:W-:Y:S01]  /*f140*/  IMAD R5, R3, R5, R4 ;  /* 0x0000000503057224 */ /* 0x000fe200078e0204 */
[----:B------:R-:W-:Y:S01]  /*f150*/  SHF.R.S32.HI R3, RZ, 0x1f, R2 ;  /* 0x0000001fff037819 */ /* 0x000fe20000011402 */
[----:B------:R-:W-:Y:S01]  /*f160*/  IMAD.U32 R4, RZ, RZ, UR5 ;  /* 0x00000005ff047e24 */ /* 0x000fe2000f8e00ff */
        /* <DEDUP_REMOVED lines=12> */
.L_x_1837:
[----:B------:R-:W-:Y:S05]  /*f230*/  BSYNC B1 ;  /* 0x0000000000017941 */ /* 0x000fea0003800000 */
.L_x_1836:
[----:B------:R-:W-:Y:S01]  /*f240*/  ULDC.64 UR10, c[0x0][0xae8] ;  /* 0x0002ba00000a7ab9 */ /* 0x000fe20000000a00 */
[----:B------:R-:W-:Y:S01]  /*f250*/  VIADD R6, R6, UR43 ;  /* 0x0000002b06067c36 */ /* 0x000fe20008000000 */
[----:B------:R-:W-:Y:S01]  /*f260*/  UIMAD UR5, UR8, UR10, URZ ;  /* 0x0000000a080572a4 */ /* 0x000fe2000f8e023f */
[----:B------:R-:W-:Y:S01]  /*f270*/  BSSY B1, `(.L_x_1838) ;  /* 0x000003c000017945 */ /* 0x000fe20003800000 */
[----:B------:R-:W-:Y:S01]  /*f280*/  UIMAD.WIDE.U32 UR6, UR40, UR10, URZ ;  /* 0x0000000a280672a5 */ /* 0x000fe2000f8e003f */
[----:B0-----:R-:W-:Y:S01]  /*f290*/  @P1 IMAD.HI.U32 R0, R6, R9, RZ ;  /* 0x0000000906001227 */ /* 0x001fe200078e00ff */
[----:B------:R-:W-:-:S03]  /*f2a0*/  UIMAD UR5, UR40, UR11, UR5 ;  /* 0x0000000b280572a4 */ /* 0x000fc6000f8e0205 */
[----:B------:R-:W-:Y:S01]  /*f2b0*/  ULDC.64 UR10, c[0x0][0xaf0] ;  /* 0x0002bc00000a7ab9 */ /* 0x000fe20000000a00 */
[----:B------:R-:W-:Y:S01]  /*f2c0*/  UIADD3 UR7, UR7, UR5, URZ ;  /* 0x0000000507077290 */ /* 0x000fe2000fffe03f */
[----:B--2---:R-:W-:Y:S01]  /*f2d0*/  IMAD.MOV.U32 R5, RZ, RZ, R6 ;  /* 0x000000ffff057224 */ /* 0x004fe200078e0006 */
        /* <DEDUP_REMOVED lines=10> */
[----:B------:R-:W-:Y:S02]  /*f380*/  IMAD R7, R8, R7, R6 ;  /* 0x0000000708077224 */ /* 0x000fe400078e0206 */
[----:B------:R-:W-:Y:S01]  /*f390*/  IMAD.U32 R2, RZ, RZ, UR6 ;  /* 0x00000006ff027e24 */ /* 0x000fe2000f8e00ff */
[----:B------:R-:W-:Y:S01]  /*f3a0*/  ULDC.64 UR6, c[0x0][0xad8] ;  /* 0x0002b60000067ab9 */ /* 0x000fe20000000a00 */
[----:B------:R-:W-:Y:S01]  /*f3b0*/  IMAD.U32 R3, RZ, RZ, UR5 ;  /* 0x00000005ff037e24 */ /* 0x000fe2000f8e00ff */
[----:B------:R-:W-:Y:S01]  /*f3c0*/  ULDC UR5, c[0x0][0xa88] ;  /* 0x0002a20000057ab9 */ /* 0x000fe20000000800 */
[C---:B------:R-:W-:Y:S01]  /*f3d0*/  IMAD R9, R5.reuse, UR9, R0 ;  /* 0x0000000905097c24 */ /* 0x040fe2000f8e0200 */
[----:B------:R-:W-:Y:S01]  /*f3e0*/  SHF.R.S32.HI R0, RZ, 0x1f, R7 ;  /* 0x0000001fff007819 */ /* 0x000fe20000011407 */
[----:B------:R-:W-:-:S04]  /*f3f0*/  IMAD.WIDE.U32 R2, R5, UR8, R2 ;  /* 0x0000000805027c25 */ /* 0x000fc8000f8e0002 */
[----:B------:R-:W-:Y:S02]  /*f400*/  IMAD.IADD R3, R3, 0x1, R9 ;  /* 0x0000000103037824 */ /* 0x000fe400078e0209 */
[----:B------:R-:W-:Y:S02]  /*f410*/  IMAD R4, R0, UR6, RZ ;  /* 0x0000000600047c24 */ /* 0x000fe4000f8e02ff */
[----:B------:R-:W-:Y:S02]  /*f420*/  VIADD R6, R205, UR43 ;  /* 0x0000002bcd067c36 */ /* 0x000fe40008000000 */
[----:B------:R-:W-:Y:S02]  /*f430*/  IMAD R9, R8, UR5, RZ ;  /* 0x0000000508097c24 */ /* 0x000fe4000f8e02ff */
[C---:B------:R-:W-:Y:S02]  /*f440*/  IMAD R5, R7.reuse, UR7, R4 ;  /* 0x0000000707057c24 */ /* 0x040fe4000f8e0204 */
[----:B------:R-:W-:Y:S01]  /*f450*/  IMAD.WIDE.U32 R2, R7, UR6, R2 ;  /* 0x0000000607027c25 */ /* 0x000fe2000f8e0002 */
[----:B------:R-:W-:Y:S01]  /*f460*/  ISETP.GE.AND P2, PT, R6, R9, PT ;  /* 0x000000090600720c */ /* 0x000fe20003f46270 */
[----:B------:R-:W-:-:S02]  /*f470*/  ULDC.64 UR6, c[0x0][0xa80] ;  /* 0x0002a00000067ab9 */ /* 0x000fc40000000a00 */
[----:B------:R-:W-:Y:S01]  /*f480*/  VIADD R0, R6, 0x20 ;  /* 0x0000002006007836 */ /* 0x000fe20000000000 */
[----:B------:R-:W-:Y:S01]  /*f490*/  LEA R4, P3, R2, UR6, 0x1 ;  /* 0x0000000602047c11 */ /* 0x000fe2000f8608ff */
[----:B------:R-:W-:-:S03]  /*f4a0*/  IMAD.IADD R3, R3, 0x1, R5 ;  /* 0x0000000103037824 */ /* 0x000fc600078e0205 */
[-C--:B------:R-:W-:Y:S01]  /*f4b0*/  ISETP.GE.AND P1, PT, R0, R9.reuse, PT ;  /* 0x000000090000720c */ /* 0x080fe20003f26270 */
[----:B------:R-:W-:Y:S01]  /*f4c0*/  VIADD R0, R6, 0x40 ;  /* 0x0000004006007836 */ /* 0x000fe20000000000 */
[----:B------:R-:W-:Y:S02]  /*f4d0*/  LEA.HI.X R5, R2, UR7, R3, 0x1, P3 ;  /* 0x0000000702057c11 */ /* 0x000fe400098f0c03 */
[----:B------:R0:W1:Y:S02]  /*f4e0*/  SHFL.IDX PT, R2, R4, RZ, 0x181f ;  /* 0x00181fff04027589 */ /* 0x00006400000e0000 */
[----:B------:R-:W-:Y:S02]  /*f4f0*/  ISETP.GE.AND P0, PT, R0, R9, PT ;  /* 0x000000090000720c */ /* 0x000fe40003f06270 */
[----:B------:R0:W2:Y:S01]  /*f500*/  SHFL.IDX PT, R0, R5, RZ, 0x181f ;  /* 0x00181fff05007589 */ /* 0x0000a200000e0000 */
[----:B------:R-:W-:Y:S10]  /*f510*/  @P2 BRA `(.L_x_1839) ;  /* 0x0000000000442947 */ /* 0x000ff40003800000 */
        /* <DEDUP_REMOVED lines=17> */
.L_x_1839:
[----:B------:R-:W-:Y:S05]  /*f630*/  BSYNC B1 ;  /* 0x0000000000017941 */ /* 0x000fea0003800000 */
.L_x_1838:
[----:B--2---:R2:W4:Y:S01]  /*f640*/  SHFL.IDX PT, R0, R5, 0x1, 0x181f ;  /* 0x00381f0005007f89 */ /* 0x00452200000e0000 */
[----:B------:R-:W-:Y:S03]  /*f650*/  BSSY B1, `(.L_x_1840) ;  /* 0x0000014000017945 */ /* 0x000fe60003800000 */
[----:B-1-3--:R2:W1:Y:S01]  /*f660*/  SHFL.IDX PT, R2, R4, 0x1, 0x181f ;  /* 0x00381f0004027f89 */ /* 0x00a46200000e0000 */
        /* <DEDUP_REMOVED lines=8> */
[----:B----4-:R-:W-:Y:S02]  /*f6f0*/  @!P4 LEA.HI.X R11, R19, R0, R213, 0x1, P6 ;  /* 0x00000000130bc211 */ /* 0x010fe400030f0cd5 */
        /* <DEDUP_REMOVED lines=9> */
.L_x_1841:
[----:B------:R-:W-:Y:S05]  /*f790*/  BSYNC B1 ;  /* 0x0000000000017941 */ /* 0x000fea0003800000 */
.L_x_1840:
[----:B----4-:R4:W0:Y:S01]  /*f7a0*/  SHFL.IDX PT, R0, R5, 0x2, 0x181f ;  /* 0x00581f0005007f89 */ /* 0x01082200000e0000 */
        /* <DEDUP_REMOVED lines=20> */
.L_x_1843:
[----:B------:R-:W-:Y:S05]  /*f8f0*/  BSYNC B1 ;  /* 0x0000000000017941 */ /* 0x000fea0003800000 */
.L_x_1842:
[----:B---3--:R-:W-:Y:S01]  /*f900*/  VIADD R3, R6, 0x60 ;  /* 0x0000006006037836 */ /* 0x008fe20000000000 */
[----:B0-----:R0:W3:Y:S04]  /*f910*/  SHFL.IDX PT, R0, R5, 0x3, 0x181f ;  /* 0x00781f0005007f89 */ /* 0x0010e800000e0000 */
[----:B------:R-:W-:Y:S01]  /*f920*/  ISETP.GE.AND P0, PT, R3, R9, PT ;  /* 0x000000090300720c */ /* 0x000fe20003f06270 */
[----:B-1----:R0:W1:-:S12]  /*f930*/  SHFL.IDX PT, R2, R4, 0x3, 0x181f ;  /* 0x00781f0004027f89 */ /* 0x00205800000e0000 */
[----:B0-----:R-:W-:Y:S05]  /*f940*/  @P0 BRA `(.L_x_1835) ;  /* 0x0000000000440947 */ /* 0x001fea0003800000 */
[----:B------:R-:W-:Y:S02]  /*f950*/  ULDC UR5, c[0x0][0xac8] ;  /* 0x0002b20000057ab9 */ /* 0x000fe40000000800 */
[----:B------:R-:W-:Y:S02]  /*f960*/  ISETP.GE.AND P3, PT, R19, UR5, PT ;  /* 0x0000000513007c0c */ /* 0x000fe4000bf66270 */
[----:B------:R-:W-:Y:S02]  /*f970*/  ISETP.GE.AND P2, PT, R200, UR5, PT ;  /* 0x00000005c8007c0c */ /* 0x000fe4000bf46270 */
[----:B------:R-:W-:Y:S02]  /*f980*/  ISETP.GE.AND P1, PT, R23, UR5, PT ;  /* 0x0000000517007c0c */ /* 0x000fe4000bf26270 */
[----:B------:R-:W-:-:S07]  /*f990*/  ISETP.GE.AND P0, PT, R201, UR5, PT ;  /* 0x00000005c9007c0c */ /* 0x000fce000bf06270 */
[-C--:B-12-4-:R-:W-:Y:S02]  /*f9a0*/  @!P3 LEA R4, P6, R19, R2.reuse, 0x1 ;  /* 0x000000021304b211 */ /* 0x096fe400078c08ff */
[CC--:B------:R-:W-:Y:S02]  /*f9b0*/  @!P2 LEA R6, P5, R200.reuse, R2.reuse, 0x1 ;  /* 0x00000002c806a211 */ /* 0x0c0fe400078a08ff */
[----:B------:R-:W-:Y:S02]  /*f9c0*/  @!P1 LEA R8, P4, R23, R2, 0x1 ;  /* 0x0000000217089211 */ /* 0x000fe400078808ff */
[----:B---3--:R-:W-:Y:S02]  /*f9d0*/  @!P3 LEA.HI.X R5, R19, R0, R213, 0x1, P6 ;  /* 0x000000001305b211 */ /* 0x008fe400030f0cd5 */
        /* <DEDUP_REMOVED lines=8> */
.L_x_1835:
[----:B------:R-:W-:Y:S05]  /*fa60*/  BSYNC B0 ;  /* 0x0000000000007941 */ /* 0x000fea0003800000 */
.L_x_1827:
[----:B------:R-:W-:Y:S02]  /*fa70*/  ULDC UR5, c[0x0][0xc38] ;  /* 0x00030e0000057ab9 */ /* 0x000fe40000000800 */
[----:B------:R-:W-:-:S06]  /*fa80*/  UISETP.GE.AND UP0, UPT, UR4, UR5, UPT ;  /* 0x000000050400728c */ /* 0x000fcc000bf06270 */
[----:B------:R-:W-:-:S13]  /*fa90*/  PLOP3.LUT P0, PT, PT, PT, UP0, 0x80, 0x0 ;  /* 0x000000000000781c */ /* 0x000fda0003f0f008 */
[----:B------:R-:W-:Y:S05]  /*faa0*/  @!P0 BRA `(.L_x_1844) ;  /* 0xffffff1000d08947 */ /* 0x000fea000383ffff */
[----:B------:R-:W-:Y:S05]  /*fab0*/  EXIT ;  /* 0x000000000000794d */ /* 0x000fea0003800000 */
.L_x_1746:
[----:B------:R-:W-:-:S08]  /*fac0*/  NOP ;  /* 0x0000000000007918 */ /* 0x000fd00000000000 */
[----:B------:R-:W0:-:S00]  /*fad0*/  USETMAXREG.DEALLOC.CTAPOOL 0x18 ;  /* 0x00000018000079c8 */ /* 0x000e0000080e0500 */
[----:B0-----:R-:W-:-:S06]  /*fae0*/  LOP3.LUT R0, R0, 0x3, RZ, 0xc0, !PT ;  /* 0x0000000300007812 */ /* 0x001fcc00078ec0ff */
[----:B------:R-:W0:Y:S01]  /*faf0*/  S2UR UR6, SR_CTAID.X ;  /* 0x00000000000679c3 */ /* 0x000e220000002500 */
[----:B------:R-:W-:Y:S01]  /*fb00*/  LOP3.LUT R17, R17, 0xfffffffb, RZ, 0xc0, !PT ;  /* 0xfffffffb11117812 */ /* 0x000fe200078ec0ff */
[----:B------:R-:W-:Y:S01]  /*fb10*/  STL [R1+0x18], RZ ;  /* 0x000018ff01007387 */ /* 0x000fe20000100800 */
[----:B------:R-:W-:-:S03]  /*fb20*/  IMAD.MOV.U32 R19, RZ, RZ, RZ ;  /* 0x000000ffff137224 */ /* 0x000fc600078e00ff */
[----:B------:R-:W1:Y:S02]  /*fb30*/  SHFL.IDX PT, R0, R0, RZ, 0x1f ;  /* 0x00001fff00007589 */ /* 0x000e6400000e0000 */
[----:B-1----:R-:W-:Y:S02]  /*fb40*/  ISETP.NE.AND P0, PT, R0, RZ, PT ;  /* 0x000000ff0000720c */ /* 0x002fe40003f05270 */
[----:B------:R-:W0:Y:S11]  /*fb50*/  LDC R0, c[0x0][0xc38] ;  /* 0x00030e00ff007b82 */ /* 0x000e360000000800 */
[----:B------:R-:W-:Y:S01]  /*fb60*/  @P0 LOP3.LUT R17, R17, 0x4, RZ, 0xfc, !PT ;  /* 0x0000000411110812 */ /* 0x000fe200078efcff */
[----:B------:R-:W-:Y:S06]  /*fb70*/  @P0 BAR.ARV 0x4, 0x180 ;  /* 0x0106000000000b1d */ /* 0x000fec0000002000 */
[----:B0-----:R-:W-:Y:S01]  /*fb80*/  ISETP.LE.AND P0, PT, R0, UR6, PT ;  /* 0x0000000600007c0c */ /* 0x001fe2000bf03270 */
[----:B------:R-:W-:-:S05]  /*fb90*/  IMAD.MOV.U32 R0, RZ, RZ, 0x1 ;  /* 0x00000001ff007424 */ /* 0x000fca00078e00ff */
[----:B------:R0:W-:Y:S07]  /*fba0*/  STL [R1+0x4], R0 ;  /* 0x0000040001007387 */ /* 0x0001ee0000100800 */
[----:B------:R-:W-:Y:S05]  /*fbb0*/  @P0 BRA `(.L_x_1845) ;  /* 0x00000044009c0947 */ /* 0x000fea0003800000 */
[----:B------:R-:W1:Y:S01]  /*fbc0*/  S2R R5, SR_TID.X ;  /* 0x0000000000057919 */ /* 0x000e620000002100 */
[----:B------:R-:W2:Y:S01]  /*fbd0*/  S2UR UR5, SR_CgaCtaId ;  /* 0x00000000000579c3 */ /* 0x000ea20000008800 */
[----:B------:R-:W-:Y:S01]  /*fbe0*/  UMOV UR4, 0x400 ;  /* 0x0000040000047882 */ /* 0x000fe20000000000 */
[----:B------:R-:W-:Y:S01]  /*fbf0*/  IMAD.MOV.U32 R19, RZ, RZ, RZ ;  /* 0x000000ffff137224 */ /* 0x000fe200078e00ff */
[----:B------:R-:W-:Y:S01]  /*fc00*/  ULDC UR42, c[0x0][0xc] ;  /* 0x00000300002a7ab9 */ /* 0x000fe20000000800 */
[----:B------:R-:W-:Y:S01]  /*fc10*/  ULDC.64 UR44, c[0x0][0x198] ;  /* 0x00006600002c7ab9 */ /* 0x000fe20000000a00 */
[----:B--2---:R-:W-:-:S06]  /*fc20*/  ULEA UR4, UR5, UR4, 0x18 ;  /* 0x0000000405047291 */ /* 0x004fcc000f8ec03f */
[----:B------:R-:W-:Y:S01]  /*fc30*/  IMAD.U32 R18, RZ, RZ, UR4 ;  /* 0x00000004ff127e24 */ /* 0x000fe2000f8e00ff */
[C---:B-1----:R-:W-:Y:S01]  /*fc40*/  LOP3.LUT R4, R5.reuse, 0x7f, RZ, 0xc0, !PT ;  /* 0x0000007f05047812 */ /* 0x042fe200078ec0ff */
[----:B0-----:R-:W-:-:S05]  /*fc50*/  IMAD.SHL.U32 R0, R5, 0x8, RZ ;  /* 0x0000000805007824 */ /* 0x001fca00078e00ff */
[----:B------:R-:W-:-:S04]  /*fc60*/  LOP3.LUT R2, R0, 0x1f8, RZ, 0xc0, !PT ;  /* 0x000001f800027812 */ /* 0x000fc800078ec0ff */
[----:B------:R-:W-:Y:S01]  /*fc70*/  LOP3.LUT R3, R2, 0x38, R5, 0x78, !PT ;  /* 0x0000003802037812 */ /* 0x000fe200078e7805 */
[----:B------:R-:W-:Y:S01]  /*fc80*/  IMAD.SHL.U32 R2, R4, 0x8, RZ ;  /* 0x0000000804027824 */ /* 0x000fe200078e00ff */
[----:B------:R-:W-:-:S04]  /*fc90*/  SHF.R.U32.HI R4, RZ, 0x3, R4 ;  /* 0x00000003ff047819 */ /* 0x000fc80000011604 */
[----:B------:R-:W-:Y:S01]  /*fca0*/  LOP3.LUT R3, R3, 0x200, R2, 0xf8, !PT ;  /* 0x0000020003037812 */ /* 0x000fe200078ef802 */
[----:B------:R-:W-:-:S04]  /*fcb0*/  IMAD.SHL.U32 R2, R5, 0x10, RZ ;  /* 0x0000001005027824 */ /* 0x000fc800078e00ff */
[----:B------:R-:W-:Y:S01]  /*fcc0*/  IMAD R3, R3, 0x2, R18 ;  /* 0x0000000203037824 */ /* 0x000fe200078e0212 */
[----:B------:R-:W-:Y:S01]  /*fcd0*/  LOP3.LUT R0, R4, 0x70, R2, 0xf8, !PT ;  /* 0x0000007004007812 */ /* 0x000fe200078ef802 */
[----:B------:R-:W-:Y:S02]  /*fce0*/  IMAD.U32 R2, RZ, RZ, UR6 ;  /* 0x00000006ff027e24 */ /* 0x000fe4000f8e00ff */
[----:B------:R-:W-:Y:S01]  /*fcf0*/  IMAD.MOV.U32 R0, RZ, RZ, 0x1 ;  /* 0x00000001ff007424 */ /* 0x000fe200078e00ff */
[----:B------:R0:W-:Y:S04]  /*fd00*/  STL [R1+0x10], R3 ;  /* 0x0000100301007387 */ /* 0x0001e80000100800 */
[----:B------:R0:W-:Y:S04]  /*fd10*/  STL [R1+0xc], R2 ;  /* 0x00000c0201007387 */ /* 0x0001e80000100800 */
[----:B------:R0:W-:Y:S04]  /*fd20*/  STL [R1+0x18], RZ ;  /* 0x000018ff01007387 */ /* 0x0001e80000100800 */
[----:B------:R0:W-:Y:S02]  /*fd30*/  STL [R1+0x4], R0 ;  /* 0x0000040001007387 */ /* 0x0001e40000100800 */
.L_x_1941:
[----:B0-2---:R-:W2:Y:S01]  /*fd40*/  LDL R0, [R1+0xc] ;  /* 0x00000c0001007983 */ /* 0x005ea20000100800 */
[----:B------:R-:W-:Y:S02]  /*fd50*/  ULDC UR8, c[0x0][0xc60] ;  /* 0x0003180000087ab9 */ /* 0x000fe40000000800 */
[----:B------:R-:W-:-:S11]  /*fd60*/  UISETP.NE.AND UP0, UPT, UR8, 0x1, UPT ;  /* 0x000000010800788c */ /* 0x000fd6000bf05270 */
[----:B------:R-:W-:Y:S01]  /*fd70*/  @UP0 ULDC UR4, c[0x0][0xc64] ;  /* 0x0003190000040ab9 */ /* 0x000fe20000000800 */
[----:B------:R-:W-:Y:S01]  /*fd80*/  @UP0 ULDC UR9, c[0x0][0xc68] ;  /* 0x00031a0000090ab9 */ /* 0x000fe20000000800 */
[C---:B--2---:R-:W-:Y:S02]  /*fd90*/  R2UR UR7, R0.reuse ;  /* 0x00000000000772ca */ /* 0x044fe400000e0000 */
[----:B------:R-:W-:-:S11]  /*fda0*/  R2UR UR6, R0 ;  /* 0x00000000000672ca */ /* 0x000fd600000e0000 */
[----:B------:R-:W-:-:S04]  /*fdb0*/  UIMAD.WIDE.U32 UR4, UR7, UR4, URZ ;  /* 0x00000004070472a5 */ /* 0x000fc8000f8e003f */
[----:B------:R-:W-:-:S03]  /*fdc0*/  @UP0 USHF.R.U32.HI UR7, URZ, UR9, UR5 ;  /* 0x000000093f070299 */ /* 0x000fc60008011605 */
[----:B------:R-:W-:Y:S02]  /*fdd0*/  ULDC UR4, c[0x0][0xc78] ;  /* 0x00031e0000047ab9 */ /* 0x000fe40000000800 */
[----:B------:R-:W-:Y:S02]  /*fde0*/  UISETP.GE.AND UP0, UPT, UR7, UR4, UPT ;  /* 0x000000040700728c */ /* 0x000fe4000bf06270 */
[----:B------:R-:W-:-:S04]  /*fdf0*/  UIADD3 UR4, -UR7, URZ, URZ ;  /* 0x0000003f07047290 */ /* 0x000fc8000fffe13f */
[----:B------:R-:W-:Y:S01]  /*fe00*/  PLOP3.LUT P0, PT, PT, PT, UP0, 0x80, 0x0 ;  /* 0x000000000000781c */ /* 0x000fe20003f0f008 */
[----:B------:R-:W-:-:S12]  /*fe10*/  UIMAD UR8, UR8, UR4, UR6 ;  /* 0x00000004080872a4 */ /* 0x000fd8000f8e0206 */
[----:B-1----:R-:W-:Y:S05]  /*fe20*/  @!P0 BRA `(.L_x_1846) ;  /* 0x0000000000208947 */ /* 0x002fea0003800000 */
        /* <DEDUP_REMOVED lines=8> */
.L_x_1846:
[----:B------:R-:W-:Y:S01]  /*feb0*/  ULDC UR9, c[0x0][0xc54] ;  /* 0x0003150000097ab9 */ /* 0x000fe20000000800 */
[----:B------:R-:W-:Y:S01]  /*fec0*/  UMOV UR6, UR8 ;  /* 0x0000000800067c82 */ /* 0x000fe20008000000 */
[----:B------:R-:W-:-:S11]  /*fed0*/  UISETP.NE.AND UP0, UPT, UR9, 0x1, UPT ;  /* 0x000000010900788c */ /* 0x000fd6000bf05270 */
[----:B------:R-:W-:Y:S02]  /*fee0*/  @UP0 ULDC.64 UR10, c[0x0][0xc58] ;  /* 0x00031600000a0ab9 */ /* 0x000fe40000000a00 */
[----:B------:R-:W-:-:S04]  /*fef0*/  UIMAD.WIDE.U32 UR4, UR8, UR10, URZ ;  /* 0x0000000a080472a5 */ /* 0x000fc8000f8e003f */
[----:B------:R-:W-:-:S04]  /*ff00*/  @UP0 USHF.R.U32.HI UR6, URZ, UR11, UR5 ;  /* 0x0000000b3f060299 */ /* 0x000fc80008011605 */
[----:B------:R-:W-:-:S12]  /*ff10*/  UIMAD UR4, UR6, UR9, URZ ;  /* 0x00000009060472a4 */ /* 0x000fd8000f8e023f */
.L_x_1847:
[----:B------:R-:W-:Y:S02]  /*ff20*/  UIADD3 UR4, UR8, -UR4, URZ ;  /* 0x8000000408047290 */ /* 0x000fe4000fffe03f */
[----:B------:R-:W-:Y:S01]  /*ff30*/  ULOP3.LUT UR5, URZ, UR6, URZ, 0x33, !UPT ;  /* 0x000000063f057292 */ /* 0x000fe2000f8e333f */
[----:B------:R-:W-:Y:S01]  /*ff40*/  ULDC UR14, c[0x0][0xc48] ;  /* 0x00031200000e7ab9 */ /* 0x000fe20000000800 */
[----:B------:R-:W-:Y:S01]  /*ff50*/  ULDC UR8, c[0x0][0x448] ;  /* 0x0001120000087ab9 */ /* 0x000fe20000000800 */
[----:B------:R-:W-:Y:S01]  /*ff60*/  ULDC UR40, c[0x0][0xc3c] ;  /* 0x00030f0000287ab9 */ /* 0x000fe20000000800 */
[----:B------:R-:W-:Y:S02]  /*ff70*/  UISETP.NE.AND UP2, UPT, UR14, 0x1, UPT ;  /* 0x000000010e00788c */ /* 0x000fe4000bf45270 */
[----:B------:R-:W-:Y:S02]  /*ff80*/  UISETP.NE.AND UP1, UPT, UR8, 0x1, UPT ;  /* 0x000000010800788c */ /* 0x000fe4000bf25270 */
[----:B------:R-:W-:Y:S01]  /*ff90*/  UIADD3 UR40, UR5, UR40, URZ ;  /* 0x0000002805287290 */ /* 0x000fe2000fffe03f */
[----:B------:R-:W-:Y:S01]  /*ffa0*/  ULDC.64 UR10, c[0x0][0x418] ;  /* 0x00010600000a7ab9 */ /* 0x000fe20000000a00 */
[----:B------:R-:W-:Y:S01]  /*ffb0*/  ULDC UR13, c[0x0][0xc54] ;  /* 0x00031500000d7ab9 */ /* 0x000fe20000000800 */
[----:B------:R-:W-:-:S02]  /*ffc0*/  UISETP.NE.U32.AND UP0, UPT, UR10, URZ, UPT ;  /* 0x0000003f0a00728c */ /* 0x000fc4000bf05070 */
[----:B------:R-:W-:Y:S02]  /*ffd0*/  UIMAD UR13, UR7, UR13, UR4 ;  /* 0x0000000d070d72a4 */ /* 0x000fe4000f8e0204 */
[----:B------:R-:W-:Y:S01]  /*ffe0*/  USHF.L.U32 UR40, UR40, 0x7, URZ ;  /* 0x0000000728287899 */ /* 0x000fe2000800063f */
[----:B------:R-:W-:Y:S01]  /*fff0*/  ULDC.64 UR4, c[0x0][0x9e0] ;  /* 0x0002780000047ab9 */ /* 0x000fe20000000a00 */
[----:B------:R-:W-:Y:S02]  /*10000*/  UISETP.NE.AND.EX UP0, UPT, UR11, URZ, UPT, UP0 ;  /* 0x0000003f0b00728c */ /* 0x000fe4000bf05300 */
[----:B------:R-:W-:Y:S02]  /*10010*/  UISETP.GE.AND UP3, UPT, UR5, 0x1, UPT ;  /* 0x000000010500788c */ /* 0x000fe4000bf66270 */
[----:B------:R-:W-:Y:S01]  /*10020*/  UIADD3 UR12, UR40, 0x7f, URZ ;  /* 0x0000007f280c7890 */ /* 0x000fe2000fffe03f */
[----:B------:R-:W-:Y:S01]  /*10030*/  ULDC UR10, c[0x0][0x424] ;  /* 0x00010900000a7ab9 */ /* 0x000fe20000000800 */
[----:B------:R-:W-:Y:S01]  /*10040*/  ULDC UR6, c[0x0][0x288] ;  /* 0x0000a20000067ab9 */ /* 0x000fe20000000800 */
[----:B------:R-:W-:Y:S01]  /*10050*/  @UP2 ULDC UR8, c[0x0][0xc4c] ;  /* 0x0003130000082ab9 */ /* 0x000fe20000000800 */
[----:B------:R-:W-:Y:S01]  /*10060*/  @UP1 ULDC UR11, c[0x0][0x44c] ;  /* 0x00011300000b1ab9 */ /* 0x000fe20000000800 */
[----:B------:R-:W-:Y:S01]  /*10070*/  USEL UR15, UR10, 0x1, UP0 ;  /* 0x000000010a0f7887 */ /* 0x000fe20008000000 */
[----:B------:R-:W-:Y:S01]  /*10080*/  PLOP3.LUT P1, PT, PT, PT, UP3, 0x80, 0x0 ;  /* 0x000000000000781c */ /* 0x000fe20003f2f038 */
[----:B------:R-:W-:-:S02]  /*10090*/  UIADD3 UR16, -UR6, 0x1, URZ ;  /* 0x0000000106107890 */ /* 0x000fc4000fffe13f */
[----:B------:R-:W-:Y:S02]  /*100a0*/  UIMAD.WIDE.U32 UR8, UR13, UR8, URZ ;  /* 0x000000080d0872a5 */ /* 0x000fe4000f8e003f */
[----:B------:R-:W-:Y:S01]  /*100b0*/  UIMAD.WIDE.U32 UR10, UR12, UR11, URZ ;  /* 0x0000000b0c0a72a5 */ /* 0x000fe2000f8e003f */
[----:B------:R-:W-:Y:S01]  /*100c0*/  ULDC UR7, c[0x0][0x2f0] ;  /* 0x0000bc0000077ab9 */ /* 0x000fe20000000800 */
[----:B------:R-:W-:Y:S01]  /*100d0*/  @UP2 ULDC UR17, c[0x0][0xc50] ;  /* 0x0003140000112ab9 */ /* 0x000fe20000000800 */
[----:B------:R-:W-:Y:S01]  /*100e0*/  @UP1 ULDC UR18, c[0x0][0x450] ;  /* 0x0001140000121ab9 */ /* 0x000fe20000000800 */
[----:B------:R-:W-:Y:S01]  /*100f0*/  UMOV UR43, UR13 ;  /* 0x0000000d002b7c82 */ /* 0x000fe20008000000 */
[----:B------:R-:W-:Y:S02]  /*10100*/  UIMAD UR16, UR15, UR7, UR16 ;  /* 0x000000070f1072a4 */ /* 0x000fe4000f8e0210 */
[----:B------:R-:W-:Y:S02]  /*10110*/  @UP2 USHF.R.U32.HI UR43, URZ, UR17, UR9 ;  /* 0x000000113f2b2299 */ /* 0x000fe40008011609 */
[----:B------:R-:W-:-:S02]  /*10120*/  @UP1 USHF.R.U32.HI UR12, URZ, UR18, UR11 ;  /* 0x000000123f0c1299 */ /* 0x000fc4000801160b */
[----:B------:R-:W-:Y:S02]  /*10130*/  UIADD3 UR36, -UR43, URZ, URZ ;  /* 0x0000003f2b247290 */ /* 0x000fe4000fffe13f */
[----:B------:R-:W-:Y:S02]  /*10140*/  UIADD3 UR12, UR16, UR12, URZ ;  /* 0x0000000c100c7290 */ /* 0x000fe4000fffe03f */
[----:B------:R-:W-:Y:S02]  /*10150*/  UIMAD UR36, UR14, UR36, UR13 ;  /* 0x000000240e2472a4 */ /* 0x000fe4000f8e020d */
[----:B------:R-:W-:Y:S01]  /*10160*/  UIADD3 UR4, UR12, UR4, URZ ;  /* 0x000000040c047290 */ /* 0x000fe2000fffe03f */
[----:B------:R-:W-:Y:S11]  /*10170*/  @!P1 BRA `(.L_x_1848) ;  /* 0x0000000000449947 */ /* 0x000ff60003800000 */
[----:B------:R-:W-:Y:S01]  /*10180*/  ISETP.LT.AND P0, PT, RZ, UR12, PT ;  /* 0x0000000cff007c0c */ /* 0x000fe2000bf01270 */
[----:B------:R-:W-:-:S12]  /*10190*/  UIADD3 UR10, UR12, -0x1, URZ ;  /* 0xffffffff0c0a7890 */ /* 0x000fd8000fffe03f */
[----:B------:R-:W-:Y:S05]  /*101a0*/  @P0 BRA `(.L_x_1849) ;  /* 0x00000000001c0947 */ /* 0x000fea0003800000 */
[----:B------:R-:W-:Y:S02]  /*101b0*/  UISETP.NE.AND UP0, UPT, UR5, 0x1, UPT ;  /* 0x000000010500788c */ /* 0x000fe4000bf05270 */
[----:B------:R-:W-:-:S09]  /*101c0*/  UIADD3 UR10, -UR12, URZ, URZ ;  /* 0x0000003f0c0a7290 */ /* 0x000fd2000fffe13f */
[----:B------:R-:W-:Y:S02]  /*101d0*/  @UP0 ULDC.64 UR12, c[0x0][0x9e8] ;  /* 0x00027a00000c0ab9 */ /* 0x000fe40000000a00 */
[----:B------:R-:W-:-:S04]  /*101e0*/  UIMAD.WIDE.U32 UR8, UR10, UR12, URZ ;  /* 0x0000000c0a0872a5 */ /* 0x000fc8000f8e003f */
[----:B------:R-:W-:-:S04]  /*101f0*/  @UP0 USHF.R.U32.HI UR10, URZ, UR13, UR9 ;  /* 0x0000000d3f0a0299 */ /* 0x000fc80008011609 */
[----:B------:R-:W-:Y:S01]  /*10200*/  ULOP3.LUT UR10, URZ, UR10, URZ, 0x33, !UPT ;  /* 0x0000000a3f0a7292 */ /* 0x000fe2000f8e333f */
[----:B------:R-:W-:Y:S11]  /*10210*/  BRA `(.L_x_1850) ;  /* 0x0000000000107947 */ /* 0x000ff60003800000 */
.L_x_1849:
[----:B------:R-:W-:-:S11]  /*10220*/  UISETP.NE.AND UP0, UPT, UR5, 0x1, UPT ;  /* 0x000000010500788c */ /* 0x000fd6000bf05270 */
[----:B------:R-:W-:Y:S02]  /*10230*/  @UP0 ULDC.64 UR12, c[0x0][0x9e8] ;  /* 0x00027a00000c0ab9 */ /* 0x000fe40000000a00 */
[----:B------:R-:W-:-:S04]  /*10240*/  UIMAD.WIDE.U32 UR8, UR10, UR12, URZ ;  /* 0x0000000c0a0872a5 */ /* 0x000fc8000f8e003f */
[----:B------:R-:W-:-:S12]  /*10250*/  @UP0 USHF.R.U32.HI UR10, URZ, UR13, UR9 ;  /* 0x0000000d3f0a0299 */ /* 0x000fd80008011609 */
.L_x_1850:
[----:B------:R-:W-:-:S04]  /*10260*/  UIMAD UR10, UR10, UR5, UR5 ;  /* 0x000000050a0a72a4 */ /* 0x000fc8000f8e0205 */
[----:B------:R-:W-:-:S04]  /*10270*/  UISETP.LT.AND UP0, UPT, UR4, UR10, UPT ;  /* 0x0000000a0400728c */ /* 0x000fc8000bf01270 */
[----:B------:R-:W-:-:S12]  /*10280*/  USEL UR4, UR4, UR10, UP0 ;  /* 0x0000000a04047287 */ /* 0x000fd80008000000 */
.L_x_1848:
[----:B------:R-:W-:Y:S02]  /*10290*/  UIMAD UR8, UR15, UR7, 0x5f ;  /* 0x0000005f0f0874a4 */ /* 0x000fe4000f8e0207 */
[----:B------:R-:W-:Y:S02]  /*102a0*/  UIADD3 UR10, UR4, 0x5f, URZ ;  /* 0x0000005f040a7890 */ /* 0x000fe4000fffe03f */
[----:B------:R-:W-:Y:S02]  /*102b0*/  UIMAD.WIDE UR8, UR8, 0x2aaaaaab, URZ ;  /* 0x2aaaaaab080878a5 */ /* 0x000fe4000f8e023f */
[----:B------:R-:W-:Y:S01]  /*102c0*/  UIMAD.WIDE UR10, UR10, 0x2aaaaaab, URZ ;  /* 0x2aaaaaab0a0a78a5 */ /* 0x000fe2000f8e023f */
[----:B------:R-:W-:Y:S01]  /*102d0*/  @UP1 ULDC UR12, c[0x0][0x44c] ;  /* 0x00011300000c1ab9 */ /* 0x000fe20000000800 */
[----:B------:R-:W-:Y:S02]  /*102e0*/  UIMAD UR7, UR15, UR7, -UR6 ;  /* 0x000000070f0772a4 */ /* 0x000fe4000f8e0a06 */
[----:B------:R-:W-:-:S02]  /*102f0*/  UIMAD.WIDE.U32 UR12, UR40, UR12, URZ ;  /* 0x0000000c280c72a5 */ /* 0x000fc4000f8e003f */
[----:B------:R-:W-:Y:S02]  /*10300*/  USHF.R.U32.HI UR6, URZ, 0x1f, UR9 ;  /* 0x0000001f3f067899 */ /* 0x000fe40008011609 */
[----:B------:R-:W-:Y:S01]  /*10310*/  USHF.R.U32.HI UR4, URZ, 0x1f, UR11 ;  /* 0x0000001f3f047899 */ /* 0x000fe2000801160b */
[----:B------:R-:W-:Y:S01]  /*10320*/  @UP1 ULDC UR16, c[0x0][0x450] ;  /* 0x0001140000101ab9 */ /* 0x000fe20000000800 */
[----:B------:R-:W-:Y:S01]  /*10330*/  UMOV UR14, UR40 ;  /* 0x00000028000e7c82 */ /* 0x000fe20008000000 */
[----:B------:R-:W-:Y:S02]  /*10340*/  @UP1 USHF.R.U32.HI UR14, URZ, UR16, UR13 ;  /* 0x000000103f0e1299 */ /* 0x000fe4000801160d */
[----:B------:R-:W-:Y:S02]  /*10350*/  ULEA.HI.SX32 UR9, UR9, UR6, 0x1c ;  /* 0x0000000609097291 */ /* 0x000fe4000f8fe23f */
[----:B------:R-:W-:Y:S02]  /*10360*/  ULEA.HI.SX32 UR4, UR11, UR4, 0x1c ;  /* 0x000000040b047291 */ /* 0x000fe4000f8fe23f */
[----:B------:R-:W-:-:S02]  /*10370*/  UIADD3 UR6, UR7, UR14, URZ ;  /* 0x0000000e07067290 */ /* 0x000fc4000fffe03f */
[----:B------:R-:W-:Y:S01]  /*10380*/  UISETP.LT.AND UP0, UPT, UR9, UR4, UPT ;  /* 0x000000040900728c */ /* 0x000fe2000bf01270 */
[----:B------:R-:W-:Y:S02]  /*10390*/  ULDC UR8, c[0x0][0x9dc] ;  /* 0x0002770000087ab9 */ /* 0x000fe40000000800 */
[----:B------:R-:W-:Y:S02]  /*103a0*/  UIADD3 UR8, UR6, -UR8, URZ ;  /* 0x8000000806087290 */ /* 0x000fe4000fffe03f */
[----:B------:R-:W-:Y:S01]  /*103b0*/  USEL UR39, UR9, UR4, UP0 ;  /* 0x0000000409277287 */ /* 0x000fe20008000000 */
[----:B------:R-:W-:Y:S11]  /*103c0*/  @!P1 BRA `(.L_x_1851) ;  /* 0x0000000000489947 */ /* 0x000ff60003800000 */
[----:B------:R-:W-:Y:S02]  /*103d0*/  UMOV UR4, UR6 ;  /* 0x0000000600047c82 */ /* 0x000fe40008000000 */
        /* <DEDUP_REMOVED lines=10> */
.L_x_1852:
[----:B------:R-:W-:-:S11]  /*10480*/  UISETP.NE.AND UP0, UPT, UR5, 0x1, UPT ;  /* 0x000000010500788c */ /* 0x000fd6000bf05270 */
[----:B------:R-:W-:Y:S02]  /*10490*/  @UP0 ULDC.64 UR10, c[0x0][0x9e8] ;  /* 0x00027a00000a0ab9 */ /* 0x000fe40000000a00 */
[----:B------:R-:W-:-:S04]  /*104a0*/  UIMAD.WIDE.U32 UR6, UR4, UR10, URZ ;  /* 0x0000000a040672a5 */ /* 0x000fc8000f8e003f */
[----:B------:R-:W-:-:S12]  /*104b0*/  @UP0 USHF.R.U32.HI UR4, URZ, UR11, UR7 ;  /* 0x0000000b3f040299 */ /* 0x000fd80008011607 */
.L_x_1853:
[----:B------:R-:W-:-:S04]  /*104c0*/  UIMAD UR4, UR4, UR5, URZ ;  /* 0x00000005040472a4 */ /* 0x000fc8000f8e023f */
[----:B------:R-:W-:-:S04]  /*104d0*/  UISETP.LT.AND UP0, UPT, UR8, UR4, UPT ;  /* 0x000000040800728c */ /* 0x000fc8000bf01270 */
[----:B------:R-:W-:-:S12]  /*104e0*/  USEL UR8, UR8, UR4, !UP0 ;  /* 0x0000000408087287 */ /* 0x000fd8000c000000 */
.L_x_1851:
[----:B------:R-:W-:Y:S01]  /*104f0*/  UIMAD.WIDE UR4, UR8, 0x2aaaaaab, URZ ;  /* 0x2aaaaaab080478a5 */ /* 0x000fe2000f8e023f */
[----:B------:R-:W-:Y:S03]  /*10500*/  BSSY B7, `(.L_x_1854) ;  /* 0x00003b6000077945 */ /* 0x000fe60003800000 */
[----:B------:R-:W-:-:S04]  /*10510*/  USHF.R.U32.HI UR4, URZ, 0x1f, UR5 ;  /* 0x0000001f3f047899 */ /* 0x000fc80008011605 */
[----:B------:R-:W-:-:S04]  /*10520*/  ULEA.HI.SX32 UR4, UR5, UR4, 0x1c ;  /* 0x0000000405047291 */ /* 0x000fc8000f8fe23f */
[----:B------:R-:W-:-:S04]  /*10530*/  UISETP.LT.AND UP0, UPT, URZ, UR4, UPT ;  /* 0x000000043f00728c */ /* 0x000fc8000bf01270 */
[----:B------:R-:W-:-:S04]  /*10540*/  USEL UR38, URZ, UR4, !UP0 ;  /* 0x000000043f267287 */ /* 0x000fc8000c000000 */
[----:B------:R-:W-:-:S06]  /*10550*/  UISETP.GT.AND UP0, UPT, UR39, UR38, UPT ;  /* 0x000000262700728c */ /* 0x000fcc000bf04270 */
[----:B------:R-:W-:-:S13]  /*10560*/  PLOP3.LUT P0, PT, PT, PT, UP0, 0x80, 0x0 ;  /* 0x000000000000781c */ /* 0x000fda0003f0f008 */
        /* <DEDUP_REMOVED lines=11> */
[----:B-1----:R-:W2:Y:S01]  /*10620*/  @P1 ATOMG.E.ADD.STRONG.GPU PT, R3, desc[UR46][R2.64], R5 ;  /* 0x00000005020319a8 */ /* 0x002ea200081ee1ee */
[----:B------:R-:W0:Y:S02]  /*10630*/  S2R R4, SR_LTMASK ;  /* 0x0000000000047919 */ /* 0x000e240000003900 */
[----:B0-----:R-:W-:-:S04]  /*10640*/  LOP3.LUT R4, R4, UR4, RZ, 0xc0, !PT ;  /* 0x0000000404047c12 */ /* 0x001fc8000f8ec0ff */
[----:B------:R-:W0:Y:S01]  /*10650*/  POPC R7, R4 ;  /* 0x0000000400077309 */ /* 0x000e220000000000 */
[----:B--2---:R-:W0:Y:S02]  /*10660*/  SHFL.IDX PT, R0, R3, R0, 0x1f ;  /* 0x00001f0003007589 */ /* 0x004e2400000e0000 */
[----:B0-----:R-:W-:-:S05]  /*10670*/  IADD3 R0, R0, UR42, R7 ;  /* 0x0000002a00007c10 */ /* 0x001fca000fffe007 */
[----:B------:R4:W-:Y:S01]  /*10680*/  STL [R1+0xc], R0 ;  /* 0x00000c0001007387 */ /* 0x0009e20000100800 */
[----:B------:R-:W-:Y:S05]  /*10690*/  BRA `(.L_x_1856) ;  /* 0x0000003800707947 */ /* 0x000fea0003800000 */
.L_x_1855:
[----:B------:R-:W-:Y:S01]  /*106a0*/  VIADD R0, R18, 0x1c400 ;  /* 0x0001c40012007836 */ /* 0x000fe20000000000 */
[----:B------:R-:W-:Y:S04]  /*106b0*/  BSSY B6, `(.L_x_1857) ;  /* 0x0000013000067945 */ /* 0x000fe80003800000 */
        /* <DEDUP_REMOVED lines=18> */
.L_x_1858:
[----:B------:R-:W-:Y:S05]  /*107e0*/  BSYNC B6 ;  /* 0x0000000000067941 */ /* 0x000fea0003800000 */
.L_x_1857:
        /* <DEDUP_REMOVED lines=20> */
.L_x_1861:
        /* <DEDUP_REMOVED lines=15> */
.L_x_1860:
[----:B------:R-:W-:Y:S05]  /*10a20*/  BSYNC B6 ;  /* 0x0000000000067941 */ /* 0x000fea0003800000 */
.L_x_1859:
[----:B------:R-:W-:Y:S01]  /*10a30*/  ULDC.64 UR4, c[0x0][0x9f8] ;  /* 0x00027e0000047ab9 */ /* 0x000fe20000000a00 */
[----:B------:R-:W-:Y:S01]  /*10a40*/  IMAD.U32 R7, RZ, RZ, UR43 ;  /* 0x0000002bff077e24 */ /* 0x000fe2000f8e00ff */
[----:B------:R-:W-:-:S04]  /*10a50*/  UISETP.NE.U32.AND UP0, UPT, UR4, URZ, UPT ;  /* 0x0000003f0400728c */ /* 0x000fc8000bf05070 */
[----:B------:R-:W-:-:S06]  /*10a60*/  UISETP.NE.AND.EX UP0, UPT, UR5, URZ, UPT, UP0 ;  /* 0x0000003f0500728c */ /* 0x000fcc000bf05300 */
[----:B------:R-:W-:-:S05]  /*10a70*/  PLOP3.LUT P0, PT, PT, PT, UP0, 0x80, 0x0 ;  /* 0x000000000000781c */ /* 0x000fca0003f0f008 */
[----:B------:R-:W-:Y:S02]  /*10a80*/  @UP0 ULDC.64 UR4, c[0x0][0x9f8] ;  /* 0x00027e0000040ab9 */ /* 0x000fe40000000a00 */
[----:B------:R-:W-:-:S06]  /*10a90*/  @UP0 UIMAD.WIDE UR4, UR43, 0x4, UR4 ;  /* 0x000000042b0408a5 */ /* 0x000fcc000f8e0204 */
[----:B------:R-:W-:Y:S02]  /*10aa0*/  IMAD.U32 R2, RZ, RZ, UR4 ;  /* 0x00000004ff027e24 */ /* 0x000fe4000f8e00ff */
[----:B------:R-:W-:-:S05]  /*10ab0*/  IMAD.U32 R3, RZ, RZ, UR5 ;  /* 0x00000005ff037e24 */ /* 0x000fca000f8e00ff */
[----:B------:R0:W2:Y:S01]  /*10ac0*/  @P0 LDG.E R7, desc[UR46][R2.64] ;  /* 0x0000002e02070981 */ /* 0x0000a2000c1e1900 */
[----:B------:R-:W-:Y:S01]  /*10ad0*/  UMOV UR4, 0xffffffff ;  /* 0xffffffff00047882 */ /* 0x000fe20000000000 */
[----:B------:R-:W-:Y:S01]  /*10ae0*/  IMAD.U32 R0, RZ, RZ, UR39 ;  /* 0x00000027ff007e24 */ /* 0x000fe2000f8e00ff */
[----:B------:R-:W-:Y:S01]  /*10af0*/  LOP3.LUT R17, R17, 0xfffffffe, RZ, 0xc0, !PT ;  /* 0xfffffffe11117812 */ /* 0x000fe200078ec0ff */
[----:B------:R-:W1:Y:S02]  /*10b00*/  S2R R4, SR_TID.X ;  /* 0x0000000000047919 */ /* 0x000e640000002100 */
[----:B------:R-:W-:Y:S01]  /*10b10*/  VIADD R0, R0, 0xffffffff ;  /* 0xffffffff00007836 */ /* 0x000fe20000000000 */
[----:B0-----:R-:W0:Y:S02]  /*10b20*/  LDC.64 R2, c[0x0][0x418] ;  /* 0x00010600ff027b82 */ /* 0x001e240000000a00 */
[----:B0-----:R-:W-:Y:S02]  /*10b30*/  ISETP.NE.U32.AND P0, PT, R2, RZ, PT ;  /* 0x000000ff0200720c */ /* 0x001fe40003f05070 */
[----:B-1----:R-:W-:-:S02]  /*10b40*/  SHF.R.U32.HI R4, RZ, 0x5, R4 ;  /* 0x00000005ff047819 */ /* 0x002fc40000011604 */
[----:B------:R-:W-:Y:S02]  /*10b50*/  ISETP.NE.AND.EX P1, PT, R3, RZ, PT, P0 ;  /* 0x000000ff0300720c */ /* 0x000fe40003f25300 */
[----:B------:R-:W-:-:S11]  /*10b60*/  LOP3.LUT R4, R4, 0x3, RZ, 0xc0, !PT ;  /* 0x0000000304047812 */ /* 0x000fd600078ec0ff */
[----:B------:R-:W-:Y:S02]  /*10b70*/  @P1 LOP3.LUT R17, R17, 0x1, RZ, 0xfc, !PT ;  /* 0x0000000111111812 */ /* 0x000fe400078efcff */
[----:B--2---:R-:W-:Y:S01]  /*10b80*/  SHF.R.S32.HI R8, RZ, 0x1f, R7 ;  /* 0x0000001fff087819 */ /* 0x004fe20000011407 */
[----:B------:R0:W-:Y:S01]  /*10b90*/  STL [R1], R7 ;  /* 0x0000000701007387 */ /* 0x0001e20000100800 */
[----:B------:R-:W-:-:S03]  /*10ba0*/  SEL R16, R7, RZ, !P1 ;  /* 0x000000ff07107207 */ /* 0x000fc60004800000 */
[----:B------:R0:W-:Y:S01]  /*10bb0*/  STL [R1+0x8], R8 ;  /* 0x0000080801007387 */ /* 0x0001e20000100800 */
[----:B------:R-:W-:Y:S05]  /*10bc0*/  BRA.DIV UR4, `(.L_x_1862) ;  /* 0x0000003e044c7947 */ /* 0x000fea000b800000 */
[----:B------:R1:W2:Y:S02]  /*10bd0*/  SHFL.IDX PT, R14, R4, RZ, 0x1f ;  /* 0x00001fff040e7589 */ /* 0x0002a400000e0000 */
.L_x_1956:
[----:B------:R3:W-:Y:S01]  /*10be0*/  STL [R1+0x14], R0 ;  /* 0x0000140001007387 */ /* 0x0007e20000100800 */
[----:B--2---:R-:W-:Y:S02]  /*10bf0*/  ISETP.NE.AND P0, PT, R14, RZ, PT ;  /* 0x000000ff0e00720c */ /* 0x004fe40003f05270 */
[----:B------:R-:W-:Y:S02]  /*10c00*/  PLOP3.LUT P2, PT, PT, PT, PT, 0x8, 0x0 ;  /* 0x000000000000781c */ /* 0x000fe40003f4e170 */
[----:B------:R-:W-:-:S11]  /*10c10*/  LOP3.LUT R17, R17, 0xfffffffd, RZ, 0xc0, !PT ;  /* 0xfffffffd11117812 */ /* 0x000fd600078ec0ff */
[----:B------:R-:W-:Y:S01]  /*10c20*/  @P2 LOP3.LUT R17, R17, 0x2, RZ, 0xfc, !PT ;  /* 0x0000000211112812 */ /* 0x000fe200078efcff */
[----:B---3--:R-:W-:Y:S06]  /*10c30*/  @P0 BRA `(.L_x_1863) ;  /* 0x0000000000f00947 */ /* 0x008fec0003800000 */
[----:B------:R-:W-:-:S03]  /*10c40*/  UMOV UR4, 0xffffffff ;  /* 0xffffffff00047882 */ /* 0x000fc60000000000 */
[----:B------:R-:W-:Y:S05]  /*10c50*/  BRA.DIV UR4, `(.L_x_1864) ;  /* 0x0000003e04487947 */ /* 0x000fea000b800000 */
[----:B------:R-:W-:-:S13]  /*10c60*/  ELECT P6, URZ, PT ;  /* 0x00000000003f782f */ /* 0x000fda00038c0000 */
.L_x_1959:
[----:B------:R-:W-:Y:S05]  /*10c70*/  @!P6 BRA `(.L_x_1863) ;  /* 0x0000000000e0e947 */ /* 0x000fea0003800000 */
[----:B------:R-:W-:Y:S01]  /*10c80*/  IMAD.MOV.U32 R16, RZ, RZ, R7 ;  /* 0x000000ffff107224 */ /* 0x000fe200078e0007 */
[----:B------:R-:W-:Y:S06]  /*10c90*/  @!P1 BRA `(.L_x_1865) ;  /* 0x00000000004c9947 */ /* 0x000fec0003800000 */
[----:B------:R-:W-:Y:S01]  /*10ca0*/  IMAD.MOV.U32 R9, RZ, RZ, R0 ;  /* 0x000000ffff097224 */ /* 0x000fe200078e0000 */
[----:B------:R-:W-:Y:S01]  /*10cb0*/  ULDC.64 UR4, c[0x0][0x428] ;  /* 0x00010a0000047ab9 */ /* 0x000fe20000000a00 */
[----:B------:R-:W2:Y:S02]  /*10cc0*/  LDC R0, c[0x0][0x43c] ;  /* 0x00010f00ff007b82 */ /* 0x000ea40000000800 */
[----:B--2---:R-:W-:-:S13]  /*10cd0*/  ISETP.NE.AND P0, PT, R0, 0x1, PT ;  /* 0x000000010000780c */ /* 0x004fda0003f05270 */
[----:B-1----:R-:W1:Y:S02]  /*10ce0*/  @P0 LDC.64 R4, c[0x0][0x440] ;  /* 0x00011000ff040b82 */ /* 0x002e640000000a00 */
[----:B-1----:R-:W-:-:S04]  /*10cf0*/  @P0 IMAD.HI.U32 R6, R9, R4, RZ ;  /* 0x0000000409060227 */ /* 0x002fc800078e00ff */
[----:B------:R-:W-:Y:S01]  /*10d00*/  IMAD.MOV.U32 R4, RZ, RZ, R9 ;  /* 0x000000ffff047224 */ /* 0x000fe200078e0009 */
[----:B------:R-:W-:-:S05]  /*10d10*/  @P0 SHF.R.U32.HI R4, RZ, R5, R6 ;  /* 0x00000005ff040219 */ /* 0x000fca0000011606 */
[----:B------:R-:W-:-:S04]  /*10d20*/  IMAD.MOV R5, RZ, RZ, -R4 ;  /* 0x000000ffff057224 */ /* 0x000fc800078e0a04 */
[----:B------:R-:W-:Y:S01]  /*10d30*/  IMAD R9, R0, R5, R9 ;  /* 0x0000000500097224 */ /* 0x000fe200078e0209 */
[----:B------:R-:W-:Y:S01]  /*10d40*/  SHF.R.S32.HI R5, RZ, 0x1f, R4 ;  /* 0x0000001fff057819 */ /* 0x000fe20000011404 */
[----:B------:R-:W-:-:S03]  /*10d50*/  IMAD R0, R8, UR4, RZ ;  /* 0x0000000408007c24 */ /* 0x000fc6000f8e02ff */
[----:B------:R2:W-:Y:S01]  /*10d60*/  STL [R1+0x14], R9 ;  /* 0x0000140901007387 */ /* 0x0005e20000100800 */
[----:B------:R-:W-:-:S04]  /*10d70*/  IMAD.WIDE.U32 R4, R7, UR4, R4 ;  /* 0x0000000407047c25 */ /* 0x000fc8000f8e0004 */
[----:B------:R-:W-:Y:S01]  /*10d80*/  IMAD R0, R7, UR5, R0 ;  /* 0x0000000507007c24 */ /* 0x000fe2000f8e0200 */
[----:B------:R-:W-:-:S03]  /*10d90*/  LEA R2, P0, R4, R2, 0x2 ;  /* 0x0000000204027211 */ /* 0x000fc600078010ff */
[----:B------:R-:W-:-:S05]  /*10da0*/  IMAD.IADD R0, R5, 0x1, R0 ;  /* 0x0000000105007824 */ /* 0x000fca00078e0200 */
[----:B------:R-:W-:-:S05]  /*10db0*/  LEA.HI.X R3, R4, R3, R0, 0x2, P0 ;  /* 0x0000000304037211 */ /* 0x000fca00000f1400 */
[----:B------:R2:W5:Y:S02]  /*10dc0*/  LDG.E R16, desc[UR46][R2.64] ;  /* 0x0000002e02107981 */ /* 0x000564000c1e1900 */
.L_x_1865:
[----:B------:R-:W3:Y:S01]  /*10dd0*/  LDL R0, [R1+0x4] ;  /* 0x0000040001007983 */ /* 0x000ee20000100800 */
[----:B--2---:R-:W-:Y:S01]  /*10de0*/  IMAD R3, R19, 0x8, R18 ;  /* 0x0000000813037824 */ /* 0x004fe200078e0212 */
[----:B0-----:R-:W0:Y:S02]  /*10df0*/  S2R R7, SR_TID.X ;  /* 0x0000000000077919 */ /* 0x001e240000002100 */
[----:B0-----:R-:W-:-:S04]  /*10e00*/  LOP3.LUT R7, R7, 0x7f, RZ, 0xc0, !PT ;  /* 0x0000007f07077812 */ /* 0x001fc800078ec0ff */
[----:B------:R-:W-:Y:S02]  /*10e10*/  ISETP.NE.AND P1, PT, R7, RZ, PT ;  /* 0x000000ff0700720c */ /* 0x000fe40003f25270 */
[----:B---3--:R-:W-:-:S04]  /*10e20*/  SHF.L.U32 R0, R0, 0x1f, RZ ;  /* 0x0000001f00007819 */ /* 0x008fc800000006ff */
[----:B------:R-:W0:Y:S02]  /*10e30*/  SYNCS.PHASECHK.TRANS64.TRYWAIT P0, [R3+URZ+0x22840], R0 ;  /* 0x02284000030075a7 */ /* 0x000e24000800017f */
[----:B0-----:R-:W-:Y:S05]  /*10e40*/  @!P0 BRA `(.L_x_1866) ;  /* 0x0000003800ec8947 */ /* 0x001fea0003800000 */
.L_x_1960:
        /* <DEDUP_REMOVED lines=8> */
.L_x_1867:
[----:B------:R-:W2:Y:S01]  /*10ed0*/  LDL R2, [R1+0x14] ;  /* 0x0000140001027983 */ /* 0x000ea20000100800 */
[----:B0-----:R-:W-:Y:S01]  /*10ee0*/  IMAD R0, R19, 0x3000, R18 ;  /* 0x0000300013007824 */ /* 0x001fe200078e0212 */
[----:B------:R-:W-:Y:S01]  /*10ef0*/  R2UR UR33, R3 ;  /* 0x00000000032172ca */ /* 0x000fe200000e0000 */
[----:B------:R-:W-:Y:S01]  /*10f00*/  UIADD3 UR4, UP0, UR44, 0x370, URZ ;  /* 0x000003702c047890 */ /* 0x000fe2000ff1e03f */
[----:B-----5:R-:W-:Y:S01]  /*10f10*/  R2UR UR37, R16 ;  /* 0x00000000102572ca */ /* 0x020fe200000e0000 */
[----:B------:R-:W-:Y:S01]  /*10f20*/  UMOV UR6, 0x0 ;  /* 0x0000000000067882 */ /* 0x000fe20000000000 */
[----:B------:R-:W-:Y:S01]  /*10f30*/  R2UR UR32, R0 ;  /* 0x00000000002072ca */ /* 0x000fe200000e0000 */
[----:B------:R-:W-:Y:S01]  /*10f40*/  UIADD3.X UR5, URZ, UR45, URZ, UP0, !UPT ;  /* 0x0000002d3f057290 */ /* 0x000fe200087fe43f */
[----:B------:R-:W-:Y:S01]  /*10f50*/  PLOP3.LUT P0, PT, PT, PT, PT, 0x80, 0x0 ;  /* 0x000000000000781c */ /* 0x000fe20003f0f070 */
[----:B------:R-:W-:Y:S01]  /*10f60*/  UMOV UR7, 0x14f00000 ;  /* 0x14f0000000077882 */ /* 0x000fe20000000000 */
[----:B------:R-:W-:Y:S01]  /*10f70*/  UMOV UR34, URZ ;  /* 0x0000003f00227c82 */ /* 0x000fe20008000000 */
[----:B------:R-:W-:-:S04]  /*10f80*/  LOP3.LUT R17, R17, 0xfffffffd, RZ, 0xc0, !PT ;  /* 0xfffffffd11117812 */ /* 0x000fc800078ec0ff */
[----:B------:R-:W-:-:S04]  /*10f90*/  UIADD3 UR33, UR33, 0x22830, URZ ;  /* 0x0002283021217890 */ /* 0x000fc8000fffe03f */
[----:B------:R-:W-:Y:S02]  /*10fa0*/  UIADD3 UR32, UR32, 0x1c400, URZ ;  /* 0x0001c40020207890 */ /* 0x000fe4000fffe03f */
[----:B------:R-:W-:Y:S02]  /*10fb0*/  @P0 LOP3.LUT R17, R17, 0x2, RZ, 0xfc, !PT ;  /* 0x0000000211110812 */ /* 0x000fe400078efcff */
[----:B--2---:R-:W-:-:S13]  /*10fc0*/  R2UR UR35, R2 ;  /* 0x00000000022372ca */ /* 0x004fda00000e0000 */
[----:B------:R-:W-:-:S09]  /*10fd0*/  UIMAD UR35, UR35, 0x60, URZ ;  /* 0x00000060232378a4 */ /* 0x000fd2000f8e023f */
[----:B------:R2:W-:Y:S02]  /*10fe0*/  UTMALDG.4D [UR32], [UR4], desc[UR6] ;  /* 0x00000620040075b4 */ /* 0x0005e40008019000 */
[----:B--2---:R-:W-:Y:S01]  /*10ff0*/  NOP ;  /* 0x0000000000007918 */ /* 0x004fe20000000000 */
.L_x_1863:
[----:B------:R-:W-:Y:S01]  /*11000*/  VIADD R0, R18, 0x18400 ;  /* 0x0001840012007836 */ /* 0x000fe20000000000 */
[----:B------:R-:W-:Y:S05]  /*11010*/  WARPSYNC.ALL ;  /* 0x0000000000007948 */ /* 0x000fea0003800000 */
[----:B------:R-:W-:Y:S01]  /*11020*/  BAR.SYNC.DEFER_BLOCKING 0x8, 0x180 ;  /* 0x0206000000007b1d */ /* 0x000fe20000010000 */
[----:B------:R-:W-:-:S05]  /*11030*/  LOP3.LUT P0, RZ, R0, 0x3ff, RZ, 0xc0, !PT ;  /* 0x000003ff00ff7812 */ /* 0x000fca000780c0ff */
[----:B------:R-:W-:Y:S08]  /*11040*/  BSSY B6, `(.L_x_1868) ;  /* 0x0000012000067945 */ /* 0x000ff00003800000 */
[----:B------:R-:W-:Y:S05]  /*11050*/  @!P0 BRA `(.L_x_1869) ;  /* 0x0000000000408947 */ /* 0x000fea0003800000 */
[----:B------:R-:W-:Y:S01]  /*11060*/  MOV R2, 0x0 ;  /* 0x0000000000027802 */ /* 0x000fe20000000f00 */
[----:B------:R-:W-:Y:S01]  /*11070*/  ULDC.64 UR6, c[0x4][0x98] ;  /* 0x0100260000067ab9 */ /* 0x000fe20000000a00 */
[----:B------:R-:W-:Y:S01]  /*11080*/  ULDC.64 UR8, c[0x4][0xa0] ;  /* 0x0100280000087ab9 */ /* 0x000fe20000000a00 */
[----:B------:R-:W-:Y:S01]  /*11090*/  ULDC.64 UR4, c[0x4][0x20] ;  /* 0x0100080000047ab9 */ /* 0x000fe20000000a00 */
[----:B-1----:R-:W-:Y:S02]  /*110a0*/  IMAD.U32 R4, RZ, RZ, UR6 ;  /* 0x00000006ff047e24 */ /* 0x002fe4000f8e00ff */
[----:B------:R-:W1:Y:S01]  /*110b0*/  LDC.64 R2, c[0x4][R2] ;  /* 0x0100000002027b82 */ /* 0x000e620000000a00 */
[----:B------:R-:W-:Y:S02]  /*110c0*/  IMAD.U32 R5, RZ, RZ, UR7 ;  /* 0x00000007ff057e24 */ /* 0x000fe4000f8e00ff */
[----:B------:R-:W-:Y:S02]  /*110d0*/  IMAD.U32 R6, RZ, RZ, UR8 ;  /* 0x00000008ff067e24 */ /* 0x000fe4000f8e00ff */
[----:B0-----:R-:W-:-:S02]  /*110e0*/  IMAD.U32 R7, RZ, RZ, UR9 ;  /* 0x00000009ff077e24 */ /* 0x001fc4000f8e00ff */
[----:B------:R-:W-:Y:S02]  /*110f0*/  IMAD.U32 R10, RZ, RZ, UR4 ;  /* 0x00000004ff0a7e24 */ /* 0x000fe4000f8e00ff */
[----:B------:R-:W-:Y:S02]  /*11100*/  IMAD.U32 R11, RZ, RZ, UR5 ;  /* 0x00000005ff0b7e24 */ /* 0x000fe4000f8e00ff */
[----:B------:R-:W-:Y:S02]  /*11110*/  IMAD.MOV.U32 R8, RZ, RZ, 0x70 ;  /* 0x00000070ff087424 */ /* 0x000fe400078e00ff */
[----:B------:R-:W-:Y:S02]  /*11120*/  IMAD.MOV.U32 R12, RZ, RZ, 0x1 ;  /* 0x00000001ff0c7424 */ /* 0x000fe400078e00ff */
[----:B------:R-:W-:-:S07]  /*11130*/  IMAD.MOV.U32 R13, RZ, RZ, RZ ;  /* 0x000000ffff0d7224 */ /* 0x000fce00078e00ff */
[----:B------:R-:W-:-:S07]  /*11140*/  LEPC R20, `(.L_x_1869) ;  /* 0x000000001014794e */ /* 0x000fce0000000000 */
[----:B-1----:R-:W-:Y:S05]  /*11150*/  CALL.ABS.NOINC R2 ;  /* 0x0000000002007343 */ /* 0x002fea0003c00000 */
.L_x_1869:
[----:B------:R-:W-:Y:S05]  /*11160*/  BSYNC B6 ;  /* 0x0000000000067941 */ /* 0x000fea0003800000 */
.L_x_1868:
[----:B------:R2:W5:Y:S01]  /*11170*/  LDL R10, [R1+0x10] ;  /* 0x00001000010a7983 */ /* 0x0005620000100800 */
[----:B0-----:R-:W0:Y:S01]  /*11180*/  LDC R7, c[0x0][0x448] ;  /* 0x00011200ff077b82 */ /* 0x001e220000000800 */
[----:B------:R-:W3:Y:S01]  /*11190*/  S2R R2, SR_TID.X ;  /* 0x0000000000027919 */ /* 0x000ee20000002100 */
[----:B------:R-:W-:Y:S01]  /*111a0*/  USHF.R.S32.HI UR4, URZ, 0x1f, UR36 ;  /* 0x0000001f3f047899 */ /* 0x000fe20008011424 */
[----:B------:R-:W-:Y:S01]  /*111b0*/  ULDC.64 UR8, c[0x0][0x2d8] ;  /* 0x0000b60000087ab9 */ /* 0x000fe20000000a00 */
[----:B0-----:R-:W-:Y:S02]  /*111c0*/  ISETP.NE.AND P0, PT, R7, 0x1, PT ;  /* 0x000000010700780c */ /* 0x001fe40003f05270 */
[C---:B---3--:R-:W-:Y:S01]  /*111d0*/  LOP3.LUT R0, R2.reuse, 0x7f, RZ, 0xc0, !PT ;  /* 0x0000007f02007812 */ /* 0x048fe200078ec0ff */
[----:B------:R-:W-:-:S10]  /*111e0*/  IMAD.SHL.U32 R2, R2, 0x10, RZ ;  /* 0x0000001002027824 */ /* 0x000fd400078e00ff */
[----:B------:R-:W0:Y:S01]  /*111f0*/  @P0 LDC R3, c[0x0][0x44c] ;  /* 0x00011300ff030b82 */ /* 0x000e220000000800 */
[----:B------:R-:W-:-:S04]  /*11200*/  SHF.R.U32.HI R0, RZ, 0x3, R0 ;  /* 0x00000003ff007819 */ /* 0x000fc80000011600 */
[----:B------:R-:W-:-:S03]  /*11210*/  LOP3.LUT R2, R0, 0x70, R2, 0xf8, !PT ;  /* 0x0000007000027812 */ /* 0x000fc600078ef802 */
[----:B------:R-:W3:Y:S01]  /*11220*/  @P0 LDC R0, c[0x0][0x450] ;  /* 0x00011400ff000b82 */ /* 0x000ee20000000800 */
[----:B------:R-:W-:Y:S01]  /*11230*/  UIMAD UR6, UR4, UR8, URZ ;  /* 0x00000008040672a4 */ /* 0x000fe2000f8e023f */
[----:B------:R-:W-:Y:S01]  /*11240*/  VIADD R2, R2, UR40 ;  /* 0x0000002802027c36 */ /* 0x000fe20008000000 */
[----:B------:R-:W-:Y:S02]  /*11250*/  UIMAD.WIDE.U32 UR4, UR36, UR8, URZ ;  /* 0x00000008240472a5 */ /* 0x000fe4000f8e003f */
[----:B------:R-:W-:Y:S01]  /*11260*/  UIMAD UR6, UR36, UR9, UR6 ;  /* 0x00000009240672a4 */ /* 0x000fe2000f8e0206 */
[----:B------:R-:W-:Y:S01]  /*11270*/  IMAD.MOV.U32 R6, RZ, RZ, R2 ;  /* 0x000000ffff067224 */ /* 0x000fe200078e0002 */
[----:B------:R-:W-:Y:S02]  /*11280*/  USHF.R.S32.HI UR7, URZ, 0x1f, UR43 ;  /* 0x0000001f3f077899 */ /* 0x000fe4000801142b */
[----:B------:R-:W-:Y:S01]  /*11290*/  UIADD3 UR5, UR5, UR6, URZ ;  /* 0x0000000605057290 */ /* 0x000fe2000fffe03f */
[----:B------:R-:W-:Y:S01]  /*112a0*/  ULDC.64 UR8, c[0x0][0x2e0] ;  /* 0x0000b80000087ab9 */ /* 0x000fe20000000a00 */
[----:B0-----:R-:W-:-:S02]  /*112b0*/  @P0 IMAD.HI.U32 R3, R2, R3, RZ ;  /* 0x0000000302030227 */ /* 0x001fc400078e00ff */
[----:B------:R-:W-:Y:S01]  /*112c0*/  UIMAD.WIDE.U32 UR4, UR43, UR8, UR4 ;  /* 0x000000082b0472a5 */ /* 0x000fe2000f8e0004 */
[----:B------:R-:W0:Y:S01]  /*112d0*/  S2R R9, SR_TID.X ;  /* 0x0000000000097919 */ /* 0x000e220000002100 */
[----:B------:R-:W-:Y:S01]  /*112e0*/  UIMAD UR6, UR7, UR8, URZ ;  /* 0x00000008070672a4 */ /* 0x000fe2000f8e023f */
[----:B---3--:R-:W-:-:S03]  /*112f0*/  @P0 SHF.R.U32.HI R6, RZ, R0, R3 ;  /* 0x00000000ff060219 */ /* 0x008fc60000011603 */
[----:B------:R-:W-:Y:S01]  /*11300*/  UIMAD UR6, UR43, UR9, UR6 ;  /* 0x000000092b0672a4 */ /* 0x000fe2000f8e0206 */
[----:B-1----:R-:W-:Y:S02]  /*11310*/  IMAD.U32 R4, RZ, RZ, UR4 ;  /* 0x00000004ff047e24 */ /* 0x002fe4000f8e00ff */
[----:B------:R-:W-:Y:S01]  /*11320*/  IMAD.MOV R0, RZ, RZ, -R6 ;  /* 0x000000ffff007224 */ /* 0x000fe200078e0a06 */
[----:B------:R-:W-:-:S03]  /*11330*/  UIADD3 UR6, UR5, UR6, URZ ;  /* 0x0000000605067290 */ /* 0x000fc6000fffe03f */
[----:B------:R-:W-:Y:S02]  /*11340*/  IMAD R0, R7, R0, R2 ;  /* 0x0000000007007224 */ /* 0x000fe400078e0202 */
[----:B------:R-:W-:Y:S01]  /*11350*/  IMAD.MOV.U32 R2, RZ, RZ, R4 ;  /* 0x000000ffff027224 */ /* 0x000fe200078e0004 */
[----:B------:R-:W-:Y:S01]  /*11360*/  SHF.R.S32.HI R4, RZ, 0x1f, R6 ;  /* 0x0000001fff047819 */ /* 0x000fe20000011406 */
[----:B------:R-:W-:Y:S01]  /*11370*/  IMAD.U32 R5, RZ, RZ, UR5 ;  /* 0x00000005ff057e24 */ /* 0x000fe2000f8e00ff */
[----:B------:R-:W-:Y:S01]  /*11380*/  ULDC.64 UR4, c[0x0][0x2d0] ;  /* 0x0000b40000047ab9 */ /* 0x000fe20000000a00 */
[----:B------:R-:W-:Y:S01]  /*11390*/  IMAD.U32 R3, RZ, RZ, UR6 ;  /* 0x00000006ff037e24 */ /* 0x000fe2000f8e00ff */
[----:B------:R-:W-:Y:S01]  /*113a0*/  ULDC UR6, c[0x0][0x2b8] ;  /* 0x0000ae0000067ab9 */ /* 0x000fe20000000800 */
[----:B------:R-:W-:Y:S02]  /*113b0*/  IMAD R4, R4, UR4, RZ ;  /* 0x0000000404047c24 */ /* 0x000fe4000f8e02ff */
[----:B------:R-:W-:-:S04]  /*113c0*/  IMAD.WIDE.U32 R2, R6, UR4, R2 ;  /* 0x0000000406027c25 */ /* 0x000fc8000f8e0002 */
[----:B------:R-:W-:Y:S01]  /*113d0*/  IMAD R4, R6, UR5, R4 ;  /* 0x0000000506047c24 */ /* 0x000fe2000f8e0204 */
[----:B------:R-:W-:-:S03]  /*113e0*/  ULDC.64 UR4, c[0x0][0x2c8] ;  /* 0x0000b20000047ab9 */ /* 0x000fc60000000a00 */
[----:B------:R-:W-:Y:S01]  /*113f0*/  IMAD.IADD R3, R3, 0x1, R4 ;  /* 0x0000000103037824 */ /* 0x000fe200078e0204 */
[----:B------:R-:W-:Y:S01]  /*11400*/  SHF.R.S32.HI R4, RZ, 0x1f, R0 ;  /* 0x0000001fff047819 */ /* 0x000fe20000011400 */
[----:B0-----:R-:W-:-:S04]  /*11410*/  IMAD.SHL.U32 R8, R9, 0x8, RZ ;  /* 0x0000000809087824 */ /* 0x001fc800078e00ff */
[----:B------:R-:W-:Y:S02]  /*11420*/  IMAD R4, R4, UR4, RZ ;  /* 0x0000000404047c24 */ /* 0x000fe4000f8e02ff */
[----:B------:R-:W-:-:S04]  /*11430*/  IMAD.WIDE.U32 R2, R0, UR4, R2 ;  /* 0x0000000400027c25 */ /* 0x000fc8000f8e0002 */
[----:B------:R-:W-:Y:S01]  /*11440*/  IMAD R5, R0, UR5, R4 ;  /* 0x0000000500057c24 */ /* 0x000fe2000f8e0204 */
[----:B------:R-:W-:Y:S01]  /*11450*/  ULDC.64 UR4, c[0x0][0x280] ;  /* 0x0000a00000047ab9 */ /* 0x000fe20000000a00 */
[----:B------:R-:W-:Y:S02]  /*11460*/  LOP3.LUT R8, R8, 0x38, RZ, 0xc0, !PT ;  /* 0x0000003808087812 */ /* 0x000fe400078ec0ff */
[----:B------:R-:W-:Y:S01]  /*11470*/  IMAD.IADD R4, R3, 0x1, R5 ;  /* 0x0000000103047824 */ /* 0x000fe200078e0205 */
[----:B------:R-:W-:Y:S01]  /*11480*/  LEA R0, P1, R2, UR4, 0x1 ;  /* 0x0000000402007c11 */ /* 0x000fe2000f8208ff */
[----:B------:R-:W-:Y:S01]  /*11490*/  UMOV UR4, 0xffffffff ;  /* 0xffffffff00047882 */ /* 0x000fe20000000000 */
[----:B------:R-:W-:Y:S02]  /*114a0*/  ISETP.GE.AND P0, PT, R8, UR6, PT ;  /* 0x0000000608007c0c */ /* 0x000fe4000bf06270 */
[----:B------:R-:W-:Y:S01]  /*114b0*/  LEA.HI.X R4, R2, UR5, R4, 0x1, P1 ;  /* 0x0000000502047c11 */ /* 0x000fe200088f0c04 */
[----:B--2---:R-:W-:Y:S10]  /*114c0*/  BRA.DIV UR4, `(.L_x_1870) ;  /* 0x0000003604607947 */ /* 0x004ff4000b800000 */
[----:B------:R-:W0:Y:S01]  /*114d0*/  S2R R5, SR_TID.X ;  /* 0x0000000000057919 */ /* 0x000e220000002100 */
[----:B------:R-:W-:Y:S02]  /*114e0*/  ULDC UR4, c[0x0][0x288] ;  /* 0x0000a20000047ab9 */ /* 0x000fe40000000800 */
[----:B------:R-:W-:Y:S01]  /*114f0*/  IMAD R3, R7, UR4, RZ ;  /* 0x0000000407037c24 */ /* 0x000fe2000f8e02ff */
[----:B------:R-:W1:Y:S01]  /*11500*/  S2R R8, SR_TID.X ;  /* 0x0000000000087919 */ /* 0x000e620000002100 */
[----:B------:R-:W2:Y:S04]  /*11510*/  SHFL.IDX PT, R6, R0, RZ, 0x181f ;  /* 0x00181fff00067589 */ /* 0x000ea800000e0000 */
[----:B------:R-:W-:Y:S04]  /*11520*/  SHFL.IDX PT, R9, R0, 0x1, 0x181f ;  /* 0x00381f0000097f89 */ /* 0x000fe800000e0000 */
[----:B------:R-:W-:Y:S01]  /*11530*/  SHFL.IDX PT, R14, R0, 0x7, 0x181f ;  /* 0x00f81f00000e7f89 */ /* 0x000fe200000e0000 */
[----:B0-----:R-:W-:-:S04]  /*11540*/  LOP3.LUT R5, R5, 0x7f, RZ, 0xc0, !PT ;  /* 0x0000007f05057812 */ /* 0x001fc800078ec0ff */
[----:B------:R-:W-:Y:S01]  /*11550*/  SHF.R.U32.HI R5, RZ, 0x3, R5 ;  /* 0x00000003ff057819 */ /* 0x000fe20000011605 */
[----:B-1----:R-:W-:Y:S02]  /*11560*/  IMAD.SHL.U32 R11, R8, 0x8, RZ ;  /* 0x00000008080b7824 */ /* 0x002fe400078e00ff */
[----:B------:R-:W-:Y:S02]  /*11570*/  SHFL.IDX PT, R8, R4, 0x1, 0x181f ;  /* 0x00381f0004087f89 */ /* 0x000fe400000e0000 */
[----:B------:R-:W-:Y:S01]  /*11580*/  VIADD R2, R5, UR40 ;  /* 0x0000002805027c36 */ /* 0x000fe20008000000 */
[----:B------:R-:W-:-:S03]  /*11590*/  LOP3.LUT R11, R11, 0x38, RZ, 0xc0, !PT ;  /* 0x000000380b0b7812 */ /* 0x000fc600078ec0ff */
[C---:B------:R-:W-:Y:S01]  /*115a0*/  VIADD R5, R2.reuse, 0x10 ;  /* 0x0000001002057836 */ /* 0x040fe20000000000 */
[----:B------:R-:W-:-:S04]  /*115b0*/  ISETP.GE.AND P3, PT, R2, R3, PT ;  /* 0x000000030200720c */ /* 0x000fc80003f66270 */
[----:B------:R-:W-:Y:S02]  /*115c0*/  ISETP.GE.AND P1, PT, R5, R3, PT ;  /* 0x000000030500720c */ /* 0x000fe40003f26270 */
[----:B------:R-:W0:Y:S07]  /*115d0*/  SHFL.IDX PT, R5, R4, RZ, 0x181f ;  /* 0x00181fff04057589 */ /* 0x000e2e00000e0000 */
[----:B--2---:R-:W-:-:S05]  /*115e0*/  @!P3 LEA R6, P2, R11, R6, 0x1 ;  /* 0x000000060b06b211 */ /* 0x004fca00078408ff */
[----:B0-----:R-:W-:-:S04]  /*115f0*/  @!P3 IMAD.X R5, RZ, RZ, R5, P2 ;  /* 0x000000ffff05b224 */ /* 0x001fc800010e0605 */
[----:B------:R-:W-:Y:S02]  /*11600*/  @!P3 IMAD.MOV.U32 R7, RZ, RZ, R5 ;  /* 0x000000ffff07b224 */ /* 0x000fe400078e0005 */
[----:B------:R-:W-:-:S03]  /*11610*/  VIADD R5, R2, 0x20 ;  /* 0x0000002002057836 */ /* 0x000fc60000000000 */
[----:B-----5:R0:W-:Y:S02]  /*11620*/  @!P3 LDGSTS.E.BYPASS.LTC128B.128 [R10+0x18400], desc[UR46][R6.64], !P0 ;  /* 0x18400000060abfae */ /* 0x0201e4000c101d6e */
[----:B0-----:R-:W-:-:S05]  /*11630*/  @!P1 LEA R6, P2, R11, R9, 0x1 ;  /* 0x000000090b069211 */ /* 0x001fca00078408ff */
[----:B------:R-:W-:-:S05]  /*11640*/  @!P1 IMAD.X R7, RZ, RZ, R8, P2 ;  /* 0x000000ffff079224 */ /* 0x000fca00010e0608 */
[----:B------:R0:W-:Y:S01]  /*11650*/  @!P1 LDGSTS.E.BYPASS.LTC128B.128 [R10+0x18c00], desc[UR46][R6.64], !P0 ;  /* 0x18c00000060a9fae */ /* 0x0001e2000c101d6e */
[----:B------:R-:W-:-:S03]  /*11660*/  ISETP.GE.AND P1, PT, R5, R3, PT ;  /* 0x000000030500720c */ /* 0x000fc60003f26270 */
[----:B------:R-:W-:Y:S04]  /*11670*/  SHFL.IDX PT, R5, R4, 0x2, 0x181f ;  /* 0x00581f0004057f89 */ /* 0x000fe800000e0000 */
[----:B0-----:R-:W0:Y:S06]  /*11680*/  SHFL.IDX PT, R6, R0, 0x2, 0x181f ;  /* 0x00581f0000067f89 */ /* 0x001e2c00000e0000 */
[----:B0-----:R-:W-:-:S05]  /*11690*/  @!P1 LEA R6, P2, R11, R6, 0x1 ;  /* 0x000000060b069211 */ /* 0x001fca00078408ff */
[----:B------:R-:W-:-:S04]  /*116a0*/  @!P1 IMAD.X R5, RZ, RZ, R5, P2 ;  /* 0x000000ffff059224 */ /* 0x000fc800010e0605 */
[----:B------:R-:W-:Y:S02]  /*116b0*/  @!P1 IMAD.MOV.U32 R7, RZ, RZ, R5 ;  /* 0x000000ffff079224 */ /* 0x000fe400078e0005 */
[----:B------:R-:W-:-:S03]  /*116c0*/  VIADD R5, R2, 0x30 ;  /* 0x0000003002057836 */ /* 0x000fc60000000000 */
[----:B------:R0:W-:Y:S02]  /*116d0*/  @!P1 LDGSTS.E.BYPASS.LTC128B.128 [R10+0x19400], desc[UR46][R6.64], !P0 ;  /* 0x19400000060a9fae */ /* 0x0001e4000c101d6e */
[----:B------:R-:W-:Y:S02]  /*116e0*/  ISETP.GE.AND P1, PT, R5, R3, PT ;  /* 0x000000030500720c */ /* 0x000fe40003f26270 */
[----:B------:R-:W-:Y:S04]  /*116f0*/  SHFL.IDX PT, R5, R4, 0x3, 0x181f ;  /* 0x00781f0004057f89 */ /* 0x000fe800000e0000 */
[----:B0-----:R-:W0:Y:S07]  /*11700*/  SHFL.IDX PT, R6, R0, 0x3, 0x181f ;  /* 0x00781f0000067f89 */ /* 0x001e2e00000e0000 */
        /* <DEDUP_REMOVED lines=23> */
[----:B------:R-:W-:Y:S04]  /*11880*/  SHFL.IDX PT, R4, R4, 0x7, 0x181f ;  /* 0x00f81f0004047f89 */ /* 0x000fe800000e0000 */
[----:B0-----:R-:W0:Y:S03]  /*11890*/  SHFL.IDX PT, R6, R0, 0x6, 0x181f ;  /* 0x00d81f0000067f89 */ /* 0x001e2600000e0000 */
[----:B0-----:R-:W-:-:S05]  /*118a0*/  @!P1 LEA R6, P2, R11, R6, 0x1 ;  /* 0x000000060b069211 */ /* 0x001fca00078408ff */
[----:B------:R-:W-:-:S04]  /*118b0*/  @!P1 IMAD.X R5, RZ, RZ, R5, P2 ;  /* 0x000000ffff059224 */ /* 0x000fc800010e0605 */
[----:B------:R-:W-:-:S05]  /*118c0*/  @!P1 IMAD.MOV.U32 R7, RZ, RZ, R5 ;  /* 0x000000ffff079224 */ /* 0x000fca00078e0005 */
[----:B------:R0:W-:Y:S02]  /*118d0*/  @!P1 LDGSTS.E.BYPASS.LTC128B.128 [R10+0x1b400], desc[UR46][R6.64], !P0 ;  /* 0x1b400000060a9fae */ /* 0x0001e4000c101d6e */
.L_x_1977:
[----:B------:R-:W1:Y:S01]  /*118e0*/  S2R R0, SR_TID.X ;  /* 0x0000000000007919 */ /* 0x000e620000002100 */
[----:B------:R-:W-:-:S05]  /*118f0*/  VIADD R2, R2, 0x70 ;  /* 0x0000007002027836 */ /* 0x000fca0000000000 */
[----:B------:R-:W-:Y:S01]  /*11900*/  ISETP.GE.AND P1, PT, R2, R3, PT ;  /* 0x000000030200720c */ /* 0x000fe20003f26270 */
[----:B-1----:R-:W-:-:S05]  /*11910*/  IMAD.SHL.U32 R0, R0, 0x8, RZ ;  /* 0x0000000800007824 */ /* 0x002fca00078e00ff */
[----:B------:R-:W-:-:S07]  /*11920*/  LOP3.LUT R0, R0, 0x38, RZ, 0xc0, !PT ;  /* 0x0000003800007812 */ /* 0x000fce00078ec0ff */
[----:B------:R-:W-:-:S05]  /*11930*/  @!P1 LEA R2, P2, R0, R14, 0x1 ;  /* 0x0000000e00029211 */ /* 0x000fca00078408ff */
[----:B------:R-:W-:-:S05]  /*11940*/  @!P1 IMAD.X R3, RZ, RZ, R4, P2 ;  /* 0x000000ffff039224 */ /* 0x000fca00010e0604 */
[----:B------:R-:W-:Y:S01]  /*11950*/  @!PT LDS RZ, [RZ] ;  /* 0x00000000fffff984 */ /* 0x000fe20000000800 */
[----:B------:R-:W-:Y:S01]  /*11960*/  @!PT LDS RZ, [RZ] ;  /* 0x00000000fffff984 */ /* 0x000fe20000000800 */
[----:B------:R-:W-:Y:S01]  /*11970*/  @!PT LDS RZ, [RZ] ;  /* 0x00000000fffff984 */ /* 0x000fe20000000800 */
[----:B------:R1:W-:Y:S01]  /*11980*/  @!P1 LDGSTS.E.BYPASS.LTC128B.128 [R10+0x1bc00], desc[UR46][R2.64], !P0 ;  /* 0x1bc00000020a9fae */ /* 0x0003e2000c101d6e */
[----:B------:R-:W-:Y:S01]  /*11990*/  PLOP3.LUT P0, PT, PT, PT, PT, 0x80, 0x0 ;  /* 0x000000000000781c */ /* 0x000fe20003f0f070 */
[----:B------:R-:W-:-:S12]  /*119a0*/  NOP ;  /* 0x0000000000007918 */ /* 0x000fd80000000000 */
.L_x_1871:
[----:B------:R-:W-:Y:S02]  /*119b0*/  PLOP3.LUT P1, PT, P1, P0, PT, 0xa2, 0x0 ;  /* 0x000000000000781c */ /* 0x000fe40000f21472 */
[----:B------:R-:W-:-:S08]  /*119c0*/  @P0 R2UR P1, UR4, R18 ;  /* 0x00000000120402ca */ /* 0x000fd00000020000 */
[----:B------:R-:W-:-:S05]  /*119d0*/  @P0 PLOP3.LUT P0, PT, P1, PT, PT, 0x80, 0x0 ;  /* 0x000000000000081c */ /* 0x000fca0000f0f070 */
[----:B------:R-:W-:Y:S01]  /*119e0*/  @!P1 SYNCS.ARRIVE.TRANS64.RED.A0T1 RZ, [UR4+0x22800], RZ ;  /* 0x022800ffffff99a7 */ /* 0x000fe20008200404 */
[----:B------:R-:W-:Y:S07]  /*119f0*/  @!P1 ARRIVES.LDGSTSBAR.64.TRANSCNT [UR4+0x22800] ;  /* 0x02280000ff0099b0 */ /* 0x000fee0008000a84 */
[----:B------:R-:W-:Y:S05]  /*11a00*/  @P0 BRA.U.ANY `(.L_x_1871) ;  /* 0xfffffffd00e80947 */ /* 0x000fea000393ffff */
[----:B-1----:R-:W2:Y:S02]  /*11a10*/  LDL.LU R2, [R1+0x18] ;  /* 0x0000180001027983 */ /* 0x002ea40000300800 */
        /* <DEDUP_REMOVED lines=10> */
[----:B-12---:R-:W-:Y:S05]  /*11ac0*/  @!P0 BRA `(.L_x_1873) ;  /* 0x0000003800688947 */ /* 0x006fea0003800000 */
.L_x_1978:
[----:B------:R-:W-:Y:S05]  /*11ad0*/  BSYNC B0 ;  /* 0x0000000000007941 */ /* 0x000fea0003800000 */
.L_x_1872:
[----:B------:R-:W-:Y:S01]  /*11ae0*/  LOP3.LUT P0, RZ, R17, 0x2, RZ, 0xc0, !PT ;  /* 0x0000000211ff7812 */ /* 0x000fe2000780c0ff */
[----:B------:R-:W-:-:S12]  /*11af0*/  BSSY B0, `(.L_x_1874) ;  /* 0x0000058000007945 */ /* 0x000fd80003800000 */
[----:B------:R-:W-:Y:S05]  /*11b00*/  @!P0 BRA `(.L_x_1875) ;  /* 0x0000000400588947 */ /* 0x000fea0003800000 */
[----:B------:R-:W1:Y:S01]  /*11b10*/  LDL R4, [R1+0x4] ;  /* 0x0000040001047983 */ /* 0x000e620000100800 */
[----:B------:R-:W2:Y:S02]  /*11b20*/  S2R R0, SR_TID.X ;  /* 0x0000000000007919 */ /* 0x000ea40000002100 */
[----:B--2---:R-:W-:Y:S01]  /*11b30*/  LOP3.LUT R2, R0, 0x7f, RZ, 0xc0, !PT ;  /* 0x0000007f00027812 */ /* 0x004fe200078ec0ff */
[----:B------:R-:W-:Y:S01]  /*11b40*/  IMAD R0, R19, 0x8, R18 ;  /* 0x0000000813007824 */ /* 0x000fe200078e0212 */
[----:B------:R-:W-:Y:S02]  /*11b50*/  BSSY B1, `(.L_x_1876) ;  /* 0x0000005000017945 */ /* 0x000fe40003800000 */
[----:B------:R-:W-:Y:S02]  /*11b60*/  ISETP.NE.AND P1, PT, R2, RZ, PT ;  /* 0x000000ff0200720c */ /* 0x000fe40003f25270 */
[----:B-1----:R-:W-:-:S04]  /*11b70*/  SHF.L.U32 R3, R4, 0x1f, RZ ;  /* 0x0000001f04037819 */ /* 0x002fc800000006ff */
[----:B------:R-:W1:Y:S02]  /*11b80*/  SYNCS.PHASECHK.TRANS64.TRYWAIT P0, [R0+URZ+0x22860], R3 ;  /* 0x02286003000075a7 */ /* 0x000e64000800017f */
[----:B-1----:R-:W-:Y:S05]  /*11b90*/  @!P0 BRA `(.L_x_1877) ;  /* 0x0000003800488947 */ /* 0x002fea0003800000 */
.L_x_1979:
[----:B------:R-:W-:Y:S05]  /*11ba0*/  BSYNC B1 ;  /* 0x0000000000017941 */ /* 0x000fea0003800000 */
.L_x_1876:
[----:B------:R-:W-:Y:S04]  /*11bb0*/  BSSY B1, `(.L_x_1878) ;  /* 0x0000009000017945 */ /* 0x000fe80003800000 */
[----:B------:R-:W-:Y:S05]  /*11bc0*/  @P1 BRA `(.L_x_1879) ;  /* 0x00000000001c1947 */ /* 0x000fea0003800000 */
[----:B------:R-:W2:Y:S01]  /*11bd0*/  S2R R2, SR_TID.X ;  /* 0x0000000000027919 */ /* 0x000ea20000002100 */
[----:B-1----:R-:W-:-:S04]  /*11be0*/  IMAD.MOV.U32 R3, RZ, RZ, 0xc000 ;  /* 0x0000c000ff037424 */ /* 0x002fc800078e00ff */
[----:B------:R3:W-:Y:S01]  /*11bf0*/  SYNCS.ARRIVE.TRANS64 RZ, [R0+URZ+0x22850], R3 ;  /* 0x0228500300ff79a7 */ /* 0x0007e2000800003f */
[----:B--2---:R-:W-:-:S04]  /*11c00*/  LOP3.LUT R2, R2, 0x1f, RZ, 0xc0, !PT ;  /* 0x0000001f02027812 */ /* 0x004fc800078ec0ff */
[----:B------:R-:W-:-:S13]  /*11c10*/  ISETP.NE.AND P0, PT, R2, RZ, PT ;  /* 0x000000ff0200720c */ /* 0x000fda0003f05270 */
[----:B---3--:R-:W-:Y:S05]  /*11c20*/  @!P0 BRA `(.L_x_1879) ;  /* 0x0000000000048947 */ /* 0x008fea0003800000 */
[----:B------:R-:W-:Y:S01]  /*11c30*/  BPT.TRAP 0x1 ;  /* 0x000000040000795c */ /* 0x000fe20000300000 */
.L_x_1879:
[----:B------:R-:W-:Y:S05]  /*11c40*/  BSYNC B1 ;  /* 0x0000000000017941 */ /* 0x000fea0003800000 */
.L_x_1878:
[----:B------:R-:W2:Y:S01]  /*11c50*/  LDL.LU R2, [R1+0x14] ;  /* 0x0000140001027983 */ /* 0x000ea20000300800 */
[----:B-1----:R-:W-:Y:S01]  /*11c60*/  IMAD R3, R19, 0xc000, R18 ;  /* 0x0000c00013037824 */ /* 0x002fe200078e0212 */
[----:B------:R-:W-:Y:S01]  /*11c70*/  UIADD3 UR4, UP0, UR44, 0x470, URZ ;  /* 0x000004702c047890 */ /* 0x000fe2000ff1e03f */
[----:B------:R-:W-:Y:S01]  /*11c80*/  PLOP3.LUT P0, PT, PT, PT, PT, 0x80, 0x0 ;  /* 0x000000000000781c */ /* 0x000fe20003f0f070 */
[----:B------:R-:W-:Y:S01]  /*11c90*/  VIADD R0, R0, 0x22850 ;  /* 0x0002285000007836 */ /* 0x000fe20000000000 */
[----:B------:R-:W-:Y:S01]  /*11ca0*/  UMOV UR6, 0x0 ;  /* 0x0000000000067882 */ /* 0x000fe20000000000 */
[----:B------:R-:W-:Y:S01]  /*11cb0*/  VIADD R4, R3, 0x400 ;  /* 0x0000040003047836 */ /* 0x000fe20000000000 */
[----:B------:R-:W-:Y:S01]  /*11cc0*/  UIADD3.X UR5, URZ, UR45, URZ, UP0, !UPT ;  /* 0x0000002d3f057290 */ /* 0x000fe200087fe43f */
[----:B------:R-:W-:Y:S01]  /*11cd0*/  UMOV UR7, 0x14f00000 ;  /* 0x14f0000000077882 */ /* 0x000fe20000000000 */
[----:B------:R-:W-:Y:S01]  /*11ce0*/  UMOV UR10, URZ ;  /* 0x0000003f000a7c82 */ /* 0x000fe20008000000 */
[----:B--2---:R-:W-:-:S09]  /*11cf0*/  IMAD R2, R2, 0x60, RZ ;  /* 0x0000006002027824 */ /* 0x004fd200078e02ff */
.L_x_1880:
[----:B------:R-:W-:-:S13]  /*11d00*/  @P0 ELECT P1, URZ, PT ;  /* 0x00000000003f082f */ /* 0x000fda0003820000 */
[----:B------:R-:W-:Y:S01]  /*11d10*/  @P1 R2UR UR13, R16 ;  /* 0x00000000100d12ca */ /* 0x000fe200000e0000 */
[----:B------:R-:W-:Y:S01]  /*11d20*/  UMOV UR12, UR36 ;  /* 0x00000024000c7c82 */ /* 0x000fe20008000000 */
[----:B------:R-:W-:Y:S02]  /*11d30*/  @P1 R2UR UR11, R2 ;  /* 0x00000000020b12ca */ /* 0x000fe400000e0000 */
[----:B------:R-:W-:Y:S02]  /*11d40*/  @P1 R2UR UR9, R0 ;  /* 0x00000000000912ca */ /* 0x000fe400000e0000 */
[----:B------:R-:W-:Y:S02]  /*11d50*/  @P1 R2UR UR8, R4 ;  /* 0x00000000040812ca */ /* 0x000fe400000e0000 */
[----:B------:R-:W-:Y:S02]  /*11d60*/  @P1 PLOP3.LUT P0, PT, P1, PT, PT, 0x8, 0x0 ;  /* 0x000000000000181c */ /* 0x000fe40000f0e170 */
[----:B------:R-:W-:-:S09]  /*11d70*/  PLOP3.LUT P1, PT, PT, PT, PT, 0x8, 0x0 ;  /* 0x000000000000781c */ /* 0x000fd20003f2e170 */
[----:B------:R1:W-:Y:S02]  /*11d80*/  UTMALDG.4D [UR8], [UR4], desc[UR6] ;  /* 0x00000608040075b4 */ /* 0x0003e40008019000 */
[----:B-1----:R-:W-:Y:S05]  /*11d90*/  @P0 BRA.U.ANY `(.L_x_1880) ;  /* 0xfffffffd00d80947 */ /* 0x002fea000393ffff */
[----:B------:R-:W-:Y:S01]  /*11da0*/  PLOP3.LUT P0, PT, PT, PT, PT, 0x80, 0x0 ;  /* 0x000000000000781c */ /* 0x000fe20003f0f070 */
[----:B------:R-:W-:Y:S01]  /*11db0*/  VIADD R4, R3, 0x3400 ;  /* 0x0000340003047836 */ /* 0x000fe20000000000 */
[----:B------:R-:W-:Y:S01]  /*11dc0*/  UMOV UR6, 0x0 ;  /* 0x0000000000067882 */ /* 0x000fe20000000000 */
[----:B------:R-:W-:Y:S01]  /*11dd0*/  UMOV UR7, 0x14f00000 ;  /* 0x14f0000000077882 */ /* 0x000fe20000000000 */
[----:B------:R-:W-:-:S09]  /*11de0*/  UMOV UR10, 0x40 ;  /* 0x00000040000a7882 */ /* 0x000fd20000000000 */
.L_x_1881:
        /* <DEDUP_REMOVED lines=15> */
.L_x_1882:
        /* <DEDUP_REMOVED lines=15> */
.L_x_1883:
        /* <DEDUP_REMOVED lines=9> */
[----:B--2---:R-:W-:Y:S05]  /*12060*/  @P0 BRA.U.ANY `(.L_x_1883) ;  /* 0xfffffffd00d80947 */ /* 0x004fea000393ffff */
.L_x_1875:
[----:B------:R-:W-:Y:S05]  /*12070*/  BSYNC B0 ;  /* 0x0000000000007941 */ /* 0x000fea0003800000 */
.L_x_1874:
[----:B------:R-:W-:-:S04]  /*12080*/  UIADD3 UR4, UR39, -0x2, URZ ;  /* 0xfffffffe27047890 */ /* 0x000fc8000fffe03f */
[----:B------:R-:W-:-:S06]  /*12090*/  UISETP.GE.AND UP0, UPT, UR4, UR38, UPT ;  /* 0x000000260400728c */ /* 0x000fcc000bf06270 */
[----:B------:R-:W-:-:S13]  /*120a0*/  PLOP3.LUT P0, PT, PT, PT, UP0, 0x80, 0x0 ;  /* 0x000000000000781c */ /* 0x000fda0003f0f008 */
[----:B------:R-:W-:Y:S05]  /*120b0*/  @!P0 BRA `(.L_x_1884) ;  /* 0x0000001c00808947 */ /* 0x000fea0003800000 */
[----:B-1----:R-:W-:Y:S01]  /*120c0*/  IMAD R3, RZ, RZ, -UR39 ;  /* 0x80000027ff037e24 */ /* 0x002fe2000f8e02ff */
[----:B0-----:R-:W-:-:S04]  /*120d0*/  LOP3.LUT R6, RZ, UR38, RZ, 0x33, !PT ;  /* 0x00000026ff067c12 */ /* 0x001fc8000f8e33ff */
[----:B------:R-:W-:-:S05]  /*120e0*/  VIADDMNMX R6, R3, 0x1, R6, !PT ;  /* 0x0000000103067846 */ /* 0x000fca0007800106 */
[----:B------:R-:W-:-:S05]  /*120f0*/  VIADD R0, R6, UR39 ;  /* 0x0000002706007c36 */ /* 0x000fca0008000000 */
[----:B------:R-:W-:-:S04]  /*12100*/  LOP3.LUT R0, R0, 0x1, RZ, 0xc0, !PT ;  /* 0x0000000100007812 */ /* 0x000fc800078ec0ff */
[----:B------:R-:W-:Y:S01]  /*12110*/  ISETP.NE.U32.AND P0, PT, R0, 0x1, PT ;  /* 0x000000010000780c */ /* 0x000fe20003f05070 */
[----:B------:R-:W-:-:S12]  /*12120*/  IMAD.U32 R0, RZ, RZ, UR4 ;  /* 0x00000004ff007e24 */ /* 0x000fd8000f8e00ff */
[----:B------:R-:W-:Y:S05]  /*12130*/  @P0 BRA `(.L_x_1885) ;  /* 0x00000008006c0947 */ /* 0x000fea0003800000 */
[----:B------:R-:W2:Y:S01]  /*12140*/  LDL.LU R8, [R1+0x4] ;  /* 0x0000040001087983 */ /* 0x000ea20000300800 */
[----:B------:R-:W-:Y:S01]  /*12150*/  VIADD R19, R19, 0x1 ;  /* 0x0000000113137836 */ /* 0x000fe20000000000 */
[----:B------:R-:W-:Y:S01]  /*12160*/  LOP3.LUT P2, RZ, R17, 0x2, RZ, 0xc0, !PT ;  /* 0x0000000211ff7812 */ /* 0x000fe2000784c0ff */
[----:B------:R-:W-:Y:S03]  /*12170*/  BSSY B0, `(.L_x_1886) ;  /* 0x0000095000007945 */ /* 0x000fe60003800000 */
[----:B------:R-:W-:-:S04]  /*12180*/  ISETP.NE.AND P0, PT, R19, 0x2, PT ;  /* 0x000000021300780c */ /* 0x000fc80003f05270 */
[----:B------:R-:W-:Y:S02]  /*12190*/  SEL R2, RZ, 0x1, P0 ;  /* 0x00000001ff027807 */ /* 0x000fe40000000000 */
[----:B------:R-:W-:Y:S02]  /*121a0*/  SEL R19, R19, RZ, P0 ;  /* 0x000000ff13137207 */ /* 0x000fe40000000000 */
[----:B--2---:R-:W-:-:S05]  /*121b0*/  LOP3.LUT R8, R8, R2, RZ, 0x3c, !PT ;  /* 0x0000000208087212 */ /* 0x004fca00078e3cff */
[----:B------:R0:W-:Y:S01]  /*121c0*/  STL [R1+0x4], R8 ;  /* 0x0000040801007387 */ /* 0x0001e20000100800 */
[----:B------:R-:W-:Y:S05]  /*121d0*/  @!P2 BRA `(.L_x_1887) ;  /* 0x000000080038a947 */ /* 0x000fea0003800000 */
[----:B------:R-:W-:-:S13]  /*121e0*/  LOP3.LUT P2, RZ, R17, 0x1, RZ, 0xc0, !PT ;  /* 0x0000000111ff7812 */ /* 0x000fda000784c0ff */
[----:B------:R-:W-:Y:S05]  /*121f0*/  @!P2 BRA `(.L_x_1888) ;  /* 0x000000000050a947 */ /* 0x000fea0003800000 */
[----:B------:R-:W2:Y:S01]  /*12200*/  LDL R7, [R1+0x8] ;  /* 0x0000080001077983 */ /* 0x000ea20000100800 */
[----:B------:R-:W1:Y:S03]  /*12210*/  LDC R5, c[0x0][0x43c] ;  /* 0x00010f00ff057b82 */ /* 0x000e660000000800 */
[----:B------:R-:W3:Y:S01]  /*12220*/  LDL R9, [R1] ;  /* 0x0000000001097983 */ /* 0x000ee20000100800 */
[----:B------:R-:W-:Y:S01]  /*12230*/  IMAD.MOV.U32 R4, RZ, RZ, R0 ;  /* 0x000000ffff047224 */ /* 0x000fe200078e0000 */
[----:B------:R-:W-:Y:S01]  /*12240*/  ULDC.64 UR4, c[0x0][0x428] ;  /* 0x00010a0000047ab9 */ /* 0x000fe20000000a00 */
[----:B-1----:R-:W-:-:S13]  /*12250*/  ISETP.NE.AND P0, PT, R5, 0x1, PT ;  /* 0x000000010500780c */ /* 0x002fda0003f05270 */
[----:B------:R-:W1:Y:S02]  /*12260*/  @P0 LDC.64 R2, c[0x0][0x440] ;  /* 0x00011000ff020b82 */ /* 0x000e640000000a00 */
[----:B-1----:R-:W-:-:S05]  /*12270*/  @P0 IMAD.HI.U32 R2, R0, R2, RZ ;  /* 0x0000000200020227 */ /* 0x002fca00078e00ff */
[----:B------:R-:W-:-:S05]  /*12280*/  @P0 SHF.R.U32.HI R4, RZ, R3, R2 ;  /* 0x00000003ff040219 */ /* 0x000fca0000011602 */
[----:B------:R-:W-:-:S04]  /*12290*/  IMAD.MOV R2, RZ, RZ, -R4 ;  /* 0x000000ffff027224 */ /* 0x000fc800078e0a04 */
[----:B------:R-:W-:Y:S01]  /*122a0*/  IMAD R0, R5, R2, R0 ;  /* 0x0000000205007224 */ /* 0x000fe200078e0200 */
[----:B------:R-:W-:Y:S01]  /*122b0*/  SHF.R.S32.HI R5, RZ, 0x1f, R4 ;  /* 0x0000001fff057819 */ /* 0x000fe20000011404 */
[----:B------:R-:W1:Y:S01]  /*122c0*/  LDC.64 R2, c[0x0][0x418] ;  /* 0x00010600ff027b82 */ /* 0x000e620000000a00 */
[----:B--2---:R-:W-:-:S04]  /*122d0*/  IMAD R7, R7, UR4, RZ ;  /* 0x0000000407077c24 */ /* 0x004fc8000f8e02ff */
[C---:B---3--:R-:W-:Y:S02]  /*122e0*/  IMAD R7, R9.reuse, UR5, R7 ;  /* 0x0000000509077c24 */ /* 0x048fe4000f8e0207 */
[----:B------:R-:W-:-:S04]  /*122f0*/  IMAD.WIDE.U32 R4, R9, UR4, R4 ;  /* 0x0000000409047c25 */ /* 0x000fc8000f8e0004 */
[----:B------:R-:W-:Y:S01]  /*12300*/  IMAD.IADD R7, R7, 0x1, R5 ;  /* 0x0000000107077824 */ /* 0x000fe200078e0205 */
[----:B-1----:R-:W-:-:S04]  /*12310*/  LEA R2, P0, R4, R2, 0x2 ;  /* 0x0000000204027211 */ /* 0x002fc800078010ff */
[----:B------:R-:W-:-:S05]  /*12320*/  LEA.HI.X R3, R4, R3, R7, 0x2, P0 ;  /* 0x0000000304037211 */ /* 0x000fca00000f1407 */
[----:B------:R1:W5:Y:S04]  /*12330*/  LDG.E R16, desc[UR46][R2.64] ;  /* 0x0000002e02107981 */ /* 0x000368000c1e1900 */
.L_x_1888:
[----:B-1----:R-:W1:Y:S01]  /*12340*/  S2R R2, SR_TID.X ;  /* 0x0000000000027919 */ /* 0x002e620000002100 */
[----:B------:R-:W-:Y:S01]  /*12350*/  IMAD R4, R19, 0x8, R18 ;  /* 0x0000000813047824 */ /* 0x000fe200078e0212 */
[----:B------:R-:W-:Y:S01]  /*12360*/  BSSY B1, `(.L_x_1889) ;  /* 0x0000006000017945 */ /* 0x000fe20003800000 */
[----:B-1----:R-:W-:Y:S02]  /*12370*/  LOP3.LUT R3, R2, 0x7f, RZ, 0xc0, !PT ;  /* 0x0000007f02037812 */ /* 0x002fe400078ec0ff */
[----:B------:R-:W-:Y:S02]  /*12380*/  SHF.L.U32 R2, R8, 0x1f, RZ ;  /* 0x0000001f08027819 */ /* 0x000fe400000006ff */
[----:B------:R-:W-:Y:S02]  /*12390*/  ISETP.NE.AND P1, PT, R3, RZ, PT ;  /* 0x000000ff0300720c */ /* 0x000fe40003f25270 */
[----:B------:R-:W1:Y:S02]  /*123a0*/  SYNCS.PHASECHK.TRANS64.TRYWAIT P0, [R4+URZ+0x22840], R2 ;  /* 0x02284002040075a7 */ /* 0x000e64000800017f */
[----:B-1----:R-:W-:Y:S09]  /*123b0*/  @!P0 BRA `(.L_x_1890) ;  /* 0x0000003000548947 */ /* 0x002ff20003800000 */
.L_x_1980:
[----:B------:R-:W-:Y:S05]  /*123c0*/  BSYNC B1 ;  /* 0x0000000000017941 */ /* 0x000fea0003800000 */
.L_x_1889:
        /* <DEDUP_REMOVED lines=9> */
.L_x_1892:
[----:B------:R-:W-:Y:S05]  /*12460*/  BSYNC B1 ;  /* 0x0000000000017941 */ /* 0x000fea0003800000 */
.L_x_1891:
[----:B------:R-:W-:Y:S01]  /*12470*/  IMAD.MOV.U32 R7, RZ, RZ, RZ ;  /* 0x000000ffff077224 */ /* 0x000fe200078e00ff */
[----:B------:R-:W-:Y:S01]  /*12480*/  UIADD3 UR4, UP0, UR44, 0x370, URZ ;  /* 0x000003702c047890 */ /* 0x000fe2000ff1e03f */
[----:B------:R-:W-:Y:S01]  /*12490*/  IMAD R3, R19, 0x3000, R18 ;  /* 0x0000300013037824 */ /* 0x000fe200078e0212 */
[----:B------:R-:W-:Y:S01]  /*124a0*/  PLOP3.LUT P0, PT, PT, PT, PT, 0x80, 0x0 ;  /* 0x000000000000781c */ /* 0x000fe20003f0f070 */
[----:B------:R-:W-:Y:S01]  /*124b0*/  IMAD R5, R0, 0x60, RZ ;  /* 0x0000006000057824 */ /* 0x000fe200078e02ff */
[----:B------:R-:W-:Y:S01]  /*124c0*/  R2UR UR10, R7 ;  /* 0x00000000070a72ca */ /* 0x000fe200000e0000 */
[----:B------:R-:W-:Y:S01]  /*124d0*/  VIADD R0, R3, 0x1c400 ;  /* 0x0001c40003007836 */ /* 0x000fe20000000000 */
[----:B------:R-:W-:Y:S01]  /*124e0*/  UIADD3.X UR5, URZ, UR45, URZ, UP0, !UPT ;  /* 0x0000002d3f057290 */ /* 0x000fe200087fe43f */
[----:B------:R-:W-:Y:S01]  /*124f0*/  VIADD R3, R4, 0x22830 ;  /* 0x0002283004037836 */ /* 0x000fe20000000000 */
[----:B------:R-:W-:Y:S01]  /*12500*/  UMOV UR6, 0x0 ;  /* 0x0000000000067882 */ /* 0x000fe20000000000 */
[----:B------:R-:W-:-:S10]  /*12510*/  UMOV UR7, 0x14f00000 ;  /* 0x14f0000000077882 */ /* 0x000fd40000000000 */
.L_x_1893:
[----:B------:R-:W-:-:S13]  /*12520*/  @P0 ELECT P2, URZ, PT ;  /* 0x00000000003f082f */ /* 0x000fda0003840000 */
[----:B-----5:R-:W-:Y:S01]  /*12530*/  @P2 R2UR UR13, R16 ;  /* 0x00000000100d22ca */ /* 0x020fe200000e0000 */
        /* <DEDUP_REMOVED lines=8> */
[----:B------:R-:W2:Y:S01]  /*125c0*/  SYNCS.PHASECHK.TRANS64.TRYWAIT P0, [R4+URZ+0x22860], R2 ;  /* 0x02286002040075a7 */ /* 0x000ea2000800017f */
[----:B------:R-:W-:Y:S04]  /*125d0*/  BSSY B1, `(.L_x_1894) ;  /* 0x0000002000017945 */ /* 0x000fe80003800000 */
[----:B--2---:R-:W-:Y:S05]  /*125e0*/  @!P0 BRA `(.L_x_1895) ;  /* 0x0000002c00dc8947 */ /* 0x004fea0003800000 */
.L_x_1981:
[----:B------:R-:W-:Y:S05]  /*125f0*/  BSYNC B1 ;  /* 0x0000000000017941 */ /* 0x000fea0003800000 */
.L_x_1894:
[----:B------:R-:W-:Y:S01]  /*12600*/  BSSY B1, `(.L_x_1896) ;  /* 0x000000b000017945 */ /* 0x000fe20003800000 */
[----:B-12---:R-:W-:Y:S02]  /*12610*/  IMAD.MOV.U32 R2, RZ, RZ, 0x0 ;  /* 0x00000000ff027424 */ /* 0x006fe400078e00ff */
[----:B------:R-:W-:Y:S01]  /*12620*/  IMAD.MOV.U32 R3, RZ, RZ, 0x14f00000 ;  /* 0x14f00000ff037424 */ /* 0x000fe200078e00ff */
[----:B------:R-:W-:Y:S06]  /*12630*/  @P1 BRA `(.L_x_1897) ;  /* 0x00000000001c1947 */ /* 0x000fec0003800000 */
[----:B------:R-:W0:Y:S02]  /*12640*/  S2R R0, SR_TID.X ;  /* 0x0000000000007919 */ /* 0x000e240000002100 */
[----:B0-----:R-:W-:Y:S01]  /*12650*/  LOP3.LUT R8, R0, 0x1f, RZ, 0xc0, !PT ;  /* 0x0000001f00087812 */ /* 0x001fe200078ec0ff */
[----:B------:R-:W-:-:S03]  /*12660*/  IMAD.MOV.U32 R0, RZ, RZ, 0xc000 ;  /* 0x0000c000ff007424 */ /* 0x000fc600078e00ff */
[----:B------:R-:W-:Y:S01]  /*12670*/  ISETP.NE.AND P0, PT, R8, RZ, PT ;  /* 0x000000ff0800720c */ /* 0x000fe20003f05270 */
[----:B------:R1:W-:-:S12]  /*12680*/  SYNCS.ARRIVE.TRANS64 RZ, [R4+URZ+0x22850], R0 ;  /* 0x0228500004ff79a7 */ /* 0x0003d8000800003f */
[----:B-1----:R-:W-:Y:S05]  /*12690*/  @!P0 BRA `(.L_x_1897) ;  /* 0x0000000000048947 */ /* 0x002fea0003800000 */
[----:B------:R-:W-:Y:S01]  /*126a0*/  BPT.TRAP 0x1 ;  /* 0x000000040000795c */ /* 0x000fe20000300000 */
.L_x_1897:
[----:B------:R-:W-:Y:S05]  /*126b0*/  BSYNC B1 ;  /* 0x0000000000017941 */ /* 0x000fea0003800000 */
.L_x_1896:
        /* <DEDUP_REMOVED lines=9> */
.L_x_1898:
        /* <DEDUP_REMOVED lines=10> */
[----:B------:R-:W-:Y:S01]  /*127f0*/  R2UR UR6, R2 ;  /* 0x00000000020672ca */ /* 0x000fe200000e0000 */
[----:B------:R-:W-:Y:S01]  /*12800*/  VIADD R7, R0, 0x3400 ;  /* 0x0000340000077836 */ /* 0x000fe20000000000 */
[----:B------:R-:W-:Y:S01]  /*12810*/  R2UR UR7, R3 ;  /* 0x00000000030772ca */ /* 0x000fe200000e0000 */
[----:B------:R-:W-:Y:S01]  /*12820*/  UMOV UR10, 0x40 ;  /* 0x00000040000a7882 */ /* 0x000fe20000000000 */
[----:B------:R-:W-:-:S13]  /*12830*/  PLOP3.LUT P0, PT, PT, PT, PT, 0x80, 0x0 ;  /* 0x000000000000781c */ /* 0x000fda0003f0f070 */
.L_x_1899:
        /* <DEDUP_REMOVED lines=15> */
.L_x_1900:
        /* <DEDUP_REMOVED lines=15> */
.L_x_1901:
        /* <DEDUP_REMOVED lines=10> */
.L_x_1887:
[----:B------:R-:W-:Y:S05]  /*12ac0*/  BSYNC B0 ;  /* 0x0000000000007941 */ /* 0x000fea0003800000 */
.L_x_1886:
[----:B------:R-:W-:-:S06]  /*12ad0*/  UIADD3 UR4, UR39, -0x3, URZ ;  /* 0xfffffffd27047890 */ /* 0x000fcc000fffe03f */
[----:B------:R-:W-:-:S07]  /*12ae0*/  IMAD.U32 R0, RZ, RZ, UR4 ;  /* 0x00000004ff007e24 */ /* 0x000fce000f8e00ff */
.L_x_1885:
[----:B------:R-:W-:Y:S01]  /*12af0*/  ULOP3.LUT UR4, URZ, UR39, URZ, 0x33, !UPT ;  /* 0x000000273f047292 */ /* 0x000fe2000f8e333f */
[----:B------:R-:W-:Y:S01]  /*12b00*/  VIADD R6, R6, 0xfffffffe ;  /* 0xfffffffe06067836 */ /* 0x000fe20000000000 */
[----:B------:R-:W-:Y:S04]  /*12b10*/  BSSY B0, `(.L_x_1884) ;  /* 0x000013a000007945 */ /* 0x000fe80003800000 */
[----:B------:R-:W-:-:S13]  /*12b20*/  ISETP.NE.AND P0, PT, R6, UR4, PT ;  /* 0x0000000406007c0c */ /* 0x000fda000bf05270 */
[----:B------:R-:W-:Y:S05]  /*12b30*/  @!P0 BRA `(.L_x_1902) ;  /* 0x0000001000dc8947 */ /* 0x000fea0003800000 */
.L_x_1935:
[----:B------:R-:W2:Y:S01]  /*12b40*/  LDL.LU R2, [R1+0x4] ;  /* 0x0000040001027983 */ /* 0x000ea20000300800 */
[----:B------:R-:W-:Y:S01]  /*12b50*/  LOP3.LUT P1, RZ, R17, 0x2, RZ, 0xc0, !PT ;  /* 0x0000000211ff7812 */ /* 0x000fe2000782c0ff */
[----:B------:R-:W-:Y:S01]  /*12b60*/  VIADD R6, R19, 0x1 ;  /* 0x0000000113067836 */ /* 0x000fe20000000000 */
[----:B------:R-:W-:Y:S05]  /*12b70*/  YIELD ;  /* 0x0000000000007946 */ /* 0x000fea0003800000 */
[----:B------:R-:W-:Y:S01]  /*12b80*/  ISETP.NE.AND P0, PT, R6, 0x2, PT ;  /* 0x000000020600780c */ /* 0x000fe20003f05270 */
[----:B------:R-:W-:Y:S03]  /*12b90*/  BSSY B1, `(.L_x_1903) ;  /* 0x0000094000017945 */ /* 0x000fe60003800000 */
[----:B------:R-:W-:-:S02]  /*12ba0*/  SEL R7, RZ, 0x1, P0 ;  /* 0x00000001ff077807 */ /* 0x000fc40000000000 */
[----:B------:R-:W-:Y:S02]  /*12bb0*/  SEL R6, R6, RZ, P0 ;  /* 0x000000ff06067207 */ /* 0x000fe40000000000 */
[----:B--2---:R-:W-:Y:S01]  /*12bc0*/  LOP3.LUT R7, R2, R7, RZ, 0x3c, !PT ;  /* 0x0000000702077212 */ /* 0x004fe200078e3cff */
[----:B------:R-:W-:Y:S06]  /*12bd0*/  @!P1 BRA `(.L_x_1904) ;  /* 0x00000008003c9947 */ /* 0x000fec0003800000 */
[----:B------:R-:W-:Y:S01]  /*12be0*/  LOP3.LUT P1, RZ, R17, 0x1, RZ, 0xc0, !PT ;  /* 0x0000000111ff7812 */ /* 0x000fe2000782c0ff */
[----:B0-----:R-:W-:-:S12]  /*12bf0*/  IMAD.MOV.U32 R8, RZ, RZ, R0 ;  /* 0x000000ffff087224 */ /* 0x001fd800078e0000 */
[----:B------:R-:W-:Y:S05]  /*12c00*/  @!P1 BRA `(.L_x_1905) ;  /* 0x0000000000509947 */ /* 0x000fea0003800000 */
[----:B------:R-:W2:Y:S01]  /*12c10*/  LDL R10, [R1+0x8] ;  /* 0x00000800010a7983 */ /* 0x000ea20000100800 */
[----:B------:R-:W0:Y:S01]  /*12c20*/  LDC R5, c[0x0][0x43c] ;  /* 0x00010f00ff057b82 */ /* 0x000e220000000800 */
[----:B------:R-:W-:Y:S02]  /*12c30*/  ULDC.64 UR4, c[0x0][0x428] ;  /* 0x00010a0000047ab9 */ /* 0x000fe40000000a00 */
[----:B------:R-:W3:Y:S01]  /*12c40*/  LDL R9, [R1] ;  /* 0x0000000001097983 */ /* 0x000ee20000100800 */
        /* <DEDUP_REMOVED lines=16> */
.L_x_1905:
[----:B------:R-:W1:Y:S01]  /*12d50*/  S2R R2, SR_TID.X ;  /* 0x0000000000027919 */ /* 0x000e620000002100 */
[----:B0-----:R-:W-:Y:S01]  /*12d60*/  IMAD R4, R6, 0x8, R18 ;  /* 0x0000000806047824 */ /* 0x001fe200078e0212 */
[----:B------:R-:W-:Y:S01]  /*12d70*/  BSSY B2, `(.L_x_1906) ;  /* 0x0000006000027945 */ /* 0x000fe20003800000 */
[----:B-1----:R-:W-:Y:S02]  /*12d80*/  LOP3.LUT R3, R2, 0x7f, RZ, 0xc0, !PT ;  /* 0x0000007f02037812 */ /* 0x002fe400078ec0ff */
[----:B------:R-:W-:Y:S02]  /*12d90*/  SHF.L.U32 R2, R7, 0x1f, RZ ;  /* 0x0000001f07027819 */ /* 0x000fe400000006ff */
[----:B------:R-:W-:Y:S02]  /*12da0*/  ISETP.NE.AND P1, PT, R3, RZ, PT ;  /* 0x000000ff0300720c */ /* 0x000fe40003f25270 */
[----:B------:R-:W0:Y:S02]  /*12db0*/  SYNCS.PHASECHK.TRANS64.TRYWAIT P0, [R4+URZ+0x22840], R2 ;  /* 0x02284002040075a7 */ /* 0x000e24000800017f */
[----:B0-----:R-:W-:Y:S09]  /*12dc0*/  @!P0 BRA `(.L_x_1907) ;  /* 0x0000002400f88947 */ /* 0x001ff20003800000 */
.L_x_1982:
[----:B------:R-:W-:Y:S05]  /*12dd0*/  BSYNC B2 ;  /* 0x0000000000027941 */ /* 0x000fea0003800000 */
.L_x_1906:
        /* <DEDUP_REMOVED lines=9> */
.L_x_1909:
[----:B------:R-:W-:Y:S05]  /*12e70*/  BSYNC B2 ;  /* 0x0000000000027941 */ /* 0x000fea0003800000 */
.L_x_1908:
        /* <DEDUP_REMOVED lines=11> */
.L_x_1910:
        /* <DEDUP_REMOVED lines=10> */
[----:B------:R-:W1:Y:S01]  /*12fd0*/  SYNCS.PHASECHK.TRANS64.TRYWAIT P0, [R4+URZ+0x22860], R2 ;  /* 0x02286002040075a7 */ /* 0x000e62000800017f */
[----:B------:R-:W-:Y:S04]  /*12fe0*/  BSSY B2, `(.L_x_1911) ;  /* 0x0000002000027945 */ /* 0x000fe80003800000 */
[----:B-1----:R-:W-:Y:S05]  /*12ff0*/  @!P0 BRA `(.L_x_1912) ;  /* 0x0000002400808947 */ /* 0x002fea0003800000 */
.L_x_1983:
[----:B------:R-:W-:Y:S05]  /*13000*/  BSYNC B2 ;  /* 0x0000000000027941 */ /* 0x000fea0003800000 */
.L_x_1911:
        /* <DEDUP_REMOVED lines=11> */
.L_x_1914:
[----:B------:R-:W-:Y:S05]  /*130c0*/  BSYNC B2 ;  /* 0x0000000000027941 */ /* 0x000fea0003800000 */
.L_x_1913:
[----:B------:R-:W-:Y:S01]  /*130d0*/  R2UR UR6, R2 ;  /* 0x00000000020672ca */ /* 0x000fe200000e0000 */
[----:B------:R-:W-:Y:S01]  /*130e0*/  UIADD3 UR4, UP0, UR44, 0x470, URZ ;  /* 0x000004702c047890 */ /* 0x000fe2000ff1e03f */
[----:B------:R-:W-:Y:S01]  /*130f0*/  R2UR UR7, R3 ;  /* 0x00000000030772ca */ /* 0x000fe200000e0000 */
[----:B------:R-:W-:Y:S01]  /*13100*/  VIADD R4, R4, 0x22850 ;  /* 0x0002285004047836 */ /* 0x000fe20000000000 */
[----:B------:R-:W-:Y:S01]  /*13110*/  R2UR UR10, R5 ;  /* 0x00000000050a72ca */ /* 0x000fe200000e0000 */
[----:B------:R-:W-:Y:S01]  /*13120*/  IMAD R5, R6, 0xc000, R18 ;  /* 0x0000c00006057824 */ /* 0x000fe200078e0212 */
[----:B------:R-:W-:Y:S01]  /*13130*/  PLOP3.LUT P0, PT, PT, PT, PT, 0x80, 0x0 ;  /* 0x000000000000781c */ /* 0x000fe20003f0f070 */
[----:B------:R-:W-:Y:S02]  /*13140*/  UIADD3.X UR5, URZ, UR45, URZ, UP0, !UPT ;  /* 0x0000002d3f057290 */ /* 0x000fe400087fe43f */
[----:B------:R-:W-:-:S10]  /*13150*/  VIADD R9, R5, 0x400 ;  /* 0x0000040005097836 */ /* 0x000fd40000000000 */
.L_x_1915:
        /* <DEDUP_REMOVED lines=15> */
.L_x_1916:
        /* <DEDUP_REMOVED lines=15> */
.L_x_1917:
        /* <DEDUP_REMOVED lines=15> */
.L_x_1918:
        /* <DEDUP_REMOVED lines=10> */
.L_x_1904:
[----:B------:R-:W-:Y:S05]  /*134d0*/  BSYNC B1 ;  /* 0x0000000000017941 */ /* 0x000fea0003800000 */
.L_x_1903:
[----:B------:R-:W-:Y:S01]  /*134e0*/  VIADD R6, R6, 0x1 ;  /* 0x0000000106067836 */ /* 0x000fe20000000000 */
[----:B------:R-:W-:Y:S01]  /*134f0*/  LOP3.LUT P2, RZ, R17, 0x2, RZ, 0xc0, !PT ;  /* 0x0000000211ff7812 */ /* 0x000fe2000784c0ff */
[----:B------:R-:W-:Y:S03]  /*13500*/  BSSY B1, `(.L_x_1919) ;  /* 0x0000097000017945 */ /* 0x000fe60003800000 */
[----:B------:R-:W-:-:S04]  /*13510*/  ISETP.NE.AND P0, PT, R6, 0x2, PT ;  /* 0x000000020600780c */ /* 0x000fc80003f05270 */
[----:B------:R-:W-:Y:S02]  /*13520*/  SEL R2, RZ, 0x1, P0 ;  /* 0x00000001ff027807 */ /* 0x000fe40000000000 */
[----:B------:R-:W-:Y:S01]  /*13530*/  SEL R19, R6, RZ, P0 ;  /* 0x000000ff06137207 */ /* 0x000fe20000000000 */
[----:B------:R-:W-:Y:S01]  /*13540*/  VIADD R6, R0, 0xffffffff ;  /* 0xffffffff00067836 */ /* 0x000fe20000000000 */
[----:B0-----:R-:W-:-:S05]  /*13550*/  LOP3.LUT R8, R7, R2, RZ, 0x3c, !PT ;  /* 0x0000000207087212 */ /* 0x001fca00078e3cff */
[----:B------:R0:W-:Y:S01]  /*13560*/  STL [R1+0x4], R8 ;  /* 0x0000040801007387 */ /* 0x0001e20000100800 */
[----:B------:R-:W-:Y:S05]  /*13570*/  @!P2 BRA `(.L_x_1920) ;  /* 0x00000008003ca947 */ /* 0x000fea0003800000 */
[----:B------:R-:W-:Y:S01]  /*13580*/  LOP3.LUT P2, RZ, R17, 0x1, RZ, 0xc0, !PT ;  /* 0x0000000111ff7812 */ /* 0x000fe2000784c0ff */
[----:B------:R-:W-:-:S12]  /*13590*/  IMAD.MOV.U32 R7, RZ, RZ, R6 ;  /* 0x000000ffff077224 */ /* 0x000fd800078e0006 */
        /* <DEDUP_REMOVED lines=21> */
.L_x_1921:
[----:B------:R-:W2:Y:S01]  /*136f0*/  S2R R2, SR_TID.X ;  /* 0x0000000000027919 */ /* 0x000ea20000002100 */
[----:B-1----:R-:W-:Y:S01]  /*13700*/  IMAD R4, R19, 0x8, R18 ;  /* 0x0000000813047824 */ /* 0x002fe200078e0212 */
[----:B------:R-:W-:Y:S01]  /*13710*/  BSSY B2, `(.L_x_1922) ;  /* 0x0000006000027945 */ /* 0x000fe20003800000 */
[----:B--2---:R-:W-:Y:S02]  /*13720*/  LOP3.LUT R3, R2, 0x7f, RZ, 0xc0, !PT ;  /* 0x0000007f02037812 */ /* 0x004fe400078ec0ff */
[----:B------:R-:W-:Y:S02]  /*13730*/  SHF.L.U32 R2, R8, 0x1f, RZ ;  /* 0x0000001f08027819 */ /* 0x000fe400000006ff */
[----:B------:R-:W-:Y:S02]  /*13740*/  ISETP.NE.AND P1, PT, R3, RZ, PT ;  /* 0x000000ff0300720c */ /* 0x000fe40003f25270 */
[----:B------:R-:W1:Y:S02]  /*13750*/  SYNCS.PHASECHK.TRANS64.TRYWAIT P0, [R4+URZ+0x22840], R2 ;  /* 0x02284002040075a7 */ /* 0x000e64000800017f */
[----:B-1----:R-:W-:Y:S09]  /*13760*/  @!P0 BRA `(.L_x_1923) ;  /* 0x0000001c00b88947 */ /* 0x002ff20003800000 */
.L_x_1984:
[----:B------:R-:W-:Y:S05]  /*13770*/  BSYNC B2 ;  /* 0x0000000000027941 */ /* 0x000fea0003800000 */
.L_x_1922:
        /* <DEDUP_REMOVED lines=9> */
.L_x_1925:
[----:B------:R-:W-:Y:S05]  /*13810*/  BSYNC B2 ;  /* 0x0000000000027941 */ /* 0x000fea0003800000 */
.L_x_1924:
        /* <DEDUP_REMOVED lines=8> */
[----:B0-----:R-:W-:Y:S01]  /*138a0*/  VIADD R8, R4, 0x22830 ;  /* 0x0002283004087836 */ /* 0x001fe20000000000 */
[----:B------:R-:W-:Y:S01]  /*138b0*/  UMOV UR6, 0x0 ;  /* 0x0000000000067882 */ /* 0x000fe20000000000 */
[----:B------:R-:W-:-:S10]  /*138c0*/  UMOV UR7, 0x14f00000 ;  /* 0x14f0000000077882 */ /* 0x000fd40000000000 */
.L_x_1926:
        /* <DEDUP_REMOVED lines=10> */
[----:B------:R-:W0:Y:S01]  /*13970*/  SYNCS.PHASECHK.TRANS64.TRYWAIT P0, [R4+URZ+0x22860], R2 ;  /* 0x02286002040075a7 */ /* 0x000e22000800017f */
[----:B------:R-:W-:Y:S04]  /*13980*/  BSSY B2, `(.L_x_1927) ;  /* 0x0000002000027945 */ /* 0x000fe80003800000 */
[----:B0-----:R-:W-:Y:S05]  /*13990*/  @!P0 BRA `(.L_x_1928) ;  /* 0x0000001c00408947 */ /* 0x001fea0003800000 */
.L_x_1985:
[----:B------:R-:W-:Y:S05]  /*139a0*/  BSYNC B2 ;  /* 0x0000000000027941 */ /* 0x000fea0003800000 */
.L_x_1927:
        /* <DEDUP_REMOVED lines=11> */
.L_x_1930:
[----:B------:R-:W-:Y:S05]  /*13a60*/  BSYNC B2 ;  /* 0x0000000000027941 */ /* 0x000fea0003800000 */
.L_x_1929:
        /* <DEDUP_REMOVED lines=9> */
.L_x_1931:
        /* <DEDUP_REMOVED lines=15> */
.L_x_1932:
        /* <DEDUP_REMOVED lines=15> */
.L_x_1933:
        /* <DEDUP_REMOVED lines=15> */
.L_x_1934:
        /* <DEDUP_REMOVED lines=10> */
.L_x_1920:
[----:B------:R-:W-:Y:S05]  /*13e70*/  BSYNC B1 ;  /* 0x0000000000017941 */ /* 0x000fea0003800000 */
.L_x_1919:
[----:B------:R-:W-:Y:S01]  /*13e80*/  ISETP.GT.AND P0, PT, R6, UR38, PT ;  /* 0x0000002606007c0c */ /* 0x000fe2000bf04270 */
[----:B------:R-:W-:-:S12]  /*13e90*/  VIADD R0, R0, 0xfffffffe ;  /* 0xfffffffe00007836 */ /* 0x000fd80000000000 */
[----:B------:R-:W-:Y:S05]  /*13ea0*/  @P0 BRA `(.L_x_1935) ;  /* 0xffffffec00240947 */ /* 0x000fea000383ffff */
.L_x_1902:
[----:B------:R-:W-:Y:S05]  /*13eb0*/  BSYNC B0 ;  /* 0x0000000000007941 */ /* 0x000fea0003800000 */
.L_x_1884:
[----:B------:R-:W2:Y:S01]  /*13ec0*/  LDL.LU R2, [R1+0x4] ;  /* 0x0000040001027983 */ /* 0x000ea20000300800 */
[----:B------:R-:W3:Y:S01]  /*13ed0*/  S2R R0, SR_TID.X ;  /* 0x0000000000007919 */ /* 0x000ee20000002100 */
[----:B------:R-:W-:-:S05]  /*13ee0*/  VIADD R19, R19, 0x1 ;  /* 0x0000000113137836 */ /* 0x000fca0000000000 */
[----:B------:R-:W-:Y:S02]  /*13ef0*/  ISETP.NE.AND P1, PT, R19, 0x2, PT ;  /* 0x000000021300780c */ /* 0x000fe40003f25270 */
[----:B---3--:R-:W-:-:S04]  /*13f00*/  LOP3.LUT R0, R0, 0x7f, RZ, 0xc0, !PT ;  /* 0x0000007f00007812 */ /* 0x008fc800078ec0ff */
[----:B------:R-:W-:Y:S02]  /*13f10*/  ISETP.NE.AND P0, PT, R0, RZ, PT ;  /* 0x000000ff0000720c */ /* 0x000fe40003f05270 */
[----:B------:R-:W-:Y:S01]  /*13f20*/  SEL R0, RZ, 0x1, P1 ;  /* 0x00000001ff007807 */ /* 0x000fe20000800000 */
[----:B------:R-:W-:Y:S03]  /*13f30*/  BSSY B0, `(.L_x_1936) ;  /* 0x0000011000007945 */ /* 0x000fe60003800000 */
[----:B--2---:R-:W-:-:S05]  /*13f40*/  LOP3.LUT R2, R2, R0, RZ, 0x3c, !PT ;  /* 0x0000000002027212 */ /* 0x004fca00078e3cff */
[----:B------:R2:W-:Y:S02]  /*13f50*/  STL [R1+0x4], R2 ;  /* 0x0000040201007387 */ /* 0x0005e40000100800 */
[----:B------:R-:W-:Y:S05]  /*13f60*/  @P0 BRA `(.L_x_1937) ;  /* 0x0000000000340947 */ /* 0x000fea0003800000 */
[----:B------:R-:W3:Y:S01]  /*13f70*/  S2R R5, SR_LANEID ;  /* 0x0000000000057919 */ /* 0x000ee20000000000 */
[----:B------:R-:W-:Y:S01]  /*13f80*/  VOTEU.ANY UR4, UPT, PT ;  /* 0x0000000000047886 */ /* 0x000fe200038e0100 */
[----:B-12---:R-:W1:Y:S01]  /*13f90*/  LDC.64 R2, c[0x0][0xc80] ;  /* 0x00032000ff027b82 */ /* 0x006e620000000a00 */
[----:B------:R-:W3:Y:S02]  /*13fa0*/  FLO.U32 R0, UR4 ;  /* 0x0000000400007d00 */ /* 0x000ee400080e0000 */
[----:B---3--:R-:W-:-:S06]  /*13fb0*/  ISETP.EQ.U32.AND P2, PT, R0, R5, PT ;  /* 0x000000050000720c */ /* 0x008fcc0003f42070 */
[----:B------:R-:W1:Y:S07]  /*13fc0*/  POPC R5, UR4 ;  /* 0x0000000400057d09 */ /* 0x000e6e0008000000 */
[----:B-1----:R-:W2:Y:S01]  /*13fd0*/  @P2 ATOMG.E.ADD.STRONG.GPU PT, R3, desc[UR46][R2.64], R5 ;  /* 0x00000005020329a8 */ /* 0x002ea200081ee1ee */
[----:B------:R-:W1:Y:S02]  /*13fe0*/  S2R R4, SR_LTMASK ;  /* 0x0000000000047919 */ /* 0x000e640000003900 */
[----:B-1----:R-:W-:-:S04]  /*13ff0*/  LOP3.LUT R4, R4, UR4, RZ, 0xc0, !PT ;  /* 0x0000000404047c12 */ /* 0x002fc8000f8ec0ff */
[----:B0-----:R-:W0:Y:S01]  /*14000*/  POPC R7, R4 ;  /* 0x0000000400077309 */ /* 0x001e220000000000 */
[----:B--2---:R-:W0:Y:S02]  /*14010*/  SHFL.IDX PT, R0, R3, R0, 0x1f ;  /* 0x00001f0003007589 */ /* 0x004e2400000e0000 */
[----:B0-----:R-:W-:-:S05]  /*14020*/  IADD3 R0, R0, UR42, R7 ;  /* 0x0000002a00007c10 */ /* 0x001fca000fffe007 */
[----:B------:R3:W-:Y:S02]  /*14030*/  STL [R1+0xc], R0 ;  /* 0x00000c0001007387 */ /* 0x0007e40000100800 */
.L_x_1937:
[----:B------:R-:W-:Y:S05]  /*14040*/  BSYNC B0 ;  /* 0x0000000000007941 */ /* 0x000fea0003800000 */
.L_x_1936:
[----:B------:R-:W-:-:S07]  /*14050*/  SEL R19, R19, RZ, P1 ;  /* 0x000000ff13137207 */ /* 0x000fce0000800000 */
.L_x_1856:
[----:B------:R-:W-:Y:S05]  /*14060*/  BSYNC B7 ;  /* 0x0000000000077941 */ /* 0x000fea0003800000 */
.L_x_1854:
[----:B--2---:R2:W5:Y:S01]  /*14070*/  LDL R2, [R1+0xc] ;  /* 0x00000c0001027983 */ /* 0x0045620000100800 */
[----:B------:R-:W-:-:S13]  /*14080*/  LOP3.LUT P1, RZ, R17, 0x4, RZ, 0xc0, !PT ;  /* 0x0000000411ff7812 */ /* 0x000fda000782c0ff */
[----:B--2---:R-:W-:Y:S05]  /*14090*/  @!P1 BRA `(.L_x_1938) ;  /* 0x0000000000289947 */ /* 0x004fea0003800000 */
[----:B------:R-:W-:Y:S05]  /*140a0*/  WARPSYNC.ALL ;  /* 0x0000000000007948 */ /* 0x000fea0003800000 */
[----:B------:R-:W2:Y:S08]  /*140b0*/  S2UR UR5, SR_CgaCtaId ;  /* 0x00000000000579c3 */ /* 0x000eb00000008800 */
[----:B------:R-:W-:Y:S06]  /*140c0*/  BAR.SYNC.DEFER_BLOCKING 0x5, 0x180 ;  /* 0x0146000000007b1d */ /* 0x000fec0000010000 */
[----:B------:R-:W-:-:S02]  /*140d0*/  UMOV UR4, 0x400 ;  /* 0x0000040000047882 */ /* 0x000fc40000000000 */
[----:B--2---:R-:W-:-:S06]  /*140e0*/  ULEA UR4, UR5, UR4, 0x18 ;  /* 0x0000000405047291 */ /* 0x004fcc000f8ec03f */
[----:B-1----:R-:W-:-:S05]  /*140f0*/  IMAD.U32 R18, RZ, RZ, UR4 ;  /* 0x00000004ff127e24 */ /* 0x002fca000f8e00ff */
[----:B-----5:R-:W1:Y:S04]  /*14100*/  LDS R2, [R18+0x228d0] ;  /* 0x0228d00012027984 */ /* 0x020e680000000800 */
[----:B-1----:R1:W-:Y:S01]  /*14110*/  STL [R1+0xc], R2 ;  /* 0x00000c0201007387 */ /* 0x0023e20000100800 */
[----:B------:R-:W-:Y:S06]  /*14120*/  BAR.ARV 0x4, 0x180 ;  /* 0x0106000000007b1d */ /* 0x000fec0000002000 */
[----:B------:R-:W-:Y:S05]  /*14130*/  BRA `(.L_x_1939) ;  /* 0x00000000002c7947 */ /* 0x000fea0003800000 */
.L_x_1938:
[----:B------:R-:W-:-:S03]  /*14140*/  UMOV UR4, 0xffffffff ;  /* 0xffffffff00047882 */ /* 0x000fc60000000000 */
[----:B------:R-:W-:Y:S05]  /*14150*/  BRA.DIV UR4, `(.L_x_1940) ;  /* 0x0000001604647947 */ /* 0x000fea000b800000 */
[----:B-----5:R2:W0:Y:S02]  /*14160*/  SHFL.IDX PT, R14, R2, RZ, 0x1f ;  /* 0x00001fff020e7589 */ /* 0x02042400000e0000 */
.L_x_1988:
[----:B-1----:R-:W1:Y:S01]  /*14170*/  @!P0 S2R R3, SR_CgaCtaId ;  /* 0x0000000000038919 */ /* 0x002e620000008800 */
[----:B------:R-:W-:Y:S05]  /*14180*/  WARPSYNC.ALL ;  /* 0x0000000000007948 */ /* 0x000fea0003800000 */
[----:B------:R-:W-:Y:S01]  /*14190*/  BAR.SYNC.DEFER_BLOCKING 0x4, 0x180 ;  /* 0x0106000000007b1d */ /* 0x000fe20000010000 */
[----:B---34-:R-:W-:-:S05]  /*141a0*/  @!P0 MOV R0, 0x400 ;  /* 0x0000040000008802 */ /* 0x018fca0000000f00 */
[----:B0-----:R0:W-:Y:S01]  /*141b0*/  STL [R1+0xc], R14 ;  /* 0x00000c0e01007387 */ /* 0x0011e20000100800 */
[----:B-1----:R-:W-:-:S05]  /*141c0*/  @!P0 LEA R18, R3, R0, 0x18 ;  /* 0x0000000003128211 */ /* 0x002fca00078ec0ff */
[----:B------:R0:W-:Y:S01]  /*141d0*/  @!P0 STS [R18+0x228d0], R2 ;  /* 0x0228d00212008388 */ /* 0x0001e20000000800 */
[----:B------:R-:W-:Y:S06]  /*141e0*/  BAR.ARV 0x5, 0x180 ;  /* 0x0146000000007b1d */ /* 0x000fec0000002000 */
.L_x_1939:
[----:B---34-:R-:W3:Y:S01]  /*141f0*/  LDL R0, [R1+0xc] ;  /* 0x00000c0001007983 */ /* 0x018ee20000100800 */
[----:B------:R-:W-:Y:S02]  /*14200*/  ULDC UR4, c[0x0][0xc38] ;  /* 0x00030e0000047ab9 */ /* 0x000fe40000000800 */
[----:B---3--:R-:W-:-:S13]  /*14210*/  ISETP.GE.AND P0, PT, R0, UR4, PT ;  /* 0x0000000400007c0c */ /* 0x008fda000bf06270 */
[----:B------:R-:W-:Y:S05]  /*14220*/  @!P0 BRA `(.L_x_1941) ;  /* 0xffffffb800c48947 */ /* 0x000fea000383ffff */
.L_x_1845:
[----:B0-----:R-:W3:Y:S01]  /*14230*/  LDL.LU R0, [R1+0x18] ;  /* 0x0000180001007983 */ /* 0x001ee20000300800 */
[----:B------:R-:W-:Y:S01]  /*14240*/  BSSY B0, `(.L_x_1942) ;  /* 0x000000b000007945 */ /* 0x000fe20003800000 */
[----:B------:R-:W0:Y:S01]  /*14250*/  S2R R5, SR_CgaCtaId ;  /* 0x0000000000057919 */ /* 0x000e220000008800 */
[----:B---3--:R-:W-:-:S05]  /*14260*/  VIADD R0, R0, 0x1 ;  /* 0x0000000100007836 */ /* 0x008fca0000000000 */
[----:B-12---:R-:W-:-:S04]  /*14270*/  LEA.HI R2, R0, R0, RZ, 0x1 ;  /* 0x0000000000027211 */ /* 0x006fc800078f08ff */
[----:B------:R-:W-:-:S05]  /*14280*/  LOP3.LUT R3, R2, 0xfffffffe, RZ, 0xc0, !PT ;  /* 0xfffffffe02037812 */ /* 0x000fca00078ec0ff */
[----:B------:R-:W-:Y:S01]  /*14290*/  IMAD.IADD R3, R0, 0x1, -R3 ;  /* 0x0000000100037824 */ /* 0x000fe200078e0a03 */
[----:B------:R-:W-:-:S04]  /*142a0*/  MOV R0, 0x400 ;  /* 0x0000040000007802 */ /* 0x000fc80000000f00 */
[----:B0-----:R-:W-:Y:S02]  /*142b0*/  LEA R0, R5, R0, 0x18 ;  /* 0x0000000005007211 */ /* 0x001fe400078ec0ff */
[----:B------:R-:W-:-:S04]  /*142c0*/  SHF.L.U32 R3, R3, 0x1f, RZ ;  /* 0x0000001f03037819 */ /* 0x000fc800000006ff */
[----:B------:R-:W0:Y:S02]  /*142d0*/  SYNCS.PHASECHK.TRANS64.TRYWAIT P0, [R0+URZ+0x22820], R3 ;  /* 0x02282003000075a7 */ /* 0x000e24000800017f */
[----:B0-----:R-:W-:Y:S05]  /*142e0*/  @!P0 BRA `(.L_x_1943) ;  /* 0x0000001400288947 */ /* 0x001fea0003800000 */
.L_x_1989:
[----:B------:R-:W-:Y:S05]  /*142f0*/  BSYNC B0 ;  /* 0x0000000000007941 */ /* 0x000fea0003800000 */
.L_x_1942:
[----:B------:R-:W-:-:S03]  /*14300*/  UMOV UR4, 0xffffffff ;  /* 0xffffffff00047882 */ /* 0x000fc60000000000 */
[----:B------:R-:W-:Y:S05]  /*14310*/  BRA.DIV UR4, `(.L_x_1944) ;  /* 0x0000001604307947 */ /* 0x000fea000b800000 */
[----:B------:R-:W1:Y:S02]  /*14320*/  S2R R2, SR_TID.X ;  /* 0x0000000000027919 */ /* 0x000e640000002100 */
[----:B-1----:R-:W-:-:S04]  /*14330*/  SHF.R.U32.HI R2, RZ, 0x5, R2 ;  /* 0x00000005ff027819 */ /* 0x002fc80000011602 */
[----:B------:R-:W-:-:S05]  /*14340*/  LOP3.LUT R2, R2, 0x3, RZ, 0xc0, !PT ;  /* 0x0000000302027812 */ /* 0x000fca00078ec0ff */
[----:B------:R1:W2:Y:S02]  /*14350*/  SHFL.IDX PT, R14, R2, RZ, 0x1f ;  /* 0x00001fff020e7589 */ /* 0x0002a400000e0000 */
.L_x_1992:
[----:B--2---:R-:W-:Y:S01]  /*14360*/  ISETP.NE.AND P0, PT, R14, RZ, PT ;  /* 0x000000ff0e00720c */ /* 0x004fe20003f05270 */
[----:B------:R-:W-:-:S12]  /*14370*/  BSSY B0, `(.L_x_1945) ;  /* 0x0000025000007945 */ /* 0x000fd80003800000 */
[----:B------:R-:W-:Y:S05]  /*14380*/  @P0 BRA `(.L_x_1946) ;  /* 0x00000000008c0947 */ /* 0x000fea0003800000 */
[----:B------:R-:W-:-:S03]  /*14390*/  UMOV UR4, 0xffffffff ;  /* 0xffffffff00047882 */ /* 0x000fc60000000000 */
[----:B------:R-:W-:Y:S05]  /*143a0*/  BRA.DIV UR4, `(.L_x_1947) ;  /* 0x0000001604407947 */ /* 0x000fea000b800000 */
[----:B------:R-:W-:-:S13]  /*143b0*/  ELECT P6, URZ, PT ;  /* 0x00000000003f782f */ /* 0x000fda00038c0000 */
.L_x_1995:
[----:B------:R-:W-:Y:S05]  /*143c0*/  @!P6 BRA `(.L_x_1946) ;  /* 0x00000000007ce947 */ /* 0x000fea0003800000 */
[----:B------:R-:W-:-:S06]  /*143d0*/  ULOP3.LUT UR4, UR41, 0x2, URZ, 0xfc, !UPT ;  /* 0x0000000229047892 */ /* 0x000fcc000f8efc3f */
[----:B-1----:R-:W-:-:S05]  /*143e0*/  IMAD.U32 R2, RZ, RZ, UR4 ;  /* 0x00000004ff027e24 */ /* 0x002fca000f8e00ff */
[----:B------:R-:W-:-:S13]  /*143f0*/  ISETP.NE.AND P2, PT, R2, 0x3, PT ;  /* 0x000000030200780c */ /* 0x000fda0003f45270 */
[----:B------:R-:W-:Y:S05]  /*14400*/  @!P2 BRA `(.L_x_1948) ;  /* 0x000000000004a947 */ /* 0x000fea0003800000 */
[----:B------:R-:W-:Y:S01]  /*14410*/  BPT.TRAP 0x1 ;  /* 0x000000040000795c */ /* 0x000fe20000300000 */
.L_x_1948:
[----:B------:R-:W2:Y:S01]  /*14420*/  LDL.LU R7, [R1+0x4] ;  /* 0x0000040001077983 */ /* 0x000ea20000300800 */
[----:B------:R-:W-:Y:S02]  /*14430*/  VIADD R2, R0, 0x22840 ;  /* 0x0002284000027836 */ /* 0x000fe40000000000 */
[C---:B0-----:R-:W-:Y:S02]  /*14440*/  VIADD R3, R19.reuse, 0x1 ;  /* 0x0000000113037836 */ /* 0x041fe40000000000 */
[----:B------:R-:W-:-:S03]  /*14450*/  IMAD R6, R19, 0x8, R2 ;  /* 0x0000000813067824 */ /* 0x000fc600078e0202 */
[----:B------:R-:W-:-:S04]  /*14460*/  ISETP.NE.AND P1, PT, R3, 0x2, PT ;  /* 0x000000020300780c */ /* 0x000fc80003f25270 */
[----:B------:R-:W-:Y:S02]  /*14470*/  SEL R4, RZ, 0x1, P1 ;  /* 0x00000001ff047807 */ /* 0x000fe40000800000 */
[----:B------:R-:W-:Y:S02]  /*14480*/  SEL R3, R3, RZ, P1 ;  /* 0x000000ff03037207 */ /* 0x000fe40000800000 */
[C---:B--2---:R-:W-:Y:S02]  /*14490*/  SHF.L.U32 R5, R7.reuse, 0x1f, RZ ;  /* 0x0000001f07057819 */ /* 0x044fe400000006ff */
[----:B------:R-:W-:Y:S01]  /*144a0*/  LOP3.LUT R4, R7, R4, RZ, 0x3c, !PT ;  /* 0x0000000407047212 */ /* 0x000fe200078e3cff */
[----:B------:R-:W-:Y:S01]  /*144b0*/  IMAD R7, R3, 0x8, R2 ;  /* 0x0000000803077824 */ /* 0x000fe200078e0202 */
[----:B------:R-:W0:Y:S02]  /*144c0*/  SYNCS.PHASECHK.TRANS64.TRYWAIT P0, [R6+URZ], R5 ;  /* 0x00000005060075a7 */ /* 0x000e24000800017f */
[----:B------:R-:W-:Y:S01]  /*144d0*/  SHF.L.U32 R2, R4, 0x1f, RZ ;  /* 0x0000001f04027819 */ /* 0x000fe200000006ff */
[----:B0-----:R-:W-:Y:S06]  /*144e0*/  @!P0 BRA `(.L_x_1949) ;  /* 0x0000001400108947 */ /* 0x001fec0003800000 */
.L_x_1996:
[----:B------:R-:W1:Y:S02]  /*144f0*/  SYNCS.PHASECHK.TRANS64.TRYWAIT P0, [R7+URZ], R2 ;  /* 0x00000002070075a7 */ /* 0x000e64000800017f */
[----:B-1----:R-:W-:Y:S05]  /*14500*/  @!P0 BRA `(.L_x_1950) ;  /* 0x00000014001c8947 */ /* 0x002fea0003800000 */
.L_x_1997:
[----:B------:R-:W-:Y:S05]  /*14510*/  @!P2 BRA `(.L_x_1951) ;  /* 0x000000000004a947 */ /* 0x000fea0003800000 */
[----:B------:R-:W-:Y:S01]  /*14520*/  BPT.TRAP 0x1 ;  /* 0x000000040000795c */ /* 0x000fe20000300000 */
.L_x_1951:
[----:B------:R-:W-:-:S04]  /*14530*/  VIADD R0, R0, 0x22860 ;  /* 0x0002286000007836 */ /* 0x000fc80000000000 */
[----:B------:R-:W-:-:S04]  /*14540*/  IMAD R4, R19, 0x8, R0 ;  /* 0x0000000813047824 */ /* 0x000fc800078e0200 */
[----:B------:R-:W2:Y:S02]  /*14550*/  SYNCS.PHASECHK.TRANS64.TRYWAIT P0, [R4+URZ], R5 ;  /* 0x00000005040075a7 */ /* 0x000ea4000800017f */
[----:B--2---:R-:W-:Y:S05]  /*14560*/  @!P0 BRA `(.L_x_1952) ;  /* 0x0000001400188947 */ /* 0x004fea0003800000 */
.L_x_1998:
[----:B------:R-:W-:-:S07]  /*14570*/  IMAD R3, R3, 0x8, R0 ;  /* 0x0000000803037824 */ /* 0x000fce00078e0200 */
.L_x_1953:
[----:B---3--:R3:W4:Y:S02]  /*14580*/  SYNCS.PHASECHK.TRANS64.TRYWAIT P0, [R3+URZ], R2 ;  /* 0x00000002030075a7 */ /* 0x008724000800017f */
[----:B----4-:R-:W-:Y:S05]  /*14590*/  @!P0 NANOSLEEP.SYNCS 0x989680 ;  /* 0x009896800000895d */ /* 0x010fea0003900000 */
[----:B------:R-:W4:Y:S02]  /*145a0*/  @!P0 SYNCS.PHASECHK.TRANS64 P0, [R3+URZ], R2 ;  /* 0x00000002030085a7 */ /* 0x000f24000800007f */
[----:B----4-:R-:W-:Y:S05]  /*145b0*/  @!P0 BRA `(.L_x_1953) ;  /* 0xfffffffc00f08947 */ /* 0x010fea000383ffff */
.L_x_1946:
[----:B------:R-:W-:Y:S05]  /*145c0*/  BSYNC B0 ;  /* 0x0000000000007941 */ /* 0x000fea0003800000 */
.L_x_1945:
[----:B------:R-:W-:Y:S05]  /*145d0*/  EXIT ;  /* 0x000000000000794d */ /* 0x000fea0003800000 */
.L_x_1758:
[----:B0-----:R0:W1:Y:S02]  /*145e0*/  SYNCS.PHASECHK.TRANS64.TRYWAIT P0, [R5+URZ+0x22800], R0 ;  /* 0x02280000050075a7 */ /* 0x001064000800017f */
[----:B-1----:R-:W-:Y:S05]  /*145f0*/  @!P0 NANOSLEEP.SYNCS 0x989680 ;  /* 0x009896800000895d */ /* 0x002fea0003900000 */
[----:B------:R-:W1:Y:S02]  /*14600*/  @!P0 SYNCS.PHASECHK.TRANS64 P0, [R5+URZ+0x22800], R0 ;  /* 0x02280000050085a7 */ /* 0x000e64000800007f */
[----:B-1----:R-:W-:Y:S05]  /*14610*/  @!P0 BRA `(.L_x_1758) ;  /* 0xfffffffc00f08947 */ /* 0x002fea000383ffff */
[----:B------:R-:W-:Y:S05]  /*14620*/  BRA `(.L_x_1954) ;  /* 0xfffffed400b07947 */ /* 0x000fea000383ffff */
.L_x_1762:
[----:B-1----:R-:W-:-:S04]  /*14630*/  IMAD.U32 R3, RZ, RZ, UR22 ;  /* 0x00000016ff037e24 */ /* 0x002fc8000f8e00ff */
[----:B------:R1:W2:Y:S03]  /*14640*/  SYNCS.PHASECHK.TRANS64.TRYWAIT P1, [R3+URZ+0x22830], R10 ;  /* 0x0228300a030075a7 */ /* 0x0002a6000802017f */
[----:B--2---:R-:W-:Y:S05]  /*14650*/  @!P1 NANOSLEEP.SYNCS 0x989680 ;  /* 0x009896800000995d */ /* 0x004fea0003900000 */
[----:B------:R-:W2:Y:S02]  /*14660*/  @!P1 SYNCS.PHASECHK.TRANS64 P1, [R3+URZ+0x22830], R10 ;  /* 0x0228300a030095a7 */ /* 0x000ea4000802007f */
[----:B--2---:R-:W-:Y:S05]  /*14670*/  @!P1 BRA `(.L_x_1762) ;  /* 0xfffffffc00ec9947 */ /* 0x004fea000383ffff */
[----:B------:R-:W-:Y:S05]  /*14680*/  BRA `(.L_x_1761) ;  /* 0xfffffed400d87947 */ /* 0x000fea000383ffff */
.L_x_1774:
[----:B--2---:R-:W-:-:S04]  /*14690*/  IMAD.U32 R11, RZ, RZ, UR22 ;  /* 0x00000016ff0b7e24 */ /* 0x004fc8000f8e00ff */
[----:B------:R2:W3:Y:S03]  /*146a0*/  SYNCS.PHASECHK.TRANS64.TRYWAIT P1, [R11+URZ+0x22850], R10 ;  /* 0x0228500a0b0075a7 */ /* 0x0004e6000802017f */
[----:B---3--:R-:W-:Y:S05]  /*146b0*/  @!P1 NANOSLEEP.SYNCS 0x989680 ;  /* 0x009896800000995d */ /* 0x008fea0003900000 */
[----:B------:R-:W3:Y:S02]  /*146c0*/  @!P1 SYNCS.PHASECHK.TRANS64 P1, [R11+URZ+0x22850], R10 ;  /* 0x0228500a0b0095a7 */ /* 0x000ee4000802007f */
[----:B---3--:R-:W-:Y:S05]  /*146d0*/  @!P1 BRA `(.L_x_1774) ;  /* 0xfffffffc00ec9947 */ /* 0x008fea000383ffff */
[----:B------:R-:W-:Y:S05]  /*146e0*/  BRA `(.L_x_1773) ;  /* 0xfffffef800947947 */ /* 0x000fea000383ffff */
.L_x_1782:
[----:B-1----:R-:W-:-:S04]  /*146f0*/  IMAD.U32 R4, RZ, RZ, UR27 ;  /* 0x0000001bff047e24 */ /* 0x002fc8000f8e00ff */
[----:B------:R1:W2:Y:S03]  /*14700*/  SYNCS.PHASECHK.TRANS64.TRYWAIT P1, [R4+URZ+0x22830], R9 ;  /* 0x02283009040075a7 */ /* 0x0002a6000802017f */
[----:B--2---:R-:W-:Y:S05]  /*14710*/  @!P1 NANOSLEEP.SYNCS 0x989680 ;  /* 0x009896800000995d */ /* 0x004fea0003900000 */
[----:B------:R-:W2:Y:S02]  /*14720*/  @!P1 SYNCS.PHASECHK.TRANS64 P1, [R4+URZ+0x22830], R9 ;  /* 0x02283009040095a7 */ /* 0x000ea4000802007f */
[----:B--2---:R-:W-:Y:S05]  /*14730*/  @!P1 BRA `(.L_x_1782) ;  /* 0xfffffffc00ec9947 */ /* 0x004fea000383ffff */
[----:B------:R-:W-:Y:S05]  /*14740*/  BRA `(.L_x_1781) ;  /* 0xffffff0000287947 */ /* 0x000fea000383ffff */
.L_x_1794:
[----:B--2---:R2:W3:Y:S02]  /*14750*/  SYNCS.PHASECHK.TRANS64.TRYWAIT P1, [R12+URZ+0x22850], R9 ;  /* 0x022850090c0075a7 */ /* 0x0044e4000802017f */
[----:B---3--:R-:W-:Y:S05]  /*14760*/  @!P1 NANOSLEEP.SYNCS 0x989680 ;  /* 0x009896800000995d */ /* 0x008fea0003900000 */
[----:B------:R-:W3:Y:S02]  /*14770*/  @!P1 SYNCS.PHASECHK.TRANS64 P1, [R12+URZ+0x22850], R9 ;  /* 0x022850090c0095a7 */ /* 0x000ee4000802007f */
[----:B---3--:R-:W-:Y:S05]  /*14780*/  @!P1 BRA `(.L_x_1794) ;  /* 0xfffffffc00f09947 */ /* 0x008fea000383ffff */
[----:B------:R-:W-:Y:S05]  /*14790*/  BRA `(.L_x_1793) ;  /* 0xffffff2800fc7947 */ /* 0x000fea000383ffff */
.L_x_1803:
[----:B-1----:R-:W-:-:S04]  /*147a0*/  IMAD.U32 R2, RZ, RZ, UR24 ;  /* 0x00000018ff027e24 */ /* 0x002fc8000f8e00ff */
[----:B------:R1:W2:Y:S03]  /*147b0*/  SYNCS.PHASECHK.TRANS64.TRYWAIT P2, [R2+URZ+0x22830], R5 ;  /* 0x02283005020075a7 */ /* 0x0002a6000804017f */
[----:B--2---:R-:W-:Y:S05]  /*147c0*/  @!P2 NANOSLEEP.SYNCS 0x989680 ;  /* 0x009896800000a95d */ /* 0x004fea0003900000 */
[----:B------:R-:W2:Y:S02]  /*147d0*/  @!P2 SYNCS.PHASECHK.TRANS64 P2, [R2+URZ+0x22830], R5 ;  /* 0x022830050200a5a7 */ /* 0x000ea4000804007f */
[----:B--2---:R-:W-:Y:S05]  /*147e0*/  @!P2 BRA `(.L_x_1803) ;  /* 0xfffffffc00eca947 */ /* 0x004fea000383ffff */
[----:B------:R-:W-:Y:S05]  /*147f0*/  BRA `(.L_x_1802) ;  /* 0xffffff3000b87947 */ /* 0x000fea000383ffff */
.L_x_1807:
[----:B--2---:R2:W3:Y:S02]  /*14800*/  SYNCS.PHASECHK.TRANS64.TRYWAIT P2, [R178+URZ+0x22850], R5 ;  /* 0x02285005b20075a7 */ /* 0x0044e4000804017f */
[----:B---3--:R-:W-:Y:S05]  /*14810*/  @!P2 NANOSLEEP.SYNCS 0x989680 ;  /* 0x009896800000a95d */ /* 0x008fea0003900000 */
[----:B------:R-:W3:Y:S02]  /*14820*/  @!P2 SYNCS.PHASECHK.TRANS64 P2, [R178+URZ+0x22850], R5 ;  /* 0x02285005b200a5a7 */ /* 0x000ee4000804007f */
[----:B---3--:R-:W-:Y:S05]  /*14830*/  @!P2 BRA `(.L_x_1807) ;  /* 0xfffffffc00f0a947 */ /* 0x008fea000383ffff */
[----:B------:R-:W-:Y:S05]  /*14840*/  BRA `(.L_x_1806) ;  /* 0xffffff4800dc7947 */ /* 0x000fea000383ffff */
.L_x_1813:
[----:B-1----:R-:W-:-:S04]  /*14850*/  IMAD.U32 R2, RZ, RZ, UR27 ;  /* 0x0000001bff027e24 */ /* 0x002fc8000f8e00ff */
[----:B------:R1:W2:Y:S03]  /*14860*/  SYNCS.PHASECHK.TRANS64.TRYWAIT P1, [R2+URZ+0x22830], R7 ;  /* 0x02283007020075a7 */ /* 0x0002a6000802017f */
[----:B--2---:R-:W-:Y:S05]  /*14870*/  @!P1 NANOSLEEP.SYNCS 0x989680 ;  /* 0x009896800000995d */ /* 0x004fea0003900000 */
[----:B------:R-:W2:Y:S02]  /*14880*/  @!P1 SYNCS.PHASECHK.TRANS64 P1, [R2+URZ+0x22830], R7 ;  /* 0x02283007020095a7 */ /* 0x000ea4000802007f */
[----:B--2---:R-:W-:Y:S05]  /*14890*/  @!P1 BRA `(.L_x_1813) ;  /* 0xfffffffc00ec9947 */ /* 0x004fea000383ffff */
[----:B------:R-:W-:Y:S05]  /*148a0*/  BRA `(.L_x_1812) ;  /* 0xffffff4c00f47947 */ /* 0x000fea000383ffff */
.L_x_1825:
[----:B-1----:R1:W2:Y:S02]  /*148b0*/  SYNCS.PHASECHK.TRANS64.TRYWAIT P1, [R8+URZ+0x22850], R7 ;  /* 0x02285007080075a7 */ /* 0x0022a4000802017f */
[----:B--2---:R-:W-:Y:S05]  /*148c0*/  @!P1 NANOSLEEP.SYNCS 0x989680 ;  /* 0x009896800000995d */ /* 0x004fea0003900000 */
[----:B------:R-:W2:Y:S02]  /*148d0*/  @!P1 SYNCS.PHASECHK.TRANS64 P1, [R8+URZ+0x22850], R7 ;  /* 0x02285007080095a7 */ /* 0x000ea4000802007f */
[----:B--2---:R-:W-:Y:S05]  /*148e0*/  @!P1 BRA `(.L_x_1825) ;  /* 0xfffffffc00f09947 */ /* 0x004fea000383ffff */
[----:B------:R-:W-:Y:S05]  /*148f0*/  BRA `(.L_x_1824) ;  /* 0xffffff7800c47947 */ /* 0x000fea000383ffff */
.L_x_1862:
[----:B------:R-:W-:Y:S02]  /*14900*/  IMAD.MOV.U32 R13, RZ, RZ, R4 ;  /* 0x000000ffff0d7224 */ /* 0x000fe400078e0004 */
[----:B------:R-:W-:Y:S02]  /*14910*/  IMAD.MOV.U32 R12, RZ, RZ, RZ ;  /* 0x000000ffff0c7224 */ /* 0x000fe400078e00ff */
[----:B------:R-:W-:Y:S02]  /*14920*/  IMAD.MOV.U32 R11, RZ, RZ, 0x1f ;  /* 0x0000001fff0b7424 */ /* 0x000fe400078e00ff */
[----:B------:R-:W-:-:S07]  /*14930*/  IMAD.MOV.U32 R15, RZ, RZ, -0x1 ;  /* 0xffffffffff0f7424 */ /* 0x000fce00078e00ff */
[----:B0-----:R-:W-:Y:S05]  /*14940*/  WARPSYNC.COLLECTIVE R15, `(.L_x_1955) ;  /* 0x000000000f087348 */ /* 0x001fea0003c00000 */
[----:B------:R1:W2:Y:S02]  /*14950*/  SHFL.IDX P6, R14, R13, R12, R11 ;  /* 0x0000000c0d0e7389 */ /* 0x0002a400000c000b */
[----:B012---:R-:W-:Y:S01]  /*14960*/  ENDCOLLECTIVE ;  /* 0x000000000000791b */ /* 0x007fe20003800000 */
.L_x_1955:
[----:B------:R-:W-:Y:S05]  /*14970*/  BRA `(.L_x_1956) ;  /* 0xffffffc000987947 */ /* 0x000fea000383ffff */
.L_x_1864:
[----:B------:R-:W-:Y:S01]  /*14980*/  BSSY B0, `(.L_x_1957) ;  /* 0x0000006000007945 */ /* 0x000fe20003800000 */
[----:B------:R-:W-:-:S07]  /*14990*/  IMAD.MOV.U32 R15, RZ, RZ, -0x1 ;  /* 0xffffffffff0f7424 */ /* 0x000fce00078e00ff */
[----:B01----:R-:W-:Y:S05]  /*149a0*/  WARPSYNC.COLLECTIVE R15, `(.L_x_1958) ;  /* 0x000000000f0c7348 */ /* 0x003fea0003c00000 */
[----:B------:R-:W-:Y:S02]  /*149b0*/  ELECT P6, UR62, PT ;  /* 0x00000000003e782f */ /* 0x000fe400038c0000 */
[----:B------:R-:W-:Y:S01]  /*149c0*/  MOV R14, UR62 ;  /* 0x0000003e000e7c02 */ /* 0x000fe20008000f00 */
[----:B01----:R-:W-:Y:S10]  /*149d0*/  ENDCOLLECTIVE ;  /* 0x000000000000791b */ /* 0x003ff40003800000 */
.L_x_1958:
[----:B------:R-:W-:Y:S05]  /*149e0*/  BSYNC B0 ;  /* 0x0000000000007941 */ /* 0x000fea0003800000 */
.L_x_1957:
[----:B------:R-:W-:Y:S05]  /*149f0*/  BRA `(.L_x_1959) ;  /* 0xffffffc0009c7947 */ /* 0x000fea000383ffff */
.L_x_1866:
[----:B0-----:R0:W2:Y:S02]  /*14a00*/  SYNCS.PHASECHK.TRANS64.TRYWAIT P0, [R3+URZ+0x22840], R0 ;  /* 0x02284000030075a7 */ /* 0x0010a4000800017f */
[----:B--2---:R-:W-:Y:S05]  /*14a10*/  @!P0 NANOSLEEP.SYNCS 0x989680 ;  /* 0x009896800000895d */ /* 0x004fea0003900000 */
[----:B------:R-:W2:Y:S02]  /*14a20*/  @!P0 SYNCS.PHASECHK.TRANS64 P0, [R3+URZ+0x22840], R0 ;  /* 0x02284000030085a7 */ /* 0x000ea4000800007f */
[----:B--2---:R-:W-:Y:S05]  /*14a30*/  @!P0 BRA `(.L_x_1866) ;  /* 0xfffffffc00f08947 */ /* 0x004fea000383ffff */
[----:B------:R-:W-:Y:S05]  /*14a40*/  BRA `(.L_x_1960) ;  /* 0xffffffc400007947 */ /* 0x000fea000383ffff */
.L_x_1870:
[----:B------:R-:W-:Y:S01]  /*14a50*/  IMAD.MOV.U32 R13, RZ, RZ, R4 ;  /* 0x000000ffff0d7224 */ /* 0x000fe200078e0004 */
[----:B------:R-:W-:Y:S01]  /*14a60*/  LOP3.LUT R9, R9, 0x7f, RZ, 0xc0, !PT ;  /* 0x0000007f09097812 */ /* 0x000fe200078ec0ff */
[----:B------:R-:W-:Y:S02]  /*14a70*/  IMAD.MOV.U32 R12, RZ, RZ, RZ ;  /* 0x000000ffff0c7224 */ /* 0x000fe400078e00ff */
[----:B------:R-:W-:Y:S01]  /*14a80*/  IMAD.MOV.U32 R11, RZ, RZ, 0x181f ;  /* 0x0000181fff0b7424 */ /* 0x000fe200078e00ff */
[----:B------:R-:W-:Y:S01]  /*14a90*/  SHF.R.U32.HI R9, RZ, 0x3, R9 ;  /* 0x00000003ff097819 */ /* 0x000fe20000011609 */
[----:B------:R-:W-:-:S04]  /*14aa0*/  IMAD.MOV.U32 R15, RZ, RZ, -0x1 ;  /* 0xffffffffff0f7424 */ /* 0x000fc800078e00ff */
[----:B------:R-:W-:-:S07]  /*14ab0*/  VIADD R2, R9, UR40 ;  /* 0x0000002809027c36 */ /* 0x000fce0008000000 */
[----:B-----5:R-:W-:Y:S05]  /*14ac0*/  WARPSYNC.COLLECTIVE R15, `(.L_x_1961) ;  /* 0x000000000f087348 */ /* 0x020fea0003c00000 */
[----:B------:R0:W1:Y:S02]  /*14ad0*/  SHFL.IDX P6, R14, R13, R12, R11 ;  /* 0x0000000c0d0e7389 */ /* 0x00006400000c000b */
[----:B01---5:R-:W-:Y:S01]  /*14ae0*/  ENDCOLLECTIVE ;  /* 0x000000000000791b */ /* 0x023fe20003800000 */
.L_x_1961:
[----:B------:R-:W0:Y:S01]  /*14af0*/  S2R R9, SR_TID.X ;  /* 0x0000000000097919 */ /* 0x000e220000002100 */
[----:B------:R-:W-:Y:S02]  /*14b00*/  IMAD.MOV.U32 R13, RZ, RZ, R0 ;  /* 0x000000ffff0d7224 */ /* 0x000fe400078e0000 */
[----:B------:R-:W-:-:S07]  /*14b10*/  IMAD.MOV.U32 R5, RZ, RZ, R14 ;  /* 0x000000ffff057224 */ /* 0x000fce00078e000e */
[----:B0-----:R-:W-:Y:S05]  /*14b20*/  WARPSYNC.COLLECTIVE R15, `(.L_x_1962) ;  /* 0x000000000f087348 */ /* 0x001fea0003c00000 */
[----:B------:R1:W2:Y:S02]  /*14b30*/  SHFL.IDX P6, R14, R13, R12, R11 ;  /* 0x0000000c0d0e7389 */ /* 0x0002a400000c000b */
[----:B012---:R-:W-:Y:S01]  /*14b40*/  ENDCOLLECTIVE ;  /* 0x000000000000791b */ /* 0x007fe20003800000 */
.L_x_1962:
[----:B------:R-:W-:Y:S02]  /*14b50*/  ULDC UR4, c[0x0][0x288] ;  /* 0x0000a20000047ab9 */ /* 0x000fe40000000800 */
[----:B------:R-:W-:-:S05]  /*14b60*/  IMAD R3, R7, UR4, RZ ;  /* 0x0000000407037c24 */ /* 0x000fca000f8e02ff */
[----:B------:R-:W-:Y:S01]  /*14b70*/  ISETP.GE.AND P1, PT, R2, R3, PT ;  /* 0x000000030200720c */ /* 0x000fe20003f26270 */
[----:B------:R-:W-:Y:S02]  /*14b80*/  IMAD.MOV.U32 R13, RZ, RZ, R4 ;  /* 0x000000ffff0d7224 */ /* 0x000fe400078e0004 */
[----:B------:R-:W-:Y:S02]  /*14b90*/  IMAD.MOV.U32 R12, RZ, RZ, 0x1 ;  /* 0x00000001ff0c7424 */ /* 0x000fe400078e00ff */
[----:B------:R-:W-:-:S08]  /*14ba0*/  IMAD.MOV.U32 R6, RZ, RZ, R14 ;  /* 0x000000ffff067224 */ /* 0x000fd000078e000e */
[----:B------:R-:W-:Y:S05]  /*14bb0*/  WARPSYNC.COLLECTIVE R15, `(.L_x_1963) ;  /* 0x000000000f087348 */ /* 0x000fea0003c00000 */
[----:B------:R0:W1:Y:S02]  /*14bc0*/  SHFL.IDX P6, R14, R13, R12, R11 ;  /* 0x0000000c0d0e7389 */ /* 0x00006400000c000b */
[----:B01----:R-:W-:Y:S01]  /*14bd0*/  ENDCOLLECTIVE ;  /* 0x000000000000791b */ /* 0x003fe20003800000 */
.L_x_1963:
[----:B------:R-:W-:-:S05]  /*14be0*/  @!P1 LEA R6, P2, R8, R6, 0x1 ;  /* 0x0000000608069211 */ /* 0x000fca00078408ff */
[----:B------:R-:W-:-:S04]  /*14bf0*/  @!P1 IMAD.X R5, RZ, RZ, R5, P2 ;  /* 0x000000ffff059224 */ /* 0x000fc800010e0605 */
[----:B------:R-:W-:Y:S02]  /*14c00*/  @!P1 IMAD.MOV.U32 R7, RZ, RZ, R5 ;  /* 0x000000ffff079224 */ /* 0x000fe400078e0005 */
[----:B------:R-:W-:Y:S02]  /*14c10*/  IMAD.MOV.U32 R13, RZ, RZ, R0 ;  /* 0x000000ffff0d7224 */ /* 0x000fe400078e0000 */
[C---:B------:R-:W-:Y:S01]  /*14c20*/  VIADD R5, R2.reuse, 0x10 ;  /* 0x0000001002057836 */ /* 0x040fe20000000000 */
[----:B------:R-:W-:Y:S01]  /*14c30*/  @!PT LDS RZ, [RZ] ;  /* 0x00000000fffff984 */ /* 0x000fe20000000800 */
[----:B------:R-:W-:Y:S01]  /*14c40*/  @!PT LDS RZ, [RZ] ;  /* 0x00000000fffff984 */ /* 0x000fe20000000800 */
[----:B------:R-:W-:Y:S01]  /*14c50*/  @!PT LDS RZ, [RZ] ;  /* 0x00000000fffff984 */ /* 0x000fe20000000800 */
[----:B------:R0:W-:Y:S04]  /*14c60*/  @!P1 LDGSTS.E.BYPASS.LTC128B.128 [R10+0x18400], desc[UR46][R6.64], !P0 ;  /* 0x18400000060a9fae */ /* 0x0001e8000c101d6e */
[----:B------:R-:W-:Y:S01]  /*14c70*/  ISETP.GE.AND P1, PT, R5, R3, PT ;  /* 0x000000030500720c */ /* 0x000fe20003f26270 */
[----:B------:R-:W-:-:S02]  /*14c80*/  VIADD R5, R2, 0x20 ;  /* 0x0000002002057836 */ /* 0x000fc40000000000 */
[----:B------:R-:W-:-:S10]  /*14c90*/  IMAD.MOV.U32 R8, RZ, RZ, R14 ;  /* 0x000000ffff087224 */ /* 0x000fd400078e000e */
[----:B0-----:R-:W-:Y:S05]  /*14ca0*/  WARPSYNC.COLLECTIVE R15, `(.L_x_1964) ;  /* 0x000000000f087348 */ /* 0x001fea0003c00000 */
[----:B------:R1:W2:Y:S02]  /*14cb0*/  SHFL.IDX P6, R14, R13, R12, R11 ;  /* 0x0000000c0d0e7389 */ /* 0x0002a400000c000b */
[----:B012---:R-:W-:Y:S01]  /*14cc0*/  ENDCOLLECTIVE ;  /* 0x000000000000791b */ /* 0x007fe20003800000 */
.L_x_1964:
[----:B------:R-:W-:-:S05]  /*14cd0*/  IMAD.SHL.U32 R7, R9, 0x8, RZ ;  /* 0x0000000809077824 */ /* 0x000fca00078e00ff */
[----:B------:R-:W-:Y:S01]  /*14ce0*/  LOP3.LUT R7, R7, 0x38, RZ, 0xc0, !PT ;  /* 0x0000003807077812 */ /* 0x000fe200078ec0ff */
[----:B------:R-:W-:Y:S02]  /*14cf0*/  IMAD.MOV.U32 R13, RZ, RZ, R4 ;  /* 0x000000ffff0d7224 */ /* 0x000fe400078e0004 */
[----:B------:R-:W-:Y:S02]  /*14d00*/  IMAD.MOV.U32 R12, RZ, RZ, 0x2 ;  /* 0x00000002ff0c7424 */ /* 0x000fe400078e00ff */
[----:B------:R-:W-:-:S07]  /*14d10*/  IMAD.MOV.U32 R9, RZ, RZ, R14 ;  /* 0x000000ffff097224 */ /* 0x000fce00078e000e */
[----:B------:R-:W-:Y:S05]  /*14d20*/  WARPSYNC.COLLECTIVE R15, `(.L_x_1965) ;  /* 0x000000000f087348 */ /* 0x000fea0003c00000 */
[----:B------:R0:W1:Y:S02]  /*14d30*/  SHFL.IDX P6, R14, R13, R12, R11 ;  /* 0x0000000c0d0e7389 */ /* 0x00006400000c000b */
[----:B01----:R-:W-:Y:S01]  /*14d40*/  ENDCOLLECTIVE ;  /* 0x000000000000791b */ /* 0x003fe20003800000 */
.L_x_1965:
[----:B------:R-:W-:Y:S02]  /*14d50*/  @!P1 LEA R6, P2, R7, R9, 0x1 ;  /* 0x0000000907069211 */ /* 0x000fe400078408ff */
[----:B------:R-:W0:Y:S03]  /*14d60*/  S2R R9, SR_TID.X ;  /* 0x0000000000097919 */ /* 0x000e260000002100 */
[----:B------:R-:W-:Y:S02]  /*14d70*/  @!P1 IMAD.X R7, RZ, RZ, R8, P2 ;  /* 0x000000ffff079224 */ /* 0x000fe400010e0608 */
[----:B------:R-:W-:-:S03]  /*14d80*/  VIADD R8, R2, 0x60 ;  /* 0x0000006002087836 */ /* 0x000fc60000000000 */
[----:B------:R-:W-:Y:S01]  /*14d90*/  @!PT LDS RZ, [RZ] ;  /* 0x00000000fffff984 */ /* 0x000fe20000000800 */
[----:B------:R-:W-:Y:S01]  /*14da0*/  @!PT LDS RZ, [RZ] ;  /* 0x00000000fffff984 */ /* 0x000fe20000000800 */
[----:B------:R-:W-:Y:S01]  /*14db0*/  @!PT LDS RZ, [RZ] ;  /* 0x00000000fffff984 */ /* 0x000fe20000000800 */
[----:B------:R1:W-:Y:S01]  /*14dc0*/  @!P1 LDGSTS.E.BYPASS.LTC128B.128 [R10+0x18c00], desc[UR46][R6.64], !P0 ;  /* 0x18c00000060a9fae */ /* 0x0003e2000c101d6e */
[----:B------:R-:W-:Y:S01]  /*14dd0*/  IMAD.MOV.U32 R13, RZ, RZ, R0 ;  /* 0x000000ffff0d7224 */ /* 0x000fe200078e0000 */
[----:B------:R-:W-:Y:S01]  /*14de0*/  ISETP.GE.AND P1, PT, R5, R3, PT ;  /* 0x000000030500720c */ /* 0x000fe20003f26270 */
[----:B------:R-:W-:-:S12]  /*14df0*/  IMAD.MOV.U32 R5, RZ, RZ, R14 ;  /* 0x000000ffff057224 */ /* 0x000fd800078e000e */
[----:B01----:R-:W-:Y:S05]  /*14e00*/  WARPSYNC.COLLECTIVE R15, `(.L_x_1966) ;  /* 0x000000000f087348 */ /* 0x003fea0003c00000 */
[----:B------:R2:W3:Y:S02]  /*14e10*/  SHFL.IDX P6, R14, R13, R12, R11 ;  /* 0x0000000c0d0e7389 */ /* 0x0004e400000c000b */
[----:B0123--:R-:W-:Y:S01]  /*14e20*/  ENDCOLLECTIVE ;  /* 0x000000000000791b */ /* 0x00ffe20003800000 */
.L_x_1966:
[----:B------:R-:W-:Y:S02]  /*14e30*/  IMAD.SHL.U32 R9, R9, 0x8, RZ ;  /* 0x0000000809097824 */ /* 0x000fe400078e00ff */
[----:B------:R-:W-:Y:S02]  /*14e40*/  IMAD.MOV.U32 R13, RZ, RZ, R4 ;  /* 0x000000ffff0d7224 */ /* 0x000fe400078e0004 */
[----:B------:R-:W-:Y:S01]  /*14e50*/  IMAD.MOV.U32 R12, RZ, RZ, 0x3 ;  /* 0x00000003ff0c7424 */ /* 0x000fe200078e00ff */
[----:B------:R-:W-:Y:S01]  /*14e60*/  LOP3.LUT R9, R9, 0x38, RZ, 0xc0, !PT ;  /* 0x0000003809097812 */ /* 0x000fe200078ec0ff */
[----:B------:R-:W-:-:S07]  /*14e70*/  IMAD.MOV.U32 R6, RZ, RZ, R14 ;  /* 0x000000ffff067224 */ /* 0x000fce00078e000e */
[----:B------:R-:W-:Y:S05]  /*14e80*/  WARPSYNC.COLLECTIVE R15, `(.L_x_1967) ;  /* 0x000000000f087348 */ /* 0x000fea0003c00000 */
[----:B------:R0:W1:Y:S02]  /*14e90*/  SHFL.IDX P6, R14, R13, R12, R11 ;  /* 0x0000000c0d0e7389 */ /* 0x00006400000c000b */
[----:B01----:R-:W-:Y:S01]  /*14ea0*/  ENDCOLLECTIVE ;  /* 0x000000000000791b */ /* 0x003fe20003800000 */
.L_x_1967:
[----:B------:R-:W-:-:S05]  /*14eb0*/  @!P1 LEA R6, P2, R9, R6, 0x1 ;  /* 0x0000000609069211 */ /* 0x000fca00078408ff */
[----:B------:R-:W-:-:S04]  /*14ec0*/  @!P1 IMAD.X R5, RZ, RZ, R5, P2 ;  /* 0x000000ffff059224 */ /* 0x000fc800010e0605 */
[----:B------:R-:W-:Y:S02]  /*14ed0*/  @!P1 IMAD.MOV.U32 R7, RZ, RZ, R5 ;  /* 0x000000ffff079224 */ /* 0x000fe400078e0005 */
[----:B------:R-:W-:Y:S02]  /*14ee0*/  VIADD R5, R2, 0x30 ;  /* 0x0000003002057836 */ /* 0x000fe40000000000 */
[----:B------:R-:W-:Y:S01]  /*14ef0*/  IMAD.MOV.U32 R13, RZ, RZ, R0 ;  /* 0x000000ffff0d7224 */ /* 0x000fe200078e0000 */
[----:B------:R-:W-:Y:S01]  /*14f00*/  @!PT LDS RZ, [RZ] ;  /* 0x00000000fffff984 */ /* 0x000fe20000000800 */
[----:B------:R-:W-:Y:S01]  /*14f10*/  @!PT LDS RZ, [RZ] ;  /* 0x00000000fffff984 */ /* 0x000fe20000000800 */
[----:B------:R-:W-:Y:S01]  /*14f20*/  @!PT LDS RZ, [RZ] ;  /* 0x00000000fffff984 */ /* 0x000fe20000000800 */
[----:B------:R0:W-:Y:S02]  /*14f30*/  @!P1 LDGSTS.E.BYPASS.LTC128B.128 [R10+0x19400], desc[UR46][R6.64], !P0 ;  /* 0x19400000060a9fae */ /* 0x0001e4000c101d6e */
[----:B------:R-:W-:Y:S01]  /*14f40*/  ISETP.GE.AND P1, PT, R5, R3, PT ;  /* 0x000000030500720c */ /* 0x000fe20003f26270 */
[----:B------:R-:W-:-:S12]  /*14f50*/  IMAD.MOV.U32 R5, RZ, RZ, R14 ;  /* 0x000000ffff057224 */ /* 0x000fd800078e000e */
[----:B0-----:R-:W-:Y:S05]  /*14f60*/  WARPSYNC.COLLECTIVE R15, `(.L_x_1968) ;  /* 0x000000000f087348 */ /* 0x001fea0003c00000 */
[----:B------:R1:W2:Y:S02]  /*14f70*/  SHFL.IDX P6, R14, R13, R12, R11 ;  /* 0x0000000c0d0e7389 */ /* 0x0002a400000c000b */
[----:B012---:R-:W-:Y:S01]  /*14f80*/  ENDCOLLECTIVE ;  /* 0x000000000000791b */ /* 0x007fe20003800000 */
.L_x_1968:
[----:B------:R-:W-:Y:S02]  /*14f90*/  IMAD.MOV.U32 R13, RZ, RZ, R4 ;  /* 0x000000ffff0d7224 */ /* 0x000fe400078e0004 */
[----:B------:R-:W-:Y:S02]  /*14fa0*/  IMAD.MOV.U32 R12, RZ, RZ, 0x4 ;  /* 0x00000004ff0c7424 */ /* 0x000fe400078e00ff */
[----:B------:R-:W-:-:S07]  /*14fb0*/  IMAD.MOV.U32 R6, RZ, RZ, R14 ;  /* 0x000000ffff067224 */ /* 0x000fce00078e000e */
[----:B------:R-:W-:Y:S05]  /*14fc0*/  WARPSYNC.COLLECTIVE R15, `(.L_x_1969) ;  /* 0x000000000f087348 */ /* 0x000fea0003c00000 */
[----:B------:R0:W1:Y:S02]  /*14fd0*/  SHFL.IDX P6, R14, R13, R12, R11 ;  /* 0x0000000c0d0e7389 */ /* 0x00006400000c000b */
[----:B01----:R-:W-:Y:S01]  /*14fe0*/  ENDCOLLECTIVE ;  /* 0x000000000000791b */ /* 0x003fe20003800000 */
.L_x_1969:
        /* <DEDUP_REMOVED lines=14> */
.L_x_1970:
[----:B------:R-:W-:Y:S02]  /*150d0*/  IMAD.MOV.U32 R13, RZ, RZ, R4 ;  /* 0x000000ffff0d7224 */ /* 0x000fe400078e0004 */
[----:B------:R-:W-:Y:S02]  /*150e0*/  IMAD.MOV.U32 R12, RZ, RZ, 0x5 ;  /* 0x00000005ff0c7424 */ /* 0x000fe400078e00ff */
[----:B------:R-:W-:-:S07]  /*150f0*/  IMAD.MOV.U32 R6, RZ, RZ, R14 ;  /* 0x000000ffff067224 */ /* 0x000fce00078e000e */
[----:B------:R-:W-:Y:S05]  /*15100*/  WARPSYNC.COLLECTIVE R15, `(.L_x_1971) ;  /* 0x000000000f087348 */ /* 0x000fea0003c00000 */
[----:B------:R0:W1:Y:S02]  /*15110*/  SHFL.IDX P6, R14, R13, R12, R11 ;  /* 0x0000000c0d0e7389 */ /* 0x00006400000c000b */
[----:B01----:R-:W-:Y:S01]  /*15120*/  ENDCOLLECTIVE ;  /* 0x000000000000791b */ /* 0x003fe20003800000 */
.L_x_1971:
        /* <DEDUP_REMOVED lines=14> */
.L_x_1972:
[----:B------:R-:W-:Y:S02]  /*15210*/  IMAD.MOV.U32 R13, RZ, RZ, R4 ;  /* 0x000000ffff0d7224 */ /* 0x000fe400078e0004 */
[----:B------:R-:W-:Y:S02]  /*15220*/  IMAD.MOV.U32 R12, RZ, RZ, 0x6 ;  /* 0x00000006ff0c7424 */ /* 0x000fe400078e00ff */
[----:B------:R-:W-:-:S07]  /*15230*/  IMAD.MOV.U32 R6, RZ, RZ, R14 ;  /* 0x000000ffff067224 */ /* 0x000fce00078e000e */
[----:B------:R-:W-:Y:S05]  /*15240*/  WARPSYNC.COLLECTIVE R15, `(.L_x_1973) ;  /* 0x000000000f087348 */ /* 0x000fea0003c00000 */
[----:B------:R0:W1:Y:S02]  /*15250*/  SHFL.IDX P6, R14, R13, R12, R11 ;  /* 0x0000000c0d0e7389 */ /* 0x00006400000c000b */
[----:B01----:R-:W-:Y:S01]  /*15260*/  ENDCOLLECTIVE ;  /* 0x000000000000791b */ /* 0x003fe20003800000 */
.L_x_1973:
[----:B------:R-:W-:-:S05]  /*15270*/  @!P1 LEA R6, P2, R9, R6, 0x1 ;  /* 0x0000000609069211 */ /* 0x000fca00078408ff */
[----:B------:R-:W-:-:S04]  /*15280*/  @!P1 IMAD.X R5, RZ, RZ, R5, P2 ;  /* 0x000000ffff059224 */ /* 0x000fc800010e0605 */
[----:B------:R-:W-:Y:S02]  /*15290*/  @!P1 IMAD.MOV.U32 R7, RZ, RZ, R5 ;  /* 0x000000ffff079224 */ /* 0x000fe400078e0005 */
[----:B------:R-:W-:-:S03]  /*152a0*/  IMAD.MOV.U32 R13, RZ, RZ, R0 ;  /* 0x000000ffff0d7224 */ /* 0x000fc600078e0000 */
[----:B------:R-:W-:Y:S01]  /*152b0*/  @!PT LDS RZ, [RZ] ;  /* 0x00000000fffff984 */ /* 0x000fe20000000800 */
[----:B------:R-:W-:Y:S01]  /*152c0*/  @!PT LDS RZ, [RZ] ;  /* 0x00000000fffff984 */ /* 0x000fe20000000800 */
[----:B------:R-:W-:Y:S01]  /*152d0*/  @!PT LDS RZ, [RZ] ;  /* 0x00000000fffff984 */ /* 0x000fe20000000800 */
[----:B------:R0:W-:Y:S01]  /*152e0*/  @!P1 LDGSTS.E.BYPASS.LTC128B.128 [R10+0x1ac00], desc[UR46][R6.64], !P0 ;  /* 0x1ac00000060a9fae */ /* 0x0001e2000c101d6e */
[----:B------:R-:W-:Y:S01]  /*152f0*/  ISETP.GE.AND P1, PT, R8, R3, PT ;  /* 0x000000030800720c */ /* 0x000fe20003f26270 */
[----:B------:R-:W-:-:S12]  /*15300*/  IMAD.MOV.U32 R5, RZ, RZ, R14 ;  /* 0x000000ffff057224 */ /* 0x000fd800078e000e */
[----:B0-----:R-:W-:Y:S05]  /*15310*/  WARPSYNC.COLLECTIVE R15, `(.L_x_1974) ;  /* 0x000000000f087348 */ /* 0x001fea0003c00000 */
[----:B------:R1:W2:Y:S02]  /*15320*/  SHFL.IDX P6, R14, R13, R12, R11 ;  /* 0x0000000c0d0e7389 */ /* 0x0002a400000c000b */
[----:B012---:R-:W-:Y:S01]  /*15330*/  ENDCOLLECTIVE ;  /* 0x000000000000791b */ /* 0x007fe20003800000 */
.L_x_1974:
[----:B------:R-:W-:Y:S02]  /*15340*/  IMAD.MOV.U32 R13, RZ, RZ, R4 ;  /* 0x000000ffff0d7224 */ /* 0x000fe400078e0004 */
[----:B------:R-:W-:Y:S02]  /*15350*/  IMAD.MOV.U32 R12, RZ, RZ, 0x7 ;  /* 0x00000007ff0c7424 */ /* 0x000fe400078e00ff */
[----:B------:R-:W-:-:S07]  /*15360*/  IMAD.MOV.U32 R6, RZ, RZ, R14 ;  /* 0x000000ffff067224 */ /* 0x000fce00078e000e */
[----:B------:R-:W-:Y:S05]  /*15370*/  WARPSYNC.COLLECTIVE R15, `(.L_x_1975) ;  /* 0x000000000f087348 */ /* 0x000fea0003c00000 */
[----:B------:R0:W1:Y:S02]  /*15380*/  SHFL.IDX P6, R14, R13, R12, R11 ;  /* 0x0000000c0d0e7389 */ /* 0x00006400000c000b */
[----:B01----:R-:W-:Y:S01]  /*15390*/  ENDCOLLECTIVE ;  /* 0x000000000000791b */ /* 0x003fe20003800000 */
.L_x_1975:
        /* <DEDUP_REMOVED lines=12> */
.L_x_1976:
[----:B------:R-:W-:Y:S05]  /*15460*/  BRA `(.L_x_1977) ;  /* 0xffffffc4001c7947 */ /* 0x000fea000383ffff */
.L_x_1873:
[----:B-1----:R1:W2:Y:S02]  /*15470*/  SYNCS.PHASECHK.TRANS64.TRYWAIT P0, [R18+URZ+0x22820], R3 ;  /* 0x02282003120075a7 */ /* 0x0022a4000800017f */
[----:B--2---:R-:W-:Y:S05]  /*15480*/  @!P0 NANOSLEEP.SYNCS 0x989680 ;  /* 0x009896800000895d */ /* 0x004fea0003900000 */
[----:B------:R-:W2:Y:S02]  /*15490*/  @!P0 SYNCS.PHASECHK.TRANS64 P0, [R18+URZ+0x22820], R3 ;  /* 0x02282003120085a7 */ /* 0x000ea4000800007f */
[----:B--2---:R-:W-:Y:S05]  /*154a0*/  @!P0 BRA `(.L_x_1873) ;  /* 0xfffffffc00f08947 */ /* 0x004fea000383ffff */
[----:B------:R-:W-:Y:S05]  /*154b0*/  BRA `(.L_x_1978) ;  /* 0xffffffc400847947 */ /* 0x000fea000383ffff */
.L_x_1877:
[----:B-1----:R1:W2:Y:S02]  /*154c0*/  SYNCS.PHASECHK.TRANS64.TRYWAIT P0, [R0+URZ+0x22860], R3 ;  /* 0x02286003000075a7 */ /* 0x0022a4000800017f */
[----:B--2---:R-:W-:Y:S05]  /*154d0*/  @!P0 NANOSLEEP.SYNCS 0x989680 ;  /* 0x009896800000895d */ /* 0x004fea0003900000 */
[----:B------:R-:W2:Y:S02]  /*154e0*/  @!P0 SYNCS.PHASECHK.TRANS64 P0, [R0+URZ+0x22860], R3 ;  /* 0x02286003000085a7 */ /* 0x000ea4000800007f */
[----:B--2---:R-:W-:Y:S05]  /*154f0*/  @!P0 BRA `(.L_x_1877) ;  /* 0xfffffffc00f08947 */ /* 0x004fea000383ffff */
[----:B------:R-:W-:Y:S05]  /*15500*/  BRA `(.L_x_1979) ;  /* 0xffffffc400a47947 */ /* 0x000fea000383ffff */
.L_x_1890:
[----:B-1----:R1:W2:Y:S02]  /*15510*/  SYNCS.PHASECHK.TRANS64.TRYWAIT P0, [R4+URZ+0x22840], R2 ;  /* 0x02284002040075a7 */ /* 0x0022a4000800017f */
[----:B--2---:R-:W-:Y:S05]  /*15520*/  @!P0 NANOSLEEP.SYNCS 0x989680 ;  /* 0x009896800000895d */ /* 0x004fea0003900000 */
[----:B------:R-:W2:Y:S02]  /*15530*/  @!P0 SYNCS.PHASECHK.TRANS64 P0, [R4+URZ+0x22840], R2 ;  /* 0x02284002040085a7 */ /* 0x000ea4000800007f */
[----:B--2---:R-:W-:Y:S05]  /*15540*/  @!P0 BRA `(.L_x_1890) ;  /* 0xfffffffc00f08947 */ /* 0x004fea000383ffff */
[----:B------:R-:W-:Y:S05]  /*15550*/  BRA `(.L_x_1980) ;  /* 0xffffffcc00987947 */ /* 0x000fea000383ffff */
.L_x_1895:
[----:B--2---:R2:W3:Y:S02]  /*15560*/  SYNCS.PHASECHK.TRANS64.TRYWAIT P0, [R4+URZ+0x22860], R2 ;  /* 0x02286002040075a7 */ /* 0x0044e4000800017f */
[----:B---3--:R-:W-:Y:S05]  /*15570*/  @!P0 NANOSLEEP.SYNCS 0x989680 ;  /* 0x009896800000895d */ /* 0x008fea0003900000 */
[----:B------:R-:W3:Y:S02]  /*15580*/  @!P0 SYNCS.PHASECHK.TRANS64 P0, [R4+URZ+0x22860], R2 ;  /* 0x02286002040085a7 */ /* 0x000ee4000800007f */
[----:B---3--:R-:W-:Y:S05]  /*15590*/  @!P0 BRA `(.L_x_1895) ;  /* 0xfffffffc00f08947 */ /* 0x008fea000383ffff */
[----:B------:R-:W-:Y:S05]  /*155a0*/  BRA `(.L_x_1981) ;  /* 0xffffffd000107947 */ /* 0x000fea000383ffff */
.L_x_1907:
[----:B0-----:R0:W1:Y:S02]  /*155b0*/  SYNCS.PHASECHK.TRANS64.TRYWAIT P0, [R4+URZ+0x22840], R2 ;  /* 0x02284002040075a7 */ /* 0x001064000800017f */
[----:B-1----:R-:W-:Y:S05]  /*155c0*/  @!P0 NANOSLEEP.SYNCS 0x989680 ;  /* 0x009896800000895d */ /* 0x002fea0003900000 */
[----:B------:R-:W1:Y:S02]  /*155d0*/  @!P0 SYNCS.PHASECHK.TRANS64 P0, [R4+URZ+0x22840], R2 ;  /* 0x02284002040085a7 */ /* 0x000e64000800007f */
[----:B-1----:R-:W-:Y:S05]  /*155e0*/  @!P0 BRA `(.L_x_1907) ;  /* 0xfffffffc00f08947 */ /* 0x002fea000383ffff */
[----:B------:R-:W-:Y:S05]  /*155f0*/  BRA `(.L_x_1982) ;  /* 0xffffffd400f47947 */ /* 0x000fea000383ffff */
.L_x_1912:
[----:B-1----:R1:W2:Y:S02]  /*15600*/  SYNCS.PHASECHK.TRANS64.TRYWAIT P0, [R4+URZ+0x22860], R2 ;  /* 0x02286002040075a7 */ /* 0x0022a4000800017f */
[----:B--2---:R-:W-:Y:S05]  /*15610*/  @!P0 NANOSLEEP.SYNCS 0x989680 ;  /* 0x009896800000895d */ /* 0x004fea0003900000 */
[----:B------:R-:W2:Y:S02]  /*15620*/  @!P0 SYNCS.PHASECHK.TRANS64 P0, [R4+URZ+0x22860], R2 ;  /* 0x02286002040085a7 */ /* 0x000ea4000800007f */
[----:B--2---:R-:W-:Y:S05]  /*15630*/  @!P0 BRA `(.L_x_1912) ;  /* 0xfffffffc00f08947 */ /* 0x004fea000383ffff */
[----:B------:R-:W-:Y:S05]  /*15640*/  BRA `(.L_x_1983) ;  /* 0xffffffd8006c7947 */ /* 0x000fea000383ffff */
.L_x_1923:
[----:B-1----:R1:W2:Y:S02]  /*15650*/  SYNCS.PHASECHK.TRANS64.TRYWAIT P0, [R4+URZ+0x22840], R2 ;  /* 0x02284002040075a7 */ /* 0x0022a4000800017f */
[----:B--2---:R-:W-:Y:S05]  /*15660*/  @!P0 NANOSLEEP.SYNCS 0x989680 ;  /* 0x009896800000895d */ /* 0x004fea0003900000 */
[----:B------:R-:W2:Y:S02]  /*15670*/  @!P0 SYNCS.PHASECHK.TRANS64 P0, [R4+URZ+0x22840], R2 ;  /* 0x02284002040085a7 */ /* 0x000ea4000800007f */
[----:B--2---:R-:W-:Y:S05]  /*15680*/  @!P0 BRA `(.L_x_1923) ;  /* 0xfffffffc00f08947 */ /* 0x004fea000383ffff */
[----:B------:R-:W-:Y:S05]  /*15690*/  BRA `(.L_x_1984) ;  /* 0xffffffe000347947 */ /* 0x000fea000383ffff */
.L_x_1928:
[----:B0-----:R0:W2:Y:S02]  /*156a0*/  SYNCS.PHASECHK.TRANS64.TRYWAIT P0, [R4+URZ+0x22860], R2 ;  /* 0x02286002040075a7 */ /* 0x0010a4000800017f */
[----:B--2---:R-:W-:Y:S05]  /*156b0*/  @!P0 NANOSLEEP.SYNCS 0x989680 ;  /* 0x009896800000895d */ /* 0x004fea0003900000 */
[----:B------:R-:W2:Y:S02]  /*156c0*/  @!P0 SYNCS.PHASECHK.TRANS64 P0, [R4+URZ+0x22860], R2 ;  /* 0x02286002040085a7 */ /* 0x000ea4000800007f */
[----:B--2---:R-:W-:Y:S05]  /*156d0*/  @!P0 BRA `(.L_x_1928) ;  /* 0xfffffffc00f08947 */ /* 0x004fea000383ffff */
[----:B------:R-:W-:Y:S05]  /*156e0*/  BRA `(.L_x_1985) ;  /* 0xffffffe000ac7947 */ /* 0x000fea000383ffff */
.L_x_1940:
[----:B------:R-:W-:Y:S01]  /*156f0*/  BSSY B0, `(.L_x_1986) ;  /* 0x0000008000007945 */ /* 0x000fe20003800000 */
[----:B-----5:R-:W-:Y:S02]  /*15700*/  IMAD.MOV.U32 R13, RZ, RZ, R2 ;  /* 0x000000ffff0d7224 */ /* 0x020fe400078e0002 */
[----:B------:R-:W-:Y:S02]  /*15710*/  IMAD.MOV.U32 R12, RZ, RZ, RZ ;  /* 0x000000ffff0c7224 */ /* 0x000fe400078e00ff */
[----:B------:R-:W-:Y:S02]  /*15720*/  IMAD.MOV.U32 R11, RZ, RZ, 0x1f ;  /* 0x0000001fff0b7424 */ /* 0x000fe400078e00ff */
[----:B------:R-:W-:-:S07]  /*15730*/  IMAD.MOV.U32 R15, RZ, RZ, -0x1 ;  /* 0xffffffffff0f7424 */ /* 0x000fce00078e00ff */
[----:B01-34-:R-:W-:Y:S05]  /*15740*/  WARPSYNC.COLLECTIVE R15, `(.L_x_1987) ;  /* 0x000000000f087348 */ /* 0x01bfea0003c00000 */
[----:B------:R2:W0:Y:S02]  /*15750*/  SHFL.IDX P6, R14, R13, R12, R11 ;  /* 0x0000000c0d0e7389 */ /* 0x00042400000c000b */
[----:B01234-:R-:W-:Y:S01]  /*15760*/  ENDCOLLECTIVE ;  /* 0x000000000000791b */ /* 0x01ffe20003800000 */
.L_x_1987:
[----:B------:R-:W-:Y:S05]  /*15770*/  BSYNC B0 ;  /* 0x0000000000007941 */ /* 0x000fea0003800000 */
.L_x_1986:
[----:B------:R-:W-:Y:S05]  /*15780*/  BRA `(.L_x_1988) ;  /* 0xffffffe800787947 */ /* 0x000fea000383ffff */
.L_x_1943:
[----:B0-----:R0:W1:Y:S02]  /*15790*/  SYNCS.PHASECHK.TRANS64.TRYWAIT P0, [R0+URZ+0x22820], R3 ;  /* 0x02282003000075a7 */ /* 0x001064000800017f */
[----:B-1----:R-:W-:Y:S05]  /*157a0*/  @!P0 NANOSLEEP.SYNCS 0x989680 ;  /* 0x009896800000895d */ /* 0x002fea0003900000 */
[----:B------:R-:W1:Y:S02]  /*157b0*/  @!P0 SYNCS.PHASECHK.TRANS64 P0, [R0+URZ+0x22820], R3 ;  /* 0x02282003000085a7 */ /* 0x000e64000800007f */
[----:B-1----:R-:W-:Y:S05]  /*157c0*/  @!P0 BRA `(.L_x_1943) ;  /* 0xfffffffc00f08947 */ /* 0x002fea000383ffff */
[----:B------:R-:W-:Y:S05]  /*157d0*/  BRA `(.L_x_1989) ;  /* 0xffffffe800c47947 */ /* 0x000fea000383ffff */
.L_x_1944:
        /* <DEDUP_REMOVED lines=8> */
[----:B0-----:R-:W-:Y:S05]  /*15860*/  WARPSYNC.COLLECTIVE R15, `(.L_x_1991) ;  /* 0x000000000f087348 */ /* 0x001fea0003c00000 */
[----:B------:R1:W2:Y:S02]  /*15870*/  SHFL.IDX P6, R14, R13, R12, R11 ;  /* 0x0000000c0d0e7389 */ /* 0x0002a400000c000b */
[----:B012---:R-:W-:Y:S01]  /*15880*/  ENDCOLLECTIVE ;  /* 0x000000000000791b */ /* 0x007fe20003800000 */
.L_x_1991:
[----:B------:R-:W-:Y:S05]  /*15890*/  BSYNC B0 ;  /* 0x0000000000007941 */ /* 0x000fea0003800000 */
.L_x_1990:
[----:B------:R-:W-:Y:S05]  /*158a0*/  BRA `(.L_x_1992) ;  /* 0xffffffe800ac7947 */ /* 0x000fea000383ffff */
.L_x_1947:
[----:B------:R-:W-:Y:S01]  /*158b0*/  BSSY B1, `(.L_x_1993) ;  /* 0x0000006000017945 */ /* 0x000fe20003800000 */
[----:B------:R-:W-:-:S07]  /*158c0*/  IMAD.MOV.U32 R15, RZ, RZ, -0x1 ;  /* 0xffffffffff0f7424 */ /* 0x000fce00078e00ff */
[----:B01----:R-:W-:Y:S05]  /*158d0*/  WARPSYNC.COLLECTIVE R15, `(.L_x_1994) ;  /* 0x000000000f0c7348 */ /* 0x003fea0003c00000 */
[----:B------:R-:W-:Y:S02]  /*158e0*/  ELECT P6, UR62, PT ;  /* 0x00000000003e782f */ /* 0x000fe400038c0000 */
[----:B------:R-:W-:Y:S01]  /*158f0*/  MOV R14, UR62 ;  /* 0x0000003e000e7c02 */ /* 0x000fe20008000f00 */
[----:B01----:R-:W-:Y:S10]  /*15900*/  ENDCOLLECTIVE ;  /* 0x000000000000791b */ /* 0x003ff40003800000 */
.L_x_1994:
[----:B------:R-:W-:Y:S05]  /*15910*/  BSYNC B1 ;  /* 0x0000000000017941 */ /* 0x000fea0003800000 */
.L_x_1993:
[----:B------:R-:W-:Y:S05]  /*15920*/  BRA `(.L_x_1995) ;  /* 0xffffffe800a47947 */ /* 0x000fea000383ffff */
.L_x_1949:
[----:B0-----:R0:W1:Y:S02]  /*15930*/  SYNCS.PHASECHK.TRANS64.TRYWAIT P0, [R6+URZ], R5 ;  /* 0x00000005060075a7 */ /* 0x001064000800017f */
[----:B-1----:R-:W-:Y:S05]  /*15940*/  @!P0 NANOSLEEP.SYNCS 0x989680 ;  /* 0x009896800000895d */ /* 0x002fea0003900000 */
[----:B------:R-:W1:Y:S02]  /*15950*/  @!P0 SYNCS.PHASECHK.TRANS64 P0, [R6+URZ], R5 ;  /* 0x00000005060085a7 */ /* 0x000e64000800007f */
[----:B-1----:R-:W-:Y:S05]  /*15960*/  @!P0 BRA `(.L_x_1949) ;  /* 0xfffffffc00f08947 */ /* 0x002fea000383ffff */
[----:B------:R-:W-:Y:S05]  /*15970*/  BRA `(.L_x_1996) ;  /* 0xffffffe800dc7947 */ /* 0x000fea000383ffff */
.L_x_1950:
[----:B-1----:R1:W2:Y:S02]  /*15980*/  SYNCS.PHASECHK.TRANS64.TRYWAIT P0, [R7+URZ], R2 ;  /* 0x00000002070075a7 */ /* 0x0022a4000800017f */
[----:B--2---:R-:W-:Y:S05]  /*15990*/  @!P0 NANOSLEEP.SYNCS 0x989680 ;  /* 0x009896800000895d */ /* 0x004fea0003900000 */
[----:B------:R-:W2:Y:S02]  /*159a0*/  @!P0 SYNCS.PHASECHK.TRANS64 P0, [R7+URZ], R2 ;  /* 0x00000002070085a7 */ /* 0x000ea4000800007f */
[----:B--2---:R-:W-:Y:S05]  /*159b0*/  @!P0 BRA `(.L_x_1950) ;  /* 0xfffffffc00f08947 */ /* 0x004fea000383ffff */
[----:B------:R-:W-:Y:S05]  /*159c0*/  BRA `(.L_x_1997) ;  /* 0xffffffe800d07947 */ /* 0x000fea000383ffff */
.L_x_1952:
[----:B--2---:R2:W3:Y:S02]  /*159d0*/  SYNCS.PHASECHK.TRANS64.TRYWAIT P0, [R4+URZ], R5 ;  /* 0x00000005040075a7 */ /* 0x0044e4000800017f */
[----:B---3--:R-:W-:Y:S05]  /*159e0*/  @!P0 NANOSLEEP.SYNCS 0x989680 ;  /* 0x009896800000895d */ /* 0x008fea0003900000 */
[----:B------:R-:W3:Y:S02]  /*159f0*/  @!P0 SYNCS.PHASECHK.TRANS64 P0, [R4+URZ], R5 ;  /* 0x00000005040085a7 */ /* 0x000ee4000800007f */
[----:B---3--:R-:W-:Y:S05]  /*15a00*/  @!P0 BRA `(.L_x_1952) ;  /* 0xfffffffc00f08947 */ /* 0x008fea000383ffff */
[----:B------:R-:W-:Y:S05]  /*15a10*/  BRA `(.L_x_1998) ;  /* 0xffffffe800d47947 */ /* 0x000fea000383ffff */
.L_x_1999:
        /* <DEDUP_REMOVED lines=14> */
.L_x_6040:


//--------------------- .text._ZN7cutlass13device_kernelIN5flash11enable_sm90INS1_16FlashAttnFwdSm90INS1_25CollectiveMainloopFwdSm90ILi2EN4cute5tupleIJNS5_1CILi1EEES8_S8_EEENS6_IJNS7_ILi128EEENS7_ILi96EEENS7_ILi64EEEEEELi256ENS_6half_tEfNS_4arch4Sm90ELb0ELb1ELb0ELb0ELb0ELb0ELb1ELb1ELb0ELb1ELb0ELb0EEENS1_21CollectiveEpilogueFwdINS6_IJSA_NS7_ILi256EEESB_EEES9_SE_SG_Li256ELb0ELb1ELb0ELb0EEENS1_30DynamicPersistentTileSchedulerILi256ELi128ELb0ELb1ELb1EEEEEEEEEvNT_6ParamsE --------------------------
	.section	.text._ZN7cutlass13device_kernelIN5flash11enable_sm90INS1_16FlashAttnFwdSm90INS1_25CollectiveMainloopFwdSm90ILi2EN4cute5tupleIJNS5_1CILi1EEES8_S8_EEENS6_IJNS7_ILi128EEENS7_ILi96EEENS7_ILi64EEEEEELi256ENS_6half_tEfNS_4arch4Sm90ELb0ELb1ELb0ELb0ELb0ELb0ELb1ELb1ELb0ELb1ELb0ELb0EEENS1_21CollectiveEpilogueFwdINS6_IJSA_NS7_ILi256EEESB_EEES9_SE_SG_Li256ELb0ELb1ELb0ELb0EEENS1_30DynamicPersistentTileSchedulerILi256ELi128ELb0ELb1ELb1EEEEEEEEEvNT_6ParamsE,"ax",@progbits
	.align	128
.text._ZN7cutlass13device_kernelIN5flash11enable_sm90INS1_16FlashAttnFwdSm90INS1_25CollectiveMainloopFwdSm90ILi2EN4cute5tupleIJNS5_1CILi1EEES8_S8_EEENS6_IJNS7_ILi128EEENS7_ILi96EEENS7_ILi64EEEEEELi256ENS_6half_tEfNS_4arch4Sm90ELb0ELb1ELb0ELb0ELb0ELb0ELb1ELb1ELb0ELb1ELb0ELb0EEENS1_21CollectiveEpilogueFwdINS6_IJSA_NS7_ILi256EEESB_EEES9_SE_SG_Li256ELb0ELb1ELb0ELb0EEENS1_30DynamicPersistentTileSchedulerILi256ELi128ELb0ELb1ELb1EEEEEEEEEvNT_6ParamsE:
        .type           _ZN7cutlass13device_kernelIN5flash11enable_sm90INS1_16FlashAttnFwdSm90INS1_25CollectiveMainloopFwdSm90ILi2EN4cute5tupleIJNS5_1CILi1EEES8_S8_EEENS6_IJNS7_ILi128EEENS7_ILi96EEENS7_ILi64EEEEEELi256ENS_6half_tEfNS_4arch4Sm90ELb0ELb1ELb0ELb0ELb0ELb0ELb1ELb1ELb0ELb1ELb0ELb0EEENS1_21CollectiveEpilogueFwdINS6_IJSA_NS7_ILi256EEESB_EEES9_SE_SG_Li256ELb0ELb1ELb0ELb0EEENS1_30DynamicPersistentTileSchedulerILi256ELi128ELb0ELb1ELb1EEEEEEEEEvNT_6ParamsE,@function
        .size           _ZN7cutlass13device_kernelIN5flash11enable_sm90INS1_16FlashAttnFwdSm90INS1_25CollectiveMainloopFwdSm90ILi2EN4cute5tupleIJNS5_1CILi1EEES8_S8_EEENS6_IJNS7_ILi128EEENS7_ILi96EEENS7_ILi64EEEEEELi256ENS_6half_tEfNS_4arch4Sm90ELb0ELb1ELb0ELb0ELb0ELb0ELb1ELb1ELb0ELb1ELb0ELb0EEENS1_21CollectiveEpilogueFwdINS6_IJSA_NS7_ILi256EEESB_EEES9_SE_SG_Li256ELb0ELb1ELb0ELb0EEENS1_30DynamicPersistentTileSchedulerILi256ELi128ELb0ELb1ELb1EEEEEEEEEvNT_6ParamsE,(.L_x_6041 - _ZN7cutlass13device_kernelIN5flash11enable_sm90INS1_16FlashAttnFwdSm90INS1_25CollectiveMainloopFwdSm90ILi2EN4cute5tupleIJNS5_1CILi1EEES8_S8_EEENS6_IJNS7_ILi128EEENS7_ILi96EEENS7_ILi64EEEEEELi256ENS_6half_tEfNS_4arch4Sm90ELb0ELb1ELb0ELb0ELb0ELb0ELb1ELb1ELb0ELb1ELb0ELb0EEENS1_21CollectiveEpilogueFwdINS6_IJSA_NS7_ILi256EEESB_EEES9_SE_SG_Li256ELb0ELb1ELb0ELb0EEENS1_30DynamicPersistentTileSchedulerILi256ELi128ELb0ELb1ELb1EEEEEEEEEvNT_6ParamsE)
        .other          _ZN7cutlass13device_kernelIN5flash11enable_sm90INS1_16FlashAttnFwdSm90INS1_25CollectiveMainloopFwdSm90ILi2EN4cute5tupleIJNS5_1CILi1EEES8_S8_EEENS6_IJNS7_ILi128EEENS7_ILi96EEENS7_ILi64EEEEEELi256ENS_6half_tEfNS_4arch4Sm90ELb0ELb1ELb0ELb0ELb0ELb0ELb1ELb1ELb0ELb1ELb0ELb0EEENS1_21CollectiveEpilogueFwdINS6_IJSA_NS7_ILi256EEESB_EEES9_SE_SG_Li256ELb0ELb1ELb0ELb0EEENS1_30DynamicPersistentTileSchedulerILi256ELi128ELb0ELb1ELb1EEEEEEEEEvNT_6ParamsE,@"STO_CUDA_ENTRY STV_DEFAULT"
_ZN7cutlass13device_kernelIN5flash11enable_sm90INS1_16FlashAttnFwdSm90INS1_25CollectiveMainloopFwdSm90ILi2EN4cute5tupleIJNS5_1CILi1EEES8_S8_EEENS6_IJNS7_ILi128EEENS7_ILi96EEENS7_ILi64EEEEEELi256ENS_6half_tEfNS_4arch4Sm90ELb0ELb1ELb0ELb0ELb0ELb0ELb1ELb1ELb0ELb1ELb0ELb0EEENS1_21CollectiveEpilogueFwdINS6_IJSA_NS7_ILi256EEESB_EEES9_SE_SG_Li256ELb0ELb1ELb0ELb0EEENS1_30DynamicPersistentTileSchedulerILi256ELi128ELb0ELb1ELb1EEEEEEEEEvNT_6ParamsE:
[----:B------:R-:W0:Y:S02]  /*0000*/  LDC R1, c[0x0][0x28] ;  /* 0x00000a00ff017b82 */ /* 0x000e240000000800 */
[----:B0-----:R-:W-:Y:S01]  /*0010*/  VIADD R1, R1, 0xfffffb50 ;  /* 0xfffffb5001017836 */ /* 0x001fe20000000000 */
[----:B------:R-:W0:Y:S01]  /*0020*/  S2R R3, SR_TID.X ;  /* 0x0000000000037919 */ /* 0x000e220000002100 */
[----:B------:R-:W-:Y:S01]  /*0030*/  ELECT P0, URZ, PT ;  /* 0x00000000003f782f */ /* 0x000fe20003800000 */
[----:B------:R-:W-:Y:S01]  /*0040*/  BSSY B0, `(.L_x_2000) ;  /* 0x0000012000007945 */ /* 0x000fe20003800000 */
[----:B------:R-:W-:Y:S02]  /*0050*/  ULDC UR4, c[0x0][0x20] ;  /* 0x0000080000047ab9 */ /* 0x000fe40000000800 */
[----:B------:R-:W-:Y:S01]  /*0060*/  IADD3 R16, P1, R1, UR4, RZ ;  /* 0x0000000401107c10 */ /* 0x000fe2000ff3e0ff */
[----:B------:R-:W-:-:S04]  /*0070*/  ULDC UR4, c[0x0][0x24] ;  /* 0x0000090000047ab9 */ /* 0x000fc80000000800 */
[----:B------:R-:W-:Y:S01]  /*0080*/  IMAD.X R17, RZ, RZ, UR4, P1 ;  /* 0x00000004ff117e24 */ /* 0x000fe200088e06ff */
        /* <DEDUP_REMOVED lines=13> */
.L_x_2001:
[----:B------:R-:W-:Y:S05]  /*0160*/  BSYNC B0 ;  /* 0x0000000000007941 */ /* 0x000fea0003800000 */
.L_x_2000:
        /* <DEDUP_REMOVED lines=43> */
.L_x_2002:
        /* <DEDUP_REMOVED lines=22> */
.L_x_2003:
        /* <DEDUP_REMOVED lines=18> */
.L_x_2004:
        /* <DEDUP_REMOVED lines=22> */
.L_x_2005:
        /* <DEDUP_REMOVED lines=22> */
.L_x_2006:
[----:B------:R-:W-:Y:S01]  /*0960*/  IADD3 R2, P0, R16, 0x70, RZ ;  /* 0x0000007010027810 */ /* 0x000fe20007f1e0ff */
[----:B------:R-:W-:Y:S01]  /*0970*/  UMOV UR41, 0x1 ;  /* 0x0000000100297882 */ /* 0x000fe20000000000 */
[----:B------:R-:W-:Y:S01]  /*0980*/  PLOP3.LUT P1, PT, PT, PT, UP0, 0x80, 0x0 ;  /* 0x000000000000781c */ /* 0x000fe20003f2f008 */
[----:B------:R-:W-:Y:S01]  /*0990*/  NOP ;  /* 0x0000000000007918 */ /* 0x000fe20000000000 */
[----:B------:R-:W-:Y:S01]  /*09a0*/  USEL UR41, UR41, 0x2, !UP0 ;  /* 0x0000000229297887 */ /* 0x000fe2000c000000 */
[----:B------:R4:W-:Y:S01]  /*09b0*/  STL [R1+0x464], R2 ;  /* 0x0004640201007387 */ /* 0x0009e20000100800 */
[----:B------:R-:W-:Y:S01]  /*09c0*/  ULDC.64 UR48, c[0x0][0x208] ;  /* 0x0000820000307ab9 */ /* 0x000fe20000000a00 */
[----:B------:R-:W-:Y:S02]  /*09d0*/  IMAD.MOV.U32 R22, RZ, RZ, R16 ;  /* 0x000000ffff167224 */ /* 0x000fe400078e0010 */
[--C-:B------:R-:W-:Y:S02]  /*09e0*/  IMAD.MOV.U32 R23, RZ, RZ, R17.reuse ;  /* 0x000000ffff177224 */ /* 0x100fe400078e0011 */
[----:B----4-:R-:W-:-:S05]  /*09f0*/  IMAD.X R2, RZ, RZ, R17, P0 ;  /* 0x000000ffff027224 */ /* 0x010fca00000e0611 */
[----:B------:R4:W-:Y:S01]  /*0a00*/  STL [R1+0x460], R2 ;  /* 0x0004600201007387 */ /* 0x0009e20000100800 */
[----:B0123--:R-:W-:Y:S06]  /*0a10*/  BAR.SYNC.DEFER_BLOCKING 0x0 ;  /* 0x0000000000007b1d */ /* 0x00ffec0000010000 */
[----:B------:R-:W-:Y:S05]  /*0a20*/  @!P1 BRA `(.L_x_2007) ;  /* 0x0000020800f49947 */ /* 0x000fea0003800000 */
.L_x_2008:
[----:B------:R-:W-:-:S08]  /*0a30*/  NOP ;  /* 0x0000000000007918 */ /* 0x000fd00000000000 */
[----:B------:R-:W0:Y:S02]  /*0a40*/  USETMAXREG.TRY_ALLOC.CTAPOOL UP0, 0xf0 ;  /* 0x000000f0000079c8 */ /* 0x000e240008000600 */
[----:B0-----:R-:W-:-:S13]  /*0a50*/  PLOP3.LUT P0, PT, PT, PT, UP0, 0x80, 0x0 ;  /* 0x000000000000781c */ /* 0x001fda0003f0f008 */
[----:B------:R-:W-:Y:S05]  /*0a60*/  @!P0 BRA `(.L_x_2008) ;  /* 0xfffffffc00f08947 */ /* 0x000fea000383ffff */
[----:B------:R-:W0:Y:S08]  /*0a70*/  S2UR UR5, SR_CTAID.X ;  /* 0x00000000000579c3 */ /* 0x000e300000002500 */
[----:B------:R-:W-:Y:S08]  /*0a80*/  BAR.ARV 0x4, 0x180 ;  /* 0x0106000000007b1d */ /* 0x000ff00000002000 */
[----:B------:R-:W-:Y:S08]  /*0a90*/  BAR.ARV 0x8, 0x180 ;  /* 0x0206000000007b1d */ /* 0x000ff00000002000 */
[----:B------:R-:W0:Y:S01]  /*0aa0*/  LDC R0, c[0x0][0xd38] ;  /* 0x00034e00ff007b82 */ /* 0x000e220000000800 */
[----:B------:R-:W-:Y:S01]  /*0ab0*/  ISETP.NE.AND P0, PT, R14, 0x1, PT ;  /* 0x000000010e00780c */ /* 0x000fe20003f05270 */
[----:B------:R1:W-:-:S12]  /*0ac0*/  STL.64 [R1+0x210], RZ ;  /* 0x000210ff01007387 */ /* 0x0003d80000100a00 */
[----:B------:R-:W-:Y:S06]  /*0ad0*/  @!P0 BAR.ARV 0x9, 0x100 ;  /* 0x0244000000008b1d */ /* 0x000fec0000002000 */
[C---:B------:R-:W-:Y:S02]  /*0ae0*/  IADD3 R214, P1, R16.reuse, 0x210, RZ ;  /* 0x0000021010d67810 */ /* 0x040fe40007f3e0ff */
[----:B------:R-:W-:Y:S01]  /*0af0*/  IADD3 R224, P2, R16, 0x21c, RZ ;  /* 0x0000021c10e07810 */ /* 0x000fe20007f5e0ff */
[----:B------:R1:W-:Y:S01]  /*0b00*/  STL [R1+0x218], RZ ;  /* 0x000218ff01007387 */ /* 0x0003e20000100800 */
[----:B0-----:R-:W-:Y:S01]  /*0b10*/  ISETP.LE.AND P0, PT, R0, UR5, PT ;  /* 0x0000000500007c0c */ /* 0x001fe2000bf03270 */
[----:B------:R-:W-:-:S02]  /*0b20*/  IMAD.X R213, RZ, RZ, R17, P1 ;  /* 0x000000ffffd57224 */ /* 0x000fc400008e0611 */
[----:B------:R1:W-:Y:S01]  /*0b30*/  STL [R1+0x21c], RZ ;  /* 0x00021cff01007387 */ /* 0x0003e20000100800 */
[----:B------:R-:W-:-:S09]  /*0b40*/  IMAD.X R223, RZ, RZ, R17, P2 ;  /* 0x000000ffffdf7224 */ /* 0x000fd200010e0611 */
[----:B-1----:R-:W-:Y:S05]  /*0b50*/  @P0 EXIT ;  /* 0x000000000000094d */ /* 0x002fea0003800000 */
[----:B----4-:R-:W0:Y:S01]  /*0b60*/  S2R R2, SR_TID.X ;  /* 0x0000000000027919 */ /* 0x010e220000002100 */
[----:B------:R-:W1:Y:S01]  /*0b70*/  S2UR UR6, SR_CgaCtaId ;  /* 0x00000000000679c3 */ /* 0x000e620000008800 */
[----:B------:R-:W-:Y:S01]  /*0b80*/  UMOV UR44, 0x400 ;  /* 0x00000400002c7882 */ /* 0x000fe20000000000 */
[----:B------:R-:W-:Y:S01]  /*0b90*/  IMAD.MOV.U32 R189, RZ, RZ, 0x2 ;  /* 0x00000002ffbd7424 */ /* 0x000fe200078e00ff */
[C---:B------:R-:W-:Y:S01]  /*0ba0*/  IADD3 R208, -R14.reuse, 0xb, RZ ;  /* 0x0000000b0ed07810 */ /* 0x040fe20007ffe1ff */
[----:B------:R-:W-:-:S04]  /*0bb0*/  VIADD R209, R14, 0x8 ;  /* 0x000000080ed17836 */ /* 0x000fc80000000000 */
[----:B------:R-:W2:Y:S01]  /*0bc0*/  S2UR UR4, SR_SWINHI ;  /* 0x00000000000479c3 */ /* 0x000ea20000002f00 */
[----:B-1----:R-:W-:Y:S01]  /*0bd0*/  ULEA UR44, UR6, UR44, 0x18 ;  /* 0x0000002c062c7291 */ /* 0x002fe2000f8ec03f */
[----:B0-----:R-:W-:-:S06]  /*0be0*/  VIADD R206, R2, 0xffffff80 ;  /* 0xffffff8002ce7836 */ /* 0x001fcc0000000000 */
[----:B------:R-:W-:Y:S01]  /*0bf0*/  UMOV UR36, UR44 ;  /* 0x0000002c00247c82 */ /* 0x000fe20008000000 */
[----:B--2---:R-:W-:Y:S01]  /*0c00*/  UMOV UR37, UR4 ;  /* 0x0000000400257c82 */ /* 0x004fe20008000000 */
[----:B------:R-:W-:Y:S01]  /*0c10*/  UMOV UR4, UR5 ;  /* 0x0000000500047c82 */ /* 0x000fe20008000000 */
[----:B------:R-:W-:-:S04]  /*0c20*/  SHF.R.S32.HI R15, RZ, 0x1f, R206 ;  /* 0x0000001fff0f7819 */ /* 0x000fc800000114ce */
[CC--:B------:R-:W-:Y:S02]  /*0c30*/  LEA.HI R2, R15.reuse, R206.reuse, RZ, 0x4 ;  /* 0x000000ce0f027211 */ /* 0x0c0fe400078f20ff */
[CC--:B------:R-:W-:Y:S02]  /*0c40*/  LEA.HI R0, R15.reuse, R206.reuse, RZ, 0x5 ;  /* 0x000000ce0f007211 */ /* 0x0c0fe400078f28ff */
[----:B------:R-:W-:Y:S02]  /*0c50*/  SHF.R.S32.HI R5, RZ, 0x4, R2 ;  /* 0x00000004ff057819 */ /* 0x000fe40000011402 */
[----:B------:R-:W-:Y:S01]  /*0c60*/  LOP3.LUT R3, R2, 0x3fffff0, RZ, 0xc0, !PT ;  /* 0x03fffff002037812 */ /* 0x000fe200078ec0ff */
[----:B------:R-:W-:Y:S01]  /*0c70*/  IMAD.SHL.U32 R6, R0, 0x20, RZ ;  /* 0x0000002000067824 */ /* 0x000fe200078e00ff */
[----:B------:R-:W-:Y:S02]  /*0c80*/  LEA.HI R0, R15, R206, RZ, 0x7 ;  /* 0x000000ce0f007211 */ /* 0x000fe400078f38ff */
[----:B------:R-:W-:Y:S01]  /*0c90*/  LEA.HI R4, R2, R5, RZ, 0x1 ;  /* 0x0000000502047211 */ /* 0x000fe200078f08ff */
[----:B------:R-:W-:Y:S01]  /*0ca0*/  IMAD.IADD R2, R206, 0x1, -R3 ;  /* 0x00000001ce027824 */ /* 0x000fe200078e0a03 */
[----:B------:R-:W-:-:S02]  /*0cb0*/  LOP3.LUT R3, R0, 0xffffff80, RZ, 0xc0, !PT ;  /* 0xffffff8000037812 */ /* 0x000fc400078ec0ff */
[----:B------:R-:W-:Y:S02]  /*0cc0*/  LOP3.LUT R7, R6, 0xfffffc00, RZ, 0xc0, !PT ;  /* 0xfffffc0006077812 */ /* 0x000fe400078ec0ff */
[----:B------:R-:W-:Y:S01]  /*0cd0*/  LOP3.LUT R4, R4, 0x1ffffffe, RZ, 0xc0, !PT ;  /* 0x1ffffffe04047812 */ /* 0x000fe200078ec0ff */
[----:B------:R-:W-:Y:S01]  /*0ce0*/  IMAD.IADD R212, R206, 0x1, -R3 ;  /* 0x00000001ced47824 */ /* 0x000fe200078e0a03 */
[----:B------:R-:W-:Y:S01]  /*0cf0*/  SHF.R.S32.HI R227, RZ, 0x7, R0 ;  /* 0x00000007ffe37819 */ /* 0x000fe20000011400 */
[----:B------:R-:W-:Y:S01]  /*0d00*/  IMAD R7, R2, 0x40, R7 ;  /* 0x0000004002077824 */ /* 0x000fe200078e0207 */
[----:B------:R-:W-:Y:S01]  /*0d10*/  LEA.HI R2, R15, R206, RZ, 0x2 ;  /* 0x000000ce0f027211 */ /* 0x000fe200078f10ff */
[----:B------:R-:W-:Y:S01]  /*0d20*/  IMAD.IADD R4, R5, 0x1, -R4 ;  /* 0x0000000105047824 */ /* 0x000fe200078e0a04 */
[----:B------:R-:W-:Y:S02]  /*0d30*/  SHF.R.S32.HI R3, RZ, 0x1f, R212 ;  /* 0x0000001fff037819 */ /* 0x000fe400000114d4 */
[----:B------:R-:W-:Y:S01]  /*0d40*/  LOP3.LUT R5, R2, 0xfffffffc, RZ, 0xc0, !PT ;  /* 0xfffffffc02057812 */ /* 0x000fe200078ec0ff */
[----:B------:R-:W-:Y:S01]  /*0d50*/  IMAD R4, R4, 0x8, R7 ;  /* 0x0000000804047824 */ /* 0x000fe200078e0207 */
[----:B------:R-:W-:-:S02]  /*0d60*/  LEA.HI R19, R3, R212, RZ, 0x2 ;  /* 0x000000d403137211 */ /* 0x000fc400078f10ff */
[----:B------:R-:W-:Y:S01]  /*0d70*/  LEA.HI R3, R3, R212, RZ, 0x5 ;  /* 0x000000d403037211 */ /* 0x000fe200078f28ff */
[----:B------:R-:W-:Y:S01]  /*0d80*/  IMAD.IADD R6, R206, 0x1, -R5 ;  /* 0x00000001ce067824 */ /* 0x000fe200078e0a05 */
[--C-:B------:R-:W-:Y:S01]  /*0d90*/  SHF.R.S32.HI R2, RZ, 0x2, R19.reuse ;  /* 0x00000002ff027819 */ /* 0x100fe20000011413 */
[----:B------:R-:W-:Y:S01]  /*0da0*/  IMAD.WIDE R188, R4, R189, UR36 ;  /* 0x0000002404bc7e25 */ /* 0x000fe2000f8e02bd */
[----:B------:R-:W-:Y:S02]  /*0db0*/  SHF.R.S32.HI R5, RZ, 0x1f, R19 ;  /* 0x0000001fff057819 */ /* 0x000fe40000011413 */
[----:B------:R-:W-:Y:S02]  /*0dc0*/  SHF.R.S32.HI R3, RZ, 0x5, R3 ;  /* 0x00000005ff037819 */ /* 0x000fe40000011403 */
[----:B------:R-:W-:Y:S02]  /*0dd0*/  LEA.HI R5, R5, R2, RZ, 0x3 ;  /* 0x0000000205057211 */ /* 0x000fe400078f18ff */
[----:B------:R-:W-:-:S02]  /*0de0*/  IADD3 R9, P0, R188, 0x20, RZ ;  /* 0x00000020bc097810 */ /* 0x000fc40007f1e0ff */
[----:B------:R-:W-:Y:S02]  /*0df0*/  LOP3.LUT R5, R5, 0xfffffff8, RZ, 0xc0, !PT ;  /* 0xfffffff805057812 */ /* 0x000fe400078ec0ff */
[----:B------:R-:W-:Y:S02]  /*0e00*/  LOP3.LUT R8, R9, 0x380, RZ, 0xc0, !PT ;  /* 0x0000038009087812 */ /* 0x000fe400078ec0ff */
[----:B------:R-:W-:Y:S01]  /*0e10*/  LEA.HI R7, R6, R6, RZ, 0x1 ;  /* 0x0000000606077211 */ /* 0x000fe200078f08ff */
[----:B------:R-:W-:Y:S01]  /*0e20*/  IMAD.IADD R2, R2, 0x1, -R5 ;  /* 0x0000000102027824 */ /* 0x000fe200078e0a05 */
[----:B------:R-:W-:Y:S02]  /*0e30*/  SHF.R.U64 R8, R8, 0x3, RZ ;  /* 0x0000000308087819 */ /* 0x000fe400000012ff */
[----:B------:R-:W-:Y:S01]  /*0e40*/  LOP3.LUT R7, R7, 0x1ffffffe, RZ, 0xc0, !PT ;  /* 0x1ffffffe07077812 */ /* 0x000fe200078ec0ff */
[----:B------:R-:W-:Y:S01]  /*0e50*/  IMAD R21, R3, 0x10, R2 ;  /* 0x0000001003157824 */ /* 0x000fe200078e0202 */
[----:B------:R-:W-:Y:S01]  /*0e60*/  LOP3.LUT R2, R8, R9, RZ, 0x3c, !PT ;  /* 0x0000000908027212 */ /* 0x000fe200078e3cff */
[----:B------:R-:W-:Y:S01]  /*0e70*/  IMAD.X R3, RZ, RZ, R189, P0 ;  /* 0x000000ffff037224 */ /* 0x000fe200000e06bd */
[----:B------:R-:W-:Y:S01]  /*0e80*/  LEA.HI R15, R15, R206, RZ, 0x3 ;  /* 0x000000ce0f0f7211 */ /* 0x000fe200078f18ff */
[----:B------:R-:W-:Y:S01]  /*0e90*/  IMAD.IADD R25, R6, 0x1, -R7 ;  /* 0x0000000106197824 */ /* 0x000fe200078e0a07 */
[----:B------:R-:W-:-:S02]  /*0ea0*/  IADD3 R5, P1, R188, 0x40, RZ ;  /* 0x00000040bc057810 */ /* 0x000fc40007f3e0ff */
[----:B------:R-:W-:Y:S02]  /*0eb0*/  MOV R235, R2 ;  /* 0x0000000200eb7202 */ /* 0x000fe40000000f00 */
[C---:B------:R-:W-:Y:S02]  /*0ec0*/  IADD3 R7, P2, R188.reuse, 0x60, RZ ;  /* 0x00000060bc077810 */ /* 0x040fe40007f5e0ff */
[C---:B------:R-:W-:Y:S02]  /*0ed0*/  IADD3 R9, P3, R188.reuse, 0x4000, RZ ;  /* 0x00004000bc097810 */ /* 0x040fe40007f7e0ff */
[C---:B------:R-:W-:Y:S02]  /*0ee0*/  IADD3 R231, P4, R188.reuse, 0x4020, RZ ;  /* 0x00004020bce77810 */ /* 0x040fe40007f9e0ff */
[C---:B------:R-:W-:Y:S02]  /*0ef0*/  IADD3 R11, P5, R188.reuse, 0x4040, RZ ;  /* 0x00004040bc0b7810 */ /* 0x040fe40007fbe0ff */
[----:B------:R-:W-:-:S02]  /*0f00*/  IADD3 R13, P6, R188, 0xc060, RZ ;  /* 0x0000c060bc0d7810 */ /* 0x000fc40007fde0ff */
[----:B------:R-:W-:Y:S02]  /*0f10*/  LOP3.LUT R3, R15, 0xfffffff8, RZ, 0xc0, !PT ;  /* 0xfffffff80f037812 */ /* 0x000fe400078ec0ff */
[----:B------:R-:W-:Y:S02]  /*0f20*/  LEA.HI R0, R0, R227, RZ, 0x1 ;  /* 0x000000e300007211 */ /* 0x000fe400078f08ff */
[----:B------:R-:W-:Y:S01]  /*0f30*/  LOP3.LUT R4, R5, 0x380, RZ, 0xc0, !PT ;  /* 0x0000038005047812 */ /* 0x000fe200078ec0ff */
[----:B------:R-:W-:Y:S01]  /*0f40*/  IMAD.IADD R3, R206, 0x1, -R3 ;  /* 0x00000001ce037824 */ /* 0x000fe200078e0a03 */
[----:B------:R-:W-:Y:S02]  /*0f50*/  LOP3.LUT R6, R7, 0x380, RZ, 0xc0, !PT ;  /* 0x0000038007067812 */ /* 0x000fe400078ec0ff */
[----:B------:R-:W-:Y:S01]  /*0f60*/  LOP3.LUT R8, R9, 0x380, RZ, 0xc0, !PT ;  /* 0x0000038009087812 */ /* 0x000fe200078ec0ff */
[----:B------:R-:W-:Y:S01]  /*0f70*/  IMAD.SHL.U32 R194, R3, 0x8, RZ ;  /* 0x0000000803c27824 */ /* 0x000fe200078e00ff */
[----:B------:R-:W-:-:S02]  /*0f80*/  LOP3.LUT R230, R231, 0x380, RZ, 0xc0, !PT ;  /* 0x00000380e7e67812 */ /* 0x000fc400078ec0ff */
[----:B------:R-:W-:Y:S01]  /*0f90*/  LOP3.LUT R10, R11, 0x380, RZ, 0xc0, !PT ;  /* 0x000003800b0a7812 */ /* 0x000fe200078ec0ff */
[C---:B------:R-:W-:Y:S01]  /*0fa0*/  VIADD R196, R194.reuse, 0x40 ;  /* 0x00000040c2c47836 */ /* 0x040fe20000000000 */
[----:B------:R-:W-:Y:S01]  /*0fb0*/  LOP3.LUT R12, R13, 0x380, RZ, 0xc0, !PT ;  /* 0x000003800d0c7812 */ /* 0x000fe200078ec0ff */
[----:B------:R-:W-:Y:S01]  /*0fc0*/  VIADD R195, R194, 0x80 ;  /* 0x00000080c2c37836 */ /* 0x000fe20000000000 */
[----:B------:R-:W-:Y:S01]  /*0fd0*/  LOP3.LUT R0, R0, 0x3fffffe, RZ, 0xc0, !PT ;  /* 0x03fffffe00007812 */ /* 0x000fe200078ec0ff */
[----:B------:R-:W-:Y:S01]  /*0fe0*/  VIADD R197, R194, 0xc0 ;  /* 0x000000c0c2c57836 */ /* 0x000fe20000000000 */
[----:B------:R-:W-:Y:S02]  /*0ff0*/  SHF.R.U64 R4, R4, 0x3, RZ ;  /* 0x0000000304047819 */ /* 0x000fe400000012ff */
[----:B------:R-:W-:Y:S01]  /*1000*/  SHF.R.U64 R6, R6, 0x3, RZ ;  /* 0x0000000306067819 */ /* 0x000fe200000012ff */
[----:B------:R-:W-:Y:S01]  /*1010*/  IMAD.IADD R0, R227, 0x1, -R0 ;  /* 0x00000001e3007824 */ /* 0x000fe200078e0a00 */
[----:B------:R-:W-:-:S02]  /*1020*/  SHF.R.U64 R8, R8, 0x3, RZ ;  /* 0x0000000308087819 */ /* 0x000fc400000012ff */
[----:B------:R-:W-:Y:S01]  /*1030*/  SHF.R.U64 R230, R230, 0x3, RZ ;  /* 0x00000003e6e67819 */ /* 0x000fe200000012ff */
[----:B------:R-:W-:Y:S01]  /*1040*/  IMAD R204, R0, 0x40, R21 ;  /* 0x0000004000cc7824 */ /* 0x000fe200078e0215 */
[----:B------:R-:W-:Y:S02]  /*1050*/  SHF.R.U64 R10, R10, 0x3, RZ ;  /* 0x000000030a0a7819 */ /* 0x000fe400000012ff */
[----:B------:R-:W-:Y:S01]  /*1060*/  SHF.R.U64 R12, R12, 0x3, RZ ;  /* 0x000000030c0c7819 */ /* 0x000fe200000012ff */
[----:B------:R-:W-:Y:S01]  /*1070*/  IMAD R236, R25, 0x8, R204 ;  /* 0x0000000819ec7824 */ /* 0x000fe200078e02cc */
[----:B------:R-:W-:Y:S02]  /*1080*/  LOP3.LUT R19, R19, 0x7ffffffc, RZ, 0xc0, !PT ;  /* 0x7ffffffc13137812 */ /* 0x000fe400078ec0ff */
        /* <DEDUP_REMOVED lines=12> */
[----:B------:R-:W-:Y:S01]  /*1150*/  IADD3 R18, P0, R16, 0x13c, RZ ;  /* 0x0000013c10127810 */ /* 0x000fe20007f1e0ff */
[----:B------:R-:W-:Y:S01]  /*1160*/  IMAD.IADD R19, R212, 0x1, -R19 ;  /* 0x00000001d4137824 */ /* 0x000fe200078e0a13 */
[----:B------:R-:W-:-:S02]  /*1170*/  IADD3 R226, P1, R16, 0x220, RZ ;  /* 0x0000022010e27810 */ /* 0x000fc40007f3e0ff */
[----:B------:R-:W-:Y:S01]  /*1180*/  SHF.R.S32.HI R210, RZ, 0x3, R15 ;  /* 0x00000003ffd27819 */ /* 0x000fe2000001140f */
[--C-:B------:R-:W-:Y:S01]  /*1190*/  IMAD.X R164, RZ, RZ, R17.reuse, P0 ;  /* 0x000000ffffa47224 */ /* 0x100fe200000e0611 */
[----:B------:R-:W-:Y:S01]  /*11a0*/  MOV R234, R4 ;  /* 0x0000000400ea7202 */ /* 0x000fe20000000f00 */
[----:B------:R-:W-:Y:S01]  /*11b0*/  IMAD.X R225, RZ, RZ, R17, P1 ;  /* 0x000000ffffe17224 */ /* 0x000fe200008e0611 */
[----:B------:R-:W-:Y:S01]  /*11c0*/  MOV R233, R6 ;  /* 0x0000000600e97202 */ /* 0x000fe20000000f00 */
[----:B------:R-:W-:Y:S01]  /*11d0*/  IMAD R211, R3, 0x20, R210 ;  /* 0x0000002003d37824 */ /* 0x000fe200078e02d2 */
[----:B------:R-:W-:Y:S01]  /*11e0*/  MOV R232, R8 ;  /* 0x0000000800e87202 */ /* 0x000fe20000000f00 */
[----:B------:R-:W-:Y:S01]  /*11f0*/  IMAD.SHL.U32 R205, R19, 0x2, RZ ;  /* 0x0000000213cd7824 */ /* 0x000fe200078e00ff */
[----:B------:R-:W-:Y:S02]  /*1200*/  MOV R230, R230 ;  /* 0x000000e600e67202 */ /* 0x000fe40000000f00 */
[----:B------:R-:W-:-:S02]  /*1210*/  MOV R229, R10 ;  /* 0x0000000a00e57202 */ /* 0x000fc40000000f00 */
[----:B------:R-:W-:Y:S02]  /*1220*/  MOV R228, R12 ;  /* 0x0000000c00e47202 */ /* 0x000fe40000000f00 */
[----:B------:R-:W-:Y:S02]  /*1230*/  SHF.R.S32.HI R203, RZ, 0x1f, R194 ;  /* 0x0000001fffcb7819 */ /* 0x000fe400000114c2 */
[----:B------:R-:W-:Y:S02]  /*1240*/  SHF.R.S32.HI R202, RZ, 0x1f, R196 ;  /* 0x0000001fffca7819 */ /* 0x000fe400000114c4 */
[----:B------:R-:W-:Y:S02]  /*1250*/  SHF.R.S32.HI R201, RZ, 0x1f, R195 ;  /* 0x0000001fffc97819 */ /* 0x000fe400000114c3 */
[----:B------:R-:W-:-:S07]  /*1260*/  SHF.R.S32.HI R200, RZ, 0x1f, R197 ;  /* 0x0000001fffc87819 */ /* 0x000fce00000114c5 */
.L_x_2131:
        /* <DEDUP_REMOVED lines=12> */
[----:B01234-:R-:W-:Y:S05]  /*1330*/  @!P0 BRA `(.L_x_2009) ;  /* 0x0000000000208947 */ /* 0x01ffea0003800000 */
        /* <DEDUP_REMOVED lines=8> */
.L_x_2009:
[----:B------:R-:W-:Y:S01]  /*13c0*/  ULDC UR7, c[0x0][0xd54] ;  /* 0x0003550000077ab9 */ /* 0x000fe20000000800 */
[----:B------:R-:W-:Y:S01]  /*13d0*/  UMOV UR6, UR9 ;  /* 0x0000000900067c82 */ /* 0x000fe20008000000 */
[----:B------:R-:W-:-:S11]  /*13e0*/  UISETP.NE.AND UP0, UPT, UR7, 0x1, UPT ;  /* 0x000000010700788c */ /* 0x000fd6000bf05270 */
[----:B------:R-:W-:Y:S02]  /*13f0*/  @UP0 ULDC.64 UR10, c[0x0][0xd58] ;  /* 0x00035600000a0ab9 */ /* 0x000fe40000000a00 */
[----:B------:R-:W-:-:S04]  /*1400*/  UIMAD.WIDE.U32 UR4, UR9, UR10, URZ ;  /* 0x0000000a090472a5 */ /* 0x000fc8000f8e003f */
[----:B------:R-:W-:-:S04]  /*1410*/  @UP0 USHF.R.U32.HI UR6, URZ, UR11, UR5 ;  /* 0x0000000b3f060299 */ /* 0x000fc80008011605 */
[----:B------:R-:W-:-:S12]  /*1420*/  UIMAD UR4, UR6, UR7, URZ ;  /* 0x00000007060472a4 */ /* 0x000fd8000f8e023f */
.L_x_2010:
[----:B------:R-:W0:Y:S01]  /*1430*/  S2R R0, SR_TID.X ;  /* 0x0000000000007919 */ /* 0x000e220000002100 */
[----:B------:R-:W-:Y:S01]  /*1440*/  ULOP3.LUT UR5, URZ, UR6, URZ, 0x33, !UPT ;  /* 0x000000063f057292 */ /* 0x000fe2000f8e333f */
[----:B------:R-:W-:Y:S01]  /*1450*/  IMAD.MOV.U32 R2, RZ, RZ, 0x3000 ;  /* 0x00003000ff027424 */ /* 0x000fe200078e00ff */
[----:B------:R-:W-:Y:S01]  /*1460*/  UIADD3 UR6, UP2, UR36, 0x32450, URZ ;  /* 0x0003245024067890 */ /* 0x000fe2000ff5e03f */
[----:B------:R-:W-:Y:S01]  /*1470*/  IMAD.U32 R3, RZ, RZ, UR41 ;  /* 0x00000029ff037e24 */ /* 0x000fe2000f8e00ff */
[----:B------:R-:W-:Y:S01]  /*1480*/  ULDC UR39, c[0x0][0xd3c] ;  /* 0x00034f0000277ab9 */ /* 0x000fe20000000800 */
[----:B------:R-:W-:Y:S01]  /*1490*/  UIADD3 UR7, UP0, UR36, 0x32430, URZ ;  /* 0x0003243024077890 */ /* 0x000fe2000ff1e03f */
[----:B------:R-:W-:Y:S01]  /*14a0*/  IMAD.MOV.U32 R5, RZ, RZ, 0x100 ;  /* 0x00000100ff057424 */ /* 0x000fe200078e00ff */
[----:B------:R-:W-:Y:S01]  /*14b0*/  UIADD3 UR39, UR5, UR39, URZ ;  /* 0x0000002705277290 */ /* 0x000fe2000fffe03f */
[----:B------:R1:W-:Y:S01]  /*14c0*/  STL.64 [R1+0x18], R2 ;  /* 0x0000180201007387 */ /* 0x0003e20000100a00 */
[----:B------:R-:W-:Y:S01]  /*14d0*/  UIADD3.X UR5, URZ, UR37, URZ, UP2, !UPT ;  /* 0x000000253f057290 */ /* 0x000fe200097fe43f */
[----:B------:R-:W-:Y:S01]  /*14e0*/  IMAD.MOV.U32 R6, RZ, RZ, 0x1 ;  /* 0x00000001ff067424 */ /* 0x000fe200078e00ff */
[----:B------:R-:W-:Y:S01]  /*14f0*/  UIADD3 UR10, UP1, UR36, 0x32440, URZ ;  /* 0x00032440240a7890 */ /* 0x000fe2000ff3e03f */
[----:B------:R-:W-:Y:S01]  /*1500*/  IMAD.MOV.U32 R7, RZ, RZ, RZ ;  /* 0x000000ffff077224 */ /* 0x000fe200078e00ff */
[----:B------:R-:W-:Y:S01]  /*1510*/  UIADD3 UR11, UP3, UR36, 0x32460, URZ ;  /* 0x00032460240b7890 */ /* 0x000fe2000ff7e03f */
[----:B------:R-:W-:Y:S01]  /*1520*/  IMAD.MOV.U32 R8, RZ, RZ, 0xc000 ;  /* 0x0000c000ff087424 */ /* 0x000fe200078e00ff */
[----:B------:R-:W-:Y:S01]  /*1530*/  UIADD3 UR4, UR9, -UR4, URZ ;  /* 0x8000000409047290 */ /* 0x000fe2000fffe03f */
[----:B------:R-:W-:Y:S01]  /*1540*/  IMAD.U32 R9, RZ, RZ, UR41 ;  /* 0x00000029ff097e24 */ /* 0x000fe2000f8e00ff */
[----:B------:R-:W-:Y:S01]  /*1550*/  UIADD3.X UR12, URZ, UR37, URZ, UP3, !UPT ;  /* 0x000000253f0c7290 */ /* 0x000fe20009ffe43f */
[----:B------:R-:W-:Y:S01]  /*1560*/  IMAD.MOV.U32 R11, RZ, RZ, 0x100 ;  /* 0x00000100ff0b7424 */ /* 0x000fe200078e00ff */
[----:B------:R-:W-:Y:S01]  /*1570*/  ULDC UR42, c[0x0][0xd48] ;  /* 0x00035200002a7ab9 */ /* 0x000fe20000000800 */
[----:B-1----:R-:W-:Y:S01]  /*1580*/  IMAD.U32 R3, RZ, RZ, UR5 ;  /* 0x00000005ff037e24 */ /* 0x002fe2000f8e00ff */
[----:B------:R-:W-:Y:S01]  /*1590*/  UIADD3.X UR5, URZ, UR37, URZ, UP0, !UPT ;  /* 0x000000253f057290 */ /* 0x000fe200087fe43f */
[----:B------:R-:W-:Y:S01]  /*15a0*/  IMAD.U32 R2, RZ, RZ, UR6 ;  /* 0x00000006ff027e24 */ /* 0x000fe2000f8e00ff */
[----:B------:R-:W-:Y:S01]  /*15b0*/  UIADD3.X UR6, URZ, UR37, URZ, UP1, !UPT ;  /* 0x000000253f067290 */ /* 0x000fe20008ffe43f */
[----:B------:R-:W-:Y:S01]  /*15c0*/  IMAD.U32 R12, RZ, RZ, UR11 ;  /* 0x0000000bff0c7e24 */ /* 0x000fe2000f8e00ff */
[----:B------:R-:W-:Y:S01]  /*15d0*/  UISETP.NE.AND UP2, UPT, UR42, 0x1, UPT ;  /* 0x000000012a00788c */ /* 0x000fe2000bf45270 */
[----:B------:R-:W-:Y:S01]  /*15e0*/  IMAD.U32 R13, RZ, RZ, UR12 ;  /* 0x0000000cff0d7e24 */ /* 0x000fe2000f8e00ff */
[----:B------:R-:W-:Y:S01]  /*15f0*/  ULDC UR12, c[0x0][0xd54] ;  /* 0x00035500000c7ab9 */ /* 0x000fe20000000800 */
[----:B------:R-:W-:Y:S01]  /*1600*/  IMAD.MOV.U32 R20, RZ, RZ, 0x1 ;  /* 0x00000001ff147424 */ /* 0x000fe200078e00ff */
[----:B------:R-:W-:Y:S01]  /*1610*/  UIMAD UR12, UR8, UR12, UR4 ;  /* 0x0000000c080c72a4 */ /* 0x000fe2000f8e0204 */
[----:B------:R-:W-:Y:S01]  /*1620*/  IMAD.MOV.U32 R21, RZ, RZ, RZ ;  /* 0x000000ffff157224 */ /* 0x000fe200078e00ff */
[----:B0-----:R-:W-:Y:S01]  /*1630*/  LOP3.LUT R0, R0, 0x7f, RZ, 0xc0, !PT ;  /* 0x0000007f00007812 */ /* 0x001fe200078ec0ff */
[----:B------:R-:W-:Y:S01]  /*1640*/  IMAD.U32 R14, RZ, RZ, UR39 ;  /* 0x00000027ff0e7e24 */ /* 0x000fe2000f8e00ff */
[----:B------:R-:W-:Y:S01]  /*1650*/  USHF.L.U32 UR39, UR39, 0x7, URZ ;  /* 0x0000000727277899 */ /* 0x000fe2000800063f */
[----:B------:R-:W-:Y:S01]  /*1660*/  STL.128 [R1+0x430], RZ ;  /* 0x000430ff01007387 */ /* 0x000fe20000100c00 */
[----:B------:R-:W-:Y:S01]  /*1670*/  ISETP.NE.AND P0, PT, R0, RZ, PT ;  /* 0x000000ff0000720c */ /* 0x000fe20003f05270 */
[----:B------:R-:W-:Y:S01]  /*1680*/  ULDC UR45, c[0x0][0x424] ;  /* 0x00010900002d7ab9 */ /* 0x000fe20000000800 */
[----:B------:R-:W0:Y:S01]  /*1690*/  LDC R0, c[0x0][0xa80] ;  /* 0x0002a000ff007b82 */ /* 0x000e220000000800 */
[----:B------:R-:W-:Y:S01]  /*16a0*/  STL.64 [R1+0x60], R20 ;  /* 0x0000601401007387 */ /* 0x000fe20000100a00 */
[----:B------:R-:W-:Y:S01]  /*16b0*/  SEL R4, RZ, 0x1, P0 ;  /* 0x00000001ff047807 */ /* 0x000fe20000000000 */
[----:B------:R-:W-:Y:S01]  /*16c0*/  ULDC UR11, c[0x0][0x2f0] ;  /* 0x0000bc00000b7ab9 */ /* 0x000fe20000000800 */
[----:B------:R-:W-:Y:S01]  /*16d0*/  ULDC UR46, c[0x0][0x288] ;  /* 0x0000a200002e7ab9 */ /* 0x000fe20000000800 */
[----:B------:R-:W-:Y:S01]  /*16e0*/  STL [R1+0x70], R14 ;  /* 0x0000700e01007387 */ /* 0x000fe20000100800 */
[----:B------:R-:W-:Y:S01]  /*16f0*/  @UP2 ULDC UR13, c[0x0][0xd50] ;  /* 0x00035400000d2ab9 */ /* 0x000fe20000000800 */
[----:B------:R-:W-:Y:S01]  /*1700*/  IMAD.MOV.U32 R10, RZ, RZ, R4 ;  /* 0x000000ffff0a7224 */ /* 0x000fe200078e0004 */
[----:B------:R-:W-:Y:S01]  /*1710*/  UMOV UR38, UR12 ;  /* 0x0000000c00267c82 */ /* 0x000fe20008000000 */
[----:B------:R1:W-:Y:S01]  /*1720*/  STL.128 [R1+0x20], R4 ;  /* 0x0000200401007387 */ /* 0x0003e20000100c00 */
[----:B------:R-:W-:-:S02]  /*1730*/  IADD3 R32, P0, R16, 0x430, RZ ;  /* 0x0000043010207810 */ /* 0x000fc40007f1e0ff */
[----:B------:R-:W-:Y:S01]  /*1740*/  IADD3 R43, P1, R16, 0x38, RZ ;  /* 0x00000038102b7810 */ /* 0x000fe20007f3e0ff */
[----:B------:R2:W-:Y:S02]  /*1750*/  STL.128 [R1+0x50], R8 ;  /* 0x0000500801007387 */ /* 0x0005e40000100c00 */
[--C-:B------:R-:W-:Y:S02]  /*1760*/  IMAD.X R45, RZ, RZ, R17.reuse, P0 ;  /* 0x000000ffff2d7224 */ /* 0x100fe400000e0611 */
[----:B------:R3:W-:Y:S01]  /*1770*/  STL.128 [R1+0x440], RZ ;  /* 0x000440ff01007387 */ /* 0x0007e20000100c00 */
[----:B------:R-:W-:-:S03]  /*1780*/  IMAD.X R48, RZ, RZ, R17, P1 ;  /* 0x000000ffff307224 */ /* 0x000fc600008e0611 */
[----:B------:R3:W-:Y:S01]  /*1790*/  STL.128 [R1+0x220], RZ ;  /* 0x000220ff01007387 */ /* 0x0007e20000100c00 */
[----:B-1----:R-:W-:Y:S01]  /*17a0*/  IMAD.U32 R5, RZ, RZ, UR5 ;  /* 0x00000005ff057e24 */ /* 0x002fe2000f8e00ff */
[----:B------:R-:W-:Y:S01]  /*17b0*/  ULDC UR5, c[0x0][0x448] ;  /* 0x0001120000057ab9 */ /* 0x000fe20000000800 */
[----:B------:R-:W-:Y:S01]  /*17c0*/  IMAD.U32 R4, RZ, RZ, UR7 ;  /* 0x00000007ff047e24 */ /* 0x000fe2000f8e00ff */
[----:B------:R-:W-:Y:S01]  /*17d0*/  UISETP.NE.AND UP1, UPT, UR5, 0x1, UPT ;  /* 0x000000010500788c */ /* 0x000fe2000bf25270 */
[----:B--2---:R-:W-:Y:S01]  /*17e0*/  IMAD.MOV.U32 R9, RZ, RZ, R3 ;  /* 0x000000ffff097224 */ /* 0x004fe200078e0003 */
[----:B0-----:R3:W-:Y:S01]  /*17f0*/  STL [R1+0x450], R0 ;  /* 0x0004500001007387 */ /* 0x0017e20000100800 */
[----:B------:R-:W-:Y:S01]  /*1800*/  IMAD.U32 R3, RZ, RZ, UR6 ;  /* 0x00000006ff037e24 */ /* 0x000fe2000f8e00ff */
[----:B------:R-:W-:Y:S01]  /*1810*/  ULDC.64 UR6, c[0x0][0x418] ;  /* 0x0001060000067ab9 */ /* 0x000fe20000000a00 */
[----:B------:R-:W-:Y:S01]  /*1820*/  IMAD.MOV.U32 R8, RZ, RZ, R2 ;  /* 0x000000ffff087224 */ /* 0x000fe200078e0002 */
[----:B------:R-:W-:Y:S01]  /*1830*/  UISETP.NE.U32.AND UP0, UPT, UR6, URZ, UPT ;  /* 0x0000003f0600728c */ /* 0x000fe2000bf05070 */
[----:B------:R-:W-:Y:S01]  /*1840*/  IMAD.MOV.U32 R10, RZ, RZ, R12 ;  /* 0x000000ffff0a7224 */ /* 0x000fe200078e000c */
[----:B------:R-:W-:Y:S01]  /*1850*/  ULDC.64 UR4, c[0x0][0xad8] ;  /* 0x0002b60000047ab9 */ /* 0x000fe20000000a00 */
[----:B------:R-:W-:Y:S01]  /*1860*/  IMAD.MOV.U32 R11, RZ, RZ, R13 ;  /* 0x000000ffff0b7224 */ /* 0x000fe200078e000d */
[----:B------:R-:W-:Y:S01]  /*1870*/  UISETP.NE.AND.EX UP0, UPT, UR7, URZ, UPT, UP0 ;  /* 0x0000003f0700728c */ /* 0x000fe2000bf05300 */
[----:B------:R-:W-:Y:S01]  /*1880*/  IMAD.U32 R2, RZ, RZ, UR10 ;  /* 0x0000000aff027e24 */ /* 0x000fe2000f8e00ff */
[----:B------:R-:W-:Y:S01]  /*1890*/  UISETP.GE.AND UP3, UPT, UR5, 0x1, UPT ;  /* 0x000000010500788c */ /* 0x000fe2000bf66270 */
[----:B------:R3:W-:Y:S01]  /*18a0*/  STL.64 [R1+0x8], R4 ;  /* 0x0000080401007387 */ /* 0x0007e20000100a00 */
[----:B------:R-:W-:-:S02]  /*18b0*/  UIADD3 UR10, UR39, 0x7f, URZ ;  /* 0x0000007f270a7890 */ /* 0x000fc4000fffe03f */
[----:B------:R-:W-:Y:S01]  /*18c0*/  USEL UR45, UR45, 0x1, UP0 ;  /* 0x000000012d2d7887 */ /* 0x000fe20008000000 */
[----:B------:R3:W-:Y:S01]  /*18d0*/  STL.128 [R1+0x40], R8 ;  /* 0x0000400801007387 */ /* 0x0007e20000100c00 */
[----:B------:R-:W-:Y:S01]  /*18e0*/  @UP2 ULDC UR6, c[0x0][0xd4c] ;  /* 0x0003530000062ab9 */ /* 0x000fe20000000800 */
[----:B------:R-:W-:Y:S01]  /*18f0*/  @UP1 ULDC UR8, c[0x0][0x44c] ;  /* 0x0001130000081ab9 */ /* 0x000fe20000000800 */
[----:B------:R-:W-:Y:S01]  /*1900*/  UIMAD.WIDE.U32 UR6, UR12, UR6, URZ ;  /* 0x000000060c0672a5 */ /* 0x000fe2000f8e003f */
[----:B------:R3:W-:Y:S01]  /*1910*/  STL.64 [R1+0x68], R10 ;  /* 0x0000680a01007387 */ /* 0x0007e20000100a00 */
[----:B------:R-:W-:Y:S01]  /*1920*/  UIMAD.WIDE.U32 UR8, UR10, UR8, URZ ;  /* 0x000000080a0872a5 */ /* 0x000fe2000f8e003f */
[----:B------:R-:W-:Y:S01]  /*1930*/  PLOP3.LUT P2, PT, PT, PT, UP3, 0x80, 0x0 ;  /* 0x000000000000781c */ /* 0x000fe20003f4f038 */
[----:B------:R-:W-:Y:S01]  /*1940*/  UIMAD UR45, UR45, UR11, URZ ;  /* 0x0000000b2d2d72a4 */ /* 0x000fe2000f8e023f */
[----:B------:R3:W-:Y:S01]  /*1950*/  STL.64 [R1+0x10], R2 ;  /* 0x0000100201007387 */ /* 0x0007e20000100a00 */
[----:B------:R-:W-:Y:S01]  /*1960*/  @UP1 ULDC UR14, c[0x0][0x450] ;  /* 0x00011400000e1ab9 */ /* 0x000fe20000000800 */
[----:B------:R-:W-:-:S02]  /*1970*/  @UP2 USHF.R.U32.HI UR38, URZ, UR13, UR7 ;  /* 0x0000000d3f262299 */ /* 0x000fc40008011607 */
[----:B------:R3:W-:Y:S01]  /*1980*/  STL.64 [R1+0x30], R2 ;  /* 0x0000300201007387 */ /* 0x0007e20000100a00 */
[----:B------:R-:W-:Y:S02]  /*1990*/  UIADD3 UR40, UR45, 0x1, -UR46 ;  /* 0x000000012d287890 */ /* 0x000fe4000fffe82e */
[----:B------:R-:W-:Y:S01]  /*19a0*/  @UP1 USHF.R.U32.HI UR10, URZ, UR14, UR9 ;  /* 0x0000000e3f0a1299 */ /* 0x000fe20008011609 */
[----:B------:R3:W-:Y:S01]  /*19b0*/  STL.128 [R1+0x230], RZ ;  /* 0x000230ff01007387 */ /* 0x0007e20000100c00 */
[----:B------:R-:W-:Y:S02]  /*19c0*/  UIADD3 UR6, -UR38, URZ, URZ ;  /* 0x0000003f26067290 */ /* 0x000fe4000fffe13f */
[----:B------:R-:W-:Y:S01]  /*19d0*/  UIADD3 UR10, UR40, UR10, URZ ;  /* 0x0000000a280a7290 */ /* 0x000fe2000fffe03f */
[----:B------:R3:W-:Y:S01]  /*19e0*/  STL.128 [R1+0x240], RZ ;  /* 0x000240ff01007387 */ /* 0x0007e20000100c00 */
[----:B------:R-:W-:Y:S02]  /*19f0*/  UIMAD UR42, UR42, UR6, UR12 ;  /* 0x000000062a2a72a4 */ /* 0x000fe4000f8e020c */
[----:B------:R-:W-:Y:S01]  /*1a00*/  UIADD3 UR4, UR10, UR4, URZ ;  /* 0x000000040a047290 */ /* 0x000fe2000fffe03f */
[----:B------:R3:W-:Y:S04]  /*1a10*/  STL.128 [R1+0x250], RZ ;  /* 0x000250ff01007387 */ /* 0x0007e80000100c00 */
        /* <DEDUP_REMOVED lines=28> */
[----:B------:R3:W-:Y:S04]  /*1be0*/  STL.64 [R1], RZ ;  /* 0x000000ff01007387 */ /* 0x0007e80000100a00 */
[----:B------:R3:W-:Y:S01]  /*1bf0*/  STL.64 [R1+0x38], RZ ;  /* 0x000038ff01007387 */ /* 0x0007e20000100a00 */
[----:B------:R-:W-:Y:S05]  /*1c00*/  @!P2 BRA `(.L_x_2011) ;  /* 0x000000000044a947 */ /* 0x000fea0003800000 */
        /* <DEDUP_REMOVED lines=10> */
.L_x_2012:
[----:B------:R-:W-:-:S11]  /*1cb0*/  UISETP.NE.AND UP0, UPT, UR5, 0x1, UPT ;  /* 0x000000010500788c */ /* 0x000fd6000bf05270 */
[----:B------:R-:W-:Y:S02]  /*1cc0*/  @UP0 ULDC.64 UR10, c[0x0][0xae0] ;  /* 0x0002b800000a0ab9 */ /* 0x000fe40000000a00 */
[----:B------:R-:W-:-:S04]  /*1cd0*/  UIMAD.WIDE.U32 UR6, UR8, UR10, URZ ;  /* 0x0000000a080672a5 */ /* 0x000fc8000f8e003f */
[----:B------:R-:W-:-:S12]  /*1ce0*/  @UP0 USHF.R.U32.HI UR8, URZ, UR11, UR7 ;  /* 0x0000000b3f080299 */ /* 0x000fd80008011607 */
.L_x_2013:
[----:B------:R-:W-:-:S04]  /*1cf0*/  UIMAD UR8, UR8, UR5, UR5 ;  /* 0x00000005080872a4 */ /* 0x000fc8000f8e0205 */
[----:B------:R-:W-:-:S04]  /*1d00*/  UISETP.LT.AND UP0, UPT, UR4, UR8, UPT ;  /* 0x000000080400728c */ /* 0x000fc8000bf01270 */
[----:B------:R-:W-:-:S12]  /*1d10*/  USEL UR4, UR4, UR8, UP0 ;  /* 0x0000000804047287 */ /* 0x000fd80008000000 */
.L_x_2011:
[----:B------:R-:W-:Y:S02]  /*1d20*/  UIADD3 UR6, UR45, 0x5f, URZ ;  /* 0x0000005f2d067890 */ /* 0x000fe4000fffe03f */
[----:B------:R-:W-:Y:S02]  /*1d30*/  UIADD3 UR8, UR4, 0x5f, URZ ;  /* 0x0000005f04087890 */ /* 0x000fe4000fffe03f */
[----:B------:R-:W-:Y:S02]  /*1d40*/  UIMAD.WIDE UR6, UR6, 0x2aaaaaab, URZ ;  /* 0x2aaaaaab060678a5 */ /* 0x000fe4000f8e023f */
[----:B------:R-:W-:Y:S01]  /*1d50*/  UIMAD.WIDE UR8, UR8, 0x2aaaaaab, URZ ;  /* 0x2aaaaaab080878a5 */ /* 0x000fe2000f8e023f */
[----:B------:R-:W-:Y:S01]  /*1d60*/  @UP1 ULDC UR10, c[0x0][0x44c] ;  /* 0x00011300000a1ab9 */ /* 0x000fe20000000800 */
[----:B------:R-:W-:Y:S02]  /*1d70*/  USHF.R.U32.HI UR4, URZ, 0x1f, UR7 ;  /* 0x0000001f3f047899 */ /* 0x000fe40008011607 */
[----:B------:R-:W-:-:S02]  /*1d80*/  UIMAD.WIDE.U32 UR10, UR39, UR10, URZ ;  /* 0x0000000a270a72a5 */ /* 0x000fc4000f8e003f */
[----:B------:R-:W-:Y:S01]  /*1d90*/  USHF.R.U32.HI UR6, URZ, 0x1f, UR9 ;  /* 0x0000001f3f067899 */ /* 0x000fe20008011609 */
[----:B------:R-:W-:Y:S01]  /*1da0*/  @UP1 ULDC UR13, c[0x0][0x450] ;  /* 0x00011400000d1ab9 */ /* 0x000fe20000000800 */
[----:B------:R-:W-:Y:S01]  /*1db0*/  UMOV UR12, UR39 ;  /* 0x00000027000c7c82 */ /* 0x000fe20008000000 */
[----:B------:R-:W-:Y:S02]  /*1dc0*/  UIADD3 UR46, UR45, -UR46, URZ ;  /* 0x8000002e2d2e7290 */ /* 0x000fe4000fffe03f */
        /* <DEDUP_REMOVED lines=20> */
.L_x_2015:
[----:B------:R-:W-:-:S11]  /*1f10*/  UISETP.NE.AND UP0, UPT, UR5, 0x1, UPT ;  /* 0x000000010500788c */ /* 0x000fd6000bf05270 */
[----:B------:R-:W-:Y:S02]  /*1f20*/  @UP0 ULDC.64 UR10, c[0x0][0xae0] ;  /* 0x0002b800000a0ab9 */ /* 0x000fe40000000a00 */
[----:B------:R-:W-:-:S04]  /*1f30*/  UIMAD.WIDE.U32 UR6, UR4, UR10, URZ ;  /* 0x0000000a040672a5 */ /* 0x000fc8000f8e003f */
[----:B------:R-:W-:-:S12]  /*1f40*/  @UP0 USHF.R.U32.HI UR4, URZ, UR11, UR7 ;  /* 0x0000000b3f040299 */ /* 0x000fd80008011607 */
.L_x_2016:
[----:B------:R-:W-:-:S04]  /*1f50*/  UIMAD UR4, UR4, UR5, URZ ;  /* 0x00000005040472a4 */ /* 0x000fc8000f8e023f */
[----:B------:R-:W-:-:S04]  /*1f60*/  UISETP.LT.AND UP0, UPT, UR8, UR4, UPT ;  /* 0x000000040800728c */ /* 0x000fc8000bf01270 */
[----:B------:R-:W-:-:S12]  /*1f70*/  USEL UR8, UR8, UR4, !UP0 ;  /* 0x0000000408087287 */ /* 0x000fd8000c000000 */
.L_x_2014:
[----:B------:R-:W-:Y:S01]  /*1f80*/  UIMAD.WIDE UR4, UR8, 0x2aaaaaab, URZ ;  /* 0x2aaaaaab080478a5 */ /* 0x000fe2000f8e023f */
[----:B------:R-:W-:-:S03]  /*1f90*/  PLOP3.LUT P0, PT, PT, PT, PT, 0x80, 0x0 ;  /* 0x000000000000781c */ /* 0x000fc60003f0f070 */
[----:B------:R-:W-:-:S04]  /*1fa0*/  USHF.R.U32.HI UR4, URZ, 0x1f, UR5 ;  /* 0x0000001f3f047899 */ /* 0x000fc80008011605 */
[----:B------:R-:W-:-:S04]  /*1fb0*/  ULEA.HI.SX32 UR4, UR5, UR4, 0x1c ;  /* 0x0000000405047291 */ /* 0x000fc8000f8fe23f */
[----:B------:R-:W-:-:S04]  /*1fc0*/  UISETP.LT.AND UP0, UPT, URZ, UR4, UPT ;  /* 0x000000043f00728c */ /* 0x000fc8000bf01270 */
[----:B------:R-:W-:-:S04]  /*1fd0*/  USEL UR43, URZ, UR4, !UP0 ;  /* 0x000000043f2b7287 */ /* 0x000fc8000c000000 */
[----:B------:R-:W-:-:S06]  /*1fe0*/  UISETP.GT.AND UP0, UPT, UR47, UR43, UPT ;  /* 0x0000002b2f00728c */ /* 0x000fcc000bf04270 */
[----:B------:R-:W-:-:S13]  /*1ff0*/  PLOP3.LUT P1, PT, PT, PT, UP0, 0x80, 0x0 ;  /* 0x000000000000781c */ /* 0x000fda0003f2f008 */
[----:B------:R-:W-:Y:S05]  /*2000*/  @!P1 BRA `(.L_x_2017) ;  /* 0x000001cc00549947 */ /* 0x000fea0003800000 */
[----:B---3--:R-:W0:Y:S01]  /*2010*/  SHFL.IDX PT, R0, R227, RZ, 0x1f ;  /* 0x00001fffe3007589 */ /* 0x008e2200000e0000 */
[----:B------:R-:W-:Y:S01]  /*2020*/  UIADD3 UR6, UR44, 0x18400, URZ ;  /* 0x000184002c067890 */ /* 0x000fe2000fffe03f */
[----:B------:R-:W-:Y:S01]  /*2030*/  IMAD.MOV.U32 R12, RZ, RZ, 0x1 ;  /* 0x00000001ff0c7424 */ /* 0x000fe200078e00ff */
[----:B------:R-:W-:Y:S01]  /*2040*/  UIADD3 UR5, UR44, 0x400, URZ ;  /* 0x000004002c057890 */ /* 0x000fe2000fffe03f */
[----:B------:R-:W-:Y:S01]  /*2050*/  IMAD.MOV.U32 R4, RZ, RZ, 0x1 ;  /* 0x00000001ff047424 */ /* 0x000fe200078e00ff */
[----:B------:R-:W-:Y:S01]  /*2060*/  UIADD3 UR4, UR44, 0x1c400, URZ ;  /* 0x0001c4002c047890 */ /* 0x000fe2000fffe03f */
[----:B------:R-:W-:Y:S01]  /*2070*/  IMAD.MOV.U32 R5, RZ, RZ, RZ ;  /* 0x000000ffff057224 */ /* 0x000fe200078e00ff */
[----:B------:R-:W-:Y:S01]  /*2080*/  USHF.R.U32.HI UR5, URZ, 0x4, UR5 ;  /* 0x000000043f057899 */ /* 0x000fe20008011605 */
[----:B------:R-:W-:Y:S01]  /*2090*/  IMAD.MOV.U32 R6, RZ, RZ, 0x1 ;  /* 0x00000001ff067424 */ /* 0x000fe200078e00ff */
[----:B------:R-:W-:Y:S01]  /*20a0*/  USHF.R.U32.HI UR4, URZ, 0x4, UR4 ;  /* 0x000000043f047899 */ /* 0x000fe20008011604 */
[----:B------:R-:W-:Y:S01]  /*20b0*/  IMAD.MOV.U32 R7, RZ, RZ, RZ ;  /* 0x000000ffff077224 */ /* 0x000fe200078e00ff */
[----:B------:R-:W-:Y:S01]  /*20c0*/  ULOP3.LUT UR5, UR5, 0x3fff, URZ, 0xc0, !UPT ;  /* 0x00003fff05057892 */ /* 0x000fe2000f8ec03f */
[----:B------:R-:W-:Y:S01]  /*20d0*/  IMAD.MOV.U32 R13, RZ, RZ, RZ ;  /* 0x000000ffff0d7224 */ /* 0x000fe200078e00ff */
[----:B------:R-:W-:Y:S01]  /*20e0*/  ULOP3.LUT UR4, UR4, 0x3fff, URZ, 0xc0, !UPT ;  /* 0x00003fff04047892 */ /* 0x000fe2000f8ec03f */
[----:B------:R-:W-:Y:S01]  /*20f0*/  IMAD.MOV.U32 R9, RZ, RZ, 0x40000040 ;  /* 0x40000040ff097424 */ /* 0x000fe200078e00ff */
[----:B------:R-:W-:Y:S01]  /*2100*/  ULOP3.LUT UR7, UR5, 0x3000000, URZ, 0xfc, !UPT ;  /* 0x0300000005077892 */ /* 0x000fe2000f8efc3f */
[----:B------:R1:W-:Y:S01]  /*2110*/  STL.128 [R1+0x80], R4 ;  /* 0x0000800401007387 */ /* 0x0003e20000100c00 */
[----:B------:R-:W-:Y:S01]  /*2120*/  ULOP3.LUT UR4, UR4, 0x10000, URZ, 0xfc, !UPT ;  /* 0x0001000004047892 */ /* 0x000fe2000f8efc3f */
[----:B------:R-:W-:Y:S01]  /*2130*/  IMAD.MOV.U32 R11, RZ, RZ, 0x40000040 ;  /* 0x40000040ff0b7424 */ /* 0x000fe200078e00ff */
[----:B------:R-:W-:Y:S01]  /*2140*/  ULOP3.LUT UR5, UR5, 0x10000, URZ, 0xfc, !UPT ;  /* 0x0001000005057892 */ /* 0x000fe2000f8efc3f */
[----:B------:R2:W-:Y:S01]  /*2150*/  STL.64 [R1+0x90], R12 ;  /* 0x0000900c01007387 */ /* 0x0005e20000100a00 */
[----:B------:R-:W-:Y:S01]  /*2160*/  IMAD.U32 R10, RZ, RZ, UR7 ;  /* 0x00000007ff0a7e24 */ /* 0x000fe2000f8e00ff */
[----:B------:R-:W-:Y:S01]  /*2170*/  IADD3 R27, P1, R16, 0xa0, RZ ;  /* 0x000000a0101b7810 */ /* 0x000fe20007f3e0ff */
[----:B------:R-:W-:Y:S01]  /*2180*/  IMAD.U32 R8, RZ, RZ, UR4 ;  /* 0x00000004ff087e24 */ /* 0x000fe2000f8e00ff */
[----:B0-----:R-:W-:Y:S01]  /*2190*/  LEA.HI R2, R0, R0, RZ, 0x1 ;  /* 0x0000000000027211 */ /* 0x001fe200078f08ff */
[----:B------:R-:W-:Y:S01]  /*21a0*/  IMAD.U32 R14, RZ, RZ, UR5 ;  /* 0x00000005ff0e7e24 */ /* 0x000fe2000f8e00ff */
[----:B------:R-:W-:Y:S01]  /*21b0*/  ULOP3.LUT UP0, URZ, UR6, 0x1bf, URZ, 0xc0, !UPT ;  /* 0x000001bf063f7892 */ /* 0x000fe2000f80c03f */
[----:B------:R-:W-:Y:S01]  /*21c0*/  IMAD.MOV.U32 R15, RZ, RZ, 0x40000040 ;  /* 0x40000040ff0f7424 */ /* 0x000fe200078e00ff */
[----:B------:R-:W-:Y:S01]  /*21d0*/  LOP3.LUT R3, R2, 0x7fffe, RZ, 0xc0, !PT ;  /* 0x0007fffe02037812 */ /* 0x000fe200078ec0ff */
[----:B------:R0:W-:Y:S01]  /*21e0*/  STL.128 [R1+0xa0], R8 ;  /* 0x0000a00801007387 */ /* 0x0001e20000100c00 */
[----:B------:R-:W-:Y:S01]  /*21f0*/  IMAD.X R44, RZ, RZ, R17, P1 ;  /* 0x000000ffff2c7224 */ /* 0x000fe200008e0611 */
[----:B------:R-:W-:Y:S01]  /*2200*/  IADD3 R30, P5, R16, 0x118, RZ ;  /* 0x00000118101e7810 */ /* 0x000fe20007fbe0ff */
[----:B-1----:R-:W-:Y:S01]  /*2210*/  IMAD.MOV.U32 R5, RZ, RZ, 0x40000040 ;  /* 0x40000040ff057424 */ /* 0x002fe200078e00ff */
[----:B------:R0:W-:Y:S01]  /*2220*/  STL.64 [R1+0x78], RZ ;  /* 0x000078ff01007387 */ /* 0x0001e20000100a00 */
[----:B------:R-:W-:Y:S01]  /*2230*/  IMAD.IADD R3, R0, 0x1, -R3 ;  /* 0x0000000100037824 */ /* 0x000fe200078e0a03 */
[----:B------:R-:W-:Y:S01]  /*2240*/  PLOP3.LUT P1, PT, PT, PT, UP0, 0x80, 0x0 ;  /* 0x000000000000781c */ /* 0x000fe20003f2f008 */
[----:B--2---:R-:W-:Y:S01]  /*2250*/  IMAD.MOV.U32 R13, RZ, RZ, 0x40000040 ;  /* 0x40000040ff0d7424 */ /* 0x004fe200078e00ff */
[----:B------:R0:W-:Y:S01]  /*2260*/  STL.128 [R1+0xb0], RZ ;  /* 0x0000b0ff01007387 */ /* 0x0001e20000100c00 */
[C---:B------:R-:W-:Y:S01]  /*2270*/  IADD3 R29, P6, R16.reuse, 0x110, RZ ;  /* 0x00000110101d7810 */ /* 0x040fe20007fde0ff */
[--C-:B------:R-:W-:Y:S01]  /*2280*/  IMAD.X R31, RZ, RZ, R17.reuse, P5 ;  /* 0x000000ffff1f7224 */ /* 0x100fe200028e0611 */
[----:B------:R-:W-:Y:S01]  /*2290*/  LEA R3, R3, UR6, 0xd ;  /* 0x0000000603037c11 */ /* 0x000fe2000f8e68ff */
[----:B------:R0:W-:Y:S01]  /*22a0*/  STL.128 [R1+0xc0], RZ ;  /* 0x0000c0ff01007387 */ /* 0x0001e20000100c00 */
[----:B------:R-:W-:Y:S01]  /*22b0*/  IADD3 R28, P0, R16, 0xa8, RZ ;  /* 0x000000a8101c7810 */ /* 0x000fe20007f1e0ff */
[----:B------:R-:W-:Y:S01]  /*22c0*/  IMAD.X R46, RZ, RZ, R17, P6 ;  /* 0x000000ffff2e7224 */ /* 0x000fe200030e0611 */
[----:B------:R-:W-:Y:S01]  /*22d0*/  SHF.R.U32.HI R0, RZ, 0x4, R3 ;  /* 0x00000004ff007819 */ /* 0x000fe20000011603 */
[----:B------:R-:W-:Y:S01]  /*22e0*/  VIADD R2, R3, 0xa000 ;  /* 0x0000a00003027836 */ /* 0x000fe20000000000 */
[----:B------:R0:W-:Y:S01]  /*22f0*/  STL.128 [R1+0xd0], RZ ;  /* 0x0000d0ff01007387 */ /* 0x0001e20000100c00 */
[----:B------:R-:W-:Y:S01]  /*2300*/  IMAD.X R41, RZ, RZ, R17, P0 ;  /* 0x000000ffff297224 */ /* 0x000fe200000e0611 */
[----:B------:R-:W-:-:S02]  /*2310*/  LOP3.LUT R0, R0, 0x3fff, RZ, 0xc0, !PT ;  /* 0x00003fff00007812 */ /* 0x000fc400078ec0ff */
[----:B------:R-:W-:Y:S01]  /*2320*/  SHF.R.U32.HI R2, RZ, 0x4, R2 ;  /* 0x00000004ff027819 */ /* 0x000fe20000011602 */
[----:B------:R0:W-:Y:S01]  /*2330*/  STL.128 [R1+0xe0], RZ ;  /* 0x0000e0ff01007387 */ /* 0x0001e20000100c00 */
[----:B------:R-:W-:Y:S02]  /*2340*/  LOP3.LUT R4, R0, 0x10000, RZ, 0xfc, !PT ;  /* 0x0001000000047812 */ /* 0x000fe400078efcff */
[----:B------:R-:W-:Y:S01]  /*2350*/  LOP3.LUT R2, R2, 0x3fff, RZ, 0xc0, !PT ;  /* 0x00003fff02027812 */ /* 0x000fe200078ec0ff */
[----:B------:R0:W-:Y:S01]  /*2360*/  STL.128 [R1+0xf0], RZ ;  /* 0x0000f0ff01007387 */ /* 0x0001e20000100c00 */
[----:B------:R-:W-:Y:S02]  /*2370*/  IADD3 R26, P2, R16, 0x98, RZ ;  /* 0x00000098101a7810 */ /* 0x000fe40007f5e0ff */
[----:B------:R-:W-:Y:S01]  /*2380*/  LOP3.LUT R2, R2, 0x10000, RZ, 0xfc, !PT ;  /* 0x0001000002027812 */ /* 0x000fe200078efcff */
[----:B------:R0:W-:Y:S01]  /*2390*/  STL.64 [R1+0x98], R4 ;  /* 0x0000980401007387 */ /* 0x0001e20000100a00 */
[C---:B------:R-:W-:Y:S01]  /*23a0*/  IADD3 R25, P3, R16.reuse, 0x90, RZ ;  /* 0x0000009010197810 */ /* 0x040fe20007f7e0ff */
[--C-:B------:R-:W-:Y:S01]  /*23b0*/  IMAD.X R33, RZ, RZ, R17.reuse, P2 ;  /* 0x000000ffff217224 */ /* 0x100fe200010e0611 */
[C---:B------:R-:W-:Y:S01]  /*23c0*/  IADD3 R24, P4, R16.reuse, 0x88, RZ ;  /* 0x0000008810187810 */ /* 0x040fe20007f9e0ff */
[----:B------:R-:W-:Y:S01]  /*23d0*/  IMAD.MOV.U32 R12, RZ, RZ, R2 ;  /* 0x000000ffff0c7224 */ /* 0x000fe200078e0002 */
[----:B------:R0:W-:Y:S01]  /*23e0*/  STL.128 [R1+0x100], RZ ;  /* 0x000100ff01007387 */ /* 0x0001e20000100c00 */
[C---:B------:R-:W-:Y:S01]  /*23f0*/  IADD3 R19, P5, R16.reuse, 0x80, RZ ;  /* 0x0000008010137810 */ /* 0x040fe20007fbe0ff */
[--C-:B------:R-:W-:Y:S01]  /*2400*/  IMAD.X R42, RZ, RZ, R17.reuse, P3 ;  /* 0x000000ffff2a7224 */ /* 0x100fe200018e0611 */
[C---:B------:R-:W-:Y:S01]  /*2410*/  IADD3 R34, P6, R16.reuse, 0x78, RZ ;  /* 0x0000007810227810 */ /* 0x040fe20007fde0ff */
[----:B------:R0:W-:Y:S01]  /*2420*/  STL.128 [R1+0x110], R12 ;  /* 0x0001100c01007387 */ /* 0x0001e20000100c00 */
[----:B------:R-:W-:Y:S01]  /*2430*/  IADD3 R37, P0, R16, 0xb0, RZ ;  /* 0x000000b010257810 */ /* 0x000fe20007f1e0ff */
[----:B------:R-:W-:-:S02]  /*2440*/  IMAD.X R39, RZ, RZ, R17, P4 ;  /* 0x000000ffff277224 */ /* 0x000fc400020e0611 */
[--C-:B------:R-:W-:Y:S02]  /*2450*/  IMAD.X R40, RZ, RZ, R17.reuse, P5 ;  /* 0x000000ffff287224 */ /* 0x100fe400028e0611 */
[--C-:B------:R-:W-:Y:S02]  /*2460*/  IMAD.X R35, RZ, RZ, R17.reuse, P6 ;  /* 0x000000ffff237224 */ /* 0x100fe400030e0611 */
[----:B------:R-:W-:Y:S01]  /*2470*/  IMAD.X R38, RZ, RZ, R17, P0 ;  /* 0x000000ffff267224 */ /* 0x000fe200000e0611 */
[----:B------:R-:W-:Y:S06]  /*2480*/  @!P1 BRA `(.L_x_2018) ;  /* 0x0000000000409947 */ /* 0x000fec0003800000 */
[----:B------:R-:W-:Y:S01]  /*2490*/  MOV R0, 0x0 ;  /* 0x0000000000007802 */ /* 0x000fe20000000f00 */
[----:B------:R-:W-:Y:S01]  /*24a0*/  ULDC.64 UR4, c[0x4][0x98] ;  /* 0x0100260000047ab9 */ /* 0x000fe20000000a00 */
[----:B------:R-:W-:Y:S01]  /*24b0*/  ULDC.64 UR6, c[0x4][0x38] ;  /* 0x01000e0000067ab9 */ /* 0x000fe20000000a00 */
[----:B0-----:R-:W-:Y:S01]  /*24c0*/  IMAD.U32 R4, RZ, RZ, UR4 ;  /* 0x00000004ff047e24 */ /* 0x001fe2000f8e00ff */
        /* <DEDUP_REMOVED lines=12> */
.L_x_2018:
[----:B------:R-:W1:Y:S01]  /*2590*/  S2R R20, SR_TID.X ;  /* 0x0000000000147919 */ /* 0x000e620000002100 */
[----:B0-----:R-:W0:Y:S01]  /*25a0*/  LDC R13, c[0x0][0x288] ;  /* 0x0000a200ff0d7b82 */ /* 0x001e220000000800 */
[----:B------:R-:W-:Y:S01]  /*25b0*/  IADD3 R8, P0, R16, 0x120, RZ ;  /* 0x0000012010087810 */ /* 0x000fe20007f1e0ff */
[----:B------:R-:W-:Y:S01]  /*25c0*/  ULDC UR4, c[0x0][0x20] ;  /* 0x0000080000047ab9 */ /* 0x000fe20000000800 */
[----:B------:R-:W-:Y:S01]  /*25d0*/  IMAD.U32 R11, RZ, RZ, UR45 ;  /* 0x0000002dff0b7e24 */ /* 0x000fe2000f8e00ff */
[----:B------:R-:W-:Y:S01]  /*25e0*/  STL.64 [R1+0x130], R34 ;  /* 0x0001302201007387 */ /* 0x000fe20000100a00 */
[----:B------:R-:W-:Y:S02]  /*25f0*/  VIADD R198, R18, -UR4 ;  /* 0x8000000412c67c36 */ /* 0x000fe40008000000 */
[----:B------:R-:W-:Y:S01]  /*2600*/  IMAD.X R9, RZ, RZ, R17, P0 ;  /* 0x000000ffff097224 */ /* 0x000fe200000e0611 */
[----:B------:R-:W2:Y:S01]  /*2610*/  LDC R15, c[0x0][0xad4] ;  /* 0x0002b500ff0f7b82 */ /* 0x000ea20000000800 */
[----:B------:R-:W-:Y:S04]  /*2620*/  STL.64 [R1+0x120], R204 ;  /* 0x000120cc01007387 */ /* 0x000fe80000100a00 */
[----:B------:R3:W-:Y:S03]  /*2630*/  STL.64 [R1+0x128], R8 ;  /* 0x0001280801007387 */ /* 0x0007e60000100a00 */
[----:B------:R-:W4:Y:S01]  /*2640*/  LDC.64 R4, c[0x0][0xad8] ;  /* 0x0002b600ff047b82 */ /* 0x000f220000000a00 */
[----:B------:R0:W-:Y:S04]  /*2650*/  STL.U8 [R1+0x138], RZ ;  /* 0x000138ff01007387 */ /* 0x0001e80000100000 */
[----:B------:R0:W-:Y:S03]  /*2660*/  STL [R198+0x8], R11 ;  /* 0x0000080bc6007387 */ /* 0x0001e60000100800 */
[----:B------:R-:W5:Y:S01]  /*2670*/  LDC.64 R2, c[0x0][0xae0] ;  /* 0x0002b800ff027b82 */ /* 0x000f620000000a00 */
[----:B0-----:R0:W-:Y:S04]  /*2680*/  STL [R198+0x4], R13 ;  /* 0x0000040dc6007387 */ /* 0x0011e80000100800 */
[----:B------:R0:W-:Y:S01]  /*2690*/  STL [R198+0x14], RZ ;  /* 0x000014ffc6007387 */ /* 0x0001e20000100800 */
[----:B-1----:R-:W-:-:S02]  /*26a0*/  VIADD R206, R20, 0xffffff80 ;  /* 0xffffff8014ce7836 */ /* 0x002fc40000000000 */
[----:B------:R-:W1:Y:S01]  /*26b0*/  LDC.64 R6, c[0x0][0x448] ;  /* 0x00011200ff067b82 */ /* 0x000e620000000a00 */
[----:B--2---:R0:W-:Y:S04]  /*26c0*/  STL [R198+0xc], R15 ;  /* 0x00000c0fc6007387 */ /* 0x0041e80000100800 */
[----:B------:R0:W-:Y:S03]  /*26d0*/  STL [R198], R206 ;  /* 0x000000cec6007387 */ /* 0x0001e60000100800 */
[----:B------:R-:W2:Y:S01]  /*26e0*/  LDC R237, c[0x0][0x450] ;  /* 0x00011400ffed7b82 */ /* 0x000ea20000000800 */
[----:B----4-:R0:W-:Y:S04]  /*26f0*/  STL [R198+0x10], R4 ;  /* 0x00001004c6007387 */ /* 0x0101e80000100800 */
[----:B------:R0:W-:Y:S04]  /*2700*/  STL [R198+0x18], R5 ;  /* 0x00001805c6007387 */ /* 0x0001e80000100800 */
[----:B-----5:R0:W-:Y:S04]  /*2710*/  STL [R198+0x1c], R2 ;  /* 0x00001c02c6007387 */ /* 0x0201e80000100800 */
[----:B------:R0:W-:Y:S04]  /*2720*/  STL [R198+0x20], R3 ;  /* 0x00002003c6007387 */ /* 0x0001e80000100800 */
[----:B-1----:R0:W-:Y:S04]  /*2730*/  STL [R198+0x24], R6 ;  /* 0x00002406c6007387 */ /* 0x0021e80000100800 */
[----:B------:R0:W-:Y:S04]  /*2740*/  STL [R198+0x28], R7 ;  /* 0x00002807c6007387 */ /* 0x0001e80000100800 */
[----:B--2---:R0:W-:Y:S04]  /*2750*/  STL [R198+0x2c], R237 ;  /* 0x00002cedc6007387 */ /* 0x0041e80000100800 */
[----:B---3--:R-:W2:Y:S01]  /*2760*/  LDL R9, [R1+0x21c] ;  /* 0x00021c0001097983 */ /* 0x008ea20000100800 */
[----:B------:R-:W-:Y:S03]  /*2770*/  BSSY B0, `(.L_x_2019) ;  /* 0x0000008000007945 */ /* 0x000fe60003800000 */
[----:B------:R0:W-:Y:S01]  /*2780*/  STL.U8 [R1+0x16c], RZ ;  /* 0x00016cff01007387 */ /* 0x0001e20000100000 */
[----:B--2---:R-:W-:-:S04]  /*2790*/  LEA.HI R0, R9, R9, RZ, 0x1 ;  /* 0x0000000909007211 */ /* 0x004fc800078f08ff */
[----:B------:R-:W-:-:S05]  /*27a0*/  LOP3.LUT R0, R0, 0xfffffffe, RZ, 0xc0, !PT ;  /* 0xfffffffe00007812 */ /* 0x000fca00078ec0ff */
[----:B------:R-:W-:-:S05]  /*27b0*/  IMAD.IADD R0, R9, 0x1, -R0 ;  /* 0x0000000109007824 */ /* 0x000fca00078e0a00 */
[----:B------:R-:W-:-:S04]  /*27c0*/  SHF.L.U32 R0, R0, 0x1f, RZ ;  /* 0x0000001f00007819 */ /* 0x000fc800000006ff */
[----:B------:R-:W1:Y:S02]  /*27d0*/  SYNCS.PHASECHK.TRANS64.TRYWAIT P0, [UR44+0x32400], R0 ;  /* 0x03240000ff0075a7 */ /* 0x000e64000800016c */
[----:B01----:R-:W-:Y:S05]  /*27e0*/  @!P0 BRA `(.L_x_2020) ;  /* 0x0000024400a08947 */ /* 0x003fea0003800000 */
.L_x_2247:
[----:B------:R-:W-:Y:S05]  /*27f0*/  BSYNC B0 ;  /* 0x0000000000007941 */ /* 0x000fea0003800000 */
.L_x_2019:
[----:B------:R-:W2:Y:S04]  /*2800*/  LDL R36, [R1+0x1c] ;  /* 0x00001c0001247983 */ /* 0x000ea80000100800 */
[----:B------:R1:W5:Y:S01]  /*2810*/  LDL.64 R12, [R1+0x210] ;  /* 0x00021000010c7983 */ /* 0x0003620000100a00 */
[----:B------:R-:W-:Y:S01]  /*2820*/  IMAD.MOV.U32 R10, RZ, RZ, R19 ;  /* 0x000000ffff0a7224 */ /* 0x000fe200078e0013 */
[C---:B------:R-:W-:Y:S01]  /*2830*/  IADD3 R20, P0, R16.reuse, 0x16c, RZ ;  /* 0x0000016c10147810 */ /* 0x040fe20007f1e0ff */
[----:B------:R-:W-:Y:S01]  /*2840*/  IMAD.MOV.U32 R11, RZ, RZ, R40 ;  /* 0x000000ffff0b7224 */ /* 0x000fe200078e0028 */
[C---:B0-----:R-:W-:Y:S01]  /*2850*/  IADD3 R0, P2, R16.reuse, 0x420, RZ ;  /* 0x0000042010007810 */ /* 0x041fe20007f5e0ff */
[----:B------:R-:W-:Y:S01]  /*2860*/  IMAD.MOV.U32 R8, RZ, RZ, R214 ;  /* 0x000000ffff087224 */ /* 0x000fe200078e00d6 */
[----:B------:R-:W-:Y:S01]  /*2870*/  IADD3 R14, P1, R16, 0x128, RZ ;  /* 0x00000128100e7810 */ /* 0x000fe20007f3e0ff */
[----:B------:R-:W-:-:S02]  /*2880*/  IMAD.MOV.U32 R9, RZ, RZ, R213 ;  /* 0x000000ffff097224 */ /* 0x000fc400078e00d5 */
[--C-:B------:R-:W-:Y:S02]  /*2890*/  IMAD.X R21, RZ, RZ, R17.reuse, P0 ;  /* 0x000000ffff157224 */ /* 0x100fe400000e0611 */
[--C-:B------:R-:W-:Y:S01]  /*28a0*/  IMAD.X R15, RZ, RZ, R17.reuse, P2 ;  /* 0x000000ffff0f7224 */ /* 0x100fe200010e0611 */
[----:B------:R0:W-:Y:S01]  /*28b0*/  STL.128 [R1+0x170], R8 ;  /* 0x0001700801007387 */ /* 0x0001e20000100c00 */
[----:B------:R-:W-:Y:S02]  /*28c0*/  IMAD.X R19, RZ, RZ, R17, P1 ;  /* 0x000000ffff137224 */ /* 0x000fe400008e0611 */
[----:B------:R-:W-:Y:S02]  /*28d0*/  IMAD.U32 R220, RZ, RZ, UR36 ;  /* 0x00000024ffdc7e24 */ /* 0x000fe4000f8e00ff */
[----:B------:R-:W-:Y:S01]  /*28e0*/  IMAD.U32 R221, RZ, RZ, UR37 ;  /* 0x00000025ffdd7e24 */ /* 0x000fe2000f8e00ff */
[----:B------:R-:W-:Y:S05]  /*28f0*/  WARPSYNC.ALL ;  /* 0x0000000000007948 */ /* 0x000fea0003800000 */
[----:B------:R-:W-:Y:S01]  /*2900*/  IMAD.MOV.U32 R222, RZ, RZ, R224 ;  /* 0x000000ffffde7224 */ /* 0x000fe200078e00e0 */
[----:B------:R-:W-:Y:S01]  /*2910*/  BSSY B0, `(.L_x_2021) ;  /* 0x000002c000007945 */ /* 0x000fe20003800000 */
[----:B------:R-:W-:-:S02]  /*2920*/  IMAD.MOV.U32 R34, RZ, RZ, R14 ;  /* 0x000000ffff227224 */ /* 0x000fc400078e000e */
[----:B------:R-:W-:Y:S01]  /*2930*/  IMAD.MOV.U32 R35, RZ, RZ, R19 ;  /* 0x000000ffff237224 */ /* 0x000fe200078e0013 */
[----:B------:R-:W-:Y:S01]  /*2940*/  STL.128 [R1+0x1a0], R220 ;  /* 0x0001a0dc01007387 */ /* 0x000fe20000100c00 */
[----:B0-----:R-:W-:Y:S02]  /*2950*/  IMAD.MOV.U32 R8, RZ, RZ, R26 ;  /* 0x000000ffff087224 */ /* 0x001fe400078e001a */
[----:B------:R-:W-:Y:S02]  /*2960*/  IMAD.MOV.U32 R9, RZ, RZ, R33 ;  /* 0x000000ffff097224 */ /* 0x000fe400078e0021 */
[----:B------:R-:W-:Y:S02]  /*2970*/  IMAD.MOV.U32 R10, RZ, RZ, R27 ;  /* 0x000000ffff0a7224 */ /* 0x000fe400078e001b */
[----:B------:R-:W-:Y:S02]  /*2980*/  IMAD.MOV.U32 R11, RZ, RZ, R44 ;  /* 0x000000ffff0b7224 */ /* 0x000fe400078e002c */
[----:B------:R-:W-:-:S03]  /*2990*/  IMAD.MOV.U32 R33, RZ, RZ, R45 ;  /* 0x000000ffff217224 */ /* 0x000fc600078e002d */
[----:B------:R0:W-:Y:S04]  /*29a0*/  STL.128 [R1+0x190], R8 ;  /* 0x0001900801007387 */ /* 0x0001e80000100c00 */
[----:B------:R-:W-:Y:S01]  /*29b0*/  STL.128 [R1+0x1e0], R32 ;  /* 0x0001e02001007387 */ /* 0x000fe20000100c00 */
[----:B0-----:R-:W-:Y:S02]  /*29c0*/  IMAD.MOV.U32 R8, RZ, RZ, R43 ;  /* 0x000000ffff087224 */ /* 0x001fe400078e002b */
[----:B------:R-:W-:Y:S02]  /*29d0*/  IMAD.MOV.U32 R9, RZ, RZ, R48 ;  /* 0x000000ffff097224 */ /* 0x000fe400078e0030 */
[----:B------:R-:W-:Y:S02]  /*29e0*/  IMAD.MOV.U32 R10, RZ, RZ, R25 ;  /* 0x000000ffff0a7224 */ /* 0x000fe400078e0019 */
[----:B------:R-:W-:-:S05]  /*29f0*/  IMAD.MOV.U32 R11, RZ, RZ, R42 ;  /* 0x000000ffff0b7224 */ /* 0x000fca00078e002a */
[----:B------:R0:W-:Y:S02]  /*2a00*/  STL.128 [R1+0x1b0], R8 ;  /* 0x0001b00801007387 */ /* 0x0001e40000100c00 */
[----:B0-----:R-:W-:Y:S02]  /*2a10*/  IMAD.MOV.U32 R8, RZ, RZ, R29 ;  /* 0x000000ffff087224 */ /* 0x001fe400078e001d */
[----:B------:R-:W-:Y:S02]  /*2a20*/  IMAD.MOV.U32 R9, RZ, RZ, R46 ;  /* 0x000000ffff097224 */ /* 0x000fe400078e002e */
[----:B------:R-:W-:Y:S02]  /*2a30*/  IMAD.MOV.U32 R10, RZ, RZ, R30 ;  /* 0x000000ffff0a7224 */ /* 0x000fe400078e001e */
[----:B------:R-:W-:-:S05]  /*2a40*/  IMAD.MOV.U32 R11, RZ, RZ, R31 ;  /* 0x000000ffff0b7224 */ /* 0x000fca00078e001f */
[----:B------:R0:W-:Y:S02]  /*2a50*/  STL.128 [R1+0x1c0], R8 ;  /* 0x0001c00801007387 */ /* 0x0001e40000100c00 */
[----:B0-----:R-:W-:Y:S01]  /*2a60*/  IMAD.MOV.U32 R10, RZ, RZ, R20 ;  /* 0x000000ffff0a7224 */ /* 0x001fe200078e0014 */
[----:B------:R1:W-:Y:S01]  /*2a70*/  BAR.SYNC.DEFER_BLOCKING R209, 0x100 ;  /* 0x000400d10000751d */ /* 0x0003e20000010000 */
[----:B------:R-:W-:Y:S01]  /*2a80*/  IMAD.MOV.U32 R11, RZ, RZ, R21 ;  /* 0x000000ffff0b7224 */ /* 0x000fe200078e0015 */
[----:B------:R-:W-:Y:S01]  /*2a90*/  IADD3 R20, P0, R16, 0x138, RZ ;  /* 0x0000013810147810 */ /* 0x000fe20007f1e0ff */
[----:B------:R-:W-:Y:S02]  /*2aa0*/  IMAD.MOV.U32 R8, RZ, RZ, R0 ;  /* 0x000000ffff087224 */ /* 0x000fe400078e0000 */
[----:B------:R-:W-:Y:S02]  /*2ab0*/  IMAD.MOV.U32 R9, RZ, RZ, R15 ;  /* 0x000000ffff097224 */ /* 0x000fe400078e000f */
[----:B------:R-:W-:-:S03]  /*2ac0*/  IMAD.X R21, RZ, RZ, R17, P0 ;  /* 0x000000ffff157224 */ /* 0x000fc600000e0611 */
        /* <DEDUP_REMOVED lines=11> */
[----:B------:R1:W-:Y:S01]  /*2b80*/  STL.128 [R1+0x200], R8 ;  /* 0x0002000801007387 */ /* 0x0003e20000100c00 */
[----:B--2---:R-:W-:-:S04]  /*2b90*/  LOP3.LUT R0, R36, 0x1, RZ, 0xfc, !PT ;  /* 0x0000000124007812 */ /* 0x004fc800078efcff */
[----:B------:R-:W-:-:S13]  /*2ba0*/  ISETP.NE.AND P1, PT, R0, 0x3, PT ;  /* 0x000000030000780c */ /* 0x000fda0003f25270 */
[----:B-1----:R-:W-:Y:S05]  /*2bb0*/  @!P1 BRA `(.L_x_2022) ;  /* 0x0000000000049947 */ /* 0x002fea0003800000 */
[----:B------:R-:W-:Y:S01]  /*2bc0*/  BPT.TRAP 0x1 ;  /* 0x000000040000795c */ /* 0x000fe20000300000 */
.L_x_2022:
[----:B------:R-:W-:Y:S05]  /*2bd0*/  BSYNC B0 ;  /* 0x0000000000007941 */ /* 0x000fea0003800000 */
.L_x_2021:
[----:B------:R-:W2:Y:S01]  /*2be0*/  LDL.64 R8, [R1+0x8] ;  /* 0x0000080001087983 */ /* 0x000ea20000100a00 */
[----:B-----5:R-:W-:Y:S01]  /*2bf0*/  SHF.L.U32 R13, R13, 0x1f, RZ ;  /* 0x0000001f0d0d7819 */ /* 0x020fe200000006ff */
[----:B------:R-:W-:Y:S01]  /*2c00*/  BSSY B0, `(.L_x_2023) ;  /* 0x0000006000007945 */ /* 0x000fe20003800000 */
[----:B--2---:R-:W-:-:S05]  /*2c10*/  MOV R9, R8 ;  /* 0x0000000800097202 */ /* 0x004fca0000000f00 */
[----:B------:R-:W-:-:S04]  /*2c20*/  IMAD R12, R12, 0x8, R9 ;  /* 0x000000080c0c7824 */ /* 0x000fc800078e0209 */
[----:B------:R0:W1:Y:S01]  /*2c30*/  SYNCS.PHASECHK.TRANS64.TRYWAIT P0, [R12+URZ], R13 ;  /* 0x0000000d0c0075a7 */ /* 0x000062000800017f */
[----:B------:R-:W-:Y:S05]  /*2c40*/  @!P1 BRA `(.L_x_2024) ;  /* 0x0000000000049947 */ /* 0x000fea0003800000 */
[----:B------:R-:W-:Y:S01]  /*2c50*/  BPT.TRAP 0x1 ;  /* 0x000000040000795c */ /* 0x000fe20000300000 */
.L_x_2024:
[----:B------:R-:W-:Y:S05]  /*2c60*/  BSYNC B0 ;  /* 0x0000000000007941 */ /* 0x000fea0003800000 */
.L_x_2023:
[----:B------:R-:W-:Y:S04]  /*2c70*/  BSSY B0, `(.L_x_2025) ;  /* 0x0000004000007945 */ /* 0x000fe80003800000 */
[----:B-1----:R-:W-:Y:S05]  /*2c80*/  @P0 BRA `(.L_x_2026) ;  /* 0x0000000000080947 */ /* 0x002fea0003800000 */
[----:B------:R-:W1:Y:S02]  /*2c90*/  SYNCS.PHASECHK.TRANS64.TRYWAIT P0, [R12+URZ], R13 ;  /* 0x0000000d0c0075a7 */ /* 0x000e64000800017f */
[----:B-1----:R-:W-:Y:S05]  /*2ca0*/  @!P0 BRA `(.L_x_2027) ;  /* 0x0000024000888947 */ /* 0x002fea0003800000 */
.L_x_2026:
[----:B------:R-:W-:Y:S05]  /*2cb0*/  BSYNC B0 ;  /* 0x0000000000007941 */ /* 0x000fea0003800000 */
.L_x_2025:
[----:B01----:R-:W2:Y:S04]  /*2cc0*/  LDL R13, [R1+0x210] ;  /* 0x00021000010d7983 */ /* 0x003ea80000100800 */
[----:B------:R-:W2:Y:S01]  /*2cd0*/  LDL.64 R8, [R1+0xa0] ;  /* 0x0000a00001087983 */ /* 0x000ea20000100a00 */
[----:B------:R-:W-:Y:S05]  /*2ce0*/  WARPSYNC.ALL ;  /* 0x0000000000007948 */ /* 0x000fea0003800000 */
[----:B------:R-:W3:Y:S04]  /*2cf0*/  LDL.64 R24, [R1+0x98] ;  /* 0x0000980001187983 */ /* 0x000ee80000100a00 */
[----:B------:R-:W4:Y:S04]  /*2d00*/  LDL.64 R10, [R1+0x98] ;  /* 0x00009800010a7983 */ /* 0x000f280000100a00 */
[----:B------:R-:W5:Y:S01]  /*2d10*/  LDL.64 R14, [R1+0x98] ;  /* 0x00009800010e7983 */ /* 0x000f620000100a00 */
[----:B--2---:R-:W-:-:S03]  /*2d20*/  IMAD R8, R13, 0x300, R8 ;  /* 0x000003000d087824 */ /* 0x004fc600078e0208 */
[----:B------:R-:W2:Y:S01]  /*2d30*/  LDL.64 R20, [R1+0x98] ;  /* 0x0000980001147983 */ /* 0x000ea20000100a00 */
[----:B------:R-:W-:Y:S02]  /*2d40*/  R2UR UR7, R9 ;  /* 0x00000000090772ca */ /* 0x000fe400000e0000 */
[C---:B------:R-:W-:Y:S01]  /*2d50*/  R2UR UR6, R8.reuse ;  /* 0x00000000080672ca */ /* 0x040fe200000e0000 */
[----:B------:R-:W2:Y:S01]  /*2d60*/  LDL R19, [R1+0x21c] ;  /* 0x00021c0001137983 */ /* 0x000ea20000100800 */
[----:B------:R-:W-:Y:S01]  /*2d70*/  VIADD R12, R8, 0x2 ;  /* 0x00000002080c7836 */ /* 0x000fe20000000000 */
[----:B------:R-:W-:Y:S01]  /*2d80*/  BSSY B0, `(.L_x_2028) ;  /* 0x000002e000007945 */ /* 0x000fe20003800000 */
[----:B------:R-:W-:Y:S01]  /*2d90*/  IMAD.MOV.U32 R13, RZ, RZ, R9 ;  /* 0x000000ffff0d7224 */ /* 0x000fe200078e0009 */
[----:B------:R0:W-:Y:S01]  /*2da0*/  STL [R1+0x80], RZ ;  /* 0x000080ff01007387 */ /* 0x0001e20000100800 */
[----:B---3--:R-:W-:Y:S02]  /*2db0*/  R2UR UR4, R24 ;  /* 0x00000000180472ca */ /* 0x008fe400000e0000 */
[----:B------:R-:W-:-:S02]  /*2dc0*/  R2UR UR5, R25 ;  /* 0x00000000190572ca */ /* 0x000fc400000e0000 */
[----:B------:R-:W-:Y:S01]  /*2dd0*/  WARPGROUP.ARRIVE ;  /* 0x00000000000079c5 */ /* 0x000fe20000000000 */
[----:B----4-:R-:W-:Y:S02]  /*2de0*/  VIADD R10, R10, 0x2 ;  /* 0x000000020a0a7836 */ /* 0x010fe40000000000 */
[----:B-----5:R-:W-:Y:S02]  /*2df0*/  VIADD R14, R14, 0x4 ;  /* 0x000000040e0e7836 */ /* 0x020fe40000000000 */
[----:B--2---:R-:W-:-:S06]  /*2e00*/  VIADD R20, R20, 0x6 ;  /* 0x0000000614147836 */ /* 0x004fcc0000000000 */
[----:B------:R-:W-:Y:S01]  /*2e10*/  HGMMA.64x96x16.F32 R24, gdesc[UR4], RZ, !UPT, gsb0 ;  /* 0x01600000041879f0 */ /* 0x000fe2000c0008ff */
[----:B------:R-:W-:Y:S02]  /*2e20*/  R2UR UR6, R12 ;  /* 0x000000000c0672ca */ /* 0x000fe400000e0000 */
[----:B------:R-:W-:Y:S02]  /*2e30*/  R2UR UR7, R13 ;  /* 0x000000000d0772ca */ /* 0x000fe400000e0000 */
[----:B------:R-:W-:Y:S01]  /*2e40*/  R2UR UR4, R10 ;  /* 0x000000000a0472ca */ /* 0x000fe200000e0000 */
[C---:B------:R-:W-:Y:S01]  /*2e50*/  VIADD R10, R8.reuse, 0x4 ;  /* 0x00000004080a7836 */ /* 0x040fe20000000000 */
[----:B------:R-:W-:Y:S01]  /*2e60*/  R2UR UR5, R11 ;  /* 0x000000000b0572ca */ /* 0x000fe200000e0000 */
[----:B------:R-:W-:Y:S01]  /*2e70*/  IMAD.MOV.U32 R11, RZ, RZ, R9 ;  /* 0x000000ffff0b7224 */ /* 0x000fe200078e0009 */
[----:B------:R-:W-:Y:S01]  /*2e80*/  LEA.HI R0, R19, R19, RZ, 0x1 ;  /* 0x0000001313007211 */ /* 0x000fe200078f08ff */
[----:B------:R-:W-:Y:S01]  /*2e90*/  VIADD R8, R8, 0x6 ;  /* 0x0000000608087836 */ /* 0x000fe20000000000 */
[----:B------:R-:W-:-:S02]  /*2ea0*/  WARPGROUP.DEPBAR.LE gsb0, 0x0 ;  /* 0x00008000000079c5 */ /* 0x000fc40000010000 */
[----:B------:R-:W-:-:S07]  /*2eb0*/  WARPGROUP.ARRIVE ;  /* 0x00000000000079c5 */ /* 0x000fce0000000000 */
        /* <DEDUP_REMOVED lines=8> */
[----:B------:R-:W-:Y:S02]  /*2f40*/  R2UR UR6, R8 ;  /* 0x00000000080672ca */ /* 0x000fe400000e0000 */
[----:B------:R-:W-:Y:S02]  /*2f50*/  R2UR UR7, R9 ;  /* 0x00000000090772ca */ /* 0x000fe400000e0000 */
[----:B------:R-:W-:Y:S02]  /*2f60*/  R2UR UR4, R20 ;  /* 0x00000000140472ca */ /* 0x000fe400000e0000 */
[----:B------:R-:W-:Y:S02]  /*2f70*/  R2UR UR5, R21 ;  /* 0x00000000150572ca */ /* 0x000fe400000e0000 */
[----:B------:R-:W-:Y:S01]  /*2f80*/  LOP3.LUT R8, R0, 0xfffffffe, RZ, 0xc0, !PT ;  /* 0xfffffffe00087812 */ /* 0x000fe200078ec0ff */
[----:B------:R-:W-:-:S04]  /*2f90*/  IMAD.MOV.U32 R0, RZ, RZ, 0x1 ;  /* 0x00000001ff007424 */ /* 0x000fc800078e00ff */
[----:B------:R-:W-:Y:S01]  /*2fa0*/  IMAD.IADD R8, R19, 0x1, -R8 ;  /* 0x0000000113087824 */ /* 0x000fe200078e0a08 */
[----:B------:R0:W-:Y:S04]  /*2fb0*/  STL [R1+0x80], R0 ;  /* 0x0000800001007387 */ /* 0x0001e80000100800 */
[----:B------:R-:W-:Y:S01]  /*2fc0*/  SHF.L.U32 R8, R8, 0x1f, RZ ;  /* 0x0000001f08087819 */ /* 0x000fe200000006ff */
[----:B------:R0:W-:Y:S04]  /*2fd0*/  STL [R1+0x80], R0 ;  /* 0x0000800001007387 */ /* 0x0001e80000100800 */
[----:B------:R0:W-:Y:S04]  /*2fe0*/  STL [R1+0x80], R0 ;  /* 0x0000800001007387 */ /* 0x0001e80000100800 */
[----:B------:R0:W-:Y:S01]  /*2ff0*/  STL [R1+0x80], R0 ;  /* 0x0000800001007387 */ /* 0x0001e20000100800 */
[----:B------:R-:W-:-:S02]  /*3000*/  WARPGROUP.DEPBAR.LE gsb0, 0x0 ;  /* 0x00008000000079c5 */ /* 0x000fc40000010000 */
[----:B------:R-:W-:-:S06]  /*3010*/  WARPGROUP.ARRIVE ;  /* 0x00000000000079c5 */ /* 0x000fcc0000000000 */
[----:B------:R-:W-:Y:S03]  /*3020*/  HGMMA.64x96x16.F32 R24, gdesc[UR4], R24, gsb0 ;  /* 0x01600000041879f0 */ /* 0x000fe60008000818 */
[----:B------:R-:W-:Y:S02]  /*3030*/  WARPGROUP.DEPBAR.LE gsb0, 0x0 ;  /* 0x00008000000079c5 */ /* 0x000fe40000010000 */
[----:B------:R-:W1:Y:S02]  /*3040*/  SYNCS.PHASECHK.TRANS64.TRYWAIT P0, [UR44+0x32410], R8 ;  /* 0x03241008ff0075a7 */ /* 0x000e64000800016c */
[----:B01----:R-:W-:Y:S05]  /*3050*/  @!P0 BRA `(.L_x_2029) ;  /* 0x0000023c00b08947 */ /* 0x003fea0003800000 */
.L_x_2248:
[----:B------:R-:W-:Y:S05]  /*3060*/  BSYNC B0 ;  /* 0x0000000000007941 */ /* 0x000fea0003800000 */
.L_x_2028:
[----:B------:R-:W2:Y:S04]  /*3070*/  LDL R10, [R1+0x54] ;  /* 0x00005400010a7983 */ /* 0x000ea80000100800 */
[----:B0-----:R0:W5:Y:S01]  /*3080*/  LDL.64 R8, [R1+0x210] ;  /* 0x0002100001087983 */ /* 0x0011620000100a00 */
[----:B------:R-:W-:Y:S01]  /*3090*/  BSSY B0, `(.L_x_2030) ;  /* 0x0000005000007945 */ /* 0x000fe20003800000 */
[----:B--2---:R-:W-:-:S04]  /*30a0*/  LOP3.LUT R10, R10, 0x1, RZ, 0xfc, !PT ;  /* 0x000000010a0a7812 */ /* 0x004fc800078efcff */
[----:B------:R-:W-:-:S13]  /*30b0*/  ISETP.NE.AND P1, PT, R10, 0x3, PT ;  /* 0x000000030a00780c */ /* 0x000fda0003f25270 */
[----:B0-----:R-:W-:Y:S05]  /*30c0*/  @!P1 BRA `(.L_x_2031) ;  /* 0x0000000000049947 */ /* 0x001fea0003800000 */
[----:B------:R-:W-:Y:S01]  /*30d0*/  BPT.TRAP 0x1 ;  /* 0x000000040000795c */ /* 0x000fe20000300000 */
.L_x_2031:
[----:B------:R-:W-:Y:S05]  /*30e0*/  BSYNC B0 ;  /* 0x0000000000007941 */ /* 0x000fea0003800000 */
.L_x_2030:
        /* <DEDUP_REMOVED lines=8> */
.L_x_2033:
[----:B------:R-:W-:Y:S05]  /*3170*/  BSYNC B0 ;  /* 0x0000000000007941 */ /* 0x000fea0003800000 */
.L_x_2032:
[----:B------:R-:W-:Y:S04]  /*3180*/  BSSY B0, `(.L_x_2034) ;  /* 0x0000004000007945 */ /* 0x000fe80003800000 */
[----:B-1----:R-:W-:Y:S05]  /*3190*/  @P0 BRA `(.L_x_2035) ;  /* 0x0000000000080947 */ /* 0x002fea0003800000 */
[----:B------:R-:W1:Y:S02]  /*31a0*/  SYNCS.PHASECHK.TRANS64.TRYWAIT P0, [R8+URZ], R9 ;  /* 0x00000009080075a7 */ /* 0x000e64000800017f */
[----:B-1----:R-:W-:Y:S05]  /*31b0*/  @!P0 BRA `(.L_x_2036) ;  /* 0x0000023c00708947 */ /* 0x002fea0003800000 */
.L_x_2035:
[----:B------:R-:W-:Y:S05]  /*31c0*/  BSYNC B0 ;  /* 0x0000000000007941 */ /* 0x000fea0003800000 */
.L_x_2034:
[----:B------:R-:W2:Y:S04]  /*31d0*/  LDL R13, [R1+0x210] ;  /* 0x00021000010d7983 */ /* 0x000ea80000100800 */
[----:B01----:R-:W2:Y:S04]  /*31e0*/  LDL.64 R8, [R1+0x118] ;  /* 0x0001180001087983 */ /* 0x003ea80000100a00 */
[----:B------:R-:W3:Y:S04]  /*31f0*/  LDL R12, [R1+0x90] ;  /* 0x00009000010c7983 */ /* 0x000ee80000100800 */
[----:B------:R-:W4:Y:S04]  /*3200*/  LDL.64 R10, [R1+0x110] ;  /* 0x00011000010a7983 */ /* 0x000f280000100a00 */
[----:B------:R-:W5:Y:S04]  /*3210*/  LDL.64 R14, [R1+0x110] ;  /* 0x00011000010e7983 */ /* 0x000f680000100a00 */
[----:B------:R-:W5:Y:S04]  /*3220*/  LDL.64 R20, [R1+0x110] ;  /* 0x0001100001147983 */ /* 0x000f680000100a00 */
[----:B------:R-:W5:Y:S01]  /*3230*/  LDL.64 R72, [R1+0x110] ;  /* 0x0001100001487983 */ /* 0x000f620000100a00 */
[----:B------:R-:W-:Y:S05]  /*3240*/  WARPSYNC.ALL ;  /* 0x0000000000007948 */ /* 0x000fea0003800000 */
[----:B------:R-:W-:Y:S01]  /*3250*/  WARPGROUP.ARRIVE ;  /* 0x00000000000079c5 */ /* 0x000fe20000000000 */
[----:B--2---:R-:W-:Y:S01]  /*3260*/  IMAD R8, R13, 0xc00, R8 ;  /* 0x00000c000d087824 */ /* 0x004fe200078e0208 */
[----:B------:R-:W-:-:S02]  /*3270*/  R2UR UR7, R9 ;  /* 0x00000000090772ca */ /* 0x000fc400000e0000 */
[----:B---3--:R-:W-:Y:S02]  /*3280*/  ISETP.NE.U32.AND P0, PT, R12, RZ, PT ;  /* 0x000000ff0c00720c */ /* 0x008fe40003f05070 */
[----:B------:R-:W-:Y:S01]  /*3290*/  R2UR UR6, R8 ;  /* 0x00000000080672ca */ /* 0x000fe200000e0000 */
[----:B------:R-:W2:Y:S01]  /*32a0*/  LDL.64 R12, [R1+0x110] ;  /* 0x00011000010c7983 */ /* 0x000ea20000100a00 */
[----:B----4-:R-:W-:Y:S02]  /*32b0*/  R2UR UR4, R10 ;  /* 0x000000000a0472ca */ /* 0x010fe400000e0000 */
[----:B------:R-:W-:-:S07]  /*32c0*/  R2UR UR5, R11 ;  /* 0x000000000b0572ca */ /* 0x000fce00000e0000 */
[----:B------:R-:W-:-:S06]  /*32d0*/  VOTEU.ANY UP0, P0 ;  /* 0x00000000003f7886 */ /* 0x000fcc0000000100 */
[----:B------:R-:W-:Y:S01]  /*32e0*/  HGMMA.64x96x16.F32 R24, gdesc[UR4], R24, UP0, gsb0 ;  /* 0x01600000041879f0 */ /* 0x000fe2000b800818 */
[----:B-----5:R-:W-:Y:S02]  /*32f0*/  VIADD R14, R14, 0x2 ;  /* 0x000000020e0e7836 */ /* 0x020fe40000000000 */
[----:B------:R-:W-:Y:S02]  /*3300*/  VIADD R10, R8, 0x2 ;  /* 0x00000002080a7836 */ /* 0x000fe40000000000 */
[----:B------:R-:W-:Y:S01]  /*3310*/  IMAD.MOV.U32 R11, RZ, RZ, R9 ;  /* 0x000000ffff0b7224 */ /* 0x000fe200078e0009 */
[----:B------:R-:W-:Y:S02]  /*3320*/  R2UR UR4, R14 ;  /* 0x000000000e0472ca */ /* 0x000fe400000e0000 */
[----:B------:R-:W-:Y:S02]  /*3330*/  R2UR UR6, R10 ;  /* 0x000000000a0672ca */ /* 0x000fe400000e0000 */
[----:B------:R-:W-:-:S02]  /*3340*/  R2UR UR7, R11 ;  /* 0x000000000b0772ca */ /* 0x000fc400000e0000 */
[----:B------:R-:W-:Y:S02]  /*3350*/  R2UR UR5, R15 ;  /* 0x000000000f0572ca */ /* 0x000fe400000e0000 */
[----:B------:R-:W3:Y:S01]  /*3360*/  LDL.64 R14, [R1+0x110] ;  /* 0x00011000010e7983 */ /* 0x000ee20000100a00 */
[----:B------:R-:W-:Y:S02]  /*3370*/  WARPGROUP.DEPBAR.LE gsb0, 0x0 ;  /* 0x00008000000079c5 */ /* 0x000fe40000010000 */
[----:B------:R-:W-:-:S08]  /*3380*/  WARPGROUP.ARRIVE ;  /* 0x00000000000079c5 */ /* 0x000fd00000000000 */
[----:B------:R-:W-:Y:S01]  /*3390*/  HGMMA.64x96x16.F32 R24, gdesc[UR4], R24, gsb0 ;  /* 0x01600000041879f0 */ /* 0x000fe20008000818 */
[----:B------:R-:W-:Y:S02]  /*33a0*/  VIADD R20, R20, 0x4 ;  /* 0x0000000414147836 */ /* 0x000fe40000000000 */
[----:B------:R-:W-:Y:S02]  /*33b0*/  VIADD R10, R8, 0x4 ;  /* 0x00000004080a7836 */ /* 0x000fe40000000000 */
[----:B------:R-:W-:Y:S01]  /*33c0*/  IMAD.MOV.U32 R11, RZ, RZ, R9 ;  /* 0x000000ffff0b7224 */ /* 0x000fe200078e0009 */
[----:B------:R-:W-:Y:S02]  /*33d0*/  R2UR UR4, R20 ;  /* 0x00000000140472ca */ /* 0x000fe400000e0000 */
[----:B------:R-:W-:Y:S02]  /*33e0*/  R2UR UR6, R10 ;  /* 0x000000000a0672ca */ /* 0x000fe400000e0000 */
[----:B------:R-:W-:-:S02]  /*33f0*/  R2UR UR7, R11 ;  /* 0x000000000b0772ca */ /* 0x000fc400000e0000 */
[----:B------:R-:W-:Y:S02]  /*3400*/  R2UR UR5, R21 ;  /* 0x00000000150572ca */ /* 0x000fe400000e0000 */
[----:B------:R-:W4:Y:S01]  /*3410*/  LDL.64 R20, [R1+0x110] ;  /* 0x0001100001147983 */ /* 0x000f220000100a00 */
        /* <DEDUP_REMOVED lines=10> */
[----:B------:R-:W5:Y:S01]  /*34c0*/  LDL.64 R72, [R1+0x110] ;  /* 0x0001100001487983 */ /* 0x000f620000100a00 */
[----:B------:R-:W-:Y:S02]  /*34d0*/  WARPGROUP.DEPBAR.LE gsb0, 0x0 ;  /* 0x00008000000079c5 */ /* 0x000fe40000010000 */
[----:B------:R-:W-:-:S08]  /*34e0*/  WARPGROUP.ARRIVE ;  /* 0x00000000000079c5 */ /* 0x000fd00000000000 */
[----:B------:R-:W-:Y:S01]  /*34f0*/  HGMMA.64x96x16.F32 R24, gdesc[UR4], R24, gsb0 ;  /* 0x01600000041879f0 */ /* 0x000fe20008000818 */
[----:B--2---:R-:W-:Y:S02]  /*3500*/  VIADD R12, R12, 0x400 ;  /* 0x000004000c0c7836 */ /* 0x004fe40000000000 */
[----:B------:R-:W-:Y:S02]  /*3510*/  VIADD R10, R8, 0x300 ;  /* 0x00000300080a7836 */ /* 0x000fe40000000000 */
[----:B------:R-:W-:Y:S01]  /*3520*/  IMAD.MOV.U32 R11, RZ, RZ, R9 ;  /* 0x000000ffff0b7224 */ /* 0x000fe200078e0009 */
[----:B------:R-:W-:Y:S02]  /*3530*/  R2UR UR4, R12 ;  /* 0x000000000c0472ca */ /* 0x000fe400000e0000 */
[----:B------:R-:W-:Y:S02]  /*3540*/  R2UR UR6, R10 ;  /* 0x000000000a0672ca */ /* 0x000fe400000e0000 */
[----:B------:R-:W-:-:S02]  /*3550*/  R2UR UR7, R11 ;  /* 0x000000000b0772ca */ /* 0x000fc400000e0000 */
[----:B------:R-:W-:Y:S02]  /*3560*/  R2UR UR5, R13 ;  /* 0x000000000d0572ca */ /* 0x000fe400000e0000 */
[----:B------:R-:W2:Y:S01]  /*3570*/  LDL.64 R12, [R1+0x110] ;  /* 0x00011000010c7983 */ /* 0x000ea20000100a00 */
[----:B------:R-:W-:Y:S02]  /*3580*/  WARPGROUP.DEPBAR.LE gsb0, 0x0 ;  /* 0x00008000000079c5 */ /* 0x000fe40000010000 */
[----:B------:R-:W-:-:S08]  /*3590*/  WARPGROUP.ARRIVE ;  /* 0x00000000000079c5 */ /* 0x000fd00000000000 */
[----:B------:R-:W-:Y:S01]  /*35a0*/  HGMMA.64x96x16.F32 R24, gdesc[UR4], R24, gsb0 ;  /* 0x01600000041879f0 */ /* 0x000fe20008000818 */
[----:B---3--:R-:W-:Y:S02]  /*35b0*/  VIADD R14, R14, 0x402 ;  /* 0x000004020e0e7836 */ /* 0x008fe40000000000 */
        /* <DEDUP_REMOVED lines=10> */
[----:B----4-:R-:W-:Y:S02]  /*3660*/  VIADD R20, R20, 0x404 ;  /* 0x0000040414147836 */ /* 0x010fe40000000000 */
        /* <DEDUP_REMOVED lines=10> */
[----:B-----5:R-:W-:Y:S02]  /*3710*/  VIADD R72, R72, 0x406 ;  /* 0x0000040648487836 */ /* 0x020fe40000000000 */
        /* <DEDUP_REMOVED lines=60> */
[----:B------:R-:W-:Y:S01]  /*3ae0*/  R2UR UR5, R13 ;  /* 0x000000000d0572ca */ /* 0x000fe200000e0000 */
[----:B------:R-:W0:Y:S01]  /*3af0*/  S2R R19, SR_TID.X ;  /* 0x0000000000137919 */ /* 0x000e220000002100 */
[----:B---3--:R-:W-:Y:S01]  /*3b00*/  VIADD R14, R14, 0xc02 ;  /* 0x00000c020e0e7836 */ /* 0x008fe20000000000 */
[----:B------:R-:W-:Y:S02]  /*3b10*/  WARPGROUP.DEPBAR.LE gsb0, 0x0 ;  /* 0x00008000000079c5 */ /* 0x000fe40000010000 */
[----:B------:R-:W-:-:S08]  /*3b20*/  WARPGROUP.ARRIVE ;  /* 0x00000000000079c5 */ /* 0x000fd00000000000 */
[----:B------:R-:W-:Y:S01]  /*3b30*/  HGMMA.64x96x16.F32 R24, gdesc[UR4], R24, gsb0 ;  /* 0x01600000041879f0 */ /* 0x000fe20008000818 */
[----:B0-----:R-:W-:-:S04]  /*3b40*/  LOP3.LUT R19, R19, 0x7f, RZ, 0xc0, !PT ;  /* 0x0000007f13137812 */ /* 0x001fc800078ec0ff */
[----:B------:R-:W-:Y:S01]  /*3b50*/  ISETP.NE.AND P0, PT, R19, RZ, PT ;  /* 0x000000ff1300720c */ /* 0x000fe20003f05270 */
[----:B------:R-:W-:Y:S02]  /*3b60*/  VIADD R10, R8, 0x902 ;  /* 0x00000902080a7836 */ /* 0x000fe40000000000 */
[----:B------:R-:W-:Y:S01]  /*3b70*/  IMAD.MOV.U32 R11, RZ, RZ, R9 ;  /* 0x000000ffff0b7224 */ /* 0x000fe200078e0009 */
[----:B------:R-:W-:-:S09]  /*3b80*/  R2UR UR4, R14 ;  /* 0x000000000e0472ca */ /* 0x000fd200000e0000 */
[----:B------:R-:W2:Y:S04]  /*3b90*/  @!P0 LDL.64 R74, [R1+0x30] ;  /* 0x00003000014a8983 */ /* 0x000ea80000100a00 */
[----:B------:R-:W3:Y:S01]  /*3ba0*/  @!P0 LDL R19, [R1+0x210] ;  /* 0x0002100001138983 */ /* 0x000ee20000100800 */
[----:B------:R-:W-:Y:S02]  /*3bb0*/  R2UR UR6, R10 ;  /* 0x000000000a0672ca */ /* 0x000fe400000e0000 */
[----:B------:R-:W-:Y:S02]  /*3bc0*/  R2UR UR7, R11 ;  /* 0x000000000b0772ca */ /* 0x000fe400000e0000 */
[----:B------:R-:W-:Y:S01]  /*3bd0*/  R2UR UR5, R15 ;  /* 0x000000000f0572ca */ /* 0x000fe200000e0000 */
[----:B------:R-:W-:-:S02]  /*3be0*/  WARPGROUP.DEPBAR.LE gsb0, 0x0 ;  /* 0x00008000000079c5 */ /* 0x000fc40000010000 */
[----:B------:R-:W-:-:S10]  /*3bf0*/  WARPGROUP.ARRIVE ;  /* 0x00000000000079c5 */ /* 0x000fd40000000000 */
[----:B------:R-:W-:Y:S01]  /*3c00*/  HGMMA.64x96x16.F32 R24, gdesc[UR4], R24, gsb0 ;  /* 0x01600000041879f0 */ /* 0x000fe20008000818 */
[----:B----4-:R-:W-:Y:S02]  /*3c10*/  VIADD R20, R20, 0xc04 ;  /* 0x00000c0414147836 */ /* 0x010fe40000000000 */
[----:B------:R-:W-:Y:S02]  /*3c20*/  VIADD R10, R8, 0x904 ;  /* 0x00000904080a7836 */ /* 0x000fe40000000000 */
[----:B------:R-:W-:Y:S01]  /*3c30*/  IMAD.MOV.U32 R11, RZ, RZ, R9 ;  /* 0x000000ffff0b7224 */ /* 0x000fe200078e0009 */
[----:B------:R-:W-:Y:S02]  /*3c40*/  R2UR UR4, R20 ;  /* 0x00000000140472ca */ /* 0x000fe400000e0000 */
[----:B------:R-:W-:Y:S02]  /*3c50*/  R2UR UR6, R10 ;  /* 0x000000000a0672ca */ /* 0x000fe400000e0000 */
[----:B------:R-:W-:-:S02]  /*3c60*/  R2UR UR7, R11 ;  /* 0x000000000b0772ca */ /* 0x000fc400000e0000 */
[----:B------:R-:W-:Y:S01]  /*3c70*/  R2UR UR5, R21 ;  /* 0x00000000150572ca */ /* 0x000fe200000e0000 */
[----:B------:R-:W-:Y:S01]  /*3c80*/  VIADD R8, R8, 0x906 ;  /* 0x0000090608087836 */ /* 0x000fe20000000000 */
[----:B------:R-:W-:Y:S02]  /*3c90*/  WARPGROUP.DEPBAR.LE gsb0, 0x0 ;  /* 0x00008000000079c5 */ /* 0x000fe40000010000 */
[----:B------:R-:W-:-:S09]  /*3ca0*/  WARPGROUP.ARRIVE ;  /* 0x00000000000079c5 */ /* 0x000fd20000000000 */
[----:B------:R-:W-:Y:S01]  /*3cb0*/  HGMMA.64x96x16.F32 R24, gdesc[UR4], R24, gsb0 ;  /* 0x01600000041879f0 */ /* 0x000fe20008000818 */
[----:B-----5:R-:W-:Y:S01]  /*3cc0*/  VIADD R72, R72, 0xc06 ;  /* 0x00000c0648487836 */ /* 0x020fe20000000000 */
[----:B------:R-:W-:Y:S02]  /*3cd0*/  R2UR UR6, R8 ;  /* 0x00000000080672ca */ /* 0x000fe400000e0000 */
[----:B------:R-:W-:Y:S02]  /*3ce0*/  R2UR UR7, R9 ;  /* 0x00000000090772ca */ /* 0x000fe400000e0000 */
[----:B------:R-:W-:Y:S02]  /*3cf0*/  R2UR UR4, R72 ;  /* 0x00000000480472ca */ /* 0x000fe400000e0000 */
[----:B------:R-:W-:Y:S01]  /*3d00*/  R2UR UR5, R73 ;  /* 0x00000000490572ca */ /* 0x000fe200000e0000 */
[----:B------:R-:W-:Y:S04]  /*3d10*/  STL [R1+0x90], R0 ;  /* 0x0000900001007387 */ /* 0x000fe80000100800 */
[----:B------:R-:W-:Y:S01]  /*3d20*/  STL [R1+0x90], R0 ;  /* 0x0000900001007387 */ /* 0x000fe20000100800 */
[----:B------:R-:W-:-:S02]  /*3d30*/  WARPGROUP.DEPBAR.LE gsb0, 0x0 ;  /* 0x00008000000079c5 */ /* 0x000fc40000010000 */
[----:B------:R-:W-:-:S06]  /*3d40*/  WARPGROUP.ARRIVE ;  /* 0x00000000000079c5 */ /* 0x000fcc0000000000 */
[----:B------:R-:W-:Y:S01]  /*3d50*/  HGMMA.64x96x16.F32 R24, gdesc[UR4], R24, gsb0 ;  /* 0x01600000041879f0 */ /* 0x000fe20008000818 */
[----:B--2---:R-:W-:Y:S01]  /*3d60*/  @!P0 MOV R74, R74 ;  /* 0x0000004a004a8202 */ /* 0x004fe20000000f00 */
[----:B------:R-:W-:Y:S04]  /*3d70*/  STL [R1+0x90], R0 ;  /* 0x0000900001007387 */ /* 0x000fe80000100800 */
[----:B------:R-:W-:Y:S01]  /*3d80*/  STL [R1+0x90], R0 ;  /* 0x0000900001007387 */ /* 0x000fe20000100800 */
[----:B---3--:R-:W-:-:S03]  /*3d90*/  @!P0 IMAD R19, R19, 0x8, R74 ;  /* 0x0000000813138824 */ /* 0x008fc600078e024a */
[----:B------:R-:W-:Y:S04]  /*3da0*/  STL [R1+0x90], R0 ;  /* 0x0000900001007387 */ /* 0x000fe80000100800 */
[----:B------:R-:W-:Y:S04]  /*3db0*/  STL [R1+0x90], R0 ;  /* 0x0000900001007387 */ /* 0x000fe80000100800 */
[----:B------:R-:W-:Y:S04]  /*3dc0*/  STL [R1+0x90], R0 ;  /* 0x0000900001007387 */ /* 0x000fe80000100800 */
[----:B------:R-:W-:Y:S04]  /*3dd0*/  STL [R1+0x90], R0 ;  /* 0x0000900001007387 */ /* 0x000fe80000100800 */
[----:B------:R-:W-:Y:S01]  /*3de0*/  STL [R1+0x90], R0 ;  /* 0x0000900001007387 */ /* 0x000fe20000100800 */
[----:B------:R-:W-:-:S03]  /*3df0*/  @!P0 PRMT R8, RZ, 0x654, R19 ;  /* 0x00000654ff088816 */ /* 0x000fc60000000013 */
[----:B------:R-:W-:Y:S04]  /*3e00*/  STL [R1+0x90], R0 ;  /* 0x0000900001007387 */ /* 0x000fe80000100800 */
[----:B------:R-:W-:Y:S04]  /*3e10*/  STL [R1+0x90], R0 ;  /* 0x0000900001007387 */ /* 0x000fe80000100800 */
[----:B------:R-:W-:Y:S04]  /*3e20*/  STL [R1+0x90], R0 ;  /* 0x0000900001007387 */ /* 0x000fe80000100800 */
[----:B------:R-:W-:Y:S04]  /*3e30*/  STL [R1+0x90], R0 ;  /* 0x0000900001007387 */ /* 0x000fe80000100800 */
[----:B------:R-:W-:Y:S04]  /*3e40*/  STL [R1+0x90], R0 ;  /* 0x0000900001007387 */ /* 0x000fe80000100800 */
[----:B------:R-:W-:Y:S04]  /*3e50*/  STL [R1+0x90], R0 ;  /* 0x0000900001007387 */ /* 0x000fe80000100800 */
[----:B------:R-:W-:Y:S01]  /*3e60*/  STL [R1+0x90], R0 ;  /* 0x0000900001007387 */ /* 0x000fe20000100800 */
[----:B------:R-:W-:-:S02]  /*3e70*/  WARPGROUP.DEPBAR.LE gsb0, 0x0 ;  /* 0x00008000000079c5 */ /* 0x000fc40000010000 */
[----:B------:R0:W-:Y:S06]  /*3e80*/  BAR.ARV R208, 0x100 ;  /* 0x000400d00000751d */ /* 0x0001ec0000002000 */
[----:B------:R1:W-:Y:S01]  /*3e90*/  @!P0 SYNCS.ARRIVE.TRANS64.RED.A1T0 RZ, [R8+URZ], RZ ;  /* 0x000000ff08ff89a7 */ /* 0x0003e2000810043f */
[----:B------:R-:W2:Y:S04]  /*3ea0*/  LDL R9, [R198+0x24] ;  /* 0x00002400c6097983 */ /* 0x000ea80000100800 */
[----:B------:R-:W3:Y:S04]  /*3eb0*/  LDL R11, [R1+0x70] ;  /* 0x00007000010b7983 */ /* 0x000ee80000100800 */
[----:B-1----:R-:W4:Y:S04]  /*3ec0*/  LDL R8, [R198] ;  /* 0x00000000c6087983 */ /* 0x002f280000100800 */
[----:B------:R-:W5:Y:S04]  /*3ed0*/  LDL R10, [R198+0x8] ;  /* 0x00000800c60a7983 */ /* 0x000f680000100800 */
[----:B------:R-:W5:Y:S04]  /*3ee0*/  LDL R21, [R198+0x18] ;  /* 0x00001800c6157983 */ /* 0x000f680000100800 */
[----:B------:R-:W5:Y:S04]  /*3ef0*/  LDL R15, [R198+0x4] ;  /* 0x00000400c60f7983 */ /* 0x000f680000100800 */
[----:B------:R-:W5:Y:S04]  /*3f00*/  LDL R19, [R198+0xc] ;  /* 0x00000c00c6137983 */ /* 0x000f680000100800 */
[----:B------:R-:W5:Y:S04]  /*3f10*/  LDL R14, [R198+0x10] ;  /* 0x00001000c60e7983 */ /* 0x000f680000100800 */
[----:B------:R-:W5:Y:S01]  /*3f20*/  LDL R20, [R198+0x14] ;  /* 0x00001400c6147983 */ /* 0x000f620000100800 */
[----:B--2---:R-:W-:-:S13]  /*3f30*/  ISETP.NE.AND P1, PT, R9, 0x1, PT ;  /* 0x000000010900780c */ /* 0x004fda0003f25270 */
[----:B------:R-:W2:Y:S04]  /*3f40*/  @P1 LDL R12, [R198+0x28] ;  /* 0x00002800c60c1983 */ /* 0x000ea80000100800 */
[----:B------:R-:W2:Y:S01]  /*3f50*/  @P1 LDL R13, [R198+0x2c] ;  /* 0x00002c00c60d1983 */ /* 0x000ea20000100800 */
[----:B----4-:R-:W-:-:S04]  /*3f60*/  SHF.R.S32.HI R9, RZ, 0x1f, R8 ;  /* 0x0000001fff097819 */ /* 0x010fc80000011408 */
[----:B------:R-:W-:-:S04]  /*3f70*/  LEA.HI R72, R9, R8, RZ, 0x7 ;  /* 0x0000000809487211 */ /* 0x000fc800078f38ff */
[----:B------:R-:W-:-:S05]  /*3f80*/  LOP3.LUT R73, R72, 0xffffff80, RZ, 0xc0, !PT ;  /* 0xffffff8048497812 */ /* 0x000fca00078ec0ff */
[----:B------:R-:W-:-:S05]  /*3f90*/  IMAD.IADD R73, R8, 0x1, -R73 ;  /* 0x0000000108497824 */ /* 0x000fca00078e0a49 */
[----:B------:R-:W-:Y:S02]  /*3fa0*/  SHF.R.S32.HI R74, RZ, 0x1f, R73 ;  /* 0x0000001fff4a7819 */ /* 0x000fe40000011449 */
[----:B------:R-:W-:Y:S02]  /*3fb0*/  LEA.HI R78, R9, R8, RZ, 0x2 ;  /* 0x00000008094e7211 */ /* 0x000fe400078f10ff */
[----:B------:R-:W-:Y:S02]  /*3fc0*/  LEA.HI R75, R74, R73, RZ, 0x2 ;  /* 0x000000494a4b7211 */ /* 0x000fe400078f10ff */
[----:B------:R-:W-:Y:S02]  /*3fd0*/  LOP3.LUT R79, R78, 0xfffffffc, RZ, 0xc0, !PT ;  /* 0xfffffffc4e4f7812 */ /* 0x000fe400078ec0ff */
[--C-:B------:R-:W-:Y:S02]  /*3fe0*/  SHF.R.S32.HI R76, RZ, 0x2, R75.reuse ;  /* 0x00000002ff4c7819 */ /* 0x100fe4000001144b */
[----:B------:R-:W-:-:S02]  /*3ff0*/  SHF.R.S32.HI R77, RZ, 0x1f, R75 ;  /* 0x0000001fff4d7819 */ /* 0x000fc4000001144b */
[----:B------:R-:W-:Y:S02]  /*4000*/  SHF.R.S32.HI R9, RZ, 0x7, R72 ;  /* 0x00000007ff097819 */ /* 0x000fe40000011448 */
[----:B------:R-:W-:Y:S02]  /*4010*/  LEA.HI R77, R77, R76, RZ, 0x3 ;  /* 0x0000004c4d4d7211 */ /* 0x000fe400078f18ff */
[----:B------:R-:W-:Y:S01]  /*4020*/  LEA.HI R74, R74, R73, RZ, 0x5 ;  /* 0x000000494a4a7211 */ /* 0x000fe200078f28ff */
[----:B------:R-:W-:Y:S01]  /*4030*/  IMAD.IADD R79, R8, 0x1, -R79 ;  /* 0x00000001084f7824 */ /* 0x000fe200078e0a4f */
[----:B------:R-:W-:Y:S02]  /*4040*/  LOP3.LUT R77, R77, 0xfffffff8, RZ, 0xc0, !PT ;  /* 0xfffffff84d4d7812 */ /* 0x000fe400078ec0ff */
[----:B------:R-:W-:Y:S02]  /*4050*/  LEA.HI R72, R72, R9, RZ, 0x1 ;  /* 0x0000000948487211 */ /* 0x000fe400078f08ff */
[----:B------:R-:W-:Y:S01]  /*4060*/  SHF.R.S32.HI R74, RZ, 0x5, R74 ;  /* 0x00000005ff4a7819 */ /* 0x000fe2000001144a */
[----:B------:R-:W-:Y:S01]  /*4070*/  IMAD.IADD R77, R76, 0x1, -R77 ;  /* 0x000000014c4d7824 */ /* 0x000fe200078e0a4d */
[----:B------:R-:W-:-:S02]  /*4080*/  LOP3.LUT R72, R72, 0x3fffffe, RZ, 0xc0, !PT ;  /* 0x03fffffe48487812 */ /* 0x000fc400078ec0ff */
[----:B------:R-:W-:Y:S01]  /*4090*/  LEA.HI R8, R79, R79, RZ, 0x1 ;  /* 0x0000004f4f087211 */ /* 0x000fe200078f08ff */
[----:B---3--:R-:W-:Y:S02]  /*40a0*/  IMAD R74, R11, 0x8, R74 ;  /* 0x000000080b4a7824 */ /* 0x008fe400078e024a */
[----:B------:R-:W-:Y:S01]  /*40b0*/  IMAD.IADD R72, R9, 0x1, -R72 ;  /* 0x0000000109487824 */ /* 0x000fe200078e0a48 */
[----:B------:R-:W-:Y:S01]  /*40c0*/  LOP3.LUT R8, R8, 0x1ffffffe, RZ, 0xc0, !PT ;  /* 0x1ffffffe08087812 */ /* 0x000fe200078ec0ff */
[----:B------:R-:W-:-:S04]  /*40d0*/  IMAD.U32 R77, R74, 0x10, R77 ;  /* 0x000000104a4d7824 */ /* 0x000fc800078e004d */
[----:B------:R-:W-:Y:S02]  /*40e0*/  IMAD.IADD R8, R79, 0x1, -R8 ;  /* 0x000000014f087824 */ /* 0x000fe400078e0a08 */
[----:B------:R-:W-:-:S04]  /*40f0*/  IMAD R77, R72, 0x40, R77 ;  /* 0x00000040484d7824 */ /* 0x000fc800078e024d */
[----:B------:R-:W-:Y:S02]  /*4100*/  IMAD R11, R8, 0x8, R77 ;  /* 0x00000008080b7824 */ /* 0x000fe400078e024d */
[----:B------:R-:W-:Y:S01]  /*4110*/  IMAD.U32 R9, RZ, RZ, UR47 ;  /* 0x0000002fff097e24 */ /* 0x000fe2000f8e00ff */
[----:B------:R-:W-:-:S03]  /*4120*/  LOP3.LUT R8, R75, 0x7ffffffc, RZ, 0xc0, !PT ;  /* 0x7ffffffc4b087812 */ /* 0x000fc600078ec0ff */
[----:B-----5:R-:W-:Y:S02]  /*4130*/  IMAD R9, R9, -0x60, R10 ;  /* 0xffffffa009097824 */ /* 0x020fe400078e020a */
[----:B------:R-:W-:Y:S01]  /*4140*/  IMAD.IADD R8, R73, 0x1, -R8 ;  /* 0x0000000149087824 */ /* 0x000fe200078e0a08 */
[----:B------:R-:W-:Y:S01]  /*4150*/  ISETP.GE.AND P2, PT, R21, 0x1, PT ;  /* 0x000000011500780c */ /* 0x000fe20003f46270 */
[----:B------:R-:W-:Y:S02]  /*4160*/  UMOV UR4, 0xffffffa0 ;  /* 0xffffffa000047882 */ /* 0x000fe40000000000 */
[----:B------:R-:W-:Y:S01]  /*4170*/  UIMAD UR4, UR47, UR4, 0x60 ;  /* 0x000000602f0474a4 */ /* 0x000fe2000f8e0204 */
[----:B------:R-:W-:Y:S05]  /*4180*/  BSSY B0, `(.L_x_2037) ;  /* 0x000002b000007945 */ /* 0x000fea0003800000 */
[----:B------:R-:W-:-:S02]  /*4190*/  IMAD.U32 R73, RZ, RZ, UR4 ;  /* 0x00000004ff497e24 */ /* 0x000fc4000f8e00ff */
[----:B------:R-:W-:Y:S02]  /*41a0*/  VIADD R20, R20, UR4 ;  /* 0x0000000414147c36 */ /* 0x000fe40008000000 */
[----:B------:R-:W-:Y:S02]  /*41b0*/  IMAD R74, R8, -0x2, R73 ;  /* 0xfffffffe084a7824 */ /* 0x000fe400078e0249 */
[----:B--2---:R-:W-:-:S05]  /*41c0*/  @P1 IMAD.HI.U32 R12, R11, R12, RZ ;  /* 0x0000000c0b0c1227 */ /* 0x004fca00078e00ff */
[----:B------:R-:W-:-:S05]  /*41d0*/  @P1 SHF.R.U32.HI R11, RZ, R13, R12 ;  /* 0x0000000dff0b1219 */ /* 0x000fca000001160c */
[----:B------:R-:W1:Y:S01]  /*41e0*/  SHFL.IDX PT, R77, R11, RZ, 0x1c1f ;  /* 0x001c1fff0b4d7589 */ /* 0x000e6200000e0000 */
[----:B------:R-:W-:-:S04]  /*41f0*/  VIADD R13, R9, 0x61 ;  /* 0x00000061090d7836 */ /* 0x000fc80000000000 */
[----:B------:R-:W-:Y:S02]  /*4200*/  IMAD R12, R8, -0x2, R13 ;  /* 0xfffffffe080c7824 */ /* 0x000fe400078e020d */
[----:B------:R-:W-:Y:S02]  /*4210*/  VIADD R9, R9, 0x60 ;  /* 0x0000006009097836 */ /* 0x000fe40000000000 */
[----:B------:R-:W-:Y:S01]  /*4220*/  IMAD.IADD R13, R12, 0x1, -R15 ;  /* 0x000000010c0d7824 */ /* 0x000fe200078e0a0f */
[----:B------:R-:W-:Y:S01]  /*4230*/  LOP3.LUT R12, RZ, R19, RZ, 0x33, !PT ;  /* 0x00000013ff0c7212 */ /* 0x000fe200078e33ff */
[----:B------:R-:W-:Y:S02]  /*4240*/  IMAD R72, R8, -0x2, R9 ;  /* 0xfffffffe08487824 */ /* 0x000fe400078e0209 */
[C---:B------:R-:W-:Y:S02]  /*4250*/  IMAD.IADD R79, R13.reuse, 0x1, R14 ;  /* 0x000000010d4f7824 */ /* 0x040fe400078e020e */
[----:B------:R-:W-:-:S03]  /*4260*/  IMAD.IADD R14, R13, 0x1, R12 ;  /* 0x000000010d0e7824 */ /* 0x000fc600078e020c */
[----:B-1----:R-:W-:Y:S01]  /*4270*/  VIADDMNMX R8, R77, R79, R72, PT ;  /* 0x0000004f4d087246 */ /* 0x002fe20003800148 */
[----:B------:R-:W-:Y:S01]  /*4280*/  IMAD.IADD R9, R14, 0x1, R77 ;  /* 0x000000010e097824 */ /* 0x000fe200078e024d */
[----:B0-----:R-:W-:Y:S06]  /*4290*/  @!P2 BRA `(.L_x_2038) ;  /* 0x000000000064a947 */ /* 0x001fec0003800000 */
[----:B------:R-:W-:Y:S01]  /*42a0*/  IADD3 R12, -R15, R10, R77 ;  /* 0x0000000a0f0c7210 */ /* 0x000fe20007ffe14d */
[----:B------:R-:W-:Y:S03]  /*42b0*/  BSSY B1, `(.L_x_2039) ;  /* 0x0000014000017945 */ /* 0x000fe60003800000 */
[----:B------:R-:W-:-:S13]  /*42c0*/  ISETP.GT.AND P1, PT, R12, -0x1, PT ;  /* 0xffffffff0c00780c */ /* 0x000fda0003f24270 */
[----:B------:R-:W-:Y:S05]  /*42d0*/  @P1 BRA `(.L_x_2040) ;  /* 0x00000000002c1947 */ /* 0x000fea0003800000 */
[----:B------:R-:W-:Y:S01]  /*42e0*/  ISETP.NE.AND P1, PT, R21, 0x1, PT ;  /* 0x000000011500780c */ /* 0x000fe20003f25270 */
[----:B------:R-:W-:Y:S01]  /*42f0*/  BSSY B2, `(.L_x_2041) ;  /* 0x0000007000027945 */ /* 0x000fe20003800000 */
[----:B------:R-:W-:-:S11]  /*4300*/  LOP3.LUT R12, RZ, R12, RZ, 0x33, !PT ;  /* 0x0000000cff0c7212 */ /* 0x000fd600078e33ff */
[----:B------:R-:W-:Y:S05]  /*4310*/  @!P1 BRA `(.L_x_2042) ;  /* 0x0000000000109947 */ /* 0x000fea0003800000 */
[----:B------:R-:W2:Y:S04]  /*4320*/  LDL R13, [R198+0x1c] ;  /* 0x00001c00c60d7983 */ /* 0x000ea80000100800 */
[----:B------:R-:W3:Y:S01]  /*4330*/  LDL R19, [R198+0x20] ;  /* 0x00002000c6137983 */ /* 0x000ee20000100800 */
[----:B--2---:R-:W-:-:S05]  /*4340*/  IMAD.HI.U32 R12, R12, R13, RZ ;  /* 0x0000000d0c0c7227 */ /* 0x004fca00078e00ff */
[----:B---3--:R-:W-:-:S07]  /*4350*/  SHF.R.U32.HI R12, RZ, R19, R12 ;  /* 0x00000013ff0c7219 */ /* 0x008fce000001160c */
.L_x_2042:
[----:B------:R-:W-:Y:S05]  /*4360*/  BSYNC B2 ;  /* 0x0000000000027941 */ /* 0x000fea0003800000 */
.L_x_2041:
[----:B------:R-:W-:Y:S01]  /*4370*/  LOP3.LUT R12, RZ, R12, RZ, 0x33, !PT ;  /* 0x0000000cff0c7212 */ /* 0x000fe200078e33ff */
[----:B------:R-:W-:Y:S06]  /*4380*/  BRA `(.L_x_2043) ;  /* 0x0000000000187947 */ /* 0x000fec0003800000 */
.L_x_2040:
[----:B------:R-:W-:-:S13]  /*4390*/  ISETP.NE.AND P1, PT, R21, 0x1, PT ;  /* 0x000000011500780c */ /* 0x000fda0003f25270 */
[----:B------:R-:W-:Y:S05]  /*43a0*/  @!P1 BRA `(.L_x_2043) ;  /* 0x0000000000109947 */ /* 0x000fea0003800000 */
[----:B------:R-:W2:Y:S04]  /*43b0*/  LDL R13, [R198+0x1c] ;  /* 0x00001c00c60d7983 */ /* 0x000ea80000100800 */
[----:B------:R-:W3:Y:S01]  /*43c0*/  LDL R19, [R198+0x20] ;  /* 0x00002000c6137983 */ /* 0x000ee20000100800 */
[----:B--2---:R-:W-:-:S05]  /*43d0*/  IMAD.HI.U32 R12, R12, R13, RZ ;  /* 0x0000000d0c0c7227 */ /* 0x004fca00078e00ff */
[----:B---3--:R-:W-:-:S07]  /*43e0*/  SHF.R.U32.HI R12, RZ, R19, R12 ;  /* 0x00000013ff0c7219 */ /* 0x008fce000001160c */
.L_x_2043:
[----:B------:R-:W-:Y:S05]  /*43f0*/  BSYNC B1 ;  /* 0x0000000000017941 */ /* 0x000fea0003800000 */
.L_x_2039:
[----:B------:R-:W-:-:S05]  /*4400*/  IMAD R12, R21, R12, R74 ;  /* 0x0000000c150c7224 */ /* 0x000fca00078e024a */
[----:B------:R-:W-:Y:S02]  /*4410*/  VIMNMX R9, R9, R12, !PT ;  /* 0x0000000c09097248 */ /* 0x000fe40007fe0100 */
[----:B------:R-:W-:-:S07]  /*4420*/  VIADDMNMX R8, R12, R21, R8, PT ;  /* 0x000000150c087246 */ /* 0x000fce0003800108 */
.L_x_2038:
[----:B------:R-:W-:Y:S05]  /*4430*/  BSYNC B0 ;  /* 0x0000000000007941 */ /* 0x000fea0003800000 */
.L_x_2037:
[C---:B------:R-:W-:Y:S01]  /*4440*/  ISETP.GE.AND P1, PT, R20.reuse, 0x2, PT ;  /* 0x000000021400780c */ /* 0x040fe20003f26270 */
[----:B------:R-:W0:Y:S01]  /*4450*/  SHFL.IDX PT, R11, R11, 0x1, 0x1c1f ;  /* 0x003c1f000b0b7f89 */ /* 0x000e2200000e0000 */
[C---:B------:R-:W-:Y:S01]  /*4460*/  ISETP.GE.AND P5, PT, R20.reuse, 0xa, PT ;  /* 0x0000000a1400780c */ /* 0x040fe20003fa6270 */
[----:B------:R-:W-:Y:S01]  /*4470*/  BSSY B0, `(.L_x_2044) ;  /* 0x000008f000007945 */ /* 0x000fe20003800000 */
[C---:B------:R-:W-:Y:S02]  /*4480*/  ISETP.GT.AND P3, PT, R9.reuse, 0x1, !P1 ;  /* 0x000000010900780c */ /* 0x040fe40004f64270 */
[----:B------:R-:W-:Y:S02]  /*4490*/  ISETP.GE.AND P2, PT, R20, 0x9, PT ;  /* 0x000000091400780c */ /* 0x000fe40003f46270 */
[----:B------:R-:W-:Y:S02]  /*44a0*/  ISETP.LT.OR P3, PT, R8, 0x2, P3 ;  /* 0x000000020800780c */ /* 0x000fe40001f61670 */
[----:B------:R-:W-:-:S02]  /*44b0*/  ISETP.GT.AND P4, PT, R9, 0x8, !P2 ;  /* 0x000000080900780c */ /* 0x000fc40005784270 */
[----:B------:R-:W-:Y:S02]  /*44c0*/  FSEL R73, R25, -INF , !P3 ;  /* 0xff80000019497808 */ /* 0x000fe40005800000 */
[----:B------:R-:W-:Y:S02]  /*44d0*/  ISETP.GT.AND P3, PT, R9, 0x9, !P5 ;  /* 0x000000090900780c */ /* 0x000fe40006f64270 */
[----:B------:R-:W-:Y:S02]  /*44e0*/  P2R R25, PR, RZ, 0x20 ;  /* 0x00000020ff197803 */ /* 0x000fe40000000000 */
[----:B------:R-:W-:Y:S02]  /*44f0*/  ISETP.LT.OR P3, PT, R8, 0xa, P3 ;  /* 0x0000000a0800780c */ /* 0x000fe40001f61670 */
[----:B------:R-:W-:Y:S02]  /*4500*/  ISETP.GE.AND P5, PT, R20, 0x11, PT ;  /* 0x000000111400780c */ /* 0x000fe40003fa6270 */
[----:B------:R-:W-:-:S02]  /*4510*/  FSEL R75, R29, -INF , !P3 ;  /* 0xff8000001d4b7808 */ /* 0x000fc40005800000 */
[----:B------:R-:W-:Y:S02]  /*4520*/  ISETP.LT.OR P4, PT, R8, 0x9, P4 ;  /* 0x000000090800780c */ /* 0x000fe40002781670 */
[----:B------:R-:W-:Y:S02]  /*4530*/  ISETP.GT.AND P3, PT, R9, 0x10, !P5 ;  /* 0x000000100900780c */ /* 0x000fe40006f64270 */
[----:B------:R-:W-:Y:S02]  /*4540*/  FSEL R77, R28, -INF , !P4 ;  /* 0xff8000001c4d7808 */ /* 0x000fe40006000000 */
        /* <DEDUP_REMOVED lines=21> */
[----:B------:R-:W-:Y:S02]  /*46a0*/  ISETP.GE.AND P4, PT, R20, 0x22, PT ;  /* 0x000000221400780c */ /* 0x000fe40003f86270 */
        /* <DEDUP_REMOVED lines=54> */
[----:B------:R-:W-:Y:S02]  /*4a10*/  P2R R28, PR, RZ, 0x20 ;  /* 0x00000020ff1c7803 */ /* 0x000fe40000000000 */
        /* <DEDUP_REMOVED lines=14> */
[----:B------:R-:W-:Y:S02]  /*4b00*/  P2R R12, PR, RZ, 0x40 ;  /* 0x00000040ff0c7803 */ /* 0x000fe40000000000 */
[----:B------:R-:W-:-:S04]  /*4b10*/  ISETP.GT.AND P6, PT, R9, RZ, !P6 ;  /* 0x000000ff0900720c */ /* 0x000fc800077c4270 */
[----:B------:R-:W-:-:S04]  /*4b20*/  ISETP.LT.OR P6, PT, R8, 0x1, P6 ;  /* 0x000000010800780c */ /* 0x000fc800037c1670 */
[----:B------:R-:W-:Y:S02]  /*4b30*/  FSEL R91, R24, -INF , !P6 ;  /* 0xff800000185b7808 */ /* 0x000fe40007000000 */
[----:B------:R-:W-:-:S04]  /*4b40*/  ISETP.GE.AND P6, PT, R20, 0x5a, PT ;  /* 0x0000005a1400780c */ /* 0x000fc80003fc6270 */
[----:B------:R-:W-:Y:S02]  /*4b50*/  P2R R20, PR, RZ, 0x40 ;  /* 0x00000040ff147803 */ /* 0x000fe40000000000 */
[----:B------:R-:W-:Y:S01]  /*4b60*/  ISETP.GT.AND P6, PT, R9, 0x59, !P6 ;  /* 0x000000590900780c */ /* 0x000fe200077c4270 */
[----:B0-----:R-:W-:-:S03]  /*4b70*/  IMAD.IADD R9, R14, 0x1, R11 ;  /* 0x000000010e097824 */ /* 0x001fc600078e020b */
[----:B------:R-:W-:Y:S02]  /*4b80*/  ISETP.LT.OR P6, PT, R8, 0x5a, P6 ;  /* 0x0000005a0800780c */ /* 0x000fe400037c1670 */
[----:B------:R-:W-:Y:S02]  /*4b90*/  VIADDMNMX R8, R11, R79, R72, PT ;  /* 0x0000004f0b087246 */ /* 0x000fe40003800148 */
[----:B------:R-:W-:Y:S02]  /*4ba0*/  FSEL R177, R69, -INF , !P6 ;  /* 0xff80000045b17808 */ /* 0x000fe40007000000 */
[----:B------:R-:W-:-:S13]  /*4bb0*/  ISETP.GE.AND P6, PT, R21, 0x1, PT ;  /* 0x000000011500780c */ /* 0x000fda0003fc6270 */
[----:B------:R-:W-:Y:S05]  /*4bc0*/  @!P6 BRA `(.L_x_2045) ;  /* 0x000000000064e947 */ /* 0x000fea0003800000 */
        /* <DEDUP_REMOVED lines=12> */
.L_x_2049:
[----:B------:R-:W-:Y:S05]  /*4c90*/  BSYNC B2 ;  /* 0x0000000000027941 */ /* 0x000fea0003800000 */
.L_x_2048:
[----:B------:R-:W-:Y:S01]  /*4ca0*/  LOP3.LUT R10, RZ, R10, RZ, 0x33, !PT ;  /* 0x0000000aff0a7212 */ /* 0x000fe200078e33ff */
[----:B------:R-:W-:Y:S06]  /*4cb0*/  BRA `(.L_x_2050) ;  /* 0x0000000000187947 */ /* 0x000fec0003800000 */
.L_x_2047:
[----:B------:R-:W-:-:S13]  /*4cc0*/  ISETP.NE.AND P6, PT, R21, 0x1, PT ;  /* 0x000000011500780c */ /* 0x000fda0003fc5270 */
[----:B------:R-:W-:Y:S05]  /*4cd0*/  @!P6 BRA `(.L_x_2050) ;  /* 0x000000000010e947 */ /* 0x000fea0003800000 */
[----:B------:R-:W2:Y:S04]  /*4ce0*/  LDL R11, [R198+0x1c] ;  /* 0x00001c00c60b7983 */ /* 0x000ea80000100800 */
[----:B------:R-:W3:Y:S01]  /*4cf0*/  LDL R13, [R198+0x20] ;  /* 0x00002000c60d7983 */ /* 0x000ee20000100800 */
[----:B--2---:R-:W-:-:S05]  /*4d00*/  IMAD.HI.U32 R10, R10, R11, RZ ;  /* 0x0000000b0a0a7227 */ /* 0x004fca00078e00ff */
[----:B---3--:R-:W-:-:S07]  /*4d10*/  SHF.R.U32.HI R10, RZ, R13, R10 ;  /* 0x0000000dff0a7219 */ /* 0x008fce000001160a */
.L_x_2050:
[----:B------:R-:W-:Y:S05]  /*4d20*/  BSYNC B1 ;  /* 0x0000000000017941 */ /* 0x000fea0003800000 */
.L_x_2046:
[----:B------:R-:W-:-:S05]  /*4d30*/  IMAD R10, R21, R10, R74 ;  /* 0x0000000a150a7224 */ /* 0x000fca00078e024a */
[----:B------:R-:W-:Y:S02]  /*4d40*/  VIADDMNMX R8, R10, R21, R8, PT ;  /* 0x000000150a087246 */ /* 0x000fe40003800108 */
[----:B------:R-:W-:-:S07]  /*4d50*/  VIMNMX R9, R9, R10, !PT ;  /* 0x0000000a09097248 */ /* 0x000fce0007fe0100 */
.L_x_2045:
[----:B------:R-:W-:Y:S05]  /*4d60*/  BSYNC B0 ;  /* 0x0000000000007941 */ /* 0x000fea0003800000 */
.L_x_2044:
[C---:B------:R-:W-:Y:S01]  /*4d70*/  ISETP.GT.AND P1, PT, R9.reuse, 0x1, !P1 ;  /* 0x000000010900780c */ /* 0x040fe20004f24270 */
[----:B------:R-:W2:Y:S01]  /*4d80*/  LDL R176, [R1+0x27c] ;  /* 0x00027c0001b07983 */ /* 0x000ea20000100800 */
[----:B------:R-:W-:Y:S02]  /*4d90*/  ISETP.GT.AND P2, PT, R9, 0x8, !P2 ;  /* 0x000000080900780c */ /* 0x000fe40005744270 */
[C---:B------:R-:W-:Y:S01]  /*4da0*/  ISETP.LT.OR P1, PT, R8.reuse, 0x2, P1 ;  /* 0x000000020800780c */ /* 0x040fe20000f21670 */
[----:B------:R-:W3:Y:S01]  /*4db0*/  LDL R15, [R1+0x288] ;  /* 0x00028800010f7983 */ /* 0x000ee20000100800 */
[----:B------:R-:W-:Y:S02]  /*4dc0*/  ISETP.LT.OR P2, PT, R8, 0x9, P2 ;  /* 0x000000090800780c */ /* 0x000fe40001741670 */
[----:B------:R-:W-:Y:S01]  /*4dd0*/  FSEL R83, R27, -INF , !P1 ;  /* 0xff8000001b537808 */ /* 0x000fe20004800000 */
[----:B------:R-:W4:Y:S01]  /*4de0*/  LDL R156, [R1+0x278] ;  /* 0x00027800019c7983 */ /* 0x000f220000100800 */
[----:B------:R-:W-:-:S02]  /*4df0*/  ISETP.NE.AND P1, PT, R25, RZ, PT ;  /* 0x000000ff1900720c */ /* 0x000fc40003f25270 */
[----:B------:R-:W-:Y:S01]  /*4e00*/  FSEL R81, R30, -INF , !P2 ;  /* 0xff8000001e517808 */ /* 0x000fe20005000000 */
[----:B------:R-:W5:Y:S01]  /*4e10*/  LDL R220, [R1+0x280] ;  /* 0x0002800001dc7983 */ /* 0x000f620000100800 */
[----:B------:R-:W-:Y:S02]  /*4e20*/  ISETP.GT.AND P1, PT, R9, 0x9, !P1 ;  /* 0x000000090900780c */ /* 0x000fe40004f24270 */
[----:B------:R-:W-:Y:S01]  /*4e30*/  ISETP.NE.AND P2, PT, R32, RZ, PT ;  /* 0x000000ff2000720c */ /* 0x000fe20003f45270 */
[----:B------:R-:W5:Y:S01]  /*4e40*/  LDL R21, [R1+0x28c] ;  /* 0x00028c0001157983 */ /* 0x000f620000100800 */
[----:B------:R-:W-:Y:S02]  /*4e50*/  ISETP.LT.OR P1, PT, R8, 0xa, P1 ;  /* 0x0000000a0800780c */ /* 0x000fe40000f21670 */
[----:B------:R-:W-:Y:S01]  /*4e60*/  ISETP.NE.AND P6, PT, R33, RZ, PT ;  /* 0x000000ff2100720c */ /* 0x000fe20003fc5270 */
[----:B------:R-:W5:Y:S01]  /*4e70*/  LDL R143, [R1+0x210] ;  /* 0x00021000018f7983 */ /* 0x000f620000100800 */
[----:B------:R-:W-:-:S02]  /*4e80*/  FSEL R79, R31, -INF , !P1 ;  /* 0xff8000001f4f7808 */ /* 0x000fc40004800000 */
[----:B------:R-:W-:Y:S01]  /*4e90*/  ISETP.NE.AND P1, PT, R28, RZ, PT ;  /* 0x000000ff1c00720c */ /* 0x000fe20003f25270 */
[----:B------:R-:W5:Y:S01]  /*4ea0*/  LDL R27, [R1+0x294] ;  /* 0x00029400011b7983 */ /* 0x000f620000100800 */
[C---:B------:R-:W-:Y:S02]  /*4eb0*/  ISETP.GT.AND P3, PT, R9.reuse, 0x50, !P3 ;  /* 0x000000500900780c */ /* 0x040fe40005f64270 */
[C---:B------:R-:W-:Y:S01]  /*4ec0*/  ISETP.GT.AND P1, PT, R9.reuse, 0x10, !P1 ;  /* 0x000000100900780c */ /* 0x040fe20004f24270 */
[----:B------:R-:W5:Y:S01]  /*4ed0*/  LDL R152, [R1+0x270] ;  /* 0x0002700001987983 */ /* 0x000f620000100800 */
[C---:B------:R-:W-:Y:S02]  /*4ee0*/  ISETP.GT.AND P4, PT, R9.reuse, 0x51, !P4 ;  /* 0x000000510900780c */ /* 0x040fe40006784270 */
[----:B------:R-:W-:Y:S01]  /*4ef0*/  ISETP.LT.OR P1, PT, R8, 0x11, P1 ;  /* 0x000000110800780c */ /* 0x000fe20000f21670 */
[----:B------:R-:W5:Y:S01]  /*4f00*/  LDL R154, [R1+0x274] ;  /* 0x00027400019a7983 */ /* 0x000f620000100800 */
[----:B------:R-:W-:-:S02]  /*4f10*/  ISETP.GT.AND P5, PT, R9, 0x58, !P5 ;  /* 0x000000580900780c */ /* 0x000fc40006fa4270 */
[----:B------:R-:W-:Y:S01]  /*4f20*/  FSEL R181, R34, -INF , !P1 ;  /* 0xff80000022b57808 */ /* 0x000fe20004800000 */
[----:B------:R-:W5:Y:S01]  /*4f30*/  LDL R112, [R1+0x220] ;  /* 0x0002200001707983 */ /* 0x000f620000100800 */
[----:B------:R-:W-:Y:S02]  /*4f40*/  ISETP.NE.AND P1, PT, R29, RZ, PT ;  /* 0x000000ff1d00720c */ /* 0x000fe40003f25270 */
[C---:B------:R-:W-:Y:S01]  /*4f50*/  ISETP.LT.OR P3, PT, R8.reuse, 0x51, P3 ;  /* 0x000000510800780c */ /* 0x040fe20001f61670 */
[----:B------:R-:W5:Y:S01]  /*4f60*/  LDL R114, [R1+0x224] ;  /* 0x0002240001727983 */ /* 0x000f620000100800 */
[----:B------:R-:W-:Y:S02]  /*4f70*/  ISETP.GT.AND P1, PT, R9, 0x11, !P1 ;  /* 0x000000110900780c */ /* 0x000fe40004f24270 */
[C---:B------:R-:W-:Y:S01]  /*4f80*/  ISETP.LT.OR P4, PT, R8.reuse, 0x52, P4 ;  /* 0x000000520800780c */ /* 0x040fe20002781670 */
[----:B------:R-:W5:Y:S01]  /*4f90*/  LDL R116, [R1+0x228] ;  /* 0x0002280001747983 */ /* 0x000f620000100800 */
[----:B------:R-:W-:-:S02]  /*4fa0*/  ISETP.LT.OR P1, PT, R8, 0x12, P1 ;  /* 0x000000120800780c */ /* 0x000fc40000f21670 */
[----:B------:R-:W-:Y:S01]  /*4fb0*/  FSEL R215, R66, -INF , !P3 ;  /* 0xff80000042d77808 */ /* 0x000fe20005800000 */
[----:B------:R-:W5:Y:S01]  /*4fc0*/  LDL R118, [R1+0x22c] ;  /* 0x00022c0001767983 */ /* 0x000f620000100800 */
[----:B------:R-:W-:Y:S02]  /*4fd0*/  FSEL R184, R35, -INF , !P1 ;  /* 0xff80000023b87808 */ /* 0x000fe40004800000 */
[----:B------:R-:W-:Y:S01]  /*4fe0*/  ISETP.GT.AND P1, PT, R9, 0x18, !P2 ;  /* 0x000000180900780c */ /* 0x000fe20005724270 */
[----:B------:R-:W5:Y:S01]  /*4ff0*/  LDL R120, [R1+0x230] ;  /* 0x0002300001787983 */ /* 0x000f620000100800 */
[----:B------:R-:W-:Y:S02]  /*5000*/  ISETP.NE.AND P2, PT, R12, RZ, PT ;  /* 0x000000ff0c00720c */ /* 0x000fe40003f45270 */
[----:B------:R-:W-:Y:S01]  /*5010*/  ISETP.LT.OR P1, PT, R8, 0x19, P1 ;  /* 0x000000190800780c */ /* 0x000fe20000f21670 */
[----:B------:R-:W5:Y:S01]  /*5020*/  LDL R122, [R1+0x234] ;  /* 0x00023400017a7983 */ /* 0x000f620000100800 */
[----:B------:R-:W-:-:S02]  /*5030*/  FMNMX.FTZ R12, R91, R73, !PT ;  /* 0x000000495b0c7209 */ /* 0x000fc40007810000 */
[----:B------:R-:W-:Y:S01]  /*5040*/  FSEL R185, R38, -INF , !P1 ;  /* 0xff80000026b97808 */ /* 0x000fe20004800000 */
[----:B------:R-:W5:Y:S01]  /*5050*/  LDL R124, [R1+0x238] ;  /* 0x00023800017c7983 */ /* 0x000f620000100800 */
[----:B------:R-:W-:Y:S02]  /*5060*/  ISETP.GT.AND P1, PT, R9, 0x19, !P6 ;  /* 0x000000190900780c */ /* 0x000fe40007724270 */
[----:B------:R-:W-:Y:S01]  /*5070*/  FMNMX.FTZ R12, R77, R12, !PT ;  /* 0x0000000c4d0c7209 */ /* 0x000fe20007810000 */
[----:B------:R-:W5:Y:S01]  /*5080*/  LDL R38, [R1+0x3e0] ;  /* 0x0003e00001267983 */ /* 0x000f620000100800 */
[----:B------:R-:W-:Y:S02]  /*5090*/  ISETP.LT.OR P1, PT, R8, 0x1a, P1 ;  /* 0x0000001a0800780c */ /* 0x000fe40000f21670 */
[----:B------:R-:W-:Y:S01]  /*50a0*/  FMNMX.FTZ R12, R75, R12, !PT ;  /* 0x0000000c4b0c7209 */ /* 0x000fe20007810000 */
[----:B------:R-:W5:Y:S01]  /*50b0*/  LDL R126, [R1+0x23c] ;  /* 0x00023c00017e7983 */ /* 0x000f620000100800 */
[----:B------:R-:W-:-:S02]  /*50c0*/  FSEL R199, R39, -INF , !P1 ;  /* 0xff80000027c77808 */ /* 0x000fc40004800000 */
[----:B------:R-:W-:Y:S01]  /*50d0*/  ISETP.NE.AND P1, PT, R36, RZ, PT ;  /* 0x000000ff2400720c */ /* 0x000fe20003f25270 */
[----:B------:R-:W5:Y:S01]  /*50e0*/  LDL R39, [R1+0x2ac] ;  /* 0x0002ac0001277983 */ /* 0x000f620000100800 */
[----:B------:R-:W-:Y:S02]  /*50f0*/  FMNMX.FTZ R12, R19, R12, !PT ;  /* 0x0000000c130c7209 */ /* 0x000fe40007810000 */
[----:B------:R-:W-:Y:S01]  /*5100*/  ISETP.GT.AND P1, PT, R9, 0x20, !P1 ;  /* 0x000000200900780c */ /* 0x000fe20004f24270 */
[----:B------:R-:W5:Y:S01]  /*5110*/  LDL R128, [R1+0x240] ;  /* 0x0002400001807983 */ /* 0x000f620000100800 */
[----:B------:R-:W-:Y:S02]  /*5120*/  FMNMX.FTZ R13, R161, R12, !PT ;  /* 0x0000000ca10d7209 */ /* 0x000fe40007810000 */
[----:B------:R-:W-:Y:S01]  /*5130*/  ISETP.LT.OR P1, PT, R8, 0x21, P1 ;  /* 0x000000210800780c */ /* 0x000fe20000f21670 */
[----:B------:R-:W5:Y:S01]  /*5140*/  LDL R130, [R1+0x244] ;  /* 0x0002440001827983 */ /* 0x000f620000100800 */
[----:B------:R-:W-:-:S02]  /*5150*/  FMNMX.FTZ R12, R168, R13, !PT ;  /* 0x0000000da80c7209 */ /* 0x000fc40007810000 */
[----:B------:R-:W-:Y:S01]  /*5160*/  FSEL R178, R42, -INF , !P1 ;  /* 0xff8000002ab27808 */ /* 0x000fe20004800000 */
[----:B------:R-:W5:Y:S01]  /*5170*/  LDL R132, [R1+0x248] ;  /* 0x0002480001847983 */ /* 0x000f620000100800 */
[----:B------:R-:W-:Y:S02]  /*5180*/  ISETP.NE.AND P1, PT, R37, RZ, PT ;  /* 0x000000ff2500720c */ /* 0x000fe40003f25270 */
[----:B------:R-:W-:Y:S01]  /*5190*/  FMNMX.FTZ R12, R167, R12, !PT ;  /* 0x0000000ca70c7209 */ /* 0x000fe20007810000 */
[----:B------:R-:W5:Y:S01]  /*51a0*/  LDL R134, [R1+0x24c] ;  /* 0x00024c0001867983 */ /* 0x000f620000100800 */
[----:B------:R-:W-:Y:S02]  /*51b0*/  ISETP.GT.AND P1, PT, R9, 0x21, !P1 ;  /* 0x000000210900780c */ /* 0x000fe40004f24270 */
[----:B------:R-:W-:Y:S01]  /*51c0*/  FMNMX.FTZ R12, R157, R12, !PT ;  /* 0x0000000c9d0c7209 */ /* 0x000fe20007810000 */
[----:B------:R-:W5:Y:S01]  /*51d0*/  LDL R136, [R1+0x250] ;  /* 0x0002500001887983 */ /* 0x000f620000100800 */
[----:B------:R-:W-:-:S02]  /*51e0*/  ISETP.LT.OR P1, PT, R8, 0x22, P1 ;  /* 0x000000220800780c */ /* 0x000fc40000f21670 */
[----:B------:R-:W-:Y:S01]  /*51f0*/  FMNMX.FTZ R13, R159, R12, !PT ;  /* 0x0000000c9f0d7209 */ /* 0x000fe20007810000 */
[----:B------:R-:W5:Y:S01]  /*5200*/  LDL R138, [R1+0x254] ;  /* 0x00025400018a7983 */ /* 0x000f620000100800 */
[----:B------:R-:W-:Y:S02]  /*5210*/  FSEL R182, R43, -INF , !P1 ;  /* 0xff8000002bb67808 */ /* 0x000fe40004800000 */
[----:B------:R-:W-:Y:S01]  /*5220*/  ISETP.NE.AND P1, PT, R40, RZ, PT ;  /* 0x000000ff2800720c */ /* 0x000fe20003f25270 */
[----:B------:R-:W5:Y:S01]  /*5230*/  LDL R140, [R1+0x258] ;  /* 0x00025800018c7983 */ /* 0x000f620000100800 */
[----:B------:R-:W-:Y:S02]  /*5240*/  FMNMX.FTZ R13, R162, R13, !PT ;  /* 0x0000000da20d7209 */ /* 0x000fe40007810000 */
[----:B------:R-:W-:Y:S01]  /*5250*/  ISETP.GT.AND P1, PT, R9, 0x28, !P1 ;  /* 0x000000280900780c */ /* 0x000fe20004f24270 */
[----:B------:R-:W5:Y:S01]  /*5260*/  LDL R40, [R1+0x3e4] ;  /* 0x0003e40001287983 */ /* 0x000f620000100800 */
[----:B------:R-:W-:-:S02]  /*5270*/  FMNMX.FTZ R13, R166, R13, !PT ;  /* 0x0000000da60d7209 */ /* 0x000fc40007810000 */
[----:B------:R-:W-:Y:S01]  /*5280*/  ISETP.LT.OR P1, PT, R8, 0x29, P1 ;  /* 0x000000290800780c */ /* 0x000fe20000f21670 */
[----:B------:R-:W5:Y:S01]  /*5290*/  LDL R142, [R1+0x25c] ;  /* 0x00025c00018e7983 */ /* 0x000f620000100800 */
[----:B------:R-:W-:Y:S02]  /*52a0*/  ISETP.NE.AND P6, PT, R53, RZ, PT ;  /* 0x000000ff3500720c */ /* 0x000fe40003fc5270 */
[----:B------:R-:W-:Y:S01]  /*52b0*/  FSEL R186, R46, -INF , !P1 ;  /* 0xff8000002eba7808 */ /* 0x000fe20004800000 */
[----:B------:R-:W5:Y:S01]  /*52c0*/  LDL R144, [R1+0x260] ;  /* 0x0002600001907983 */ /* 0x000f620000100800 */
[----:B------:R-:W-:Y:S02]  /*52d0*/  ISETP.NE.AND P1, PT, R41, RZ, PT ;  /* 0x000000ff2900720c */ /* 0x000fe40003f25270 */
[----:B------:R-:W-:Y:S01]  /*52e0*/  FMNMX.FTZ R13, R158, R13, !PT ;  /* 0x0000000d9e0d7209 */ /* 0x000fe20007810000 */
[----:B------:R-:W5:Y:S01]  /*52f0*/  LDL R41, [R1+0x2b0] ;  /* 0x0002b00001297983 */ /* 0x000f620000100800 */
[----:B------:R-:W-:-:S02]  /*5300*/  ISETP.GT.AND P1, PT, R9, 0x29, !P1 ;  /* 0x000000290900780c */ /* 0x000fc40004f24270 */
[----:B------:R-:W-:Y:S01]  /*5310*/  FMNMX.FTZ R12, R160, R13, !PT ;  /* 0x0000000da00c7209 */ /* 0x000fe20007810000 */
[----:B------:R-:W5:Y:S01]  /*5320*/  LDL R146, [R1+0x264] ;  /* 0x0002640001927983 */ /* 0x000f620000100800 */
[----:B------:R-:W-:Y:S02]  /*5330*/  ISETP.LT.OR P1, PT, R8, 0x2a, P1 ;  /* 0x0000002a0800780c */ /* 0x000fe40000f21670 */
[----:B------:R-:W-:Y:S01]  /*5340*/  FMNMX.FTZ R12, R163, R12, !PT ;  /* 0x0000000ca30c7209 */ /* 0x000fe20007810000 */
[----:B------:R-:W5:Y:S01]  /*5350*/  LDL R13, [R1+0x284] ;  /* 0x00028400010d7983 */ /* 0x000f620000100800 */
[----:B------:R-:W-:Y:S02]  /*5360*/  FSEL R191, R47, -INF , !P1 ;  /* 0xff8000002fbf7808 */ /* 0x000fe40004800000 */
[----:B------:R-:W-:Y:S01]  /*5370*/  ISETP.NE.AND P1, PT, R44, RZ, PT ;  /* 0x000000ff2c00720c */ /* 0x000fe20003f25270 */
[----:B------:R-:W5:Y:S01]  /*5380*/  LDL R148, [R1+0x268] ;  /* 0x0002680001947983 */ /* 0x000f620000100800 */
[----:B------:R-:W-:-:S02]  /*5390*/  FMNMX.FTZ R12, R165, R12, !PT ;  /* 0x0000000ca50c7209 */ /* 0x000fc40007810000 */
[----:B------:R-:W-:Y:S01]  /*53a0*/  ISETP.GT.AND P1, PT, R9, 0x30, !P1 ;  /* 0x000000300900780c */ /* 0x000fe20004f24270 */
[----:B------:R-:W5:Y:S01]  /*53b0*/  LDL R150, [R1+0x26c] ;  /* 0x00026c0001967983 */ /* 0x000f620000100800 */
[C---:B------:R-:W-:Y:S02]  /*53c0*/  ISETP.LT.OR P5, PT, R8.reuse, 0x59, P5 ;  /* 0x000000590800780c */ /* 0x040fe40002fa1670 */
[----:B------:R-:W-:Y:S01]  /*53d0*/  ISETP.LT.OR P1, PT, R8, 0x31, P1 ;  /* 0x000000310800780c */ /* 0x000fe20000f21670 */
[----:B------:R-:W5:Y:S01]  /*53e0*/  LDL R25, [R1+0x290] ;  /* 0x0002900001197983 */ /* 0x000f620000100800 */
[----:B------:R-:W-:Y:S02]  /*53f0*/  FSEL R216, R67, -INF , !P4 ;  /* 0xff80000043d87808 */ /* 0x000fe40006000000 */
[----:B------:R-:W-:Y:S01]  /*5400*/  FSEL R179, R50, -INF , !P1 ;  /* 0xff80000032b37808 */ /* 0x000fe20004800000 */
[----:B------:R-:W5:Y:S01]  /*5410*/  LDL R29, [R1+0x298] ;  /* 0x00029800011d7983 */ /* 0x000f620000100800 */
[----:B------:R-:W-:-:S02]  /*5420*/  ISETP.NE.AND P1, PT, R45, RZ, PT ;  /* 0x000000ff2d00720c */ /* 0x000fc40003f25270 */
[----:B------:R-:W-:Y:S01]  /*5430*/  FSEL R217, R70, -INF , !P5 ;  /* 0xff80000046d97808 */ /* 0x000fe20006800000 */
[----:B------:R-:W5:Y:S01]  /*5440*/  LDL R31, [R1+0x29c] ;  /* 0x00029c00011f7983 */ /* 0x000f620000100800 */
[----:B------:R-:W-:-:S03]  /*5450*/  ISETP.GT.AND P1, PT, R9, 0x31, !P1 ;  /* 0x000000310900780c */ /* 0x000fc60004f24270 */
[----:B------:R-:W5:Y:S01]  /*5460*/  LDL R33, [R1+0x2a0] ;  /* 0x0002a00001217983 */ /* 0x000f620000100800 */
[----:B------:R-:W-:-:S03]  /*5470*/  ISETP.LT.OR P1, PT, R8, 0x32, P1 ;  /* 0x000000320800780c */ /* 0x000fc60000f21670 */
[----:B------:R-:W5:Y:S01]  /*5480*/  LDL R35, [R1+0x2a4] ;  /* 0x0002a40001237983 */ /* 0x000f620000100800 */
[----:B------:R-:W-:Y:S02]  /*5490*/  FSEL R183, R51, -INF , !P1 ;  /* 0xff80000033b77808 */ /* 0x000fe40004800000 */
[----:B------:R-:W-:Y:S01]  /*54a0*/  ISETP.NE.AND P1, PT, R48, RZ, PT ;  /* 0x000000ff3000720c */ /* 0x000fe20003f25270 */
[----:B------:R-:W5:Y:S03]  /*54b0*/  LDL R37, [R1+0x2a8] ;  /* 0x0002a80001257983 */ /* 0x000f660000100800 */
[----:B------:R-:W-:Y:S01]  /*54c0*/  ISETP.GT.AND P1, PT, R9, 0x38, !P1 ;  /* 0x000000380900780c */ /* 0x000fe20004f24270 */
[----:B------:R-:W5:Y:S03]  /*54d0*/  LDL R43, [R1+0x2b4] ;  /* 0x0002b400012b7983 */ /* 0x000f660000100800 */
[----:B------:R-:W-:Y:S01]  /*54e0*/  ISETP.LT.OR P1, PT, R8, 0x39, P1 ;  /* 0x000000390800780c */ /* 0x000fe20000f21670 */
[----:B------:R-:W5:Y:S03]  /*54f0*/  LDL R45, [R1+0x2b8] ;  /* 0x0002b800012d7983 */ /* 0x000f660000100800 */
[----:B------:R-:W-:Y:S01]  /*5500*/  FSEL R187, R54, -INF , !P1 ;  /* 0xff80000036bb7808 */ /* 0x000fe20004800000 */
[----:B------:R-:W5:Y:S01]  /*5510*/  LDL R47, [R1+0x2bc] ;  /* 0x0002bc00012f7983 */ /* 0x000f620000100800 */
[----:B------:R-:W-:-:S03]  /*5520*/  ISETP.NE.AND P1, PT, R49, RZ, PT ;  /* 0x000000ff3100720c */ /* 0x000fc60003f25270 */
        /* <DEDUP_REMOVED lines=8> */
[C---:B------:R-:W-:Y:S01]  /*55b0*/  ISETP.GT.AND P1, PT, R9.reuse, 0x40, !P1 ;  /* 0x000000400900780c */ /* 0x040fe20004f24270 */
[----:B------:R-:W5:Y:S03]  /*55c0*/  LDL R61, [R1+0x2d8] ;  /* 0x0002d800013d7983 */ /* 0x000f660000100800 */
[----:B------:R-:W-:Y:S01]  /*55d0*/  ISETP.LT.OR P1, PT, R8, 0x41, P1 ;  /* 0x000000410800780c */ /* 0x000fe20000f21670 */
[----:B------:R-:W5:Y:S03]  /*55e0*/  LDL R65, [R1+0x2e0] ;  /* 0x0002e00001417983 */ /* 0x000f660000100800 */
[----:B------:R-:W-:Y:S01]  /*55f0*/  FSEL R180, R58, -INF , !P1 ;  /* 0xff8000003ab47808 */ /* 0x000fe20004800000 */
[----:B------:R-:W5:Y:S01]  /*5600*/  LDL R67, [R1+0x2e4] ;  /* 0x0002e40001437983 */ /* 0x000f620000100800 */
[----:B------:R-:W-:-:S02]  /*5610*/  ISETP.GT.AND P1, PT, R9, RZ, !P2 ;  /* 0x000000ff0900720c */ /* 0x000fc40005724270 */
[----:B------:R-:W-:Y:S01]  /*5620*/  ISETP.NE.AND P2, PT, R57, RZ, PT ;  /* 0x000000ff3900720c */ /* 0x000fe20003f45270 */
[----:B------:R-:W5:Y:S01]  /*5630*/  LDL R69, [R1+0x2e8] ;  /* 0x0002e80001457983 */ /* 0x000f620000100800 */
[----:B------:R-:W-:Y:S02]  /*5640*/  ISETP.LT.OR P1, PT, R8, 0x1, P1 ;  /* 0x000000010800780c */ /* 0x000fe40000f21670 */
[C---:B------:R-:W-:Y:S01]  /*5650*/  ISETP.GT.AND P2, PT, R9.reuse, 0x49, !P2 ;  /* 0x000000490900780c */ /* 0x040fe20005744270 */
[----:B------:R-:W5:Y:S01]  /*5660*/  LDL R57, [R1+0x2d0] ;  /* 0x0002d00001397983 */ /* 0x000f620000100800 */
[----:B------:R-:W-:Y:S02]  /*5670*/  FSEL R117, R26, -INF , !P1 ;  /* 0xff8000001a757808 */ /* 0x000fe40004800000 */
[----:B------:R-:W-:Y:S01]  /*5680*/  ISETP.GT.AND P1, PT, R9, 0x41, !P6 ;  /* 0x000000410900780c */ /* 0x000fe20007724270 */
[----:B------:R-:W5:Y:S01]  /*5690*/  LDL R26, [R1+0x3f8] ;  /* 0x0003f800011a7983 */ /* 0x000f620000100800 */
[----:B------:R-:W-:-:S02]  /*56a0*/  FMNMX.FTZ R10, R117, R83, !PT ;  /* 0x00000053750a7209 */ /* 0x000fc40007810000 */
[----:B------:R-:W-:Y:S01]  /*56b0*/  ISETP.LT.OR P1, PT, R8, 0x42, P1 ;  /* 0x000000420800780c */ /* 0x000fe20000f21670 */
[----:B------:R-:W5:Y:S01]  /*56c0*/  LDL R85, [R1+0x2f0] ;  /* 0x0002f00001557983 */ /* 0x000f620000100800 */
[----:B------:R-:W-:Y:S02]  /*56d0*/  FMNMX.FTZ R10, R81, R10, !PT ;  /* 0x0000000a510a7209 */ /* 0x000fe40007810000 */
[----:B------:R-:W-:Y:S01]  /*56e0*/  FSEL R190, R59, -INF , !P1 ;  /* 0xff8000003bbe7808 */ /* 0x000fe20004800000 */
[----:B------:R-:W5:Y:S01]  /*56f0*/  LDL R87, [R1+0x2f4] ;  /* 0x0002f40001577983 */ /* 0x000f620000100800 */
[----:B------:R-:W-:Y:S02]  /*5700*/  FMNMX.FTZ R10, R79, R10, !PT ;  /* 0x0000000a4f0a7209 */ /* 0x000fe40007810000 */
[----:B------:R-:W-:Y:S01]  /*5710*/  ISETP.NE.AND P6, PT, R20, RZ, PT ;  /* 0x000000ff1400720c */ /* 0x000fe20003fc5270 */
[----:B------:R-:W5:Y:S01]  /*5720*/  LDL R59, [R1+0x2d4] ;  /* 0x0002d400013b7983 */ /* 0x000f620000100800 */
[----:B------:R-:W-:-:S02]  /*5730*/  FMNMX.FTZ R11, R181, R10, !PT ;  /* 0x0000000ab50b7209 */ /* 0x000fc40007810000 */
[----:B------:R-:W-:Y:S01]  /*5740*/  ISETP.NE.AND P1, PT, R56, RZ, PT ;  /* 0x000000ff3800720c */ /* 0x000fe20003f25270 */
[----:B------:R-:W5:Y:S01]  /*5750*/  LDL R20, [R1+0x358] ;  /* 0x0003580001147983 */ /* 0x000f620000100800 */
[----:B------:R-:W-:Y:S02]  /*5760*/  FMNMX.FTZ R10, R184, R11, !PT ;  /* 0x0000000bb80a7209 */ /* 0x000fe40007810000 */
[----:B------:R-:W-:Y:S01]  /*5770*/  ISETP.GT.AND P1, PT, R9, 0x48, !P1 ;  /* 0x000000480900780c */ /* 0x000fe20004f24270 */
[----:B------:R-:W5:Y:S01]  /*5780*/  LDL R89, [R1+0x2f8] ;  /* 0x0002f80001597983 */ /* 0x000f620000100800 */
[----:B------:R-:W-:Y:S02]  /*5790*/  FMNMX.FTZ R10, R185, R10, !PT ;  /* 0x0000000ab90a7209 */ /* 0x000fe40007810000 */
[----:B------:R-:W-:Y:S01]  /*57a0*/  ISETP.GT.AND P6, PT, R9, 0x59, !P6 ;  /* 0x000000590900780c */ /* 0x000fe200077c4270 */
[----:B------:R-:W5:Y:S01]  /*57b0*/  LDL R93, [R1+0x2fc] ;  /* 0x0002fc00015d7983 */ /* 0x000f620000100800 */
[----:B------:R-:W-:-:S02]  /*57c0*/  FMNMX.FTZ R11, R199, R10, !PT ;  /* 0x0000000ac70b7209 */ /* 0x000fc40007810000 */
[----:B------:R-:W-:Y:S01]  /*57d0*/  FMNMX.FTZ R9, R169, R12, !PT ;  /* 0x0000000ca9097209 */ /* 0x000fe20007810000 */
[----:B------:R-:W5:Y:S01]  /*57e0*/  LDL R95, [R1+0x300] ;  /* 0x00030000015f7983 */ /* 0x000f620000100800 */
[----:B------:R-:W-:Y:S02]  /*57f0*/  FMNMX.FTZ R11, R178, R11, !PT ;  /* 0x0000000bb20b7209 */ /* 0x000fe40007810000 */
[----:B------:R-:W-:Y:S01]  /*5800*/  ISETP.LT.OR P1, PT, R8, 0x49, P1 ;  /* 0x000000490800780c */ /* 0x000fe20000f21670 */
[----:B------:R-:W5:Y:S01]  /*5810*/  LDL R97, [R1+0x304] ;  /* 0x0003040001617983 */ /* 0x000f620000100800 */
[----:B------:R-:W-:Y:S02]  /*5820*/  FMNMX.FTZ R11, R182, R11, !PT ;  /* 0x0000000bb60b7209 */ /* 0x000fe40007810000 */
[----:B------:R-:W-:Y:S01]  /*5830*/  ISETP.LT.OR P2, PT, R8, 0x4a, P2 ;  /* 0x0000004a0800780c */ /* 0x000fe20001741670 */
[----:B------:R-:W5:Y:S01]  /*5840*/  LDL R99, [R1+0x308] ;  /* 0x0003080001637983 */ /* 0x000f620000100800 */
[----:B------:R-:W-:-:S02]  /*5850*/  FMNMX.FTZ R10, R186, R11, !PT ;  /* 0x0000000bba0a7209 */ /* 0x000fc40007810000 */
[----:B------:R-:W-:Y:S01]  /*5860*/  FSEL R192, R62, -INF , !P1 ;  /* 0xff8000003ec07808 */ /* 0x000fe20004800000 */
[----:B------:R-:W5:Y:S01]  /*5870*/  LDL R101, [R1+0x30c] ;  /* 0x00030c0001657983 */ /* 0x000f620000100800 */
[----:B------:R-:W-:Y:S02]  /*5880*/  FMNMX.FTZ R10, R191, R10, !PT ;  /* 0x0000000abf0a7209 */ /* 0x000fe40007810000 */
[----:B------:R-:W-:Y:S01]  /*5890*/  FSEL R207, R63, -INF , !P2 ;  /* 0xff8000003fcf7808 */ /* 0x000fe20005000000 */
[----:B------:R-:W5:Y:S01]  /*58a0*/  LDL R103, [R1+0x310] ;  /* 0x0003100001677983 */ /* 0x000f620000100800 */
[----:B------:R-:W-:Y:S02]  /*58b0*/  FMNMX.FTZ R10, R179, R10, !PT ;  /* 0x0000000ab30a7209 */ /* 0x000fe40007810000 */
[----:B------:R-:W-:Y:S01]  /*58c0*/  ISETP.LT.OR P6, PT, R8, 0x5a, P6 ;  /* 0x0000005a0800780c */ /* 0x000fe200037c1670 */
[----:B------:R-:W5:Y:S01]  /*58d0*/  LDL R63, [R1+0x2dc] ;  /* 0x0002dc00013f7983 */ /* 0x000f620000100800 */
[----:B------:R-:W-:-:S02]  /*58e0*/  FMNMX.FTZ R10, R183, R10, !PT ;  /* 0x0000000ab70a7209 */ /* 0x000fc40007810000 */
[----:B------:R-:W-:Y:S01]  /*58f0*/  FSEL R218, R71, -INF , !P6 ;  /* 0xff80000047da7808 */ /* 0x000fe20007000000 */
[----:B------:R-:W5:Y:S01]  /*5900*/  LDL R105, [R1+0x314] ;  /* 0x0003140001697983 */ /* 0x000f620000100800 */
[----:B------:R-:W-:-:S03]  /*5910*/  FMNMX.FTZ R10, R187, R10, !PT ;  /* 0x0000000abb0a7209 */ /* 0x000fc60007810000 */
[----:B------:R-:W5:Y:S01]  /*5920*/  LDL R71, [R1+0x2ec] ;  /* 0x0002ec0001477983 */ /* 0x000f620000100800 */
[----:B------:R-:W-:Y:S02]  /*5930*/  FMNMX.FTZ R11, R193, R10, !PT ;  /* 0x0000000ac10b7209 */ /* 0x000fe40007810000 */
[----:B------:R-:W-:Y:S01]  /*5940*/  FMNMX.FTZ R10, R170, R9, !PT ;  /* 0x00000009aa0a7209 */ /* 0x000fe20007810000 */
[----:B------:R-:W5:Y:S01]  /*5950*/  LDL R107, [R1+0x318] ;  /* 0x00031800016b7983 */ /* 0x000f620000100800 */
[----:B------:R-:W-:Y:S02]  /*5960*/  FMNMX.FTZ R11, R180, R11, !PT ;  /* 0x0000000bb40b7209 */ /* 0x000fe40007810000 */
[----:B------:R-:W-:Y:S01]  /*5970*/  FMNMX.FTZ R9, R171, R10, !PT ;  /* 0x0000000aab097209 */ /* 0x000fe20007810000 */
[----:B------:R-:W5:Y:S01]  /*5980*/  LDL R109, [R1+0x31c] ;  /* 0x00031c00016d7983 */ /* 0x000f620000100800 */
[----:B------:R-:W-:Y:S02]  /*5990*/  FMNMX.FTZ R11, R190, R11, !PT ;  /* 0x0000000bbe0b7209 */ /* 0x000fe40007810000 */
[----:B------:R-:W-:Y:S01]  /*59a0*/  FMNMX.FTZ R12, R172, R9, !PT ;  /* 0x00000009ac0c7209 */ /* 0x000fe20007810000 */
[----:B------:R-:W5:Y:S01]  /*59b0*/  LDL R111, [R1+0x320] ;  /* 0x00032000016f7983 */ /* 0x000f620000100800 */
[----:B------:R-:W-:-:S02]  /*59c0*/  FMNMX.FTZ R10, R192, R11, !PT ;  /* 0x0000000bc00a7209 */ /* 0x000fc40007810000 */
        /* <DEDUP_REMOVED lines=8> */
[----:B------:R-:W-:-:S03]  /*5a50*/  FMNMX.FTZ R10, R216, R11, !PT ;  /* 0x0000000bd80a7209 */ /* 0x000fc60007810000 */
[----:B------:R-:W5:Y:S01]  /*5a60*/  LDL R121, [R1+0x330] ;  /* 0x0003300001797983 */ /* 0x000f620000100800 */
[----:B------:R-:W-:Y:S02]  /*5a70*/  FMNMX.FTZ R11, R217, R10, !PT ;  /* 0x0000000ad90b7209 */ /* 0x000fe40007810000 */
[----:B------:R-:W-:Y:S01]  /*5a80*/  FMNMX.FTZ R10, R177, R8, !PT ;  /* 0x00000008b10a7209 */ /* 0x000fe20007810000 */
[----:B------:R-:W5:Y:S01]  /*5a90*/  LDL R123, [R1+0x334] ;  /* 0x00033400017b7983 */ /* 0x000f620000100800 */
[----:B------:R-:W-:-:S03]  /*5aa0*/  FMNMX.FTZ R11, R218, R11, !PT ;  /* 0x0000000bda0b7209 */ /* 0x000fc60007810000 */
[----:B------:R-:W0:Y:S04]  /*5ab0*/  SHFL.BFLY PT, R9, R10, 0x2, 0x1f ;  /* 0x0c401f000a097f89 */ /* 0x000e2800000e0000 */
[----:B------:R1:W-:Y:S04]  /*5ac0*/  STL.64 [R1+0x430], R10 ;  /* 0x0004300a01007387 */ /* 0x0003e80000100a00 */
[----:B------:R-:W3:Y:S04]  /*5ad0*/  LDL R145, [R1+0x434] ;  /* 0x0004340001917983 */ /* 0x000ee80000100800 */
[----:B------:R-:W5:Y:S04]  /*5ae0*/  LDL R125, [R1+0x338] ;  /* 0x00033800017d7983 */ /* 0x000f680000100800 */
[----:B-1----:R-:W5:Y:S04]  /*5af0*/  LDL R11, [R1+0x450] ;  /* 0x00045000010b7983 */ /* 0x002f680000100800 */
[----:B------:R-:W5:Y:S01]  /*5b00*/  LDL R127, [R1+0x33c] ;  /* 0x00033c00017f7983 */ /* 0x000f620000100800 */
[----:B0-----:R-:W-:-:S03]  /*5b10*/  FMNMX.FTZ R12, R10, R9, !PT ;  /* 0x000000090a0c7209 */ /* 0x001fc60007810000 */
[----:B------:R-:W5:Y:S04]  /*5b20*/  LDL R129, [R1+0x340] ;  /* 0x0003400001817983 */ /* 0x000f680000100800 */
[----:B------:R-:W0:Y:S04]  /*5b30*/  SHFL.BFLY PT, R9, R12, 0x1, 0x1f ;  /* 0x0c201f000c097f89 */ /* 0x000e2800000e0000 */
[----:B------:R-:W5:Y:S04]  /*5b40*/  LDL R131, [R1+0x344] ;  /* 0x0003440001837983 */ /* 0x000f680000100800 */
[----:B------:R-:W5:Y:S04]  /*5b50*/  LDL R135, [R1+0x348] ;  /* 0x0003480001877983 */ /* 0x000f680000100800 */
[----:B------:R-:W5:Y:S04]  /*5b60*/  LDL R137, [R1+0x34c] ;  /* 0x00034c0001897983 */ /* 0x000f680000100800 */
[----:B------:R-:W5:Y:S04]  /*5b70*/  LDL R139, [R1+0x350] ;  /* 0x00035000018b7983 */ /* 0x000f680000100800 */
[----:B------:R-:W5:Y:S01]  /*5b80*/  LDL R141, [R1+0x354] ;  /* 0x00035400018d7983 */ /* 0x000f620000100800 */
[----:B0-----:R-:W-:-:S03]  /*5b90*/  FMNMX.FTZ R14, R12, R9, !PT ;  /* 0x000000090c0e7209 */ /* 0x001fc60007810000 */
[----:B------:R-:W5:Y:S04]  /*5ba0*/  LDL R100, [R1+0x35c] ;  /* 0x00035c0001647983 */ /* 0x000f680000100800 */
[----:B------:R0:W-:Y:S04]  /*5bb0*/  STL [R1+0x430], R14 ;  /* 0x0004300e01007387 */ /* 0x0001e80000100800 */
[----:B------:R-:W5:Y:S04]  /*5bc0*/  LDL R133, [R1+0x430] ;  /* 0x0004300001857983 */ /* 0x000f680000100800 */
[----:B------:R-:W5:Y:S04]  /*5bd0*/  LDL R12, [R1+0x38c] ;  /* 0x00038c00010c7983 */ /* 0x000f680000100800 */
[----:B0-----:R-:W5:Y:S04]  /*5be0*/  LDL R14, [R1+0x3c8] ;  /* 0x0003c800010e7983 */ /* 0x001f680000100800 */
[----:B------:R-:W5:Y:S04]  /*5bf0*/  LDL.64 R8, [R1+0xa8] ;  /* 0x0000a80001087983 */ /* 0x000f680000100a00 */
[----:B------:R-:W5:Y:S04]  /*5c00*/  LDL R102, [R1+0x360] ;  /* 0x0003600001667983 */ /* 0x000f680000100800 */
        /* <DEDUP_REMOVED lines=42> */
[----:B--2---:R-:W-:Y:S04]  /*5eb0*/  STL [R1+0x27c], R176 ;  /* 0x00027cb001007387 */ /* 0x004fe80000100800 */
[----:B---3--:R-:W0:Y:S02]  /*5ec0*/  SHFL.BFLY PT, R10, R145, 0x2, 0x1f ;  /* 0x0c401f00910a7f89 */ /* 0x008e2400000e0000 */
[----:B0-----:R-:W-:-:S05]  /*5ed0*/  FMNMX.FTZ R147, R10, R145, !PT ;  /* 0x000000910a937209 */ /* 0x001fca0007810000 */
[----:B------:R-:W0:Y:S04]  /*5ee0*/  SHFL.BFLY PT, R10, R147, 0x1, 0x1f ;  /* 0x0c201f00930a7f89 */ /* 0x000e2800000e0000 */
[----:B------:R1:W-:Y:S04]  /*5ef0*/  STL [R1+0x288], R15 ;  /* 0x0002880f01007387 */ /* 0x0003e80000100800 */
[----:B----4-:R-:W-:Y:S01]  /*5f00*/  STL [R1+0x278], R156 ;  /* 0x0002789c01007387 */ /* 0x010fe20000100800 */
[----:B0-----:R-:W-:Y:S01]  /*5f10*/  FMNMX.FTZ R10, R147, R10, !PT ;  /* 0x0000000a930a7209 */ /* 0x001fe20007810000 */
[----:B-----5:R-:W-:Y:S01]  /*5f20*/  FMUL.FTZ R176, R11, R133 ;  /* 0x000000850bb07220 */ /* 0x020fe20000410000 */
[----:B------:R-:W-:-:S03]  /*5f30*/  FSETP.NEU.FTZ.AND P1, PT, R133, -INF , PT ;  /* 0xff8000008500780b */ /* 0x000fc60003f3d000 */
[-C--:B-1----:R-:W-:Y:S01]  /*5f40*/  FMUL.FTZ R15, R10, R11.reuse ;  /* 0x0000000b0a0f7220 */ /* 0x082fe20000410000 */
[----:B------:R-:W-:Y:S02]  /*5f50*/  FSEL R176, R176, RZ, P1 ;  /* 0x000000ffb0b07208 */ /* 0x000fe40000800000 */
[----:B------:R-:W-:Y:S01]  /*5f60*/  FSETP.NEU.FTZ.AND P1, PT, R10, -INF , PT ;  /* 0xff8000000a00780b */ /* 0x000fe20003f3d000 */
[----:B------:R0:W-:Y:S02]  /*5f70*/  STL [R1+0x38c], R12 ;  /* 0x00038c0c01007387 */ /* 0x0001e40000100800 */
[----:B------:R-:W-:Y:S02]  /*5f80*/  FFMA.FTZ R219, R77, R11, -R176 ;  /* 0x0000000b4ddb7223 */ /* 0x000fe400000108b0 */
[----:B------:R1:W-:Y:S01]  /*5f90*/  STL [R1+0x280], R220 ;  /* 0x000280dc01007387 */ /* 0x0003e20000100800 */
[----:B0-----:R-:W-:-:S03]  /*5fa0*/  FSEL R12, R15, RZ, P1 ;  /* 0x000000ff0f0c7208 */ /* 0x001fc60000800000 */
[----:B------:R0:W-:Y:S01]  /*5fb0*/  STL [R1+0x284], R13 ;  /* 0x0002840d01007387 */ /* 0x0001e20000100800 */
[----:B-1----:R-:W-:-:S03]  /*5fc0*/  FFMA.FTZ R220, R91, R11, -R176 ;  /* 0x0000000b5bdc7223 */ /* 0x002fc600000108b0 */
[----:B------:R1:W-:Y:S01]  /*5fd0*/  STL [R1+0x28c], R21 ;  /* 0x00028c1501007387 */ /* 0x0003e20000100800 */
[-CC-:B------:R-:W-:Y:S01]  /*5fe0*/  FFMA.FTZ R156, R83, R11.reuse, -R12.reuse ;  /* 0x0000000b539c7223 */ /* 0x180fe2000001080c */
[-C--:B------:R-:W-:Y:S02]  /*5ff0*/  FFMA.FTZ R15, R79, R11.reuse, -R12 ;  /* 0x0000000b4f0f7223 */ /* 0x080fe4000001080c */
[----:B------:R2:W-:Y:S01]  /*6000*/  STL [R1+0x358], R20 ;  /* 0x0003581401007387 */ /* 0x0005e20000100800 */
[----:B0-----:R-:W-:-:S03]  /*6010*/  FFMA.FTZ R13, R75, R11, -R176 ;  /* 0x0000000b4b0d7223 */ /* 0x001fc600000108b0 */
[----:B------:R0:W-:Y:S01]  /*6020*/  STL [R1+0x3c8], R14 ;  /* 0x0003c80e01007387 */ /* 0x0001e20000100800 */
[-C--:B-1----:R-:W-:Y:S01]  /*6030*/  FFMA.FTZ R21, R117, R11.reuse, -R12 ;  /* 0x0000000b75157223 */ /* 0x082fe2000001080c */
[-C--:B--2---:R-:W-:Y:S01]  /*6040*/  FFMA.FTZ R20, R73, R11.reuse, -R176 ;  /* 0x0000000b49147223 */ /* 0x084fe200000108b0 */
[----:B0-----:R-:W-:Y:S01]  /*6050*/  FFMA.FTZ R14, R81, R11, -R12 ;  /* 0x0000000b510e7223 */ /* 0x001fe2000001080c */
[----:B------:R-:W-:Y:S08]  /*6060*/  MUFU.EX2 R220, R220 ;  /* 0x000000dc00dc7308 */ /* 0x000ff00000000800 */
[----:B------:R-:W-:Y:S08]  /*6070*/  MUFU.EX2 R20, R20 ;  /* 0x0000001400147308 */ /* 0x000ff00000000800 */
[----:B------:R-:W-:Y:S08]  /*6080*/  MUFU.EX2 R219, R219 ;  /* 0x000000db00db7308 */ /* 0x000ff00000000800 */
[----:B------:R-:W-:Y:S08]  /*6090*/  MUFU.EX2 R13, R13 ;  /* 0x0000000d000d7308 */ /* 0x000ff00000000800 */
[----:B------:R-:W-:Y:S08]  /*60a0*/  MUFU.EX2 R21, R21 ;  /* 0x0000001500157308 */ /* 0x000ff00000000800 */
[----:B------:R-:W0:Y:S08]  /*60b0*/  MUFU.EX2 R156, R156 ;  /* 0x0000009c009c7308 */ /* 0x000e300000000800 */
[----:B------:R-:W-:Y:S08]  /*60c0*/  MUFU.EX2 R14, R14 ;  /* 0x0000000e000e7308 */ /* 0x000ff00000000800 */
[----:B------:R-:W1:Y:S01]  /*60d0*/  MUFU.EX2 R15, R15 ;  /* 0x0000000f000f7308 */ /* 0x000e620000000800 */
[----:B------:R-:W-:Y:S01]  /*60e0*/  IMAD R8, R143, 0xc00, R8 ;  /* 0x00000c008f087824 */ /* 0x000fe200078e0208 */
[----:B------:R2:W-:Y:S01]  /*60f0*/  STL [R1+0x294], R27 ;  /* 0x0002941b01007387 */ /* 0x0005e20000100800 */
[----:B------:R-:W-:-:S03]  /*6100*/  R2UR UR7, R9 ;  /* 0x00000000090772ca */ /* 0x000fc600000e0000 */
[----:B------:R3:W-:Y:S01]  /*6110*/  STL [R1+0x2ac], R39 ;  /* 0x0002ac2701007387 */ /* 0x0007e20000100800 */
[----:B------:R-:W-:-:S03]  /*6120*/  R2UR UR6, R8 ;  /* 0x00000000080672ca */ /* 0x000fc600000e0000 */
[----:B------:R4:W-:Y:S01]  /*6130*/  STL [R1+0x2b0], R41 ;  /* 0x0002b02901007387 */ /* 0x0009e20000100800 */
[----:B--2---:R-:W-:-:S03]  /*6140*/  IMAD.MOV.U32 R27, RZ, RZ, R9 ;  /* 0x000000ffff1b7224 */ /* 0x004fc600078e0009 */
[----:B------:R2:W-:Y:S01]  /*6150*/  STL [R1+0x3e0], R38 ;  /* 0x0003e02601007387 */ /* 0x0005e20000100800 */
[----:B---3--:R-:W-:-:S03]  /*6160*/  IMAD.MOV.U32 R39, RZ, RZ, R9 ;  /* 0x000000ffff277224 */ /* 0x008fc600078e0009 */
[----:B------:R3:W-:Y:S01]  /*6170*/  STL [R1+0x3e4], R40 ;  /* 0x0003e42801007387 */ /* 0x0007e20000100800 */
[----:B----4-:R-:W-:-:S03]  /*6180*/  IMAD.MOV.U32 R41, RZ, RZ, R9 ;  /* 0x000000ffff297224 */ /* 0x010fc600078e0009 */
[----:B------:R4:W-:Y:S01]  /*6190*/  STL [R1+0x3f8], R26 ;  /* 0x0003f81a01007387 */ /* 0x0009e20000100800 */
[----:B--2---:R-:W-:Y:S01]  /*61a0*/  VIADD R38, R8, 0x80 ;  /* 0x0000008008267836 */ /* 0x004fe20000000000 */
[----:B0-----:R-:W-:Y:S02]  /*61b0*/  F2FP.F16.F32.PACK_AB R153, R156, R21 ;  /* 0x000000159c99723e */ /* 0x001fe400000000ff */
[----:B------:R0:W-:Y:S01]  /*61c0*/  STL [R1+0x270], R152 ;  /* 0x0002709801007387 */ /* 0x0001e20000100800 */
[C---:B---3--:R-:W-:Y:S01]  /*61d0*/  VIADD R40, R8.reuse, 0x100 ;  /* 0x0000010008287836 */ /* 0x048fe20000000000 */
[----:B-1----:R-:W-:Y:S02]  /*61e0*/  F2FP.F16.F32.PACK_AB R155, R15, R14 ;  /* 0x0000000e0f9b723e */ /* 0x002fe400000000ff */
[----:B------:R1:W-:Y:S01]  /*61f0*/  STL [R1+0x274], R154 ;  /* 0x0002749a01007387 */ /* 0x0003e20000100800 */
[----:B----4-:R-:W-:Y:S01]  /*6200*/  VIADD R26, R8, 0x180 ;  /* 0x00000180081a7836 */ /* 0x010fe20000000000 */
[----:B------:R-:W-:-:S02]  /*6210*/  R2UR UR10, R38 ;  /* 0x00000000260a72ca */ /* 0x000fc400000e0000 */
[----:B0-----:R-:W-:Y:S01]  /*6220*/  F2FP.F16.F32.PACK_AB R152, R20, R220 ;  /* 0x000000dc1498723e */ /* 0x001fe200000000ff */
[----:B------:R-:W-:Y:S01]  /*6230*/  STL [R1+0x220], R112 ;  /* 0x0002207001007387 */ /* 0x000fe20000100800 */
[----:B-1----:R-:W-:-:S03]  /*6240*/  F2FP.F16.F32.PACK_AB R154, R13, R219 ;  /* 0x000000db0d9a723e */ /* 0x002fc600000000ff */
[----:B------:R-:W-:Y:S01]  /*6250*/  STL [R1+0x224], R114 ;  /* 0x0002247201007387 */ /* 0x000fe20000100800 */
[----:B------:R-:W-:Y:S02]  /*6260*/  R2UR UR11, R39 ;  /* 0x00000000270b72ca */ /* 0x000fe400000e0000 */
[----:B------:R-:W-:Y:S01]  /*6270*/  R2UR UR14, R40 ;  /* 0x00000000280e72ca */ /* 0x000fe200000e0000 */
[----:B------:R-:W-:Y:S01]  /*6280*/  STL [R1+0x228], R116 ;  /* 0x0002287401007387 */ /* 0x000fe20000100800 */
[----:B------:R-:W-:Y:S02]  /*6290*/  R2UR UR15, R41 ;  /* 0x00000000290f72ca */ /* 0x000fe400000e0000 */
[----:B------:R-:W-:Y:S01]  /*62a0*/  R2UR UR18, R26 ;  /* 0x000000001a1272ca */ /* 0x000fe200000e0000 */
[----:B------:R-:W-:Y:S01]  /*62b0*/  STL [R1+0x22c], R118 ;  /* 0x00022c7601007387 */ /* 0x000fe20000100800 */
[----:B------:R-:W-:-:S03]  /*62c0*/  R2UR UR19, R27 ;  /* 0x000000001b1372ca */ /* 0x000fc600000e0000 */
[----:B------:R-:W-:Y:S04]  /*62d0*/  STL [R1+0x230], R120 ;  /* 0x0002307801007387 */ /* 0x000fe80000100800 */
        /* <DEDUP_REMOVED lines=102> */
[----:B------:R0:W-:Y:S01]  /*6940*/  STL [R1+0x410], R24 ;  /* 0x0004101801007387 */ /* 0x0001e20000100800 */
[----:B------:R1:W-:Y:S06]  /*6950*/  BAR.SYNC.DEFER_BLOCKING R209, 0x100 ;  /* 0x000400d10000751d */ /* 0x0003ec0000010000 */
[----:B0-----:R-:W-:-:S06]  /*6960*/  WARPGROUP.ARRIVE ;  /* 0x00000000000079c5 */ /* 0x001fcc0000000000 */
[----:B------:R-:W-:Y:S01]  /*6970*/  HGMMA.64x256x16.F32 R24, R152, gdesc[UR4].tnspB, RZ, !UPT, gsb0 ;  /* 0x43e0000498187df0 */ /* 0x000fe2000c0008ff */
[----:B------:R0:W-:Y:S04]  /*6980*/  STL [R1+0x414], R221 ;  /* 0x000414dd01007387 */ /* 0x0001e80000100800 */
[----:B------:R2:W-:Y:S04]  /*6990*/  STL [R1+0x418], R222 ;  /* 0x000418de01007387 */ /* 0x0005e80000100800 */
[----:B------:R-:W-:Y:S01]  /*69a0*/  STL [R1+0x41c], R231 ;  /* 0x00041ce701007387 */ /* 0x000fe20000100800 */
[----:B------:R-:W-:-:S02]  /*69b0*/  WARPGROUP.DEPBAR.LE gsb0, 0x0 ;  /* 0x00008000000079c5 */ /* 0x000fc40000010000 */
[-CC-:B------:R-:W-:Y:S01]  /*69c0*/  FFMA.FTZ R152, R19, R11.reuse, -R176.reuse ;  /* 0x0000000b13987223 */ /* 0x180fe200000108b0 */
[-CC-:B------:R-:W-:Y:S01]  /*69d0*/  FFMA.FTZ R153, R161, R11.reuse, -R176.reuse ;  /* 0x0000000ba1997223 */ /* 0x180fe200000108b0 */
[-CC-:B------:R-:W-:Y:S01]  /*69e0*/  FFMA.FTZ R19, R168, R11.reuse, -R176.reuse ;  /* 0x0000000ba8137223 */ /* 0x180fe200000108b0 */
[-C--:B------:R-:W-:Y:S01]  /*69f0*/  FFMA.FTZ R161, R167, R11.reuse, -R176 ;  /* 0x0000000ba7a17223 */ /* 0x080fe200000108b0 */
[-CC-:B------:R-:W-:Y:S01]  /*6a00*/  FFMA.FTZ R167, R181, R11.reuse, -R12.reuse ;  /* 0x0000000bb5a77223 */ /* 0x180fe2000001080c */
[-CC-:B------:R-:W-:Y:S01]  /*6a10*/  FFMA.FTZ R168, R184, R11.reuse, -R12.reuse ;  /* 0x0000000bb8a87223 */ /* 0x180fe2000001080c */
[-CC-:B------:R-:W-:Y:S01]  /*6a20*/  FFMA.FTZ R181, R185, R11.reuse, -R12.reuse ;  /* 0x0000000bb9b57223 */ /* 0x180fe2000001080c */
[----:B------:R-:W-:Y:S01]  /*6a30*/  FFMA.FTZ R184, R199, R11, -R12 ;  /* 0x0000000bc7b87223 */ /* 0x000fe2000001080c */
[----:B0-----:R-:W-:Y:S08]  /*6a40*/  MUFU.EX2 R221, R152 ;  /* 0x0000009800dd7308 */ /* 0x001ff00000000800 */
[----:B--2---:R-:W0:Y:S08]  /*6a50*/  MUFU.EX2 R222, R153 ;  /* 0x0000009900de7308 */ /* 0x004e300000000800 */
[----:B------:R-:W-:Y:S08]  /*6a60*/  MUFU.EX2 R19, R19 ;  /* 0x0000001300137308 */ /* 0x000ff00000000800 */
[----:B------:R-:W2:Y:S08]  /*6a70*/  MUFU.EX2 R161, R161 ;  /* 0x000000a100a17308 */ /* 0x000eb00000000800 */
[----:B------:R-:W-:Y:S08]  /*6a80*/  MUFU.EX2 R167, R167 ;  /* 0x000000a700a77308 */ /* 0x000ff00000000800 */
[----:B------:R-:W3:Y:S08]  /*6a90*/  MUFU.EX2 R168, R168 ;  /* 0x000000a800a87308 */ /* 0x000ef00000000800 */
[----:B------:R-:W-:Y:S08]  /*6aa0*/  MUFU.EX2 R181, R181 ;  /* 0x000000b500b57308 */ /* 0x000ff00000000800 */
[----:B------:R-:W4:Y:S01]  /*6ab0*/  MUFU.EX2 R184, R184 ;  /* 0x000000b800b87308 */ /* 0x000f220000000800 */
[----:B0-----:R-:W-:-:S02]  /*6ac0*/  F2FP.F16.F32.PACK_AB R152, R222, R221 ;  /* 0x000000ddde98723e */ /* 0x001fc400000000ff */
[----:B--2---:R-:W-:Y:S02]  /*6ad0*/  F2FP.F16.F32.PACK_AB R154, R161, R19 ;  /* 0x00000013a19a723e */ /* 0x004fe400000000ff */
[----:B---3--:R-:W-:Y:S01]  /*6ae0*/  F2FP.F16.F32.PACK_AB R153, R168, R167 ;  /* 0x000000a7a899723e */ /* 0x008fe200000000ff */
[----:B------:R-:W-:Y:S04]  /*6af0*/  STL.128 [R1+0x220], R24 ;  /* 0x0002201801007387 */ /* 0x000fe80000100c00 */
[----:B------:R-:W-:Y:S04]  /*6b00*/  STL.128 [R1+0x230], R28 ;  /* 0x0002301c01007387 */ /* 0x000fe80000100c00 */
[----:B------:R-:W-:Y:S01]  /*6b10*/  STL.128 [R1+0x240], R32 ;  /* 0x0002402001007387 */ /* 0x000fe20000100c00 */
[----:B----4-:R-:W-:-:S03]  /*6b20*/  F2FP.F16.F32.PACK_AB R155, R184, R181 ;  /* 0x000000b5b89b723e */ /* 0x010fc600000000ff */
[----:B------:R-:W-:Y:S04]  /*6b30*/  STL.128 [R1+0x250], R36 ;  /* 0x0002502401007387 */ /* 0x000fe80000100c00 */
        /* <DEDUP_REMOVED lines=27> */
[----:B------:R0:W-:Y:S02]  /*6cf0*/  STL.128 [R1+0x410], R148 ;  /* 0x0004109401007387 */ /* 0x0001e40000100c00 */
[----:B0-----:R-:W-:-:S06]  /*6d00*/  WARPGROUP.ARRIVE ;  /* 0x00000000000079c5 */ /* 0x001fcc0000000000 */
[----:B------:R-:W-:Y:S01]  /*6d10*/  HGMMA.64x256x16.F32 R24, R152, gdesc[UR8].tnspB, R24, gsb0 ;  /* 0x43e0000898187df0 */ /* 0x000fe20008000818 */
[-CC-:B------:R-:W-:Y:S01]  /*6d20*/  FFMA.FTZ R185, R157, R11.reuse, -R176.reuse ;  /* 0x0000000b9db97223 */ /* 0x180fe200000108b0 */
[-CC-:B------:R-:W-:Y:S01]  /*6d30*/  FFMA.FTZ R157, R159, R11.reuse, -R176.reuse ;  /* 0x0000000b9f9d7223 */ /* 0x180fe200000108b0 */
[-CC-:B------:R-:W-:Y:S01]  /*6d40*/  FFMA.FTZ R159, R162, R11.reuse, -R176.reuse ;  /* 0x0000000ba29f7223 */ /* 0x180fe200000108b0 */
[-C--:B------:R-:W-:Y:S01]  /*6d50*/  FFMA.FTZ R162, R166, R11.reuse, -R176 ;  /* 0x0000000ba6a27223 */ /* 0x080fe200000108b0 */
[-CC-:B------:R-:W-:Y:S01]  /*6d60*/  FFMA.FTZ R166, R178, R11.reuse, -R12.reuse ;  /* 0x0000000bb2a67223 */ /* 0x180fe2000001080c */
[-CC-:B------:R-:W-:Y:S01]  /*6d70*/  FFMA.FTZ R178, R182, R11.reuse, -R12.reuse ;  /* 0x0000000bb6b27223 */ /* 0x180fe2000001080c */
[-CC-:B------:R-:W-:Y:S01]  /*6d80*/  FFMA.FTZ R182, R186, R11.reuse, -R12.reuse ;  /* 0x0000000bbab67223 */ /* 0x180fe2000001080c */
[-C--:B------:R-:W-:Y:S01]  /*6d90*/  FFMA.FTZ R186, R191, R11.reuse, -R12 ;  /* 0x0000000bbfba7223 */ /* 0x080fe2000001080c */
[----:B------:R-:W-:Y:S08]  /*6da0*/  MUFU.EX2 R185, R185 ;  /* 0x000000b900b97308 */ /* 0x000ff00000000800 */
[----:B------:R-:W0:Y:S08]  /*6db0*/  MUFU.EX2 R157, R157 ;  /* 0x0000009d009d7308 */ /* 0x000e300000000800 */
[----:B------:R-:W-:Y:S08]  /*6dc0*/  MUFU.EX2 R159, R159 ;  /* 0x0000009f009f7308 */ /* 0x000ff00000000800 */
[----:B------:R-:W2:Y:S08]  /*6dd0*/  MUFU.EX2 R162, R162 ;  /* 0x000000a200a27308 */ /* 0x000eb00000000800 */
[----:B------:R-:W-:Y:S08]  /*6de0*/  MUFU.EX2 R166, R166 ;  /* 0x000000a600a67308 */ /* 0x000ff00000000800 */
[----:B------:R-:W3:Y:S08]  /*6df0*/  MUFU.EX2 R178, R178 ;  /* 0x000000b200b27308 */ /* 0x000ef00000000800 */
[----:B------:R-:W-:Y:S08]  /*6e00*/  MUFU.EX2 R182, R182 ;  /* 0x000000b600b67308 */ /* 0x000ff00000000800 */
[----:B------:R-:W4:Y:S01]  /*6e10*/  MUFU.EX2 R186, R186 ;  /* 0x000000ba00ba7308 */ /* 0x000f220000000800 */
[----:B------:R-:W-:Y:S01]  /*6e20*/  FADD.FTZ R220, R220, R20 ;  /* 0x00000014dcdc7221 */ /* 0x000fe20000010000 */
[-C--:B------:R-:W-:Y:S01]  /*6e30*/  FFMA.FTZ R20, R183, R11.reuse, -R12 ;  /* 0x0000000bb7147223 */ /* 0x080fe2000001080c */
[-CC-:B------:R-:W-:Y:S01]  /*6e40*/  FFMA.FTZ R183, R169, R11.reuse, -R176.reuse ;  /* 0x0000000ba9b77223 */ /* 0x180fe200000108b0 */
[-CC-:B------:R-:W-:Y:S01]  /*6e50*/  FFMA.FTZ R158, R158, R11.reuse, -R176.reuse ;  /* 0x0000000b9e9e7223 */ /* 0x180fe200000108b0 */
[-CC-:B------:R-:W-:Y:S01]  /*6e60*/  FFMA.FTZ R160, R160, R11.reuse, -R176.reuse ;  /* 0x0000000ba0a07223 */ /* 0x180fe200000108b0 */
[-CC-:B------:R-:W-:Y:S01]  /*6e70*/  FFMA.FTZ R163, R163, R11.reuse, -R176.reuse ;  /* 0x0000000ba3a37223 */ /* 0x180fe200000108b0 */
[-C--:B------:R-:W-:Y:S01]  /*6e80*/  FFMA.FTZ R165, R165, R11.reuse, -R176 ;  /* 0x0000000ba5a57223 */ /* 0x080fe200000108b0 */
[-CC-:B------:R-:W-:Y:S01]  /*6e90*/  FFMA.FTZ R179, R179, R11.reuse, -R12.reuse ;  /* 0x0000000bb3b37223 */ /* 0x180fe2000001080c */
[-CC-:B------:R-:W-:Y:S01]  /*6ea0*/  FFMA.FTZ R169, R187, R11.reuse, -R12.reuse ;  /* 0x0000000bbba97223 */ /* 0x180fe2000001080c */
[-C--:B------:R-:W-:Y:S01]  /*6eb0*/  FFMA.FTZ R193, R193, R11.reuse, -R12 ;  /* 0x0000000bc1c17223 */ /* 0x080fe2000001080c */
[-CC-:B------:R-:W-:Y:S01]  /*6ec0*/  FFMA.FTZ R170, R170, R11.reuse, -R176.reuse ;  /* 0x0000000baaaa7223 */ /* 0x180fe200000108b0 */
[-CC-:B------:R-:W-:Y:S01]  /*6ed0*/  FFMA.FTZ R171, R171, R11.reuse, -R176.reuse ;  /* 0x0000000babab7223 */ /* 0x180fe200000108b0 */
[-CC-:B------:R-:W-:Y:S01]  /*6ee0*/  FFMA.FTZ R172, R172, R11.reuse, -R176.reuse ;  /* 0x0000000bacac7223 */ /* 0x180fe200000108b0 */
[-CC-:B------:R-:W-:Y:S01]  /*6ef0*/  FFMA.FTZ R173, R173, R11.reuse, -R176.reuse ;  /* 0x0000000badad7223 */ /* 0x180fe200000108b0 */
[-CC-:B------:R-:W-:Y:S01]  /*6f00*/  FFMA.FTZ R174, R174, R11.reuse, -R176.reuse ;  /* 0x0000000baeae7223 */ /* 0x180fe200000108b0 */
[-CC-:B------:R-:W-:Y:S01]  /*6f10*/  FFMA.FTZ R175, R175, R11.reuse, -R176.reuse ;  /* 0x0000000bafaf7223 */ /* 0x180fe200000108b0 */
[----:B------:R-:W-:Y:S01]  /*6f20*/  FFMA.FTZ R176, R177, R11, -R176 ;  /* 0x0000000bb1b07223 */ /* 0x000fe200000108b0 */
[----:B------:R-:W-:Y:S01]  /*6f30*/  FADD.FTZ R177, R21, R156 ;  /* 0x0000009c15b17221 */ /* 0x000fe20000010000 */
[----:B------:R-:W-:Y:S08]  /*6f40*/  MUFU.EX2 R158, R158 ;  /* 0x0000009e009e7308 */ /* 0x000ff00000000800 */
[----:B------:R-:W5:Y:S08]  /*6f50*/  MUFU.EX2 R160, R160 ;  /* 0x000000a000a07308 */ /* 0x000f700000000800 */
[----:B------:R-:W-:Y:S08]  /*6f60*/  MUFU.EX2 R163, R163 ;  /* 0x000000a300a37308 */ /* 0x000ff00000000800 */
[----:B------:R-:W1:Y:S01]  /*6f70*/  MUFU.EX2 R165, R165 ;  /* 0x000000a500a57308 */ /* 0x000e620000000800 */
[----:B------:R-:W-:-:S02]  /*6f80*/  WARPGROUP.DEPBAR.LE gsb0, 0x0 ;  /* 0x00008000000079c5 */ /* 0x000fc40000010000 */
[----:B0-----:R-:W-:Y:S02]  /*6f90*/  F2FP.F16.F32.PACK_AB R152, R157, R185 ;  /* 0x000000b99d98723e */ /* 0x001fe400000000ff */
[----:B--2---:R-:W-:Y:S02]  /*6fa0*/  F2FP.F16.F32.PACK_AB R154, R162, R159 ;  /* 0x0000009fa29a723e */ /* 0x004fe400000000ff */
[----:B---3--:R-:W-:Y:S02]  /*6fb0*/  F2FP.F16.F32.PACK_AB R153, R178, R166 ;  /* 0x000000a6b299723e */ /* 0x008fe400000000ff */
[----:B----4-:R-:W-:Y:S01]  /*6fc0*/  F2FP.F16.F32.PACK_AB R155, R186, R182 ;  /* 0x000000b6ba9b723e */ /* 0x010fe200000000ff */
        /* <DEDUP_REMOVED lines=34> */
[----:B------:R-:W-:Y:S08]  /*71f0*/  MUFU.EX2 R179, R179 ;  /* 0x000000b300b37308 */ /* 0x000ff00000000800 */
[----:B------:R-:W0:Y:S08]  /*7200*/  MUFU.EX2 R20, R20 ;  /* 0x0000001400147308 */ /* 0x000e300000000800 */
[----:B------:R-:W-:Y:S08]  /*7210*/  MUFU.EX2 R169, R169 ;  /* 0x000000a900a97308 */ /* 0x000ff00000000800 */
[----:B------:R-:W2:Y:S01]  /*7220*/  MUFU.EX2 R21, R193 ;  /* 0x000000c100157308 */ /* 0x000ea20000000800 */
[-CC-:B------:R-:W-:Y:S01]  /*7230*/  FFMA.FTZ R156, R180, R11.reuse, -R12.reuse ;  /* 0x0000000bb49c7223 */ /* 0x180fe2000001080c */
[-CC-:B------:R-:W-:Y:S01]  /*7240*/  FFMA.FTZ R192, R192, R11.reuse, -R12.reuse ;  /* 0x0000000bc0c07223 */ /* 0x180fe2000001080c */
[-CC-:B------:R-:W-:Y:S01]  /*7250*/  FFMA.FTZ R207, R207, R11.reuse, -R12.reuse ;  /* 0x0000000bcfcf7223 */ /* 0x180fe2000001080c */
[-CC-:B------:R-:W-:Y:S01]  /*7260*/  FFMA.FTZ R215, R215, R11.reuse, -R12.reuse ;  /* 0x0000000bd7d77223 */ /* 0x180fe2000001080c */
[-CC-:B------:R-:W-:Y:S01]  /*7270*/  FFMA.FTZ R216, R216, R11.reuse, -R12.reuse ;  /* 0x0000000bd8d87223 */ /* 0x180fe2000001080c */
[-CC-:B------:R-:W-:Y:S01]  /*7280*/  FFMA.FTZ R217, R217, R11.reuse, -R12.reuse ;  /* 0x0000000bd9d97223 */ /* 0x180fe2000001080c */
[----:B------:R-:W-:Y:S01]  /*7290*/  FFMA.FTZ R218, R218, R11, -R12 ;  /* 0x0000000bdada7223 */ /* 0x000fe2000001080c */
[----:B------:R-:W-:Y:S01]  /*72a0*/  MUFU.EX2 R183, R183 ;  /* 0x000000b700b77308 */ /* 0x000fe20000000800 */
[----:B------:R-:W-:-:S07]  /*72b0*/  FADD.FTZ R220, R219, R220 ;  /* 0x000000dcdbdc7221 */ /* 0x000fce0000010000 */
[----:B------:R-:W-:Y:S08]  /*72c0*/  MUFU.EX2 R170, R170 ;  /* 0x000000aa00aa7308 */ /* 0x000ff00000000800 */
[----:B------:R-:W-:Y:S08]  /*72d0*/  MUFU.EX2 R171, R171 ;  /* 0x000000ab00ab7308 */ /* 0x000ff00000000800 */
[----:B------:R-:W3:Y:S08]  /*72e0*/  MUFU.EX2 R172, R172 ;  /* 0x000000ac00ac7308 */ /* 0x000ef00000000800 */
[----:B------:R-:W-:Y:S01]  /*72f0*/  MUFU.EX2 R156, R156 ;  /* 0x0000009c009c7308 */ /* 0x000fe20000000800 */
[----:B------:R-:W-:Y:S01]  /*7300*/  FADD.FTZ R220, R13, R220 ;  /* 0x000000dc0ddc7221 */ /* 0x000fe20000010000 */
[----:B------:R-:W-:-:S05]  /*7310*/  IMAD.MOV.U32 R13, RZ, RZ, R9 ;  /* 0x000000ffff0d7224 */ /* 0x000fca00078e0009 */
[----:B------:R-:W-:Y:S01]  /*7320*/  R2UR UR7, R13 ;  /* 0x000000000d0772ca */ /* 0x000fe200000e0000 */
[----:B------:R-:W-:Y:S02]  /*7330*/  WARPGROUP.DEPBAR.LE gsb0, 0x0 ;  /* 0x00008000000079c5 */ /* 0x000fe40000010000 */
[----:B-----5:R-:W-:Y:S01]  /*7340*/  F2FP.F16.F32.PACK_AB R152, R160, R158 ;  /* 0x0000009ea098723e */ /* 0x020fe200000000ff */
[----:B------:R-:W-:Y:S01]  /*7350*/  MUFU.EX2 R173, R173 ;  /* 0x000000ad00ad7308 */ /* 0x000fe20000000800 */
[----:B-1----:R-:W-:-:S07]  /*7360*/  F2FP.F16.F32.PACK_AB R154, R165, R163 ;  /* 0x000000a3a59a723e */ /* 0x002fce00000000ff */
[----:B------:R-:W-:Y:S01]  /*7370*/  MUFU.EX2 R174, R174 ;  /* 0x000000ae00ae7308 */ /* 0x000fe20000000800 */
[----:B0-----:R-:W-:-:S07]  /*7380*/  F2FP.F16.F32.PACK_AB R153, R20, R179 ;  /* 0x000000b31499723e */ /* 0x001fce00000000ff */
[----:B------:R-:W-:Y:S01]  /*7390*/  MUFU.EX2 R175, R175 ;  /* 0x000000af00af7308 */ /* 0x000fe20000000800 */
[----:B--2---:R-:W-:Y:S01]  /*73a0*/  F2FP.F16.F32.PACK_AB R155, R21, R169 ;  /* 0x000000a9159b723e */ /* 0x004fe200000000ff */
        /* <DEDUP_REMOVED lines=31> */
[----:B------:R0:W-:Y:S01]  /*75a0*/  STL.128 [R1+0x410], R148 ;  /* 0x0004109401007387 */ /* 0x0001e20000100c00 */
[----:B------:R-:W-:Y:S08]  /*75b0*/  MUFU.EX2 R176, R176 ;  /* 0x000000b000b07308 */ /* 0x000ff00000000800 */
[----:B------:R-:W-:Y:S08]  /*75c0*/  MUFU.EX2 R215, R215 ;  /* 0x000000d700d77308 */ /* 0x000ff00000000800 */
[----:B------:R-:W-:Y:S01]  /*75d0*/  MUFU.EX2 R216, R216 ;  /* 0x000000d800d87308 */ /* 0x000fe20000000800 */
[----:B0-----:R-:W-:-:S07]  /*75e0*/  WARPGROUP.ARRIVE ;  /* 0x00000000000079c5 */ /* 0x001fce0000000000 */
[----:B------:R-:W-:Y:S01]  /*75f0*/  MUFU.EX2 R217, R217 ;  /* 0x000000d900d97308 */ /* 0x000fe20000000800 */
[----:B------:R-:W-:Y:S07]  /*7600*/  HGMMA.64x256x16.F32 R24, R152, gdesc[UR16].tnspB, R24, gsb0 ;  /* 0x43e0001098187df0 */ /* 0x000fee0008000818 */
[----:B------:R-:W-:Y:S01]  /*7610*/  MUFU.EX2 R218, R218 ;  /* 0x000000da00da7308 */ /* 0x000fe20000000800 */
[----:B------:R-:W-:Y:S01]  /*7620*/  FADD.FTZ R221, R221, R220 ;  /* 0x000000dcdddd7221 */ /* 0x000fe20000010000 */
[----:B------:R-:W2:Y:S01]  /*7630*/  @!P0 LDL R13, [R1+0x210] ;  /* 0x00021000010d8983 */ /* 0x000ea20000100800 */
[----:B------:R-:W-:-:S02]  /*7640*/  WARPGROUP.DEPBAR.LE gsb0, 0x0 ;  /* 0x00008000000079c5 */ /* 0x000fc40000010000 */
[----:B------:R-:W-:Y:S01]  /*7650*/  FADD.FTZ R152, R14, R177 ;  /* 0x000000b10e987221 */ /* 0x000fe20000010000 */
[----:B------:R-:W-:Y:S01]  /*7660*/  FFMA.FTZ R14, R190, R11, -R12 ;  /* 0x0000000bbe0e7223 */ /* 0x000fe2000001080c */
[----:B------:R-:W-:Y:S01]  /*7670*/  VIADD R12, R8, 0x200 ;  /* 0x00000200080c7836 */ /* 0x000fe20000000000 */
[----:B------:R-:W-:Y:S04]  /*7680*/  MUFU.EX2 R11, R192 ;  /* 0x000000c0000b7308 */ /* 0x000fe80000000800 */
[----:B------:R-:W-:-:S04]  /*7690*/  R2UR UR6, R12 ;  /* 0x000000000c0672ca */ /* 0x000fc800000e0000 */
[----:B------:R-:W0:Y:S08]  /*76a0*/  MUFU.EX2 R14, R14 ;  /* 0x0000000e000e7308 */ /* 0x000e300000000800 */
[----:B------:R-:W1:Y:S01]  /*76b0*/  MUFU.EX2 R12, R207 ;  /* 0x000000cf000c7308 */ /* 0x000e620000000800 */
[----:B------:R-:W-:Y:S01]  /*76c0*/  FADD.FTZ R152, R15, R152 ;  /* 0x000000980f987221 */ /* 0x000fe20000010000 */
[----:B---3--:R-:W-:-:S03]  /*76d0*/  F2FP.F16.F32.PACK_AB R154, R172, R171 ;  /* 0x000000abac9a723e */ /* 0x008fc600000000ff */
[----:B------:R-:W-:Y:S01]  /*76e0*/  FADD.FTZ R167, R167, R152 ;  /* 0x00000098a7a77221 */ /* 0x000fe20000010000 */
[----:B------:R-:W-:Y:S02]  /*76f0*/  F2FP.F16.F32.PACK_AB R152, R170, R183 ;  /* 0x000000b7aa98723e */ /* 0x000fe400000000ff */
[----:B0-----:R-:W-:Y:S01]  /*7700*/  F2FP.F16.F32.PACK_AB R153, R14, R156 ;  /* 0x0000009c0e99723e */ /* 0x001fe200000000ff */
[----:B------:R-:W-:Y:S04]  /*7710*/  STL.128 [R1+0x220], R24 ;  /* 0x0002201801007387 */ /* 0x000fe80000100c00 */
[----:B------:R-:W-:Y:S01]  /*7720*/  STL.128 [R1+0x230], R28 ;  /* 0x0002301c01007387 */ /* 0x000fe20000100c00 */
[----:B-1----:R-:W-:-:S03]  /*7730*/  F2FP.F16.F32.PACK_AB R155, R12, R11 ;  /* 0x0000000b0c9b723e */ /* 0x002fc600000000ff */
        /* <DEDUP_REMOVED lines=32> */
[----:B------:R-:W-:Y:S01]  /*7940*/  VIADD R8, R8, 0x280 ;  /* 0x0000028008087836 */ /* 0x000fe20000000000 */
[----:B------:R-:W-:-:S04]  /*7950*/  R2UR UR7, R9 ;  /* 0x00000000090772ca */ /* 0x000fc800000e0000 */
[----:B------:R-:W-:Y:S01]  /*7960*/  R2UR UR6, R8 ;  /* 0x00000000080672ca */ /* 0x000fe200000e0000 */
[----:B------:R-:W-:Y:S01]  /*7970*/  FADD.FTZ R222, R222, R221 ;  /* 0x000000dddede7221 */ /* 0x000fe20000010000 */
[----:B------:R-:W3:Y:S01]  /*7980*/  @!P0 LDL.64 R8, [R1+0x68] ;  /* 0x0000680001088983 */ /* 0x000ee20000100a00 */
[----:B------:R-:W-:Y:S02]  /*7990*/  FADD.FTZ R168, R168, R167 ;  /* 0x000000a7a8a87221 */ /* 0x000fe40000010000 */
[----:B------:R-:W-:Y:S02]  /*79a0*/  FADD.FTZ R222, R19, R222 ;  /* 0x000000de13de7221 */ /* 0x000fe40000010000 */
[----:B------:R-:W-:Y:S02]  /*79b0*/  FADD.FTZ R15, R181, R168 ;  /* 0x000000a8b50f7221 */ /* 0x000fe40000010000 */
[----:B------:R-:W-:Y:S02]  /*79c0*/  FADD.FTZ R222, R161, R222 ;  /* 0x000000dea1de7221 */ /* 0x000fe40000010000 */
[----:B------:R-:W-:-:S02]  /*79d0*/  FADD.FTZ R15, R184, R15 ;  /* 0x0000000fb80f7221 */ /* 0x000fc40000010000 */
[----:B------:R-:W-:Y:S01]  /*79e0*/  FADD.FTZ R168, R185, R222 ;  /* 0x000000deb9a87221 */ /* 0x000fe20000010000 */
[----:B------:R-:W-:Y:S02]  /*79f0*/  WARPGROUP.DEPBAR.LE gsb0, 0x0 ;  /* 0x00008000000079c5 */ /* 0x000fe40000010000 */
[----:B------:R-:W-:Y:S02]  /*7a00*/  F2FP.F16.F32.PACK_AB R152, R174, R173 ;  /* 0x000000adae98723e */ /* 0x000fe400000000ff */
[----:B------:R-:W-:Y:S02]  /*7a10*/  F2FP.F16.F32.PACK_AB R154, R176, R175 ;  /* 0x000000afb09a723e */ /* 0x000fe400000000ff */
[----:B------:R-:W-:Y:S02]  /*7a20*/  F2FP.F16.F32.PACK_AB R153, R216, R215 ;  /* 0x000000d7d899723e */ /* 0x000fe400000000ff */
[----:B------:R-:W-:Y:S01]  /*7a30*/  F2FP.F16.F32.PACK_AB R155, R218, R217 ;  /* 0x000000d9da9b723e */ /* 0x000fe200000000ff */
        /* <DEDUP_REMOVED lines=34> */
[----:B------:R-:W-:Y:S01]  /*7c60*/  FADD.FTZ R15, R166, R15 ;  /* 0x0000000fa60f7221 */ /* 0x000fe20000010000 */
[----:B------:R-:W-:-:S03]  /*7c70*/  FADD.FTZ R168, R157, R168 ;  /* 0x000000a89da87221 */ /* 0x000fc60000010000 */
[----:B------:R-:W-:Y:S01]  /*7c80*/  FADD.FTZ R15, R178, R15 ;  /* 0x0000000fb20f7221 */ /* 0x000fe20000010000 */
[----:B------:R-:W-:-:S03]  /*7c90*/  FADD.FTZ R159, R159, R168 ;  /* 0x000000a89f9f7221 */ /* 0x000fc60000010000 */
[----:B------:R-:W-:Y:S01]  /*7ca0*/  FADD.FTZ R15, R182, R15 ;  /* 0x0000000fb60f7221 */ /* 0x000fe20000010000 */
[----:B------:R-:W-:-:S03]  /*7cb0*/  FADD.FTZ R159, R162, R159 ;  /* 0x0000009fa29f7221 */ /* 0x000fc60000010000 */
[----:B------:R-:W-:Y:S01]  /*7cc0*/  FADD.FTZ R186, R186, R15 ;  /* 0x0000000fbaba7221 */ /* 0x000fe20000010000 */
[----:B------:R-:W-:-:S03]  /*7cd0*/  FADD.FTZ R159, R158, R159 ;  /* 0x0000009f9e9f7221 */ /* 0x000fc60000010000 */
[----:B------:R-:W-:Y:S01]  /*7ce0*/  FADD.FTZ R179, R179, R186 ;  /* 0x000000bab3b37221 */ /* 0x000fe20000010000 */
[----:B------:R-:W-:Y:S02]  /*7cf0*/  WARPGROUP.DEPBAR.LE gsb0, 0x0 ;  /* 0x00008000000079c5 */ /* 0x000fe40000010000 */
        /* <DEDUP_REMOVED lines=25> */
[----:B------:R0:W-:Y:S04]  /*7e90*/  STL.128 [R1+0x3b0], R124 ;  /* 0x0003b07c01007387 */ /* 0x0001e80000100c00 */
[----:B------:R-:W-:Y:S04]  /*7ea0*/  STL.128 [R1+0x3c0], R128 ;  /* 0x0003c08001007387 */ /* 0x000fe80000100c00 */
[----:B------:R-:W-:Y:S04]  /*7eb0*/  STL.128 [R1+0x3d0], R132 ;  /* 0x0003d08401007387 */ /* 0x000fe80000100c00 */
[----:B------:R-:W-:Y:S04]  /*7ec0*/  STL.128 [R1+0x3e0], R136 ;  /* 0x0003e08801007387 */ /* 0x000fe80000100c00 */
[----:B------:R-:W-:Y:S04]  /*7ed0*/  STL.128 [R1+0x3f0], R140 ;  /* 0x0003f08c01007387 */ /* 0x000fe80000100c00 */
[----:B------:R-:W-:Y:S04]  /*7ee0*/  STL.128 [R1+0x400], R144 ;  /* 0x0004009001007387 */ /* 0x000fe80000100c00 */
[----:B------:R1:W-:Y:S04]  /*7ef0*/  STL.128 [R1+0x410], R148 ;  /* 0x0004109401007387 */ /* 0x0003e80000100c00 */
[----:B------:R-:W4:Y:S04]  /*7f00*/  LDL R167, [R1+0x220] ;  /* 0x0002200001a77983 */ /* 0x000f280000100800 */
[----:B------:R-:W5:Y:S04]  /*7f10*/  LDL R161, [R1+0x224] ;  /* 0x0002240001a17983 */ /* 0x000f680000100800 */
[----:B------:R-:W5:Y:S04]  /*7f20*/  LDL R155, [R1+0x228] ;  /* 0x00022800019b7983 */ /* 0x000f680000100800 */
[----:B------:R-:W5:Y:S04]  /*7f30*/  LDL R153, [R1+0x22c] ;  /* 0x00022c0001997983 */ /* 0x000f680000100800 */
[----:B0-----:R-:W5:Y:S04]  /*7f40*/  LDL R125, [R1+0x230] ;  /* 0x00023000017d7983 */ /* 0x001f680000100800 */
        /* <DEDUP_REMOVED lines=59> */
[----:B-1----:R-:W5:Y:S04]  /*8300*/  LDL R150, [R1+0x320] ;  /* 0x0003200001967983 */ /* 0x002f680000100800 */
        /* <DEDUP_REMOVED lines=62> */
[----:B------:R-:W5:Y:S01]  /*86f0*/  LDL R26, [R1+0x41c] ;  /* 0x00041c00011a7983 */ /* 0x000f620000100800 */
        /* <DEDUP_REMOVED lines=15> */
[----:B------:R-:W-:Y:S01]  /*87f0*/  FADD.FTZ R215, R215, R12 ;  /* 0x0000000cd7d77221 */ /* 0x000fe20000010000 */
[----:B---3--:R-:W-:Y:S02]  /*8800*/  @!P0 MOV R8, R8 ;  /* 0x0000000800088202 */ /* 0x008fe40000000f00 */
[----:B------:R-:W-:Y:S01]  /*8810*/  FADD.FTZ R174, R174, R173 ;  /* 0x000000adaeae7221 */ /* 0x000fe20000010000 */
[----:B------:R-:W-:Y:S02]  /*8820*/  FADD.FTZ R216, R216, R215 ;  /* 0x000000d7d8d87221 */ /* 0x000fe40000010000 */
[----:B--2---:R-:W-:Y:S02]  /*8830*/  @!P0 IMAD R13, R13, 0x8, R8 ;  /* 0x000000080d0d8824 */ /* 0x004fe400078e0208 */
[----:B------:R-:W-:Y:S01]  /*8840*/  FADD.FTZ R175, R175, R174 ;  /* 0x000000aeafaf7221 */ /* 0x000fe20000010000 */
[----:B------:R-:W-:Y:S01]  /*8850*/  FADD.FTZ R177, R217, R216 ;  /* 0x000000d8d9b17221 */ /* 0x000fe20000010000 */
[----:B------:R-:W-:Y:S02]  /*8860*/  STL [R1+0x88], RZ ;  /* 0x000088ff01007387 */ /* 0x000fe40000100800 */
[----:B------:R-:W-:Y:S01]  /*8870*/  FADD.FTZ R176, R176, R175 ;  /* 0x000000afb0b07221 */ /* 0x000fe20000010000 */
[----:B------:R-:W-:Y:S01]  /*8880*/  FADD.FTZ R177, R218, R177 ;  /* 0x000000b1dab17221 */ /* 0x000fe20000010000 */
[----:B------:R-:W-:Y:S01]  /*8890*/  STL [R1+0x88], R0 ;  /* 0x0000880001007387 */ /* 0x000fe20000100800 */
[----:B------:R-:W-:-:S03]  /*88a0*/  @!P0 PRMT R13, RZ, 0x654, R13 ;  /* 0x00000654ff0d8816 */ /* 0x000fc6000000000d */
[----:B------:R-:W-:Y:S04]  /*88b0*/  STL [R1+0x88], R0 ;  /* 0x0000880001007387 */ /* 0x000fe80000100800 */
[----:B------:R-:W-:Y:S04]  /*88c0*/  STL [R1+0x88], R0 ;  /* 0x0000880001007387 */ /* 0x000fe80000100800 */
[----:B------:R-:W-:Y:S04]  /*88d0*/  STL [R1+0x88], R0 ;  /* 0x0000880001007387 */ /* 0x000fe80000100800 */
[----:B------:R-:W-:Y:S04]  /*88e0*/  STL [R1+0x88], R0 ;  /* 0x0000880001007387 */ /* 0x000fe80000100800 */
[----:B------:R0:W-:Y:S04]  /*88f0*/  STL [R1+0x88], R0 ;  /* 0x0000880001007387 */ /* 0x0001e80000100800 */
[----:B------:R1:W-:Y:S04]  /*8900*/  STL [R1+0x434], R10 ;  /* 0x0004340a01007387 */ /* 0x0003e80000100800 */
[----:B------:R2:W-:Y:S04]  /*8910*/  STL.64 [R1+0x440], R176 ;  /* 0x000440b001007387 */ /* 0x0005e80000100a00 */
[----:B----4-:R2:W-:Y:S04]  /*8920*/  STL [R1+0x220], R167 ;  /* 0x000220a701007387 */ /* 0x0105e80000100800 */
[----:B-----5:R2:W-:Y:S04]  /*8930*/  STL [R1+0x224], R161 ;  /* 0x000224a101007387 */ /* 0x0205e80000100800 */
[----:B------:R2:W-:Y:S04]  /*8940*/  STL [R1+0x228], R155 ;  /* 0x0002289b01007387 */ /* 0x0005e80000100800 */
        /* <DEDUP_REMOVED lines=124> */
[----:B------:R2:W-:Y:S01]  /*9110*/  STL [R1+0x41c], R26 ;  /* 0x00041c1a01007387 */ /* 0x0005e20000100800 */
[----:B------:R2:W-:Y:S03]  /*9120*/  @!P0 SYNCS.ARRIVE.TRANS64.RED.A1T0 RZ, [R13+URZ], RZ ;  /* 0x000000ff0dff89a7 */ /* 0x0005e6000810043f */
[----:B0-----:R-:W3:Y:S01]  /*9130*/  LDL R0, [R1+0x70] ;  /* 0x0000700001007983 */ /* 0x001ee20000100800 */
[----:B------:R-:W-:Y:S01]  /*9140*/  ISETP.NE.AND P1, PT, R6, 0x1, PT ;  /* 0x000000010600780c */ /* 0x000fe20003f25270 */
[----:B------:R-:W-:-:S06]  /*9150*/  UIADD3 UR47, UR47, -0x2, URZ ;  /* 0xfffffffe2f2f7890 */ /* 0x000fcc000fffe03f */
[----:B-1----:R-:W-:Y:S02]  /*9160*/  IMAD.U32 R10, RZ, RZ, UR47 ;  /* 0x0000002fff0a7e24 */ /* 0x002fe4000f8e00ff */
[----:B---3--:R-:W-:-:S04]  /*9170*/  IMAD.SHL.U32 R0, R0, 0x80, RZ ;  /* 0x0000008000007824 */ /* 0x008fc800078e00ff */
[----:B------:R-:W-:-:S04]  /*9180*/  @P1 IMAD.HI.U32 R8, R0, R7, RZ ;  /* 0x0000000700081227 */ /* 0x000fc800078e00ff */
[----:B------:R-:W-:Y:S01]  /*9190*/  IMAD.MOV.U32 R6, RZ, RZ, R0 ;  /* 0x000000ffff067224 */ /* 0x000fe200078e0000 */
[----:B------:R-:W-:Y:S02]  /*91a0*/  @P1 SHF.R.U32.HI R6, RZ, R237, R8 ;  /* 0x000000edff061219 */ /* 0x000fe40000011608 */
[----:B------:R-:W-:-:S03]  /*91b0*/  ISETP.GE.AND P1, PT, R5, 0x1, PT ;  /* 0x000000010500780c */ /* 0x000fc60003f26270 */
[----:B------:R-:W-:-:S04]  /*91c0*/  VIADD R7, R6, UR46 ;  /* 0x0000002e06077c36 */ /* 0x000fc80008000000 */
[----:B------:R-:W-:-:S06]  /*91d0*/  IMAD.IADD R4, R7, 0x1, R4 ;  /* 0x0000000107047824 */ /* 0x000fcc00078e0204 */
[----:B--2---:R-:W-:Y:S05]  /*91e0*/  @!P1 BRA `(.L_x_2051) ;  /* 0x0000000000409947 */ /* 0x004fea0003800000 */
[C---:B------:R-:W-:Y:S01]  /*91f0*/  ISETP.GT.AND P1, PT, R7.reuse, RZ, PT ;  /* 0x000000ff0700720c */ /* 0x040fe20003f24270 */
[----:B------:R-:W-:Y:S01]  /*9200*/  BSSY B0, `(.L_x_2052) ;  /* 0x000000c000007945 */ /* 0x000fe20003800000 */
[----:B------:R-:W-:-:S11]  /*9210*/  VIADD R6, R7, 0xffffffff ;  /* 0xffffffff07067836 */ /* 0x000fd60000000000 */
[----:B------:R-:W-:Y:S05]  /*9220*/  @P1 BRA `(.L_x_2053) ;  /* 0x0000000000181947 */ /* 0x000fea0003800000 */
[----:B------:R-:W-:Y:S01]  /*9230*/  ISETP.NE.AND P1, PT, R5, 0x1, PT ;  /* 0x000000010500780c */ /* 0x000fe20003f25270 */
[----:B------:R-:W-:-:S12]  /*9240*/  IMAD.MOV R7, RZ, RZ, -R7 ;  /* 0x000000ffff077224 */ /* 0x000fd800078e0a07 */
[----:B------:R-:W-:-:S05]  /*9250*/  @P1 IMAD.HI.U32 R2, R7, R2, RZ ;  /* 0x0000000207021227 */ /* 0x000fca00078e00ff */
[----:B------:R-:W-:-:S04]  /*9260*/  @P1 SHF.R.U32.HI R7, RZ, R3, R2 ;  /* 0x00000003ff071219 */ /* 0x000fc80000011602 */
[----:B------:R-:W-:Y:S01]  /*9270*/  LOP3.LUT R6, RZ, R7, RZ, 0x33, !PT ;  /* 0x00000007ff067212 */ /* 0x000fe200078e33ff */
[----:B------:R-:W-:Y:S06]  /*9280*/  BRA `(.L_x_2054) ;  /* 0x00000000000c7947 */ /* 0x000fec0003800000 */
.L_x_2053:
[----:B------:R-:W-:-:S13]  /*9290*/  ISETP.NE.AND P1, PT, R5, 0x1, PT ;  /* 0x000000010500780c */ /* 0x000fda0003f25270 */
[----:B------:R-:W-:-:S05]  /*92a0*/  @P1 IMAD.HI.U32 R2, R6, R2, RZ ;  /* 0x0000000206021227 */ /* 0x000fca00078e00ff */
[----:B------:R-:W-:-:S07]  /*92b0*/  @P1 SHF.R.U32.HI R6, RZ, R3, R2 ;  /* 0x00000003ff061219 */ /* 0x000fce0000011602 */
.L_x_2054:
[----:B------:R-:W-:Y:S05]  /*92c0*/  BSYNC B0 ;  /* 0x0000000000007941 */ /* 0x000fea0003800000 */
.L_x_2052:
[----:B------:R-:W-:-:S05]  /*92d0*/  IMAD R5, R6, R5, R5 ;  /* 0x0000000506057224 */ /* 0x000fca00078e0205 */
[----:B------:R-:W-:-:S07]  /*92e0*/  VIMNMX R4, R4, R5, PT ;  /* 0x0000000504047248 */ /* 0x000fce0003fe0100 */
.L_x_2051:
[----:B------:R-:W-:Y:S01]  /*92f0*/  IMAD.HI R4, R4, 0x2aaaaaab, RZ ;  /* 0x2aaaaaab04047827 */ /* 0x000fe200078e02ff */
[----:B------:R-:W-:Y:S04]  /*9300*/  BSSY B2, `(.L_x_2055) ;  /* 0x0000012000027945 */ /* 0x000fe80003800000 */
[----:B------:R-:W-:-:S04]  /*9310*/  SHF.R.U32.HI R3, RZ, 0x1f, R4 ;  /* 0x0000001fff037819 */ /* 0x000fc80000011604 */
[----:B------:R-:W-:-:S04]  /*9320*/  LEA.HI.SX32 R3, R4, R3, 0x1c ;  /* 0x0000000304037211 */ /* 0x000fc800078fe2ff */
[----:B------:R-:W-:-:S04]  /*9330*/  VIMNMX R193, R3, UR43, !PT ;  /* 0x0000002b03c17c48 */ /* 0x000fc8000ffe0100 */
[----:B------:R-:W-:-:S13]  /*9340*/  ISETP.GE.AND P1, PT, R10, R193, PT ;  /* 0x000000c10a00720c */ /* 0x000fda0003f26270 */
[----:B------:R-:W-:Y:S05]  /*9350*/  @!P1 BRA `(.L_x_2056) ;  /* 0x0000000000309947 */ /* 0x000fea0003800000 */
[----:B------:R-:W-:Y:S01]  /*9360*/  BSSY B1, `(.L_x_2057) ;  /* 0x0000009000017945 */ /* 0x000fe20003800000 */
.L_x_2059:
[----:B------:R-:W-:Y:S01]  /*9370*/  BSSY B0, `(.L_x_2058) ;  /* 0x0000004000007945 */ /* 0x000fe20003800000 */
[----:B------:R-:W-:Y:S01]  /*9380*/  VIADD R0, R16, 0x170 ;  /* 0x0000017010007836 */ /* 0x000fe20000000000 */
[----:B------:R-:W-:-:S07]  /*9390*/  MOV R215, 0x93b0 ;  /* 0x000093b000d77802 */ /* 0x000fce0000000f00 */
[----:B------:R-:W-:Y:S05]  /*93a0*/  CALL.REL.NOINC `($_ZN7cutlass13device_kernelIN5flash11enable_sm90INS1_16FlashAttnFwdSm90INS1_25CollectiveMainloopFwdSm90ILi2EN4cute5tupleIJNS5_1CILi1EEES8_S8_EEENS6_IJNS7_ILi128EEENS7_ILi96EEENS7_ILi64EEEEEELi256ENS_6half_tEfNS_4arch4Sm90ELb0ELb1ELb0ELb0ELb0ELb0ELb1ELb1ELb0ELb1ELb0ELb0EEENS1_21CollectiveEpilogueFwdINS6_IJSA_NS7_ILi256EEESB_EEES9_SE_SG_Li256ELb0ELb1ELb0ELb0EEENS1_30DynamicPersistentTileSchedulerILi256ELi128ELb0ELb1ELb1EEEEEEEEEvNT_6ParamsE$_ZZN5flash25CollectiveMainloopFwdSm90ILi2EN4cute5tupleIJNS1_1CILi1EEES4_S4_EEENS2_IJNS3_ILi128EEENS3_ILi96EEENS3_ILi64EEEEEELi256EN7cutlass6half_tEfNSA_4arch4Sm90ELb0ELb1ELb0ELb0ELb0ELb0ELb1ELb1ELb0ELb1ELb0ELb0EE3mmaINS_16FlashAttnFwdSm90ISE_NS_21CollectiveEpilogueFwdINS2_IJS6_NS3_ILi256EEES7_EEES5_SB_SD_Li256ELb0ELb1ELb0ELb0EEENS_30DynamicPersistentTileSchedulerILi256ELi128ELb0ELb1ELb1EEEE13SharedStorageENS1_6TensorINS1_11ArrayEngineIfLm128EEENS1_6LayoutINS2_IJNS2_IJNS3_ILi2EEEST_NS3_ILi32EEEEEES4_S4_EEENS2_IJNS2_IJS4_ST_NS3_ILi4EEEEEENS3_ILi0EEESZ_EEEEEEENS_7SoftmaxILi2ELi0EEEEEbRKNSE_6ParamsENSA_25PipelineTmaAsyncNoClusterILi2ENSA_16PipelineTmaAsyncILi2EEEEES1B_RNSA_13PipelineStateILj2EEERT0_RT1_iRiRKNS_16SeqlenInfoQKNewKILb0ELb0EEENS2_IJiiiiEEERT_ENKUliT_T0_T1_E_clIZSF_ISO_S12_S14_EbS17_S1B_S1B_S1E_S1G_S1I_iS1J_S1N_S1O_S1Q_EUlRS1R_iE1_NS3_ILb0EEENS3_ILb1EEEEEDaiS1R_S1S_S1T_) ;  /* 0x000001fc00287944 */ /* 0x000fea0003c00000 */
[----:B------:R-:W-:Y:S05]  /*93b0*/  BSYNC B0 ;  /* 0x0000000000007941 */ /* 0x000fea0003800000 */
.L_x_2058:
[C---:B------:R-:W-:Y:S01]  /*93c0*/  ISETP.GT.AND P1, PT, R10.reuse, R193, PT ;  /* 0x000000c10a00720c */ /* 0x040fe20003f24270 */
[----:B------:R-:W-:-:S12]  /*93d0*/  VIADD R10, R10, 0xffffffff ;  /* 0xffffffff0a0a7836 */ /* 0x000fd80000000000 */
[----:B------:R-:W-:Y:S05]  /*93e0*/  @P1 BRA `(.L_x_2059) ;  /* 0xfffffffc00e01947 */ /* 0x000fea000383ffff */
[----:B------:R-:W-:Y:S05]  /*93f0*/  BSYNC B1 ;  /* 0x0000000000017941 */ /* 0x000fea0003800000 */
.L_x_2057:
[----:B------:R-:W2:Y:S02]  /*9400*/  LDL R0, [R1+0x70] ;  /* 0x0000700001007983 */ /* 0x000ea40000100800 */
[----:B--2---:R-:W-:-:S07]  /*9410*/  IMAD.SHL.U32 R0, R0, 0x80, RZ ;  /* 0x0000008000007824 */ /* 0x004fce00078e00ff */
.L_x_2056:
[----:B------:R-:W-:Y:S05]  /*9420*/  BSYNC B2 ;  /* 0x0000000000027941 */ /* 0x000fea0003800000 */
.L_x_2055:
[----:B------:R-:W0:Y:S01]  /*9430*/  LDC R2, c[0x0][0x448] ;  /* 0x00011200ff027b82 */ /* 0x000e220000000800 */
[----:B------:R-:W-:Y:S01]  /*9440*/  VIADD R0, R0, 0x7f ;  /* 0x0000007f00007836 */ /* 0x000fe20000000000 */
[----:B------:R-:W-:-:S06]  /*9450*/  ULDC UR4, c[0x0][0xad4] ;  /* 0x0002b50000047ab9 */ /* 0x000fcc0000000800 */
[----:B------:R-:W1:Y:S01]  /*9460*/  LDC R7, c[0x0][0xadc] ;  /* 0x0002b700ff077b82 */ /* 0x000e620000000800 */
[----:B0-----:R-:W-:-:S13]  /*9470*/  ISETP.NE.AND P1, PT, R2, 0x1, PT ;  /* 0x000000010200780c */ /* 0x001fda0003f25270 */
[----:B------:R-:W0:Y:S08]  /*9480*/  @P1 LDC R3, c[0x0][0x44c] ;  /* 0x00011300ff031b82 */ /* 0x000e300000000800 */
[----:B------:R-:W2:Y:S01]  /*9490*/  @P1 LDC R5, c[0x0][0x450] ;  /* 0x00011400ff051b82 */ /* 0x000ea20000000800 */
[----:B0-----:R-:W-:-:S05]  /*94a0*/  @P1 IMAD.HI.U32 R2, R0, R3, RZ ;  /* 0x0000000300021227 */ /* 0x001fca00078e00ff */
[----:B--2---:R-:W-:Y:S02]  /*94b0*/  @P1 SHF.R.U32.HI R0, RZ, R5, R2 ;  /* 0x00000005ff001219 */ /* 0x004fe40000011602 */
[----:B-1----:R-:W-:-:S03]  /*94c0*/  ISETP.GE.AND P1, PT, R7, 0x1, PT ;  /* 0x000000010700780c */ /* 0x002fc60003f26270 */
[----:B------:R-:W-:-:S04]  /*94d0*/  VIADD R0, R0, UR40 ;  /* 0x0000002800007c36 */ /* 0x000fc80008000000 */
[----:B------:R-:W-:-:S06]  /*94e0*/  VIADD R2, R0, -UR4 ;  /* 0x8000000400027c36 */ /* 0x000fcc0008000000 */
[----:B------:R-:W-:Y:S05]  /*94f0*/  @!P1 BRA `(.L_x_2060) ;  /* 0x0000000000449947 */ /* 0x000fea0003800000 */
[----:B------:R-:W-:Y:S01]  /*9500*/  ISETP.GT.AND P1, PT, R0, -0x1, PT ;  /* 0xffffffff0000780c */ /* 0x000fe20003f24270 */
[----:B------:R-:W-:-:S12]  /*9510*/  BSSY B0, `(.L_x_2061) ;  /* 0x000000d000007945 */ /* 0x000fd80003800000 */
        /* <DEDUP_REMOVED lines=8> */
.L_x_2062:
[----:B------:R-:W-:-:S13]  /*95a0*/  ISETP.NE.AND P1, PT, R7, 0x1, PT ;  /* 0x000000010700780c */ /* 0x000fda0003f25270 */
[----:B------:R-:W0:Y:S02]  /*95b0*/  @P1 LDC.64 R4, c[0x0][0xae0] ;  /* 0x0002b800ff041b82 */ /* 0x000e240000000a00 */
[----:B0-----:R-:W-:-:S05]  /*95c0*/  @P1 IMAD.HI.U32 R4, R0, R4, RZ ;  /* 0x0000000400041227 */ /* 0x001fca00078e00ff */
[----:B------:R-:W-:-:S07]  /*95d0*/  @P1 SHF.R.U32.HI R0, RZ, R5, R4 ;  /* 0x00000005ff001219 */ /* 0x000fce0000011604 */
.L_x_2063:
[----:B------:R-:W-:Y:S05]  /*95e0*/  BSYNC B0 ;  /* 0x0000000000007941 */ /* 0x000fea0003800000 */
.L_x_2061:
[----:B------:R-:W-:-:S05]  /*95f0*/  IMAD R3, R0, R7, RZ ;  /* 0x0000000700037224 */ /* 0x000fca00078e02ff */
[----:B------:R-:W-:-:S07]  /*9600*/  VIMNMX R2, R2, R3, !PT ;  /* 0x0000000302027248 */ /* 0x000fce0007fe0100 */
.L_x_2060:
[----:B------:R-:W-:-:S04]  /*9610*/  VIADD R2, R2, 0x5f ;  /* 0x0000005f02027836 */ /* 0x000fc80000000000 */
[----:B------:R-:W-:-:S05]  /*9620*/  IMAD.HI R2, R2, 0x2aaaaaab, RZ ;  /* 0x2aaaaaab02027827 */ /* 0x000fca00078e02ff */
[----:B------:R-:W-:-:S04]  /*9630*/  SHF.R.U32.HI R3, RZ, 0x1f, R2 ;  /* 0x0000001fff037819 */ /* 0x000fc80000011602 */
[----:B------:R-:W-:-:S04]  /*9640*/  LEA.HI.SX32 R2, R2, R3, 0x1c ;  /* 0x0000000302027211 */ /* 0x000fc800078fe2ff */
[----:B------:R-:W-:-:S04]  /*9650*/  VIMNMX R2, R2, UR43, !PT ;  /* 0x0000002b02027c48 */ /* 0x000fc8000ffe0100 */
[----:B------:R-:W-:-:S13]  /*9660*/  ISETP.GE.AND P1, PT, R10, R2, PT ;  /* 0x000000020a00720c */ /* 0x000fda0003f26270 */
[----:B------:R-:W-:Y:S05]  /*9670*/  @!P1 BRA `(.L_x_2064) ;  /* 0x0000009400e09947 */ /* 0x000fea0003800000 */
.L_x_2081:
[----:B0-----:R-:W2:Y:S04]  /*9680*/  LD.E R3, desc[UR48][R22.64+0x210] ;  /* 0x0002103016037980 */ /* 0x001ea8000c101900 */
[----:B-1----:R-:W3:Y:S01]  /*9690*/  LD.E R0, desc[UR48][R22.64+0x218] ;  /* 0x0002183016007980 */ /* 0x002ee2000c101900 */
[----:B--2---:R-:W-:-:S05]  /*96a0*/  VIADD R3, R3, 0x1 ;  /* 0x0000000103037836 */ /* 0x004fca0000000000 */
[----:B------:R-:W-:-:S13]  /*96b0*/  ISETP.NE.AND P2, PT, R3, 0x2, PT ;  /* 0x000000020300780c */ /* 0x000fda0003f45270 */
[----:B------:R0:W5:Y:S04]  /*96c0*/  @P2 LD.E R9, desc[UR48][R22.64+0x214] ;  /* 0x0002143016092980 */ /* 0x000168000c101900 */
[----:B------:R-:W2:Y:S01]  /*96d0*/  @!P2 LD.E R4, desc[UR48][R22.64+0x214] ;  /* 0x000214301604a980 */ /* 0x000ea2000c101900 */
[----:B---3--:R-:W-:-:S03]  /*96e0*/  VIADD R7, R0, 0x1 ;  /* 0x0000000100077836 */ /* 0x008fc60000000000 */
[----:B------:R1:W-:Y:S04]  /*96f0*/  ST.E desc[UR48][R22.64+0x210], R3 ;  /* 0x0002100316007985 */ /* 0x0003e8000c101930 */
[----:B------:R0:W-:Y:S04]  /*9700*/  ST.E desc[UR48][R22.64+0x218], R7 ;  /* 0x0002180716007985 */ /* 0x0001e8000c101930 */
[----:B------:R0:W-:Y:S01]  /*9710*/  @!P2 ST.E desc[UR48][R22.64+0x210], RZ ;  /* 0x000210ff1600a985 */ /* 0x0001e2000c101930 */
[----:B--2---:R-:W-:-:S05]  /*9720*/  @!P2 LOP3.LUT R9, R4, 0x1, RZ, 0x3c, !PT ;  /* 0x000000010409a812 */ /* 0x004fca00078e3cff */
[----:B------:R0:W-:Y:S04]  /*9730*/  @!P2 ST.E desc[UR48][R22.64+0x214], R9 ;  /* 0x000214091600a985 */ /* 0x0001e8000c101930 */
[----:B------:R-:W2:Y:S04]  /*9740*/  LDL.64 R72, [R1+0x188] ;  /* 0x0001880001487983 */ /* 0x000ea80000100a00 */
[----:B--2---:R-:W2:Y:S01]  /*9750*/  LD.E R0, desc[UR48][R72.64+0x1c] ;  /* 0x00001c3048007980 */ /* 0x004ea2000c101900 */
[----:B------:R-:W-:Y:S01]  /*9760*/  IMAD.MOV.U32 R5, RZ, RZ, R10 ;  /* 0x000000ffff057224 */ /* 0x000fe200078e000a */
[----:B------:R-:W-:Y:S05]  /*9770*/  YIELD ;  /* 0x0000000000007946 */ /* 0x000fea0003800000 */
[----:B------:R-:W-:Y:S01]  /*9780*/  BSSY B0, `(.L_x_2065) ;  /* 0x0000008000007945 */ /* 0x000fe20003800000 */
[----:B------:R-:W-:Y:S01]  /*9790*/  VIADD R10, R10, 0xffffffff ;  /* 0xffffffff0a0a7836 */ /* 0x000fe20000000000 */
[----:B------:R-:W-:Y:S01]  /*97a0*/  ISETP.GT.AND P1, PT, R5, R2, PT ;  /* 0x000000020500720c */ /* 0x000fe20003f24270 */
[----:B-1----:R-:W-:Y:S01]  /*97b0*/  @!P2 IMAD.MOV.U32 R3, RZ, RZ, RZ ;  /* 0x000000ffff03a224 */ /* 0x002fe200078e00ff */
[----:B--2---:R-:W-:-:S04]  /*97c0*/  LOP3.LUT R0, R0, 0x1, RZ, 0xfc, !PT ;  /* 0x0000000100007812 */ /* 0x004fc800078efcff */
[----:B------:R-:W-:-:S13]  /*97d0*/  ISETP.NE.AND P3, PT, R0, 0x3, PT ;  /* 0x000000030000780c */ /* 0x000fda0003f65270 */
[----:B0-----:R-:W-:Y:S05]  /*97e0*/  @!P3 BRA `(.L_x_2066) ;  /* 0x000000000004b947 */ /* 0x001fea0003800000 */
[----:B------:R-:W-:Y:S01]  /*97f0*/  BPT.TRAP 0x1 ;  /* 0x000000040000795c */ /* 0x000fe20000300000 */
.L_x_2066:
[----:B------:R-:W-:Y:S05]  /*9800*/  BSYNC B0 ;  /* 0x0000000000007941 */ /* 0x000fea0003800000 */
.L_x_2065:
[----:B------:R-:W2:Y:S01]  /*9810*/  LD.E.64 R4, desc[UR48][R72.64+0x8] ;  /* 0x0000083048047980 */ /* 0x000ea2000c101b00 */
[----:B-----5:R-:W-:Y:S02]  /*9820*/  SHF.L.U32 R8, R9, 0x1f, RZ ;  /* 0x0000001f09087819 */ /* 0x020fe400000006ff */
[----:B--2---:R-:W-:-:S05]  /*9830*/  MOV R4, R4 ;  /* 0x0000000400047202 */ /* 0x004fca0000000f00 */
[----:B------:R-:W-:-:S04]  /*9840*/  IMAD R3, R3, 0x8, R4 ;  /* 0x0000000803037824 */ /* 0x000fc800078e0204 */
[----:B------:R0:W1:Y:S01]  /*9850*/  SYNCS.PHASECHK.TRANS64.TRYWAIT P2, [R3+URZ], R8 ;  /* 0x00000008030075a7 */ /* 0x000062000804017f */
[----:B------:R-:W2:Y:S04]  /*9860*/  LD.E R4, desc[UR48][R72.64+0x1c] ;  /* 0x00001c3048047980 */ /* 0x000ea8000c101900 */
[----:B------:R0:W5:Y:S04]  /*9870*/  LD.E R0, desc[UR48][R22.64+0x210] ;  /* 0x0002103016007980 */ /* 0x000168000c101900 */
[----:B------:R0:W5:Y:S01]  /*9880*/  LD.E R6, desc[UR48][R22.64+0x214] ;  /* 0x0002143016067980 */ /* 0x000162000c101900 */
[----:B------:R-:W-:Y:S01]  /*9890*/  BSSY B0, `(.L_x_2067) ;  /* 0x0000005000007945 */ /* 0x000fe20003800000 */
[----:B--2---:R-:W-:-:S04]  /*98a0*/  LOP3.LUT R4, R4, 0x1, RZ, 0xfc, !PT ;  /* 0x0000000104047812 */ /* 0x004fc800078efcff */
[----:B------:R-:W-:-:S13]  /*98b0*/  ISETP.NE.AND P3, PT, R4, 0x3, PT ;  /* 0x000000030400780c */ /* 0x000fda0003f65270 */
[----:B01----:R-:W-:Y:S05]  /*98c0*/  @!P3 BRA `(.L_x_2068) ;  /* 0x000000000004b947 */ /* 0x003fea0003800000 */
[----:B------:R-:W-:Y:S01]  /*98d0*/  BPT.TRAP 0x1 ;  /* 0x000000040000795c */ /* 0x000fe20000300000 */
.L_x_2068:
[----:B------:R-:W-:Y:S05]  /*98e0*/  BSYNC B0 ;  /* 0x0000000000007941 */ /* 0x000fea0003800000 */
.L_x_2067:
[----:B------:R-:W-:Y:S04]  /*98f0*/  BSSY B0, `(.L_x_2069) ;  /* 0x0000008000007945 */ /* 0x000fe80003800000 */
[----:B------:R-:W-:Y:S05]  /*9900*/  @P2 BRA `(.L_x_2070) ;  /* 0x0000000000182947 */ /* 0x000fea0003800000 */
[----:B------:R-:W2:Y:S01]  /*9910*/  LD.E.64 R4, desc[UR48][R72.64+0x8] ;  /* 0x0000083048047980 */ /* 0x000ea2000c101b00 */
[----:B-----5:R-:W-:Y:S02]  /*9920*/  SHF.L.U32 R3, R6, 0x1f, RZ ;  /* 0x0000001f06037819 */ /* 0x020fe400000006ff */
[----:B--2---:R-:W-:-:S05]  /*9930*/  MOV R5, R4 ;  /* 0x0000000400057202 */ /* 0x004fca0000000f00 */
[----:B------:R-:W-:-:S04]  /*9940*/  IMAD R0, R0, 0x8, R5 ;  /* 0x0000000800007824 */ /* 0x000fc800078e0205 */
[----:B------:R-:W0:Y:S02]  /*9950*/  SYNCS.PHASECHK.TRANS64.TRYWAIT P2, [R0+URZ], R3 ;  /* 0x00000003000075a7 */ /* 0x000e24000804017f */
[----:B0-----:R-:W-:Y:S05]  /*9960*/  @!P2 BRA `(.L_x_2071) ;  /* 0x000001d40098a947 */ /* 0x001fea0003800000 */
.L_x_2070:
[----:B------:R-:W-:Y:S05]  /*9970*/  BSYNC B0 ;  /* 0x0000000000007941 */ /* 0x000fea0003800000 */
.L_x_2069:
[----:B------:R-:W2:Y:S04]  /*9980*/  LD.E R5, desc[UR48][R22.64+0x210] ;  /* 0x0002103016057980 */ /* 0x000ea8000c101900 */
[----:B------:R-:W2:Y:S01]  /*9990*/  LDL.64 R8, [R1+0xa0] ;  /* 0x0000a00001087983 */ /* 0x000ea20000100a00 */
[----:B------:R-:W-:Y:S05]  /*99a0*/  WARPSYNC.ALL ;  /* 0x0000000000007948 */ /* 0x000fea0003800000 */
[----:B------:R-:W3:Y:S04]  /*99b0*/  LDL.64 R20, [R1+0x98] ;  /* 0x0000980001147983 */ /* 0x000ee80000100a00 */
[----:B-----5:R-:W4:Y:S04]  /*99c0*/  LDL.64 R6, [R1+0x98] ;  /* 0x0000980001067983 */ /* 0x020f280000100a00 */
[----:B------:R-:W4:Y:S01]  /*99d0*/  LDL.64 R12, [R1+0x98] ;  /* 0x00009800010c7983 */ /* 0x000f220000100a00 */
[----:B--2---:R-:W-:-:S03]  /*99e0*/  IMAD R4, R5, 0x300, R8 ;  /* 0x0000030005047824 */ /* 0x004fc600078e0208 */
[----:B------:R-:W2:Y:S01]  /*99f0*/  LDL.64 R14, [R1+0x98] ;  /* 0x00009800010e7983 */ /* 0x000ea20000100a00 */
[----:B------:R-:W-:Y:S01]  /*9a00*/  IMAD.MOV.U32 R5, RZ, RZ, R9 ;  /* 0x000000ffff057224 */ /* 0x000fe200078e0009 */
[C---:B------:R-:W-:Y:S01]  /*9a10*/  R2UR UR6, R4.reuse ;  /* 0x00000000040672ca */ /* 0x040fe200000e0000 */
[----:B------:R-:W-:Y:S01]  /*9a20*/  WARPGROUP.ARRIVE ;  /* 0x00000000000079c5 */ /* 0x000fe20000000000 */
[----:B------:R-:W2:Y:S02]  /*9a30*/  LDL R11, [R1+0x54] ;  /* 0x00005400010b7983 */ /* 0x000ea40000100800 */
[----:B------:R-:W-:Y:S01]  /*9a40*/  R2UR UR7, R5 ;  /* 0x00000000050772ca */ /* 0x000fe200000e0000 */
[----:B------:R-:W-:Y:S02]  /*9a50*/  VIADD R8, R4, 0x2 ;  /* 0x0000000204087836 */ /* 0x000fe40000000000 */
[----:B0-----:R-:W-:Y:S01]  /*9a60*/  IMAD.MOV.U32 R0, RZ, RZ, 0x1 ;  /* 0x00000001ff007424 */ /* 0x001fe200078e00ff */
[----:B------:R0:W-:Y:S04]  /*9a70*/  STL [R1+0x80], RZ ;  /* 0x000080ff01007387 */ /* 0x0001e80000100800 */
[----:B------:R0:W-:Y:S04]  /*9a80*/  STL [R1+0x80], R0 ;  /* 0x0000800001007387 */ /* 0x0001e80000100800 */
[----:B------:R0:W-:Y:S04]  /*9a90*/  STL [R1+0x80], R0 ;  /* 0x0000800001007387 */ /* 0x0001e80000100800 */
[----:B------:R0:W-:Y:S04]  /*9aa0*/  STL [R1+0x80], R0 ;  /* 0x0000800001007387 */ /* 0x0001e80000100800 */
[----:B------:R0:W-:Y:S01]  /*9ab0*/  STL [R1+0x80], R0 ;  /* 0x0000800001007387 */ /* 0x0001e20000100800 */
[----:B---3--:R-:W-:-:S02]  /*9ac0*/  R2UR UR4, R20 ;  /* 0x00000000140472ca */ /* 0x008fc400000e0000 */
[----:B------:R-:W-:-:S13]  /*9ad0*/  R2UR UR5, R21 ;  /* 0x00000000150572ca */ /* 0x000fda00000e0000 */
[----:B------:R-:W-:Y:S01]  /*9ae0*/  HGMMA.64x96x16.F32 R24, gdesc[UR4], RZ, !UPT, gsb0 ;  /* 0x01600000041879f0 */ /* 0x000fe2000c0008ff */
[----:B----4-:R-:W-:Y:S01]  /*9af0*/  VIADD R6, R6, 0x2 ;  /* 0x0000000206067836 */ /* 0x010fe20000000000 */
[----:B------:R-:W-:Y:S02]  /*9b00*/  R2UR UR6, R8 ;  /* 0x00000000080672ca */ /* 0x000fe400000e0000 */
[----:B------:R-:W-:Y:S02]  /*9b10*/  R2UR UR7, R9 ;  /* 0x00000000090772ca */ /* 0x000fe400000e0000 */
[----:B------:R-:W-:Y:S02]  /*9b20*/  R2UR UR4, R6 ;  /* 0x00000000060472ca */ /* 0x000fe400000e0000 */
[----:B------:R-:W-:Y:S01]  /*9b30*/  R2UR UR5, R7 ;  /* 0x00000000070572ca */ /* 0x000fe200000e0000 */
[----:B------:R-:W-:Y:S02]  /*9b40*/  VIADD R12, R12, 0x4 ;  /* 0x000000040c0c7836 */ /* 0x000fe40000000000 */
[----:B------:R-:W-:-:S02]  /*9b50*/  VIADD R6, R4, 0x4 ;  /* 0x0000000404067836 */ /* 0x000fc40000000000 */
[----:B------:R-:W-:Y:S01]  /*9b60*/  IMAD.MOV.U32 R7, RZ, RZ, R9 ;  /* 0x000000ffff077224 */ /* 0x000fe200078e0009 */
[----:B------:R-:W-:Y:S02]  /*9b70*/  WARPGROUP.DEPBAR.LE gsb0, 0x0 ;  /* 0x00008000000079c5 */ /* 0x000fe40000010000 */
[----:B------:R0:W5:Y:S04]  /*9b80*/  LD.E R3, desc[UR48][R22.64+0x210] ;  /* 0x0002103016037980 */ /* 0x000168000c101900 */
[----:B------:R0:W5:Y:S01]  /*9b90*/  LD.E R5, desc[UR48][R22.64+0x214] ;  /* 0x0002143016057980 */ /* 0x000162000c101900 */
[----:B------:R-:W-:-:S06]  /*9ba0*/  WARPGROUP.ARRIVE ;  /* 0x00000000000079c5 */ /* 0x000fcc0000000000 */
[----:B------:R-:W-:Y:S01]  /*9bb0*/  HGMMA.64x96x16.F32 R24, gdesc[UR4], R24, gsb0 ;  /* 0x01600000041879f0 */ /* 0x000fe20008000818 */
[----:B------:R-:W-:Y:S02]  /*9bc0*/  R2UR UR6, R6 ;  /* 0x00000000060672ca */ /* 0x000fe400000e0000 */
[----:B------:R-:W-:Y:S02]  /*9bd0*/  R2UR UR7, R7 ;  /* 0x00000000070772ca */ /* 0x000fe400000e0000 */
[----:B------:R-:W-:Y:S02]  /*9be0*/  R2UR UR4, R12 ;  /* 0x000000000c0472ca */ /* 0x000fe400000e0000 */
[----:B------:R-:W-:Y:S01]  /*9bf0*/  R2UR UR5, R13 ;  /* 0x000000000d0572ca */ /* 0x000fe200000e0000 */
[----:B------:R-:W-:Y:S02]  /*9c00*/  VIADD R6, R4, 0x6 ;  /* 0x0000000604067836 */ /* 0x000fe40000000000 */
[----:B--2---:R-:W-:-:S02]  /*9c10*/  VIADD R14, R14, 0x6 ;  /* 0x000000060e0e7836 */ /* 0x004fc40000000000 */
[----:B------:R-:W-:Y:S01]  /*9c20*/  IMAD.MOV.U32 R7, RZ, RZ, R9 ;  /* 0x000000ffff077224 */ /* 0x000fe200078e0009 */
[----:B------:R-:W-:Y:S02]  /*9c30*/  WARPGROUP.DEPBAR.LE gsb0, 0x0 ;  /* 0x00008000000079c5 */ /* 0x000fe40000010000 */
[----:B------:R-:W-:-:S06]  /*9c40*/  WARPGROUP.ARRIVE ;  /* 0x00000000000079c5 */ /* 0x000fcc0000000000 */
[----:B------:R-:W-:Y:S01]  /*9c50*/  HGMMA.64x96x16.F32 R24, gdesc[UR4], R24, gsb0 ;  /* 0x01600000041879f0 */ /* 0x000fe20008000818 */
[----:B------:R-:W-:Y:S02]  /*9c60*/  R2UR UR6, R6 ;  /* 0x00000000060672ca */ /* 0x000fe400000e0000 */
[----:B------:R-:W-:Y:S02]  /*9c70*/  R2UR UR7, R7 ;  /* 0x00000000070772ca */ /* 0x000fe400000e0000 */
[----:B------:R-:W-:Y:S02]  /*9c80*/  R2UR UR4, R14 ;  /* 0x000000000e0472ca */ /* 0x000fe400000e0000 */
[----:B------:R-:W-:Y:S02]  /*9c90*/  R2UR UR5, R15 ;  /* 0x000000000f0572ca */ /* 0x000fe400000e0000 */
[----:B------:R-:W-:-:S04]  /*9ca0*/  LOP3.LUT R11, R11, 0x1, RZ, 0xfc, !PT ;  /* 0x000000010b0b7812 */ /* 0x000fc800078efcff */
[----:B------:R-:W-:Y:S01]  /*9cb0*/  ISETP.NE.AND P3, PT, R11, 0x3, PT ;  /* 0x000000030b00780c */ /* 0x000fe20003f65270 */
[----:B------:R-:W-:Y:S02]  /*9cc0*/  WARPGROUP.DEPBAR.LE gsb0, 0x0 ;  /* 0x00008000000079c5 */ /* 0x000fe40000010000 */
[----:B------:R-:W-:-:S06]  /*9cd0*/  WARPGROUP.ARRIVE ;  /* 0x00000000000079c5 */ /* 0x000fcc0000000000 */
[----:B------:R-:W-:Y:S01]  /*9ce0*/  HGMMA.64x96x16.F32 R24, gdesc[UR4], R24, gsb0 ;  /* 0x01600000041879f0 */ /* 0x000fe20008000818 */
[----:B------:R-:W-:Y:S02]  /*9cf0*/  BSSY B0, `(.L_x_2072) ;  /* 0x0000004000007945 */ /* 0x000fe40003800000 */
[----:B------:R-:W-:Y:S02]  /*9d00*/  WARPGROUP.DEPBAR.LE gsb0, 0x0 ;  /* 0x00008000000079c5 */ /* 0x000fe40000010000 */
[----:B0-----:R-:W-:Y:S05]  /*9d10*/  @!P3 BRA `(.L_x_2073) ;  /* 0x000000000004b947 */ /* 0x001fea0003800000 */
[----:B------:R-:W-:Y:S01]  /*9d20*/  BPT.TRAP 0x1 ;  /* 0x000000040000795c */ /* 0x000fe20000300000 */
.L_x_2073:
[----:B------:R-:W-:Y:S05]  /*9d30*/  BSYNC B0 ;  /* 0x0000000000007941 */ /* 0x000fea0003800000 */
.L_x_2072:
[----:B------:R-:W2:Y:S01]  /*9d40*/  LDL.64 R6, [R1+0x40] ;  /* 0x0000400001067983 */ /* 0x000ea20000100a00 */
[----:B-----5:R-:W-:Y:S02]  /*9d50*/  SHF.L.U32 R8, R5, 0x1f, RZ ;  /* 0x0000001f05087819 */ /* 0x020fe400000006ff */
[----:B--2---:R-:W-:-:S05]  /*9d60*/  MOV R6, R6 ;  /* 0x0000000600067202 */ /* 0x004fca0000000f00 */
[----:B------:R-:W-:-:S04]  /*9d70*/  IMAD R3, R3, 0x8, R6 ;  /* 0x0000000803037824 */ /* 0x000fc800078e0206 */
[----:B------:R0:W1:Y:S01]  /*9d80*/  SYNCS.PHASECHK.TRANS64.TRYWAIT P2, [R3+URZ], R8 ;  /* 0x00000008030075a7 */ /* 0x000062000804017f */
[----:B------:R0:W5:Y:S04]  /*9d90*/  LD.E R4, desc[UR48][R22.64+0x210] ;  /* 0x0002103016047980 */ /* 0x000168000c101900 */
[----:B------:R0:W5:Y:S01]  /*9da0*/  LD.E R5, desc[UR48][R22.64+0x214] ;  /* 0x0002143016057980 */ /* 0x000162000c101900 */
[----:B------:R-:W-:Y:S04]  /*9db0*/  BSSY B0, `(.L_x_2074) ;  /* 0x0000003000007945 */ /* 0x000fe80003800000 */
[----:B------:R-:W-:Y:S05]  /*9dc0*/  @!P3 BRA `(.L_x_2075) ;  /* 0x000000000004b947 */ /* 0x000fea0003800000 */
[----:B------:R-:W-:Y:S01]  /*9dd0*/  BPT.TRAP 0x1 ;  /* 0x000000040000795c */ /* 0x000fe20000300000 */
.L_x_2075:
[----:B------:R-:W-:Y:S05]  /*9de0*/  BSYNC B0 ;  /* 0x0000000000007941 */ /* 0x000fea0003800000 */
.L_x_2074:
[----:B------:R-:W-:Y:S04]  /*9df0*/  BSSY B0, `(.L_x_2076) ;  /* 0x0000006000007945 */ /* 0x000fe80003800000 */
[----:B-1----:R-:W-:Y:S05]  /*9e00*/  @P2 BRA `(.L_x_2077) ;  /* 0x0000000000102947 */ /* 0x002fea0003800000 */
[----:B-----5:R-:W-:Y:S01]  /*9e10*/  IMAD R4, R4, 0x8, R6 ;  /* 0x0000000804047824 */ /* 0x020fe200078e0206 */
[----:B------:R-:W-:-:S04]  /*9e20*/  SHF.L.U32 R5, R5, 0x1f, RZ ;  /* 0x0000001f05057819 */ /* 0x000fc800000006ff */
[----:B------:R-:W1:Y:S02]  /*9e30*/  SYNCS.PHASECHK.TRANS64.TRYWAIT P2, [R4+URZ], R5 ;  /* 0x00000005040075a7 */ /* 0x000e64000804017f */
[----:B-1----:R-:W-:Y:S05]  /*9e40*/  @!P2 BRA `(.L_x_2078) ;  /* 0x000001d00074a947 */ /* 0x002fea0003800000 */
.L_x_2077:
[----:B------:R-:W-:Y:S05]  /*9e50*/  BSYNC B0 ;  /* 0x0000000000007941 */ /* 0x000fea0003800000 */
.L_x_2076:
[----:B------:R-:W2:Y:S04]  /*9e60*/  LD.E R11, desc[UR48][R22.64+0x210] ;  /* 0x00021030160b7980 */ /* 0x000ea8000c101900 */
[----:B-1---5:R-:W2:Y:S04]  /*9e70*/  LDL.64 R4, [R1+0x118] ;  /* 0x0001180001047983 */ /* 0x022ea80000100a00 */
[----:B0-----:R-:W3:Y:S04]  /*9e80*/  LDL R3, [R1+0x90] ;  /* 0x0000900001037983 */ /* 0x001ee80000100800 */
[----:B------:R-:W4:Y:S04]  /*9e90*/  LDL.64 R6, [R1+0x110] ;  /* 0x0001100001067983 */ /* 0x000f280000100a00 */
[----:B------:R-:W4:Y:S04]  /*9ea0*/  LDL.64 R8, [R1+0x110] ;  /* 0x0001100001087983 */ /* 0x000f280000100a00 */
[----:B------:R-:W4:Y:S04]  /*9eb0*/  LDL.64 R12, [R1+0x110] ;  /* 0x00011000010c7983 */ /* 0x000f280000100a00 */
[----:B------:R-:W4:Y:S01]  /*9ec0*/  LDL.64 R14, [R1+0x110] ;  /* 0x00011000010e7983 */ /* 0x000f220000100a00 */
[----:B------:R-:W-:Y:S05]  /*9ed0*/  WARPSYNC.ALL ;  /* 0x0000000000007948 */ /* 0x000fea0003800000 */
[----:B------:R-:W-:Y:S01]  /*9ee0*/  WARPGROUP.ARRIVE ;  /* 0x00000000000079c5 */ /* 0x000fe20000000000 */
[----:B------:R-:W4:Y:S01]  /*9ef0*/  LDL.64 R20, [R1+0x110] ;  /* 0x0001100001147983 */ /* 0x000f220000100a00 */
[----:B--2---:R-:W-:Y:S01]  /*9f00*/  IMAD R4, R11, 0xc00, R4 ;  /* 0x00000c000b047824 */ /* 0x004fe200078e0204 */
[----:B------:R-:W-:-:S02]  /*9f10*/  R2UR UR7, R5 ;  /* 0x00000000050772ca */ /* 0x000fc400000e0000 */
[----:B---3--:R-:W-:Y:S02]  /*9f20*/  ISETP.NE.U32.AND P2, PT, R3, RZ, PT ;  /* 0x000000ff0300720c */ /* 0x008fe40003f45070 */
[----:B------:R-:W-:Y:S02]  /*9f30*/  R2UR UR6, R4 ;  /* 0x00000000040672ca */ /* 0x000fe400000e0000 */
[----:B----4-:R-:W-:Y:S02]  /*9f40*/  R2UR UR4, R6 ;  /* 0x00000000060472ca */ /* 0x010fe400000e0000 */
[----:B------:R-:W-:-:S07]  /*9f50*/  R2UR UR5, R7 ;  /* 0x00000000070572ca */ /* 0x000fce00000e0000 */
[----:B------:R-:W-:-:S06]  /*9f60*/  VOTEU.ANY UP0, P2 ;  /* 0x00000000003f7886 */ /* 0x000fcc0001000100 */
[----:B------:R-:W-:Y:S01]  /*9f70*/  HGMMA.64x96x16.F32 R24, gdesc[UR4], R24, UP0, gsb0 ;  /* 0x01600000041879f0 */ /* 0x000fe2000b800818 */
[----:B------:R-:W-:Y:S02]  /*9f80*/  VIADD R8, R8, 0x2 ;  /* 0x0000000208087836 */ /* 0x000fe40000000000 */
        /* <DEDUP_REMOVED lines=126> */
[----:B------:R-:W-:Y:S01]  /*a770*/  R2UR UR5, R21 ;  /* 0x00000000150572ca */ /* 0x000fe200000e0000 */
[----:B--2---:R-:W-:Y:S01]  /*a780*/  VIADD R8, R8, 0xc02 ;  /* 0x00000c0208087836 */ /* 0x004fe20000000000 */
[----:B------:R-:W-:Y:S02]  /*a790*/  WARPGROUP.DEPBAR.LE gsb0, 0x0 ;  /* 0x00008000000079c5 */ /* 0x000fe40000010000 */
[----:B------:R-:W-:-:S09]  /*a7a0*/  WARPGROUP.ARRIVE ;  /* 0x00000000000079c5 */ /* 0x000fd20000000000 */
[----:B------:R-:W-:Y:S01]  /*a7b0*/  HGMMA.64x96x16.F32 R24, gdesc[UR4], R24, gsb0 ;  /* 0x01600000041879f0 */ /* 0x000fe20008000818 */
[----:B------:R-:W-:Y:S02]  /*a7c0*/  VIADD R6, R4, 0x902 ;  /* 0x0000090204067836 */ /* 0x000fe40000000000 */
[----:B------:R-:W-:Y:S01]  /*a7d0*/  IMAD.MOV.U32 R7, RZ, RZ, R5 ;  /* 0x000000ffff077224 */ /* 0x000fe200078e0005 */
[----:B------:R-:W-:Y:S02]  /*a7e0*/  R2UR UR4, R8 ;  /* 0x00000000080472ca */ /* 0x000fe400000e0000 */
[----:B------:R-:W-:Y:S02]  /*a7f0*/  R2UR UR6, R6 ;  /* 0x00000000060672ca */ /* 0x000fe400000e0000 */
[----:B------:R-:W-:Y:S02]  /*a800*/  R2UR UR7, R7 ;  /* 0x00000000070772ca */ /* 0x000fe400000e0000 */
[----:B------:R-:W-:Y:S01]  /*a810*/  R2UR UR5, R9 ;  /* 0x00000000090572ca */ /* 0x000fe200000e0000 */
[----:B---3--:R-:W-:-:S02]  /*a820*/  VIADD R12, R12, 0xc04 ;  /* 0x00000c040c0c7836 */ /* 0x008fc40000000000 */
[----:B------:R-:W-:Y:S01]  /*a830*/  VIADD R6, R4, 0x904 ;  /* 0x0000090404067836 */ /* 0x000fe20000000000 */
[----:B------:R-:W-:Y:S02]  /*a840*/  WARPGROUP.DEPBAR.LE gsb0, 0x0 ;  /* 0x00008000000079c5 */ /* 0x000fe40000010000 */
[----:B------:R-:W-:-:S07]  /*a850*/  WARPGROUP.ARRIVE ;  /* 0x00000000000079c5 */ /* 0x000fce0000000000 */
[----:B------:R-:W-:Y:S01]  /*a860*/  HGMMA.64x96x16.F32 R24, gdesc[UR4], R24, gsb0 ;  /* 0x01600000041879f0 */ /* 0x000fe20008000818 */
[----:B------:R-:W-:Y:S01]  /*a870*/  IMAD.MOV.U32 R7, RZ, RZ, R5 ;  /* 0x000000ffff077224 */ /* 0x000fe200078e0005 */
[----:B------:R-:W-:Y:S02]  /*a880*/  R2UR UR6, R6 ;  /* 0x00000000060672ca */ /* 0x000fe400000e0000 */
[----:B------:R-:W-:Y:S02]  /*a890*/  R2UR UR4, R12 ;  /* 0x000000000c0472ca */ /* 0x000fe400000e0000 */
[----:B------:R-:W-:Y:S02]  /*a8a0*/  R2UR UR7, R7 ;  /* 0x00000000070772ca */ /* 0x000fe400000e0000 */
[----:B------:R-:W-:Y:S01]  /*a8b0*/  R2UR UR5, R13 ;  /* 0x000000000d0572ca */ /* 0x000fe200000e0000 */
[----:B----4-:R-:W-:Y:S02]  /*a8c0*/  VIADD R14, R14, 0xc06 ;  /* 0x00000c060e0e7836 */ /* 0x010fe40000000000 */
        /* <DEDUP_REMOVED lines=29> */
[----:B------:R-:W2:Y:S04]  /*aaa0*/  @!P0 LD.E.64 R72, desc[UR48][R72.64+0x30] ;  /* 0x0000303048488980 */ /* 0x000ea8000c101b00 */
[----:B------:R-:W3:Y:S01]  /*aab0*/  @!P0 LD.E R3, desc[UR48][R22.64+0x210] ;  /* 0x0002103016038980 */ /* 0x000ee2000c101900 */
[----:B--2---:R-:W-:-:S05]  /*aac0*/  @!P0 MOV R4, R72 ;  /* 0x0000004800048202 */ /* 0x004fca0000000f00 */
[----:B---3--:R-:W-:-:S05]  /*aad0*/  @!P0 IMAD R3, R3, 0x8, R4 ;  /* 0x0000000803038824 */ /* 0x008fca00078e0204 */
[----:B------:R-:W-:-:S04]  /*aae0*/  @!P0 PRMT R3, RZ, 0x654, R3 ;  /* 0x00000654ff038816 */ /* 0x000fc80000000003 */
[----:B------:R1:W-:Y:S01]  /*aaf0*/  @!P0 SYNCS.ARRIVE.TRANS64.RED.A1T0 RZ, [R3+URZ], RZ ;  /* 0x000000ff03ff89a7 */ /* 0x0003e2000810043f */
[----:B------:R-:W2:Y:S04]  /*ab00*/  LDL.64 R74, [R1+0x430] ;  /* 0x00043000014a7983 */ /* 0x000ea80000100a00 */
[----:B------:R-:W3:Y:S04]  /*ab10*/  LDL R72, [R1+0x450] ;  /* 0x0004500001487983 */ /* 0x000ee80000100800 */
[----:B------:R-:W4:Y:S01]  /*ab20*/  LDL.64 R14, [R1+0x440] ;  /* 0x00044000010e7983 */ /* 0x000f220000100a00 */
[----:B--2---:R-:W-:-:S04]  /*ab30*/  FMNMX.FTZ R4, R24, R74, !PT ;  /* 0x0000004a18047209 */ /* 0x004fc80007810000 */
        /* <DEDUP_REMOVED lines=50> */
[----:B-1----:R-:W-:-:S03]  /*ae60*/  FMNMX.FTZ R6, R7, R8, !PT ;  /* 0x0000000807067209 */ /* 0x002fc60007810000 */
[----:B------:R-:W-:Y:S04]  /*ae70*/  STL.64 [R1+0x430], R4 ;  /* 0x0004300401007387 */ /* 0x000fe80000100a00 */
[----:B------:R-:W2:Y:S04]  /*ae80*/  LDL R7, [R1+0x434] ;  /* 0x0004340001077983 */ /* 0x000ea80000100800 */
[----:B------:R-:W-:Y:S04]  /*ae90*/  STL [R1+0x430], R6 ;  /* 0x0004300601007387 */ /* 0x000fe80000100800 */
[----:B------:R-:W3:Y:S04]  /*aea0*/  LDL R77, [R1+0x430] ;  /* 0x00043000014d7983 */ /* 0x000ee80000100800 */
[----:B--2---:R-:W1:Y:S01]  /*aeb0*/  SHFL.BFLY PT, R4, R7, 0x2, 0x1f ;  /* 0x0c401f0007047f89 */ /* 0x004e6200000e0000 */
[----:B---3--:R-:W-:Y:S01]  /*aec0*/  FADD.FTZ R3, R74, -R77 ;  /* 0x8000004d4a037221 */ /* 0x008fe20000010000 */
[----:B------:R-:W-:-:S04]  /*aed0*/  FMUL.FTZ R77, R72, R77 ;  /* 0x0000004d484d7220 */ /* 0x000fc80000410000 */
[----:B------:R-:W-:Y:S01]  /*aee0*/  FFMA.FTZ R152, R24, R72, -R77 ;  /* 0x0000004818987223 */ /* 0x000fe2000001084d */
[----:B-1----:R-:W-:-:S05]  /*aef0*/  FMNMX.FTZ R5, R4, R7, !PT ;  /* 0x0000000704057209 */ /* 0x002fca0007810000 */
[----:B------:R-:W1:Y:S01]  /*af00*/  SHFL.BFLY PT, R24, R5, 0x1, 0x1f ;  /* 0x0c201f0005187f89 */ /* 0x000e6200000e0000 */
[-C--:B------:R-:W-:Y:S01]  /*af10*/  FMUL.FTZ R73, R3, R72.reuse ;  /* 0x0000004803497220 */ /* 0x080fe20000410000 */
[-CC-:B------:R-:W-:Y:S01]  /*af20*/  FFMA.FTZ R3, R25, R72.reuse, -R77.reuse ;  /* 0x0000004819037223 */ /* 0x180fe2000001084d */
[-CC-:B------:R-:W-:Y:S01]  /*af30*/  FFMA.FTZ R12, R44, R72.reuse, -R77.reuse ;  /* 0x000000482c0c7223 */ /* 0x180fe2000001084d */
[----:B------:R-:W-:Y:S01]  /*af40*/  MUFU.EX2 R152, R152 ;  /* 0x0000009800987308 */ /* 0x000fe20000000800 */
[----:B------:R-:W-:Y:S01]  /*af50*/  FFMA.FTZ R154, R28, R72, -R77 ;  /* 0x000000481c9a7223 */ /* 0x000fe2000001084d */
[----:B-1----:R-:W-:-:S05]  /*af60*/  FMNMX.FTZ R24, R5, R24, !PT ;  /* 0x0000001805187209 */ /* 0x002fca0007810000 */
[----:B------:R-:W-:Y:S01]  /*af70*/  FADD.FTZ R75, R75, -R24 ;  /* 0x800000184b4b7221 */ /* 0x000fe20000010000 */
[----:B------:R-:W-:-:S03]  /*af80*/  FMUL.FTZ R25, R24, R72 ;  /* 0x0000004818197220 */ /* 0x000fc60000410000 */
[----:B------:R-:W-:Y:S01]  /*af90*/  FMUL.FTZ R44, R72, R75 ;  /* 0x0000004b482c7220 */ /* 0x000fe20000410000 */
[-CC-:B------:R-:W-:Y:S01]  /*afa0*/  FFMA.FTZ R153, R26, R72.reuse, -R25.reuse ;  /* 0x000000481a997223 */ /* 0x180fe20000010819 */
[-CC-:B------:R-:W-:Y:S01]  /*afb0*/  FFMA.FTZ R186, R27, R72.reuse, -R25.reuse ;  /* 0x000000481bba7223 */ /* 0x180fe20000010819 */
[----:B------:R-:W-:Y:S01]  /*afc0*/  MUFU.EX2 R73, R73 ;  /* 0x0000004900497308 */ /* 0x000fe20000000800 */
[----:B------:R-:W-:-:S07]  /*afd0*/  FFMA.FTZ R185, R30, R72, -R25 ;  /* 0x000000481eb97223 */ /* 0x000fce0000010819 */
[----:B------:R-:W-:Y:S01]  /*afe0*/  MUFU.EX2 R44, R44 ;  /* 0x0000002c002c7308 */ /* 0x000fe20000000800 */
[----:B------:R-:W-:-:S07]  /*aff0*/  FFMA.FTZ R155, R29, R72, -R77 ;  /* 0x000000481d9b7223 */ /* 0x000fce000001084d */
[----:B------:R-:W4:Y:S01]  /*b000*/  MUFU.EX2 R153, R153 ;  /* 0x0000009900997308 */ /* 0x000f220000000800 */
[----:B------:R-:W-:-:S07]  /*b010*/  FFMA.FTZ R187, R31, R72, -R25 ;  /* 0x000000481fbb7223 */ /* 0x000fce0000010819 */
[----:B------:R-:W1:Y:S01]  /*b020*/  MUFU.EX2 R186, R186 ;  /* 0x000000ba00ba7308 */ /* 0x000e620000000800 */
[-C--:B------:R-:W-:Y:S01]  /*b030*/  FFMA.FTZ R13, R32, R72.reuse, -R77 ;  /* 0x00000048200d7223 */ /* 0x080fe2000001084d */
[----:B------:R-:W-:-:S06]  /*b040*/  FFMA.FTZ R181, R34, R72, -R25 ;  /* 0x0000004822b57223 */ /* 0x000fcc0000010819 */
[----:B------:R-:W2:Y:S01]  /*b050*/  MUFU.EX2 R3, R3 ;  /* 0x0000000300037308 */ /* 0x000ea20000000800 */
[-C--:B------:R-:W-:Y:S01]  /*b060*/  FFMA.FTZ R20, R33, R72.reuse, -R77 ;  /* 0x0000004821147223 */ /* 0x080fe2000001084d */
[----:B------:R-:W-:-:S06]  /*b070*/  FFMA.FTZ R183, R35, R72, -R25 ;  /* 0x0000004823b77223 */ /* 0x000fcc0000010819 */
[----:B------:R-:W-:Y:S08]  /*b080*/  MUFU.EX2 R154, R154 ;  /* 0x0000009a009a7308 */ /* 0x000ff00000000800 */
[----:B------:R-:W3:Y:S01]  /*b090*/  MUFU.EX2 R185, R185 ;  /* 0x000000b900b97308 */ /* 0x000ee20000000800 */
[----:B----4-:R-:W-:Y:S01]  /*b0a0*/  FFMA.FTZ R15, R15, R44, R153 ;  /* 0x0000002c0f0f7223 */ /* 0x010fe20000010099 */
[----:B------:R-:W-:-:S06]  /*b0b0*/  FFMA.FTZ R14, R73, R14, R152 ;  /* 0x0000000e490e7223 */ /* 0x000fcc0000010098 */
[----:B------:R-:W-:Y:S01]  /*b0c0*/  MUFU.EX2 R155, R155 ;  /* 0x0000009b009b7308 */ /* 0x000fe20000000800 */
[-C--:B------:R-:W-:Y:S01]  /*b0d0*/  FFMA.FTZ R19, R36, R72.reuse, -R77 ;  /* 0x0000004824137223 */ /* 0x080fe2000001084d */
[----:B------:R-:W-:-:S06]  /*b0e0*/  FFMA.FTZ R182, R38, R72, -R25 ;  /* 0x0000004826b67223 */ /* 0x000fcc0000010819 */
[----:B------:R-:W4:Y:S01]  /*b0f0*/  MUFU.EX2 R187, R187 ;  /* 0x000000bb00bb7308 */ /* 0x000f220000000800 */
[----:B-1----:R-:W-:Y:S01]  /*b100*/  FADD.FTZ R26, R186, R15 ;  /* 0x0000000fba1a7221 */ /* 0x002fe20000010000 */
[----:B--2---:R-:W-:-:S06]  /*b110*/  FADD.FTZ R15, R3, R14 ;  /* 0x0000000e030f7221 */ /* 0x004fcc0000010000 */
[----:B------:R-:W-:Y:S01]  /*b120*/  MUFU.EX2 R13, R13 ;  /* 0x0000000d000d7308 */ /* 0x000fe20000000800 */
[-C--:B------:R-:W-:Y:S01]  /*b130*/  FFMA.FTZ R21, R37, R72.reuse, -R77 ;  /* 0x0000004825157223 */ /* 0x080fe2000001084d */
[----:B------:R-:W-:-:S06]  /*b140*/  FFMA.FTZ R184, R39, R72, -R25 ;  /* 0x0000004827b87223 */ /* 0x000fcc0000010819 */
[----:B------:R-:W1:Y:S01]  /*b150*/  MUFU.EX2 R181, R181 ;  /* 0x000000b500b57308 */ /* 0x000e620000000800 */
[----:B---3--:R-:W-:Y:S01]  /*b160*/  FADD.FTZ R26, R185, R26 ;  /* 0x0000001ab91a7221 */ /* 0x008fe20000010000 */
[----:B------:R-:W-:-:S06]  /*b170*/  FADD.FTZ R14, R154, R15 ;  /* 0x0000000f9a0e7221 */ /* 0x000fcc0000010000 */
[----:B------:R-:W-:Y:S01]  /*b180*/  MUFU.EX2 R20, R20 ;  /* 0x0000001400147308 */ /* 0x000fe20000000800 */
[-C--:B------:R-:W-:Y:S01]  /*b190*/  FFMA.FTZ R11, R40, R72.reuse, -R77 ;  /* 0x00000048280b7223 */ /* 0x080fe2000001084d */
[----:B------:R-:W-:-:S06]  /*b1a0*/  FFMA.FTZ R177, R42, R72, -R25 ;  /* 0x000000482ab17223 */ /* 0x000fcc0000010819 */
[----:B------:R-:W2:Y:S01]  /*b1b0*/  MUFU.EX2 R183, R183 ;  /* 0x000000b700b77308 */ /* 0x000ea20000000800 */
[----:B----4-:R-:W-:Y:S01]  /*b1c0*/  FADD.FTZ R26, R187, R26 ;  /* 0x0000001abb1a7221 */ /* 0x010fe20000010000 */
[----:B------:R-:W-:-:S06]  /*b1d0*/  FADD.FTZ R14, R155, R14 ;  /* 0x0000000e9b0e7221 */ /* 0x000fcc0000010000 */
[----:B------:R-:W-:Y:S01]  /*b1e0*/  MUFU.EX2 R19, R19 ;  /* 0x0000001300137308 */ /* 0x000fe20000000800 */
[-C--:B------:R-:W-:Y:S01]  /*b1f0*/  FFMA.FTZ R156, R41, R72.reuse, -R77 ;  /* 0x00000048299c7223 */ /* 0x080fe2000001084d */
[----:B------:R-:W-:-:S06]  /*b200*/  FFMA.FTZ R179, R43, R72, -R25 ;  /* 0x000000482bb37223 */ /* 0x000fcc0000010819 */
[----:B------:R-:W3:Y:S01]  /*b210*/  MUFU.EX2 R182, R182 ;  /* 0x000000b600b67308 */ /* 0x000ee20000000800 */
[----:B-1----:R-:W-:Y:S01]  /*b220*/  FADD.FTZ R26, R181, R26 ;  /* 0x0000001ab51a7221 */ /* 0x002fe20000010000 */
[----:B------:R-:W-:-:S06]  /*b230*/  FADD.FTZ R15, R13, R14 ;  /* 0x0000000e0d0f7221 */ /* 0x000fcc0000010000 */
[----:B------:R-:W-:Y:S01]  /*b240*/  MUFU.EX2 R21, R21 ;  /* 0x0000001500157308 */ /* 0x000fe20000000800 */
[----:B------:R-:W-:-:S07]  /*b250*/  FFMA.FTZ R178, R46, R72, -R25 ;  /* 0x000000482eb27223 */ /* 0x000fce0000010819 */
[----:B------:R-:W1:Y:S01]  /*b260*/  MUFU.EX2 R184, R184 ;  /* 0x000000b800b87308 */ /* 0x000e620000000800 */
[----:B--2---:R-:W-:Y:S01]  /*b270*/  FADD.FTZ R27, R183, R26 ;  /* 0x0000001ab71b7221 */ /* 0x004fe20000010000 */
[----:B------:R-:W-:-:S06]  /*b280*/  FADD.FTZ R14, R20, R15 ;  /* 0x0000000f140e7221 */ /* 0x000fcc0000010000 */
[----:B------:R-:W-:Y:S01]  /*b290*/  MUFU.EX2 R11, R11 ;  /* 0x0000000b000b7308 */ /* 0x000fe20000000800 */
[-C--:B------:R-:W-:Y:S01]  /*b2a0*/  FFMA.FTZ R157, R45, R72.reuse, -R77 ;  /* 0x000000482d9d7223 */ /* 0x080fe2000001084d */
[----:B------:R-:W-:-:S06]  /*b2b0*/  FFMA.FTZ R180, R47, R72, -R25 ;  /* 0x000000482fb47223 */ /* 0x000fcc0000010819 */
[----:B------:R-:W2:Y:S01]  /*b2c0*/  MUFU.EX2 R177, R177 ;  /* 0x000000b100b17308 */ /* 0x000ea20000000800 */
[----:B---3--:R-:W-:Y:S01]  /*b2d0*/  FADD.FTZ R27, R182, R27 ;  /* 0x0000001bb61b7221 */ /* 0x008fe20000010000 */
        /* <DEDUP_REMOVED lines=8> */
[-C--:B------:R-:W-:Y:S01]  /*b360*/  FFMA.FTZ R158, R49, R72.reuse, -R77 ;  /* 0x00000048319e7223 */ /* 0x080fe2000001084d */
[----:B------:R-:W-:-:S06]  /*b370*/  FFMA.FTZ R171, R51, R72, -R25 ;  /* 0x0000004833ab7223 */ /* 0x000fcc0000010819 */
        /* <DEDUP_REMOVED lines=54> */
[----:B------:R-:W-:Y:S01]  /*b6e0*/  FFMA.FTZ R68, R68, R72, -R77 ;  /* 0x0000004844447223 */ /* 0x000fe2000001084d */
[----:B--2---:R-:W-:Y:S01]  /*b6f0*/  FADD.FTZ R27, R173, R26 ;  /* 0x0000001aad1b7221 */ /* 0x004fe20000010000 */
[----:B------:R-:W-:-:S05]  /*b700*/  FADD.FTZ R14, R160, R15 ;  /* 0x0000000fa00e7221 */ /* 0x000fca0000010000 */
[----:B------:R-:W-:Y:S01]  /*b710*/  MUFU.EX2 R4, R4 ;  /* 0x0000000400047308 */ /* 0x000fe20000000800 */
[-C--:B------:R-:W-:Y:S01]  /*b720*/  FFMA.FTZ R163, R69, R72.reuse, -R77 ;  /* 0x0000004845a37223 */ /* 0x080fe2000001084d */
[----:B------:R-:W-:-:S06]  /*b730*/  FFMA.FTZ R176, R71, R72, -R25 ;  /* 0x0000004847b07223 */ /* 0x000fcc0000010819 */
[----:B------:R-:W2:Y:S01]  /*b740*/  MUFU.EX2 R169, R169 ;  /* 0x000000a900a97308 */ /* 0x000ea20000000800 */
[----:B---3--:R-:W-:Y:S01]  /*b750*/  FADD.FTZ R27, R168, R27 ;  /* 0x0000001ba81b7221 */ /* 0x008fe20000010000 */
[----:B------:R-:W-:-:S06]  /*b760*/  FADD.FTZ R14, R7, R14 ;  /* 0x0000000e070e7221 */ /* 0x000fcc0000010000 */
[----:B------:R-:W-:Y:S08]  /*b770*/  MUFU.EX2 R162, R162 ;  /* 0x000000a200a27308 */ /* 0x000ff00000000800 */
[----:B------:R-:W3:Y:S01]  /*b780*/  MUFU.EX2 R175, R175 ;  /* 0x000000af00af7308 */ /* 0x000ee20000000800 */
[----:B-1----:R-:W-:Y:S01]  /*b790*/  FADD.FTZ R26, R174, R27 ;  /* 0x0000001bae1a7221 */ /* 0x002fe20000010000 */
[----:B------:R-:W-:-:S06]  /*b7a0*/  FADD.FTZ R15, R161, R14 ;  /* 0x0000000ea10f7221 */ /* 0x000fcc0000010000 */
[----:B------:R-:W-:Y:S08]  /*b7b0*/  MUFU.EX2 R5, R68 ;  /* 0x0000004400057308 */ /* 0x000ff00000000800 */
[----:B------:R-:W1:Y:S01]  /*b7c0*/  MUFU.EX2 R170, R170 ;  /* 0x000000aa00aa7308 */ /* 0x000e620000000800 */
[----:B--2---:R-:W-:Y:S01]  /*b7d0*/  FADD.FTZ R26, R169, R26 ;  /* 0x0000001aa91a7221 */ /* 0x004fe20000010000 */
[----:B------:R-:W-:-:S06]  /*b7e0*/  FADD.FTZ R15, R4, R15 ;  /* 0x0000000f040f7221 */ /* 0x000fcc0000010000 */
[----:B------:R-:W2:Y:S08]  /*b7f0*/  MUFU.EX2 R163, R163 ;  /* 0x000000a300a37308 */ /* 0x000eb00000000800 */
[----:B------:R-:W4:Y:S01]  /*b800*/  MUFU.EX2 R176, R176 ;  /* 0x000000b000b07308 */ /* 0x000f220000000800 */
[----:B---3--:R-:W-:Y:S01]  /*b810*/  FADD.FTZ R25, R175, R26 ;  /* 0x0000001aaf197221 */ /* 0x008fe20000010000 */
[----:B------:R-:W-:-:S03]  /*b820*/  FADD.FTZ R14, R162, R15 ;  /* 0x0000000fa20e7221 */ /* 0x000fc60000010000 */
[----:B-1----:R-:W-:Y:S01]  /*b830*/  FADD.FTZ R15, R170, R25 ;  /* 0x00000019aa0f7221 */ /* 0x002fe20000010000 */
[----:B------:R-:W-:-:S04]  /*b840*/  FADD.FTZ R14, R5, R14 ;  /* 0x0000000e050e7221 */ /* 0x000fc80000010000 */
[----:B--2---:R-:W-:Y:S01]  /*b850*/  FADD.FTZ R14, R163, R14 ;  /* 0x0000000ea30e7221 */ /* 0x004fe20000010000 */
[----:B------:R1:W-:Y:S01]  /*b860*/  STL [R1+0x434], R24 ;  /* 0x0004341801007387 */ /* 0x0003e20000100800 */
[----:B----4-:R-:W-:-:S05]  /*b870*/  FADD.FTZ R15, R176, R15 ;  /* 0x0000000fb00f7221 */ /* 0x010fca0000010000 */
[----:B------:R2:W-:Y:S04]  /*b880*/  STL.64 [R1+0x440], R14 ;  /* 0x0004400e01007387 */ /* 0x0005e80000100a00 */
[----:B------:R-:W3:Y:S04]  /*b890*/  LD.E R25, desc[UR48][R22.64+0x41c] ;  /* 0x00041c3016197980 */ /* 0x000ee8000c101900 */
[----:B------:R-:W4:Y:S04]  /*b8a0*/  LD.E R40, desc[UR48][R22.64+0x414] ;  /* 0x0004143016287980 */ /* 0x000f28000c101900 */
[----:B------:R-:W4:Y:S04]  /*b8b0*/  LD.E R26, desc[UR48][R22.64+0x220] ;  /* 0x00022030161a7980 */ /* 0x000f28000c101900 */
[----:B------:R-:W4:Y:S04]  /*b8c0*/  LD.E R28, desc[UR48][R22.64+0x224] ;  /* 0x00022430161c7980 */ /* 0x000f28000c101900 */
[----:B------:R-:W4:Y:S04]  /*b8d0*/  LD.E R30, desc[UR48][R22.64+0x230] ;  /* 0x00023030161e7980 */ /* 0x000f28000c101900 */
[----:B------:R-:W4:Y:S04]  /*b8e0*/  LD.E R32, desc[UR48][R22.64+0x234] ;  /* 0x0002343016207980 */ /* 0x000f28000c101900 */
[----:B------:R-:W4:Y:S04]  /*b8f0*/  LD.E R34, desc[UR48][R22.64+0x240] ;  /* 0x0002403016227980 */ /* 0x000f28000c101900 */
[----:B------:R-:W4:Y:S04]  /*b900*/  LD.E R36, desc[UR48][R22.64+0x244] ;  /* 0x0002443016247980 */ /* 0x000f28000c101900 */
[----:B------:R-:W4:Y:S04]  /*b910*/  LD.E R38, desc[UR48][R22.64+0x250] ;  /* 0x0002503016267980 */ /* 0x000f28000c101900 */
[----:B-1----:R-:W4:Y:S04]  /*b920*/  LD.E R24, desc[UR48][R22.64+0x254] ;  /* 0x0002543016187980 */ /* 0x002f28000c101900 */
        /* <DEDUP_REMOVED lines=54> */
[----:B--2---:R-:W2:Y:S04]  /*bc90*/  LD.E R14, desc[UR48][R22.64+0x410] ;  /* 0x00041030160e7980 */ /* 0x004ea8000c101900 */
[----:B------:R-:W2:Y:S04]  /*bca0*/  LD.E R151, desc[UR48][R22.64+0x228] ;  /* 0x0002283016977980 */ /* 0x000ea8000c101900 */
        /* <DEDUP_REMOVED lines=61> */
[----:B------:R-:W2:Y:S01]  /*c080*/  LD.E R27, desc[UR48][R22.64+0x418] ;  /* 0x00041830161b7980 */ /* 0x000ea2000c101900 */
[----:B---3--:R-:W-:Y:S01]  /*c090*/  FMUL.FTZ R219, R44, R25 ;  /* 0x000000192cdb7220 */ /* 0x008fe20000410000 */
[C---:B----4-:R-:W-:Y:S01]  /*c0a0*/  FMUL.FTZ R217, R73.reuse, R40 ;  /* 0x0000002849d97220 */ /* 0x050fe20000410000 */
[C---:B------:R-:W-:Y:S01]  /*c0b0*/  FMUL.FTZ R25, R73.reuse, R26 ;  /* 0x0000001a49197220 */ /* 0x040fe20000410000 */
[C---:B------:R-:W-:Y:S01]  /*c0c0*/  FMUL.FTZ R191, R73.reuse, R28 ;  /* 0x0000001c49bf7220 */ /* 0x040fe20000410000 */
[C---:B------:R-:W-:Y:S01]  /*c0d0*/  FMUL.FTZ R193, R73.reuse, R30 ;  /* 0x0000001e49c17220 */ /* 0x040fe20000410000 */
[C---:B------:R-:W-:Y:S01]  /*c0e0*/  FMUL.FTZ R199, R73.reuse, R32 ;  /* 0x0000002049c77220 */ /* 0x040fe20000410000 */
[----:B------:R1:W-:Y:S01]  /*c0f0*/  ST.E desc[UR48][R22.64+0x414], R217 ;  /* 0x000414d916007985 */ /* 0x0003e2000c101930 */
[C---:B------:R-:W-:Y:S01]  /*c100*/  FMUL.FTZ R207, R73.reuse, R34 ;  /* 0x0000002249cf7220 */ /* 0x040fe20000410000 */
[----:B------:R-:W-:-:S02]  /*c110*/  FMUL.FTZ R215, R73, R36 ;  /* 0x0000002449d77220 */ /* 0x000fc40000410000 */
[----:B------:R3:W-:Y:S04]  /*c120*/  ST.E desc[UR48][R22.64+0x41c], R219 ;  /* 0x00041cdb16007985 */ /* 0x0007e8000c101930 */
[----:B------:R4:W-:Y:S04]  /*c130*/  ST.E desc[UR48][R22.64+0x220], R25 ;  /* 0x0002201916007985 */ /* 0x0009e8000c101930 */
[----:B------:R0:W-:Y:S01]  /*c140*/  ST.E desc[UR48][R22.64+0x224], R191 ;  /* 0x000224bf16007985 */ /* 0x0001e2000c101930 */
[----:B-1----:R-:W-:-:S03]  /*c150*/  FMUL.FTZ R217, R73, R38 ;  /* 0x0000002649d97220 */ /* 0x002fc60000410000 */
[----:B------:R1:W-:Y:S01]  /*c160*/  ST.E desc[UR48][R22.64+0x230], R193 ;  /* 0x000230c116007985 */ /* 0x0003e2000c101930 */
[----:B---3--:R-:W-:-:S03]  /*c170*/  FMUL.FTZ R219, R73, R24 ;  /* 0x0000001849db7220 */ /* 0x008fc60000410000 */
[----:B------:R3:W-:Y:S01]  /*c180*/  ST.E desc[UR48][R22.64+0x234], R199 ;  /* 0x000234c716007985 */ /* 0x0007e2000c101930 */
[C---:B----4-:R-:W-:Y:S01]  /*c190*/  FMUL.FTZ R25, R73.reuse, R150 ;  /* 0x0000009649197220 */ /* 0x050fe20000410000 */
[C---:B0-----:R-:W-:Y:S01]  /*c1a0*/  FMUL.FTZ R191, R73.reuse, R148 ;  /* 0x0000009449bf7220 */ /* 0x041fe20000410000 */
[C---:B-1----:R-:W-:Y:S01]  /*c1b0*/  FMUL.FTZ R193, R73.reuse, R146 ;  /* 0x0000009249c17220 */ /* 0x042fe20000410000 */
[C---:B---3--:R-:W-:Y:S01]  /*c1c0*/  FMUL.FTZ R199, R73.reuse, R144 ;  /* 0x0000009049c77220 */ /* 0x048fe20000410000 */
[----:B------:R0:W-:Y:S01]  /*c1d0*/  ST.E desc[UR48][R22.64+0x240], R207 ;  /* 0x000240cf16007985 */ /* 0x0001e2000c101930 */
[C---:B------:R-:W-:Y:S01]  /*c1e0*/  FMUL.FTZ R221, R73.reuse, R140 ;  /* 0x0000008c49dd7220 */ /* 0x040fe20000410000 */
[C---:B------:R-:W-:Y:S02]  /*c1f0*/  FMUL.FTZ R231, R73.reuse, R138 ;  /* 0x0000008a49e77220 */ /* 0x040fe40000410000 */
[----:B------:R1:W-:Y:S04]  /*c200*/  ST.E desc[UR48][R22.64+0x244], R215 ;  /* 0x000244d716007985 */ /* 0x0003e8000c101930 */
[----:B------:R3:W-:Y:S04]  /*c210*/  ST.E desc[UR48][R22.64+0x250], R217 ;  /* 0x000250d916007985 */ /* 0x0007e8000c101930 */
[----:B------:R4:W-:Y:S01]  /*c220*/  ST.E desc[UR48][R22.64+0x254], R219 ;  /* 0x000254db16007985 */ /* 0x0009e2000c101930 */
[----:B0-----:R-:W-:-:S03]  /*c230*/  FMUL.FTZ R207, R73, R136 ;  /* 0x0000008849cf7220 */ /* 0x001fc60000410000 */
[----:B------:R0:W-:Y:S01]  /*c240*/  ST.E desc[UR48][R22.64+0x260], R25 ;  /* 0x0002601916007985 */ /* 0x0001e2000c101930 */
[----:B-1----:R-:W-:-:S03]  /*c250*/  FMUL.FTZ R215, R73, R142 ;  /* 0x0000008e49d77220 */ /* 0x002fc60000410000 */
[----:B------:R1:W-:Y:S01]  /*c260*/  ST.E desc[UR48][R22.64+0x264], R191 ;  /* 0x000264bf16007985 */ /* 0x0003e2000c101930 */
[----:B---3--:R-:W-:-:S03]  /*c270*/  FMUL.FTZ R217, R73, R130 ;  /* 0x0000008249d97220 */ /* 0x008fc60000410000 */
[----:B------:R3:W-:Y:S01]  /*c280*/  ST.E desc[UR48][R22.64+0x270], R193 ;  /* 0x000270c116007985 */ /* 0x0007e2000c101930 */
[----:B----4-:R-:W-:-:S03]  /*c290*/  FMUL.FTZ R219, R73, R128 ;  /* 0x0000008049db7220 */ /* 0x010fc60000410000 */
[----:B------:R4:W-:Y:S01]  /*c2a0*/  ST.E desc[UR48][R22.64+0x274], R199 ;  /* 0x000274c716007985 */ /* 0x0009e2000c101930 */
[C---:B0-----:R-:W-:Y:S01]  /*c2b0*/  FMUL.FTZ R25, R73.reuse, R134 ;  /* 0x0000008649197220 */ /* 0x041fe20000410000 */
[C---:B-1----:R-:W-:Y:S01]  /*c2c0*/  FMUL.FTZ R191, R73.reuse, R126 ;  /* 0x0000007e49bf7220 */ /* 0x042fe20000410000 */
[C---:B---3--:R-:W-:Y:S01]  /*c2d0*/  FMUL.FTZ R193, R73.reuse, R132 ;  /* 0x0000008449c17220 */ /* 0x048fe20000410000 */
[C---:B----4-:R-:W-:Y:S01]  /*c2e0*/  FMUL.FTZ R199, R73.reuse, R124 ;  /* 0x0000007c49c77220 */ /* 0x050fe20000410000 */
[----:B------:R0:W-:Y:S04]  /*c2f0*/  ST.E desc[UR48][R22.64+0x280], R207 ;  /* 0x000280cf16007985 */ /* 0x0001e8000c101930 */
        /* <DEDUP_REMOVED lines=11> */
[----:B0-----:R-:W-:-:S03]  /*c3b0*/  FMUL.FTZ R25, R73, R114 ;  /* 0x0000007249197220 */ /* 0x001fc60000410000 */
[----:B------:R0:W-:Y:S01]  /*c3c0*/  ST.E desc[UR48][R22.64+0x2c0], R219 ;  /* 0x0002c0db16007985 */ /* 0x0001e2000c101930 */
[----:B-1----:R-:W-:-:S03]  /*c3d0*/  FMUL.FTZ R191, R73, R106 ;  /* 0x0000006a49bf7220 */ /* 0x002fc60000410000 */
[----:B------:R1:W-:Y:S01]  /*c3e0*/  ST.E desc[UR48][R22.64+0x2c4], R199 ;  /* 0x0002c4c716007985 */ /* 0x0003e2000c101930 */
[C---:B---3--:R-:W-:Y:S01]  /*c3f0*/  FMUL.FTZ R193, R73.reuse, R112 ;  /* 0x0000007049c17220 */ /* 0x048fe20000410000 */
[C---:B----4-:R-:W-:Y:S01]  /*c400*/  FMUL.FTZ R217, R73.reuse, R110 ;  /* 0x0000006e49d97220 */ /* 0x050fe20000410000 */
[C---:B0-----:R-:W-:Y:S01]  /*c410*/  FMUL.FTZ R219, R73.reuse, R108 ;  /* 0x0000006c49db7220 */ /* 0x041fe20000410000 */
[C---:B-1----:R-:W-:Y:S01]  /*c420*/  FMUL.FTZ R199, R73.reuse, R104 ;  /* 0x0000006849c77220 */ /* 0x042fe20000410000 */
        /* <DEDUP_REMOVED lines=39> */
[----:B-1----:R-:W-:Y:S01]  /*c6a0*/  FMUL.FTZ R199, R73, R64 ;  /* 0x0000004049c77220 */ /* 0x002fe20000410000 */
[----:B------:R0:W-:Y:S01]  /*c6b0*/  ST.E desc[UR48][R22.64+0x370], R207 ;  /* 0x000370cf16007985 */ /* 0x0001e2000c101930 */
[C---:B--2---:R-:W-:Y:S01]  /*c6c0*/  FMUL.FTZ R151, R44.reuse, R151 ;  /* 0x000000972c977220 */ /* 0x044fe20000410000 */
[C---:B------:R-:W-:Y:S02]  /*c6d0*/  FMUL.FTZ R149, R44.reuse, R149 ;  /* 0x000000952c957220 */ /* 0x040fe40000410000 */
[----:B------:R1:W-:Y:S01]  /*c6e0*/  ST.E desc[UR48][R22.64+0x374], R215 ;  /* 0x000374d716007985 */ /* 0x0003e2000c101930 */
[C---:B------:R-:W-:Y:S01]  /*c6f0*/  FMUL.FTZ R147, R44.reuse, R147 ;  /* 0x000000932c937220 */ /* 0x040fe20000410000 */
[----:B------:R-:W-:-:S02]  /*c700*/  FMUL.FTZ R145, R44, R145 ;  /* 0x000000912c917220 */ /* 0x000fc40000410000 */
[----:B------:R2:W-:Y:S01]  /*c710*/  ST.E desc[UR48][R22.64+0x380], R221 ;  /* 0x000380dd16007985 */ /* 0x0005e2000c101930 */
[C---:B------:R-:W-:Y:S01]  /*c720*/  FMUL.FTZ R137, R44.reuse, R137 ;  /* 0x000000892c897220 */ /* 0x040fe20000410000 */
[C---:B------:R-:W-:Y:S02]  /*c730*/  FMUL.FTZ R143, R44.reuse, R143 ;  /* 0x0000008f2c8f7220 */ /* 0x040fe40000410000 */
[----:B------:R3:W-:Y:S01]  /*c740*/  ST.E desc[UR48][R22.64+0x384], R231 ;  /* 0x000384e716007985 */ /* 0x0007e2000c101930 */
[C---:B0-----:R-:W-:Y:S01]  /*c750*/  FMUL.FTZ R207, R73.reuse, R56 ;  /* 0x0000003849cf7220 */ /* 0x041fe20000410000 */
[C---:B------:R-:W-:Y:S02]  /*c760*/  FMUL.FTZ R141, R44.reuse, R141 ;  /* 0x0000008d2c8d7220 */ /* 0x040fe40000410000 */
[----:B------:R0:W-:Y:S01]  /*c770*/  ST.E desc[UR48][R22.64+0x390], R25 ;  /* 0x0003901916007985 */ /* 0x0001e2000c101930 */
[----:B-1----:R-:W-:Y:S01]  /*c780*/  FMUL.FTZ R215, R73, R62 ;  /* 0x0000003e49d77220 */ /* 0x002fe20000410000 */
[----:B------:R-:W-:-:S02]  /*c790*/  FMUL.FTZ R139, R44, R139 ;  /* 0x0000008b2c8b7220 */ /* 0x000fc40000410000 */
[----:B------:R1:W-:Y:S01]  /*c7a0*/  ST.E desc[UR48][R22.64+0x394], R191 ;  /* 0x000394bf16007985 */ /* 0x0003e2000c101930 */
[C---:B--2---:R-:W-:Y:S01]  /*c7b0*/  FMUL.FTZ R221, R73.reuse, R60 ;  /* 0x0000003c49dd7220 */ /* 0x044fe20000410000 */
[C---:B------:R-:W-:Y:S02]  /*c7c0*/  FMUL.FTZ R135, R44.reuse, R135 ;  /* 0x000000872c877220 */ /* 0x040fe40000410000 */
[----:B------:R2:W-:Y:S01]  /*c7d0*/  ST.E desc[UR48][R22.64+0x3a0], R193 ;  /* 0x0003a0c116007985 */ /* 0x0005e2000c101930 */
[C---:B---3--:R-:W-:Y:S01]  /*c7e0*/  FMUL.FTZ R231, R73.reuse, R58 ;  /* 0x0000003a49e77220 */ /* 0x048fe20000410000 */
[C---:B------:R-:W-:Y:S02]  /*c7f0*/  FMUL.FTZ R127, R44.reuse, R127 ;  /* 0x0000007f2c7f7220 */ /* 0x040fe40000410000 */
[----:B------:R3:W-:Y:S01]  /*c800*/  ST.E desc[UR48][R22.64+0x3a4], R217 ;  /* 0x0003a4d916007985 */ /* 0x0007e2000c101930 */
[----:B0-----:R-:W-:Y:S01]  /*c810*/  FMUL.FTZ R25, R73, R54 ;  /* 0x0000003649197220 */ /* 0x001fe20000410000 */
[----:B------:R-:W-:-:S02]  /*c820*/  FMUL.FTZ R133, R44, R133 ;  /* 0x000000852c857220 */ /* 0x000fc40000410000 */
[----:B------:R0:W-:Y:S01]  /*c830*/  ST.E desc[UR48][R22.64+0x3b0], R219 ;  /* 0x0003b0db16007985 */ /* 0x0001e2000c101930 */
[C---:B-1----:R-:W-:Y:S01]  /*c840*/  FMUL.FTZ R191, R73.reuse, R46 ;  /* 0x0000002e49bf7220 */ /* 0x042fe20000410000 */
[C---:B------:R-:W-:Y:S02]  /*c850*/  FMUL.FTZ R131, R44.reuse, R131 ;  /* 0x000000832c837220 */ /* 0x040fe40000410000 */
[----:B------:R1:W-:Y:S01]  /*c860*/  ST.E desc[UR48][R22.64+0x3b4], R199 ;  /* 0x0003b4c716007985 */ /* 0x0003e2000c101930 */
[C---:B--2---:R-:W-:Y:S01]  /*c870*/  FMUL.FTZ R193, R73.reuse, R52 ;  /* 0x0000003449c17220 */ /* 0x044fe20000410000 */
[C---:B------:R-:W-:Y:S01]  /*c880*/  FMUL.FTZ R129, R44.reuse, R129 ;  /* 0x000000812c817220 */ /* 0x040fe20000410000 */
[C---:B------:R-:W-:Y:S01]  /*c890*/  FMUL.FTZ R125, R44.reuse, R125 ;  /* 0x0000007d2c7d7220 */ /* 0x040fe20000410000 */
[C---:B---3--:R-:W-:Y:S01]  /*c8a0*/  FMUL.FTZ R217, R73.reuse, R50 ;  /* 0x0000003249d97220 */ /* 0x048fe20000410000 */
[C---:B------:R-:W-:Y:S01]  /*c8b0*/  FMUL.FTZ R117, R44.reuse, R117 ;  /* 0x000000752c757220 */ /* 0x040fe20000410000 */
[C---:B------:R-:W-:Y:S01]  /*c8c0*/  FMUL.FTZ R123, R44.reuse, R123 ;  /* 0x0000007b2c7b7220 */ /* 0x040fe20000410000 */
[C---:B------:R-:W-:Y:S01]  /*c8d0*/  FMUL.FTZ R121, R44.reuse, R121 ;  /* 0x000000792c797220 */ /* 0x040fe20000410000 */
[C---:B0-----:R-:W-:Y:S01]  /*c8e0*/  FMUL.FTZ R219, R73.reuse, R48 ;  /* 0x0000003049db7220 */ /* 0x041fe20000410000 */
[C---:B------:R-:W-:Y:S01]  /*c8f0*/  FMUL.FTZ R119, R44.reuse, R119 ;  /* 0x000000772c777220 */ /* 0x040fe20000410000 */
[C---:B------:R-:W-:Y:S01]  /*c900*/  FMUL.FTZ R115, R44.reuse, R115 ;  /* 0x000000732c737220 */ /* 0x040fe20000410000 */
[C---:B------:R-:W-:Y:S01]  /*c910*/  FMUL.FTZ R107, R44.reuse, R107 ;  /* 0x0000006b2c6b7220 */ /* 0x040fe20000410000 */
[C---:B-1----:R-:W-:Y:S01]  /*c920*/  FMUL.FTZ R199, R73.reuse, R42 ;  /* 0x0000002a49c77220 */ /* 0x042fe20000410000 */
[----:B------:R-:W-:Y:S01]  /*c930*/  FMUL.FTZ R73, R73, R14 ;  /* 0x0000000e49497220 */ /* 0x000fe20000410000 */
[C---:B------:R-:W-:Y:S01]  /*c940*/  FMUL.FTZ R113, R44.reuse, R113 ;  /* 0x000000712c717220 */ /* 0x040fe20000410000 */
        /* <DEDUP_REMOVED lines=41> */
[----:B------:R-:W-:Y:S01]  /*cbe0*/  FMUL.FTZ R27, R44, R27 ;  /* 0x0000001b2c1b7220 */ /* 0x000fe20000410000 */
[----:B------:R-:W-:Y:S04]  /*cbf0*/  ST.E desc[UR48][R22.64+0x3c0], R207 ;  /* 0x0003c0cf16007985 */ /* 0x000fe8000c101930 */
[----:B------:R-:W-:Y:S04]  /*cc00*/  ST.E desc[UR48][R22.64+0x3c4], R215 ;  /* 0x0003c4d716007985 */ /* 0x000fe8000c101930 */
[----:B------:R-:W-:Y:S04]  /*cc10*/  ST.E desc[UR48][R22.64+0x3d0], R221 ;  /* 0x0003d0dd16007985 */ /* 0x000fe8000c101930 */
[----:B------:R-:W-:Y:S04]  /*cc20*/  ST.E desc[UR48][R22.64+0x3d4], R231 ;  /* 0x0003d4e716007985 */ /* 0x000fe8000c101930 */
[----:B------:R0:W-:Y:S04]  /*cc30*/  ST.E desc[UR48][R22.64+0x3e0], R25 ;  /* 0x0003e01916007985 */ /* 0x0001e8000c101930 */
[----:B------:R-:W-:Y:S04]  /*cc40*/  ST.E desc[UR48][R22.64+0x3e4], R191 ;  /* 0x0003e4bf16007985 */ /* 0x000fe8000c101930 */
        /* <DEDUP_REMOVED lines=59> */
[----:B------:R1:W-:Y:S04]  /*d000*/  ST.E desc[UR48][R22.64+0x3d8], R35 ;  /* 0x0003d82316007985 */ /* 0x0003e8000c101930 */
[----:B------:R-:W-:Y:S04]  /*d010*/  ST.E desc[UR48][R22.64+0x3dc], R41 ;  /* 0x0003dc2916007985 */ /* 0x000fe8000c101930 */
[----:B------:R-:W-:Y:S04]  /*d020*/  ST.E desc[UR48][R22.64+0x3e8], R39 ;  /* 0x0003e82716007985 */ /* 0x000fe8000c101930 */
[----:B------:R2:W-:Y:S04]  /*d030*/  ST.E desc[UR48][R22.64+0x3ec], R37 ;  /* 0x0003ec2516007985 */ /* 0x0005e8000c101930 */
[----:B------:R3:W-:Y:S04]  /*d040*/  ST.E desc[UR48][R22.64+0x3f8], R33 ;  /* 0x0003f82116007985 */ /* 0x0007e8000c101930 */
[----:B------:R4:W-:Y:S04]  /*d050*/  ST.E desc[UR48][R22.64+0x3fc], R15 ;  /* 0x0003fc0f16007985 */ /* 0x0009e8000c101930 */
[----:B------:R4:W-:Y:S04]  /*d060*/  ST.E desc[UR48][R22.64+0x408], R31 ;  /* 0x0004081f16007985 */ /* 0x0009e8000c101930 */
[----:B------:R4:W-:Y:S04]  /*d070*/  ST.E desc[UR48][R22.64+0x40c], R29 ;  /* 0x00040c1d16007985 */ /* 0x0009e8000c101930 */
[----:B------:R4:W-:Y:S01]  /*d080*/  ST.E desc[UR48][R22.64+0x418], R27 ;  /* 0x0004181b16007985 */ /* 0x0009e2000c101930 */
[----:B------:R2:W-:Y:S06]  /*d090*/  BAR.SYNC.DEFER_BLOCKING R209, 0x100 ;  /* 0x000400d10000751d */ /* 0x0005ec0000010000 */
[----:B0-----:R-:W4:Y:S04]  /*d0a0*/  LD.E R25, desc[UR48][R22.64+0x220] ;  /* 0x0002203016197980 */ /* 0x001f28000c101900 */
[----:B-1----:R-:W4:Y:S04]  /*d0b0*/  LD.E R35, desc[UR48][R22.64+0x224] ;  /* 0x0002243016237980 */ /* 0x002f28000c101900 */
[----:B--2---:R-:W2:Y:S04]  /*d0c0*/  LD.E R37, desc[UR48][R22.64+0x228] ;  /* 0x0002283016257980 */ /* 0x004ea8000c101900 */
[----:B------:R-:W2:Y:S04]  /*d0d0*/  LD.E R39, desc[UR48][R22.64+0x22c] ;  /* 0x00022c3016277980 */ /* 0x000ea8000c101900 */
[----:B------:R-:W2:Y:S04]  /*d0e0*/  LD.E R41, desc[UR48][R22.64+0x230] ;  /* 0x0002303016297980 */ /* 0x000ea8000c101900 */
[----:B---3--:R-:W3:Y:S04]  /*d0f0*/  LD.E R33, desc[UR48][R22.64+0x234] ;  /* 0x0002343016217980 */ /* 0x008ee8000c101900 */
[----:B----4-:R-:W4:Y:S04]  /*d100*/  LD.E R15, desc[UR48][R22.64+0x238] ;  /* 0x00023830160f7980 */ /* 0x010f28000c101900 */
        /* <DEDUP_REMOVED lines=121> */
[----:B------:R-:W-:Y:S04]  /*d8a0*/  ST.E desc[UR48][R22.64+0x220], R25 ;  /* 0x0002201916007985 */ /* 0x000fe8000c101930 */
[----:B------:R-:W-:Y:S04]  /*d8b0*/  ST.E desc[UR48][R22.64+0x224], R35 ;  /* 0x0002242316007985 */ /* 0x000fe8000c101930 */
[----:B--2---:R-:W-:Y:S04]  /*d8c0*/  ST.E desc[UR48][R22.64+0x228], R37 ;  /* 0x0002282516007985 */ /* 0x004fe8000c101930 */
[----:B------:R-:W-:Y:S04]  /*d8d0*/  ST.E desc[UR48][R22.64+0x22c], R39 ;  /* 0x00022c2716007985 */ /* 0x000fe8000c101930 */
[----:B------:R-:W-:Y:S04]  /*d8e0*/  ST.E desc[UR48][R22.64+0x230], R41 ;  /* 0x0002302916007985 */ /* 0x000fe8000c101930 */
[----:B---3--:R-:W-:Y:S04]  /*d8f0*/  ST.E desc[UR48][R22.64+0x234], R33 ;  /* 0x0002342116007985 */ /* 0x008fe8000c101930 */
[----:B----4-:R-:W-:Y:S04]  /*d900*/  ST.E desc[UR48][R22.64+0x238], R15 ;  /* 0x0002380f16007985 */ /* 0x010fe8000c101930 */
        /* <DEDUP_REMOVED lines=121> */
[----:B0-----:R-:W4:Y:S04]  /*e0a0*/  LD.E R191, desc[UR48][R22.64+0x210] ;  /* 0x0002103016bf7980 */ /* 0x001f28000c101900 */
[----:B-1----:R-:W4:Y:S04]  /*e0b0*/  LD.E.64 R14, desc[UR48][R22.64+0xa8] ;  /* 0x0000a830160e7980 */ /* 0x002f28000c101b00 */
[----:B------:R-:W4:Y:S04]  /*e0c0*/  LDL R190, [R1+0x88] ;  /* 0x0000880001be7983 */ /* 0x000f280000100800 */
[----:B--2---:R-:W2:Y:S04]  /*e0d0*/  LD.E R24, desc[UR48][R22.64+0x220] ;  /* 0x0002203016187980 */ /* 0x004ea8000c101900 */
[----:B------:R-:W2:Y:S04]  /*e0e0*/  LD.E R25, desc[UR48][R22.64+0x224] ;  /* 0x0002243016197980 */ /* 0x000ea8000c101900 */
[----:B---3--:R-:W2:Y:S04]  /*e0f0*/  LD.E R26, desc[UR48][R22.64+0x228] ;  /* 0x00022830161a7980 */ /* 0x008ea8000c101900 */
[----:B------:R-:W2:Y:S04]  /*e100*/  LD.E R27, desc[UR48][R22.64+0x22c] ;  /* 0x00022c30161b7980 */ /* 0x000ea8000c101900 */
[----:B----4-:R-:W2:Y:S04]  /*e110*/  LD.E R28, desc[UR48][R22.64+0x230] ;  /* 0x00023030161c7980 */ /* 0x010ea8000c101900 */
        /* <DEDUP_REMOVED lines=123> */
[----:B------:R-:W-:Y:S01]  /*e8d0*/  IMAD R14, R191, 0xc00, R14 ;  /* 0x00000c00bf0e7824 */ /* 0x000fe200078e020e */
[----:B------:R-:W-:-:S02]  /*e8e0*/  ISETP.NE.U32.AND P2, PT, R190, RZ, PT ;  /* 0x000000ffbe00720c */ /* 0x000fc40003f45070 */
[----:B------:R-:W-:Y:S02]  /*e8f0*/  R2UR UR7, R15 ;  /* 0x000000000f0772ca */ /* 0x000fe400000e0000 */
[----:B------:R-:W-:Y:S02]  /*e900*/  R2UR UR6, R14 ;  /* 0x000000000e0672ca */ /* 0x000fe400000e0000 */
[----:B------:R-:W-:Y:S02]  /*e910*/  F2FP.F16.F32.PACK_AB R154, R155, R154 ;  /* 0x0000009a9b9a723e */ /* 0x000fe400000000ff */
[----:B------:R-:W-:Y:S02]  /*e920*/  F2FP.F16.F32.PACK_AB R152, R3, R152 ;  /* 0x000000980398723e */ /* 0x000fe400000000ff */
[----:B------:R-:W-:Y:S02]  /*e930*/  F2FP.F16.F32.PACK_AB R153, R186, R153 ;  /* 0x00000099ba99723e */ /* 0x000fe400000000ff */
[----:B------:R-:W-:Y:S01]  /*e940*/  F2FP.F16.F32.PACK_AB R155, R187, R185 ;  /* 0x000000b9bb9b723e */ /* 0x000fe200000000ff */
[----:B------:R-:W-:-:S03]  /*e950*/  VOTEU.ANY UP0, P2 ;  /* 0x00000000003f7886 */ /* 0x000fc60001000100 */
[----:B--2---:R-:W-:-:S06]  /*e960*/  WARPGROUP.ARRIVE ;  /* 0x00000000000079c5 */ /* 0x004fcc0000000000 */
[----:B------:R-:W-:Y:S03]  /*e970*/  HGMMA.64x256x16.F32 R24, R152, gdesc[UR4].tnspB, R24, UP0, gsb0 ;  /* 0x43e0000498187df0 */ /* 0x000fe6000b800818 */
[----:B------:R-:W-:Y:S02]  /*e980*/  WARPGROUP.DEPBAR.LE gsb0, 0x0 ;  /* 0x00008000000079c5 */ /* 0x000fe40000010000 */
[----:B------:R-:W-:Y:S02]  /*e990*/  VIADD R154, R14, 0x80 ;  /* 0x000000800e9a7836 */ /* 0x000fe40000000000 */
[----:B------:R-:W-:-:S03]  /*e9a0*/  IMAD.MOV.U32 R155, RZ, RZ, R15 ;  /* 0x000000ffff9b7224 */ /* 0x000fc600078e000f */
[----:B------:R-:W-:Y:S02]  /*e9b0*/  R2UR UR6, R154 ;  /* 0x000000009a0672ca */ /* 0x000fe400000e0000 */
[----:B------:R-:W-:Y:S02]  /*e9c0*/  R2UR UR7, R155 ;  /* 0x000000009b0772ca */ /* 0x000fe400000e0000 */
[----:B------:R-:W-:Y:S02]  /*e9d0*/  F2FP.F16.F32.PACK_AB R152, R20, R13 ;  /* 0x0000000d1498723e */ /* 0x000fe400000000ff */
[----:B------:R-:W-:Y:S02]  /*e9e0*/  F2FP.F16.F32.PACK_AB R153, R183, R181 ;  /* 0x000000b5b799723e */ /* 0x000fe400000000ff */
[----:B------:R-:W-:Y:S02]  /*e9f0*/  F2FP.F16.F32.PACK_AB R154, R21, R19 ;  /* 0x00000013159a723e */ /* 0x000fe400000000ff */
[----:B------:R-:W-:Y:S01]  /*ea00*/  F2FP.F16.F32.PACK_AB R155, R184, R182 ;  /* 0x000000b6b89b723e */ /* 0x000fe200000000ff */
        /* <DEDUP_REMOVED lines=127> */
[----:B------:R0:W-:Y:S02]  /*f200*/  ST.E desc[UR48][R22.64+0x41c], R151 ;  /* 0x00041c9716007985 */ /* 0x0001e4000c101930 */
[----:B0-----:R-:W-:-:S06]  /*f210*/  WARPGROUP.ARRIVE ;  /* 0x00000000000079c5 */ /* 0x001fcc0000000000 */
[----:B------:R-:W-:Y:S01]  /*f220*/  HGMMA.64x256x16.F32 R24, R152, gdesc[UR4].tnspB, R24, gsb0 ;  /* 0x43e0000498187df0 */ /* 0x000fe20008000818 */
[----:B------:R-:W-:Y:S02]  /*f230*/  VIADD R20, R14, 0x100 ;  /* 0x000001000e147836 */ /* 0x000fe40000000000 */
[----:B------:R-:W-:-:S03]  /*f240*/  IMAD.MOV.U32 R21, RZ, RZ, R15 ;  /* 0x000000ffff157224 */ /* 0x000fc600078e000f */
[----:B------:R-:W-:Y:S02]  /*f250*/  R2UR UR6, R20 ;  /* 0x00000000140672ca */ /* 0x000fe400000e0000 */
[----:B------:R-:W-:Y:S01]  /*f260*/  R2UR UR7, R21 ;  /* 0x00000000150772ca */ /* 0x000fe200000e0000 */
[----:B------:R-:W-:Y:S01]  /*f270*/  STL [R1+0x88], R0 ;  /* 0x0000880001007387 */ /* 0x000fe20000100800 */
[----:B------:R-:W-:Y:S01]  /*f280*/  IMAD.MOV.U32 R13, RZ, RZ, R15 ;  /* 0x000000ffff0d7224 */ /* 0x000fe200078e000f */
[----:B------:R-:W-:Y:S02]  /*f290*/  WARPGROUP.DEPBAR.LE gsb0, 0x0 ;  /* 0x00008000000079c5 */ /* 0x000fe40000010000 */
[----:B------:R-:W-:Y:S02]  /*f2a0*/  F2FP.F16.F32.PACK_AB R152, R156, R11 ;  /* 0x0000000b9c98723e */ /* 0x000fe400000000ff */
[----:B------:R-:W-:Y:S02]  /*f2b0*/  F2FP.F16.F32.PACK_AB R153, R179, R177 ;  /* 0x000000b1b399723e */ /* 0x000fe400000000ff */
[----:B------:R-:W-:-:S02]  /*f2c0*/  F2FP.F16.F32.PACK_AB R154, R157, R12 ;  /* 0x0000000c9d9a723e */ /* 0x000fc400000000ff */
        /* <DEDUP_REMOVED lines=131> */
[----:B------:R-:W-:Y:S01]  /*fb00*/  VIADD R12, R14, 0x180 ;  /* 0x000001800e0c7836 */ /* 0x000fe20000000000 */
[----:B------:R-:W-:-:S04]  /*fb10*/  R2UR UR7, R13 ;  /* 0x000000000d0772ca */ /* 0x000fc800000e0000 */
[----:B------:R-:W-:Y:S01]  /*fb20*/  R2UR UR6, R12 ;  /* 0x000000000c0672ca */ /* 0x000fe200000e0000 */
[----:B------:R-:W-:Y:S01]  /*fb30*/  STL [R1+0x88], R0 ;  /* 0x0000880001007387 */ /* 0x000fe20000100800 */
[----:B------:R-:W-:Y:S02]  /*fb40*/  WARPGROUP.DEPBAR.LE gsb0, 0x0 ;  /* 0x00008000000079c5 */ /* 0x000fe40000010000 */
        /* <DEDUP_REMOVED lines=414> */
[----:B------:R-:W-:Y:S02]  /*11530*/  STL [R1+0x88], R0 ;  /* 0x0000880001007387 */ /* 0x000fe40000100800 */
[----:B------:R-:W-:Y:S02]  /*11540*/  WARPGROUP.DEPBAR.LE gsb0, 0x0 ;  /* 0x00008000000079c5 */ /* 0x000fe40000010000 */
[----:B------:R-:W-:Y:S04]  /*11550*/  ST.E desc[UR48][R22.64+0x220], R24 ;  /* 0x0002201816007985 */ /* 0x000fe8000c101930 */
[----:B------:R0:W-:Y:S04]  /*11560*/  ST.E desc[UR48][R22.64+0x224], R25 ;  /* 0x0002241916007985 */ /* 0x0001e8000c101930 */
        /* <DEDUP_REMOVED lines=126> */
[----:B------:R4:W-:Y:S04]  /*11d50*/  STL [R1+0x88], R0 ;  /* 0x0000880001007387 */ /* 0x0009e80000100800 */
        /* <DEDUP_REMOVED lines=9> */
[----:B0-----:R-:W4:Y:S04]  /*11df0*/  LD.E R25, desc[UR48][R22.64+0x244] ;  /* 0x0002443016197980 */ /* 0x001f28000c101900 */
[----:B-1----:R-:W4:Y:S04]  /*11e00*/  LD.E R27, desc[UR48][R22.64+0x248] ;  /* 0x00024830161b7980 */ /* 0x002f28000c101900 */
[----:B--2---:R-:W2:Y:S04]  /*11e10*/  LD.E R29, desc[UR48][R22.64+0x24c] ;  /* 0x00024c30161d7980 */ /* 0x004ea8000c101900 */
        /* <DEDUP_REMOVED lines=127> */
[----:B--2---:R0:W-:Y:S04]  /*12610*/  ST.E desc[UR48][R22.64+0x24c], R29 ;  /* 0x00024c1d16007985 */ /* 0x0041e8000c101930 */
[----:B---3--:R0:W-:Y:S04]  /*12620*/  ST.E desc[UR48][R22.64+0x250], R31 ;  /* 0x0002501f16007985 */ /* 0x0081e8000c101930 */
[----:B----4-:R0:W-:Y:S04]  /*12630*/  ST.E desc[UR48][R22.64+0x254], R33 ;  /* 0x0002542116007985 */ /* 0x0101e8000c101930 */
        /* <DEDUP_REMOVED lines=113> */
[----:B------:R0:W-:Y:S01]  /*12d50*/  ST.E desc[UR48][R22.64+0x41c], R62 ;  /* 0x00041c3e16007985 */ /* 0x0001e2000c101930 */
[----:B------:R-:W-:Y:S04]  /*12d60*/  BSSY B0, `(.L_x_2079) ;  /* 0x0000008000007945 */ /* 0x000fe80003800000 */
[----:B------:R-:W-:Y:S05]  /*12d70*/  @P0 BRA `(.L_x_2080) ;  /* 0x0000000000180947 */ /* 0x000fea0003800000 */
[----:B0-----:R-:W2:Y:S04]  /*12d80*/  LDL.64 R4, [R1+0x68] ;  /* 0x0000680001047983 */ /* 0x001ea80000100a00 */
[----:B------:R-:W3:Y:S01]  /*12d90*/  LD.E R0, desc[UR48][R22.64+0x210] ;  /* 0x0002103016007980 */ /* 0x000ee2000c101900 */
[----:B--2---:R-:W-:-:S05]  /*12da0*/  MOV R3, R4 ;  /* 0x0000000400037202 */ /* 0x004fca0000000f00 */
[----:B---3--:R-:W-:-:S05]  /*12db0*/  IMAD R0, R0, 0x8, R3 ;  /* 0x0000000800007824 */ /* 0x008fca00078e0203 */
[----:B------:R-:W-:-:S04]  /*12dc0*/  PRMT R0, RZ, 0x654, R0 ;  /* 0x00000654ff007816 */ /* 0x000fc80000000000 */
[----:B------:R1:W-:Y:S03]  /*12dd0*/  SYNCS.ARRIVE.TRANS64.RED.A1T0 RZ, [R0+URZ], RZ ;  /* 0x000000ff00ff79a7 */ /* 0x0003e6000810043f */
.L_x_2080:
[----:B------:R-:W-:Y:S05]  /*12de0*/  BSYNC B0 ;  /* 0x0000000000007941 */ /* 0x000fea0003800000 */
.L_x_2079:
[----:B------:R-:W-:Y:S05]  /*12df0*/  @P1 BRA `(.L_x_2081) ;  /* 0xffffff6800201947 */ /* 0x000fea000383ffff */
.L_x_2064:
[----:B------:R-:W-:-:S13]  /*12e00*/  ISETP.GE.AND P1, PT, R10, UR43, PT ;  /* 0x0000002b0a007c0c */ /* 0x000fda000bf26270 */
[----:B------:R-:W-:Y:S05]  /*12e10*/  @!P1 BRA `(.L_x_2082) ;  /* 0x000000a800fc9947 */ /* 0x000fea0003800000 */
[----:B0-----:R0:W5:Y:S02]  /*12e20*/  LDL.64 R2, [R1+0x170] ;  /* 0x0001700001027983 */ /* 0x0011640000100a00 */
.L_x_2113:
[----:B0----5:R-:W2:Y:S04]  /*12e30*/  LD.E R5, desc[UR48][R2.64] ;  /* 0x0000003002057980 */ /* 0x021ea8000c101900 */
        /* <DEDUP_REMOVED lines=13> */
[----:B------:R-:W-:Y:S05]  /*12f10*/  YIELD ;  /* 0x0000000000007946 */ /* 0x000fea0003800000 */
[----:B------:R-:W-:Y:S01]  /*12f20*/  BSSY B0, `(.L_x_2083) ;  /* 0x0000006000007945 */ /* 0x000fe20003800000 */
[----:B---3--:R-:W-:Y:S01]  /*12f30*/  @!P1 IMAD.MOV.U32 R5, RZ, RZ, RZ ;  /* 0x000000ffff059224 */ /* 0x008fe200078e00ff */
[----:B--2---:R-:W-:-:S04]  /*12f40*/  LOP3.LUT R0, R0, 0x1, RZ, 0xfc, !PT ;  /* 0x0000000100007812 */ /* 0x004fc800078efcff */
[----:B------:R-:W-:-:S13]  /*12f50*/  ISETP.NE.AND P2, PT, R0, 0x3, PT ;  /* 0x000000030000780c */ /* 0x000fda0003f45270 */
[----:B-1----:R-:W-:Y:S05]  /*12f60*/  @!P2 BRA `(.L_x_2084) ;  /* 0x000000000004a947 */ /* 0x002fea0003800000 */
[----:B------:R-:W-:Y:S01]  /*12f70*/  BPT.TRAP 0x1 ;  /* 0x000000040000795c */ /* 0x000fe20000300000 */
.L_x_2084:
[----:B------:R-:W-:Y:S05]  /*12f80*/  BSYNC B0 ;  /* 0x0000000000007941 */ /* 0x000fea0003800000 */
.L_x_2083:
[----:B------:R-:W2:Y:S01]  /*12f90*/  LD.E.64 R6, desc[UR48][R72.64+0x8] ;  /* 0x0000083048067980 */ /* 0x000ea2000c101b00 */
[----:B-----5:R-:W-:Y:S02]  /*12fa0*/  SHF.L.U32 R8, R9, 0x1f, RZ ;  /* 0x0000001f09087819 */ /* 0x020fe400000006ff */
[----:B--2---:R-:W-:-:S05]  /*12fb0*/  MOV R6, R6 ;  /* 0x0000000600067202 */ /* 0x004fca0000000f00 */
[----:B------:R-:W-:-:S04]  /*12fc0*/  IMAD R5, R5, 0x8, R6 ;  /* 0x0000000805057824 */ /* 0x000fc800078e0206 */
[----:B------:R1:W2:Y:S01]  /*12fd0*/  SYNCS.PHASECHK.TRANS64.TRYWAIT P1, [R5+URZ], R8 ;  /* 0x00000008050075a7 */ /* 0x0002a2000802017f */
[----:B------:R-:W3:Y:S04]  /*12fe0*/  LD.E R4, desc[UR48][R72.64+0x1c] ;  /* 0x00001c3048047980 */ /* 0x000ee8000c101900 */
[----:B------:R1:W5:Y:S04]  /*12ff0*/  LD.E R0, desc[UR48][R2.64] ;  /* 0x0000003002007980 */ /* 0x000368000c101900 */
[----:B------:R1:W5:Y:S01]  /*13000*/  LD.E R6, desc[UR48][R2.64+0x4] ;  /* 0x0000043002067980 */ /* 0x000362000c101900 */
[----:B------:R-:W-:Y:S01]  /*13010*/  BSSY B0, `(.L_x_2085) ;  /* 0x0000005000007945 */ /* 0x000fe20003800000 */
[----:B---3--:R-:W-:-:S04]  /*13020*/  LOP3.LUT R4, R4, 0x1, RZ, 0xfc, !PT ;  /* 0x0000000104047812 */ /* 0x008fc800078efcff */
[----:B------:R-:W-:-:S13]  /*13030*/  ISETP.NE.AND P2, PT, R4, 0x3, PT ;  /* 0x000000030400780c */ /* 0x000fda0003f45270 */
[----:B-12---:R-:W-:Y:S05]  /*13040*/  @!P2 BRA `(.L_x_2086) ;  /* 0x000000000004a947 */ /* 0x006fea0003800000 */
[----:B------:R-:W-:Y:S01]  /*13050*/  BPT.TRAP 0x1 ;  /* 0x000000040000795c */ /* 0x000fe20000300000 */
.L_x_2086:
[----:B------:R-:W-:Y:S05]  /*13060*/  BSYNC B0 ;  /* 0x0000000000007941 */ /* 0x000fea0003800000 */
.L_x_2085:
[----:B------:R-:W-:Y:S04]  /*13070*/  BSSY B0, `(.L_x_2087) ;  /* 0x0000008000007945 */ /* 0x000fe80003800000 */
[----:B------:R-:W-:Y:S05]  /*13080*/  @P1 BRA `(.L_x_2088) ;  /* 0x0000000000181947 */ /* 0x000fea0003800000 */
[----:B------:R-:W2:Y:S01]  /*13090*/  LD.E.64 R4, desc[UR48][R72.64+0x8] ;  /* 0x0000083048047980 */ /* 0x000ea2000c101b00 */
[----:B-----5:R-:W-:Y:S02]  /*130a0*/  SHF.L.U32 R7, R6, 0x1f, RZ ;  /* 0x0000001f06077819 */ /* 0x020fe400000006ff */
[----:B--2---:R-:W-:-:S05]  /*130b0*/  MOV R5, R4 ;  /* 0x0000000400057202 */ /* 0x004fca0000000f00 */
[----:B------:R-:W-:-:S04]  /*130c0*/  IMAD R0, R0, 0x8, R5 ;  /* 0x0000000800007824 */ /* 0x000fc800078e0205 */
[----:B------:R-:W1:Y:S02]  /*130d0*/  SYNCS.PHASECHK.TRANS64.TRYWAIT P1, [R0+URZ], R7 ;  /* 0x00000007000075a7 */ /* 0x000e64000802017f */
[----:B-1----:R-:W-:Y:S05]  /*130e0*/  @!P1 BRA `(.L_x_2089) ;  /* 0x0000013c00e09947 */ /* 0x002fea0003800000 */
.L_x_2088:
[----:B------:R-:W-:Y:S05]  /*130f0*/  BSYNC B0 ;  /* 0x0000000000007941 */ /* 0x000fea0003800000 */
.L_x_2087:
[----:B------:R-:W2:Y:S04]  /*13100*/  LD.E R5, desc[UR48][R2.64] ;  /* 0x0000003002057980 */ /* 0x000ea8000c101900 */
[----:B------:R-:W2:Y:S01]  /*13110*/  LDL.64 R8, [R1+0xa0] ;  /* 0x0000a00001087983 */ /* 0x000ea20000100a00 */
[----:B------:R-:W-:Y:S05]  /*13120*/  WARPSYNC.ALL ;  /* 0x0000000000007948 */ /* 0x000fea0003800000 */
[----:B------:R-:W3:Y:S04]  /*13130*/  LDL.64 R20, [R1+0x98] ;  /* 0x0000980001147983 */ /* 0x000ee80000100a00 */
[----:B-1---5:R-:W4:Y:S04]  /*13140*/  LDL.64 R6, [R1+0x98] ;  /* 0x0000980001067983 */ /* 0x022f280000100a00 */
        /* <DEDUP_REMOVED lines=9> */
[----:B------:R-:W-:Y:S01]  /*131e0*/  IMAD.MOV.U32 R0, RZ, RZ, 0x1 ;  /* 0x00000001ff007424 */ /* 0x000fe200078e00ff */
        /* <DEDUP_REMOVED lines=42> */
[----:B-1----:R-:W-:Y:S05]  /*13490*/  @!P2 BRA `(.L_x_2091) ;  /* 0x000000000004a947 */ /* 0x002fea0003800000 */
[----:B------:R-:W-:Y:S01]  /*134a0*/  BPT.TRAP 0x1 ;  /* 0x000000040000795c */ /* 0x000fe20000300000 */
.L_x_2091:
[----:B------:R-:W-:Y:S05]  /*134b0*/  BSYNC B0 ;  /* 0x0000000000007941 */ /* 0x000fea0003800000 */
.L_x_2090:
[----:B------:R-:W2:Y:S01]  /*134c0*/  LDL.64 R6, [R1+0x40] ;  /* 0x0000400001067983 */ /* 0x000ea20000100a00 */
[----:B-----5:R-:W-:Y:S02]  /*134d0*/  SHF.L.U32 R8, R11, 0x1f, RZ ;  /* 0x0000001f0b087819 */ /* 0x020fe400000006ff */
[----:B--2---:R-:W-:-:S05]  /*134e0*/  MOV R7, R6 ;  /* 0x0000000600077202 */ /* 0x004fca0000000f00 */
[----:B------:R-:W-:-:S04]  /*134f0*/  IMAD R5, R5, 0x8, R7 ;  /* 0x0000000805057824 */ /* 0x000fc800078e0207 */
[----:B------:R1:W2:Y:S01]  /*13500*/  SYNCS.PHASECHK.TRANS64.TRYWAIT P1, [R5+URZ], R8 ;  /* 0x00000008050075a7 */ /* 0x0002a2000802017f */
[----:B------:R1:W5:Y:S04]  /*13510*/  LD.E R4, desc[UR48][R2.64] ;  /* 0x0000003002047980 */ /* 0x000368000c101900 */
[----:B------:R1:W5:Y:S01]  /*13520*/  LD.E R6, desc[UR48][R2.64+0x4] ;  /* 0x0000043002067980 */ /* 0x000362000c101900 */
[----:B------:R-:W-:Y:S04]  /*13530*/  BSSY B0, `(.L_x_2092) ;  /* 0x0000003000007945 */ /* 0x000fe80003800000 */
[----:B------:R-:W-:Y:S05]  /*13540*/  @!P2 BRA `(.L_x_2093) ;  /* 0x000000000004a947 */ /* 0x000fea0003800000 */
[----:B------:R-:W-:Y:S01]  /*13550*/  BPT.TRAP 0x1 ;  /* 0x000000040000795c */ /* 0x000fe20000300000 */
.L_x_2093:
[----:B------:R-:W-:Y:S05]  /*13560*/  BSYNC B0 ;  /* 0x0000000000007941 */ /* 0x000fea0003800000 */
.L_x_2092:
[----:B------:R-:W-:Y:S04]  /*13570*/  BSSY B0, `(.L_x_2094) ;  /* 0x0000006000007945 */ /* 0x000fe80003800000 */
[----:B--2---:R-:W-:Y:S05]  /*13580*/  @P1 BRA `(.L_x_2095) ;  /* 0x0000000000101947 */ /* 0x004fea0003800000 */
[----:B-----5:R-:W-:Y:S01]  /*13590*/  IMAD R4, R4, 0x8, R7 ;  /* 0x0000000804047824 */ /* 0x020fe200078e0207 */
[----:B-1----:R-:W-:-:S04]  /*135a0*/  SHF.L.U32 R5, R6, 0x1f, RZ ;  /* 0x0000001f06057819 */ /* 0x002fc800000006ff */
[----:B------:R-:W1:Y:S02]  /*135b0*/  SYNCS.PHASECHK.TRANS64.TRYWAIT P1, [R4+URZ], R5 ;  /* 0x00000005040075a7 */ /* 0x000e64000802017f */
[----:B-1----:R-:W-:Y:S05]  /*135c0*/  @!P1 BRA `(.L_x_2096) ;  /* 0x0000013800bc9947 */ /* 0x002fea0003800000 */
.L_x_2095:
[----:B------:R-:W-:Y:S05]  /*135d0*/  BSYNC B0 ;  /* 0x0000000000007941 */ /* 0x000fea0003800000 */
.L_x_2094:
[----:B------:R-:W2:Y:S04]  /*135e0*/  LDL R7, [R1+0x90] ;  /* 0x0000900001077983 */ /* 0x000ea80000100800 */
[----:B------:R-:W3:Y:S04]  /*135f0*/  LD.E R11, desc[UR48][R2.64] ;  /* 0x00000030020b7980 */ /* 0x000ee8000c101900 */
[----:B------:R-:W3:Y:S04]  /*13600*/  LDL.64 R74, [R1+0x118] ;  /* 0x00011800014a7983 */ /* 0x000ee80000100a00 */
[----:B-1---5:R-:W4:Y:S04]  /*13610*/  LDL.64 R4, [R1+0x110] ;  /* 0x0001100001047983 */ /* 0x022f280000100a00 */
[----:B------:R-:W4:Y:S04]  /*13620*/  LDL.64 R8, [R1+0x110] ;  /* 0x0001100001087983 */ /* 0x000f280000100a00 */
[----:B------:R-:W4:Y:S04]  /*13630*/  LDL.64 R12, [R1+0x110] ;  /* 0x00011000010c7983 */ /* 0x000f280000100a00 */
[----:B------:R-:W4:Y:S01]  /*13640*/  LDL.64 R14, [R1+0x110] ;  /* 0x00011000010e7983 */ /* 0x000f220000100a00 */
[----:B------:R-:W-:Y:S05]  /*13650*/  WARPSYNC.ALL ;  /* 0x0000000000007948 */ /* 0x000fea0003800000 */
[----:B------:R-:W-:Y:S01]  /*13660*/  WARPGROUP.ARRIVE ;  /* 0x00000000000079c5 */ /* 0x000fe20000000000 */
[----:B------:R-:W4:Y:S01]  /*13670*/  LDL.64 R20, [R1+0x110] ;  /* 0x0001100001147983 */ /* 0x000f220000100a00 */
[----:B--2---:R-:W-:Y:S01]  /*13680*/  ISETP.NE.U32.AND P1, PT, R7, RZ, PT ;  /* 0x000000ff0700720c */ /* 0x004fe20003f25070 */
[----:B---3--:R-:W-:-:S02]  /*13690*/  IMAD R6, R11, 0xc00, R74 ;  /* 0x00000c000b067824 */ /* 0x008fc400078e024a */
[----:B------:R-:W-:Y:S01]  /*136a0*/  IMAD.MOV.U32 R7, RZ, RZ, R75 ;  /* 0x000000ffff077224 */ /* 0x000fe200078e004b */
[----:B----4-:R-:W-:Y:S02]  /*136b0*/  R2UR UR4, R4 ;  /* 0x00000000040472ca */ /* 0x010fe400000e0000 */
[----:B------:R-:W-:Y:S02]  /*136c0*/  R2UR UR6, R6 ;  /* 0x00000000060672ca */ /* 0x000fe400000e0000 */
[----:B------:R-:W-:Y:S02]  /*136d0*/  R2UR UR7, R7 ;  /* 0x00000000070772ca */ /* 0x000fe400000e0000 */
[----:B------:R-:W-:-:S03]  /*136e0*/  R2UR UR5, R5 ;  /* 0x00000000050572ca */ /* 0x000fc600000e0000 */
[----:B------:R-:W-:-:S10]  /*136f0*/  VOTEU.ANY UP0, P1 ;  /* 0x00000000003f7886 */ /* 0x000fd40000800100 */
        /* <DEDUP_REMOVED lines=184> */
[----:B------:R-:W3:Y:S04]  /*14280*/  LDL R5, [R198+0x24] ;  /* 0x00002400c6057983 */ /* 0x000ee80000100800 */
[----:B------:R-:W4:Y:S04]  /*14290*/  LDL R75, [R1+0x70] ;  /* 0x00007000014b7983 */ /* 0x000f280000100800 */
[----:B--2---:R-:W2:Y:S04]  /*142a0*/  LDL R4, [R198] ;  /* 0x00000000c6047983 */ /* 0x004ea80000100800 */
[----:B------:R-:W4:Y:S04]  /*142b0*/  LDL R14, [R198+0x18] ;  /* 0x00001800c60e7983 */ /* 0x000f280000100800 */
[----:B------:R-:W4:Y:S04]  /*142c0*/  LDL R8, [R198+0x8] ;  /* 0x00000800c6087983 */ /* 0x000f280000100800 */
[----:B------:R-:W4:Y:S04]  /*142d0*/  LDL R9, [R198+0x4] ;  /* 0x00000400c6097983 */ /* 0x000f280000100800 */
[----:B------:R-:W4:Y:S04]  /*142e0*/  LDL R12, [R198+0xc] ;  /* 0x00000c00c60c7983 */ /* 0x000f280000100800 */
[----:B------:R-:W4:Y:S04]  /*142f0*/  LDL R11, [R198+0x10] ;  /* 0x00001000c60b7983 */ /* 0x000f280000100800 */
[----:B------:R-:W4:Y:S01]  /*14300*/  LDL R13, [R198+0x14] ;  /* 0x00001400c60d7983 */ /* 0x000f220000100800 */
[----:B---3--:R-:W-:-:S13]  /*14310*/  ISETP.NE.AND P1, PT, R5, 0x1, PT ;  /* 0x000000010500780c */ /* 0x008fda0003f25270 */
[----:B------:R-:W3:Y:S04]  /*14320*/  @P1 LDL R6, [R198+0x28] ;  /* 0x00002800c6061983 */ /* 0x000ee80000100800 */
[----:B------:R-:W3:Y:S01]  /*14330*/  @P1 LDL R7, [R198+0x2c] ;  /* 0x00002c00c6071983 */ /* 0x000ee20000100800 */
[----:B--2---:R-:W-:-:S04]  /*14340*/  SHF.R.S32.HI R5, RZ, 0x1f, R4 ;  /* 0x0000001fff057819 */ /* 0x004fc80000011404 */
[----:B------:R-:W-:-:S04]  /*14350*/  LEA.HI R15, R5, R4, RZ, 0x7 ;  /* 0x00000004050f7211 */ /* 0x000fc800078f38ff */
[----:B------:R-:W-:-:S05]  /*14360*/  LOP3.LUT R19, R15, 0xffffff80, RZ, 0xc0, !PT ;  /* 0xffffff800f137812 */ /* 0x000fca00078ec0ff */
[----:B------:R-:W-:-:S05]  /*14370*/  IMAD.IADD R19, R4, 0x1, -R19 ;  /* 0x0000000104137824 */ /* 0x000fca00078e0a13 */
[----:B------:R-:W-:-:S04]  /*14380*/  SHF.R.S32.HI R72, RZ, 0x1f, R19 ;  /* 0x0000001fff487819 */ /* 0x000fc80000011413 */
[----:B------:R-:W-:Y:S02]  /*14390*/  LEA.HI R21, R72, R19, RZ, 0x2 ;  /* 0x0000001348157211 */ /* 0x000fe400078f10ff */
[----:B------:R-:W-:Y:S02]  /*143a0*/  LEA.HI R74, R5, R4, RZ, 0x2 ;  /* 0x00000004054a7211 */ /* 0x000fe400078f10ff */
[--C-:B------:R-:W-:Y:S02]  /*143b0*/  SHF.R.S32.HI R73, RZ, 0x2, R21.reuse ;  /* 0x00000002ff497819 */ /* 0x100fe40000011415 */
[----:B------:R-:W-:Y:S02]  /*143c0*/  SHF.R.S32.HI R20, RZ, 0x1f, R21 ;  /* 0x0000001fff147819 */ /* 0x000fe40000011415 */
[----:B------:R-:W-:Y:S02]  /*143d0*/  LOP3.LUT R77, R74, 0xfffffffc, RZ, 0xc0, !PT ;  /* 0xfffffffc4a4d7812 */ /* 0x000fe400078ec0ff */
[----:B------:R-:W-:-:S02]  /*143e0*/  LEA.HI R5, R20, R73, RZ, 0x3 ;  /* 0x0000004914057211 */ /* 0x000fc400078f18ff */
[----:B------:R-:W-:Y:S02]  /*143f0*/  SHF.R.S32.HI R20, RZ, 0x7, R15 ;  /* 0x00000007ff147819 */ /* 0x000fe4000001140f */
        /* <DEDUP_REMOVED lines=8> */
[----:B----4-:R-:W-:Y:S02]  /*14480*/  IMAD R75, R75, 0x8, R72 ;  /* 0x000000084b4b7824 */ /* 0x010fe400078e0248 */
[----:B------:R-:W-:Y:S01]  /*14490*/  IMAD.IADD R15, R20, 0x1, -R15 ;  /* 0x00000001140f7824 */ /* 0x000fe200078e0a0f */
[----:B------:R-:W-:Y:S01]  /*144a0*/  LOP3.LUT R4, R4, 0x1ffffffe, RZ, 0xc0, !PT ;  /* 0x1ffffffe04047812 */ /* 0x000fe200078ec0ff */
[----:B------:R-:W-:-:S04]  /*144b0*/  IMAD.U32 R74, R75, 0x10, R74 ;  /* 0x000000104b4a7824 */ /* 0x000fc800078e004a */
[----:B------:R-:W-:Y:S02]  /*144c0*/  IMAD.IADD R4, R77, 0x1, -R4 ;  /* 0x000000014d047824 */ /* 0x000fe400078e0a04 */
[----:B------:R-:W-:-:S04]  /*144d0*/  IMAD R15, R15, 0x40, R74 ;  /* 0x000000400f0f7824 */ /* 0x000fc800078e024a */
[----:B------:R-:W-:Y:S01]  /*144e0*/  IMAD R15, R4, 0x8, R15 ;  /* 0x00000008040f7824 */ /* 0x000fe200078e020f */
[----:B------:R-:W-:Y:S01]  /*144f0*/  LOP3.LUT R4, R21, 0x7ffffffc, RZ, 0xc0, !PT ;  /* 0x7ffffffc15047812 */ /* 0x000fe200078ec0ff */
[----:B------:R-:W-:Y:S01]  /*14500*/  IMAD.MOV.U32 R5, RZ, RZ, -0x60 ;  /* 0xffffffa0ff057424 */ /* 0x000fe200078e00ff */
[----:B------:R-:W-:-:S03]  /*14510*/  ISETP.GE.AND P2, PT, R14, 0x1, PT ;  /* 0x000000010e00780c */ /* 0x000fc60003f46270 */
[----:B------:R-:W-:Y:S02]  /*14520*/  IMAD.IADD R4, R19, 0x1, -R4 ;  /* 0x0000000113047824 */ /* 0x000fe400078e0a04 */
[----:B------:R-:W-:-:S04]  /*14530*/  IMAD R5, R10, R5, 0x1 ;  /* 0x000000010a057424 */ /* 0x000fc800078e0205 */
[----:B------:R-:W-:Y:S01]  /*14540*/  IMAD R4, R4, -0x2, R5 ;  /* 0xfffffffe04047824 */ /* 0x000fe200078e0205 */
[----:B------:R-:W-:Y:S01]  /*14550*/  LOP3.LUT R5, RZ, R12, RZ, 0x33, !PT ;  /* 0x0000000cff057212 */ /* 0x000fe200078e33ff */
[----:B------:R-:W-:Y:S01]  /*14560*/  BSSY B0, `(.L_x_2097) ;  /* 0x0000025000007945 */ /* 0x000fe20003800000 */
[----:B------:R-:W-:Y:S02]  /*14570*/  IMAD R13, R10, -0x60, R13 ;  /* 0xffffffa00a0d7824 */ /* 0x000fe400078e020d */
[----:B------:R-:W-:Y:S02]  /*14580*/  VIADD R21, R4, 0xffffffff ;  /* 0xffffffff04157836 */ /* 0x000fe40000000000 */
[----:B---3--:R-:W-:-:S05]  /*14590*/  @P1 IMAD.HI.U32 R6, R15, R6, RZ ;  /* 0x000000060f061227 */ /* 0x008fca00078e00ff */
[----:B------:R-:W-:-:S05]  /*145a0*/  @P1 SHF.R.U32.HI R15, RZ, R7, R6 ;  /* 0x00000007ff0f1219 */ /* 0x000fca0000011606 */
[----:B------:R-:W2:Y:S01]  /*145b0*/  SHFL.IDX PT, R7, R15, RZ, 0x1c1f ;  /* 0x001c1fff0f077589 */ /* 0x000ea200000e0000 */
[----:B------:R-:W-:-:S05]  /*145c0*/  IADD3 R6, -R9, R4, R8 ;  /* 0x0000000409067210 */ /* 0x000fca0007ffe108 */
[C---:B------:R-:W-:Y:S02]  /*145d0*/  IMAD.IADD R12, R6.reuse, 0x1, R11 ;  /* 0x00000001060c7824 */ /* 0x040fe400078e020b */
[----:B------:R-:W-:Y:S02]  /*145e0*/  IMAD.IADD R19, R6, 0x1, R5 ;  /* 0x0000000106137824 */ /* 0x000fe400078e0205 */
[--C-:B--2---:R-:W-:Y:S02]  /*145f0*/  IMAD.IADD R5, R12, 0x1, R7.reuse ;  /* 0x000000010c057824 */ /* 0x104fe400078e0207 */
[----:B------:R-:W-:Y:S01]  /*14600*/  IMAD.IADD R4, R19, 0x1, R7 ;  /* 0x0000000113047824 */ /* 0x000fe200078e0207 */
[----:B-1----:R-:W-:Y:S06]  /*14610*/  @!P2 BRA `(.L_x_2098) ;  /* 0x000000000064a947 */ /* 0x002fec0003800000 */
        /* <DEDUP_REMOVED lines=12> */
.L_x_2102:
[----:B------:R-:W-:Y:S05]  /*146e0*/  BSYNC B2 ;  /* 0x0000000000027941 */ /* 0x000fea0003800000 */
.L_x_2101:
[----:B------:R-:W-:Y:S01]  /*146f0*/  LOP3.LUT R7, RZ, R7, RZ, 0x33, !PT ;  /* 0x00000007ff077212 */ /* 0x000fe200078e33ff */
[----:B------:R-:W-:Y:S06]  /*14700*/  BRA `(.L_x_2103) ;  /* 0x0000000000187947 */ /* 0x000fec0003800000 */
.L_x_2100:
[----:B------:R-:W-:-:S13]  /*14710*/  ISETP.NE.AND P1, PT, R14, 0x1, PT ;  /* 0x000000010e00780c */ /* 0x000fda0003f25270 */
[----:B------:R-:W-:Y:S05]  /*14720*/  @!P1 BRA `(.L_x_2103) ;  /* 0x0000000000109947 */ /* 0x000fea0003800000 */
[----:B------:R-:W2:Y:S04]  /*14730*/  LDL R6, [R198+0x1c] ;  /* 0x00001c00c6067983 */ /* 0x000ea80000100800 */
[----:B------:R-:W3:Y:S01]  /*14740*/  LDL R20, [R198+0x20] ;  /* 0x00002000c6147983 */ /* 0x000ee20000100800 */
[----:B--2---:R-:W-:-:S05]  /*14750*/  IMAD.HI.U32 R7, R7, R6, RZ ;  /* 0x0000000607077227 */ /* 0x004fca00078e00ff */
[----:B---3--:R-:W-:-:S07]  /*14760*/  SHF.R.U32.HI R7, RZ, R20, R7 ;  /* 0x00000014ff077219 */ /* 0x008fce0000011607 */
.L_x_2103:
[----:B------:R-:W-:Y:S05]  /*14770*/  BSYNC B1 ;  /* 0x0000000000017941 */ /* 0x000fea0003800000 */
.L_x_2099:
[----:B------:R-:W-:-:S05]  /*14780*/  IMAD R7, R14, R7, R21 ;  /* 0x000000070e077224 */ /* 0x000fca00078e0215 */
[----:B------:R-:W-:Y:S02]  /*14790*/  VIMNMX R4, R4, R7, !PT ;  /* 0x0000000704047248 */ /* 0x000fe40007fe0100 */
[----:B------:R-:W-:-:S07]  /*147a0*/  VIADDMNMX R5, R7, R14, R5, PT ;  /* 0x0000000e07057246 */ /* 0x000fce0003800105 */
.L_x_2098:
[----:B------:R-:W-:Y:S05]  /*147b0*/  BSYNC B0 ;  /* 0x0000000000007941 */ /* 0x000fea0003800000 */
.L_x_2097:
[C---:B------:R-:W-:Y:S01]  /*147c0*/  ISETP.GE.AND P1, PT, R13.reuse, 0x2, PT ;  /* 0x000000020d00780c */ /* 0x040fe20003f26270 */
[----:B------:R-:W1:Y:S01]  /*147d0*/  SHFL.IDX PT, R15, R15, 0x1, 0x1c1f ;  /* 0x003c1f000f0f7f89 */ /* 0x000e6200000e0000 */
[C---:B------:R-:W-:Y:S01]  /*147e0*/  ISETP.GE.AND P5, PT, R13.reuse, 0xa, PT ;  /* 0x0000000a0d00780c */ /* 0x040fe20003fa6270 */
[----:B------:R-:W-:Y:S01]  /*147f0*/  BSSY B0, `(.L_x_2104) ;  /* 0x000008f000007945 */ /* 0x000fe20003800000 */
[----:B------:R-:W-:Y:S02]  /*14800*/  ISETP.GT.AND P3, PT, R4, 0x1, !P1 ;  /* 0x000000010400780c */ /* 0x000fe40004f64270 */
[----:B------:R-:W-:Y:S02]  /*14810*/  ISETP.GE.AND P2, PT, R13, 0x9, PT ;  /* 0x000000090d00780c */ /* 0x000fe40003f46270 */
[----:B------:R-:W-:Y:S02]  /*14820*/  ISETP.LT.OR P3, PT, R5, 0x2, P3 ;  /* 0x000000020500780c */ /* 0x000fe40001f61670 */
[----:B------:R-:W-:-:S02]  /*14830*/  P2R R11, PR, RZ, 0x20 ;  /* 0x00000020ff0b7803 */ /* 0x000fc40000000000 */
[----:B------:R-:W-:Y:S02]  /*14840*/  FSEL R152, R25, -INF , !P3 ;  /* 0xff80000019987808 */ /* 0x000fe40005800000 */
[C---:B------:R-:W-:Y:S02]  /*14850*/  ISETP.GT.AND P3, PT, R4.reuse, 0x9, !P5 ;  /* 0x000000090400780c */ /* 0x040fe40006f64270 */
[----:B------:R-:W-:Y:S02]  /*14860*/  ISETP.GT.AND P4, PT, R4, 0x8, !P2 ;  /* 0x000000080400780c */ /* 0x000fe40005784270 */
[----:B------:R-:W-:Y:S02]  /*14870*/  ISETP.LT.OR P3, PT, R5, 0xa, P3 ;  /* 0x0000000a0500780c */ /* 0x000fe40001f61670 */
[----:B------:R-:W-:Y:S02]  /*14880*/  ISETP.GE.AND P5, PT, R13, 0x11, PT ;  /* 0x000000110d00780c */ /* 0x000fe40003fa6270 */
[----:B------:R-:W-:-:S02]  /*14890*/  FSEL R88, R29, -INF , !P3 ;  /* 0xff8000001d587808 */ /* 0x000fc40005800000 */
[----:B------:R-:W-:Y:S01]  /*148a0*/  ISETP.LT.OR P4, PT, R5, 0x9, P4 ;  /* 0x000000090500780c */ /* 0x000fe20002781670 */
[----:B-1----:R-:W-:Y:S01]  /*148b0*/  IMAD.IADD R6, R19, 0x1, R15 ;  /* 0x0000000113067824 */ /* 0x002fe200078e020f */
[----:B------:R-:W-:Y:S02]  /*148c0*/  ISETP.GT.AND P3, PT, R4, 0x10, !P5 ;  /* 0x000000100400780c */ /* 0x000fe40006f64270 */
[----:B------:R-:W-:Y:S02]  /*148d0*/  FSEL R154, R28, -INF , !P4 ;  /* 0xff8000001c9a7808 */ /* 0x000fe40006000000 */
[----:B------:R-:W-:Y:S02]  /*148e0*/  ISETP.LT.OR P3, PT, R5, 0x11, P3 ;  /* 0x000000110500780c */ /* 0x000fe40001f61670 */
[----:B------:R-:W-:Y:S02]  /*148f0*/  ISETP.GE.AND P4, PT, R13, 0x12, PT ;  /* 0x000000120d00780c */ /* 0x000fe40003f86270 */
[----:B------:R-:W-:-:S02]  /*14900*/  FSEL R86, R32, -INF , !P3 ;  /* 0xff80000020567808 */ /* 0x000fc40005800000 */
[C---:B------:R-:W-:Y:S02]  /*14910*/  ISETP.GT.AND P3, PT, R4.reuse, 0x11, !P4 ;  /* 0x000000110400780c */ /* 0x040fe40006764270 */
        /* <DEDUP_REMOVED lines=93> */
[----:B------:R-:W-:-:S04]  /*14ef0*/  ISETP.GT.AND P6, PT, R4, 0x59, !P6 ;  /* 0x000000590400780c */ /* 0x000fc800077c4270 */
[----:B------:R-:W-:Y:S01]  /*14f00*/  ISETP.LT.OR P6, PT, R5, 0x5a, P6 ;  /* 0x0000005a0500780c */ /* 0x000fe200037c1670 */
[----:B------:R-:W-:-:S03]  /*14f10*/  IMAD.IADD R5, R12, 0x1, R15 ;  /* 0x000000010c057824 */ /* 0x000fc600078e020f */
        /* <DEDUP_REMOVED lines=15> */
.L_x_2109:
[----:B------:R-:W-:Y:S05]  /*15010*/  BSYNC B2 ;  /* 0x0000000000027941 */ /* 0x000fea0003800000 */
.L_x_2108:
[----:B------:R-:W-:Y:S01]  /*15020*/  LOP3.LUT R9, RZ, R9, RZ, 0x33, !PT ;  /* 0x00000009ff097212 */ /* 0x000fe200078e33ff */
[----:B------:R-:W-:Y:S06]  /*15030*/  BRA `(.L_x_2110) ;  /* 0x0000000000187947 */ /* 0x000fec0003800000 */
.L_x_2107:
[----:B------:R-:W-:-:S13]  /*15040*/  ISETP.NE.AND P6, PT, R14, 0x1, PT ;  /* 0x000000010e00780c */ /* 0x000fda0003fc5270 */
[----:B------:R-:W-:Y:S05]  /*15050*/  @!P6 BRA `(.L_x_2110) ;  /* 0x000000000010e947 */ /* 0x000fea0003800000 */
[----:B------:R-:W2:Y:S04]  /*15060*/  LDL R4, [R198+0x1c] ;  /* 0x00001c00c6047983 */ /* 0x000ea80000100800 */
[----:B------:R-:W3:Y:S01]  /*15070*/  LDL R8, [R198+0x20] ;  /* 0x00002000c6087983 */ /* 0x000ee20000100800 */
[----:B--2---:R-:W-:-:S05]  /*15080*/  IMAD.HI.U32 R9, R9, R4, RZ ;  /* 0x0000000409097227 */ /* 0x004fca00078e00ff */
[----:B---3--:R-:W-:-:S07]  /*15090*/  SHF.R.U32.HI R9, RZ, R8, R9 ;  /* 0x00000008ff097219 */ /* 0x008fce0000011609 */
.L_x_2110:
[----:B------:R-:W-:Y:S05]  /*150a0*/  BSYNC B1 ;  /* 0x0000000000017941 */ /* 0x000fea0003800000 */
.L_x_2106:
[----:B------:R-:W-:-:S05]  /*150b0*/  IMAD R9, R14, R9, R21 ;  /* 0x000000090e097224 */ /* 0x000fca00078e0215 */
[----:B------:R-:W-:Y:S02]  /*150c0*/  VIADDMNMX R5, R9, R14, R5, PT ;  /* 0x0000000e09057246 */ /* 0x000fe40003800105 */
[----:B------:R-:W-:-:S07]  /*150d0*/  VIMNMX R6, R6, R9, !PT ;  /* 0x0000000906067248 */ /* 0x000fce0007fe0100 */
.L_x_2105:
[----:B------:R-:W-:Y:S05]  /*150e0*/  BSYNC B0 ;  /* 0x0000000000007941 */ /* 0x000fea0003800000 */
.L_x_2104:
[C---:B------:R-:W-:Y:S02]  /*150f0*/  ISETP.GT.AND P1, PT, R6.reuse, 0x1, !P1 ;  /* 0x000000010600780c */ /* 0x040fe40004f24270 */
        /* <DEDUP_REMOVED lines=9> */
[----:B------:R-:W-:Y:S02]  /*15190*/  ISETP.NE.AND P6, PT, R73, RZ, PT ;  /* 0x000000ff4900720c */ /* 0x000fe40003fc5270 */
[----:B------:R-:W-:-:S02]  /*151a0*/  FSEL R31, R31, -INF , !P1 ;  /* 0xff8000001f1f7808 */ /* 0x000fc40004800000 */
[----:B------:R-:W-:Y:S02]  /*151b0*/  ISETP.NE.AND P1, PT, R25, RZ, PT ;  /* 0x000000ff1900720c */ /* 0x000fe40003f25270 */
[----:B------:R-:W2:Y:S02]  /*151c0*/  LDL.64 R24, [R1+0x430] ;  /* 0x0004300001187983 */ /* 0x000ea40000100a00 */
[----:B------:R-:W-:-:S04]  /*151d0*/  ISETP.GT.AND P1, PT, R6, 0x10, !P1 ;  /* 0x000000100600780c */ /* 0x000fc80004f24270 */
[----:B------:R-:W-:-:S04]  /*151e0*/  ISETP.LT.OR P1, PT, R5, 0x11, P1 ;  /* 0x000000110500780c */ /* 0x000fc80000f21670 */
[----:B------:R-:W-:Y:S02]  /*151f0*/  FSEL R34, R34, -INF , !P1 ;  /* 0xff80000022227808 */ /* 0x000fe40004800000 */
[----:B------:R-:W-:-:S04]  /*15200*/  ISETP.NE.AND P1, PT, R29, RZ, PT ;  /* 0x000000ff1d00720c */ /* 0x000fc80003f25270 */
[----:B------:R-:W-:-:S04]  /*15210*/  ISETP.GT.AND P1, PT, R6, 0x11, !P1 ;  /* 0x000000110600780c */ /* 0x000fc80004f24270 */
[----:B------:R-:W-:-:S04]  /*15220*/  ISETP.LT.OR P1, PT, R5, 0x12, P1 ;  /* 0x000000120500780c */ /* 0x000fc80000f21670 */
        /* <DEDUP_REMOVED lines=9> */
[----:B------:R-:W-:-:S04]  /*152c0*/  ISETP.NE.AND P1, PT, R37, RZ, PT ;  /* 0x000000ff2500720c */ /* 0x000fc80003f25270 */
[----:B------:R-:W-:-:S04]  /*152d0*/  ISETP.GT.AND P1, PT, R6, 0x20, !P1 ;  /* 0x000000200600780c */ /* 0x000fc80004f24270 */
        /* <DEDUP_REMOVED lines=38> */
[----:B------:R-:W-:Y:S02]  /*15540*/  ISETP.GT.AND P1, PT, R6, RZ, !P6 ;  /* 0x000000ff0600720c */ /* 0x000fe40007724270 */
[----:B--2---:R-:W-:Y:S02]  /*15550*/  FMNMX.FTZ R4, R90, R24, !PT ;  /* 0x000000185a047209 */ /* 0x004fe40007810000 */
[----:B------:R-:W-:Y:S02]  /*15560*/  ISETP.LT.OR P1, PT, R5, 0x1, P1 ;  /* 0x000000010500780c */ /* 0x000fe40000f21670 */
[----:B------:R-:W-:Y:S02]  /*15570*/  FMNMX.FTZ R4, R152, R4, !PT ;  /* 0x0000000498047209 */ /* 0x000fe40007810000 */
[----:B------:R-:W-:-:S02]  /*15580*/  FSEL R15, R26, -INF , !P1 ;  /* 0xff8000001a0f7808 */ /* 0x000fc40004800000 */
[----:B------:R-:W-:Y:S01]  /*15590*/  FMNMX.FTZ R4, R154, R4, !PT ;  /* 0x000000049a047209 */ /* 0x000fe20007810000 */
[----:B------:R-:W2:Y:S01]  /*155a0*/  LDL R26, [R1+0x450] ;  /* 0x00045000011a7983 */ /* 0x000ea20000100800 */
[----:B------:R-:W-:Y:S02]  /*155b0*/  ISETP.NE.AND P1, PT, R57, RZ, PT ;  /* 0x000000ff3900720c */ /* 0x000fe40003f25270 */
[----:B------:R-:W-:Y:S02]  /*155c0*/  FMNMX.FTZ R4, R88, R4, !PT ;  /* 0x0000000458047209 */ /* 0x000fe40007810000 */
[----:B------:R-:W-:Y:S02]  /*155d0*/  ISETP.GT.AND P2, PT, R6, 0x49, !P2 ;  /* 0x000000490600780c */ /* 0x000fe40005744270 */
[----:B------:R-:W-:Y:S02]  /*155e0*/  FMNMX.FTZ R4, R86, R4, !PT ;  /* 0x0000000456047209 */ /* 0x000fe40007810000 */
[----:B------:R-:W-:-:S02]  /*155f0*/  ISETP.GT.AND P3, PT, R6, 0x50, !P3 ;  /* 0x000000500600780c */ /* 0x000fc40005f64270 */
[----:B------:R-:W-:Y:S02]  /*15600*/  FMNMX.FTZ R4, R84, R4, !PT ;  /* 0x0000000454047209 */ /* 0x000fe40007810000 */
[----:B------:R-:W-:Y:S02]  /*15610*/  ISETP.GT.AND P4, PT, R6, 0x51, !P4 ;  /* 0x000000510600780c */ /* 0x000fe40006784270 */
[----:B------:R-:W-:Y:S02]  /*15620*/  FMNMX.FTZ R4, R82, R4, !PT ;  /* 0x0000000452047209 */ /* 0x000fe40007810000 */
[----:B------:R-:W-:Y:S02]  /*15630*/  ISETP.NE.AND P6, PT, R13, RZ, PT ;  /* 0x000000ff0d00720c */ /* 0x000fe40003fc5270 */
[----:B------:R-:W-:-:S04]  /*15640*/  FMNMX.FTZ R4, R80, R4, !PT ;  /* 0x0000000450047209 */ /* 0x000fc80007810000 */
[----:B------:R-:W-:-:S04]  /*15650*/  FMNMX.FTZ R4, R78, R4, !PT ;  /* 0x000000044e047209 */ /* 0x000fc80007810000 */
[----:B------:R-:W-:-:S04]  /*15660*/  FMNMX.FTZ R4, R76, R4, !PT ;  /* 0x000000044c047209 */ /* 0x000fc80007810000 */
[----:B------:R-:W-:-:S04]  /*15670*/  FMNMX.FTZ R7, R74, R4, !PT ;  /* 0x000000044a077209 */ /* 0x000fc80007810000 */
[----:B------:R-:W-:-:S04]  /*15680*/  FMNMX.FTZ R7, R72, R7, !PT ;  /* 0x0000000748077209 */ /* 0x000fc80007810000 */
[----:B------:R-:W-:Y:S02]  /*15690*/  FMNMX.FTZ R7, R48, R7, !PT ;  /* 0x0000000730077209 */ /* 0x000fe40007810000 */
[----:B------:R-:W-:Y:S02]  /*156a0*/  FMNMX.FTZ R4, R15, R25, !PT ;  /* 0x000000190f047209 */ /* 0x000fe40007810000 */
        /* <DEDUP_REMOVED lines=21> */
[----:B------:R-:W1:Y:S01]  /*15800*/  SHFL.BFLY PT, R9, R8, 0x2, 0x1f ;  /* 0x0c401f0008097f89 */ /* 0x000e6200000e0000 */
[----:B------:R-:W-:-:S04]  /*15810*/  FMNMX.FTZ R7, R47, R4, !PT ;  /* 0x000000042f077209 */ /* 0x000fc80007810000 */
[----:B------:R-:W-:-:S04]  /*15820*/  FMNMX.FTZ R4, R50, R7, !PT ;  /* 0x0000000732047209 */ /* 0x000fc80007810000 */
[----:B------:R-:W-:-:S04]  /*15830*/  FMNMX.FTZ R7, R51, R4, !PT ;  /* 0x0000000433077209 */ /* 0x000fc80007810000 */
[----:B------:R-:W-:Y:S02]  /*15840*/  FMNMX.FTZ R4, R54, R7, !PT ;  /* 0x0000000736047209 */ /* 0x000fe40007810000 */
[----:B------:R-:W-:Y:S02]  /*15850*/  ISETP.GT.AND P1, PT, R6, 0x48, !P1 ;  /* 0x000000480600780c */ /* 0x000fe40004f24270 */
[----:B------:R-:W-:Y:S02]  /*15860*/  FMNMX.FTZ R7, R55, R4, !PT ;  /* 0x0000000437077209 */ /* 0x000fe40007810000 */
[C---:B------:R-:W-:Y:S02]  /*15870*/  ISETP.LT.OR P1, PT, R5.reuse, 0x49, P1 ;  /* 0x000000490500780c */ /* 0x040fe40000f21670 */
[----:B------:R-:W-:Y:S02]  /*15880*/  FMNMX.FTZ R4, R58, R7, !PT ;  /* 0x000000073a047209 */ /* 0x000fe40007810000 */
[----:B------:R-:W-:-:S02]  /*15890*/  ISETP.LT.OR P2, PT, R5, 0x4a, P2 ;  /* 0x0000004a0500780c */ /* 0x000fc40001741670 */
[----:B-1----:R-:W-:Y:S02]  /*158a0*/  FMNMX.FTZ R11, R8, R9, !PT ;  /* 0x00000009080b7209 */ /* 0x002fe40007810000 */
[----:B------:R-:W-:Y:S02]  /*158b0*/  FSEL R62, R62, -INF , !P1 ;  /* 0xff8000003e3e7808 */ /* 0x000fe40004800000 */
[----:B------:R-:W-:Y:S01]  /*158c0*/  FMNMX.FTZ R7, R59, R4, !PT ;  /* 0x000000043b077209 */ /* 0x000fe20007810000 */
[----:B------:R-:W1:Y:S01]  /*158d0*/  SHFL.BFLY PT, R12, R11, 0x1, 0x1f ;  /* 0x0c201f000b0c7f89 */ /* 0x000e6200000e0000 */
[----:B------:R-:W-:Y:S02]  /*158e0*/  ISETP.LT.OR P3, PT, R5, 0x51, P3 ;  /* 0x000000510500780c */ /* 0x000fe40001f61670 */
[----:B------:R-:W-:Y:S02]  /*158f0*/  FSEL R63, R63, -INF , !P2 ;  /* 0xff8000003f3f7808 */ /* 0x000fe40005000000 */
[----:B------:R-:W-:-:S02]  /*15900*/  FMNMX.FTZ R4, R62, R7, !PT ;  /* 0x000000073e047209 */ /* 0x000fc40007810000 */
[----:B------:R-:W-:Y:S02]  /*15910*/  ISETP.GT.AND P5, PT, R6, 0x58, !P5 ;  /* 0x000000580600780c */ /* 0x000fe40006fa4270 */
[----:B------:R-:W-:Y:S02]  /*15920*/  ISETP.LT.OR P4, PT, R5, 0x52, P4 ;  /* 0x000000520500780c */ /* 0x000fe40002781670 */
[----:B------:R-:W-:Y:S02]  /*15930*/  FSEL R66, R66, -INF , !P3 ;  /* 0xff80000042427808 */ /* 0x000fe40005800000 */
[----:B------:R-:W-:Y:S02]  /*15940*/  FMNMX.FTZ R7, R63, R4, !PT ;  /* 0x000000043f077209 */ /* 0x000fe40007810000 */
[----:B------:R-:W-:Y:S02]  /*15950*/  ISETP.GT.AND P1, PT, R6, 0x59, !P6 ;  /* 0x000000590600780c */ /* 0x000fe40007724270 */
[----:B------:R-:W-:-:S02]  /*15960*/  ISETP.LT.OR P5, PT, R5, 0x59, P5 ;  /* 0x000000590500780c */ /* 0x000fc40002fa1670 */
[----:B------:R-:W-:Y:S02]  /*15970*/  FSEL R67, R67, -INF , !P4 ;  /* 0xff80000043437808 */ /* 0x000fe40006000000 */
[----:B------:R-:W-:Y:S02]  /*15980*/  FMNMX.FTZ R4, R66, R7, !PT ;  /* 0x0000000742047209 */ /* 0x000fe40007810000 */
[----:B------:R-:W-:Y:S02]  /*15990*/  ISETP.LT.OR P1, PT, R5, 0x5a, P1 ;  /* 0x0000005a0500780c */ /* 0x000fe40000f21670 */
[----:B------:R-:W-:Y:S02]  /*159a0*/  FSEL R70, R70, -INF , !P5 ;  /* 0xff80000046467808 */ /* 0x000fe40006800000 */
[----:B------:R-:W-:Y:S02]  /*159b0*/  FMNMX.FTZ R5, R67, R4, !PT ;  /* 0x0000000443057209 */ /* 0x000fe40007810000 */
[----:B------:R-:W-:-:S02]  /*159c0*/  FSEL R71, R71, -INF , !P1 ;  /* 0xff80000047477808 */ /* 0x000fc40004800000 */
[----:B------:R-:W-:-:S04]  /*159d0*/  FMNMX.FTZ R4, R70, R5, !PT ;  /* 0x0000000546047209 */ /* 0x000fc80007810000 */
[----:B------:R-:W-:Y:S02]  /*159e0*/  FMNMX.FTZ R9, R71, R4, !PT ;  /* 0x0000000447097209 */ /* 0x000fe40007810000 */
[----:B-1----:R-:W-:Y:S01]  /*159f0*/  FMNMX.FTZ R6, R11, R12, !PT ;  /* 0x0000000c0b067209 */ /* 0x002fe20007810000 */
[----:B------:R-:W3:Y:S04]  /*15a00*/  LDL.64 R4, [R1+0x440] ;  /* 0x0004400001047983 */ /* 0x000ee80000100a00 */
[----:B------:R-:W-:Y:S04]  /*15a10*/  STL.64 [R1+0x430], R8 ;  /* 0x0004300801007387 */ /* 0x000fe80000100a00 */
[----:B------:R-:W4:Y:S04]  /*15a20*/  LDL R12, [R1+0x434] ;  /* 0x00043400010c7983 */ /* 0x000f280000100800 */
[----:B------:R1:W-:Y:S04]  /*15a30*/  STL [R1+0x430], R6 ;  /* 0x0004300601007387 */ /* 0x0003e80000100800 */
[----:B------:R-:W2:Y:S04]  /*15a40*/  LDL R14, [R1+0x430] ;  /* 0x00043000010e7983 */ /* 0x000ea80000100800 */
[----:B----4-:R-:W4:Y:S01]  /*15a50*/  SHFL.BFLY PT, R9, R12, 0x2, 0x1f ;  /* 0x0c401f000c097f89 */ /* 0x010f2200000e0000 */
[----:B--2---:R-:W-:Y:S01]  /*15a60*/  FMUL.FTZ R7, R26, R14 ;  /* 0x0000000e1a077220 */ /* 0x004fe20000410000 */
[----:B------:R-:W-:-:S04]  /*15a70*/  FSETP.NEU.FTZ.AND P1, PT, R14, -INF , PT ;  /* 0xff8000000e00780b */ /* 0x000fc80003f3d000 */
[----:B------:R-:W-:-:S05]  /*15a80*/  FSEL R11, R7, RZ, P1 ;  /* 0x000000ff070b7208 */ /* 0x000fca0000800000 */
[----:B-1----:R-:W-:Y:S01]  /*15a90*/  FFMA.FTZ R6, R88, R26, -R11 ;  /* 0x0000001a58067223 */ /* 0x002fe2000001080b */
[----:B----4-:R-:W-:-:S03]  /*15aa0*/  FMNMX.FTZ R9, R9, R12, !PT ;  /* 0x0000000c09097209 */ /* 0x010fc60007810000 */
[----:B------:R1:W-:Y:S02]  /*15ab0*/  MUFU.EX2 R153, R6 ;  /* 0x0000000600997308 */ /* 0x0003e40000000800 */
[----:B-1----:R-:W1:Y:S01]  /*15ac0*/  SHFL.BFLY PT, R6, R9, 0x1, 0x1f ;  /* 0x0c201f0009067f89 */ /* 0x002e6200000e0000 */
[----:B------:R-:W-:Y:S01]  /*15ad0*/  FSEL R29, R14, RZ, P1 ;  /* 0x000000ff0e1d7208 */ /* 0x000fe20000800000 */
[----:B------:R-:W-:-:S04]  /*15ae0*/  FFMA.FTZ R7, R90, R26, -R11 ;  /* 0x0000001a5a077223 */ /* 0x000fc8000001080b */
[----:B------:R-:W-:Y:S01]  /*15af0*/  FADD.FTZ R29, R24, -R29 ;  /* 0x8000001d181d7221 */ /* 0x000fe20000010000 */
[----:B-1----:R-:W-:-:S04]  /*15b00*/  FMNMX.FTZ R6, R9, R6, !PT ;  /* 0x0000000609067209 */ /* 0x002fc80007810000 */
[C---:B------:R-:W-:Y:S01]  /*15b10*/  FSETP.NEU.FTZ.AND P1, PT, R6.reuse, -INF , PT ;  /* 0xff8000000600780b */ /* 0x040fe20003f3d000 */
[----:B------:R-:W-:-:S05]  /*15b20*/  FMUL.FTZ R8, R6, R26 ;  /* 0x0000001a06087220 */ /* 0x000fca0000410000 */
[----:B------:R-:W-:Y:S02]  /*15b30*/  FSEL R37, R8, RZ, P1 ;  /* 0x000000ff08257208 */ /* 0x000fe40000800000 */
[----:B------:R-:W-:Y:S01]  /*15b40*/  FSEL R8, R6, RZ, P1 ;  /* 0x000000ff06087208 */ /* 0x000fe20000800000 */
[-C--:B------:R-:W-:Y:S02]  /*15b50*/  FMUL.FTZ R29, R29, R26.reuse ;  /* 0x0000001a1d1d7220 */ /* 0x080fe40000410000 */
[-C--:B------:R-:W-:Y:S02]  /*15b60*/  FFMA.FTZ R218, R15, R26.reuse, -R37 ;  /* 0x0000001a0fda7223 */ /* 0x080fe40000010825 */
[----:B------:R-:W-:Y:S01]  /*15b70*/  FADD.FTZ R25, R25, -R8 ;  /* 0x8000000819197221 */ /* 0x000fe20000010000 */
[-C--:B------:R-:W-:Y:S01]  /*15b80*/  FFMA.FTZ R152, R152, R26.reuse, -R11 ;  /* 0x0000001a98987223 */ /* 0x080fe2000001080b */
[-C--:B------:R-:W-:Y:S02]  /*15b90*/  FFMA.FTZ R185, R27, R26.reuse, -R37 ;  /* 0x0000001a1bb97223 */ /* 0x080fe40000010825 */
[----:B------:R-:W-:Y:S01]  /*15ba0*/  FMUL.FTZ R25, R26, R25 ;  /* 0x000000191a197220 */ /* 0x000fe20000410000 */
[----:B------:R-:W-:Y:S01]  /*15bb0*/  MUFU.EX2 R7, R7 ;  /* 0x0000000700077308 */ /* 0x000fe20000000800 */
[-CC-:B------:R-:W-:Y:S01]  /*15bc0*/  FFMA.FTZ R14, R32, R26.reuse, -R11.reuse ;  /* 0x0000001a200e7223 */ /* 0x180fe2000001080b */
[-C--:B------:R-:W-:Y:S01]  /*15bd0*/  FFMA.FTZ R154, R154, R26.reuse, -R11 ;  /* 0x0000001a9a9a7223 */ /* 0x080fe2000001080b */
[----:B------:R-:W-:-:S05]  /*15be0*/  FFMA.FTZ R155, R30, R26, -R37 ;  /* 0x0000001a1e9b7223 */ /* 0x000fca0000010825 */
[----:B------:R-:W3:Y:S01]  /*15bf0*/  MUFU.EX2 R33, R29 ;  /* 0x0000001d00217308 */ /* 0x000ee20000000800 */
[----:B------:R-:W-:-:S07]  /*15c00*/  FFMA.FTZ R216, R31, R26, -R37 ;  /* 0x0000001a1fd87223 */ /* 0x000fce0000010825 */
[----:B------:R-:W-:Y:S08]  /*15c10*/  MUFU.EX2 R218, R218 ;  /* 0x000000da00da7308 */ /* 0x000ff00000000800 */
[----:B------:R-:W1:Y:S01]  /*15c20*/  MUFU.EX2 R32, R25 ;  /* 0x0000001900207308 */ /* 0x000e620000000800 */
[----:B------:R-:W-:-:S07]  /*15c30*/  FFMA.FTZ R192, R86, R26, -R11 ;  /* 0x0000001a56c07223 */ /* 0x000fce000001080b */
[----:B------:R-:W2:Y:S01]  /*15c40*/  MUFU.EX2 R152, R152 ;  /* 0x0000009800987308 */ /* 0x000ea20000000800 */
[----:B------:R-:W-:-:S07]  /*15c50*/  FFMA.FTZ R181, R34, R26, -R37 ;  /* 0x0000001a22b57223 */ /* 0x000fce0000010825 */
[----:B------:R-:W4:Y:S01]  /*15c60*/  MUFU.EX2 R185, R185 ;  /* 0x000000b900b97308 */ /* 0x000f220000000800 */
[----:B------:R-:W-:-:S07]  /*15c70*/  FFMA.FTZ R183, R84, R26, -R11 ;  /* 0x0000001a54b77223 */ /* 0x000fce000001080b */
[----:B------:R-:W5:Y:S01]  /*15c80*/  MUFU.EX2 R154, R154 ;  /* 0x0000009a009a7308 */ /* 0x000f620000000800 */
[----:B------:R-:W-:-:S07]  /*15c90*/  FFMA.FTZ R190, R35, R26, -R37 ;  /* 0x0000001a23be7223 */ /* 0x000fce0000010825 */
[----:B------:R-:W0:Y:S01]  /*15ca0*/  MUFU.EX2 R155, R155 ;  /* 0x0000009b009b7308 */ /* 0x000e220000000800 */
[-CC-:B------:R-:W-:Y:S01]  /*15cb0*/  FFMA.FTZ R179, R82, R26.reuse, -R11.reuse ;  /* 0x0000001a52b37223 */ /* 0x180fe2000001080b */
[-CC-:B------:R-:W-:Y:S01]  /*15cc0*/  FFMA.FTZ R186, R80, R26.reuse, -R11.reuse ;  /* 0x0000001a50ba7223 */ /* 0x180fe2000001080b */
[-CC-:B------:R-:W-:Y:S01]  /*15cd0*/  FFMA.FTZ R175, R78, R26.reuse, -R11.reuse ;  /* 0x0000001a4eaf7223 */ /* 0x180fe2000001080b */
[-CC-:B------:R-:W-:Y:S01]  /*15ce0*/  FFMA.FTZ R182, R76, R26.reuse, -R11.reuse ;  /* 0x0000001a4cb67223 */ /* 0x180fe2000001080b */
[----:B------:R-:W-:-:S03]  /*15cf0*/  FFMA.FTZ R178, R74, R26, -R11 ;  /* 0x0000001a4ab27223 */ /* 0x000fc6000001080b */
[----:B------:R-:W0:Y:S01]  /*15d00*/  MUFU.EX2 R216, R216 ;  /* 0x000000d800d87308 */ /* 0x000e220000000800 */
[-CC-:B------:R-:W-:Y:S01]  /*15d10*/  FFMA.FTZ R171, R72, R26.reuse, -R11.reuse ;  /* 0x0000001a48ab7223 */ /* 0x180fe2000001080b */
[-CC-:B------:R-:W-:Y:S01]  /*15d20*/  FFMA.FTZ R172, R48, R26.reuse, -R11.reuse ;  /* 0x0000001a30ac7223 */ /* 0x180fe2000001080b */
[-CC-:B------:R-:W-:Y:S01]  /*15d30*/  FFMA.FTZ R165, R44, R26.reuse, -R11.reuse ;  /* 0x0000001a2ca57223 */ /* 0x180fe2000001080b */
[-CC-:B------:R-:W-:Y:S01]  /*15d40*/  FFMA.FTZ R161, R52, R26.reuse, -R11.reuse ;  /* 0x0000001a34a17223 */ /* 0x180fe2000001080b */
[-CC-:B------:R-:W-:Y:S01]  /*15d50*/  FFMA.FTZ R168, R40, R26.reuse, -R11.reuse ;  /* 0x0000001a28a87223 */ /* 0x180fe2000001080b */
[-CC-:B------:R-:W-:Y:S01]  /*15d60*/  FFMA.FTZ R160, R56, R26.reuse, -R11.reuse ;  /* 0x0000001a38a07223 */ /* 0x180fe2000001080b */
[-CC-:B------:R-:W-:Y:S01]  /*15d70*/  FFMA.FTZ R21, R36, R26.reuse, -R11.reuse ;  /* 0x0000001a24157223 */ /* 0x180fe2000001080b */
[----:B------:R-:W0:Y:S01]  /*15d80*/  MUFU.EX2 R192, R192 ;  /* 0x000000c000c07308 */ /* 0x000e220000000800 */
[-CC-:B------:R-:W-:Y:S01]  /*15d90*/  FFMA.FTZ R19, R60, R26.reuse, -R11.reuse ;  /* 0x0000001a3c137223 */ /* 0x180fe2000001080b */
[-CC-:B------:R-:W-:Y:S01]  /*15da0*/  FFMA.FTZ R158, R28, R26.reuse, -R11.reuse ;  /* 0x0000001a1c9e7223 */ /* 0x180fe2000001080b */
[-CC-:B------:R-:W-:Y:S01]  /*15db0*/  FFMA.FTZ R12, R64, R26.reuse, -R11.reuse ;  /* 0x0000001a400c7223 */ /* 0x180fe2000001080b */
[-CC-:B------:R-:W-:Y:S01]  /*15dc0*/  FFMA.FTZ R13, R20, R26.reuse, -R11.reuse ;  /* 0x0000001a140d7223 */ /* 0x180fe2000001080b */
[----:B------:R-:W-:Y:S01]  /*15dd0*/  FFMA.FTZ R68, R68, R26, -R11 ;  /* 0x0000001a44447223 */ /* 0x000fe2000001080b */
[----:B---3--:R-:W-:Y:S01]  /*15de0*/  FFMA.FTZ R11, R33, R4, R7 ;  /* 0x00000004210b7223 */ /* 0x008fe20000010007 */
[----:B-1----:R-:W-:Y:S01]  /*15df0*/  FFMA.FTZ R4, R5, R32, R218 ;  /* 0x0000002005047223 */ /* 0x002fe200000100da */
[----:B------:R-:W1:Y:S01]  /*15e00*/  MUFU.EX2 R181, R181 ;  /* 0x000000b500b57308 */ /* 0x000e620000000800 */
[-C--:B------:R-:W-:Y:S01]  /*15e10*/  FFMA.FTZ R177, R38, R26.reuse, -R37 ;  /* 0x0000001a26b17223 */ /* 0x080fe20000010825 */
[----:B--2---:R-:W-:Y:S01]  /*15e20*/  FADD.FTZ R11, R152, R11 ;  /* 0x0000000b980b7221 */ /* 0x004fe20000010000 */
[----:B----4-:R-:W-:Y:S01]  /*15e30*/  FADD.FTZ R4, R185, R4 ;  /* 0x00000004b9047221 */ /* 0x010fe20000010000 */
[----:B------:R-:W-:-:S04]  /*15e40*/  FFMA.FTZ R184, R39, R26, -R37 ;  /* 0x0000001a27b87223 */ /* 0x000fc80000010825 */
[----:B------:R-:W2:Y:S01]  /*15e50*/  MUFU.EX2 R183, R183 ;  /* 0x000000b700b77308 */ /* 0x000ea20000000800 */
[----:B-----5:R-:W-:Y:S01]  /*15e60*/  FADD.FTZ R8, R154, R11 ;  /* 0x0000000b9a087221 */ /* 0x020fe20000010000 */
[----:B0-----:R-:W-:-:S06]  /*15e70*/  FADD.FTZ R5, R155, R4 ;  /* 0x000000049b057221 */ /* 0x001fcc0000010000 */
[----:B------:R-:W0:Y:S01]  /*15e80*/  MUFU.EX2 R190, R190 ;  /* 0x000000be00be7308 */ /* 0x000e220000000800 */
[----:B------:R-:W-:Y:S01]  /*15e90*/  FFMA.FTZ R173, R42, R26, -R37 ;  /* 0x0000001a2aad7223 */ /* 0x000fe20000010825 */
[----:B------:R-:W-:-:S06]  /*15ea0*/  FADD.FTZ R11, R153, R8 ;  /* 0x00000008990b7221 */ /* 0x000fcc0000010000 */
[----:B------:R-:W3:Y:S01]  /*15eb0*/  MUFU.EX2 R179, R179 ;  /* 0x000000b300b37308 */ /* 0x000ee20000000800 */
[----:B------:R-:W-:Y:S01]  /*15ec0*/  FADD.FTZ R4, R216, R5 ;  /* 0x00000005d8047221 */ /* 0x000fe20000010000 */
[----:B------:R-:W-:-:S06]  /*15ed0*/  FFMA.FTZ R180, R43, R26, -R37 ;  /* 0x0000001a2bb47223 */ /* 0x000fcc0000010825 */
[----:B------:R-:W4:Y:S01]  /*15ee0*/  MUFU.EX2 R177, R177 ;  /* 0x000000b100b17308 */ /* 0x000f220000000800 */
[----:B------:R-:W-:Y:S01]  /*15ef0*/  FADD.FTZ R8, R192, R11 ;  /* 0x0000000bc0087221 */ /* 0x000fe20000010000 */
[----:B-1----:R-:W-:-:S06]  /*15f00*/  FADD.FTZ R5, R181, R4 ;  /* 0x00000004b5057221 */ /* 0x002fcc0000010000 */
[----:B------:R-:W1:Y:S01]  /*15f10*/  MUFU.EX2 R186, R186 ;  /* 0x000000ba00ba7308 */ /* 0x000e620000000800 */
[----:B------:R-:W-:-:S07]  /*15f20*/  FFMA.FTZ R169, R46, R26, -R37 ;  /* 0x0000001a2ea97223 */ /* 0x000fce0000010825 */
[----:B------:R-:W5:Y:S01]  /*15f30*/  MUFU.EX2 R184, R184 ;  /* 0x000000b800b87308 */ /* 0x000f620000000800 */
[----:B--2---:R-:W-:Y:S01]  /*15f40*/  FADD.FTZ R8, R183, R8 ;  /* 0x00000008b7087221 */ /* 0x004fe20000010000 */
[----:B0-----:R-:W-:-:S06]  /*15f50*/  FADD.FTZ R4, R190, R5 ;  /* 0x00000005be047221 */ /* 0x001fcc0000010000 */
[----:B------:R-:W0:Y:S01]  /*15f60*/  MUFU.EX2 R175, R175 ;  /* 0x000000af00af7308 */ /* 0x000e220000000800 */
[----:B------:R-:W-:-:S07]  /*15f70*/  FFMA.FTZ R176, R47, R26, -R37 ;  /* 0x0000001a2fb07223 */ /* 0x000fce0000010825 */
[----:B------:R-:W2:Y:S01]  /*15f80*/  MUFU.EX2 R173, R173 ;  /* 0x000000ad00ad7308 */ /* 0x000ea20000000800 */
[----:B---3--:R-:W-:Y:S01]  /*15f90*/  FADD.FTZ R5, R179, R8 ;  /* 0x00000008b3057221 */ /* 0x008fe20000010000 */
[----:B----4-:R-:W-:-:S06]  /*15fa0*/  FADD.FTZ R11, R177, R4 ;  /* 0x00000004b10b7221 */ /* 0x010fcc0000010000 */
[----:B------:R-:W3:Y:S01]  /*15fb0*/  MUFU.EX2 R182, R182 ;  /* 0x000000b600b67308 */ /* 0x000ee20000000800 */
[----:B------:R-:W-:-:S07]  /*15fc0*/  FFMA.FTZ R163, R50, R26, -R37 ;  /* 0x0000001a32a37223 */ /* 0x000fce0000010825 */
[----:B------:R-:W4:Y:S01]  /*15fd0*/  MUFU.EX2 R180, R180 ;  /* 0x000000b400b47308 */ /* 0x000f220000000800 */
[----:B-1----:R-:W-:Y:S01]  /*15fe0*/  FADD.FTZ R4, R186, R5 ;  /* 0x00000005ba047221 */ /* 0x002fe20000010000 */
[----:B-----5:R-:W-:-:S06]  /*15ff0*/  FADD.FTZ R8, R184, R11 ;  /* 0x0000000bb8087221 */ /* 0x020fcc0000010000 */
[----:B------:R-:W1:Y:S01]  /*16000*/  MUFU.EX2 R178, R178 ;  /* 0x000000b200b27308 */ /* 0x000e620000000800 */
[----:B------:R-:W-:-:S07]  /*16010*/  FFMA.FTZ R170, R51, R26, -R37 ;  /* 0x0000001a33aa7223 */ /* 0x000fce0000010825 */
[----:B------:R-:W5:Y:S01]  /*16020*/  MUFU.EX2 R169, R169 ;  /* 0x000000a900a97308 */ /* 0x000f620000000800 */
[----:B0-----:R-:W-:Y:S01]  /*16030*/  FADD.FTZ R5, R175, R4 ;  /* 0x00000004af057221 */ /* 0x001fe20000010000 */
[----:B--2---:R-:W-:-:S06]  /*16040*/  FADD.FTZ R11, R173, R8 ;  /* 0x00000008ad0b7221 */ /* 0x004fcc0000010000 */
        /* <DEDUP_REMOVED lines=50> */
[----:B------:R-:W3:Y:S08]  /*16370*/  MUFU.EX2 R13, R13 ;  /* 0x0000000d000d7308 */ /* 0x000ef00000000800 */
[----:B------:R-:W4:Y:S01]  /*16380*/  MUFU.EX2 R156, R156 ;  /* 0x0000009c009c7308 */ /* 0x000f220000000800 */
[----:B-1----:R-:W-:Y:S01]  /*16390*/  FADD.FTZ R5, R158, R5 ;  /* 0x000000059e057221 */ /* 0x002fe20000010000 */
[----:B-----5:R-:W-:-:S06]  /*163a0*/  FADD.FTZ R4, R162, R25 ;  /* 0x00000019a2047221 */ /* 0x020fcc0000010000 */
[----:B------:R-:W1:Y:S08]  /*163b0*/  MUFU.EX2 R9, R68 ;  /* 0x0000004400097308 */ /* 0x000e700000000800 */
[----:B------:R-:W5:Y:S01]  /*163c0*/  MUFU.EX2 R11, R11 ;  /* 0x0000000b000b7308 */ /* 0x000f620000000800 */
[----:B0-----:R-:W-:Y:S01]  /*163d0*/  FADD.FTZ R8, R12, R5 ;  /* 0x000000050c087221 */ /* 0x001fe20000010000 */
[----:B--2---:R-:W-:-:S06]  /*163e0*/  FADD.FTZ R5, R15, R4 ;  /* 0x000000040f057221 */ /* 0x004fcc0000010000 */
[----:B------:R-:W0:Y:S08]  /*163f0*/  MUFU.EX2 R14, R14 ;  /* 0x0000000e000e7308 */ /* 0x000e300000000800 */
[----:B------:R-:W2:Y:S01]  /*16400*/  MUFU.EX2 R20, R20 ;  /* 0x0000001400147308 */ /* 0x000ea20000000800 */
[----:B---3--:R-:W-:Y:S01]  /*16410*/  FADD.FTZ R8, R13, R8 ;  /* 0x000000080d087221 */ /* 0x008fe20000010000 */
[----:B----4-:R-:W-:-:S03]  /*16420*/  FADD.FTZ R4, R156, R5 ;  /* 0x000000059c047221 */ /* 0x010fc60000010000 */
[----:B-1----:R-:W-:Y:S01]  /*16430*/  FADD.FTZ R5, R9, R8 ;  /* 0x0000000809057221 */ /* 0x002fe20000010000 */
[----:B-----5:R-:W-:-:S03]  /*16440*/  FADD.FTZ R25, R11, R4 ;  /* 0x000000040b197221 */ /* 0x020fc60000010000 */
[----:B0-----:R-:W-:Y:S01]  /*16450*/  FADD.FTZ R4, R14, R5 ;  /* 0x000000050e047221 */ /* 0x001fe20000010000 */
[----:B------:R0:W-:Y:S01]  /*16460*/  STL [R1+0x434], R6 ;  /* 0x0004340601007387 */ /* 0x0001e20000100800 */
[----:B--2---:R-:W-:-:S05]  /*16470*/  FADD.FTZ R5, R20, R25 ;  /* 0x0000001914057221 */ /* 0x004fca0000010000 */
[----:B------:R1:W-:Y:S04]  /*16480*/  STL.64 [R1+0x440], R4 ;  /* 0x0004400401007387 */ /* 0x0003e80000100a00 */
[----:B------:R-:W2:Y:S04]  /*16490*/  LD.E R31, desc[UR48][R22.64+0x41c] ;  /* 0x00041c30161f7980 */ /* 0x000ea8000c101900 */
[----:B------:R-:W3:Y:S04]  /*164a0*/  LD.E R30, desc[UR48][R22.64+0x414] ;  /* 0x00041430161e7980 */ /* 0x000ee8000c101900 */
[----:B------:R-:W4:Y:S04]  /*164b0*/  LD.E R8, desc[UR48][R22.64+0x220] ;  /* 0x0002203016087980 */ /* 0x000f28000c101900 */
[----:B------:R-:W5:Y:S04]  /*164c0*/  LD.E R24, desc[UR48][R22.64+0x224] ;  /* 0x0002243016187980 */ /* 0x000f68000c101900 */
[----:B------:R-:W5:Y:S04]  /*164d0*/  LD.E R25, desc[UR48][R22.64+0x230] ;  /* 0x0002303016197980 */ /* 0x000f68000c101900 */
[----:B------:R-:W5:Y:S04]  /*164e0*/  LD.E R27, desc[UR48][R22.64+0x240] ;  /* 0x00024030161b7980 */ /* 0x000f68000c101900 */
[----:B------:R-:W5:Y:S04]  /*164f0*/  LD.E R26, desc[UR48][R22.64+0x234] ;  /* 0x00023430161a7980 */ /* 0x000f68000c101900 */
[----:B------:R-:W5:Y:S04]  /*16500*/  LD.E R28, desc[UR48][R22.64+0x244] ;  /* 0x00024430161c7980 */ /* 0x000f68000c101900 */
[----:B------:R-:W5:Y:S04]  /*16510*/  LD.E R29, desc[UR48][R22.64+0x250] ;  /* 0x00025030161d7980 */ /* 0x000f68000c101900 */
[----:B0-----:R-:W5:Y:S04]  /*16520*/  LD.E R6, desc[UR48][R22.64+0x254] ;  /* 0x0002543016067980 */ /* 0x001f68000c101900 */
[----:B------:R-:W5:Y:S04]  /*16530*/  LD.E R140, desc[UR48][R22.64+0x260] ;  /* 0x00026030168c7980 */ /* 0x000f68000c101900 */
        /* <DEDUP_REMOVED lines=53> */
[----:B-1----:R-:W5:Y:S04]  /*16890*/  LD.E R4, desc[UR48][R22.64+0x410] ;  /* 0x0004103016047980 */ /* 0x002f68000c101900 */
        /* <DEDUP_REMOVED lines=62> */
[----:B------:R-:W5:Y:S01]  /*16c80*/  LD.E R35, desc[UR48][R22.64+0x418] ;  /* 0x0004183016237980 */ /* 0x000f62000c101900 */
[----:B--2---:R-:W-:Y:S01]  /*16c90*/  FMUL.FTZ R219, R32, R31 ;  /* 0x0000001f20db7220 */ /* 0x004fe20000410000 */
[C---:B---3--:R-:W-:Y:S01]  /*16ca0*/  FMUL.FTZ R217, R33.reuse, R30 ;  /* 0x0000001e21d97220 */ /* 0x048fe20000410000 */
[C---:B----4-:R-:W-:Y:S01]  /*16cb0*/  FMUL.FTZ R31, R33.reuse, R8 ;  /* 0x00000008211f7220 */ /* 0x050fe20000410000 */
[C---:B-----5:R-:W-:Y:S01]  /*16cc0*/  FMUL.FTZ R199, R33.reuse, R24 ;  /* 0x0000001821c77220 */ /* 0x060fe20000410000 */
[C---:B------:R-:W-:Y:S01]  /*16cd0*/  FMUL.FTZ R25, R33.reuse, R25 ;  /* 0x0000001921197220 */ /* 0x040fe20000410000 */
[C---:B------:R-:W-:Y:S01]  /*16ce0*/  FMUL.FTZ R27, R33.reuse, R27 ;  /* 0x0000001b211b7220 */ /* 0x040fe20000410000 */
[----:B------:R0:W-:Y:S01]  /*16cf0*/  ST.E desc[UR48][R22.64+0x414], R217 ;  /* 0x000414d916007985 */ /* 0x0001e2000c101930 */
[C---:B------:R-:W-:Y:S01]  /*16d00*/  FMUL.FTZ R207, R33.reuse, R26 ;  /* 0x0000001a21cf7220 */ /* 0x040fe20000410000 */
[C---:B------:R-:W-:Y:S01]  /*16d10*/  FMUL.FTZ R215, R33.reuse, R28 ;  /* 0x0000001c21d77220 */ /* 0x040fe20000410000 */
[C---:B------:R-:W-:Y:S01]  /*16d20*/  FMUL.FTZ R29, R33.reuse, R29 ;  /* 0x0000001d211d7220 */ /* 0x040fe20000410000 */
[----:B------:R1:W-:Y:S04]  /*16d30*/  ST.E desc[UR48][R22.64+0x220], R31 ;  /* 0x0002201f16007985 */ /* 0x0003e8000c101930 */
[----:B------:R2:W-:Y:S04]  /*16d40*/  ST.E desc[UR48][R22.64+0x224], R199 ;  /* 0x000224c716007985 */ /* 0x0005e8000c101930 */
[----:B------:R3:W-:Y:S01]  /*16d50*/  ST.E desc[UR48][R22.64+0x230], R25 ;  /* 0x0002301916007985 */ /* 0x0007e2000c101930 */
[----:B0-----:R-:W-:-:S03]  /*16d60*/  FMUL.FTZ R217, R33, R6 ;  /* 0x0000000621d97220 */ /* 0x001fc60000410000 */
[----:B------:R0:W-:Y:S01]  /*16d70*/  ST.E desc[UR48][R22.64+0x240], R27 ;  /* 0x0002401b16007985 */ /* 0x0001e2000c101930 */
[C---:B-1----:R-:W-:Y:S01]  /*16d80*/  FMUL.FTZ R31, R33.reuse, R140 ;  /* 0x0000008c211f7220 */ /* 0x042fe20000410000 */
[C---:B--2---:R-:W-:Y:S01]  /*16d90*/  FMUL.FTZ R199, R33.reuse, R138 ;  /* 0x0000008a21c77220 */ /* 0x044fe20000410000 */
[C---:B---3--:R-:W-:Y:S01]  /*16da0*/  FMUL.FTZ R25, R33.reuse, R136 ;  /* 0x0000008821197220 */ /* 0x048fe20000410000 */
[C---:B0-----:R-:W-:Y:S01]  /*16db0*/  FMUL.FTZ R27, R33.reuse, R134 ;  /* 0x00000086211b7220 */ /* 0x041fe20000410000 */
[----:B------:R0:W-:Y:S01]  /*16dc0*/  ST.E desc[UR48][R22.64+0x41c], R219 ;  /* 0x00041cdb16007985 */ /* 0x0001e2000c101930 */
[----:B------:R-:W-:-:S03]  /*16dd0*/  FMUL.FTZ R221, R33, R128 ;  /* 0x0000008021dd7220 */ /* 0x000fc60000410000 */
[----:B------:R1:W-:Y:S04]  /*16de0*/  ST.E desc[UR48][R22.64+0x234], R207 ;  /* 0x000234cf16007985 */ /* 0x0003e8000c101930 */
[----:B------:R2:W-:Y:S04]  /*16df0*/  ST.E desc[UR48][R22.64+0x244], R215 ;  /* 0x000244d716007985 */ /* 0x0005e8000c101930 */
[----:B------:R3:W-:Y:S01]  /*16e00*/  ST.E desc[UR48][R22.64+0x250], R29 ;  /* 0x0002501d16007985 */ /* 0x0007e2000c101930 */
[----:B0-----:R-:W-:-:S03]  /*16e10*/  FMUL.FTZ R219, R33, R130 ;  /* 0x0000008221db7220 */ /* 0x001fc60000410000 */
[----:B------:R0:W-:Y:S01]  /*16e20*/  ST.E desc[UR48][R22.64+0x254], R217 ;  /* 0x000254d916007985 */ /* 0x0001e2000c101930 */
[----:B-1----:R-:W-:-:S03]  /*16e30*/  FMUL.FTZ R207, R33, R126 ;  /* 0x0000007e21cf7220 */ /* 0x002fc60000410000 */
[----:B------:R1:W-:Y:S01]  /*16e40*/  ST.E desc[UR48][R22.64+0x260], R31 ;  /* 0x0002601f16007985 */ /* 0x0003e2000c101930 */
[----:B--2---:R-:W-:-:S03]  /*16e50*/  FMUL.FTZ R215, R33, R132 ;  /* 0x0000008421d77220 */ /* 0x004fc60000410000 */
[----:B------:R2:W-:Y:S01]  /*16e60*/  ST.E desc[UR48][R22.64+0x264], R199 ;  /* 0x000264c716007985 */ /* 0x0005e2000c101930 */
[----:B---3--:R-:W-:-:S03]  /*16e70*/  FMUL.FTZ R29, R33, R116 ;  /* 0x00000074211d7220 */ /* 0x008fc60000410000 */
[----:B------:R3:W-:Y:S01]  /*16e80*/  ST.E desc[UR48][R22.64+0x270], R25 ;  /* 0x0002701916007985 */ /* 0x0007e2000c101930 */
[----:B0-----:R-:W-:-:S03]  /*16e90*/  FMUL.FTZ R217, R33, R118 ;  /* 0x0000007621d97220 */ /* 0x001fc60000410000 */
[----:B------:R0:W-:Y:S01]  /*16ea0*/  ST.E desc[UR48][R22.64+0x274], R27 ;  /* 0x0002741b16007985 */ /* 0x0001e2000c101930 */
[C---:B-1----:R-:W-:Y:S01]  /*16eb0*/  FMUL.FTZ R31, R33.reuse, R122 ;  /* 0x0000007a211f7220 */ /* 0x042fe20000410000 */
[C---:B--2---:R-:W-:Y:S01]  /*16ec0*/  FMUL.FTZ R199, R33.reuse, R120 ;  /* 0x0000007821c77220 */ /* 0x044fe20000410000 */
[C---:B---3--:R-:W-:Y:S01]  /*16ed0*/  FMUL.FTZ R25, R33.reuse, R124 ;  /* 0x0000007c21197220 */ /* 0x048fe20000410000 */
[C---:B0-----:R-:W-:Y:S01]  /*16ee0*/  FMUL.FTZ R27, R33.reuse, R114 ;  /* 0x00000072211b7220 */ /* 0x041fe20000410000 */
        /* <DEDUP_REMOVED lines=14> */
[----:B-1----:R-:W-:-:S03]  /*16fd0*/  FMUL.FTZ R29, R33, R96 ;  /* 0x00000060211d7220 */ /* 0x002fc60000410000 */
[----:B------:R1:W-:Y:S01]  /*16fe0*/  ST.E desc[UR48][R22.64+0x2c4], R27 ;  /* 0x0002c41b16007985 */ /* 0x0003e2000c101930 */
[C---:B--2---:R-:W-:Y:S01]  /*16ff0*/  FMUL.FTZ R31, R33.reuse, R102 ;  /* 0x00000066211f7220 */ /* 0x044fe20000410000 */
[C---:B---3--:R-:W-:Y:S01]  /*17000*/  FMUL.FTZ R199, R33.reuse, R100 ;  /* 0x0000006421c77220 */ /* 0x048fe20000410000 */
        /* <DEDUP_REMOVED lines=41> */
[----:B-1----:R-:W-:Y:S01]  /*172a0*/  FMUL.FTZ R27, R33, R54 ;  /* 0x00000036211b7220 */ /* 0x002fe20000410000 */
[----:B------:R0:W-:Y:S01]  /*172b0*/  ST.E desc[UR48][R22.64+0x370], R207 ;  /* 0x000370cf16007985 */ /* 0x0001e2000c101930 */
[C---:B------:R-:W-:Y:S01]  /*172c0*/  FMUL.FTZ R193, R32.reuse, R193 ;  /* 0x000000c120c17220 */ /* 0x040fe20000410000 */
        /* <DEDUP_REMOVED lines=91> */
[----:B------:R1:W-:Y:S04]  /*17880*/  ST.E desc[UR48][R22.64+0x404], R27 ;  /* 0x0004041b16007985 */ /* 0x0003e8000c101930 */
        /* <DEDUP_REMOVED lines=63> */
[----:B------:R5:W-:Y:S01]  /*17c80*/  ST.E desc[UR48][R22.64+0x418], R35 ;  /* 0x0004182316007985 */ /* 0x000be2000c101930 */
[----:B------:R2:W-:Y:S06]  /*17c90*/  BAR.SYNC.DEFER_BLOCKING R209, 0x100 ;  /* 0x000400d10000751d */ /* 0x0005ec0000010000 */
[----:B0-----:R-:W5:Y:S04]  /*17ca0*/  LD.E R25, desc[UR48][R22.64+0x220] ;  /* 0x0002203016197980 */ /* 0x001f68000c101900 */
[----:B-1----:R-:W5:Y:S04]  /*17cb0*/  LD.E R27, desc[UR48][R22.64+0x224] ;  /* 0x00022430161b7980 */ /* 0x002f68000c101900 */
[----:B------:R-:W5:Y:S04]  /*17cc0*/  LD.E R29, desc[UR48][R22.64+0x228] ;  /* 0x00022830161d7980 */ /* 0x000f68000c101900 */
[----:B------:R-:W5:Y:S04]  /*17cd0*/  LD.E R31, desc[UR48][R22.64+0x22c] ;  /* 0x00022c30161f7980 */ /* 0x000f68000c101900 */
[----:B--2---:R-:W2:Y:S04]  /*17ce0*/  LD.E R33, desc[UR48][R22.64+0x230] ;  /* 0x0002303016217980 */ /* 0x004ea8000c101900 */
[----:B---3--:R-:W3:Y:S04]  /*17cf0*/  LD.E R41, desc[UR48][R22.64+0x234] ;  /* 0x0002343016297980 */ /* 0x008ee8000c101900 */
[----:B----4-:R-:W4:Y:S04]  /*17d00*/  LD.E R5, desc[UR48][R22.64+0x238] ;  /* 0x0002383016057980 */ /* 0x010f28000c101900 */
[----:B-----5:R-:W5:Y:S04]  /*17d10*/  LD.E R39, desc[UR48][R22.64+0x23c] ;  /* 0x00023c3016277980 */ /* 0x020f68000c101900 */
        /* <DEDUP_REMOVED lines=121> */
[----:B------:R-:W-:Y:S04]  /*184b0*/  ST.E desc[UR48][R22.64+0x220], R25 ;  /* 0x0002201916007985 */ /* 0x000fe8000c101930 */
[----:B------:R-:W-:Y:S04]  /*184c0*/  ST.E desc[UR48][R22.64+0x224], R27 ;  /* 0x0002241b16007985 */ /* 0x000fe8000c101930 */
[----:B------:R-:W-:Y:S04]  /*184d0*/  ST.E desc[UR48][R22.64+0x228], R29 ;  /* 0x0002281d16007985 */ /* 0x000fe8000c101930 */
[----:B------:R-:W-:Y:S04]  /*184e0*/  ST.E desc[UR48][R22.64+0x22c], R31 ;  /* 0x00022c1f16007985 */ /* 0x000fe8000c101930 */
[----:B--2---:R-:W-:Y:S04]  /*184f0*/  ST.E desc[UR48][R22.64+0x230], R33 ;  /* 0x0002302116007985 */ /* 0x004fe8000c101930 */
[----:B---3--:R-:W-:Y:S04]  /*18500*/  ST.E desc[UR48][R22.64+0x234], R41 ;  /* 0x0002342916007985 */ /* 0x008fe8000c101930 */
[----:B----4-:R-:W-:Y:S04]  /*18510*/  ST.E desc[UR48][R22.64+0x238], R5 ;  /* 0x0002380516007985 */ /* 0x010fe8000c101930 */
[----:B-----5:R-:W-:Y:S04]  /*18520*/  ST.E desc[UR48][R22.64+0x23c], R39 ;  /* 0x00023c2716007985 */ /* 0x020fe8000c101930 */
        /* <DEDUP_REMOVED lines=120> */
[----:B0-----:R-:W5:Y:S04]  /*18cb0*/  LD.E.64 R4, desc[UR48][R22.64+0xa8] ;  /* 0x0000a83016047980 */ /* 0x001f68000c101b00 */
[----:B-1----:R-:W5:Y:S04]  /*18cc0*/  LDL R6, [R1+0x88] ;  /* 0x0000880001067983 */ /* 0x002f680000100800 */
[----:B--2---:R-:W2:Y:S04]  /*18cd0*/  LD.E R24, desc[UR48][R22.64+0x220] ;  /* 0x0002203016187980 */ /* 0x004ea8000c101900 */
[----:B------:R-:W2:Y:S04]  /*18ce0*/  LD.E R25, desc[UR48][R22.64+0x224] ;  /* 0x0002243016197980 */ /* 0x000ea8000c101900 */
[----:B---3--:R-:W2:Y:S04]  /*18cf0*/  LD.E R26, desc[UR48][R22.64+0x228] ;  /* 0x00022830161a7980 */ /* 0x008ea8000c101900 */
[----:B------:R-:W2:Y:S04]  /*18d00*/  LD.E R27, desc[UR48][R22.64+0x22c] ;  /* 0x00022c30161b7980 */ /* 0x000ea8000c101900 */
[----:B----4-:R-:W2:Y:S04]  /*18d10*/  LD.E R28, desc[UR48][R22.64+0x230] ;  /* 0x00023030161c7980 */ /* 0x010ea8000c101900 */
[----:B------:R-:W2:Y:S04]  /*18d20*/  LD.E R29, desc[UR48][R22.64+0x234] ;  /* 0x00023430161d7980 */ /* 0x000ea8000c101900 */
[----:B-----5:R-:W2:Y:S04]  /*18d30*/  LD.E R30, desc[UR48][R22.64+0x238] ;  /* 0x00023830161e7980 */ /* 0x020ea8000c101900 */
        /* <DEDUP_REMOVED lines=129> */
[----:B------:R-:W-:Y:S01]  /*19550*/  VOTEU.ANY UP0, P1 ;  /* 0x00000000003f7886 */ /* 0x000fe20000800100 */
[----:B------:R-:W-:-:S02]  /*19560*/  VIADD R6, R4, 0x80 ;  /* 0x0000008004067836 */ /* 0x000fc40000000000 */
[----:B------:R-:W-:Y:S01]  /*19570*/  IMAD.MOV.U32 R7, RZ, RZ, R5 ;  /* 0x000000ffff077224 */ /* 0x000fe200078e0005 */
[----:B--2---:R-:W-:-:S06]  /*19580*/  WARPGROUP.ARRIVE ;  /* 0x00000000000079c5 */ /* 0x004fcc0000000000 */
[----:B------:R-:W-:Y:S01]  /*19590*/  HGMMA.64x256x16.F32 R24, R152, gdesc[UR4].tnspB, R24, UP0, gsb0 ;  /* 0x43e0000498187df0 */ /* 0x000fe2000b800818 */
[----:B------:R-:W-:Y:S02]  /*195a0*/  R2UR UR6, R6 ;  /* 0x00000000060672ca */ /* 0x000fe400000e0000 */
[----:B------:R-:W-:Y:S01]  /*195b0*/  R2UR UR7, R7 ;  /* 0x00000000070772ca */ /* 0x000fe200000e0000 */
[----:B------:R-:W-:Y:S02]  /*195c0*/  VIADD R6, R4, 0x100 ;  /* 0x0000010004067836 */ /* 0x000fe40000000000 */
[----:B------:R-:W-:Y:S01]  /*195d0*/  IMAD.MOV.U32 R7, RZ, RZ, R5 ;  /* 0x000000ffff077224 */ /* 0x000fe200078e0005 */
[----:B------:R-:W-:Y:S02]  /*195e0*/  WARPGROUP.DEPBAR.LE gsb0, 0x0 ;  /* 0x00008000000079c5 */ /* 0x000fe40000010000 */
[----:B------:R-:W-:Y:S02]  /*195f0*/  F2FP.F16.F32.PACK_AB R152, R183, R192 ;  /* 0x000000c0b798723e */ /* 0x000fe400000000ff */
[----:B------:R-:W-:-:S02]  /*19600*/  F2FP.F16.F32.PACK_AB R154, R186, R179 ;  /* 0x000000b3ba9a723e */ /* 0x000fc400000000ff */
        /* <DEDUP_REMOVED lines=132> */
[----:B------:R-:W-:Y:S02]  /*19e50*/  R2UR UR6, R6 ;  /* 0x00000000060672ca */ /* 0x000fe400000e0000 */
[----:B------:R-:W-:Y:S01]  /*19e60*/  R2UR UR7, R7 ;  /* 0x00000000070772ca */ /* 0x000fe200000e0000 */
[----:B------:R-:W-:Y:S01]  /*19e70*/  STL [R1+0x88], R0 ;  /* 0x0000880001007387 */ /* 0x000fe20000100800 */
[----:B------:R-:W-:Y:S02]  /*19e80*/  VIADD R6, R4, 0x180 ;  /* 0x0000018004067836 */ /* 0x000fe40000000000 */
[----:B------:R-:W-:Y:S01]  /*19e90*/  IMAD.MOV.U32 R7, RZ, RZ, R5 ;  /* 0x000000ffff077224 */ /* 0x000fe200078e0005 */
[----:B------:R-:W-:Y:S02]  /*19ea0*/  WARPGROUP.DEPBAR.LE gsb0, 0x0 ;  /* 0x00008000000079c5 */ /* 0x000fe40000010000 */
[----:B------:R-:W-:-:S02]  /*19eb0*/  F2FP.F16.F32.PACK_AB R152, R182, R175 ;  /* 0x000000afb698723e */ /* 0x000fc400000000ff */
        /* <DEDUP_REMOVED lines=276> */
[----:B------:R-:W-:Y:S01]  /*1b000*/  VIADD R4, R4, 0x280 ;  /* 0x0000028004047836 */ /* 0x000fe20000000000 */
        /* <DEDUP_REMOVED lines=412> */
[----:B0-----:R-:W5:Y:S04]  /*1c9d0*/  LD.E R25, desc[UR48][R22.64+0x240] ;  /* 0x0002403016197980 */ /* 0x001f68000c101900 */
[----:B-1----:R-:W5:Y:S04]  /*1c9e0*/  LD.E R27, desc[UR48][R22.64+0x244] ;  /* 0x00024430161b7980 */ /* 0x002f68000c101900 */
        /* <DEDUP_REMOVED lines=131> */
[----:B-----5:R0:W-:Y:S04]  /*1d220*/  ST.E desc[UR48][R22.64+0x254], R35 ;  /* 0x0002542316007985 */ /* 0x0201e8000c101930 */
        /* <DEDUP_REMOVED lines=122> */
.L_x_2112:
[----:B------:R-:W-:Y:S05]  /*1d9d0*/  BSYNC B0 ;  /* 0x0000000000007941 */ /* 0x000fea0003800000 */
.L_x_2111:
[C---:B------:R-:W-:Y:S01]  /*1d9e0*/  ISETP.GT.AND P1, PT, R10.reuse, UR43, PT ;  /* 0x0000002b0a007c0c */ /* 0x040fe2000bf24270 */
[----:B------:R-:W-:-:S12]  /*1d9f0*/  VIADD R10, R10, 0xffffffff ;  /* 0xffffffff0a0a7836 */ /* 0x000fd80000000000 */
[----:B------:R-:W-:Y:S05]  /*1da00*/  @P1 BRA `(.L_x_2113) ;  /* 0xffffff5400081947 */ /* 0x000fea000383ffff */
.L_x_2082:
[----:B------:R-:W-:Y:S05]  /*1da10*/  WARPSYNC.ALL ;  /* 0x0000000000007948 */ /* 0x000fea0003800000 */
[----:B0-----:R-:W1:Y:S04]  /*1da20*/  LDL R5, [R1+0x440] ;  /* 0x0004400001057983 */ /* 0x001e680000100800 */
[----:B------:R-:W2:Y:S04]  /*1da30*/  LDL R6, [R1+0x444] ;  /* 0x0004440001067983 */ /* 0x000ea80000100800 */
[----:B------:R-:W3:Y:S04]  /*1da40*/  LDL R136, [R1+0x210] ;  /* 0x0002100001887983 */ /* 0x000ee80000100800 */
[----:B------:R-:W4:Y:S04]  /*1da50*/  LDL.64 R14, [R1+0x3b8] ;  /* 0x0003b800010e7983 */ /* 0x000f280000100a00 */
[----:B------:R-:W5:Y:S04]  /*1da60*/  LDL.64 R12, [R1+0x3c8] ;  /* 0x0003c800010c7983 */ /* 0x000f680000100a00 */
[----:B------:R-:W4:Y:S04]  /*1da70*/  LDL.64 R134, [R1+0x220] ;  /* 0x0002200001867983 */ /* 0x000f280000100a00 */
[----:B------:R-:W5:Y:S04]  /*1da80*/  LDL.64 R132, [R1+0x230] ;  /* 0x0002300001847983 */ /* 0x000f680000100a00 */
        /* <DEDUP_REMOVED lines=57> */
[----:B------:R-:W5:Y:S04]  /*1de20*/  LDL R137, [R1+0x218] ;  /* 0x0002180001897983 */ /* 0x000f680000100800 */
[----:B-1----:R-:W0:Y:S02]  /*1de30*/  SHFL.BFLY PT, R0, R5, 0x2, 0x1f ;  /* 0x0c401f0005007f89 */ /* 0x002e2400000e0000 */
[----:B0-----:R-:W-:-:S05]  /*1de40*/  FADD.FTZ R0, R5, R0 ;  /* 0x0000000005007221 */ /* 0x001fca0000010000 */
[----:B------:R-:W0:Y:S02]  /*1de50*/  SHFL.BFLY PT, R3, R0, 0x1, 0x1f ;  /* 0x0c201f0000037f89 */ /* 0x000e2400000e0000 */
[----:B0-----:R-:W-:Y:S01]  /*1de60*/  FADD.FTZ R2, R0, R3 ;  /* 0x0000000300027221 */ /* 0x001fe20000010000 */
[----:B---3--:R-:W-:Y:S01]  /*1de70*/  VIADD R136, R136, 0x1 ;  /* 0x0000000188887836 */ /* 0x008fe20000000000 */
[----:B------:R-:W3:Y:S04]  /*1de80*/  LDL R0, [R1+0x21c] ;  /* 0x00021c0001007983 */ /* 0x000ee80000100800 */
[----:B------:R-:W-:Y:S04]  /*1de90*/  STL [R1+0x440], R2 ;  /* 0x0004400201007387 */ /* 0x000fe80000100800 */
[----:B------:R-:W4:Y:S04]  /*1dea0*/  LDL R148, [R1+0x440] ;  /* 0x0004400001947983 */ /* 0x000f280000100800 */
[----:B--2---:R-:W0:Y:S02]  /*1deb0*/  SHFL.BFLY PT, R3, R6, 0x2, 0x1f ;  /* 0x0c401f0006037f89 */ /* 0x004e2400000e0000 */
[----:B0-----:R-:W-:Y:S01]  /*1dec0*/  FADD.FTZ R3, R3, R6 ;  /* 0x0000000603037221 */ /* 0x001fe20000010000 */
[----:B------:R-:W-:Y:S01]  /*1ded0*/  ISETP.NE.AND P2, PT, R136, 0x2, PT ;  /* 0x000000028800780c */ /* 0x000fe20003f45270 */
[----:B------:R-:W2:Y:S04]  /*1dee0*/  LDL.64 R6, [R1+0x408] ;  /* 0x0004080001067983 */ /* 0x000ea80000100a00 */
[----:B------:R-:W0:Y:S08]  /*1def0*/  SHFL.BFLY PT, R4, R3, 0x1, 0x1f ;  /* 0x0c201f0003047f89 */ /* 0x000e3000000e0000 */
[----:B------:R-:W2:Y:S01]  /*1df00*/  @!P2 LDL R19, [R1+0x214] ;  /* 0x000214000113a983 */ /* 0x000ea20000100800 */
[----:B0-----:R-:W-:-:S03]  /*1df10*/  FADD.FTZ R140, R3, R4 ;  /* 0x00000004038c7221 */ /* 0x001fc60000010000 */
[----:B------:R-:W2:Y:S02]  /*1df20*/  LDL.64 R4, [R1+0x3f8] ;  /* 0x0003f80001047983 */ /* 0x000ea40000100a00 */
[----:B------:R-:W-:Y:S02]  /*1df30*/  FSETP.NE.FTZ.AND P1, PT, R140, RZ, PT ;  /* 0x000000ff8c00720b */ /* 0x000fe40003f35000 */
[----:B------:R-:W2:Y:S11]  /*1df40*/  LDL.64 R2, [R1+0x418] ;  /* 0x0004180001027983 */ /* 0x000eb60000100a00 */
[----:B------:R-:W2:Y:S04]  /*1df50*/  @P1 LDL R143, [R1+0x450] ;  /* 0x00045000018f1983 */ /* 0x000ea80000100800 */
[----:B------:R-:W2:Y:S01]  /*1df60*/  @P1 LDL R145, [R1+0x434] ;  /* 0x0004340001911983 */ /* 0x000ea20000100800 */
[----:B------:R-:W-:-:S02]  /*1df70*/  IMAD.MOV.U32 R142, RZ, RZ, -0x800000 ;  /* 0xff800000ff8e7424 */ /* 0x000fc400078e00ff */
[----:B------:R-:W-:Y:S01]  /*1df80*/  IMAD.MOV.U32 R138, RZ, RZ, RZ ;  /* 0x000000ffff8a7224 */ /* 0x000fe200078e00ff */
[----:B------:R0:W-:Y:S08]  /*1df90*/  BAR.ARV R208, 0x100 ;  /* 0x000400d00000751d */ /* 0x0001f00000002000 */
[----:B------:R-:W-:Y:S06]  /*1dfa0*/  BAR.ARV 0x8, 0x180 ;  /* 0x0206000000007b1d */ /* 0x000fec0000002000 */
[----:B----4-:R-:W-:-:S13]  /*1dfb0*/  FSETP.NE.FTZ.AND P0, PT, R148, RZ, PT ;  /* 0x000000ff9400720b */ /* 0x010fda0003f15000 */
[----:B------:R-:W4:Y:S04]  /*1dfc0*/  @P0 LDL R139, [R1+0x450] ;  /* 0x00045000018b0983 */ /* 0x000f280000100800 */
[----:B------:R-:W2:Y:S01]  /*1dfd0*/  @P0 LDL R144, [R1+0x430] ;  /* 0x0004300001900983 */ /* 0x000ea20000100800 */
[----:B------:R-:W1:Y:S02]  /*1dfe0*/  @P0 MUFU.LG2 R141, R148 ;  /* 0x00000094008d0308 */ /* 0x000e640000000c00 */
[----:B-1----:R-:W-:-:S06]  /*1dff0*/  @P0 FMUL.FTZ R146, R141, 0.69314718246459960938 ;  /* 0x3f3172188d920820 */ /* 0x002fcc0000410000 */
[----:B------:R-:W1:Y:S08]  /*1e000*/  @P1 MUFU.LG2 R147, R140 ;  /* 0x0000008c00931308 */ /* 0x000e700000000c00 */
[----:B------:R-:W0:Y:S01]  /*1e010*/  @P0 MUFU.RCP R138, R148 ;  /* 0x00000094008a0308 */ /* 0x000e220000001000 */
[----:B---3--:R-:W-:Y:S02]  /*1e020*/  VIADD R0, R0, 0x1 ;  /* 0x0000000100007836 */ /* 0x008fe40000000000 */
[----:B-1----:R-:W-:Y:S01]  /*1e030*/  @P1 FMUL.FTZ R147, R147, 0.69314718246459960938 ;  /* 0x3f31721893931820 */ /* 0x002fe20000410000 */
[----:B------:R-:W-:Y:S01]  /*1e040*/  STL [R1+0x444], R140 ;  /* 0x0004448c01007387 */ /* 0x000fe20000100800 */
[-C--:B0-----:R-:W-:Y:S01]  /*1e050*/  FMUL.FTZ R135, R135, R138.reuse ;  /* 0x0000008a87877220 */ /* 0x081fe20000410000 */
[-C--:B------:R-:W-:Y:S01]  /*1e060*/  FMUL.FTZ R134, R134, R138.reuse ;  /* 0x0000008a86867220 */ /* 0x080fe20000410000 */
[-C--:B-----5:R-:W-:Y:S01]  /*1e070*/  FMUL.FTZ R133, R133, R138.reuse ;  /* 0x0000008a85857220 */ /* 0x0a0fe20000410000 */
        /* <DEDUP_REMOVED lines=61> */
[----:B------:R-:W-:Y:S04]  /*1e450*/  STL [R1+0x210], R136 ;  /* 0x0002108801007387 */ /* 0x000fe80000100800 */
[----:B------:R-:W-:Y:S04]  /*1e460*/  STL.64 [R1+0x220], R134 ;  /* 0x0002208601007387 */ /* 0x000fe80000100a00 */
        /* <DEDUP_REMOVED lines=31> */
[----:B------:R-:W-:Y:S04]  /*1e660*/  STL [R1+0x21c], R0 ;  /* 0x00021c0001007387 */ /* 0x000fe80000100800 */
[----:B------:R-:W-:Y:S01]  /*1e670*/  @!P2 STL [R1+0x210], RZ ;  /* 0x000210ff0100a387 */ /* 0x000fe20000100800 */
[----:B----4-:R-:W-:-:S04]  /*1e680*/  @P0 FMUL.FTZ R139, R139, 0.69314718246459960938 ;  /* 0x3f3172188b8b0820 */ /* 0x010fc80000410000 */
[----:B--2---:R-:W-:Y:S01]  /*1e690*/  @P0 FFMA.FTZ R142, R139, R144, R146 ;  /* 0x000000908b8e0223 */ /* 0x004fe20000010092 */
[----:B------:R-:W-:-:S06]  /*1e6a0*/  IMAD.MOV.U32 R139, RZ, RZ, RZ ;  /* 0x000000ffff8b7224 */ /* 0x000fcc00078e00ff */
[----:B------:R-:W0:Y:S01]  /*1e6b0*/  @P1 MUFU.RCP R139, R140 ;  /* 0x0000008c008b1308 */ /* 0x000e220000001000 */
[----:B------:R-:W-:Y:S01]  /*1e6c0*/  @P1 FMUL.FTZ R146, R143, 0.69314718246459960938 ;  /* 0x3f3172188f921820 */ /* 0x000fe20000410000 */
[----:B------:R-:W-:-:S03]  /*1e6d0*/  IMAD.MOV.U32 R144, RZ, RZ, -0x800000 ;  /* 0xff800000ff907424 */ /* 0x000fc600078e00ff */
[----:B------:R-:W-:Y:S01]  /*1e6e0*/  @P1 FFMA.FTZ R144, R146, R145, R147 ;  /* 0x0000009192901223 */ /* 0x000fe20000010093 */
[----:B------:R-:W-:Y:S01]  /*1e6f0*/  STL [R1+0x440], R142 ;  /* 0x0004408e01007387 */ /* 0x000fe20000100800 */
[-C--:B0-----:R-:W-:Y:S01]  /*1e700*/  FMUL.FTZ R15, R15, R139.reuse ;  /* 0x0000008b0f0f7220 */ /* 0x081fe20000410000 */
[-C--:B------:R-:W-:Y:S01]  /*1e710*/  FMUL.FTZ R14, R14, R139.reuse ;  /* 0x0000008b0e0e7220 */ /* 0x080fe20000410000 */
[-C--:B------:R-:W-:Y:S01]  /*1e720*/  FMUL.FTZ R13, R13, R139.reuse ;  /* 0x0000008b0d0d7220 */ /* 0x080fe20000410000 */
[-C--:B------:R-:W-:Y:S01]  /*1e730*/  FMUL.FTZ R12, R12, R139.reuse ;  /* 0x0000008b0c0c7220 */ /* 0x080fe20000410000 */
[-C--:B------:R-:W-:Y:S01]  /*1e740*/  FMUL.FTZ R71, R71, R139.reuse ;  /* 0x0000008b47477220 */ /* 0x080fe20000410000 */
[-C--:B------:R-:W-:Y:S01]  /*1e750*/  FMUL.FTZ R70, R70, R139.reuse ;  /* 0x0000008b46467220 */ /* 0x080fe20000410000 */
[----:B------:R-:W-:Y:S01]  /*1e760*/  STL.64 [R1+0x3b8], R14 ;  /* 0x0003b80e01007387 */ /* 0x000fe20000100a00 */
[-C--:B------:R-:W-:Y:S01]  /*1e770*/  FMUL.FTZ R69, R69, R139.reuse ;  /* 0x0000008b45457220 */ /* 0x080fe20000410000 */
[-C--:B------:R-:W-:Y:S01]  /*1e780*/  FMUL.FTZ R68, R68, R139.reuse ;  /* 0x0000008b44447220 */ /* 0x080fe20000410000 */
[-C--:B------:R-:W-:Y:S01]  /*1e790*/  FMUL.FTZ R67, R67, R139.reuse ;  /* 0x0000008b43437220 */ /* 0x080fe20000410000 */
[----:B------:R0:W-:Y:S01]  /*1e7a0*/  STL.64 [R1+0x3c8], R12 ;  /* 0x0003c80c01007387 */ /* 0x0001e20000100a00 */
        /* <DEDUP_REMOVED lines=55> */
[----:B0-----:R-:W-:Y:S01]  /*1eb20*/  VIADD R12, R137, 0x1 ;  /* 0x00000001890c7836 */ /* 0x001fe20000000000 */
[----:B------:R-:W-:Y:S01]  /*1eb30*/  @!P2 LOP3.LUT R14, R19, 0x1, RZ, 0x3c, !PT ;  /* 0x00000001130ea812 */ /* 0x000fe200078e3cff */
[----:B------:R0:W-:Y:S04]  /*1eb40*/  STL [R1+0x444], R144 ;  /* 0x0004449001007387 */ /* 0x0001e80000100800 */
[----:B------:R0:W-:Y:S04]  /*1eb50*/  STL.64 [R1+0x228], R70 ;  /* 0x0002284601007387 */ /* 0x0001e80000100a00 */
        /* <DEDUP_REMOVED lines=29> */
[----:B------:R0:W-:Y:S04]  /*1ed30*/  STL [R1+0x218], R12 ;  /* 0x0002180c01007387 */ /* 0x0001e80000100800 */
[----:B------:R0:W-:Y:S01]  /*1ed40*/  @!P2 STL [R1+0x214], R14 ;  /* 0x0002140e0100a387 */ /* 0x0001e20000100800 */
[----:B------:R-:W-:-:S13]  /*1ed50*/  PLOP3.LUT P0, PT, PT, PT, PT, 0x8, 0x0 ;  /* 0x000000000000781c */ /* 0x000fda0003f0e170 */
.L_x_2017:
[----:B------:R-:W1:Y:S08]  /*1ed60*/  S2UR UR4, SR_CgaCtaId ;  /* 0x00000000000479c3 */ /* 0x000e700000008800 */
[----:B------:R-:W-:Y:S06]  /*1ed70*/  BAR.SYNC.DEFER_BLOCKING 0x5, 0x180 ;  /* 0x0146000000007b1d */ /* 0x000fec0000010000 */
[----:B------:R-:W-:Y:S01]  /*1ed80*/  UMOV UR44, 0x400 ;  /* 0x00000400002c7882 */ /* 0x000fe20000000000 */
[----:B------:R-:W-:Y:S01]  /*1ed90*/  BSSY B0, `(.L_x_2114) ;  /* 0x0000281000007945 */ /* 0x000fe20003800000 */
[----:B-1----:R-:W-:-:S09]  /*1eda0*/  ULEA UR44, UR4, UR44, 0x18 ;  /* 0x0000002c042c7291 */ /* 0x002fd2000f8ec03f */
[----:B---3--:R-:W1:Y:S02]  /*1edb0*/  LDS R0, [UR44+0x324d0] ;  /* 0x0324d02cff007984 */ /* 0x008e640008000800 */
[----:B-1----:R-:W-:Y:S01]  /*1edc0*/  R2UR UR4, R0 ;  /* 0x00000000000472ca */ /* 0x002fe200000e0000 */
[----:B------:R-:W-:Y:S06]  /*1edd0*/  BAR.ARV 0x4, 0x180 ;  /* 0x0106000000007b1d */ /* 0x000fec0000002000 */
[----:B------:R-:W-:Y:S08]  /*1ede0*/  @P0 BRA `(.L_x_2115) ;  /* 0x0000001c001c0947 */ /* 0x000ff00003800000 */
[----:B------:R-:W2:Y:S01]  /*1edf0*/  LDL.128 R96, [R1+0x2c0] ;  /* 0x0002c00001607983 */ /* 0x000ea20000100c00 */
[----:B0-----:R-:W0:Y:S01]  /*1ee00*/  LDC R2, c[0x0][0xce8] ;  /* 0x00033a00ff027b82 */ /* 0x001e220000000800 */
[----:B------:R-:W-:Y:S02]  /*1ee10*/  ULDC UR5, c[0x0][0xb88] ;  /* 0x0002e20000057ab9 */ /* 0x000fe40000000800 */
[----:B------:R-:W3:Y:S04]  /*1ee20*/  LDL.128 R92, [R1+0x2d0] ;  /* 0x0002d000015c7983 */ /* 0x000ee80000100c00 */
[----:B------:R-:W4:Y:S04]  /*1ee30*/  LDL.128 R88, [R1+0x2e0] ;  /* 0x0002e00001587983 */ /* 0x000f280000100c00 */
        /* <DEDUP_REMOVED lines=28> */
[----:B------:R-:W4:Y:S01]  /*1f000*/  LDL.128 R8, [R1+0x410] ;  /* 0x0004100001087983 */ /* 0x000f220000100c00 */
[----:B------:R-:W-:Y:S01]  /*1f010*/  VIADD R19, R204, UR39 ;  /* 0x00000027cc137c36 */ /* 0x000fe20008000000 */
[----:B------:R-:W-:Y:S01]  /*1f020*/  LOP3.LUT P0, RZ, R212, 0x3, RZ, 0xc0, !PT ;  /* 0x00000003d4ff7812 */ /* 0x000fe2000780c0ff */
[----:B0-----:R-:W-:Y:S01]  /*1f030*/  IMAD R0, R2, UR5, RZ ;  /* 0x0000000502007c24 */ /* 0x001fe2000f8e02ff */
[----:B------:R-:W-:-:S02]  /*1f040*/  IADD3 R141, P6, R188, 0x8000, RZ ;  /* 0x00008000bc8d7810 */ /* 0x000fc40007fde0ff */
[C---:B------:R-:W-:Y:S02]  /*1f050*/  IADD3 R143, P1, R188.reuse, 0x8020, RZ ;  /* 0x00008020bc8f7810 */ /* 0x040fe40007f3e0ff */
[C---:B------:R-:W-:Y:S02]  /*1f060*/  IADD3 R21, P5, R188.reuse, 0x4060, RZ ;  /* 0x00004060bc157810 */ /* 0x040fe40007fbe0ff */
[C---:B------:R-:W-:Y:S01]  /*1f070*/  LOP3.LUT R155, R188.reuse, 0x380, RZ, 0xc0, !PT ;  /* 0x00000380bc9b7812 */ /* 0x040fe200078ec0ff */
[----:B------:R-:W-:Y:S01]  /*1f080*/  USHF.R.S32.HI UR12, URZ, 0x1f, UR42 ;  /* 0x0000001f3f0c7899 */ /* 0x000fe2000801142a */
[----:B------:R-:W-:Y:S01]  /*1f090*/  ISETP.GE.OR P2, PT, R19, R0, P0 ;  /* 0x000000001300720c */ /* 0x000fe20000746670 */
[----:B------:R-:W-:Y:S01]  /*1f0a0*/  ULDC.64 UR8, c[0x0][0xc90] ;  /* 0x0003240000087ab9 */ /* 0x000fe20000000a00 */
[----:B------:R-:W-:Y:S01]  /*1f0b0*/  IADD3 R145, P3, R188, 0x8040, RZ ;  /* 0x00008040bc917810 */ /* 0x000fe20007f7e0ff */
[----:B------:R-:W-:Y:S01]  /*1f0c0*/  USHF.R.S32.HI UR13, URZ, 0x1f, UR38 ;  /* 0x0000001f3f0d7899 */ /* 0x000fe20008011426 */
[----:B------:R-:W-:-:S09]  /*1f0d0*/  ULDC.64 UR10, c[0x0][0xc98] ;  /* 0x00032600000a7ab9 */ /* 0x000fd20000000a00 */
[----:B------:R-:W4:Y:S01]  /*1f0e0*/  @!P2 LDL R3, [R1+0x440] ;  /* 0x000440000103a983 */ /* 0x000f220000100800 */
[----:B------:R-:W-:Y:S02]  /*1f0f0*/  LOP3.LUT R140, R141, 0x380, RZ, 0xc0, !PT ;  /* 0x000003808d8c7812 */ /* 0x000fe400078ec0ff */
[----:B------:R-:W-:Y:S02]  /*1f100*/  LOP3.LUT R142, R143, 0x380, RZ, 0xc0, !PT ;  /* 0x000003808f8e7812 */ /* 0x000fe400078ec0ff */
[----:B------:R-:W-:Y:S02]  /*1f110*/  SHF.R.U64 R140, R140, 0x3, RZ ;  /* 0x000000038c8c7819 */ /* 0x000fe400000012ff */
[----:B------:R-:W-:Y:S02]  /*1f120*/  SHF.R.U64 R146, R142, 0x3, RZ ;  /* 0x000000038e927819 */ /* 0x000fe400000012ff */
[----:B------:R-:W-:Y:S01]  /*1f130*/  LOP3.LUT R142, R140, R141, RZ, 0x3c, !PT ;  /* 0x0000008d8c8e7212 */ /* 0x000fe200078e3cff */
[----:B------:R-:W-:Y:S01]  /*1f140*/  IMAD.X R141, RZ, RZ, R189, P1 ;  /* 0x000000ffff8d7224 */ /* 0x000fe200008e06bd */
[----:B------:R-:W-:-:S04]  /*1f150*/  IADD3 R149, P1, R188, 0xc040, RZ ;  /* 0x0000c040bc957810 */ /* 0x000fc80007f3e0ff */
[----:B------:R-:W-:-:S04]  /*1f160*/  LOP3.LUT R148, R149, 0x380, RZ, 0xc0, !PT ;  /* 0x0000038095947812 */ /* 0x000fc800078ec0ff */
[----:B------:R-:W-:Y:S02]  /*1f170*/  SHF.R.U64 R148, R148, 0x3, RZ ;  /* 0x0000000394947819 */ /* 0x000fe400000012ff */
[----:B------:R-:W-:Y:S02]  /*1f180*/  LOP3.LUT R20, R21, 0x380, RZ, 0xc0, !PT ;  /* 0x0000038015147812 */ /* 0x000fe400078ec0ff */
[----:B------:R-:W-:Y:S01]  /*1f190*/  LOP3.LUT R148, R148, R149, RZ, 0x3c, !PT ;  /* 0x0000009594947212 */ /* 0x000fe200078e3cff */
[----:B------:R-:W-:Y:S01]  /*1f1a0*/  IMAD.X R149, RZ, RZ, R189, P1 ;  /* 0x000000ffff957224 */ /* 0x000fe200008e06bd */
[----:B------:R-:W-:Y:S02]  /*1f1b0*/  ISETP.NE.AND P1, PT, R2, 0x1, PT ;  /* 0x000000010200780c */ /* 0x000fe40003f25270 */
[----:B------:R-:W-:Y:S02]  /*1f1c0*/  SHF.R.U64 R155, R155, 0x3, RZ ;  /* 0x000000039b9b7819 */ /* 0x000fe400000012ff */
[----:B------:R-:W-:-:S02]  /*1f1d0*/  SHF.R.U64 R20, R20, 0x3, RZ ;  /* 0x0000000314147819 */ /* 0x000fc400000012ff */
[----:B------:R-:W-:Y:S01]  /*1f1e0*/  LOP3.LUT R154, R155, R188, RZ, 0x3c, !PT ;  /* 0x000000bc9b9a7212 */ /* 0x000fe200078e3cff */
[--C-:B------:R-:W-:Y:S01]  /*1f1f0*/  IMAD.MOV.U32 R155, RZ, RZ, R189.reuse ;  /* 0x000000ffff9b7224 */ /* 0x100fe200078e00bd */
[----:B------:R-:W-:Y:S01]  /*1f200*/  LOP3.LUT R20, R20, R21, RZ, 0x3c, !PT ;  /* 0x0000001514147212 */ /* 0x000fe200078e3cff */
[----:B------:R-:W-:-:S03]  /*1f210*/  IMAD.X R21, RZ, RZ, R189, P5 ;  /* 0x000000ffff157224 */ /* 0x000fc600028e06bd */
[----:B------:R-:W-:Y:S02]  /*1f220*/  MOV R155, R154 ;  /* 0x0000009a009b7202 */ /* 0x000fe40000000f00 */
[----:B------:R-:W-:Y:S02]  /*1f230*/  MOV R154, R20 ;  /* 0x00000014009a7202 */ /* 0x000fe40000000f00 */
[----:B------:R-:W0:Y:S01]  /*1f240*/  @P1 LDC R21, c[0x0][0xcec] ;  /* 0x00033b00ff151b82 */ /* 0x000e220000000800 */
[----:B------:R-:W-:Y:S02]  /*1f250*/  UIMAD UR5, UR12, UR8, URZ ;  /* 0x000000080c0572a4 */ /* 0x000fe4000f8e023f */
[----:B------:R-:W-:Y:S02]  /*1f260*/  UIMAD.WIDE.U32 UR6, UR42, UR8, URZ ;  /* 0x000000082a0672a5 */ /* 0x000fe4000f8e003f */
[----:B------:R-:W-:Y:S01]  /*1f270*/  UIMAD UR5, UR42, UR9, UR5 ;  /* 0x000000092a0572a4 */ /* 0x000fe2000f8e0205 */
[----:B------:R-:W-:Y:S01]  /*1f280*/  LOP3.LUT R144, R145, 0x380, RZ, 0xc0, !PT ;  /* 0x0000038091907812 */ /* 0x000fe200078ec0ff */
[----:B------:R-:W-:-:S02]  /*1f290*/  UIMAD UR8, UR13, UR10, URZ ;  /* 0x0000000a0d0872a4 */ /* 0x000fc4000f8e023f */
[----:B------:R-:W-:Y:S01]  /*1f2a0*/  UIADD3 UR7, UR7, UR5, URZ ;  /* 0x0000000507077290 */ /* 0x000fe2000fffe03f */
[----:B------:R-:W-:Y:S01]  /*1f2b0*/  SHF.R.U64 R144, R144, 0x3, RZ ;  /* 0x0000000390907819 */ /* 0x000fe200000012ff */
[----:B------:R-:W-:Y:S02]  /*1f2c0*/  UIMAD UR8, UR38, UR11, UR8 ;  /* 0x0000000b260872a4 */ /* 0x000fe4000f8e0208 */
[----:B------:R-:W-:Y:S01]  /*1f2d0*/  UIMAD.WIDE.U32 UR6, UR38, UR10, UR6 ;  /* 0x0000000a260672a5 */ /* 0x000fe2000f8e0006 */
[----:B------:R-:W-:Y:S01]  /*1f2e0*/  LOP3.LUT R140, R146, R143, RZ, 0x3c, !PT ;  /* 0x0000008f928c7212 */ /* 0x000fe200078e3cff */
[--C-:B------:R-:W-:Y:S01]  /*1f2f0*/  IMAD.X R143, RZ, RZ, R189.reuse, P6 ;  /* 0x000000ffff8f7224 */ /* 0x100fe200030e06bd */
[----:B------:R-:W-:Y:S02]  /*1f300*/  LOP3.LUT R152, R144, R145, RZ, 0x3c, !PT ;  /* 0x0000009190987212 */ /* 0x000fe400078e3cff */
[C---:B------:R-:W-:Y:S01]  /*1f310*/  IADD3 R151, P4, R188.reuse, 0x8060, RZ ;  /* 0x00008060bc977810 */ /* 0x040fe20007f9e0ff */
[----:B------:R-:W-:Y:S01]  /*1f320*/  IMAD.X R153, RZ, RZ, R189, P3 ;  /* 0x000000ffff997224 */ /* 0x000fe200018e06bd */
[C---:B------:R-:W-:Y:S01]  /*1f330*/  IADD3 R145, P5, R188.reuse, 0xc000, RZ ;  /* 0x0000c000bc917810 */ /* 0x040fe20007fbe0ff */
[----:B------:R-:W-:Y:S01]  /*1f340*/  VIADD R19, R19, 0x8 ;  /* 0x0000000813137836 */ /* 0x000fe20000000000 */
[----:B------:R-:W-:Y:S01]  /*1f350*/  IADD3 R147, P6, R188, 0xc020, RZ ;  /* 0x0000c020bc937810 */ /* 0x000fe20007fde0ff */
[----:B------:R-:W-:Y:S01]  /*1f360*/  ULDC.64 UR10, c[0x0][0xbf0] ;  /* 0x0002fc00000a7ab9 */ /* 0x000fe20000000a00 */
[----:B------:R-:W-:-:S02]  /*1f370*/  LOP3.LUT R150, R151, 0x380, RZ, 0xc0, !PT ;  /* 0x0000038097967812 */ /* 0x000fc400078ec0ff */
[----:B------:R-:W-:Y:S02]  /*1f380*/  LOP3.LUT R144, R145, 0x380, RZ, 0xc0, !PT ;  /* 0x0000038091907812 */ /* 0x000fe400078ec0ff */
[----:B------:R-:W-:Y:S02]  /*1f390*/  LOP3.LUT R146, R147, 0x380, RZ, 0xc0, !PT ;  /* 0x0000038093927812 */ /* 0x000fe400078ec0ff */
[----:B------:R-:W-:Y:S02]  /*1f3a0*/  SHF.R.U64 R150, R150, 0x3, RZ ;  /* 0x0000000396967819 */ /* 0x000fe400000012ff */
        /* <DEDUP_REMOVED lines=8> */
[----:B------:R-:W-:-:S02]  /*1f430*/  MOV R142, R142 ;  /* 0x0000008e008e7202 */ /* 0x000fc40000000f00 */
[----:B------:R-:W-:Y:S02]  /*1f440*/  MOV R140, R140 ;  /* 0x0000008c008c7202 */ /* 0x000fe40000000f00 */
[----:B------:R-:W-:Y:S02]  /*1f450*/  MOV R152, R152 ;  /* 0x0000009800987202 */ /* 0x000fe40000000f00 */
[----:B------:R-:W-:Y:S02]  /*1f460*/  MOV R20, R150 ;  /* 0x0000009600147202 */ /* 0x000fe40000000f00 */
[----:B------:R-:W-:Y:S02]  /*1f470*/  MOV R144, R144 ;  /* 0x0000009000907202 */ /* 0x000fe40000000f00 */
[----:B------:R-:W-:Y:S02]  /*1f480*/  MOV R146, R146 ;  /* 0x0000009200927202 */ /* 0x000fe40000000f00 */
[----:B--2---:R-:W-:-:S02]  /*1f490*/  F2FP.F16.F32.PACK_AB R96, R97, R96 ;  /* 0x000000606160723e */ /* 0x004fc400000000ff */
[----:B------:R-:W-:Y:S02]  /*1f4a0*/  F2FP.F16.F32.PACK_AB R97, R99, R98 ;  /* 0x000000626361723e */ /* 0x000fe400000000ff */
[----:B---3--:R-:W-:Y:S02]  /*1f4b0*/  F2FP.F16.F32.PACK_AB R98, R93, R92 ;  /* 0x0000005c5d62723e */ /* 0x008fe400000000ff */
[----:B------:R-:W1:Y:S01]  /*1f4c0*/  @P1 LDC R93, c[0x0][0xcf0] ;  /* 0x00033c00ff5d1b82 */ /* 0x000e620000000800 */
[----:B----4-:R-:W-:Y:S02]  /*1f4d0*/  F2FP.F16.F32.PACK_AB R88, R89, R88 ;  /* 0x000000585958723e */ /* 0x010fe400000000ff */
[----:B------:R-:W-:Y:S02]  /*1f4e0*/  F2FP.F16.F32.PACK_AB R89, R91, R90 ;  /* 0x0000005a5b59723e */ /* 0x000fe400000000ff */
[----:B------:R-:W-:Y:S01]  /*1f4f0*/  F2FP.F16.F32.PACK_AB R90, R85, R84 ;  /* 0x00000054555a723e */ /* 0x000fe200000000ff */
[----:B------:R-:W-:Y:S01]  /*1f500*/  VIADD R84, R236, UR39 ;  /* 0x00000027ec547c36 */ /* 0x000fe20008000000 */
[----:B------:R-:W-:-:S02]  /*1f510*/  F2FP.F16.F32.PACK_AB R80, R81, R80 ;  /* 0x000000505150723e */ /* 0x000fc400000000ff */
[----:B------:R-:W-:Y:S02]  /*1f520*/  F2FP.F16.F32.PACK_AB R81, R83, R82 ;  /* 0x000000525351723e */ /* 0x000fe400000000ff */
[----:B------:R-:W-:Y:S01]  /*1f530*/  F2FP.F16.F32.PACK_AB R82, R77, R76 ;  /* 0x0000004c4d52723e */ /* 0x000fe200000000ff */
[----:B0-----:R-:W-:-:S04]  /*1f540*/  @P1 IMAD.HI.U32 R76, R84, R21, RZ ;  /* 0x00000015544c1227 */ /* 0x001fc800078e00ff */
[----:B------:R-:W-:Y:S01]  /*1f550*/  IMAD.MOV.U32 R21, RZ, RZ, R84 ;  /* 0x000000ffff157224 */ /* 0x000fe200078e0054 */
[----:B-1----:R-:W-:Y:S02]  /*1f560*/  @P1 SHF.R.U32.HI R21, RZ, R93, R76 ;  /* 0x0000005dff151219 */ /* 0x002fe4000001164c */
[----:B------:R-:W-:-:S03]  /*1f570*/  F2FP.F16.F32.PACK_AB R72, R73, R72 ;  /* 0x000000484948723e */ /* 0x000fc600000000ff */
[--C-:B------:R-:W-:Y:S01]  /*1f580*/  IMAD.MOV R77, RZ, RZ, -R21.reuse ;  /* 0x000000ffff4d7224 */ /* 0x100fe200078e0a15 */
[----:B------:R-:W-:Y:S02]  /*1f590*/  F2FP.F16.F32.PACK_AB R73, R75, R74 ;  /* 0x0000004a4b49723e */ /* 0x000fe400000000ff */
[----:B------:R-:W-:Y:S01]  /*1f5a0*/  F2FP.F16.F32.PACK_AB R75, R59, R58 ;  /* 0x0000003a3b4b723e */ /* 0x000fe200000000ff */
[----:B------:R-:W-:Y:S01]  /*1f5b0*/  IMAD R59, R2, R77, R84 ;  /* 0x0000004d023b7224 */ /* 0x000fe200078e0254 */
[----:B------:R-:W-:Y:S01]  /*1f5c0*/  F2FP.F16.F32.PACK_AB R74, R57, R56 ;  /* 0x00000038394a723e */ /* 0x000fe200000000ff */
[----:B------:R-:W-:Y:S01]  /*1f5d0*/  IMAD.U32 R58, RZ, RZ, UR8 ;  /* 0x00000008ff3a7e24 */ /* 0x000fe2000f8e00ff */
[----:B------:R-:W-:Y:S01]  /*1f5e0*/  SHF.R.S32.HI R57, RZ, 0x1f, R21 ;  /* 0x0000001fff397819 */ /* 0x000fe20000011415 */
[----:B------:R-:W-:Y:S01]  /*1f5f0*/  ULDC.64 UR8, c[0x0][0xbe8] ;  /* 0x0002fa0000087ab9 */ /* 0x000fe20000000a00 */
[----:B------:R-:W-:Y:S02]  /*1f600*/  IADD3 R56, P3, R21, UR6, RZ ;  /* 0x0000000615387c10 */ /* 0x000fe4000ff7e0ff */
[----:B------:R-:W-:-:S02]  /*1f610*/  F2FP.F16.F32.PACK_AB R136, R137, R136 ;  /* 0x000000888988723e */ /* 0x000fc400000000ff */
[----:B------:R-:W-:Y:S02]  /*1f620*/  SHF.R.S32.HI R21, RZ, 0x1f, R59 ;  /* 0x0000001fff157819 */ /* 0x000fe4000001143b */
[----:B------:R-:W-:Y:S02]  /*1f630*/  F2FP.F16.F32.PACK_AB R137, R139, R138 ;  /* 0x0000008a8b89723e */ /* 0x000fe400000000ff */
[----:B------:R-:W-:Y:S02]  /*1f640*/  F2FP.F16.F32.PACK_AB R128, R129, R128 ;  /* 0x000000808180723e */ /* 0x000fe400000000ff */
[----:B------:R-:W-:Y:S02]  /*1f650*/  F2FP.F16.F32.PACK_AB R138, R133, R132 ;  /* 0x00000084858a723e */ /* 0x000fe400000000ff */
[----:B------:R-:W-:Y:S01]  /*1f660*/  F2FP.F16.F32.PACK_AB R139, R135, R134 ;  /* 0x00000086878b723e */ /* 0x000fe200000000ff */
[----:B------:R-:W-:Y:S01]  /*1f670*/  BAR.SYNC.DEFER_BLOCKING 0x1, 0x100 ;  /* 0x0044000000007b1d */ /* 0x000fe20000010000 */
[----:B------:R-:W-:-:S02]  /*1f680*/  F2FP.F16.F32.PACK_AB R129, R131, R130 ;  /* 0x000000828381723e */ /* 0x000fc400000000ff */
[----:B------:R-:W-:Y:S02]  /*1f690*/  F2FP.F16.F32.PACK_AB R120, R121, R120 ;  /* 0x000000787978723e */ /* 0x000fe400000000ff */
[----:B------:R-:W-:Y:S01]  /*1f6a0*/  IADD3.X R57, R57, UR7, R58, P3, !PT ;  /* 0x0000000739397c10 */ /* 0x000fe20009ffe43a */
[----:B------:R-:W-:Y:S01]  /*1f6b0*/  ULDC.64 UR6, c[0x0][0xc88] ;  /* 0x0003220000067ab9 */ /* 0x000fe20000000a00 */
[----:B------:R-:W-:Y:S02]  /*1f6c0*/  F2FP.F16.F32.PACK_AB R130, R125, R124 ;  /* 0x0000007c7d82723e */ /* 0x000fe400000000ff */
[----:B------:R-:W-:Y:S02]  /*1f6d0*/  F2FP.F16.F32.PACK_AB R131, R127, R126 ;  /* 0x0000007e7f83723e */ /* 0x000fe400000000ff */
[----:B------:R-:W-:Y:S02]  /*1f6e0*/  F2FP.F16.F32.PACK_AB R121, R123, R122 ;  /* 0x0000007a7b79723e */ /* 0x000fe400000000ff */
[----:B------:R-:W-:Y:S01]  /*1f6f0*/  F2FP.F16.F32.PACK_AB R112, R113, R112 ;  /* 0x000000707170723e */ /* 0x000fe200000000ff */
[----:B------:R-:W-:Y:S01]  /*1f700*/  IMAD R58, R21, UR6, RZ ;  /* 0x00000006153a7c24 */ /* 0x000fe2000f8e02ff */
[----:B------:R-:W-:-:S02]  /*1f710*/  F2FP.F16.F32.PACK_AB R122, R117, R116 ;  /* 0x00000074757a723e */ /* 0x000fc400000000ff */
[----:B------:R-:W-:Y:S02]  /*1f720*/  F2FP.F16.F32.PACK_AB R123, R119, R118 ;  /* 0x00000076777b723e */ /* 0x000fe400000000ff */
[----:B------:R-:W-:Y:S02]  /*1f730*/  F2FP.F16.F32.PACK_AB R113, R115, R114 ;  /* 0x000000727371723e */ /* 0x000fe400000000ff */
[----:B------:R-:W-:Y:S02]  /*1f740*/  F2FP.F16.F32.PACK_AB R104, R105, R104 ;  /* 0x000000686968723e */ /* 0x000fe400000000ff */
[----:B------:R-:W-:Y:S02]  /*1f750*/  F2FP.F16.F32.PACK_AB R114, R109, R108 ;  /* 0x0000006c6d72723e */ /* 0x000fe400000000ff */
[----:B------:R-:W-:Y:S02]  /*1f760*/  F2FP.F16.F32.PACK_AB R115, R111, R110 ;  /* 0x0000006e6f73723e */ /* 0x000fe400000000ff */
[----:B------:R-:W-:Y:S01]  /*1f770*/  F2FP.F16.F32.PACK_AB R105, R107, R106 ;  /* 0x0000006a6b69723e */ /* 0x000fe200000000ff */
[----:B------:R-:W-:Y:S01]  /*1f780*/  STSM.16.M88.4 [R155], R136 ;  /* 0x000000889b007844 */ /* 0x000fe20000000200 */
[----:B------:R-:W-:-:S02]  /*1f790*/  F2FP.F16.F32.PACK_AB R106, R101, R100 ;  /* 0x00000064656a723e */ /* 0x000fc400000000ff */
[----:B------:R-:W-:Y:S01]  /*1f7a0*/  F2FP.F16.F32.PACK_AB R107, R103, R102 ;  /* 0x00000066676b723e */ /* 0x000fe200000000ff */
[----:B------:R-:W-:Y:S01]  /*1f7b0*/  STSM.16.M88.4 [R235], R128 ;  /* 0x00000080eb007844 */ /* 0x000fe20000000200 */
[----:B------:R-:W-:Y:S01]  /*1f7c0*/  F2FP.F16.F32.PACK_AB R99, R95, R94 ;  /* 0x0000005e5f63723e */ /* 0x000fe200000000ff */
[----:B------:R-:W-:Y:S01]  /*1f7d0*/  IMAD.WIDE.U32 R56, R59, UR6, R56 ;  /* 0x000000063b387c25 */ /* 0x000fe2000f8e0038 */
[----:B------:R-:W-:Y:S01]  /*1f7e0*/  F2FP.F16.F32.PACK_AB R91, R87, R86 ;  /* 0x00000056575b723e */ /* 0x000fe200000000ff */
[----:B------:R-:W-:Y:S01]  /*1f7f0*/  STSM.16.M88.4 [R234], R120 ;  /* 0x00000078ea007844 */ /* 0x000fe20000000200 */
[----:B------:R-:W-:Y:S01]  /*1f800*/  F2FP.F16.F32.PACK_AB R83, R79, R78 ;  /* 0x0000004e4f53723e */ /* 0x000fe200000000ff */
[----:B------:R-:W-:Y:S01]  /*1f810*/  IMAD R21, R59, UR7, R58 ;  /* 0x000000073b157c24 */ /* 0x000fe2000f8e023a */
[----:B------:R-:W-:Y:S01]  /*1f820*/  F2FP.F16.F32.PACK_AB R52, R53, R52 ;  /* 0x000000343534723e */ /* 0x000fe200000000ff */
[----:B------:R-:W-:Y:S01]  /*1f830*/  STSM.16.M88.4 [R233], R112 ;  /* 0x00000070e9007844 */ /* 0x000fe20000000200 */
[----:B------:R-:W-:Y:S01]  /*1f840*/  F2FP.F16.F32.PACK_AB R53, R55, R54 ;  /* 0x000000363735723e */ /* 0x000fe200000000ff */
[----:B------:R-:W-:Y:S01]  /*1f850*/  ULDC.64 UR6, c[0x0][0xc50] ;  /* 0x0003140000067ab9 */ /* 0x000fe20000000a00 */
[----:B------:R-:W-:Y:S01]  /*1f860*/  F2FP.F16.F32.PACK_AB R64, R65, R64 ;  /* 0x000000404140723e */ /* 0x000fe200000000ff */
[----:B------:R-:W-:Y:S01]  /*1f870*/  STSM.16.M88.4 [R232], R104 ;  /* 0x00000068e8007844 */ /* 0x000fe20000000200 */
[----:B------:R-:W-:-:S02]  /*1f880*/  F2FP.F16.F32.PACK_AB R54, R69, R68 ;  /* 0x000000444536723e */ /* 0x000fc400000000ff */
[----:B------:R-:W-:Y:S01]  /*1f890*/  F2FP.F16.F32.PACK_AB R55, R71, R70 ;  /* 0x000000464737723e */ /* 0x000fe200000000ff */
[----:B------:R-:W-:Y:S01]  /*1f8a0*/  STSM.16.M88.4 [R230], R96 ;  /* 0x00000060e6007844 */ /* 0x000fe20000000200 */
[----:B------:R-:W-:Y:S02]  /*1f8b0*/  F2FP.F16.F32.PACK_AB R65, R67, R66 ;  /* 0x000000424341723e */ /* 0x000fe400000000ff */
[----:B------:R-:W-:Y:S01]  /*1f8c0*/  F2FP.F16.F32.PACK_AB R48, R49, R48 ;  /* 0x000000303130723e */ /* 0x000fe200000000ff */
[----:B------:R-:W-:Y:S01]  /*1f8d0*/  STSM.16.M88.4 [R229], R88 ;  /* 0x00000058e5007844 */ /* 0x000fe20000000200 */
[----:B------:R-:W-:Y:S01]  /*1f8e0*/  F2FP.F16.F32.PACK_AB R66, R61, R60 ;  /* 0x0000003c3d42723e */ /* 0x000fe200000000ff */
[----:B------:R-:W-:Y:S01]  /*1f8f0*/  IMAD.IADD R21, R57, 0x1, R21 ;  /* 0x0000000139157824 */ /* 0x000fe200078e0215 */
[----:B------:R-:W-:Y:S02]  /*1f900*/  F2FP.F16.F32.PACK_AB R67, R63, R62 ;  /* 0x0000003e3f43723e */ /* 0x000fe400000000ff */
[----:B------:R-:W-:Y:S01]  /*1f910*/  F2FP.F16.F32.PACK_AB R49, R51, R50 ;  /* 0x000000323331723e */ /* 0x000fe200000000ff */
[----:B------:R-:W-:Y:S01]  /*1f920*/  STSM.16.M88.4 [R154], R80 ;  /* 0x000000509a007844 */ /* 0x000fe20000000200 */
[----:B------:R-:W-:-:S02]  /*1f930*/  F2FP.F16.F32.PACK_AB R50, R45, R44 ;  /* 0x0000002c2d32723e */ /* 0x000fc400000000ff */
[----:B------:R-:W-:Y:S02]  /*1f940*/  F2FP.F16.F32.PACK_AB R51, R47, R46 ;  /* 0x0000002e2f33723e */ /* 0x000fe400000000ff */
[----:B------:R-:W-:Y:S01]  /*1f950*/  F2FP.F16.F32.PACK_AB R36, R37, R36 ;  /* 0x000000242524723e */ /* 0x000fe200000000ff */
[----:B------:R-:W-:Y:S01]  /*1f960*/  STSM.16.M88.4 [R142], R72 ;  /* 0x000000488e007844 */ /* 0x000fe20000000200 */
[----:B------:R-:W-:Y:S02]  /*1f970*/  LEA R58, P3, R56, UR6, 0x2 ;  /* 0x00000006383a7c11 */ /* 0x000fe4000f8610ff */
[----:B------:R-:W-:Y:S02]  /*1f980*/  F2FP.F16.F32.PACK_AB R44, R5, R4 ;  /* 0x00000004052c723e */ /* 0x000fe400000000ff */
[----:B------:R-:W-:Y:S02]  /*1f990*/  F2FP.F16.F32.PACK_AB R45, R7, R6 ;  /* 0x00000006072d723e */ /* 0x000fe400000000ff */
[----:B------:R-:W-:-:S02]  /*1f9a0*/  F2FP.F16.F32.PACK_AB R46, R41, R40 ;  /* 0x00000028292e723e */ /* 0x000fc400000000ff */
[----:B------:R-:W-:Y:S02]  /*1f9b0*/  F2FP.F16.F32.PACK_AB R47, R43, R42 ;  /* 0x0000002a2b2f723e */ /* 0x000fe400000000ff */
[----:B------:R-:W-:Y:S02]  /*1f9c0*/  F2FP.F16.F32.PACK_AB R37, R39, R38 ;  /* 0x000000262725723e */ /* 0x000fe400000000ff */
[----:B------:R-:W-:Y:S01]  /*1f9d0*/  F2FP.F16.F32.PACK_AB R28, R29, R28 ;  /* 0x0000001c1d1c723e */ /* 0x000fe200000000ff */
[----:B------:R-:W-:Y:S01]  /*1f9e0*/  STSM.16.M88.4 [R140], R52 ;  /* 0x000000348c007844 */ /* 0x000fe20000000200 */
[----:B------:R-:W-:Y:S02]  /*1f9f0*/  F2FP.F16.F32.PACK_AB R38, R33, R32 ;  /* 0x000000202126723e */ /* 0x000fe400000000ff */
[----:B------:R-:W-:Y:S02]  /*1fa00*/  F2FP.F16.F32.PACK_AB R39, R35, R34 ;  /* 0x000000222327723e */ /* 0x000fe400000000ff */
[----:B------:R-:W-:-:S02]  /*1fa10*/  F2FP.F16.F32.PACK_AB R29, R31, R30 ;  /* 0x0000001e1f1d723e */ /* 0x000fc400000000ff */
[----:B------:R-:W-:Y:S01]  /*1fa20*/  F2FP.F16.F32.PACK_AB R12, R13, R12 ;  /* 0x0000000c0d0c723e */ /* 0x000fe200000000ff */
[----:B------:R-:W-:Y:S01]  /*1fa30*/  STSM.16.M88.4 [R152], R64 ;  /* 0x0000004098007844 */ /* 0x000fe20000000200 */
[----:B------:R-:W-:Y:S02]  /*1fa40*/  MOV R148, R148 ;  /* 0x0000009400947202 */ /* 0x000fe40000000f00 */
[----:B------:R-:W-:Y:S02]  /*1fa50*/  F2FP.F16.F32.PACK_AB R30, R25, R24 ;  /* 0x00000018191e723e */ /* 0x000fe400000000ff */
[----:B------:R-:W-:Y:S02]  /*1fa60*/  F2FP.F16.F32.PACK_AB R31, R27, R26 ;  /* 0x0000001a1b1f723e */ /* 0x000fe400000000ff */
[----:B------:R-:W-:Y:S01]  /*1fa70*/  F2FP.F16.F32.PACK_AB R13, R15, R14 ;  /* 0x0000000e0f0d723e */ /* 0x000fe200000000ff */
[----:B------:R-:W-:Y:S01]  /*1fa80*/  STSM.16.M88.4 [R20], R48 ;  /* 0x0000003014007844 */ /* 0x000fe20000000200 */
[----:B------:R-:W-:-:S02]  /*1fa90*/  F2FP.F16.F32.PACK_AB R14, R9, R8 ;  /* 0x00000008090e723e */ /* 0x000fc400000000ff */
[----:B------:R-:W-:Y:S01]  /*1faa0*/  F2FP.F16.F32.PACK_AB R15, R11, R10 ;  /* 0x0000000a0b0f723e */ /* 0x000fe200000000ff */
[----:B------:R-:W-:Y:S01]  /*1fab0*/  STSM.16.M88.4 [R144], R44 ;  /* 0x0000002c90007844 */ /* 0x000fe20000000200 */
[----:B------:R-:W-:-:S03]  /*1fac0*/  LEA.HI.X R21, R56, UR7, R21, 0x2, P3 ;  /* 0x0000000738157c11 */ /* 0x000fc600098f1415 */
[----:B------:R-:W-:Y:S04]  /*1fad0*/  STSM.16.M88.4 [R146], R36 ;  /* 0x0000002492007844 */ /* 0x000fe80000000200 */
[----:B------:R-:W-:Y:S04]  /*1fae0*/  STSM.16.M88.4 [R148], R28 ;  /* 0x0000001c94007844 */ /* 0x000fe80000000200 */
[----:B------:R-:W-:Y:S04]  /*1faf0*/  STSM.16.M88.4 [R228], R12 ;  /* 0x0000000ce4007844 */ /* 0x000fe80000000200 */
[----:B------:R-:W-:Y:S04]  /*1fb00*/  SHFL.IDX PT, R56, R58, RZ, 0x1c1f ;  /* 0x001c1fff3a387589 */ /* 0x000fe800000e0000 */
[----:B------:R-:W0:Y:S01]  /*1fb10*/  SHFL.IDX PT, R57, R21, RZ, 0x1c1f ;  /* 0x001c1fff15397589 */ /* 0x000e2200000e0000 */
[----:B------:R-:W-:Y:S01]  /*1fb20*/  BAR.SYNC.DEFER_BLOCKING 0x1, 0x100 ;  /* 0x0044000000007b1d */ /* 0x000fe20000010000 */
[----:B------:R-:W-:-:S05]  /*1fb30*/  ISETP.GE.OR P0, PT, R19, R0, P0 ;  /* 0x000000001300720c */ /* 0x000fca0000706670 */
[----:B0-----:R0:W-:Y:S08]  /*1fb40*/  @!P2 ST.E desc[UR48][R56.64], R3 ;  /* 0x000000033800a985 */ /* 0x0011f0000c101930 */
[----:B------:R-:W2:Y:S01]  /*1fb50*/  @!P0 LDL R19, [R1+0x444] ;  /* 0x0004440001138983 */ /* 0x000ea20000100800 */
[----:B------:R-:W-:Y:S02]  /*1fb60*/  IMAD R4, R210, 0x40, R194 ;  /* 0x00000040d2047824 */ /* 0x000fe400078e02c2 */
[----:B------:R-:W-:-:S04]  /*1fb70*/  IMAD.MOV.U32 R5, RZ, RZ, 0x2 ;  /* 0x00000002ff057424 */ /* 0x000fc800078e00ff */
[----:B------:R-:W-:-:S03]  /*1fb80*/  IMAD.WIDE R4, R4, R5, UR36 ;  /* 0x0000002404047e25 */ /* 0x000fc6000f8e0205 */
[----:B------:R-:W-:-:S04]  /*1fb90*/  IADD3 R33, P6, R4, 0x5000, RZ ;  /* 0x0000500004217810 */ /* 0x000fc80007fde0ff */
[----:B------:R-:W-:-:S04]  /*1fba0*/  LOP3.LUT R32, R33, 0x380, RZ, 0xc0, !PT ;  /* 0x0000038021207812 */ /* 0x000fc800078ec0ff */
[----:B------:R-:W-:-:S04]  /*1fbb0*/  SHF.R.U64 R32, R32, 0x3, RZ ;  /* 0x0000000320207819 */ /* 0x000fc800000012ff */
[----:B------:R-:W-:Y:S01]  /*1fbc0*/  LOP3.LUT R32, R32, R33, RZ, 0x3c, !PT ;  /* 0x0000002120207212 */ /* 0x000fe200078e3cff */
[----:B------:R-:W-:Y:S01]  /*1fbd0*/  IMAD.X R33, RZ, RZ, R5, P6 ;  /* 0x000000ffff217224 */ /* 0x000fe200030e0605 */
[C---:B------:R-:W-:Y:S02]  /*1fbe0*/  IADD3 R53, P6, R4.reuse, 0xa000, RZ ;  /* 0x0000a00004357810 */ /* 0x040fe40007fde0ff */
[----:B------:R-:W-:Y:S02]  /*1fbf0*/  IADD3 R7, P3, R4, 0x2000, RZ ;  /* 0x0000200004077810 */ /* 0x000fe40007f7e0ff */
[----:B------:R-:W-:Y:S02]  /*1fc00*/  LOP3.LUT R52, R53, 0x380, RZ, 0xc0, !PT ;  /* 0x0000038035347812 */ /* 0x000fe400078ec0ff */
[----:B------:R-:W-:Y:S01]  /*1fc10*/  LOP3.LUT R6, R7, 0x380, RZ, 0xc0, !PT ;  /* 0x0000038007067812 */ /* 0x000fe200078ec0ff */
[----:B------:R-:W-:Y:S01]  /*1fc20*/  SHFL.IDX PT, R20, R58, 0x1, 0x1c1f ;  /* 0x003c1f003a147f89 */ /* 0x000fe200000e0000 */
[----:B------:R-:W-:-:S02]  /*1fc30*/  SHF.R.U64 R52, R52, 0x3, RZ ;  /* 0x0000000334347819 */ /* 0x000fc400000012ff */
[----:B------:R-:W-:Y:S01]  /*1fc40*/  SHF.R.U64 R6, R6, 0x3, RZ ;  /* 0x0000000306067819 */ /* 0x000fe200000012ff */
[----:B------:R-:W2:Y:S01]  /*1fc50*/  SHFL.IDX PT, R21, R21, 0x1, 0x1c1f ;  /* 0x003c1f0015157f89 */ /* 0x000ea200000e0000 */
[----:B------:R-:W-:Y:S01]  /*1fc60*/  LOP3.LUT R52, R52, R53, RZ, 0x3c, !PT ;  /* 0x0000003534347212 */ /* 0x000fe200078e3cff */
[----:B------:R-:W-:Y:S01]  /*1fc70*/  IMAD.X R53, RZ, RZ, R5, P6 ;  /* 0x000000ffff357224 */ /* 0x000fe200030e0605 */
[----:B------:R-:W-:Y:S02]  /*1fc80*/  LOP3.LUT R12, R6, R7, RZ, 0x3c, !PT ;  /* 0x00000007060c7212 */ /* 0x000fe400078e3cff */
[----:B------:R-:W-:-:S04]  /*1fc90*/  IADD3 R6, P6, R4, 0xf000, RZ ;  /* 0x0000f00004067810 */ /* 0x000fc80007fde0ff */
[----:B0-----:R-:W-:Y:S02]  /*1fca0*/  LOP3.LUT R3, R6, 0x380, RZ, 0xc0, !PT ;  /* 0x0000038006037812 */ /* 0x001fe400078ec0ff */
[C---:B------:R-:W-:Y:S02]  /*1fcb0*/  IADD3 R9, P2, R4.reuse, 0x1000, RZ ;  /* 0x0000100004097810 */ /* 0x040fe40007f5e0ff */
[----:B------:R-:W-:Y:S02]  /*1fcc0*/  SHF.R.U64 R3, R3, 0x3, RZ ;  /* 0x0000000303037819 */ /* 0x000fe400000012ff */
[C---:B------:R-:W-:Y:S02]  /*1fcd0*/  IADD3 R25, P4, R4.reuse, 0x3000, RZ ;  /* 0x0000300004197810 */ /* 0x040fe40007f9e0ff */
[----:B------:R-:W-:Y:S02]  /*1fce0*/  IADD3 R29, P5, R4, 0x4000, RZ ;  /* 0x00004000041d7810 */ /* 0x000fe40007fbe0ff */
[----:B------:R-:W-:-:S02]  /*1fcf0*/  LOP3.LUT R8, R9, 0x380, RZ, 0xc0, !PT ;  /* 0x0000038009087812 */ /* 0x000fc400078ec0ff */
[----:B------:R-:W-:Y:S02]  /*1fd00*/  LOP3.LUT R24, R25, 0x380, RZ, 0xc0, !PT ;  /* 0x0000038019187812 */ /* 0x000fe400078ec0ff */
[----:B------:R-:W-:Y:S02]  /*1fd10*/  LOP3.LUT R28, R29, 0x380, RZ, 0xc0, !PT ;  /* 0x000003801d1c7812 */ /* 0x000fe400078ec0ff */
[----:B------:R-:W-:Y:S02]  /*1fd20*/  LOP3.LUT R72, R3, R6, RZ, 0x3c, !PT ;  /* 0x0000000603487212 */ /* 0x000fe400078e3cff */
[----:B------:R-:W0:Y:S01]  /*1fd30*/  @P1 LDC R3, c[0x0][0xcec] ;  /* 0x00033b00ff031b82 */ /* 0x000e220000000800 */
[----:B------:R-:W-:Y:S02]  /*1fd40*/  SHF.R.U64 R8, R8, 0x3, RZ ;  /* 0x0000000308087819 */ /* 0x000fe400000012ff */
[----:B------:R-:W-:Y:S02]  /*1fd50*/  SHF.R.U64 R24, R24, 0x3, RZ ;  /* 0x0000000318187819 */ /* 0x000fe400000012ff */
[----:B------:R-:W-:Y:S01]  /*1fd60*/  SHF.R.U64 R28, R28, 0x3, RZ ;  /* 0x000000031c1c7819 */ /* 0x000fe200000012ff */
[--C-:B------:R-:W-:Y:S01]  /*1fd70*/  IMAD.X R13, RZ, RZ, R5.reuse, P3 ;  /* 0x000000ffff0d7224 */ /* 0x100fe200018e0605 */
[----:B------:R-:W-:Y:S01]  /*1fd80*/  LOP3.LUT R8, R8, R9, RZ, 0x3c, !PT ;  /* 0x0000000908087212 */ /* 0x000fe200078e3cff */
[--C-:B------:R-:W-:Y:S01]  /*1fd90*/  IMAD.X R9, RZ, RZ, R5.reuse, P2 ;  /* 0x000000ffff097224 */ /* 0x100fe200010e0605 */
[----:B------:R-:W-:Y:S01]  /*1fda0*/  LOP3.LUT R24, R24, R25, RZ, 0x3c, !PT ;  /* 0x0000001918187212 */ /* 0x000fe200078e3cff */
[--C-:B------:R-:W-:Y:S01]  /*1fdb0*/  IMAD.X R25, RZ, RZ, R5.reuse, P4 ;  /* 0x000000ffff197224 */ /* 0x100fe200020e0605 */
[----:B------:R-:W-:Y:S01]  /*1fdc0*/  LOP3.LUT R28, R28, R29, RZ, 0x3c, !PT ;  /* 0x0000001d1c1c7212 */ /* 0x000fe200078e3cff */
[----:B------:R-:W-:Y:S01]  /*1fdd0*/  IMAD.X R29, RZ, RZ, R5, P5 ;  /* 0x000000ffff1d7224 */ /* 0x000fe200028e0605 */
[----:B------:R-:W-:-:S02]  /*1fde0*/  IADD3 R37, P2, R4, 0x6000, RZ ;  /* 0x0000600004257810 */ /* 0x000fc40007f5e0ff */
[C---:B------:R-:W-:Y:S02]  /*1fdf0*/  IADD3 R41, P3, R4.reuse, 0x7000, RZ ;  /* 0x0000700004297810 */ /* 0x040fe40007f7e0ff */
[C---:B------:R-:W-:Y:S02]  /*1fe00*/  IADD3 R45, P4, R4.reuse, 0x8000, RZ ;  /* 0x00008000042d7810 */ /* 0x040fe40007f9e0ff */
[----:B------:R-:W-:Y:S02]  /*1fe10*/  IADD3 R49, P5, R4, 0x9000, RZ ;  /* 0x0000900004317810 */ /* 0x000fe40007fbe0ff */
[----:B------:R-:W-:Y:S02]  /*1fe20*/  LOP3.LUT R36, R37, 0x380, RZ, 0xc0, !PT ;  /* 0x0000038025247812 */ /* 0x000fe400078ec0ff */
[----:B------:R-:W-:Y:S02]  /*1fe30*/  LOP3.LUT R40, R41, 0x380, RZ, 0xc0, !PT ;  /* 0x0000038029287812 */ /* 0x000fe400078ec0ff */
[----:B------:R-:W-:-:S02]  /*1fe40*/  LOP3.LUT R44, R45, 0x380, RZ, 0xc0, !PT ;  /* 0x000003802d2c7812 */ /* 0x000fc400078ec0ff */
[----:B------:R-:W-:Y:S01]  /*1fe50*/  LOP3.LUT R48, R49, 0x380, RZ, 0xc0, !PT ;  /* 0x0000038031307812 */ /* 0x000fe200078ec0ff */
[----:B------:R-:W-:Y:S01]  /*1fe60*/  UIMAD UR5, UR12, UR8, URZ ;  /* 0x000000080c0572a4 */ /* 0x000fe2000f8e023f */
[----:B------:R-:W-:Y:S02]  /*1fe70*/  SHF.R.U64 R36, R36, 0x3, RZ ;  /* 0x0000000324247819 */ /* 0x000fe400000012ff */
[----:B------:R-:W-:Y:S02]  /*1fe80*/  SHF.R.U64 R40, R40, 0x3, RZ ;  /* 0x0000000328287819 */ /* 0x000fe400000012ff */
[----:B------:R-:W-:Y:S02]  /*1fe90*/  SHF.R.U64 R44, R44, 0x3, RZ ;  /* 0x000000032c2c7819 */ /* 0x000fe400000012ff */
[----:B------:R-:W-:Y:S01]  /*1fea0*/  SHF.R.U64 R48, R48, 0x3, RZ ;  /* 0x0000000330307819 */ /* 0x000fe200000012ff */
[----:B------:R-:W-:Y:S01]  /*1feb0*/  VIADD R78, R211, UR39 ;  /* 0x00000027d34e7c36 */ /* 0x000fe20008000000 */
[----:B------:R-:W-:Y:S01]  /*1fec0*/  LOP3.LUT R36, R36, R37, RZ, 0x3c, !PT ;  /* 0x0000002524247212 */ /* 0x000fe200078e3cff */
[----:B------:R-:W-:Y:S01]  /*1fed0*/  UIMAD.WIDE.U32 UR6, UR42, UR8, URZ ;  /* 0x000000082a0672a5 */ /* 0x000fe2000f8e003f */
[----:B------:R-:W-:Y:S01]  /*1fee0*/  LOP3.LUT R40, R40, R41, RZ, 0x3c, !PT ;  /* 0x0000002928287212 */ /* 0x000fe200078e3cff */
[----:B------:R-:W-:Y:S01]  /*1fef0*/  UIMAD UR5, UR42, UR9, UR5 ;  /* 0x000000092a0572a4 */ /* 0x000fe2000f8e0205 */
[----:B------:R-:W-:Y:S01]  /*1ff00*/  LOP3.LUT R44, R44, R45, RZ, 0x3c, !PT ;  /* 0x0000002d2c2c7212 */ /* 0x000fe200078e3cff */
[--C-:B------:R-:W-:Y:S01]  /*1ff10*/  IMAD.X R37, RZ, RZ, R5.reuse, P2 ;  /* 0x000000ffff257224 */ /* 0x100fe200010e0605 */
[----:B------:R-:W-:Y:S01]  /*1ff20*/  LOP3.LUT R48, R48, R49, RZ, 0x3c, !PT ;  /* 0x0000003130307212 */ /* 0x000fe200078e3cff */
[--C-:B------:R-:W-:Y:S01]  /*1ff30*/  IMAD.X R41, RZ, RZ, R5.reuse, P3 ;  /* 0x000000ffff297224 */ /* 0x100fe200018e0605 */
[C---:B------:R-:W-:Y:S01]  /*1ff40*/  IADD3 R57, P2, R4.reuse, 0xb000, RZ ;  /* 0x0000b00004397810 */ /* 0x040fe20007f5e0ff */
[--C-:B------:R-:W-:Y:S01]  /*1ff50*/  IMAD.X R45, RZ, RZ, R5.reuse, P4 ;  /* 0x000000ffff2d7224 */ /* 0x100fe200020e0605 */
[C---:B------:R-:W-:Y:S01]  /*1ff60*/  IADD3 R61, P3, R4.reuse, 0xc000, RZ ;  /* 0x0000c000043d7810 */ /* 0x040fe20007f7e0ff */
[----:B------:R-:W-:Y:S01]  /*1ff70*/  IMAD.X R49, RZ, RZ, R5, P5 ;  /* 0x000000ffff317224 */ /* 0x000fe200028e0605 */
[----:B------:R-:W-:Y:S01]  /*1ff80*/  IADD3 R65, P4, R4, 0xd000, RZ ;  /* 0x0000d00004417810 */ /* 0x000fe20007f9e0ff */
[----:B0-----:R-:W-:Y:S01]  /*1ff90*/  @P1 IMAD.HI.U32 R3, R78, R3, RZ ;  /* 0x000000034e031227 */ /* 0x001fe200078e00ff */
[----:B------:R-:W-:Y:S01]  /*1ffa0*/  IADD3 R69, P5, R4, 0xe000, RZ ;  /* 0x0000e00004457810 */ /* 0x000fe20007fbe0ff */
[----:B------:R-:W-:-:S02]  /*1ffb0*/  UIMAD UR8, UR13, UR10, URZ ;  /* 0x0000000a0d0872a4 */ /* 0x000fc4000f8e023f */
[----:B------:R-:W-:Y:S01]  /*1ffc0*/  UIADD3 UR7, UR7, UR5, URZ ;  /* 0x0000000507077290 */ /* 0x000fe2000fffe03f */
[----:B------:R-:W-:Y:S02]  /*1ffd0*/  LOP3.LUT R56, R57, 0x380, RZ, 0xc0, !PT ;  /* 0x0000038039387812 */ /* 0x000fe400078ec0ff */
[----:B------:R-:W-:Y:S02]  /*1ffe0*/  LOP3.LUT R60, R61, 0x380, RZ, 0xc0, !PT ;  /* 0x000003803d3c7812 */ /* 0x000fe400078ec0ff */
[----:B------:R-:W-:Y:S02]  /*1fff0*/  LOP3.LUT R64, R65, 0x380, RZ, 0xc0, !PT ;  /* 0x0000038041407812 */ /* 0x000fe400078ec0ff */
[----:B------:R-:W-:Y:S01]  /*20000*/  LOP3.LUT R68, R69, 0x380, RZ, 0xc0, !PT ;  /* 0x0000038045447812 */ /* 0x000fe200078ec0ff */
[----:B------:R-:W-:Y:S01]  /*20010*/  UIMAD UR5, UR38, UR11, UR8 ;  /* 0x0000000b260572a4 */ /* 0x000fe2000f8e0208 */
[----:B------:R-:W-:Y:S01]  /*20020*/  LOP3.LUT R7, R4, 0x380, RZ, 0xc0, !PT ;  /* 0x0000038004077812 */ /* 0x000fe200078ec0ff */
[----:B------:R-:W-:Y:S01]  /*20030*/  UIMAD.WIDE.U32 UR6, UR38, UR10, UR6 ;  /* 0x0000000a260672a5 */ /* 0x000fe2000f8e0006 */
[----:B------:R-:W-:Y:S01]  /*20040*/  SHF.R.U64 R56, R56, 0x3, RZ ;  /* 0x0000000338387819 */ /* 0x000fe200000012ff */
[----:B------:R-:W-:Y:S01]  /*20050*/  IMAD.X R73, RZ, RZ, R5, P6 ;  /* 0x000000ffff497224 */ /* 0x000fe200030e0605 */
[----:B------:R-:W-:-:S02]  /*20060*/  SHF.R.U64 R60, R60, 0x3, RZ ;  /* 0x000000033c3c7819 */ /* 0x000fc400000012ff */
[----:B------:R-:W-:Y:S02]  /*20070*/  SHF.R.U64 R64, R64, 0x3, RZ ;  /* 0x0000000340407819 */ /* 0x000fe400000012ff */
[----:B------:R-:W-:Y:S01]  /*20080*/  SHF.R.U64 R68, R68, 0x3, RZ ;  /* 0x0000000344447819 */ /* 0x000fe200000012ff */
[----:B------:R-:W-:Y:S01]  /*20090*/  UIADD3 UR5, UR7, UR5, URZ ;  /* 0x0000000507057290 */ /* 0x000fe2000fffe03f */
[----:B------:R-:W-:Y:S01]  /*200a0*/  SHF.R.U64 R7, R7, 0x3, RZ ;  /* 0x0000000307077819 */ /* 0x000fe200000012ff */
[----:B------:R-:W-:Y:S01]  /*200b0*/  ULDC.64 UR8, c[0x0][0xbe0] ;  /* 0x0002f80000087ab9 */ /* 0x000fe20000000a00 */
        /* <DEDUP_REMOVED lines=8> */
[----:B------:R-:W-:Y:S01]  /*20140*/  LOP3.LUT R4, R7, R4, RZ, 0x3c, !PT ;  /* 0x0000000407047212 */ /* 0x000fe200078e3cff */
[----:B------:R-:W-:-:S05]  /*20150*/  VIADD R81, R210, UR39 ;  /* 0x00000027d2517c36 */ /* 0x000fca0008000000 */
[----:B------:R-:W-:Y:S01]  /*20160*/  ISETP.GE.AND P2, PT, R81, R0, PT ;  /* 0x000000005100720c */ /* 0x000fe20003f46270 */
[----:B------:R-:W-:Y:S01]  /*20170*/  BSSY B1, `(.L_x_2116) ;  /* 0x000004a000017945 */ /* 0x000fe20003800000 */
[----:B--2---:R0:W-:Y:S04]  /*20180*/  @!P0 ST.E desc[UR48][R20.64], R19 ;  /* 0x0000001314008985 */ /* 0x0041e8000c101930 */
[----:B------:R-:W5:Y:S04]  /*20190*/  LD.E.128 R4, desc[UR48][R4.64] ;  /* 0x0000003004047980 */ /* 0x000f68000c101d00 */
[----:B------:R-:W5:Y:S01]  /*201a0*/  LD.E.128 R8, desc[UR48][R8.64] ;  /* 0x0000003008087980 */ /* 0x000f62000c101d00 */
[----:B0-----:R-:W0:Y:S01]  /*201b0*/  @P1 LDC R20, c[0x0][0xcf0] ;  /* 0x00033c00ff141b82 */ /* 0x001e220000000800 */
[----:B------:R-:W-:-:S02]  /*201c0*/  IMAD.MOV.U32 R19, RZ, RZ, R78 ;  /* 0x000000ffff137224 */ /* 0x000fc400078e004e */
[----:B------:R-:W5:Y:S01]  /*201d0*/  LD.E.128 R12, desc[UR48][R12.64] ;  /* 0x000000300c0c7980 */ /* 0x000f62000c101d00 */
[----:B------:R-:W-:-:S03]  /*201e0*/  IMAD.U32 R21, RZ, RZ, UR7 ;  /* 0x00000007ff157e24 */ /* 0x000fc6000f8e00ff */
[----:B------:R-:W5:Y:S04]  /*201f0*/  LD.E.128 R24, desc[UR48][R24.64] ;  /* 0x0000003018187980 */ /* 0x000f68000c101d00 */
[----:B------:R-:W5:Y:S04]  /*20200*/  LD.E.128 R28, desc[UR48][R28.64] ;  /* 0x000000301c1c7980 */ /* 0x000f68000c101d00 */
[----:B------:R-:W5:Y:S04]  /*20210*/  LD.E.128 R32, desc[UR48][R32.64] ;  /* 0x0000003020207980 */ /* 0x000f68000c101d00 */
[----:B------:R-:W5:Y:S04]  /*20220*/  LD.E.128 R36, desc[UR48][R36.64] ;  /* 0x0000003024247980 */ /* 0x000f68000c101d00 */
[----:B------:R-:W5:Y:S01]  /*20230*/  LD.E.128 R40, desc[UR48][R40.64] ;  /* 0x0000003028287980 */ /* 0x000f62000c101d00 */
[----:B0-----:R-:W-:Y:S01]  /*20240*/  @P1 SHF.R.U32.HI R19, RZ, R20, R3 ;  /* 0x00000014ff131219 */ /* 0x001fe20000011603 */
[----:B------:R-:W-:-:S02]  /*20250*/  IMAD.U32 R20, RZ, RZ, UR6 ;  /* 0x00000006ff147e24 */ /* 0x000fc4000f8e00ff */
[----:B------:R-:W5:Y:S01]  /*20260*/  LD.E.128 R44, desc[UR48][R44.64] ;  /* 0x000000302c2c7980 */ /* 0x000f62000c101d00 */
[----:B------:R-:W-:Y:S01]  /*20270*/  IMAD.U32 R3, RZ, RZ, UR5 ;  /* 0x00000005ff037e24 */ /* 0x000fe2000f8e00ff */
[--C-:B------:R-:W-:Y:S01]  /*20280*/  SHF.R.S32.HI R76, RZ, 0x1f, R19.reuse ;  /* 0x0000001fff4c7819 */ /* 0x100fe20000011413 */
[----:B------:R-:W-:Y:S01]  /*20290*/  IMAD.MOV R77, RZ, RZ, -R19 ;  /* 0x000000ffff4d7224 */ /* 0x000fe200078e0a13 */
[----:B------:R-:W5:Y:S01]  /*202a0*/  LD.E.128 R48, desc[UR48][R48.64] ;  /* 0x0000003030307980 */ /* 0x000f62000c101d00 */
[----:B------:R-:W-:Y:S02]  /*202b0*/  ULDC.64 UR6, c[0x0][0xbd8] ;  /* 0x0002f60000067ab9 */ /* 0x000fe40000000a00 */
[----:B------:R-:W-:Y:S01]  /*202c0*/  IMAD R21, R2, R77, R78 ;  /* 0x0000004d02157224 */ /* 0x000fe200078e024e */
[----:B------:R-:W5:Y:S01]  /*202d0*/  LD.E.128 R52, desc[UR48][R52.64] ;  /* 0x0000003034347980 */ /* 0x000f62000c101d00 */
[----:B------:R-:W-:Y:S02]  /*202e0*/  IMAD R76, R76, UR8, RZ ;  /* 0x000000084c4c7c24 */ /* 0x000fe4000f8e02ff */
[----:B------:R-:W-:Y:S01]  /*202f0*/  IMAD.MOV.U32 R2, RZ, RZ, R20 ;  /* 0x000000ffff027224 */ /* 0x000fe200078e0014 */
[----:B------:R-:W5:Y:S01]  /*20300*/  LD.E.128 R56, desc[UR48][R56.64] ;  /* 0x0000003038387980 */ /* 0x000f62000c101d00 */
[----:B------:R-:W-:-:S02]  /*20310*/  IMAD R77, R19, UR9, R76 ;  /* 0x00000009134d7c24 */ /* 0x000fc4000f8e024c */
[----:B------:R-:W-:Y:S01]  /*20320*/  IMAD.WIDE.U32 R2, R19, UR8, R2 ;  /* 0x0000000813027c25 */ /* 0x000fe2000f8e0002 */
[----:B------:R-:W5:Y:S01]  /*20330*/  LD.E.128 R60, desc[UR48][R60.64] ;  /* 0x000000303c3c7980 */ /* 0x000f62000c101d00 */
[----:B------:R-:W-:-:S03]  /*20340*/  SHF.R.S32.HI R19, RZ, 0x1f, R21 ;  /* 0x0000001fff137819 */ /* 0x000fc60000011415 */
        /* <DEDUP_REMOVED lines=11> */
[----:B------:R-:W-:Y:S01]  /*20400*/  VIADD R19, R81, 0x20 ;  /* 0x0000002051137836 */ /* 0x000fe20000000000 */
[----:B------:R-:W-:Y:S01]  /*20410*/  UIADD3 UR5, UR44, 0x32420, URZ ;  /* 0x000324202c057890 */ /* 0x000fe2000fffe03f */
[C---:B------:R-:W-:Y:S02]  /*20420*/  IMAD R77, R21.reuse, UR7, R20 ;  /* 0x00000007154d7c24 */ /* 0x040fe4000f8e0214 */
[----:B------:R-:W-:Y:S01]  /*20430*/  IMAD.WIDE.U32 R2, R21, UR6, R2 ;  /* 0x0000000615027c25 */ /* 0x000fe2000f8e0002 */
[----:B------:R-:W-:Y:S01]  /*20440*/  ISETP.GE.AND P1, PT, R19, R0, PT ;  /* 0x000000001300720c */ /* 0x000fe20003f26270 */
[----:B------:R-:W-:Y:S02]  /*20450*/  ULDC.64 UR6, c[0x0][0xb80] ;  /* 0x0002e00000067ab9 */ /* 0x000fe40000000a00 */
[----:B------:R-:W-:Y:S01]  /*20460*/  VIADD R19, R81, 0x40 ;  /* 0x0000004051137836 */ /* 0x000fe20000000000 */
[----:B------:R-:W-:Y:S01]  /*20470*/  LEA R80, P3, R2, UR6, 0x1 ;  /* 0x0000000602507c11 */ /* 0x000fe2000f8608ff */
[----:B------:R-:W-:Y:S01]  /*20480*/  IMAD.IADD R3, R3, 0x1, R77 ;  /* 0x0000000103037824 */ /* 0x000fe200078e024d */
[----:B------:R-:W-:-:S02]  /*20490*/  UPRMT UR5, URZ, 0x654, UR5 ;  /* 0x000006543f057896 */ /* 0x000fc40008000005 */
[----:B------:R-:W-:Y:S02]  /*204a0*/  ISETP.GE.AND P0, PT, R19, R0, PT ;  /* 0x000000001300720c */ /* 0x000fe40003f06270 */
[----:B------:R-:W-:Y:S01]  /*204b0*/  LEA.HI.X R19, R2, UR7, R3, 0x1, P3 ;  /* 0x0000000702137c11 */ /* 0x000fe200098f0c03 */
[----:B0-----:R0:W1:Y:S04]  /*204c0*/  SHFL.IDX PT, R78, R80, RZ, 0x181f ;  /* 0x00181fff504e7589 */ /* 0x00106800000e0000 */
[----:B------:R0:W2:Y:S01]  /*204d0*/  SHFL.IDX PT, R79, R19, RZ, 0x181f ;  /* 0x00181fff134f7589 */ /* 0x0000a200000e0000 */
[----:B------:R-:W-:Y:S01]  /*204e0*/  SYNCS.ARRIVE.TRANS64.RED.A1T0 RZ, [UR5], RZ ;  /* 0x000000ffffff79a7 */ /* 0x000fe20008100405 */
        /* <DEDUP_REMOVED lines=18> */
.L_x_2117:
[----:B------:R-:W-:Y:S05]  /*20610*/  BSYNC B1 ;  /* 0x0000000000017941 */ /* 0x000fea0003800000 */
.L_x_2116:
[----:B---3--:R3:W4:Y:S01]  /*20620*/  SHFL.IDX PT, R21, R19, 0x1, 0x181f ;  /* 0x00381f0013157f89 */ /* 0x00872200000e0000 */
        /* <DEDUP_REMOVED lines=9> */
[-C--:B-----5:R-:W-:Y:S02]  /*206c0*/  @!P3 LEA R4, P5, R196, R20.reuse, 0x1 ;  /* 0x00000014c404b211 */ /* 0x0a0fe400078a08ff */
[-C--:B----4-:R-:W-:Y:S02]  /*206d0*/  @!P4 LEA.HI.X R3, R194, R21.reuse, R203, 0x1, P6 ;  /* 0x00000015c203c211 */ /* 0x090fe400030f0ccb */
[-C--:B------:R-:W-:Y:S02]  /*206e0*/  @!P2 LEA R6, P6, R195, R20.reuse, 0x1 ;  /* 0x00000014c306a211 */ /* 0x080fe400078c08ff */
        /* <DEDUP_REMOVED lines=8> */
.L_x_2119:
[----:B------:R-:W-:Y:S05]  /*20770*/  BSYNC B1 ;  /* 0x0000000000017941 */ /* 0x000fea0003800000 */
.L_x_2118:
[----:B0----5:R0:W0:Y:S01]  /*20780*/  SHFL.IDX PT, R9, R19, 0x2, 0x181f ;  /* 0x00581f0013097f89 */ /* 0x02102200000e0000 */
        /* <DEDUP_REMOVED lines=9> */
[-C--:B------:R-:W-:Y:S02]  /*20820*/  @!P2 LEA R4, P5, R196, R8.reuse, 0x1 ;  /* 0x00000008c404a211 */ /* 0x080fe400078a08ff */
[-C--:B------:R-:W-:Y:S02]  /*20830*/  @!P1 LEA R6, P4, R195, R8.reuse, 0x1 ;  /* 0x00000008c3069211 */ /* 0x080fe400078808ff */
[-C--:B------:R-:W-:Y:S02]  /*20840*/  @!P3 LEA.HI.X R3, R194, R9.reuse, R203, 0x1, P6 ;  /* 0x00000009c203b211 */ /* 0x080fe400030f0ccb */
        /* <DEDUP_REMOVED lines=8> */
.L_x_2121:
[----:B------:R-:W-:Y:S05]  /*208d0*/  BSYNC B1 ;  /* 0x0000000000017941 */ /* 0x000fea0003800000 */
.L_x_2120:
[----:B0-----:R-:W-:Y:S01]  /*208e0*/  VIADD R3, R81, 0x60 ;  /* 0x0000006051037836 */ /* 0x001fe20000000000 */
[----:B---3--:R-:W0:Y:S04]  /*208f0*/  SHFL.IDX PT, R19, R19, 0x3, 0x181f ;  /* 0x00781f0013137f89 */ /* 0x008e2800000e0000 */
[----:B------:R-:W-:Y:S01]  /*20900*/  ISETP.GE.AND P0, PT, R3, R0, PT ;  /* 0x000000000300720c */ /* 0x000fe20003f06270 */
[----:B------:R-:W3:-:S12]  /*20910*/  SHFL.IDX PT, R80, R80, 0x3, 0x181f ;  /* 0x00781f0050507f89 */ /* 0x000ed800000e0000 */
[----:B------:R-:W-:Y:S05]  /*20920*/  @P0 BRA `(.L_x_2122) ;  /* 0x0000000c001c0947 */ /* 0x000fea0003800000 */
[----:B------:R-:W-:Y:S02]  /*20930*/  ULDC UR5, c[0x0][0xbc8] ;  /* 0x0002f20000057ab9 */ /* 0x000fe40000000800 */
[----:B------:R-:W-:Y:S02]  /*20940*/  ISETP.GE.AND P3, PT, R194, UR5, PT ;  /* 0x00000005c2007c0c */ /* 0x000fe4000bf66270 */
[----:B------:R-:W-:Y:S02]  /*20950*/  ISETP.GE.AND P4, PT, R196, UR5, PT ;  /* 0x00000005c4007c0c */ /* 0x000fe4000bf86270 */
[----:B------:R-:W-:-:S09]  /*20960*/  ISETP.GE.AND P5, PT, R195, UR5, PT ;  /* 0x00000005c3007c0c */ /* 0x000fd2000bfa6270 */
[-C--:B---3--:R-:W-:Y:S02]  /*20970*/  @!P3 LEA R2, P0, R194, R80.reuse, 0x1 ;  /* 0x00000050c202b211 */ /* 0x088fe400078008ff */
[-C--:B------:R-:W-:Y:S02]  /*20980*/  @!P4 LEA R4, P1, R196, R80.reuse, 0x1 ;  /* 0x00000050c404c211 */ /* 0x080fe400078208ff */
[C---:B------:R-:W-:Y:S02]  /*20990*/  @!P5 LEA R6, P2, R195.reuse, R80, 0x1 ;  /* 0x00000050c306d211 */ /* 0x040fe400078408ff */
[-C--:B0-----:R-:W-:Y:S02]  /*209a0*/  @!P3 LEA.HI.X R3, R194, R19.reuse, R203, 0x1, P0 ;  /* 0x00000013c203b211 */ /* 0x081fe400000f0ccb */
        /* <DEDUP_REMOVED lines=11> */
.L_x_2115:
[----:B0-----:R-:W0:Y:S01]  /*20a60*/  LDC R6, c[0x0][0xce8] ;  /* 0x00033a00ff067b82 */ /* 0x001e220000000800 */
[----:B------:R-:W-:Y:S01]  /*20a70*/  ISETP.GE.AND P0, PT, R206, 0x80, PT ;  /* 0x00000080ce00780c */ /* 0x000fe20003f06270 */
[----:B------:R-:W-:Y:S01]  /*20a80*/  USHF.R.S32.HI UR8, URZ, 0x1f, UR42 ;  /* 0x0000001f3f087899 */ /* 0x000fe2000801142a */
[----:B------:R-:W-:Y:S01]  /*20a90*/  BSSY B1, `(.L_x_2123) ;  /* 0x000002e000017945 */ /* 0x000fe20003800000 */
[----:B------:R-:W-:Y:S01]  /*20aa0*/  USHF.R.S32.HI UR9, URZ, 0x1f, UR38 ;  /* 0x0000001f3f097899 */ /* 0x000fe20008011426 */
        /* <DEDUP_REMOVED lines=44> */
.L_x_2124:
[----:B------:R-:W-:Y:S05]  /*20d70*/  BSYNC B1 ;  /* 0x0000000000017941 */ /* 0x000fea0003800000 */
.L_x_2123:
[----:B------:R-:W-:Y:S01]  /*20d80*/  ULDC.64 UR10, c[0x0][0xbe8] ;  /* 0x0002fa00000a7ab9 */ /* 0x000fe20000000a00 */
[----:B--2---:R-:W-:Y:S01]  /*20d90*/  VIADD R4, R211, UR39 ;  /* 0x00000027d3047c36 */ /* 0x004fe20008000000 */
[----:B------:R-:W-:Y:S01]  /*20da0*/  UIMAD UR5, UR8, UR10, URZ ;  /* 0x0000000a080572a4 */ /* 0x000fe2000f8e023f */
[----:B------:R-:W-:Y:S01]  /*20db0*/  VIADD R8, R210, UR39 ;  /* 0x00000027d2087c36 */ /* 0x000fe20008000000 */
[----:B------:R-:W-:Y:S01]  /*20dc0*/  UIMAD.WIDE.U32 UR6, UR42, UR10, URZ ;  /* 0x0000000a2a0672a5 */ /* 0x000fe2000f8e003f */
[----:B0-----:R-:W-:Y:S01]  /*20dd0*/  @P1 IMAD.HI.U32 R0, R4, R9, RZ ;  /* 0x0000000904001227 */ /* 0x001fe200078e00ff */
[----:B------:R-:W-:Y:S01]  /*20de0*/  UIMAD UR5, UR42, UR11, UR5 ;  /* 0x0000000b2a0572a4 */ /* 0x000fe2000f8e0205 */
[----:B------:R-:W-:Y:S02]  /*20df0*/  BSSY B1, `(.L_x_2125) ;  /* 0x0000038000017945 */ /* 0x000fe40003800000 */
[----:B------:R-:W-:Y:S01]  /*20e00*/  ULDC.64 UR10, c[0x0][0xbf0] ;  /* 0x0002fc00000a7ab9 */ /* 0x000fe20000000a00 */
[----:B------:R-:W-:Y:S01]  /*20e10*/  UIADD3 UR7, UR7, UR5, URZ ;  /* 0x0000000507077290 */ /* 0x000fe2000fffe03f */
[----:B------:R-:W-:Y:S01]  /*20e20*/  IMAD.MOV.U32 R5, RZ, RZ, R4 ;  /* 0x000000ffff057224 */ /* 0x000fe200078e0004 */
[----:B------:R-:W-:Y:S01]  /*20e30*/  UIMAD UR5, UR9, UR10, URZ ;  /* 0x0000000a090572a4 */ /* 0x000fe2000f8e023f */
[----:B-1----:R-:W-:Y:S01]  /*20e40*/  @P1 SHF.R.U32.HI R5, RZ, R11, R0 ;  /* 0x0000000bff051219 */ /* 0x002fe20000011600 */
[----:B------:R-:W-:-:S02]  /*20e50*/  UIMAD.WIDE.U32 UR6, UR38, UR10, UR6 ;  /* 0x0000000a260672a5 */ /* 0x000fc4000f8e0006 */
[----:B------:R-:W-:Y:S01]  /*20e60*/  UIMAD UR5, UR38, UR11, UR5 ;  /* 0x0000000b260572a4 */ /* 0x000fe2000f8e0205 */
[--C-:B------:R-:W-:Y:S01]  /*20e70*/  SHF.R.S32.HI R0, RZ, 0x1f, R5.reuse ;  /* 0x0000001fff007819 */ /* 0x100fe20000011405 */
[----:B------:R-:W-:Y:S01]  /*20e80*/  IMAD.MOV R7, RZ, RZ, -R5 ;  /* 0x000000ffff077224 */ /* 0x000fe200078e0a05 */
[----:B------:R-:W-:Y:S01]  /*20e90*/  ULDC.64 UR8, c[0x0][0xbe0] ;  /* 0x0002f80000087ab9 */ /* 0x000fe20000000a00 */
[----:B------:R-:W-:Y:S02]  /*20ea0*/  UIADD3 UR5, UR7, UR5, URZ ;  /* 0x0000000507057290 */ /* 0x000fe4000fffe03f */
[----:B------:R-:W-:Y:S02]  /*20eb0*/  IMAD.U32 R3, RZ, RZ, UR7 ;  /* 0x00000007ff037e24 */ /* 0x000fe4000f8e00ff */
[----:B------:R-:W-:Y:S02]  /*20ec0*/  IMAD R0, R0, UR8, RZ ;  /* 0x0000000800007c24 */ /* 0x000fe4000f8e02ff */
[----:B------:R-:W-:-:S02]  /*20ed0*/  IMAD R7, R6, R7, R4 ;  /* 0x0000000706077224 */ /* 0x000fc400078e0204 */
        /* <DEDUP_REMOVED lines=41> */
.L_x_2126:
[----:B------:R-:W-:Y:S05]  /*21170*/  BSYNC B1 ;  /* 0x0000000000017941 */ /* 0x000fea0003800000 */
.L_x_2125:
        /* <DEDUP_REMOVED lines=10> */
[----:B------:R-:W-:Y:S02]  /*21220*/  @!P3 LEA R10, P5, R196, R2, 0x1 ;  /* 0x00000002c40ab211 */ /* 0x000fe400078a08ff */
        /* <DEDUP_REMOVED lines=10> */
.L_x_2128:
[----:B------:R-:W-:Y:S05]  /*212d0*/  BSYNC B1 ;  /* 0x0000000000017941 */ /* 0x000fea0003800000 */
.L_x_2127:
        /* <DEDUP_REMOVED lines=10> */
[-C--:B------:R-:W-:Y:S02]  /*21380*/  @!P2 LEA R10, P5, R196, R2.reuse, 0x1 ;  /* 0x00000002c40aa211 */ /* 0x080fe400078a08ff */
        /* <DEDUP_REMOVED lines=10> */
.L_x_2130:
[----:B------:R-:W-:Y:S05]  /*21430*/  BSYNC B1 ;  /* 0x0000000000017941 */ /* 0x000fea0003800000 */
.L_x_2129:
        /* <DEDUP_REMOVED lines=11> */
[-C--:B------:R-:W-:Y:S02]  /*214f0*/  @!P2 LEA R6, P5, R196, R2.reuse, 0x1 ;  /* 0x00000002c406a211 */ /* 0x080fe400078a08ff */
        /* <DEDUP_REMOVED lines=10> */
.L_x_2122:
[----:B------:R-:W-:Y:S05]  /*215a0*/  BSYNC B0 ;  /* 0x0000000000007941 */ /* 0x000fea0003800000 */
.L_x_2114:
[----:B------:R-:W-:Y:S02]  /*215b0*/  ULDC UR5, c[0x0][0xd38] ;  /* 0x00034e0000057ab9 */ /* 0x000fe40000000800 */
[----:B------:R-:W-:-:S06]  /*215c0*/  UISETP.GE.AND UP0, UPT, UR4, UR5, UPT ;  /* 0x000000050400728c */ /* 0x000fcc000bf06270 */
[----:B------:R-:W-:-:S13]  /*215d0*/  PLOP3.LUT P0, PT, PT, PT, UP0, 0x80, 0x0 ;  /* 0x000000000000781c */ /* 0x000fda0003f0f008 */
[----:B------:R-:W-:Y:S05]  /*215e0*/  @!P0 BRA `(.L_x_2131) ;  /* 0xfffffdfc00208947 */ /* 0x000fea000383ffff */
[----:B------:R-:W-:Y:S05]  /*215f0*/  EXIT ;  /* 0x000000000000794d */ /* 0x000fea0003800000 */
.L_x_2007:
[----:B------:R-:W-:-:S08]  /*21600*/  NOP ;  /* 0x0000000000007918 */ /* 0x000fd00000000000 */
[----:B----4-:R-:W0:-:S00]  /*21610*/  USETMAXREG.DEALLOC.CTAPOOL 0x18 ;  /* 0x00000018000079c8 */ /* 0x010e0000080e0500 */
[----:B0-----:R-:W2:Y:S01]  /*21620*/  LDL.LU R2, [R1+0x46c] ;  /* 0x00046c0001027983 */ /* 0x001ea20000300800 */
[----:B------:R-:W-:-:S05]  /*21630*/  LOP3.LUT R0, R0, 0x3, RZ, 0xc0, !PT ;  /* 0x0000000300007812 */ /* 0x000fca00078ec0ff */
[----:B------:R-:W0:Y:S01]  /*21640*/  S2UR UR6, SR_CTAID.X ;  /* 0x00000000000679c3 */ /* 0x000e220000002500 */
[----:B------:R-:W-:Y:S01]  /*21650*/  IMAD.MOV.U32 R18, RZ, RZ, RZ ;  /* 0x000000ffff127224 */ /* 0x000fe200078e00ff */
[----:B------:R-:W-:Y:S04]  /*21660*/  STL [R1+0x498], RZ ;  /* 0x000498ff01007387 */ /* 0x000fe80000100800 */
[----:B------:R-:W1:Y:S02]  /*21670*/  SHFL.IDX PT, R0, R0, RZ, 0x1f ;  /* 0x00001fff00007589 */ /* 0x000e6400000e0000 */
[----:B-1----:R-:W-:Y:S02]  /*21680*/  ISETP.NE.AND P0, PT, R0, RZ, PT ;  /* 0x000000ff0000720c */ /* 0x002fe40003f05270 */
[----:B------:R-:W0:Y:S11]  /*21690*/  LDC R0, c[0x0][0xd38] ;  /* 0x00034e00ff007b82 */ /* 0x000e360000000800 */
[----:B------:R-:W-:Y:S06]  /*216a0*/  @P0 BAR.ARV 0x4, 0x180 ;  /* 0x0106000000000b1d */ /* 0x000fec0000002000 */
[----:B--2---:R-:W-:-:S04]  /*216b0*/  LOP3.LUT R2, R2, 0xffffff7f, RZ, 0xc0, !PT ;  /* 0xffffff7f02027812 */ /* 0x004fc800078ec0ff */
[----:B------:R-:W-:Y:S02]  /*216c0*/  @P0 LOP3.LUT R2, R2, 0x80, RZ, 0xfc, !PT ;  /* 0x0000008002020812 */ /* 0x000fe400078efcff */
[----:B0-----:R-:W-:Y:S01]  /*216d0*/  ISETP.LE.AND P0, PT, R0, UR6, PT ;  /* 0x0000000600007c0c */ /* 0x001fe2000bf03270 */
[----:B------:R-:W-:Y:S02]  /*216e0*/  IMAD.MOV.U32 R0, RZ, RZ, 0x1 ;  /* 0x00000001ff007424 */ /* 0x000fe400078e00ff */
[----:B------:R0:W-:Y:S04]  /*216f0*/  STL [R1+0x46c], R2 ;  /* 0x00046c0201007387 */ /* 0x0001e80000100800 */
[----:B------:R0:W-:Y:S06]  /*21700*/  STL [R1+0x464], R0 ;  /* 0x0004640001007387 */ /* 0x0001ec0000100800 */
[----:B------:R-:W-:Y:S05]  /*21710*/  @P0 BRA `(.L_x_2132) ;  /* 0x0000005000e80947 */ /* 0x000fea0003800000 */
[----:B------:R-:W1:Y:S01]  /*21720*/  S2R R5, SR_TID.X ;  /* 0x0000000000057919 */ /* 0x000e620000002100 */
[----:B------:R-:W2:Y:S01]  /*21730*/  S2UR UR5, SR_CgaCtaId ;  /* 0x00000000000579c3 */ /* 0x000ea20000008800 */
[----:B------:R-:W-:Y:S01]  /*21740*/  UMOV UR4, 0x400 ;  /* 0x0000040000047882 */ /* 0x000fe20000000000 */
[----:B------:R-:W-:Y:S01]  /*21750*/  IMAD.MOV.U32 R18, RZ, RZ, RZ ;  /* 0x000000ffff127224 */ /* 0x000fe200078e00ff */
[----:B------:R-:W-:Y:S01]  /*21760*/  STL [R1+0x498], RZ ;  /* 0x000498ff01007387 */ /* 0x000fe20000100800 */
[----:B------:R-:W-:Y:S01]  /*21770*/  ULDC UR42, c[0x0][0xc] ;  /* 0x00000300002a7ab9 */ /* 0x000fe20000000800 */
[----:B------:R-:W-:Y:S01]  /*21780*/  ULDC.64 UR46, c[0x0][0x198] ;  /* 0x00006600002e7ab9 */ /* 0x000fe20000000a00 */
[----:B--2---:R-:W-:-:S06]  /*21790*/  ULEA UR4, UR5, UR4, 0x18 ;  /* 0x0000000405047291 */ /* 0x004fcc000f8ec03f */
[----:B------:R-:W-:Y:S01]  /*217a0*/  IMAD.U32 R17, RZ, RZ, UR4 ;  /* 0x00000004ff117e24 */ /* 0x000fe2000f8e00ff */
[C---:B-1----:R-:W-:Y:S01]  /*217b0*/  LOP3.LUT R4, R5.reuse, 0x7f, RZ, 0xc0, !PT ;  /* 0x0000007f05047812 */ /* 0x042fe200078ec0ff */
[----:B0-----:R-:W-:-:S05]  /*217c0*/  IMAD.SHL.U32 R0, R5, 0x8, RZ ;  /* 0x0000000805007824 */ /* 0x001fca00078e00ff */
[C---:B------:R-:W-:Y:S02]  /*217d0*/  LOP3.LUT R2, R0.reuse, 0x1f8, RZ, 0xc0, !PT ;  /* 0x000001f800027812 */ /* 0x040fe400078ec0ff */
[----:B------:R-:W-:Y:S02]  /*217e0*/  LOP3.LUT R0, R0, 0x38, RZ, 0xc0, !PT ;  /* 0x0000003800007812 */ /* 0x000fe400078ec0ff */
[----:B------:R-:W-:Y:S01]  /*217f0*/  LOP3.LUT R3, R2, 0x38, R5, 0x78, !PT ;  /* 0x0000003802037812 */ /* 0x000fe200078e7805 */
[----:B------:R-:W-:Y:S01]  /*21800*/  IMAD.SHL.U32 R2, R4, 0x8, RZ ;  /* 0x0000000804027824 */ /* 0x000fe200078e00ff */
[----:B------:R-:W-:-:S04]  /*21810*/  SHF.R.U32.HI R4, RZ, 0x3, R4 ;  /* 0x00000003ff047819 */ /* 0x000fc80000011604 */
[----:B------:R-:W-:Y:S01]  /*21820*/  LOP3.LUT R2, R3, 0x200, R2, 0xf8, !PT ;  /* 0x0000020003027812 */ /* 0x000fe200078ef802 */
[----:B------:R-:W-:-:S05]  /*21830*/  IMAD.SHL.U32 R3, R5, 0x10, RZ ;  /* 0x0000001005037824 */ /* 0x000fca00078e00ff */
[----:B------:R-:W-:Y:S01]  /*21840*/  LOP3.LUT R5, R4, 0x70, R3, 0xf8, !PT ;  /* 0x0000007004057812 */ /* 0x000fe200078ef803 */
[----:B------:R-:W-:Y:S02]  /*21850*/  IMAD R4, R2, 0x2, R17 ;  /* 0x0000000202047824 */ /* 0x000fe400078e0211 */
[----:B------:R-:W-:Y:S02]  /*21860*/  IMAD.U32 R3, RZ, RZ, UR6 ;  /* 0x00000006ff037e24 */ /* 0x000fe4000f8e00ff */
[----:B------:R-:W-:Y:S01]  /*21870*/  IMAD.MOV.U32 R2, RZ, RZ, 0x1 ;  /* 0x00000001ff027424 */ /* 0x000fe200078e00ff */
[----:B------:R-:W-:Y:S04]  /*21880*/  STL [R1+0x460], R4 ;  /* 0x0004600401007387 */ /* 0x000fe80000100800 */
[----:B------:R0:W-:Y:S04]  /*21890*/  STL [R1+0x474], R3 ;  /* 0x0004740301007387 */ /* 0x0001e80000100800 */
[----:B------:R1:W-:Y:S01]  /*218a0*/  STL [R1+0x464], R2 ;  /* 0x0004640201007387 */ /* 0x0003e20000100800 */
[----:B0-----:R-:W-:-:S02]  /*218b0*/  LOP3.LUT R3, R0, 0x40, RZ, 0xfc, !PT ;  /* 0x0000004000037812 */ /* 0x001fc400078efcff */
[C---:B-1----:R-:W-:Y:S02]  /*218c0*/  LOP3.LUT R2, R0.reuse, 0x80, RZ, 0xfc, !PT ;  /* 0x0000008000027812 */ /* 0x042fe400078efcff */
[----:B------:R-:W-:-:S07]  /*218d0*/  LOP3.LUT R0, R0, 0xc0, RZ, 0xfc, !PT ;  /* 0x000000c000007812 */ /* 0x000fce00078efcff */
.L_x_2234:
[----:B--2---:R-:W2:Y:S01]  /*218e0*/  LDL R0, [R1+0x474] ;  /* 0x0004740001007983 */ /* 0x004ea20000100800 */
        /* <DEDUP_REMOVED lines=13> */
[----:B01-34-:R-:W-:Y:S05]  /*219c0*/  @!P0 BRA `(.L_x_2133) ;  /* 0x0000000000208947 */ /* 0x01bfea0003800000 */
        /* <DEDUP_REMOVED lines=8> */
.L_x_2133:
[----:B------:R-:W-:Y:S01]  /*21a50*/  ULDC UR9, c[0x0][0xd54] ;  /* 0x0003550000097ab9 */ /* 0x000fe20000000800 */
[----:B------:R-:W-:Y:S01]  /*21a60*/  UMOV UR6, UR8 ;  /* 0x0000000800067c82 */ /* 0x000fe20008000000 */
[----:B------:R-:W-:-:S11]  /*21a70*/  UISETP.NE.AND UP0, UPT, UR9, 0x1, UPT ;  /* 0x000000010900788c */ /* 0x000fd6000bf05270 */
[----:B------:R-:W-:Y:S02]  /*21a80*/  @UP0 ULDC.64 UR10, c[0x0][0xd58] ;  /* 0x00035600000a0ab9 */ /* 0x000fe40000000a00 */
[----:B------:R-:W-:-:S04]  /*21a90*/  UIMAD.WIDE.U32 UR4, UR8, UR10, URZ ;  /* 0x0000000a080472a5 */ /* 0x000fc8000f8e003f */
[----:B------:R-:W-:-:S04]  /*21aa0*/  @UP0 USHF.R.U32.HI UR6, URZ, UR11, UR5 ;  /* 0x0000000b3f060299 */ /* 0x000fc80008011605 */
[----:B------:R-:W-:-:S12]  /*21ab0*/  UIMAD UR4, UR6, UR9, URZ ;  /* 0x00000009060472a4 */ /* 0x000fd8000f8e023f */
.L_x_2134:
        /* <DEDUP_REMOVED lines=48> */
.L_x_2136:
[----:B------:R-:W-:-:S11]  /*21dc0*/  UISETP.NE.AND UP0, UPT, UR5, 0x1, UPT ;  /* 0x000000010500788c */ /* 0x000fd6000bf05270 */
[----:B------:R-:W-:Y:S02]  /*21dd0*/  @UP0 ULDC.64 UR12, c[0x0][0xae0] ;  /* 0x0002b800000c0ab9 */ /* 0x000fe40000000a00 */
[----:B------:R-:W-:-:S04]  /*21de0*/  UIMAD.WIDE.U32 UR8, UR10, UR12, URZ ;  /* 0x0000000c0a0872a5 */ /* 0x000fc8000f8e003f */
[----:B------:R-:W-:-:S12]  /*21df0*/  @UP0 USHF.R.U32.HI UR10, URZ, UR13, UR9 ;  /* 0x0000000d3f0a0299 */ /* 0x000fd80008011609 */
.L_x_2137:
[----:B------:R-:W-:-:S04]  /*21e00*/  UIMAD UR10, UR10, UR5, UR5 ;  /* 0x000000050a0a72a4 */ /* 0x000fc8000f8e0205 */
[----:B------:R-:W-:-:S04]  /*21e10*/  UISETP.LT.AND UP0, UPT, UR4, UR10, UPT ;  /* 0x0000000a0400728c */ /* 0x000fc8000bf01270 */
[----:B------:R-:W-:-:S12]  /*21e20*/  USEL UR4, UR4, UR10, UP0 ;  /* 0x0000000a04047287 */ /* 0x000fd80008000000 */
.L_x_2135:
        /* <DEDUP_REMOVED lines=31> */
.L_x_2139:
[----:B------:R-:W-:-:S11]  /*22020*/  UISETP.NE.AND UP0, UPT, UR5, 0x1, UPT ;  /* 0x000000010500788c */ /* 0x000fd6000bf05270 */
[----:B------:R-:W-:Y:S02]  /*22030*/  @UP0 ULDC.64 UR10, c[0x0][0xae0] ;  /* 0x0002b800000a0ab9 */ /* 0x000fe40000000a00 */
[----:B------:R-:W-:-:S04]  /*22040*/  UIMAD.WIDE.U32 UR6, UR4, UR10, URZ ;  /* 0x0000000a040672a5 */ /* 0x000fc8000f8e003f */
[----:B------:R-:W-:-:S12]  /*22050*/  @UP0 USHF.R.U32.HI UR4, URZ, UR11, UR7 ;  /* 0x0000000b3f040299 */ /* 0x000fd80008011607 */
.L_x_2140:
[----:B------:R-:W-:-:S04]  /*22060*/  UIMAD UR4, UR4, UR5, URZ ;  /* 0x00000005040472a4 */ /* 0x000fc8000f8e023f */
[----:B------:R-:W-:-:S04]  /*22070*/  UISETP.LT.AND UP0, UPT, UR8, UR4, UPT ;  /* 0x000000040800728c */ /* 0x000fc8000bf01270 */
[----:B------:R-:W-:-:S12]  /*22080*/  USEL UR8, UR8, UR4, !UP0 ;  /* 0x0000000408087287 */ /* 0x000fd8000c000000 */
.L_x_2138:
        /* <DEDUP_REMOVED lines=27> */
.L_x_2142:
        /* <DEDUP_REMOVED lines=20> */
.L_x_2145:
[----:B------:R-:W-:Y:S05]  /*22380*/  BSYNC B6 ;  /* 0x0000000000067941 */ /* 0x000fea0003800000 */
.L_x_2144:
        /* <DEDUP_REMOVED lines=20> */
.L_x_2148:
        /* <DEDUP_REMOVED lines=15> */
.L_x_2147:
[----:B------:R-:W-:Y:S05]  /*225c0*/  BSYNC B6 ;  /* 0x0000000000067941 */ /* 0x000fea0003800000 */
.L_x_2146:
[----:B------:R-:W-:Y:S01]  /*225d0*/  ULDC.64 UR4, c[0x0][0xaf0] ;  /* 0x0002bc0000047ab9 */ /* 0x000fe20000000a00 */
[----:B------:R-:W2:Y:S01]  /*225e0*/  LDL.LU R4, [R1+0x46c] ;  /* 0x00046c0001047983 */ /* 0x000ea20000300800 */
[----:B------:R-:W-:Y:S01]  /*225f0*/  UISETP.NE.U32.AND UP0, UPT, UR4, URZ, UPT ;  /* 0x0000003f0400728c */ /* 0x000fe2000bf05070 */
[----:B------:R-:W-:-:S03]  /*22600*/  IMAD.U32 R19, RZ, RZ, UR43 ;  /* 0x0000002bff137e24 */ /* 0x000fc6000f8e00ff */
[----:B------:R-:W-:-:S06]  /*22610*/  UISETP.NE.AND.EX UP0, UPT, UR5, URZ, UPT, UP0 ;  /* 0x0000003f0500728c */ /* 0x000fcc000bf05300 */
[----:B------:R-:W-:-:S05]  /*22620*/  PLOP3.LUT P0, PT, PT, PT, UP0, 0x80, 0x0 ;  /* 0x000000000000781c */ /* 0x000fca0003f0f008 */
[----:B------:R-:W-:Y:S02]  /*22630*/  @UP0 ULDC.64 UR4, c[0x0][0xaf0] ;  /* 0x0002bc0000040ab9 */ /* 0x000fe40000000a00 */
[----:B------:R-:W-:-:S06]  /*22640*/  @UP0 UIMAD.WIDE UR4, UR43, 0x4, UR4 ;  /* 0x000000042b0408a5 */ /* 0x000fcc000f8e0204 */
[----:B------:R-:W-:Y:S02]  /*22650*/  IMAD.U32 R2, RZ, RZ, UR4 ;  /* 0x00000004ff027e24 */ /* 0x000fe4000f8e00ff */
[----:B------:R-:W-:-:S05]  /*22660*/  IMAD.U32 R3, RZ, RZ, UR5 ;  /* 0x00000005ff037e24 */ /* 0x000fca000f8e00ff */
[----:B------:R0:W3:Y:S01]  /*22670*/  @P0 LDG.E R19, desc[UR48][R2.64] ;  /* 0x0000003002130981 */ /* 0x0000e2000c1e1900 */
[----:B------:R-:W-:Y:S01]  /*22680*/  UMOV UR4, 0xffffffff ;  /* 0xffffffff00047882 */ /* 0x000fe20000000000 */
[----:B------:R-:W-:Y:S01]  /*22690*/  IMAD.U32 R0, RZ, RZ, UR39 ;  /* 0x00000027ff007e24 */ /* 0x000fe2000f8e00ff */
[----:B------:R-:W1:Y:S03]  /*226a0*/  S2R R5, SR_TID.X ;  /* 0x0000000000057919 */ /* 0x000e660000002100 */
[----:B------:R-:W-:Y:S01]  /*226b0*/  VIADD R0, R0, 0xffffffff ;  /* 0xffffffff00007836 */ /* 0x000fe20000000000 */
[----:B0-----:R-:W0:Y:S02]  /*226c0*/  LDC.64 R2, c[0x0][0x418] ;  /* 0x00010600ff027b82 */ /* 0x001e240000000a00 */
[----:B0-----:R-:W-:Y:S02]  /*226d0*/  ISETP.NE.U32.AND P0, PT, R2, RZ, PT ;  /* 0x000000ff0200720c */ /* 0x001fe40003f05070 */
[----:B-1----:R-:W-:-:S02]  /*226e0*/  SHF.R.U32.HI R5, RZ, 0x5, R5 ;  /* 0x00000005ff057819 */ /* 0x002fc40000011605 */
[----:B------:R-:W-:Y:S02]  /*226f0*/  ISETP.NE.AND.EX P1, PT, R3, RZ, PT, P0 ;  /* 0x000000ff0300720c */ /* 0x000fe40003f25300 */
[----:B------:R-:W-:Y:S02]  /*22700*/  LOP3.LUT R5, R5, 0x3, RZ, 0xc0, !PT ;  /* 0x0000000305057812 */ /* 0x000fe400078ec0ff */
[----:B--2---:R-:W-:-:S09]  /*22710*/  LOP3.LUT R4, R4, 0xfffffffe, RZ, 0xc0, !PT ;  /* 0xfffffffe04047812 */ /* 0x004fd200078ec0ff */
[----:B------:R-:W-:-:S05]  /*22720*/  @P1 LOP3.LUT R4, R4, 0x1, RZ, 0xfc, !PT ;  /* 0x0000000104041812 */ /* 0x000fca00078efcff */
[----:B------:R0:W-:Y:S01]  /*22730*/  STL [R1+0x46c], R4 ;  /* 0x00046c0401007387 */ /* 0x0001e20000100800 */
[----:B---3--:R-:W-:Y:S02]  /*22740*/  SHF.R.S32.HI R7, RZ, 0x1f, R19 ;  /* 0x0000001fff077819 */ /* 0x008fe40000011413 */
[----:B------:R-:W-:-:S03]  /*22750*/  SEL R16, R19, RZ, !P1 ;  /* 0x000000ff13107207 */ /* 0x000fc60004800000 */
[----:B------:R0:W-:Y:S01]  /*22760*/  STL [R1+0x468], R7 ;  /* 0x0004680701007387 */ /* 0x0001e20000100800 */
[----:B------:R-:W-:Y:S05]  /*22770*/  BRA.DIV UR4, `(.L_x_2149) ;  /* 0x0000004a04647947 */ /* 0x000fea000b800000 */
[----:B------:R1:W2:Y:S02]  /*22780*/  SHFL.IDX PT, R14, R5, RZ, 0x1f ;  /* 0x00001fff050e7589 */ /* 0x0002a400000e0000 */
.L_x_2250:
[----:B------:R-:W-:Y:S01]  /*22790*/  PLOP3.LUT P2, PT, PT, PT, PT, 0x8, 0x0 ;  /* 0x000000000000781c */ /* 0x000fe20003f4e170 */
[----:B------:R3:W-:Y:S01]  /*227a0*/  STL [R1+0x47c], R0 ;  /* 0x00047c0001007387 */ /* 0x0007e20000100800 */
[----:B0-----:R-:W-:Y:S02]  /*227b0*/  LOP3.LUT R4, R4, 0xfffffffd, RZ, 0xc0, !PT ;  /* 0xfffffffd04047812 */ /* 0x001fe400078ec0ff */
[----:B--2---:R-:W-:-:S09]  /*227c0*/  ISETP.NE.AND P0, PT, R14, RZ, PT ;  /* 0x000000ff0e00720c */ /* 0x004fd20003f05270 */
[----:B------:R-:W-:-:S05]  /*227d0*/  @P2 LOP3.LUT R4, R4, 0x2, RZ, 0xfc, !PT ;  /* 0x0000000204042812 */ /* 0x000fca00078efcff */
[----:B------:R3:W-:Y:S01]  /*227e0*/  STL [R1+0x46c], R4 ;  /* 0x00046c0401007387 */ /* 0x0007e20000100800 */
[----:B------:R-:W-:Y:S05]  /*227f0*/  @P0 BRA `(.L_x_2150) ;  /* 0x0000000000f80947 */ /* 0x000fea0003800000 */
[----:B------:R-:W-:-:S03]  /*22800*/  UMOV UR4, 0xffffffff ;  /* 0xffffffff00047882 */ /* 0x000fc60000000000 */
[----:B------:R-:W-:Y:S05]  /*22810*/  BRA.DIV UR4, `(.L_x_2151) ;  /* 0x0000004a045c7947 */ /* 0x000fea000b800000 */
[----:B------:R-:W-:-:S13]  /*22820*/  ELECT P6, URZ, PT ;  /* 0x00000000003f782f */ /* 0x000fda00038c0000 */
.L_x_2253:
[----:B------:R-:W-:Y:S05]  /*22830*/  @!P6 BRA `(.L_x_2150) ;  /* 0x0000000000e8e947 */ /* 0x000fea0003800000 */
[----:B------:R-:W-:Y:S01]  /*22840*/  IMAD.MOV.U32 R16, RZ, RZ, R19 ;  /* 0x000000ffff107224 */ /* 0x000fe200078e0013 */
[----:B------:R-:W-:Y:S06]  /*22850*/  @!P1 BRA `(.L_x_2152) ;  /* 0x00000000004c9947 */ /* 0x000fec0003800000 */
[----:B------:R-:W0:Y:S01]  /*22860*/  LDC R6, c[0x0][0x43c] ;  /* 0x00010f00ff067b82 */ /* 0x000e220000000800 */
[----:B------:R-:W-:Y:S01]  /*22870*/  IMAD.MOV.U32 R8, RZ, RZ, R0 ;  /* 0x000000ffff087224 */ /* 0x000fe200078e0000 */
[----:B------:R-:W-:Y:S01]  /*22880*/  ULDC.64 UR4, c[0x0][0x428] ;  /* 0x00010a0000047ab9 */ /* 0x000fe20000000a00 */
[----:B0-----:R-:W-:-:S13]  /*22890*/  ISETP.NE.AND P0, PT, R6, 0x1, PT ;  /* 0x000000010600780c */ /* 0x001fda0003f05270 */
[----:B-1-3--:R-:W0:Y:S02]  /*228a0*/  @P0 LDC.64 R4, c[0x0][0x440] ;  /* 0x00011000ff040b82 */ /* 0x00ae240000000a00 */
[----:B0-----:R-:W-:-:S04]  /*228b0*/  @P0 IMAD.HI.U32 R0, R8, R4, RZ ;  /* 0x0000000408000227 */ /* 0x001fc800078e00ff */
[----:B------:R-:W-:Y:S01]  /*228c0*/  IMAD.MOV.U32 R4, RZ, RZ, R8 ;  /* 0x000000ffff047224 */ /* 0x000fe200078e0008 */
[----:B------:R-:W-:-:S04]  /*228d0*/  @P0 SHF.R.U32.HI R4, RZ, R5, R0 ;  /* 0x00000005ff040219 */ /* 0x000fc80000011600 */
[--C-:B------:R-:W-:Y:S01]  /*228e0*/  SHF.R.S32.HI R5, RZ, 0x1f, R4.reuse ;  /* 0x0000001fff057819 */ /* 0x100fe20000011404 */
[----:B------:R-:W-:-:S04]  /*228f0*/  IMAD.MOV R0, RZ, RZ, -R4 ;  /* 0x000000ffff007224 */ /* 0x000fc800078e0a04 */
[----:B------:R-:W-:Y:S02]  /*22900*/  IMAD R8, R6, R0, R8 ;  /* 0x0000000006087224 */ /* 0x000fe400078e0208 */
[----:B------:R-:W-:Y:S02]  /*22910*/  IMAD R0, R7, UR4, RZ ;  /* 0x0000000407007c24 */ /* 0x000fe4000f8e02ff */
[C---:B------:R-:W-:Y:S01]  /*22920*/  IMAD.WIDE.U32 R4, R19.reuse, UR4, R4 ;  /* 0x0000000413047c25 */ /* 0x040fe2000f8e0004 */
[----:B------:R0:W-:Y:S03]  /*22930*/  STL [R1+0x47c], R8 ;  /* 0x00047c0801007387 */ /* 0x0001e60000100800 */
[----:B------:R-:W-:Y:S01]  /*22940*/  IMAD R0, R19, UR5, R0 ;  /* 0x0000000513007c24 */ /* 0x000fe2000f8e0200 */
[----:B------:R-:W-:-:S03]  /*22950*/  LEA R2, P0, R4, R2, 0x2 ;  /* 0x0000000204027211 */ /* 0x000fc600078010ff */
[----:B------:R-:W-:-:S05]  /*22960*/  IMAD.IADD R0, R5, 0x1, R0 ;  /* 0x0000000105007824 */ /* 0x000fca00078e0200 */
[----:B------:R-:W-:-:S05]  /*22970*/  LEA.HI.X R3, R4, R3, R0, 0x2, P0 ;  /* 0x0000000304037211 */ /* 0x000fca00000f1400 */
[----:B------:R0:W5:Y:S02]  /*22980*/  LDG.E R16, desc[UR48][R2.64] ;  /* 0x0000003002107981 */ /* 0x000164000c1e1900 */
.L_x_2152:
[----:B0-----:R-:W2:Y:S01]  /*22990*/  LDL R2, [R1+0x464] ;  /* 0x0004640001027983 */ /* 0x001ea20000100800 */
[----:B---3--:R-:W-:Y:S01]  /*229a0*/  IMAD R0, R18, 0x8, R17 ;  /* 0x0000000812007824 */ /* 0x008fe200078e0211 */
[----:B--2---:R-:W-:-:S04]  /*229b0*/  SHF.L.U32 R2, R2, 0x1f, RZ ;  /* 0x0000001f02027819 */ /* 0x004fc800000006ff */
[----:B------:R-:W0:Y:S02]  /*229c0*/  SYNCS.PHASECHK.TRANS64.TRYWAIT P0, [R0+URZ+0x32440], R2 ;  /* 0x03244002000075a7 */ /* 0x000e24000800017f */
[----:B0-----:R-:W-:Y:S05]  /*229d0*/  @!P0 BRA `(.L_x_2153) ;  /* 0x00000048000c8947 */ /* 0x001fea0003800000 */
.L_x_2254:
        /* <DEDUP_REMOVED lines=11> */
.L_x_2154:
[----:B------:R-:W2:Y:S04]  /*22a90*/  LDL R3, [R1+0x47c] ;  /* 0x00047c0001037983 */ /* 0x000ea80000100800 */
[----:B0-----:R-:W3:Y:S01]  /*22aa0*/  LDL.LU R2, [R1+0x46c] ;  /* 0x00046c0001027983 */ /* 0x001ee20000300800 */
[----:B------:R-:W-:Y:S01]  /*22ab0*/  R2UR UR33, R0 ;  /* 0x00000000002172ca */ /* 0x000fe200000e0000 */
[----:B------:R-:W-:Y:S01]  /*22ac0*/  IMAD R0, R18, 0x3000, R17 ;  /* 0x0000300012007824 */ /* 0x000fe200078e0211 */
[----:B------:R-:W-:Y:S01]  /*22ad0*/  PLOP3.LUT P0, PT, PT, PT, PT, 0x80, 0x0 ;  /* 0x000000000000781c */ /* 0x000fe20003f0f070 */
[----:B------:R-:W-:Y:S01]  /*22ae0*/  UIADD3 UR4, UP0, UR46, 0x370, URZ ;  /* 0x000003702e047890 */ /* 0x000fe2000ff1e03f */
[----:B-----5:R-:W-:Y:S01]  /*22af0*/  R2UR UR37, R16 ;  /* 0x00000000102572ca */ /* 0x020fe200000e0000 */
[----:B------:R-:W-:Y:S01]  /*22b00*/  UMOV UR6, 0x0 ;  /* 0x0000000000067882 */ /* 0x000fe20000000000 */
[----:B------:R-:W-:Y:S01]  /*22b10*/  R2UR UR32, R0 ;  /* 0x00000000002072ca */ /* 0x000fe200000e0000 */
[----:B------:R-:W-:Y:S01]  /*22b20*/  UIADD3.X UR5, URZ, UR47, URZ, UP0, !UPT ;  /* 0x0000002f3f057290 */ /* 0x000fe200087fe43f */
[----:B------:R-:W-:Y:S01]  /*22b30*/  UMOV UR7, 0x14f00000 ;  /* 0x14f0000000077882 */ /* 0x000fe20000000000 */
[----:B------:R-:W-:-:S04]  /*22b40*/  UMOV UR34, URZ ;  /* 0x0000003f00227c82 */ /* 0x000fc80008000000 */
[----:B------:R-:W-:-:S06]  /*22b50*/  UIADD3 UR33, UR33, 0x32430, URZ ;  /* 0x0003243021217890 */ /* 0x000fcc000fffe03f */
[----:B------:R-:W-:Y:S01]  /*22b60*/  UIADD3 UR32, UR32, 0x1c400, URZ ;  /* 0x0001c40020207890 */ /* 0x000fe2000fffe03f */
[----:B--2---:R-:W-:Y:S02]  /*22b70*/  R2UR UR35, R3 ;  /* 0x00000000032372ca */ /* 0x004fe400000e0000 */
[----:B---3--:R-:W-:-:S04]  /*22b80*/  LOP3.LUT R2, R2, 0xfffffffd, RZ, 0xc0, !PT ;  /* 0xfffffffd02027812 */ /* 0x008fc800078ec0ff */
[----:B------:R-:W-:-:S07]  /*22b90*/  @P0 LOP3.LUT R2, R2, 0x2, RZ, 0xfc, !PT ;  /* 0x0000000202020812 */ /* 0x000fce00078efcff */
[----:B------:R-:W-:Y:S01]  /*22ba0*/  UIMAD UR35, UR35, 0x60, URZ ;  /* 0x00000060232378a4 */ /* 0x000fe2000f8e023f */
[----:B------:R0:W-:Y:S08]  /*22bb0*/  STL [R1+0x46c], R2 ;  /* 0x00046c0201007387 */ /* 0x0001f00000100800 */
[----:B------:R0:W-:Y:S01]  /*22bc0*/  UTMALDG.4D [UR32], [UR4], desc[UR6] ;  /* 0x00000620040075b4 */ /* 0x0001e20008019000 */
[----:B------:R-:W-:-:S02]  /*22bd0*/  NOP ;  /* 0x0000000000007918 */ /* 0x000fc40000000000 */
.L_x_2150:
[----:B------:R-:W-:Y:S05]  /*22be0*/  WARPSYNC.ALL ;  /* 0x0000000000007948 */ /* 0x000fea0003800000 */
[----:B---3--:R-:W-:Y:S01]  /*22bf0*/  VIADD R0, R17, 0x18400 ;  /* 0x0001840011007836 */ /* 0x008fe20000000000 */
[----:B------:R-:W-:Y:S01]  /*22c00*/  BAR.SYNC.DEFER_BLOCKING 0x8, 0x180 ;  /* 0x0206000000007b1d */ /* 0x000fe20000010000 */
[----:B------:R-:W-:Y:S02]  /*22c10*/  USHF.R.S32.HI UR44, URZ, 0x1f, UR36 ;  /* 0x0000001f3f2c7899 */ /* 0x000fe40008011424 */
[----:B0-----:R-:W-:Y:S01]  /*22c20*/  USHF.R.S32.HI UR37, URZ, 0x1f, UR43 ;  /* 0x0000001f3f257899 */ /* 0x001fe2000801142b */
[----:B------:R-:W-:-:S02]  /*22c30*/  LOP3.LUT P0, RZ, R0, 0x3ff, RZ, 0xc0, !PT ;  /* 0x000003ff00ff7812 */ /* 0x000fc4000780c0ff */
[----:B------:R-:W-:Y:S11]  /*22c40*/  BSSY B6, `(.L_x_2155) ;  /* 0x0000012000067945 */ /* 0x000ff60003800000 */
[----:B------:R-:W-:Y:S05]  /*22c50*/  @!P0 BRA `(.L_x_2156) ;  /* 0x0000000000408947 */ /* 0x000fea0003800000 */
[----:B------:R-:W-:Y:S01]  /*22c60*/  MOV R2, 0x0 ;  /* 0x0000000000027802 */ /* 0x000fe20000000f00 */
[----:B------:R-:W-:Y:S01]  /*22c70*/  ULDC.64 UR6, c[0x4][0x98] ;  /* 0x0100260000067ab9 */ /* 0x000fe20000000a00 */
[----:B------:R-:W-:Y:S01]  /*22c80*/  ULDC.64 UR8, c[0x4][0xa0] ;  /* 0x0100280000087ab9 */ /* 0x000fe20000000a00 */
[----:B------:R-:W-:Y:S01]  /*22c90*/  ULDC.64 UR4, c[0x4][0x20] ;  /* 0x0100080000047ab9 */ /* 0x000fe20000000a00 */
[----:B------:R-:W-:Y:S02]  /*22ca0*/  IMAD.U32 R4, RZ, RZ, UR6 ;  /* 0x00000006ff047e24 */ /* 0x000fe4000f8e00ff */
[----:B------:R-:W0:Y:S01]  /*22cb0*/  LDC.64 R2, c[0x4][R2] ;  /* 0x0100000002027b82 */ /* 0x000e220000000a00 */
[----:B-1----:R-:W-:Y:S02]  /*22cc0*/  IMAD.U32 R5, RZ, RZ, UR7 ;  /* 0x00000007ff057e24 */ /* 0x002fe4000f8e00ff */
        /* <DEDUP_REMOVED lines=9> */
.L_x_2156:
[----:B------:R-:W-:Y:S05]  /*22d60*/  BSYNC B6 ;  /* 0x0000000000067941 */ /* 0x000fea0003800000 */
.L_x_2155:
[----:B------:R0:W5:Y:S01]  /*22d70*/  LDL R8, [R1+0x460] ;  /* 0x0004600001087983 */ /* 0x0001620000100800 */
[----:B------:R-:W2:Y:S01]  /*22d80*/  LDC R6, c[0x0][0x448] ;  /* 0x00011200ff067b82 */ /* 0x000ea20000000800 */
[----:B------:R-:W-:Y:S01]  /*22d90*/  ULDC.64 UR8, c[0x0][0x2d8] ;  /* 0x0000b60000087ab9 */ /* 0x000fe20000000a00 */
[----:B------:R-:W3:Y:S01]  /*22da0*/  S2R R2, SR_TID.X ;  /* 0x0000000000027919 */ /* 0x000ee20000002100 */
[----:B------:R-:W-:Y:S02]  /*22db0*/  UIMAD UR6, UR44, UR8, URZ ;  /* 0x000000082c0672a4 */ /* 0x000fe4000f8e023f */
[----:B------:R-:W-:Y:S01]  /*22dc0*/  UIMAD.WIDE.U32 UR4, UR36, UR8, URZ ;  /* 0x00000008240472a5 */ /* 0x000fe2000f8e003f */
[----:B------:R-:W4:Y:S01]  /*22dd0*/  S2R R0, SR_TID.X ;  /* 0x0000000000007919 */ /* 0x000f220000002100 */
[----:B------:R-:W-:-:S03]  /*22de0*/  UIMAD UR6, UR36, UR9, UR6 ;  /* 0x00000009240672a4 */ /* 0x000fc6000f8e0206 */
[----:B------:R-:W-:Y:S01]  /*22df0*/  ULDC.64 UR8, c[0x0][0x2e0] ;  /* 0x0000b80000087ab9 */ /* 0x000fe20000000a00 */
[----:B------:R-:W-:Y:S02]  /*22e00*/  UIADD3 UR5, UR5, UR6, URZ ;  /* 0x0000000605057290 */ /* 0x000fe4000fffe03f */
[----:B------:R-:W-:Y:S02]  /*22e10*/  UIMAD UR6, UR37, UR8, URZ ;  /* 0x00000008250672a4 */ /* 0x000fe4000f8e023f */
[----:B------:R-:W-:Y:S02]  /*22e20*/  UIMAD.WIDE.U32 UR4, UR43, UR8, UR4 ;  /* 0x000000082b0472a5 */ /* 0x000fe4000f8e0004 */
[----:B------:R-:W-:-:S04]  /*22e30*/  UIMAD UR6, UR43, UR9, UR6 ;  /* 0x000000092b0672a4 */ /* 0x000fc8000f8e0206 */
[----:B------:R-:W-:Y:S02]  /*22e40*/  UIADD3 UR6, UR5, UR6, URZ ;  /* 0x0000000605067290 */ /* 0x000fe4000fffe03f */
[----:B-1----:R-:W-:Y:S01]  /*22e50*/  IMAD.U32 R5, RZ, RZ, UR5 ;  /* 0x00000005ff057e24 */ /* 0x002fe2000f8e00ff */
[----:B--2---:R-:W-:Y:S02]  /*22e60*/  ISETP.NE.AND P0, PT, R6, 0x1, PT ;  /* 0x000000010600780c */ /* 0x004fe40003f05270 */
[----:B---3--:R-:W-:-:S11]  /*22e70*/  LOP3.LUT R4, R2, 0x7f, RZ, 0xc0, !PT ;  /* 0x0000007f02047812 */ /* 0x008fd600078ec0ff */
[----:B------:R-:W1:Y:S01]  /*22e80*/  @P0 LDC R3, c[0x0][0x44c] ;  /* 0x00011300ff030b82 */ /* 0x000e620000000800 */
[----:B----4-:R-:W-:Y:S01]  /*22e90*/  IMAD.SHL.U32 R0, R0, 0x10, RZ ;  /* 0x0000001000007824 */ /* 0x010fe200078e00ff */
[----:B------:R-:W-:-:S04]  /*22ea0*/  SHF.R.U32.HI R4, RZ, 0x3, R4 ;  /* 0x00000003ff047819 */ /* 0x000fc80000011604 */
[----:B------:R-:W-:Y:S02]  /*22eb0*/  LOP3.LUT R0, R4, 0x70, R0, 0xf8, !PT ;  /* 0x0000007004007812 */ /* 0x000fe400078ef800 */
[----:B------:R-:W2:Y:S01]  /*22ec0*/  @P0 LDC R2, c[0x0][0x450] ;  /* 0x00011400ff020b82 */ /* 0x000ea20000000800 */
[----:B------:R-:W-:Y:S01]  /*22ed0*/  IMAD.U32 R4, RZ, RZ, UR4 ;  /* 0x00000004ff047e24 */ /* 0x000fe2000f8e00ff */
[----:B------:R-:W-:Y:S01]  /*22ee0*/  ULDC.64 UR4, c[0x0][0x2d0] ;  /* 0x0000b40000047ab9 */ /* 0x000fe20000000a00 */
[----:B------:R-:W-:-:S04]  /*22ef0*/  VIADD R7, R0, UR40 ;  /* 0x0000002800077c36 */ /* 0x000fc80008000000 */
[----:B------:R-:W-:Y:S01]  /*22f00*/  IMAD.MOV.U32 R0, RZ, RZ, R7 ;  /* 0x000000ffff007224 */ /* 0x000fe200078e0007 */
[----:B------:R3:W-:Y:S01]  /*22f10*/  STL [R1+0x478], R7 ;  /* 0x0004780701007387 */ /* 0x0007e20000100800 */
[----:B-1----:R-:W-:-:S05]  /*22f20*/  @P0 IMAD.HI.U32 R3, R7, R3, RZ ;  /* 0x0000000307030227 */ /* 0x002fca00078e00ff */
[----:B--2---:R-:W-:Y:S01]  /*22f30*/  @P0 SHF.R.U32.HI R0, RZ, R2, R3 ;  /* 0x00000002ff000219 */ /* 0x004fe20000011603 */
[----:B------:R-:W-:Y:S02]  /*22f40*/  IMAD.MOV.U32 R2, RZ, RZ, R4 ;  /* 0x000000ffff027224 */ /* 0x000fe400078e0004 */
[----:B------:R-:W-:Y:S01]  /*22f50*/  IMAD.U32 R3, RZ, RZ, UR6 ;  /* 0x00000006ff037e24 */ /* 0x000fe2000f8e00ff */
[----:B------:R-:W-:Y:S01]  /*22f60*/  SHF.R.S32.HI R4, RZ, 0x1f, R0 ;  /* 0x0000001fff047819 */ /* 0x000fe20000011400 */
[----:B------:R-:W-:Y:S01]  /*22f70*/  ULDC.64 UR6, c[0x0][0x280] ;  /* 0x0000a00000067ab9 */ /* 0x000fe20000000a00 */
[----:B------:R-:W-:-:S04]  /*22f80*/  IMAD.WIDE.U32 R2, R0, UR4, R2 ;  /* 0x0000000400027c25 */ /* 0x000fc8000f8e0002 */
[----:B------:R-:W-:-:S04]  /*22f90*/  IMAD R4, R4, UR4, RZ ;  /* 0x0000000404047c24 */ /* 0x000fc8000f8e02ff */
[----:B------:R-:W-:Y:S01]  /*22fa0*/  IMAD R4, R0, UR5, R4 ;  /* 0x0000000500047c24 */ /* 0x000fe2000f8e0204 */
[----:B------:R-:W-:Y:S01]  /*22fb0*/  ULDC.64 UR4, c[0x0][0x2c8] ;  /* 0x0000b20000047ab9 */ /* 0x000fe20000000a00 */
[----:B------:R-:W-:Y:S02]  /*22fc0*/  IMAD.MOV R0, RZ, RZ, -R0 ;  /* 0x000000ffff007224 */ /* 0x000fe400078e0a00 */
[----:B------:R-:W-:Y:S02]  /*22fd0*/  IMAD.IADD R3, R3, 0x1, R4 ;  /* 0x0000000103037824 */ /* 0x000fe400078e0204 */
[----:B------:R-:W-:Y:S02]  /*22fe0*/  IMAD R0, R6, R0, R7 ;  /* 0x0000000006007224 */ /* 0x000fe400078e0207 */
[----:B---3--:R-:W1:Y:S03]  /*22ff0*/  S2R R7, SR_TID.X ;  /* 0x0000000000077919 */ /* 0x008e660000002100 */
[----:B------:R-:W-:Y:S01]  /*23000*/  SHF.R.S32.HI R4, RZ, 0x1f, R0 ;  /* 0x0000001fff047819 */ /* 0x000fe20000011400 */
[----:B------:R-:W-:-:S04]  /*23010*/  IMAD.WIDE.U32 R2, R0, UR4, R2 ;  /* 0x0000000400027c25 */ /* 0x000fc8000f8e0002 */
[----:B------:R-:W-:Y:S01]  /*23020*/  IMAD R4, R4, UR4, RZ ;  /* 0x0000000404047c24 */ /* 0x000fe2000f8e02ff */
[----:B------:R-:W-:-:S03]  /*23030*/  ULDC UR4, c[0x0][0x2b8] ;  /* 0x0000ae0000047ab9 */ /* 0x000fc60000000800 */
[----:B------:R-:W-:Y:S01]  /*23040*/  IMAD R4, R0, UR5, R4 ;  /* 0x0000000500047c24 */ /* 0x000fe2000f8e0204 */
[----:B------:R-:W-:-:S03]  /*23050*/  LEA R0, P1, R2, UR6, 0x1 ;  /* 0x0000000602007c11 */ /* 0x000fc6000f8208ff */
[----:B------:R-:W-:Y:S02]  /*23060*/  IMAD.IADD R3, R3, 0x1, R4 ;  /* 0x0000000103037824 */ /* 0x000fe400078e0204 */
[----:B-1----:R-:W-:-:S05]  /*23070*/  IMAD.SHL.U32 R9, R7, 0x8, RZ ;  /* 0x0000000807097824 */ /* 0x002fca00078e00ff */
[----:B------:R-:W-:Y:S02]  /*23080*/  LOP3.LUT R9, R9, 0x38, RZ, 0xc0, !PT ;  /* 0x0000003809097812 */ /* 0x000fe400078ec0ff */
[----:B------:R-:W-:Y:S02]  /*23090*/  LOP3.LUT R7, R7, 0x7f, RZ, 0xc0, !PT ;  /* 0x0000007f07077812 */ /* 0x000fe400078ec0ff */
[----:B------:R-:W-:Y:S01]  /*230a0*/  ISETP.GE.AND P0, PT, R9, UR4, PT ;  /* 0x0000000409007c0c */ /* 0x000fe2000bf06270 */
[----:B------:R-:W-:Y:S01]  /*230b0*/  UMOV UR4, 0xffffffff ;  /* 0xffffffff00047882 */ /* 0x000fe20000000000 */
[----:B------:R-:W-:Y:S02]  /*230c0*/  LEA.HI.X R3, R2, UR7, R3, 0x1, P1 ;  /* 0x0000000702037c11 */ /* 0x000fe400088f0c03 */
[----:B------:R-:W-:Y:S01]  /*230d0*/  SHF.R.U32.HI R10, RZ, 0x3, R7 ;  /* 0x00000003ff0a7819 */ /* 0x000fe20000011607 */
[----:B0-----:R-:W-:Y:S08]  /*230e0*/  BRA.DIV UR4, `(.L_x_2157) ;  /* 0x00000042045c7947 */ /* 0x001ff0000b800000 */
[----:B------:R-:W0:Y:S01]  /*230f0*/  SHFL.IDX PT, R5, R0, RZ, 0x181f ;  /* 0x00181fff00057589 */ /* 0x000e2200000e0000 */
[----:B------:R-:W-:Y:S01]  /*23100*/  ULDC UR4, c[0x0][0x288] ;  /* 0x0000a20000047ab9 */ /* 0x000fe20000000800 */
[----:B------:R-:W-:Y:S02]  /*23110*/  VIADD R10, R10, UR40 ;  /* 0x000000280a0a7c36 */ /* 0x000fe40008000000 */
[----:B------:R-:W1:Y:S01]  /*23120*/  SHFL.IDX PT, R4, R3, RZ, 0x181f ;  /* 0x00181fff03047589 */ /* 0x000e6200000e0000 */
[----:B------:R-:W-:Y:S02]  /*23130*/  IMAD R2, R6, UR4, RZ ;  /* 0x0000000406027c24 */ /* 0x000fe4000f8e02ff */
[C---:B------:R-:W-:Y:S01]  /*23140*/  VIADD R11, R10.reuse, 0x10 ;  /* 0x000000100a0b7836 */ /* 0x040fe20000000000 */
[----:B------:R-:W2:Y:S02]  /*23150*/  SHFL.IDX PT, R6, R0, 0x1, 0x181f ;  /* 0x00381f0000067f89 */ /* 0x000ea400000e0000 */
[----:B------:R-:W-:-:S02]  /*23160*/  ISETP.GE.AND P3, PT, R10, R2, PT ;  /* 0x000000020a00720c */ /* 0x000fc40003f66270 */
[----:B------:R-:W3:Y:S01]  /*23170*/  SHFL.IDX PT, R7, R3, 0x1, 0x181f ;  /* 0x00381f0003077f89 */ /* 0x000ee200000e0000 */
[----:B------:R-:W-:-:S03]  /*23180*/  ISETP.GE.AND P1, PT, R11, R2, PT ;  /* 0x000000020b00720c */ /* 0x000fc60003f26270 */
[----:B------:R4:W-:Y:S04]  /*23190*/  STL [R1+0x480], R11 ;  /* 0x0004800b01007387 */ /* 0x0009e80000100800 */
[----:B------:R-:W-:Y:S03]  /*231a0*/  STL [R1+0x470], R10 ;  /* 0x0004700a01007387 */ /* 0x000fe60000100800 */
[----:B0-----:R-:W-:Y:S01]  /*231b0*/  @!P3 LEA R5, P2, R9, R5, 0x1 ;  /* 0x000000050905b211 */ /* 0x001fe200078408ff */
[----:B----4-:R-:W-:-:S04]  /*231c0*/  VIADD R11, R10, 0x20 ;  /* 0x000000200a0b7836 */ /* 0x010fc80000000000 */
[----:B-1----:R-:W-:Y:S01]  /*231d0*/  @!P3 IMAD.X R4, RZ, RZ, R4, P2 ;  /* 0x000000ffff04b224 */ /* 0x002fe200010e0604 */
[----:B------:R-:W-:Y:S04]  /*231e0*/  STL [R1+0x484], R11 ;  /* 0x0004840b01007387 */ /* 0x000fe80000100800 */
[----:B------:R-:W-:-:S04]  /*231f0*/  @!P3 LOP3.LUT R5, R5, R4, RZ, 0x3c, !PT ;  /* 0x000000040505b212 */ /* 0x000fc800078e3cff */
[----:B------:R-:W-:-:S04]  /*23200*/  @!P3 LOP3.LUT R4, R5, R4, RZ, 0x3c, !PT ;  /* 0x000000040504b212 */ /* 0x000fc800078e3cff */
[----:B------:R-:W-:-:S05]  /*23210*/  @!P3 LOP3.LUT R5, R5, R4, RZ, 0x3c, !PT ;  /* 0x000000040505b212 */ /* 0x000fca00078e3cff */
[----:B-----5:R2:W-:Y:S02]  /*23220*/  @!P3 LDGSTS.E.BYPASS.LTC128B.128 [R8+0x18400], desc[UR48][R4.64], !P0 ;  /* 0x184000000408bfae */ /* 0x0205e4000c101d70 */
[----:B--2---:R-:W-:Y:S02]  /*23230*/  @!P1 LEA R4, P2, R9, R6, 0x1 ;  /* 0x0000000609049211 */ /* 0x004fe400078408ff */
[----:B------:R-:W-:Y:S03]  /*23240*/  SHFL.IDX PT, R6, R3, 0x3, 0x181f ;  /* 0x00781f0003067f89 */ /* 0x000fe600000e0000 */
[----:B---3--:R-:W-:Y:S02]  /*23250*/  @!P1 IMAD.X R5, RZ, RZ, R7, P2 ;  /* 0x000000ffff059224 */ /* 0x008fe400010e0607 */
[----:B------:R-:W-:-:S03]  /*23260*/  VIADD R7, R10, 0x30 ;  /* 0x000000300a077836 */ /* 0x000fc60000000000 */
[----:B------:R0:W-:Y:S01]  /*23270*/  @!P1 LDGSTS.E.BYPASS.LTC128B.128 [R8+0x18c00], desc[UR48][R4.64], !P0 ;  /* 0x18c0000004089fae */ /* 0x0001e2000c101d70 */
[----:B------:R-:W-:-:S03]  /*23280*/  ISETP.GE.AND P1, PT, R11, R2, PT ;  /* 0x000000020b00720c */ /* 0x000fc60003f26270 */
[----:B------:R-:W-:Y:S04]  /*23290*/  STL [R1+0x488], R7 ;  /* 0x0004880701007387 */ /* 0x000fe80000100800 */
[----:B0-----:R-:W0:Y:S04]  /*232a0*/  SHFL.IDX PT, R5, R0, 0x2, 0x181f ;  /* 0x00581f0000057f89 */ /* 0x001e2800000e0000 */
[----:B------:R-:W1:Y:S02]  /*232b0*/  SHFL.IDX PT, R4, R3, 0x2, 0x181f ;  /* 0x00581f0003047f89 */ /* 0x000e6400000e0000 */
[----:B0-----:R-:W-:-:S05]  /*232c0*/  @!P1 LEA R5, P2, R9, R5, 0x1 ;  /* 0x0000000509059211 */ /* 0x001fca00078408ff */
[----:B-1----:R-:W-:-:S05]  /*232d0*/  @!P1 IMAD.X R4, RZ, RZ, R4, P2 ;  /* 0x000000ffff049224 */ /* 0x002fca00010e0604 */
        /* <DEDUP_REMOVED lines=33> */
[-C--:B------:R-:W-:Y:S01]  /*234f0*/  @!P1 LOP3.LUT R5, R5, R4.reuse, RZ, 0x3c, !PT ;  /* 0x0000000405059212 */ /* 0x080fe200078e3cff */
[----:B------:R-:W-:Y:S03]  /*23500*/  SHFL.IDX PT, R3, R3, 0x7, 0x181f ;  /* 0x00f81f0003037f89 */ /* 0x000fe600000e0000 */
        /* <DEDUP_REMOVED lines=11> */
[----:B-1----:R2:W-:Y:S02]  /*235c0*/  @!P1 LDGSTS.E.BYPASS.LTC128B.128 [R8+0x1b400], desc[UR48][R4.64], !P0 ;  /* 0x1b40000004089fae */ /* 0x0025e4000c101d70 */
.L_x_2271:
[----:B0-2---:R-:W2:Y:S02]  /*235d0*/  LDL R4, [R1+0x470] ;  /* 0x0004700001047983 */ /* 0x005ea40000100800 */
[----:B--2---:R-:W-:-:S05]  /*235e0*/  VIADD R4, R4, 0x70 ;  /* 0x0000007004047836 */ /* 0x004fca0000000000 */
[----:B------:R-:W-:Y:S01]  /*235f0*/  ISETP.GE.AND P1, PT, R4, R2, PT ;  /* 0x000000020400720c */ /* 0x000fe20003f26270 */
[----:B------:R0:W-:-:S12]  /*23600*/  STL [R1+0x49c], R4 ;  /* 0x00049c0401007387 */ /* 0x0001d80000100800 */
        /* <DEDUP_REMOVED lines=8> */
.L_x_2158:
[----:B------:R-:W-:Y:S02]  /*23690*/  PLOP3.LUT P1, PT, P1, P0, PT, 0xa2, 0x0 ;  /* 0x000000000000781c */ /* 0x000fe40000f21472 */
[----:B------:R-:W-:-:S08]  /*236a0*/  @P0 R2UR P1, UR4, R17 ;  /* 0x00000000110402ca */ /* 0x000fd00000020000 */
[----:B------:R-:W-:-:S05]  /*236b0*/  @P0 PLOP3.LUT P0, PT, P1, PT, PT, 0x80, 0x0 ;  /* 0x000000000000081c */ /* 0x000fca0000f0f070 */
[----:B------:R-:W-:Y:S01]  /*236c0*/  @!P1 SYNCS.ARRIVE.TRANS64.RED.A0T1 RZ, [UR4+0x32400], RZ ;  /* 0x032400ffffff99a7 */ /* 0x000fe20008200404 */
[----:B------:R-:W-:Y:S07]  /*236d0*/  @!P1 ARRIVES.LDGSTSBAR.64.TRANSCNT [UR4+0x32400] ;  /* 0x03240000ff0099b0 */ /* 0x000fee0008000a84 */
[----:B------:R-:W-:Y:S05]  /*236e0*/  @P0 BRA.U.ANY `(.L_x_2158) ;  /* 0xfffffffd00e80947 */ /* 0x000fea000393ffff */
[----:B0-----:R-:W0:Y:S01]  /*236f0*/  LDC.64 R2, c[0x0][0x3d8] ;  /* 0x0000f600ff027b82 */ /* 0x001e220000000a00 */
[----:B------:R-:W-:Y:S01]  /*23700*/  NOP ;  /* 0x0000000000007918 */ /* 0x000fe20000000000 */
[C---:B0-----:R-:W-:Y:S01]  /*23710*/  IMAD R0, R2.reuse, UR44, RZ ;  /* 0x0000002c02007c24 */ /* 0x041fe2000f8e02ff */
[----:B------:R0:W-:Y:S01]  /*23720*/  SYNCS.ARRIVE.TRANS64.A1T0 RZ, [R17+URZ+0x32400], RZ ;  /* 0x032400ff11ff79a7 */ /* 0x0001e2000810003f */
[----:B------:R-:W-:Y:S01]  /*23730*/  IMAD.WIDE.U32 R4, R2, UR36, RZ ;  /* 0x0000002402047c25 */ /* 0x000fe2000f8e00ff */
[----:B------:R-:W-:Y:S03]  /*23740*/  BSSY B6, `(.L_x_2159) ;  /* 0x0000018000067945 */ /* 0x000fe60003800000 */
[----:B------:R-:W-:Y:S01]  /*23750*/  IMAD R3, R3, UR36, R0 ;  /* 0x0000002403037c24 */ /* 0x000fe2000f8e0200 */
[----:B------:R0:W-:Y:S01]  /*23760*/  STL.64 [R1+0x4a0], R4 ;  /* 0x0004a00401007387 */ /* 0x0001e20000100a00 */
[----:B------:R-:W-:-:S05]  /*23770*/  VIADD R0, R17, 0x22400 ;  /* 0x0002240011007836 */ /* 0x000fca0000000000 */
[----:B------:R-:W-:Y:S01]  /*23780*/  LOP3.LUT P0, RZ, R0, 0x3ff, RZ, 0xc0, !PT ;  /* 0x000003ff00ff7812 */ /* 0x000fe2000780c0ff */
[----:B------:R-:W-:-:S05]  /*23790*/  IMAD.IADD R0, R5, 0x1, R3 ;  /* 0x0000000105007824 */ /* 0x000fca00078e0203 */
[----:B------:R0:W-:Y:S07]  /*237a0*/  STL [R1+0x4a8], R0 ;  /* 0x0004a80001007387 */ /* 0x0001ee0000100800 */
[----:B------:R-:W-:Y:S05]  /*237b0*/  @!P0 BRA `(.L_x_2160) ;  /* 0x0000000000408947 */ /* 0x000fea0003800000 */
[----:B------:R-:W-:Y:S01]  /*237c0*/  MOV R2, 0x0 ;  /* 0x0000000000027802 */ /* 0x000fe20000000f00 */
[----:B------:R-:W-:Y:S01]  /*237d0*/  ULDC.64 UR6, c[0x4][0x98] ;  /* 0x0100260000067ab9 */ /* 0x000fe20000000a00 */
[----:B------:R-:W-:Y:S01]  /*237e0*/  ULDC.64 UR8, c[0x4][0xa0] ;  /* 0x0100280000087ab9 */ /* 0x000fe20000000a00 */
[----:B------:R-:W-:Y:S01]  /*237f0*/  ULDC.64 UR4, c[0x4][0x28] ;  /* 0x01000a0000047ab9 */ /* 0x000fe20000000a00 */
[----:B0-----:R-:W-:Y:S02]  /*23800*/  IMAD.U32 R4, RZ, RZ, UR6 ;  /* 0x00000006ff047e24 */ /* 0x001fe4000f8e00ff */
        /* <DEDUP_REMOVED lines=11> */
.L_x_2160:
[----:B------:R-:W-:Y:S05]  /*238c0*/  BSYNC B6 ;  /* 0x0000000000067941 */ /* 0x000fea0003800000 */
.L_x_2159:
[----:B0-----:R-:W2:Y:S01]  /*238d0*/  LDL.LU.64 R4, [R1+0x4a0] ;  /* 0x0004a00001047983 */ /* 0x001ea20000300a00 */
[----:B------:R-:W0:Y:S01]  /*238e0*/  LDC R8, c[0x0][0x448] ;  /* 0x00011200ff087b82 */ /* 0x000e220000000800 */
[----:B------:R-:W-:Y:S02]  /*238f0*/  ULDC.64 UR8, c[0x0][0x3e0] ;  /* 0x0000f80000087ab9 */ /* 0x000fe40000000a00 */
[----:B------:R-:W3:Y:S04]  /*23900*/  LDL.LU R2, [R1+0x4a8] ;  /* 0x0004a80001027983 */ /* 0x000ee80000300800 */
[----:B------:R-:W4:Y:S01]  /*23910*/  LDL.LU R3, [R1+0x478] ;  /* 0x0004780001037983 */ /* 0x000f220000300800 */
[----:B------:R-:W-:Y:S01]  /*23920*/  UIMAD UR6, UR37, UR8, URZ ;  /* 0x00000008250672a4 */ /* 0x000fe2000f8e023f */
[----:B------:R-:W1:Y:S03]  /*23930*/  S2R R10, SR_TID.X ;  /* 0x00000000000a7919 */ /* 0x000e660000002100 */
[----:B------:R-:W-:Y:S01]  /*23940*/  UIMAD UR6, UR43, UR9, UR6 ;  /* 0x000000092b0672a4 */ /* 0x000fe2000f8e0206 */
[----:B0-----:R-:W-:-:S13]  /*23950*/  ISETP.NE.AND P0, PT, R8, 0x1, PT ;  /* 0x000000010800780c */ /* 0x001fda0003f05270 */
[----:B------:R-:W4:Y:S01]  /*23960*/  @P0 LDC R0, c[0x0][0x44c] ;  /* 0x00011300ff000b82 */ /* 0x000f220000000800 */
[C---:B-1----:R-:W-:Y:S02]  /*23970*/  IMAD.SHL.U32 R9, R10.reuse, 0x8, RZ ;  /* 0x000000080a097824 */ /* 0x042fe400078e00ff */
[----:B------:R-:W-:-:S03]  /*23980*/  IMAD.SHL.U32 R10, R10, 0x8, RZ ;  /* 0x000000080a0a7824 */ /* 0x000fc600078e00ff */
[----:B------:R-:W-:Y:S02]  /*23990*/  LOP3.LUT R9, R9, 0x38, RZ, 0xc0, !PT ;  /* 0x0000003809097812 */ /* 0x000fe400078ec0ff */
[----:B------:R-:W-:-:S04]  /*239a0*/  LOP3.LUT R10, R10, 0x38, RZ, 0xc0, !PT ;  /* 0x000000380a0a7812 */ /* 0x000fc800078ec0ff */
[C---:B------:R-:W-:Y:S02]  /*239b0*/  LOP3.LUT R12, R10.reuse, 0x40, RZ, 0xfc, !PT ;  /* 0x000000400a0c7812 */ /* 0x040fe400078efcff */
[C---:B------:R-:W-:Y:S02]  /*239c0*/  LOP3.LUT R11, R10.reuse, 0x80, RZ, 0xfc, !PT ;  /* 0x000000800a0b7812 */ /* 0x040fe400078efcff */
[----:B------:R-:W-:Y:S02]  /*239d0*/  LOP3.LUT R10, R10, 0xc0, RZ, 0xfc, !PT ;  /* 0x000000c00a0a7812 */ /* 0x000fe400078efcff */
[----:B--2---:R-:W-:Y:S02]  /*239e0*/  R2UR UR5, R5 ;  /* 0x00000000050572ca */ /* 0x004fe400000e0000 */
[----:B------:R-:W-:Y:S02]  /*239f0*/  R2UR UR4, R4 ;  /* 0x00000000040472ca */ /* 0x000fe400000e0000 */
[----:B---3--:R-:W-:-:S02]  /*23a00*/  R2UR UR5, R2 ;  /* 0x00000000020572ca */ /* 0x008fc400000e0000 */
[----:B------:R-:W0:Y:S01]  /*23a10*/  @P0 LDC R2, c[0x0][0x450] ;  /* 0x00011400ff020b82 */ /* 0x000e220000000800 */
[----:B----4-:R-:W-:-:S04]  /*23a20*/  @P0 IMAD.HI.U32 R0, R3, R0, RZ ;  /* 0x0000000003000227 */ /* 0x010fc800078e00ff */
[----:B------:R-:W-:-:S06]  /*23a30*/  IMAD.MOV.U32 R4, RZ, RZ, R3 ;  /* 0x000000ffff047224 */ /* 0x000fcc00078e0003 */
[----:B------:R-:W-:-:S04]  /*23a40*/  UIMAD.WIDE.U32 UR4, UR43, UR8, UR4 ;  /* 0x000000082b0472a5 */ /* 0x000fc8000f8e0004 */
[----:B------:R-:W-:Y:S02]  /*23a50*/  UIADD3 UR6, UR5, UR6, URZ ;  /* 0x0000000605067290 */ /* 0x000fe4000fffe03f */
[----:B------:R-:W-:Y:S02]  /*23a60*/  IMAD.U32 R6, RZ, RZ, UR4 ;  /* 0x00000004ff067e24 */ /* 0x000fe4000f8e00ff */
[----:B------:R-:W-:Y:S01]  /*23a70*/  IMAD.U32 R7, RZ, RZ, UR5 ;  /* 0x00000005ff077e24 */ /* 0x000fe2000f8e00ff */
[----:B------:R-:W-:Y:S01]  /*23a80*/  ULDC.64 UR4, c[0x0][0x3d0] ;  /* 0x0000f40000047ab9 */ /* 0x000fe20000000a00 */
[----:B0-----:R-:W-:Y:S01]  /*23a90*/  @P0 SHF.R.U32.HI R4, RZ, R2, R0 ;  /* 0x00000002ff040219 */ /* 0x001fe20000011600 */
[----:B------:R-:W-:-:S03]  /*23aa0*/  IMAD.MOV.U32 R2, RZ, RZ, R6 ;  /* 0x000000ffff027224 */ /* 0x000fc600078e0006 */
[--C-:B------:R-:W-:Y:S01]  /*23ab0*/  SHF.R.S32.HI R5, RZ, 0x1f, R4.reuse ;  /* 0x0000001fff057819 */ /* 0x100fe20000011404 */
[----:B------:R-:W-:-:S04]  /*23ac0*/  IMAD.MOV R0, RZ, RZ, -R4 ;  /* 0x000000ffff007224 */ /* 0x000fc800078e0a04 */
[----:B------:R-:W-:Y:S02]  /*23ad0*/  IMAD R0, R8, R0, R3 ;  /* 0x0000000008007224 */ /* 0x000fe400078e0203 */
[----:B------:R-:W-:Y:S02]  /*23ae0*/  IMAD.U32 R3, RZ, RZ, UR6 ;  /* 0x00000006ff037e24 */ /* 0x000fe4000f8e00ff */
[----:B------:R-:W-:Y:S02]  /*23af0*/  IMAD R5, R5, UR4, RZ ;  /* 0x0000000405057c24 */ /* 0x000fe4000f8e02ff */
[----:B------:R-:W-:-:S04]  /*23b00*/  IMAD.WIDE.U32 R2, R4, UR4, R2 ;  /* 0x0000000404027c25 */ /* 0x000fc8000f8e0002 */
[----:B------:R-:W-:Y:S01]  /*23b10*/  IMAD R4, R4, UR5, R5 ;  /* 0x0000000504047c24 */ /* 0x000fe2000f8e0205 */
[----:B------:R-:W-:-:S03]  /*23b20*/  ULDC.64 UR4, c[0x0][0x3c8] ;  /* 0x0000f20000047ab9 */ /* 0x000fc60000000a00 */
[----:B------:R-:W-:Y:S01]  /*23b30*/  IMAD.IADD R3, R3, 0x1, R4 ;  /* 0x0000000103037824 */ /* 0x000fe200078e0204 */
[----:B------:R-:W-:Y:S01]  /*23b40*/  SHF.R.S32.HI R4, RZ, 0x1f, R0 ;  /* 0x0000001fff047819 */ /* 0x000fe20000011400 */
[----:B------:R-:W-:-:S04]  /*23b50*/  IMAD.WIDE.U32 R2, R0, UR4, R2 ;  /* 0x0000000400027c25 */ /* 0x000fc8000f8e0002 */
[----:B------:R-:W-:-:S04]  /*23b60*/  IMAD R4, R4, UR4, RZ ;  /* 0x0000000404047c24 */ /* 0x000fc8000f8e02ff */
[----:B------:R-:W-:Y:S01]  /*23b70*/  IMAD R0, R0, UR5, R4 ;  /* 0x0000000500007c24 */ /* 0x000fe2000f8e0204 */
[----:B------:R-:W-:Y:S02]  /*23b80*/  ULDC.64 UR4, c[0x0][0x390] ;  /* 0x0000e40000047ab9 */ /* 0x000fe40000000a00 */
[----:B------:R-:W-:Y:S01]  /*23b90*/  LEA R5, P0, R2, UR4, 0x1 ;  /* 0x0000000402057c11 */ /* 0x000fe2000f8008ff */
[----:B------:R-:W-:Y:S01]  /*23ba0*/  IMAD.IADD R0, R3, 0x1, R0 ;  /* 0x0000000103007824 */ /* 0x000fe200078e0200 */
[----:B------:R-:W-:Y:S02]  /*23bb0*/  ULDC UR4, c[0x0][0x3b8] ;  /* 0x0000ee0000047ab9 */ /* 0x000fe40000000800 */
[----:B------:R-:W-:Y:S02]  /*23bc0*/  ISETP.GE.AND P1, PT, R12, UR4, PT ;  /* 0x000000040c007c0c */ /* 0x000fe4000bf26270 */
[----:B------:R-:W-:Y:S02]  /*23bd0*/  LEA.HI.X R4, R2, UR5, R0, 0x1, P0 ;  /* 0x0000000502047c11 */ /* 0x000fe400080f0c00 */
[----:B------:R-:W-:-:S02]  /*23be0*/  ISETP.GE.AND P0, PT, R9, UR4, PT ;  /* 0x0000000409007c0c */ /* 0x000fc4000bf06270 */
[----:B------:R-:W-:Y:S02]  /*23bf0*/  ISETP.GE.AND P2, PT, R11, UR4, PT ;  /* 0x000000040b007c0c */ /* 0x000fe4000bf46270 */
[----:B------:R-:W-:Y:S01]  /*23c00*/  ISETP.GE.AND P3, PT, R10, UR4, PT ;  /* 0x000000040a007c0c */ /* 0x000fe2000bf66270 */
[----:B------:R-:W-:-:S03]  /*23c10*/  UMOV UR4, 0xffffffff ;  /* 0xffffffff00047882 */ /* 0x000fc60000000000 */
[----:B------:R-:W-:Y:S09]  /*23c20*/  BRA.DIV UR4, `(.L_x_2161) ;  /* 0x0000004204447947 */ /* 0x000ff2000b800000 */
[----:B------:R-:W2:Y:S01]  /*23c30*/  LDL.LU R10, [R1+0x470] ;  /* 0x00047000010a7983 */ /* 0x000ea20000300800 */
[----:B------:R-:W-:-:S03]  /*23c40*/  ULDC UR4, c[0x0][0x288] ;  /* 0x0000a20000047ab9 */ /* 0x000fc60000000800 */
[----:B------:R-:W3:Y:S04]  /*23c50*/  LDL.LU R3, [R1+0x480] ;  /* 0x0004800001037983 */ /* 0x000ee80000300800 */
[----:B------:R-:W4:Y:S04]  /*23c60*/  LDL R7, [R1+0x460] ;  /* 0x0004600001077983 */ /* 0x000f280000100800 */
[----:B------:R-:W5:Y:S01]  /*23c70*/  LDL.LU R11, [R1+0x484] ;  /* 0x00048400010b7983 */ /* 0x000f620000300800 */
[----:B------:R-:W-:-:S03]  /*23c80*/  IMAD R0, R8, UR4, RZ ;  /* 0x0000000408007c24 */ /* 0x000fc6000f8e02ff */
[----:B------:R-:W-:Y:S04]  /*23c90*/  SHFL.IDX PT, R2, R4, RZ, 0x181f ;  /* 0x00181fff04027589 */ /* 0x000fe800000e0000 */
[----:B------:R-:W5:Y:S04]  /*23ca0*/  LDL.LU R12, [R1+0x48c] ;  /* 0x00048c00010c7983 */ /* 0x000f680000300800 */
[----:B------:R-:W-:Y:S01]  /*23cb0*/  SHFL.IDX PT, R6, R4, 0x1, 0x181f ;  /* 0x00381f0004067f89 */ /* 0x000fe200000e0000 */
[----:B--2---:R-:W-:-:S03]  /*23cc0*/  ISETP.GE.AND P5, PT, R10, R0, PT ;  /* 0x000000000a00720c */ /* 0x004fc60003fa6270 */
[----:B------:R-:W2:Y:S01]  /*23cd0*/  LDL.LU R10, [R1+0x488] ;  /* 0x00048800010a7983 */ /* 0x000ea20000300800 */
[----:B---3--:R-:W-:-:S03]  /*23ce0*/  ISETP.GE.AND P4, PT, R3, R0, PT ;  /* 0x000000000300720c */ /* 0x008fc60003f86270 */
[----:B------:R-:W0:Y:S06]  /*23cf0*/  SHFL.IDX PT, R3, R5, RZ, 0x181f ;  /* 0x00181fff05037589 */ /* 0x000e2c00000e0000 */
[----:B0-----:R-:W-:-:S05]  /*23d00*/  @!P5 LEA R3, P6, R9, R3, 0x1 ;  /* 0x000000030903d211 */ /* 0x001fca00078c08ff */
[----:B------:R-:W-:-:S05]  /*23d10*/  @!P5 IMAD.X R2, RZ, RZ, R2, P6 ;  /* 0x000000ffff02d224 */ /* 0x000fca00030e0602 */
[----:B------:R-:W-:-:S04]  /*23d20*/  @!P5 LOP3.LUT R3, R3, R2, RZ, 0x3c, !PT ;  /* 0x000000020303d212 */ /* 0x000fc800078e3cff */
[----:B------:R-:W-:-:S04]  /*23d30*/  @!P5 LOP3.LUT R2, R3, R2, RZ, 0x3c, !PT ;  /* 0x000000020302d212 */ /* 0x000fc800078e3cff */
[----:B------:R-:W-:-:S05]  /*23d40*/  @!P5 LOP3.LUT R3, R3, R2, RZ, 0x3c, !PT ;  /* 0x000000020303d212 */ /* 0x000fca00078e3cff */
[----:B----4-:R-:W-:Y:S04]  /*23d50*/  @!P5 LDGSTS.E.BYPASS.LTC128B.128 [R7+0x22400], desc[UR48][R2.64], !P0 ;  /* 0x224000000207dfae */ /* 0x010fe8000c101d70 */
        /* <DEDUP_REMOVED lines=10> */
[----:B-----5:R-:W-:-:S03]  /*23e00*/  ISETP.GE.AND P4, PT, R11, R0, PT ;  /* 0x000000000b00720c */ /* 0x020fc60003f86270 */
[----:B------:R-:W3:Y:S04]  /*23e10*/  LDL.LU R11, [R1+0x490] ;  /* 0x00049000010b7983 */ /* 0x000ee80000300800 */
        /* <DEDUP_REMOVED lines=47> */
.L_x_2289:
[----:B------:R-:W3:Y:S01]  /*24110*/  LDL.LU R3, [R1+0x49c] ;  /* 0x00049c0001037983 */ /* 0x000ee20000300800 */
[----:B------:R-:W-:Y:S01]  /*24120*/  BSSY B0, `(.L_x_2162) ;  /* 0x000000d000007945 */ /* 0x000fe20003800000 */
[----:B---3--:R-:W-:-:S13]  /*24130*/  ISETP.GE.AND P4, PT, R3, R0, PT ;  /* 0x000000000300720c */ /* 0x008fda0003f86270 */
[----:B------:R-:W-:Y:S05]  /*24140*/  @P4 BRA `(.L_x_2163) ;  /* 0x0000000000284947 */ /* 0x000fea0003800000 */
[----:B-1----:R-:W3:Y:S01]  /*24150*/  LDL R4, [R1+0x460] ;  /* 0x0004600001047983 */ /* 0x002ee20000100800 */
        /* <DEDUP_REMOVED lines=9> */
.L_x_2163:
[----:B------:R-:W-:Y:S05]  /*241f0*/  BSYNC B0 ;  /* 0x0000000000007941 */ /* 0x000fea0003800000 */
.L_x_2162:
[----:B------:R-:W-:Y:S01]  /*24200*/  NOP ;  /* 0x0000000000007918 */ /* 0x000fe20000000000 */
[----:B------:R-:W-:-:S13]  /*24210*/  PLOP3.LUT P0, PT, PT, PT, PT, 0x80, 0x0 ;  /* 0x000000000000781c */ /* 0x000fda0003f0f070 */
.L_x_2164:
[----:B------:R-:W-:Y:S02]  /*24220*/  PLOP3.LUT P1, PT, P1, P0, PT, 0xa2, 0x0 ;  /* 0x000000000000781c */ /* 0x000fe40000f21472 */
[----:B------:R-:W-:-:S08]  /*24230*/  @P0 R2UR P1, UR4, R17 ;  /* 0x00000000110402ca */ /* 0x000fd00000020000 */
[----:B------:R-:W-:-:S05]  /*24240*/  @P0 PLOP3.LUT P0, PT, P1, PT, PT, 0x80, 0x0 ;  /* 0x000000000000081c */ /* 0x000fca0000f0f070 */
[----:B------:R-:W-:Y:S01]  /*24250*/  @!P1 SYNCS.ARRIVE.TRANS64.RED.A0T1 RZ, [UR4+0x32410], RZ ;  /* 0x032410ffffff99a7 */ /* 0x000fe20008200404 */
[----:B------:R-:W-:Y:S07]  /*24260*/  @!P1 ARRIVES.LDGSTSBAR.64.TRANSCNT [UR4+0x32410] ;  /* 0x03241000ff0099b0 */ /* 0x000fee0008000a84 */
[----:B------:R-:W-:Y:S05]  /*24270*/  @P0 BRA.U.ANY `(.L_x_2164) ;  /* 0xfffffffd00e80947 */ /* 0x000fea000393ffff */
[----:B0--3--:R-:W3:Y:S02]  /*24280*/  LDL.LU R2, [R1+0x498] ;  /* 0x0004980001027983 */ /* 0x009ee40000300800 */
        /* <DEDUP_REMOVED lines=10> */
[----:B0--3--:R-:W-:Y:S05]  /*24330*/  @!P0 BRA `(.L_x_2166) ;  /* 0x0000004400d88947 */ /* 0x009fea0003800000 */
.L_x_2290:
[----:B------:R-:W-:Y:S05]  /*24340*/  BSYNC B0 ;  /* 0x0000000000007941 */ /* 0x000fea0003800000 */
.L_x_2165:
[----:B------:R-:W3:Y:S01]  /*24350*/  LDL R2, [R1+0x46c] ;  /* 0x00046c0001027983 */ /* 0x000ee20000100800 */
[----:B------:R-:W-:Y:S01]  /*24360*/  BSSY B0, `(.L_x_2167) ;  /* 0x0000059000007945 */ /* 0x000fe20003800000 */
[----:B---3--:R-:W-:-:S13]  /*24370*/  LOP3.LUT P0, RZ, R2, 0x2, RZ, 0xc0, !PT ;  /* 0x0000000202ff7812 */ /* 0x008fda000780c0ff */
[----:B------:R-:W-:Y:S05]  /*24380*/  @!P0 BRA `(.L_x_2168) ;  /* 0x0000000400588947 */ /* 0x000fea0003800000 */
[----:B-1----:R-:W0:Y:S01]  /*24390*/  LDL R4, [R1+0x464] ;  /* 0x0004640001047983 */ /* 0x002e220000100800 */
[----:B------:R-:W1:Y:S02]  /*243a0*/  S2R R2, SR_TID.X ;  /* 0x0000000000027919 */ /* 0x000e640000002100 */
[----:B-1----:R-:W-:Y:S01]  /*243b0*/  LOP3.LUT R3, R2, 0x7f, RZ, 0xc0, !PT ;  /* 0x0000007f02037812 */ /* 0x002fe200078ec0ff */
[----:B------:R-:W-:Y:S01]  /*243c0*/  IMAD R2, R18, 0x8, R17 ;  /* 0x0000000812027824 */ /* 0x000fe200078e0211 */
[----:B------:R-:W-:Y:S02]  /*243d0*/  BSSY B1, `(.L_x_2169) ;  /* 0x0000005000017945 */ /* 0x000fe40003800000 */
[----:B------:R-:W-:Y:S02]  /*243e0*/  ISETP.NE.AND P1, PT, R3, RZ, PT ;  /* 0x000000ff0300720c */ /* 0x000fe40003f25270 */
[----:B0-----:R-:W-:-:S04]  /*243f0*/  SHF.L.U32 R0, R4, 0x1f, RZ ;  /* 0x0000001f04007819 */ /* 0x001fc800000006ff */
[----:B------:R-:W0:Y:S02]  /*24400*/  SYNCS.PHASECHK.TRANS64.TRYWAIT P0, [R2+URZ+0x32460], R0 ;  /* 0x03246000020075a7 */ /* 0x000e24000800017f */
[----:B0-----:R-:W-:Y:S05]  /*24410*/  @!P0 BRA `(.L_x_2170) ;  /* 0x0000004400b48947 */ /* 0x001fea0003800000 */
.L_x_2291:
[----:B------:R-:W-:Y:S05]  /*24420*/  BSYNC B1 ;  /* 0x0000000000017941 */ /* 0x000fea0003800000 */
.L_x_2169:
[----:B------:R-:W-:Y:S04]  /*24430*/  BSSY B1, `(.L_x_2171) ;  /* 0x0000009000017945 */ /* 0x000fe80003800000 */
[----:B------:R-:W-:Y:S05]  /*24440*/  @P1 BRA `(.L_x_2172) ;  /* 0x00000000001c1947 */ /* 0x000fea0003800000 */
[----:B------:R-:W1:Y:S01]  /*24450*/  S2R R3, SR_TID.X ;  /* 0x0000000000037919 */ /* 0x000e620000002100 */
[----:B0-----:R-:W-:-:S04]  /*24460*/  IMAD.MOV.U32 R0, RZ, RZ, 0xc000 ;  /* 0x0000c000ff007424 */ /* 0x001fc800078e00ff */
[----:B------:R3:W-:Y:S01]  /*24470*/  SYNCS.ARRIVE.TRANS64 RZ, [R2+URZ+0x32450], R0 ;  /* 0x0324500002ff79a7 */ /* 0x0007e2000800003f */
[----:B-1----:R-:W-:-:S04]  /*24480*/  LOP3.LUT R3, R3, 0x1f, RZ, 0xc0, !PT ;  /* 0x0000001f03037812 */ /* 0x002fc800078ec0ff */
[----:B------:R-:W-:-:S13]  /*24490*/  ISETP.NE.AND P0, PT, R3, RZ, PT ;  /* 0x000000ff0300720c */ /* 0x000fda0003f05270 */
[----:B---3--:R-:W-:Y:S05]  /*244a0*/  @!P0 BRA `(.L_x_2172) ;  /* 0x0000000000048947 */ /* 0x008fea0003800000 */
[----:B------:R-:W-:Y:S01]  /*244b0*/  BPT.TRAP 0x1 ;  /* 0x000000040000795c */ /* 0x000fe20000300000 */
.L_x_2172:
[----:B------:R-:W-:Y:S05]  /*244c0*/  BSYNC B1 ;  /* 0x0000000000017941 */ /* 0x000fea0003800000 */
.L_x_2171:
[----:B------:R-:W3:Y:S01]  /*244d0*/  LDL.LU R3, [R1+0x47c] ;  /* 0x00047c0001037983 */ /* 0x000ee20000300800 */
[----:B0-----:R-:W-:Y:S01]  /*244e0*/  IMAD R0, R18, 0xc000, R17 ;  /* 0x0000c00012007824 */ /* 0x001fe200078e0211 */
        /* <DEDUP_REMOVED lines=8> */
[----:B---3--:R-:W-:-:S09]  /*24570*/  IMAD R3, R3, 0x60, RZ ;  /* 0x0000006003037824 */ /* 0x008fd200078e02ff */
.L_x_2173:
        /* <DEDUP_REMOVED lines=15> */
.L_x_2174:
        /* <DEDUP_REMOVED lines=15> */
.L_x_2175:
        /* <DEDUP_REMOVED lines=15> */
.L_x_2176:
        /* <DEDUP_REMOVED lines=9> */
[----:B---3--:R-:W-:Y:S05]  /*248e0*/  @P0 BRA.U.ANY `(.L_x_2176) ;  /* 0xfffffffd00d80947 */ /* 0x008fea000393ffff */
.L_x_2168:
[----:B------:R-:W-:Y:S05]  /*248f0*/  BSYNC B0 ;  /* 0x0000000000007941 */ /* 0x000fea0003800000 */
.L_x_2167:
[----:B------:R-:W-:-:S04]  /*24900*/  UIADD3 UR4, UR39, -0x2, URZ ;  /* 0xfffffffe27047890 */ /* 0x000fc8000fffe03f */
[----:B------:R-:W-:-:S06]  /*24910*/  UISETP.GE.AND UP0, UPT, UR4, UR38, UPT ;  /* 0x000000260400728c */ /* 0x000fcc000bf06270 */
[----:B------:R-:W-:-:S13]  /*24920*/  PLOP3.LUT P0, PT, PT, PT, UP0, 0x80, 0x0 ;  /* 0x000000000000781c */ /* 0x000fda0003f0f008 */
[----:B------:R-:W-:Y:S05]  /*24930*/  @!P0 BRA `(.L_x_2177) ;  /* 0x0000001c00808947 */ /* 0x000fea0003800000 */
[----:B------:R-:W-:Y:S01]  /*24940*/  IMAD R3, RZ, RZ, -UR39 ;  /* 0x80000027ff037e24 */ /* 0x000fe2000f8e02ff */
[----:B--2---:R-:W-:-:S04]  /*24950*/  LOP3.LUT R6, RZ, UR38, RZ, 0x33, !PT ;  /* 0x00000026ff067c12 */ /* 0x004fc8000f8e33ff */
[----:B------:R-:W-:-:S05]  /*24960*/  VIADDMNMX R6, R3, 0x1, R6, !PT ;  /* 0x0000000103067846 */ /* 0x000fca0007800106 */
[----:B0-----:R-:W-:-:S05]  /*24970*/  VIADD R0, R6, UR39 ;  /* 0x0000002706007c36 */ /* 0x001fca0008000000 */
[----:B------:R-:W-:-:S04]  /*24980*/  LOP3.LUT R0, R0, 0x1, RZ, 0xc0, !PT ;  /* 0x0000000100007812 */ /* 0x000fc800078ec0ff */
[----:B------:R-:W-:Y:S01]  /*24990*/  ISETP.NE.U32.AND P0, PT, R0, 0x1, PT ;  /* 0x000000010000780c */ /* 0x000fe20003f05070 */
[----:B------:R-:W-:-:S12]  /*249a0*/  IMAD.U32 R0, RZ, RZ, UR4 ;  /* 0x00000004ff007e24 */ /* 0x000fd8000f8e00ff */
[----:B------:R-:W-:Y:S05]  /*249b0*/  @P0 BRA `(.L_x_2178) ;  /* 0x00000008006c0947 */ /* 0x000fea0003800000 */
[----:B------:R-:W2:Y:S04]  /*249c0*/  LDL.LU R8, [R1+0x464] ;  /* 0x0004640001087983 */ /* 0x000ea80000300800 */
[----:B-1----:R-:W3:Y:S01]  /*249d0*/  LDL R4, [R1+0x46c] ;  /* 0x00046c0001047983 */ /* 0x002ee20000100800 */
[----:B------:R-:W-:-:S05]  /*249e0*/  VIADD R18, R18, 0x1 ;  /* 0x0000000112127836 */ /* 0x000fca0000000000 */
[----:B------:R-:W-:-:S04]  /*249f0*/  ISETP.NE.AND P0, PT, R18, 0x2, PT ;  /* 0x000000021200780c */ /* 0x000fc80003f05270 */
[----:B------:R-:W-:Y:S01]  /*24a00*/  SEL R2, RZ, 0x1, P0 ;  /* 0x00000001ff027807 */ /* 0x000fe20000000000 */
[----:B------:R-:W-:Y:S01]  /*24a10*/  BSSY B0, `(.L_x_2179) ;  /* 0x0000093000007945 */ /* 0x000fe20003800000 */
[----:B------:R-:W-:Y:S02]  /*24a20*/  SEL R18, R18, RZ, P0 ;  /* 0x000000ff12127207 */ /* 0x000fe40000000000 */
[----:B--2---:R-:W-:-:S05]  /*24a30*/  LOP3.LUT R8, R8, R2, RZ, 0x3c, !PT ;  /* 0x0000000208087212 */ /* 0x004fca00078e3cff */
[----:B------:R0:W-:Y:S01]  /*24a40*/  STL [R1+0x464], R8 ;  /* 0x0004640801007387 */ /* 0x0001e20000100800 */
[----:B---3--:R-:W-:-:S13]  /*24a50*/  LOP3.LUT P2, RZ, R4, 0x2, RZ, 0xc0, !PT ;  /* 0x0000000204ff7812 */ /* 0x008fda000784c0ff */
[----:B0-----:R-:W-:Y:S05]  /*24a60*/  @!P2 BRA `(.L_x_2180) ;  /* 0x000000080034a947 */ /* 0x001fea0003800000 */
[----:B------:R-:W-:-:S13]  /*24a70*/  LOP3.LUT P2, RZ, R4, 0x1, RZ, 0xc0, !PT ;  /* 0x0000000104ff7812 */ /* 0x000fda000784c0ff */
[----:B------:R-:W-:Y:S05]  /*24a80*/  @!P2 BRA `(.L_x_2181) ;  /* 0x00000000004ca947 */ /* 0x000fea0003800000 */
[----:B------:R-:W2:Y:S01]  /*24a90*/  LDL R7, [R1+0x468] ;  /* 0x0004680001077983 */ /* 0x000ea20000100800 */
[----:B------:R-:W0:Y:S01]  /*24aa0*/  LDC R5, c[0x0][0x43c] ;  /* 0x00010f00ff057b82 */ /* 0x000e220000000800 */
[----:B------:R-:W-:Y:S01]  /*24ab0*/  IMAD.MOV.U32 R4, RZ, RZ, R0 ;  /* 0x000000ffff047224 */ /* 0x000fe200078e0000 */
[----:B------:R-:W-:Y:S01]  /*24ac0*/  ULDC.64 UR4, c[0x0][0x428] ;  /* 0x00010a0000047ab9 */ /* 0x000fe20000000a00 */
[----:B0-----:R-:W-:-:S13]  /*24ad0*/  ISETP.NE.AND P0, PT, R5, 0x1, PT ;  /* 0x000000010500780c */ /* 0x001fda0003f05270 */
[----:B------:R-:W0:Y:S02]  /*24ae0*/  @P0 LDC.64 R2, c[0x0][0x440] ;  /* 0x00011000ff020b82 */ /* 0x000e240000000a00 */
[----:B0-----:R-:W-:-:S05]  /*24af0*/  @P0 IMAD.HI.U32 R2, R0, R2, RZ ;  /* 0x0000000200020227 */ /* 0x001fca00078e00ff */
[----:B------:R-:W-:-:S05]  /*24b00*/  @P0 SHF.R.U32.HI R4, RZ, R3, R2 ;  /* 0x00000003ff040219 */ /* 0x000fca0000011602 */
[----:B------:R-:W-:-:S04]  /*24b10*/  IMAD.MOV R2, RZ, RZ, -R4 ;  /* 0x000000ffff027224 */ /* 0x000fc800078e0a04 */
[----:B------:R-:W-:Y:S01]  /*24b20*/  IMAD R0, R5, R2, R0 ;  /* 0x0000000205007224 */ /* 0x000fe200078e0200 */
[--C-:B------:R-:W-:Y:S01]  /*24b30*/  SHF.R.S32.HI R5, RZ, 0x1f, R4.reuse ;  /* 0x0000001fff057819 */ /* 0x100fe20000011404 */
[----:B------:R-:W0:Y:S02]  /*24b40*/  LDC.64 R2, c[0x0][0x418] ;  /* 0x00010600ff027b82 */ /* 0x000e240000000a00 */
[----:B------:R-:W-:-:S03]  /*24b50*/  IMAD.WIDE.U32 R4, R19, UR4, R4 ;  /* 0x0000000413047c25 */ /* 0x000fc6000f8e0004 */
[----:B0-----:R-:W-:Y:S01]  /*24b60*/  LEA R2, P0, R4, R2, 0x2 ;  /* 0x0000000204027211 */ /* 0x001fe200078010ff */
[----:B--2---:R-:W-:-:S04]  /*24b70*/  IMAD R7, R7, UR4, RZ ;  /* 0x0000000407077c24 */ /* 0x004fc8000f8e02ff */
[----:B------:R-:W-:-:S04]  /*24b80*/  IMAD R7, R19, UR5, R7 ;  /* 0x0000000513077c24 */ /* 0x000fc8000f8e0207 */
[----:B------:R-:W-:-:S05]  /*24b90*/  IMAD.IADD R7, R7, 0x1, R5 ;  /* 0x0000000107077824 */ /* 0x000fca00078e0205 */
[----:B------:R-:W-:-:S05]  /*24ba0*/  LEA.HI.X R3, R4, R3, R7, 0x2, P0 ;  /* 0x0000000304037211 */ /* 0x000fca00000f1407 */
[----:B------:R0:W5:Y:S02]  /*24bb0*/  LDG.E R16, desc[UR48][R2.64] ;  /* 0x0000003002107981 */ /* 0x000164000c1e1900 */
.L_x_2181:
[----:B0-----:R-:W0:Y:S01]  /*24bc0*/  S2R R2, SR_TID.X ;  /* 0x0000000000027919 */ /* 0x001e220000002100 */
[----:B------:R-:W-:Y:S01]  /*24bd0*/  IMAD R3, R18, 0x8, R17 ;  /* 0x0000000812037824 */ /* 0x000fe200078e0211 */
[----:B------:R-:W-:Y:S01]  /*24be0*/  BSSY B1, `(.L_x_2182) ;  /* 0x0000006000017945 */ /* 0x000fe20003800000 */
[----:B0-----:R-:W-:Y:S02]  /*24bf0*/  LOP3.LUT R4, R2, 0x7f, RZ, 0xc0, !PT ;  /* 0x0000007f02047812 */ /* 0x001fe400078ec0ff */
[----:B------:R-:W-:Y:S02]  /*24c00*/  SHF.L.U32 R2, R8, 0x1f, RZ ;  /* 0x0000001f08027819 */ /* 0x000fe400000006ff */
[----:B------:R-:W-:Y:S02]  /*24c10*/  ISETP.NE.AND P1, PT, R4, RZ, PT ;  /* 0x000000ff0400720c */ /* 0x000fe40003f25270 */
[----:B------:R-:W0:Y:S02]  /*24c20*/  SYNCS.PHASECHK.TRANS64.TRYWAIT P0, [R3+URZ+0x32440], R2 ;  /* 0x03244002030075a7 */ /* 0x000e24000800017f */
[----:B0-----:R-:W-:Y:S09]  /*24c30*/  @!P0 BRA `(.L_x_2183) ;  /* 0x0000003c00c08947 */ /* 0x001ff20003800000 */
.L_x_2292:
[----:B------:R-:W-:Y:S05]  /*24c40*/  BSYNC B1 ;  /* 0x0000000000017941 */ /* 0x000fea0003800000 */
.L_x_2182:
        /* <DEDUP_REMOVED lines=9> */
.L_x_2185:
[----:B------:R-:W-:Y:S05]  /*24ce0*/  BSYNC B1 ;  /* 0x0000000000017941 */ /* 0x000fea0003800000 */
.L_x_2184:
        /* <DEDUP_REMOVED lines=11> */
.L_x_2186:
        /* <DEDUP_REMOVED lines=13> */
.L_x_2293:
[----:B------:R-:W-:Y:S05]  /*24e70*/  BSYNC B1 ;  /* 0x0000000000017941 */ /* 0x000fea0003800000 */
.L_x_2187:
        /* <DEDUP_REMOVED lines=11> */
.L_x_2190:
[----:B------:R-:W-:Y:S05]  /*24f30*/  BSYNC B1 ;  /* 0x0000000000017941 */ /* 0x000fea0003800000 */
.L_x_2189:
        /* <DEDUP_REMOVED lines=9> */
.L_x_2191:
        /* <DEDUP_REMOVED lines=15> */
.L_x_2192:
        /* <DEDUP_REMOVED lines=15> */
.L_x_2193:
        /* <DEDUP_REMOVED lines=15> */
.L_x_2194:
        /* <DEDUP_REMOVED lines=10> */
.L_x_2180:
[----:B------:R-:W-:Y:S05]  /*25340*/  BSYNC B0 ;  /* 0x0000000000007941 */ /* 0x000fea0003800000 */
.L_x_2179:
[----:B------:R-:W-:-:S06]  /*25350*/  UIADD3 UR4, UR39, -0x3, URZ ;  /* 0xfffffffd27047890 */ /* 0x000fcc000fffe03f */
[----:B------:R-:W-:-:S07]  /*25360*/  IMAD.U32 R0, RZ, RZ, UR4 ;  /* 0x00000004ff007e24 */ /* 0x000fce000f8e00ff */
.L_x_2178:
[----:B------:R-:W-:Y:S01]  /*25370*/  ULOP3.LUT UR4, URZ, UR39, URZ, 0x33, !UPT ;  /* 0x000000273f047292 */ /* 0x000fe2000f8e333f */
[----:B------:R-:W-:Y:S01]  /*25380*/  VIADD R6, R6, 0xfffffffe ;  /* 0xfffffffe06067836 */ /* 0x000fe20000000000 */
[----:B------:R-:W-:Y:S04]  /*25390*/  BSSY B0, `(.L_x_2177) ;  /* 0x000013a000007945 */ /* 0x000fe80003800000 */
[----:B------:R-:W-:-:S13]  /*253a0*/  ISETP.NE.AND P0, PT, R6, UR4, PT ;  /* 0x0000000406007c0c */ /* 0x000fda000bf05270 */
[----:B------:R-:W-:Y:S05]  /*253b0*/  @!P0 BRA `(.L_x_2195) ;  /* 0x0000001000dc8947 */ /* 0x000fea0003800000 */
.L_x_2228:
[----:B------:R-:W2:Y:S04]  /*253c0*/  LDL R2, [R1+0x46c] ;  /* 0x00046c0001027983 */ /* 0x000ea80000100800 */
[----:B------:R-:W3:Y:S01]  /*253d0*/  LDL.LU R3, [R1+0x464] ;  /* 0x0004640001037983 */ /* 0x000ee20000300800 */
[----:B------:R-:W-:Y:S01]  /*253e0*/  VIADD R6, R18, 0x1 ;  /* 0x0000000112067836 */ /* 0x000fe20000000000 */
[----:B------:R-:W-:Y:S05]  /*253f0*/  YIELD ;  /* 0x0000000000007946 */ /* 0x000fea0003800000 */
[----:B------:R-:W-:Y:S01]  /*25400*/  ISETP.NE.AND P0, PT, R6, 0x2, PT ;  /* 0x000000020600780c */ /* 0x000fe20003f05270 */
[----:B------:R-:W-:Y:S03]  /*25410*/  BSSY B1, `(.L_x_2196) ;  /* 0x0000094000017945 */ /* 0x000fe60003800000 */
[----:B------:R-:W-:-:S02]  /*25420*/  SEL R7, RZ, 0x1, P0 ;  /* 0x00000001ff077807 */ /* 0x000fc40000000000 */
[----:B------:R-:W-:Y:S02]  /*25430*/  SEL R6, R6, RZ, P0 ;  /* 0x000000ff06067207 */ /* 0x000fe40000000000 */
[----:B--2---:R-:W-:Y:S02]  /*25440*/  LOP3.LUT P1, RZ, R2, 0x2, RZ, 0xc0, !PT ;  /* 0x0000000202ff7812 */ /* 0x004fe4000782c0ff */
[----:B---3--:R-:W-:-:S11]  /*25450*/  LOP3.LUT R7, R3, R7, RZ, 0x3c, !PT ;  /* 0x0000000703077212 */ /* 0x008fd600078e3cff */
[----:B------:R-:W-:Y:S05]  /*25460*/  @!P1 BRA `(.L_x_2197) ;  /* 0x0000000800389947 */ /* 0x000fea0003800000 */
[----:B------:R-:W-:Y:S01]  /*25470*/  LOP3.LUT P1, RZ, R2, 0x1, RZ, 0xc0, !PT ;  /* 0x0000000102ff7812 */ /* 0x000fe2000782c0ff */
[----:B------:R-:W-:-:S12]  /*25480*/  IMAD.MOV.U32 R8, RZ, RZ, R0 ;  /* 0x000000ffff087224 */ /* 0x000fd800078e0000 */
[----:B------:R-:W-:Y:S05]  /*25490*/  @!P1 BRA `(.L_x_2198) ;  /* 0x00000000004c9947 */ /* 0x000fea0003800000 */
[----:B-1----:R-:W2:Y:S01]  /*254a0*/  LDL R5, [R1+0x468] ;  /* 0x0004680001057983 */ /* 0x002ea20000100800 */
[----:B------:R-:W0:Y:S01]  /*254b0*/  LDC R8, c[0x0][0x43c] ;  /* 0x00010f00ff087b82 */ /* 0x000e220000000800 */
[----:B------:R-:W-:Y:S01]  /*254c0*/  ULDC.64 UR4, c[0x0][0x428] ;  /* 0x00010a0000047ab9 */ /* 0x000fe20000000a00 */
[----:B0-----:R-:W-:-:S13]  /*254d0*/  ISETP.NE.AND P0, PT, R8, 0x1, PT ;  /* 0x000000010800780c */ /* 0x001fda0003f05270 */
[----:B------:R-:W0:Y:S02]  /*254e0*/  @P0 LDC.64 R2, c[0x0][0x440] ;  /* 0x00011000ff020b82 */ /* 0x000e240000000a00 */
[----:B0-----:R-:W-:-:S04]  /*254f0*/  @P0 IMAD.HI.U32 R4, R0, R2, RZ ;  /* 0x0000000200040227 */ /* 0x001fc800078e00ff */
        /* <DEDUP_REMOVED lines=13> */
.L_x_2198:
[----:B------:R-:W2:Y:S01]  /*255d0*/  S2R R2, SR_TID.X ;  /* 0x0000000000027919 */ /* 0x000ea20000002100 */
[----:B01----:R-:W-:Y:S01]  /*255e0*/  IMAD R4, R6, 0x8, R17 ;  /* 0x0000000806047824 */ /* 0x003fe200078e0211 */
[----:B------:R-:W-:Y:S01]  /*255f0*/  BSSY B2, `(.L_x_2199) ;  /* 0x0000006000027945 */ /* 0x000fe20003800000 */
[----:B--2---:R-:W-:Y:S02]  /*25600*/  LOP3.LUT R3, R2, 0x7f, RZ, 0xc0, !PT ;  /* 0x0000007f02037812 */ /* 0x004fe400078ec0ff */
[----:B------:R-:W-:Y:S02]  /*25610*/  SHF.L.U32 R2, R7, 0x1f, RZ ;  /* 0x0000001f07027819 */ /* 0x000fe400000006ff */
[----:B------:R-:W-:Y:S02]  /*25620*/  ISETP.NE.AND P1, PT, R3, RZ, PT ;  /* 0x000000ff0300720c */ /* 0x000fe40003f25270 */
[----:B------:R-:W0:Y:S02]  /*25630*/  SYNCS.PHASECHK.TRANS64.TRYWAIT P0, [R4+URZ+0x32440], R2 ;  /* 0x03244002040075a7 */ /* 0x000e24000800017f */
[----:B0-----:R-:W-:Y:S09]  /*25640*/  @!P0 BRA `(.L_x_2200) ;  /* 0x0000003400648947 */ /* 0x001ff20003800000 */
.L_x_2294:
[----:B------:R-:W-:Y:S05]  /*25650*/  BSYNC B2 ;  /* 0x0000000000027941 */ /* 0x000fea0003800000 */
.L_x_2199:
        /* <DEDUP_REMOVED lines=9> */
.L_x_2202:
[----:B------:R-:W-:Y:S05]  /*256f0*/  BSYNC B2 ;  /* 0x0000000000027941 */ /* 0x000fea0003800000 */
.L_x_2201:
        /* <DEDUP_REMOVED lines=11> */
.L_x_2203:
        /* <DEDUP_REMOVED lines=13> */
.L_x_2295:
[----:B------:R-:W-:Y:S05]  /*25880*/  BSYNC B2 ;  /* 0x0000000000027941 */ /* 0x000fea0003800000 */
.L_x_2204:
        /* <DEDUP_REMOVED lines=11> */
.L_x_2207:
[----:B------:R-:W-:Y:S05]  /*25940*/  BSYNC B2 ;  /* 0x0000000000027941 */ /* 0x000fea0003800000 */
.L_x_2206:
        /* <DEDUP_REMOVED lines=9> */
.L_x_2208:
        /* <DEDUP_REMOVED lines=15> */
.L_x_2209:
        /* <DEDUP_REMOVED lines=15> */
.L_x_2210:
        /* <DEDUP_REMOVED lines=15> */
.L_x_2211:
        /* <DEDUP_REMOVED lines=10> */
.L_x_2197:
[----:B------:R-:W-:Y:S05]  /*25d50*/  BSYNC B1 ;  /* 0x0000000000017941 */ /* 0x000fea0003800000 */
.L_x_2196:
[----:B------:R-:W2:Y:S01]  /*25d60*/  LDL R3, [R1+0x46c] ;  /* 0x00046c0001037983 */ /* 0x000ea20000100800 */
[----:B------:R-:W-:Y:S01]  /*25d70*/  VIADD R6, R6, 0x1 ;  /* 0x0000000106067836 */ /* 0x000fe20000000000 */
[----:B------:R-:W-:Y:S04]  /*25d80*/  BSSY B1, `(.L_x_2212) ;  /* 0x0000097000017945 */ /* 0x000fe80003800000 */
[----:B------:R-:W-:-:S04]  /*25d90*/  ISETP.NE.AND P0, PT, R6, 0x2, PT ;  /* 0x000000020600780c */ /* 0x000fc80003f05270 */
[----:B------:R-:W-:Y:S02]  /*25da0*/  SEL R2, RZ, 0x1, P0 ;  /* 0x00000001ff027807 */ /* 0x000fe40000000000 */
[----:B------:R-:W-:Y:S01]  /*25db0*/  SEL R18, R6, RZ, P0 ;  /* 0x000000ff06127207 */ /* 0x000fe20000000000 */
[----:B------:R-:W-:Y:S01]  /*25dc0*/  VIADD R6, R0, 0xffffffff ;  /* 0xffffffff00067836 */ /* 0x000fe20000000000 */
[----:B------:R-:W-:-:S05]  /*25dd0*/  LOP3.LUT R8, R7, R2, RZ, 0x3c, !PT ;  /* 0x0000000207087212 */ /* 0x000fca00078e3cff */
[----:B------:R0:W-:Y:S01]  /*25de0*/  STL [R1+0x464], R8 ;  /* 0x0004640801007387 */ /* 0x0001e20000100800 */
[----:B--2---:R-:W-:-:S13]  /*25df0*/  LOP3.LUT P2, RZ, R3, 0x2, RZ, 0xc0, !PT ;  /* 0x0000000203ff7812 */ /* 0x004fda000784c0ff */
[----:B0-----:R-:W-:Y:S05]  /*25e00*/  @!P2 BRA `(.L_x_2213) ;  /* 0x000000080038a947 */ /* 0x001fea0003800000 */
[----:B------:R-:W-:Y:S01]  /*25e10*/  LOP3.LUT P2, RZ, R3, 0x1, RZ, 0xc0, !PT ;  /* 0x0000000103ff7812 */ /* 0x000fe2000784c0ff */
[----:B------:R-:W-:-:S12]  /*25e20*/  IMAD.MOV.U32 R7, RZ, RZ, R6 ;  /* 0x000000ffff077224 */ /* 0x000fd800078e0006 */
        /* <DEDUP_REMOVED lines=20> */
.L_x_2214:
        /* <DEDUP_REMOVED lines=8> */
.L_x_2296:
[----:B------:R-:W-:Y:S05]  /*25ff0*/  BSYNC B2 ;  /* 0x0000000000027941 */ /* 0x000fea0003800000 */
.L_x_2215:
        /* <DEDUP_REMOVED lines=9> */
.L_x_2218:
[----:B------:R-:W-:Y:S05]  /*26090*/  BSYNC B2 ;  /* 0x0000000000027941 */ /* 0x000fea0003800000 */
.L_x_2217:
        /* <DEDUP_REMOVED lines=11> */
.L_x_2219:
        /* <DEDUP_REMOVED lines=13> */
.L_x_2297:
[----:B------:R-:W-:Y:S05]  /*26220*/  BSYNC B2 ;  /* 0x0000000000027941 */ /* 0x000fea0003800000 */
.L_x_2220:
        /* <DEDUP_REMOVED lines=11> */
.L_x_2223:
[----:B------:R-:W-:Y:S05]  /*262e0*/  BSYNC B2 ;  /* 0x0000000000027941 */ /* 0x000fea0003800000 */
.L_x_2222:
        /* <DEDUP_REMOVED lines=9> */
.L_x_2224:
        /* <DEDUP_REMOVED lines=15> */
.L_x_2225:
        /* <DEDUP_REMOVED lines=15> */
.L_x_2226:
        /* <DEDUP_REMOVED lines=15> */
.L_x_2227:
        /* <DEDUP_REMOVED lines=10> */
.L_x_2213:
[----:B------:R-:W-:Y:S05]  /*266f0*/  BSYNC B1 ;  /* 0x0000000000017941 */ /* 0x000fea0003800000 */
.L_x_2212:
[----:B------:R-:W-:Y:S01]  /*26700*/  ISETP.GT.AND P0, PT, R6, UR38, PT ;  /* 0x0000002606007c0c */ /* 0x000fe2000bf04270 */
[----:B------:R-:W-:-:S12]  /*26710*/  VIADD R0, R0, 0xfffffffe ;  /* 0xfffffffe00007836 */ /* 0x000fd80000000000 */
[----:B------:R-:W-:Y:S05]  /*26720*/  @P0 BRA `(.L_x_2228) ;  /* 0xffffffec00240947 */ /* 0x000fea000383ffff */
.L_x_2195:
[----:B------:R-:W-:Y:S05]  /*26730*/  BSYNC B0 ;  /* 0x0000000000007941 */ /* 0x000fea0003800000 */
.L_x_2177:
[----:B------:R-:W3:Y:S01]  /*26740*/  LDL.LU R2, [R1+0x464] ;  /* 0x0004640001027983 */ /* 0x000ee20000300800 */
[----:B0-----:R-:W0:Y:S01]  /*26750*/  S2R R0, SR_TID.X ;  /* 0x0000000000007919 */ /* 0x001e220000002100 */
[----:B------:R-:W-:-:S05]  /*26760*/  VIADD R18, R18, 0x1 ;  /* 0x0000000112127836 */ /* 0x000fca0000000000 */
[----:B------:R-:W-:Y:S02]  /*26770*/  ISETP.NE.AND P0, PT, R18, 0x2, PT ;  /* 0x000000021200780c */ /* 0x000fe40003f05270 */
[----:B0-----:R-:W-:-:S04]  /*26780*/  LOP3.LUT R0, R0, 0x7f, RZ, 0xc0, !PT ;  /* 0x0000007f00007812 */ /* 0x001fc800078ec0ff */
[----:B------:R-:W-:Y:S02]  /*26790*/  ISETP.NE.AND P2, PT, R0, RZ, PT ;  /* 0x000000ff0000720c */ /* 0x000fe40003f45270 */
[----:B------:R-:W-:Y:S01]  /*267a0*/  SEL R0, RZ, 0x1, P0 ;  /* 0x00000001ff007807 */ /* 0x000fe20000000000 */
[----:B------:R-:W-:Y:S03]  /*267b0*/  BSSY B0, `(.L_x_2229) ;  /* 0x0000011000007945 */ /* 0x000fe60003800000 */
[----:B---3--:R-:W-:-:S05]  /*267c0*/  LOP3.LUT R2, R2, R0, RZ, 0x3c, !PT ;  /* 0x0000000002027212 */ /* 0x008fca00078e3cff */
[----:B------:R0:W-:Y:S02]  /*267d0*/  STL [R1+0x464], R2 ;  /* 0x0004640201007387 */ /* 0x0001e40000100800 */
[----:B------:R-:W-:Y:S05]  /*267e0*/  @P2 BRA `(.L_x_2230) ;  /* 0x0000000000342947 */ /* 0x000fea0003800000 */
[----:B-1----:R-:W1:Y:S01]  /*267f0*/  S2R R5, SR_LANEID ;  /* 0x0000000000057919 */ /* 0x002e620000000000 */
[----:B------:R-:W-:Y:S01]  /*26800*/  VOTEU.ANY UR4, UPT, PT ;  /* 0x0000000000047886 */ /* 0x000fe200038e0100 */
[----:B0-----:R-:W0:Y:S01]  /*26810*/  LDC.64 R2, c[0x0][0xd80] ;  /* 0x00036000ff027b82 */ /* 0x001e220000000a00 */
[----:B------:R-:W1:Y:S02]  /*26820*/  FLO.U32 R0, UR4 ;  /* 0x0000000400007d00 */ /* 0x000e6400080e0000 */
[----:B-1----:R-:W-:-:S06]  /*26830*/  ISETP.EQ.U32.AND P1, PT, R0, R5, PT ;  /* 0x000000050000720c */ /* 0x002fcc0003f22070 */
[----:B------:R-:W0:Y:S07]  /*26840*/  POPC R5, UR4 ;  /* 0x0000000400057d09 */ /* 0x000e2e0008000000 */
[----:B0-----:R-:W3:Y:S01]  /*26850*/  @P1 ATOMG.E.ADD.STRONG.GPU PT, R3, desc[UR48][R2.64], R5 ;  /* 0x00000005020319a8 */ /* 0x001ee200081ee1f0 */
[----:B------:R-:W0:Y:S02]  /*26860*/  S2R R4, SR_LTMASK ;  /* 0x0000000000047919 */ /* 0x000e240000003900 */
[----:B0-----:R-:W-:-:S04]  /*26870*/  LOP3.LUT R4, R4, UR4, RZ, 0xc0, !PT ;  /* 0x0000000404047c12 */ /* 0x001fc8000f8ec0ff */
[----:B------:R-:W0:Y:S01]  /*26880*/  POPC R7, R4 ;  /* 0x0000000400077309 */ /* 0x000e220000000000 */
[----:B---3--:R-:W0:Y:S02]  /*26890*/  SHFL.IDX PT, R0, R3, R0, 0x1f ;  /* 0x00001f0003007589 */ /* 0x008e2400000e0000 */
[----:B0-----:R-:W-:-:S05]  /*268a0*/  IADD3 R0, R0, UR42, R7 ;  /* 0x0000002a00007c10 */ /* 0x001fca000fffe007 */
[----:B------:R3:W-:Y:S02]  /*268b0*/  STL [R1+0x474], R0 ;  /* 0x0004740001007387 */ /* 0x0007e40000100800 */
.L_x_2230:
[----:B------:R-:W-:Y:S05]  /*268c0*/  BSYNC B0 ;  /* 0x0000000000007941 */ /* 0x000fea0003800000 */
.L_x_2229:
[----:B------:R-:W-:-:S07]  /*268d0*/  SEL R18, R18, RZ, P0 ;  /* 0x000000ff12127207 */ /* 0x000fce0000000000 */
.L_x_2143:
[----:B------:R-:W-:Y:S05]  /*268e0*/  BSYNC B7 ;  /* 0x0000000000077941 */ /* 0x000fea0003800000 */
.L_x_2141:
[----:B---34-:R-:W3:Y:S04]  /*268f0*/  LDL R0, [R1+0x46c] ;  /* 0x00046c0001007983 */ /* 0x018ee80000100800 */
[----:B0-----:R0:W5:Y:S01]  /*26900*/  LDL R2, [R1+0x474] ;  /* 0x0004740001027983 */ /* 0x0011620000100800 */
[----:B---3--:R-:W-:-:S13]  /*26910*/  LOP3.LUT P0, RZ, R0, 0x80, RZ, 0xc0, !PT ;  /* 0x0000008000ff7812 */ /* 0x008fda000780c0ff */
[----:B0-----:R-:W-:Y:S05]  /*26920*/  @!P0 BRA `(.L_x_2231) ;  /* 0x0000000000288947 */ /* 0x001fea0003800000 */
[----:B------:R-:W-:Y:S05]  /*26930*/  WARPSYNC.ALL ;  /* 0x0000000000007948 */ /* 0x000fea0003800000 */
[----:B------:R-:W0:Y:S08]  /*26940*/  S2UR UR5, SR_CgaCtaId ;  /* 0x00000000000579c3 */ /* 0x000e300000008800 */
[----:B------:R-:W-:Y:S06]  /*26950*/  BAR.SYNC.DEFER_BLOCKING 0x5, 0x180 ;  /* 0x0146000000007b1d */ /* 0x000fec0000010000 */
[----:B------:R-:W-:-:S02]  /*26960*/  UMOV UR4, 0x400 ;  /* 0x0000040000047882 */ /* 0x000fc40000000000 */
[----:B0-----:R-:W-:-:S06]  /*26970*/  ULEA UR4, UR5, UR4, 0x18 ;  /* 0x0000000405047291 */ /* 0x001fcc000f8ec03f */
[----:B------:R-:W-:-:S05]  /*26980*/  IMAD.U32 R17, RZ, RZ, UR4 ;  /* 0x00000004ff117e24 */ /* 0x000fca000f8e00ff */
[----:B-----5:R-:W0:Y:S04]  /*26990*/  LDS R2, [R17+0x324d0] ;  /* 0x0324d00011027984 */ /* 0x020e280000000800 */
[----:B0-----:R4:W-:Y:S01]  /*269a0*/  STL [R1+0x474], R2 ;  /* 0x0004740201007387 */ /* 0x0019e20000100800 */
[----:B------:R-:W-:Y:S06]  /*269b0*/  BAR.ARV 0x4, 0x180 ;  /* 0x0106000000007b1d */ /* 0x000fec0000002000 */
[----:B------:R-:W-:Y:S05]  /*269c0*/  BRA `(.L_x_2232) ;  /* 0x00000000002c7947 */ /* 0x000fea0003800000 */
.L_x_2231:
[----:B------:R-:W-:-:S03]  /*269d0*/  UMOV UR4, 0xffffffff ;  /* 0xffffffff00047882 */ /* 0x000fc60000000000 */
[----:B------:R-:W-:Y:S05]  /*269e0*/  BRA.DIV UR4, `(.L_x_2233) ;  /* 0x0000002204cc7947 */ /* 0x000fea000b800000 */
[----:B-----5:R0:W3:Y:S02]  /*269f0*/  SHFL.IDX PT, R14, R2, RZ, 0x1f ;  /* 0x00001fff020e7589 */ /* 0x0200e400000e0000 */
.L_x_2300:
[----:B------:R-:W4:Y:S01]  /*26a00*/  @!P2 S2R R3, SR_CgaCtaId ;  /* 0x000000000003a919 */ /* 0x000f220000008800 */
[----:B------:R-:W-:Y:S05]  /*26a10*/  WARPSYNC.ALL ;  /* 0x0000000000007948 */ /* 0x000fea0003800000 */
[----:B------:R-:W-:Y:S01]  /*26a20*/  BAR.SYNC.DEFER_BLOCKING 0x4, 0x180 ;  /* 0x0106000000007b1d */ /* 0x000fe20000010000 */
[----:B------:R-:W-:-:S05]  /*26a30*/  @!P2 MOV R0, 0x400 ;  /* 0x000004000000a802 */ /* 0x000fca0000000f00 */
[----:B---3--:R3:W-:Y:S01]  /*26a40*/  STL [R1+0x474], R14 ;  /* 0x0004740e01007387 */ /* 0x0087e20000100800 */
[----:B----4-:R-:W-:-:S05]  /*26a50*/  @!P2 LEA R17, R3, R0, 0x18 ;  /* 0x000000000311a211 */ /* 0x010fca00078ec0ff */
[----:B------:R3:W-:Y:S01]  /*26a60*/  @!P2 STS [R17+0x324d0], R2 ;  /* 0x0324d0021100a388 */ /* 0x0007e20000000800 */
[----:B------:R-:W-:Y:S06]  /*26a70*/  BAR.ARV 0x5, 0x180 ;  /* 0x0146000000007b1d */ /* 0x000fec0000002000 */
.L_x_2232:
[----:B------:R-:W5:Y:S01]  /*26a80*/  LDL R0, [R1+0x474] ;  /* 0x0004740001007983 */ /* 0x000f620000100800 */
[----:B------:R-:W-:Y:S02]  /*26a90*/  ULDC UR4, c[0x0][0xd38] ;  /* 0x00034e0000047ab9 */ /* 0x000fe40000000800 */
[----:B-----5:R-:W-:-:S13]  /*26aa0*/  ISETP.GE.AND P0, PT, R0, UR4, PT ;  /* 0x0000000400007c0c */ /* 0x020fda000bf06270 */
[----:B------:R-:W-:Y:S05]  /*26ab0*/  @!P0 BRA `(.L_x_2234) ;  /* 0xffffffac00888947 */ /* 0x000fea000383ffff */
.L_x_2132:
[----:B0-----:R-:W5:Y:S01]  /*26ac0*/  LDL.LU R0, [R1+0x498] ;  /* 0x0004980001007983 */ /* 0x001f620000300800 */
[----:B------:R-:W-:Y:S01]  /*26ad0*/  BSSY B0, `(.L_x_2235) ;  /* 0x000000b000007945 */ /* 0x000fe20003800000 */
[----:B-1----:R-:W0:Y:S01]  /*26ae0*/  S2R R5, SR_CgaCtaId ;  /* 0x0000000000057919 */ /* 0x002e220000008800 */
[----:B-----5:R-:W-:-:S05]  /*26af0*/  VIADD R0, R0, 0x1 ;  /* 0x0000000100007836 */ /* 0x020fca0000000000 */
[----:B---34-:R-:W-:-:S04]  /*26b00*/  LEA.HI R2, R0, R0, RZ, 0x1 ;  /* 0x0000000000027211 */ /* 0x018fc800078f08ff */
[----:B------:R-:W-:-:S05]  /*26b10*/  LOP3.LUT R3, R2, 0xfffffffe, RZ, 0xc0, !PT ;  /* 0xfffffffe02037812 */ /* 0x000fca00078ec0ff */
[----:B------:R-:W-:Y:S01]  /*26b20*/  IMAD.IADD R3, R0, 0x1, -R3 ;  /* 0x0000000100037824 */ /* 0x000fe200078e0a03 */
[----:B------:R-:W-:-:S04]  /*26b30*/  MOV R0, 0x400 ;  /* 0x0000040000007802 */ /* 0x000fc80000000f00 */
[----:B0-----:R-:W-:Y:S02]  /*26b40*/  LEA R0, R5, R0, 0x18 ;  /* 0x0000000005007211 */ /* 0x001fe400078ec0ff */
[----:B------:R-:W-:-:S04]  /*26b50*/  SHF.L.U32 R3, R3, 0x1f, RZ ;  /* 0x0000001f03037819 */ /* 0x000fc800000006ff */
[----:B------:R-:W0:Y:S02]  /*26b60*/  SYNCS.PHASECHK.TRANS64.TRYWAIT P0, [R0+URZ+0x32420], R3 ;  /* 0x03242003000075a7 */ /* 0x000e24000800017f */
[----:B0-----:R-:W-:Y:S05]  /*26b70*/  @!P0 BRA `(.L_x_2236) ;  /* 0x0000002000908947 */ /* 0x001fea0003800000 */
.L_x_2301:
[----:B------:R-:W-:Y:S05]  /*26b80*/  BSYNC B0 ;  /* 0x0000000000007941 */ /* 0x000fea0003800000 */
.L_x_2235:
[----:B------:R-:W-:-:S03]  /*26b90*/  UMOV UR4, 0xffffffff ;  /* 0xffffffff00047882 */ /* 0x000fc60000000000 */
[----:B------:R-:W-:Y:S05]  /*26ba0*/  BRA.DIV UR4, `(.L_x_2237) ;  /* 0x0000002204987947 */ /* 0x000fea000b800000 */
[----:B------:R-:W1:Y:S02]  /*26bb0*/  S2R R2, SR_TID.X ;  /* 0x0000000000027919 */ /* 0x000e640000002100 */
[----:B-1----:R-:W-:-:S04]  /*26bc0*/  SHF.R.U32.HI R2, RZ, 0x5, R2 ;  /* 0x00000005ff027819 */ /* 0x002fc80000011602 */
[----:B------:R-:W-:-:S05]  /*26bd0*/  LOP3.LUT R2, R2, 0x3, RZ, 0xc0, !PT ;  /* 0x0000000302027812 */ /* 0x000fca00078ec0ff */
[----:B------:R1:W3:Y:S02]  /*26be0*/  SHFL.IDX PT, R14, R2, RZ, 0x1f ;  /* 0x00001fff020e7589 */ /* 0x0002e400000e0000 */
.L_x_2304:
[----:B---3--:R-:W-:Y:S01]  /*26bf0*/  ISETP.NE.AND P0, PT, R14, RZ, PT ;  /* 0x000000ff0e00720c */ /* 0x008fe20003f05270 */
[----:B------:R-:W-:-:S12]  /*26c00*/  BSSY B0, `(.L_x_2238) ;  /* 0x0000025000007945 */ /* 0x000fd80003800000 */
[----:B------:R-:W-:Y:S05]  /*26c10*/  @P0 BRA `(.L_x_2239) ;  /* 0x00000000008c0947 */ /* 0x000fea0003800000 */
[----:B------:R-:W-:-:S03]  /*26c20*/  UMOV UR4, 0xffffffff ;  /* 0xffffffff00047882 */ /* 0x000fc60000000000 */
[----:B------:R-:W-:Y:S05]  /*26c30*/  BRA.DIV UR4, `(.L_x_2240) ;  /* 0x0000002204a87947 */ /* 0x000fea000b800000 */
[----:B------:R-:W-:-:S13]  /*26c40*/  ELECT P6, URZ, PT ;  /* 0x00000000003f782f */ /* 0x000fda00038c0000 */
.L_x_2307:
[----:B------:R-:W-:Y:S05]  /*26c50*/  @!P6 BRA `(.L_x_2239) ;  /* 0x00000000007ce947 */ /* 0x000fea0003800000 */
[----:B------:R-:W-:-:S06]  /*26c60*/  ULOP3.LUT UR4, UR41, 0x2, URZ, 0xfc, !UPT ;  /* 0x0000000229047892 */ /* 0x000fcc000f8efc3f */
[----:B-1----:R-:W-:-:S05]  /*26c70*/  IMAD.U32 R2, RZ, RZ, UR4 ;  /* 0x00000004ff027e24 */ /* 0x002fca000f8e00ff */
[----:B------:R-:W-:-:S13]  /*26c80*/  ISETP.NE.AND P2, PT, R2, 0x3, PT ;  /* 0x000000030200780c */ /* 0x000fda0003f45270 */
[----:B------:R-:W-:Y:S05]  /*26c90*/  @!P2 BRA `(.L_x_2241) ;  /* 0x000000000004a947 */ /* 0x000fea0003800000 */
[----:B------:R-:W-:Y:S01]  /*26ca0*/  BPT.TRAP 0x1 ;  /* 0x000000040000795c */ /* 0x000fe20000300000 */
.L_x_2241:
[----:B------:R-:W3:Y:S01]  /*26cb0*/  LDL.LU R7, [R1+0x464] ;  /* 0x0004640001077983 */ /* 0x000ee20000300800 */
[----:B0-----:R-:W-:Y:S02]  /*26cc0*/  VIADD R3, R0, 0x32440 ;  /* 0x0003244000037836 */ /* 0x001fe40000000000 */
[C---:B------:R-:W-:Y:S02]  /*26cd0*/  VIADD R2, R18.reuse, 0x1 ;  /* 0x0000000112027836 */ /* 0x040fe40000000000 */
[----:B--2---:R-:W-:-:S03]  /*26ce0*/  IMAD R6, R18, 0x8, R3 ;  /* 0x0000000812067824 */ /* 0x004fc600078e0203 */
[----:B------:R-:W-:-:S04]  /*26cf0*/  ISETP.NE.AND P1, PT, R2, 0x2, PT ;  /* 0x000000020200780c */ /* 0x000fc80003f25270 */
[----:B------:R-:W-:Y:S02]  /*26d00*/  SEL R4, RZ, 0x1, P1 ;  /* 0x00000001ff047807 */ /* 0x000fe40000800000 */
[C---:B---3--:R-:W-:Y:S02]  /*26d10*/  SHF.L.U32 R5, R7.reuse, 0x1f, RZ ;  /* 0x0000001f07057819 */ /* 0x048fe400000006ff */
[----:B------:R-:W-:Y:S02]  /*26d20*/  LOP3.LUT R7, R7, R4, RZ, 0x3c, !PT ;  /* 0x0000000407077212 */ /* 0x000fe400078e3cff */
[----:B------:R-:W0:Y:S01]  /*26d30*/  SYNCS.PHASECHK.TRANS64.TRYWAIT P0, [R6+URZ], R5 ;  /* 0x00000005060075a7 */ /* 0x000e22000800017f */
[----:B------:R-:W-:Y:S02]  /*26d40*/  SEL R4, R2, RZ, P1 ;  /* 0x000000ff02047207 */ /* 0x000fe40000800000 */
[----:B------:R-:W-:-:S03]  /*26d50*/  SHF.L.U32 R2, R7, 0x1f, RZ ;  /* 0x0000001f07027819 */ /* 0x000fc600000006ff */
[----:B------:R-:W-:Y:S01]  /*26d60*/  IMAD R3, R4, 0x8, R3 ;  /* 0x0000000804037824 */ /* 0x000fe200078e0203 */
[----:B0-----:R-:W-:Y:S06]  /*26d70*/  @!P0 BRA `(.L_x_2242) ;  /* 0x0000002000788947 */ /* 0x001fec0003800000 */
.L_x_2308:
[----:B------:R-:W1:Y:S02]  /*26d80*/  SYNCS.PHASECHK.TRANS64.TRYWAIT P0, [R3+URZ], R2 ;  /* 0x00000002030075a7 */ /* 0x000e64000800017f */
[----:B-1----:R-:W-:Y:S05]  /*26d90*/  @!P0 BRA `(.L_x_2243) ;  /* 0x0000002000848947 */ /* 0x002fea0003800000 */
.L_x_2309:
[----:B------:R-:W-:Y:S05]  /*26da0*/  @!P2 BRA `(.L_x_2244) ;  /* 0x000000000004a947 */ /* 0x000fea0003800000 */
[----:B------:R-:W-:Y:S01]  /*26db0*/  BPT.TRAP 0x1 ;  /* 0x000000040000795c */ /* 0x000fe20000300000 */
.L_x_2244:
[----:B-1----:R-:W-:-:S04]  /*26dc0*/  VIADD R3, R0, 0x32460 ;  /* 0x0003246000037836 */ /* 0x002fc80000000000 */
[----:B------:R-:W-:-:S04]  /*26dd0*/  IMAD R18, R18, 0x8, R3 ;  /* 0x0000000812127824 */ /* 0x000fc800078e0203 */
[----:B------:R-:W1:Y:S02]  /*26de0*/  SYNCS.PHASECHK.TRANS64.TRYWAIT P0, [R18+URZ], R5 ;  /* 0x00000005120075a7 */ /* 0x000e64000800017f */
[----:B-1----:R-:W-:Y:S05]  /*26df0*/  @!P0 BRA `(.L_x_2245) ;  /* 0x0000002000808947 */ /* 0x002fea0003800000 */
.L_x_2310:
[----:B------:R-:W-:-:S07]  /*26e00*/  IMAD R3, R4, 0x8, R3 ;  /* 0x0000000804037824 */ /* 0x000fce00078e0203 */
.L_x_2246:
[----:B--2---:R2:W3:Y:S02]  /*26e10*/  SYNCS.PHASECHK.TRANS64.TRYWAIT P0, [R3+URZ], R2 ;  /* 0x00000002030075a7 */ /* 0x0044e4000800017f */
[----:B---3--:R-:W-:Y:S05]  /*26e20*/  @!P0 NANOSLEEP.SYNCS 0x989680 ;  /* 0x009896800000895d */ /* 0x008fea0003900000 */
[----:B------:R-:W3:Y:S02]  /*26e30*/  @!P0 SYNCS.PHASECHK.TRANS64 P0, [R3+URZ], R2 ;  /* 0x00000002030085a7 */ /* 0x000ee4000800007f */
[----:B---3--:R-:W-:Y:S05]  /*26e40*/  @!P0 BRA `(.L_x_2246) ;  /* 0xfffffffc00f08947 */ /* 0x008fea000383ffff */
.L_x_2239:
[----:B------:R-:W-:Y:S05]  /*26e50*/  BSYNC B0 ;  /* 0x0000000000007941 */ /* 0x000fea0003800000 */
.L_x_2238:
[----:B------:R-:W-:Y:S05]  /*26e60*/  EXIT ;  /* 0x000000000000794d */ /* 0x000fea0003800000 */
.L_x_2020:
[----:B0-----:R-:W-:-:S04]  /*26e70*/  IMAD.U32 R9, RZ, RZ, UR44 ;  /* 0x0000002cff097e24 */ /* 0x001fc8000f8e00ff */
[----:B------:R0:W1:Y:S03]  /*26e80*/  SYNCS.PHASECHK.TRANS64.TRYWAIT P0, [R9+URZ+0x32400], R0 ;  /* 0x03240000090075a7 */ /* 0x000066000800017f */
[----:B-1----:R-:W-:Y:S05]  /*26e90*/  @!P0 NANOSLEEP.SYNCS 0x989680 ;  /* 0x009896800000895d */ /* 0x002fea0003900000 */
[----:B------:R-:W1:Y:S02]  /*26ea0*/  @!P0 SYNCS.PHASECHK.TRANS64 P0, [R9+URZ+0x32400], R0 ;  /* 0x03240000090085a7 */ /* 0x000e64000800007f */
[----:B-1----:R-:W-:Y:S05]  /*26eb0*/  @!P0 BRA `(.L_x_2020) ;  /* 0xfffffffc00ec8947 */ /* 0x002fea000383ffff */
[----:B------:R-:W-:Y:S05]  /*26ec0*/  BRA `(.L_x_2247) ;  /* 0xfffffdb800487947 */ /* 0x000fea000383ffff */
.L_x_2027:
[----:B-1----:R1:W2:Y:S02]  /*26ed0*/  SYNCS.PHASECHK.TRANS64.TRYWAIT P0, [R12+URZ], R13 ;  /* 0x0000000d0c0075a7 */ /* 0x0022a4000800017f */
[----:B--2---:R-:W-:Y:S05]  /*26ee0*/  @!P0 NANOSLEEP.SYNCS 0x989680 ;  /* 0x009896800000895d */ /* 0x004fea0003900000 */
[----:B------:R-:W2:Y:S02]  /*26ef0*/  @!P0 SYNCS.PHASECHK.TRANS64 P0, [R12+URZ], R13 ;  /* 0x0000000d0c0085a7 */ /* 0x000ea4000800007f */
[----:B--2---:R-:W-:Y:S05]  /*26f00*/  @!P0 BRA `(.L_x_2027) ;  /* 0xfffffffc00f08947 */ /* 0x004fea000383ffff */
[----:B------:R-:W-:Y:S05]  /*26f10*/  BRA `(.L_x_2026) ;  /* 0xfffffdbc00647947 */ /* 0x000fea000383ffff */
.L_x_2029:
[----:B0-----:R-:W-:-:S04]  /*26f20*/  IMAD.U32 R9, RZ, RZ, UR44 ;  /* 0x0000002cff097e24 */ /* 0x001fc8000f8e00ff */
[----:B------:R0:W1:Y:S03]  /*26f30*/  SYNCS.PHASECHK.TRANS64.TRYWAIT P0, [R9+URZ+0x32410], R8 ;  /* 0x03241008090075a7 */ /* 0x000066000800017f */
[----:B-1----:R-:W-:Y:S05]  /*26f40*/  @!P0 NANOSLEEP.SYNCS 0x989680 ;  /* 0x009896800000895d */ /* 0x002fea0003900000 */
[----:B------:R-:W1:Y:S02]  /*26f50*/  @!P0 SYNCS.PHASECHK.TRANS64 P0, [R9+URZ+0x32410], R8 ;  /* 0x03241008090085a7 */ /* 0x000e64000800007f */
[----:B-1----:R-:W-:Y:S05]  /*26f60*/  @!P0 BRA `(.L_x_2029) ;  /* 0xfffffffc00ec8947 */ /* 0x002fea000383ffff */
[----:B------:R-:W-:Y:S05]  /*26f70*/  BRA `(.L_x_2248) ;  /* 0xfffffdc000387947 */ /* 0x000fea000383ffff */
.L_x_2036:
[----:B-1----:R1:W2:Y:S02]  /*26f80*/  SYNCS.PHASECHK.TRANS64.TRYWAIT P0, [R8+URZ], R9 ;  /* 0x00000009080075a7 */ /* 0x0022a4000800017f */
[----:B--2---:R-:W-:Y:S05]  /*26f90*/  @!P0 NANOSLEEP.SYNCS 0x989680 ;  /* 0x009896800000895d */ /* 0x004fea0003900000 */
[----:B------:R-:W2:Y:S02]  /*26fa0*/  @!P0 SYNCS.PHASECHK.TRANS64 P0, [R8+URZ], R9 ;  /* 0x00000009080085a7 */ /* 0x000ea4000800007f */
[----:B--2---:R-:W-:Y:S05]  /*26fb0*/  @!P0 BRA `(.L_x_2036) ;  /* 0xfffffffc00f08947 */ /* 0x004fea000383ffff */
[----:B------:R-:W-:Y:S05]  /*26fc0*/  BRA `(.L_x_2035) ;  /* 0xfffffdc0007c7947 */ /* 0x000fea000383ffff */
.L_x_2071:
[----:B0-----:R0:W1:Y:S02]  /*26fd0*/  SYNCS.PHASECHK.TRANS64.TRYWAIT P2, [R0+URZ], R3 ;  /* 0x00000003000075a7 */ /* 0x001064000804017f */
[----:B-1----:R-:W-:Y:S05]  /*26fe0*/  @!P2 NANOSLEEP.SYNCS 0x989680 ;  /* 0x009896800000a95d */ /* 0x002fea0003900000 */
[----:B------:R-:W1:Y:S02]  /*26ff0*/  @!P2 SYNCS.PHASECHK.TRANS64 P2, [R0+URZ], R3 ;  /* 0x000000030000a5a7 */ /* 0x000e64000804007f */
[----:B-1----:R-:W-:Y:S05]  /*27000*/  @!P2 BRA `(.L_x_2071) ;  /* 0xfffffffc00f0a947 */ /* 0x002fea000383ffff */
[----:B------:R-:W-:Y:S05]  /*27010*/  BRA `(.L_x_2070) ;  /* 0xfffffe2800547947 */ /* 0x000fea000383ffff */
.L_x_2078:
[----:B-1----:R1:W2:Y:S02]  /*27020*/  SYNCS.PHASECHK.TRANS64.TRYWAIT P2, [R4+URZ], R5 ;  /* 0x00000005040075a7 */ /* 0x0022a4000804017f */
[----:B--2---:R-:W-:Y:S05]  /*27030*/  @!P2 NANOSLEEP.SYNCS 0x989680 ;  /* 0x009896800000a95d */ /* 0x004fea0003900000 */
[----:B------:R-:W2:Y:S02]  /*27040*/  @!P2 SYNCS.PHASECHK.TRANS64 P2, [R4+URZ], R5 ;  /* 0x000000050400a5a7 */ /* 0x000ea4000804007f */
[----:B--2---:R-:W-:Y:S05]  /*27050*/  @!P2 BRA `(.L_x_2078) ;  /* 0xfffffffc00f0a947 */ /* 0x004fea000383ffff */
[----:B------:R-:W-:Y:S05]  /*27060*/  BRA `(.L_x_2077) ;  /* 0xfffffe2c00787947 */ /* 0x000fea000383ffff */
.L_x_2089:
[----:B-1----:R1:W2:Y:S02]  /*27070*/  SYNCS.PHASECHK.TRANS64.TRYWAIT P1, [R0+URZ], R7 ;  /* 0x00000007000075a7 */ /* 0x0022a4000802017f */
[----:B--2---:R-:W-:Y:S05]  /*27080*/  @!P1 NANOSLEEP.SYNCS 0x989680 ;  /* 0x009896800000995d */ /* 0x004fea0003900000 */
[----:B------:R-:W2:Y:S02]  /*27090*/  @!P1 SYNCS.PHASECHK.TRANS64 P1, [R0+URZ], R7 ;  /* 0x00000007000095a7 */ /* 0x000ea4000802007f */
[----:B--2---:R-:W-:Y:S05]  /*270a0*/  @!P1 BRA `(.L_x_2089) ;  /* 0xfffffffc00f09947 */ /* 0x004fea000383ffff */
[----:B------:R-:W-:Y:S05]  /*270b0*/  BRA `(.L_x_2088) ;  /* 0xfffffec0000c7947 */ /* 0x000fea000383ffff */
.L_x_2096:
[----:B-1----:R1:W2:Y:S02]  /*270c0*/  SYNCS.PHASECHK.TRANS64.TRYWAIT P1, [R4+URZ], R5 ;  /* 0x00000005040075a7 */ /* 0x0022a4000802017f */
[----:B--2---:R-:W-:Y:S05]  /*270d0*/  @!P1 NANOSLEEP.SYNCS 0x989680 ;  /* 0x009896800000995d */ /* 0x004fea0003900000 */
[----:B------:R-:W2:Y:S02]  /*270e0*/  @!P1 SYNCS.PHASECHK.TRANS64 P1, [R4+URZ], R5 ;  /* 0x00000005040095a7 */ /* 0x000ea4000802007f */
[----:B--2---:R-:W-:Y:S05]  /*270f0*/  @!P1 BRA `(.L_x_2096) ;  /* 0xfffffffc00f09947 */ /* 0x004fea000383ffff */
[----:B------:R-:W-:Y:S05]  /*27100*/  BRA `(.L_x_2095) ;  /* 0xfffffec400307947 */ /* 0x000fea000383ffff */
.L_x_2149:
[----:B------:R-:W-:Y:S02]  /*27110*/  IMAD.MOV.U32 R13, RZ, RZ, R5 ;  /* 0x000000ffff0d7224 */ /* 0x000fe400078e0005 */
[----:B------:R-:W-:Y:S02]  /*27120*/  IMAD.MOV.U32 R12, RZ, RZ, RZ ;  /* 0x000000ffff0c7224 */ /* 0x000fe400078e00ff */
[----:B------:R-:W-:Y:S02]  /*27130*/  IMAD.MOV.U32 R11, RZ, RZ, 0x1f ;  /* 0x0000001fff0b7424 */ /* 0x000fe400078e00ff */
[----:B------:R-:W-:-:S07]  /*27140*/  IMAD.MOV.U32 R15, RZ, RZ, -0x1 ;  /* 0xffffffffff0f7424 */ /* 0x000fce00078e00ff */
[----:B0-----:R-:W-:Y:S05]  /*27150*/  WARPSYNC.COLLECTIVE R15, `(.L_x_2249) ;  /* 0x000000000f087348 */ /* 0x001fea0003c00000 */
[----:B------:R1:W2:Y:S02]  /*27160*/  SHFL.IDX P6, R14, R13, R12, R11 ;  /* 0x0000000c0d0e7389 */ /* 0x0002a400000c000b */
[----:B012---:R-:W-:Y:S01]  /*27170*/  ENDCOLLECTIVE ;  /* 0x000000000000791b */ /* 0x007fe20003800000 */
.L_x_2249:
[----:B------:R-:W-:Y:S05]  /*27180*/  BRA `(.L_x_2250) ;  /* 0xffffffb400807947 */ /* 0x000fea000383ffff */
.L_x_2151:
[----:B------:R-:W-:Y:S01]  /*27190*/  BSSY B0, `(.L_x_2251) ;  /* 0x0000006000007945 */ /* 0x000fe20003800000 */
[----:B------:R-:W-:-:S07]  /*271a0*/  IMAD.MOV.U32 R15, RZ, RZ, -0x1 ;  /* 0xffffffffff0f7424 */ /* 0x000fce00078e00ff */
[----:B-1-3--:R-:W-:Y:S05]  /*271b0*/  WARPSYNC.COLLECTIVE R15, `(.L_x_2252) ;  /* 0x000000000f0c7348 */ /* 0x00afea0003c00000 */
[----:B------:R-:W-:Y:S02]  /*271c0*/  ELECT P6, UR62, PT ;  /* 0x00000000003e782f */ /* 0x000fe400038c0000 */
[----:B------:R-:W-:Y:S01]  /*271d0*/  MOV R14, UR62 ;  /* 0x0000003e000e7c02 */ /* 0x000fe20008000f00 */
[----:B-1-3--:R-:W-:Y:S10]  /*271e0*/  ENDCOLLECTIVE ;  /* 0x000000000000791b */ /* 0x00aff40003800000 */
.L_x_2252:
[----:B------:R-:W-:Y:S05]  /*271f0*/  BSYNC B0 ;  /* 0x0000000000007941 */ /* 0x000fea0003800000 */
.L_x_2251:
[----:B------:R-:W-:Y:S05]  /*27200*/  BRA `(.L_x_2253) ;  /* 0xffffffb400887947 */ /* 0x000fea000383ffff */
.L_x_2153:
[----:B0-----:R0:W2:Y:S02]  /*27210*/  SYNCS.PHASECHK.TRANS64.TRYWAIT P0, [R0+URZ+0x32440], R2 ;  /* 0x03244002000075a7 */ /* 0x0010a4000800017f */
[----:B--2---:R-:W-:Y:S05]  /*27220*/  @!P0 NANOSLEEP.SYNCS 0x989680 ;  /* 0x009896800000895d */ /* 0x004fea0003900000 */
[----:B------:R-:W2:Y:S02]  /*27230*/  @!P0 SYNCS.PHASECHK.TRANS64 P0, [R0+URZ+0x32440], R2 ;  /* 0x03244002000085a7 */ /* 0x000ea4000800007f */
[----:B--2---:R-:W-:Y:S05]  /*27240*/  @!P0 BRA `(.L_x_2153) ;  /* 0xfffffffc00f08947 */ /* 0x004fea000383ffff */
[----:B------:R-:W-:Y:S05]  /*27250*/  BRA `(.L_x_2254) ;  /* 0xffffffb400e07947 */ /* 0x000fea000383ffff */
.L_x_2157:
[----:B------:R-:W-:Y:S02]  /*27260*/  IMAD.MOV.U32 R13, RZ, RZ, R3 ;  /* 0x000000ffff0d7224 */ /* 0x000fe400078e0003 */
[----:B------:R-:W-:Y:S02]  /*27270*/  IMAD.MOV.U32 R12, RZ, RZ, RZ ;  /* 0x000000ffff0c7224 */ /* 0x000fe400078e00ff */
[----:B------:R-:W-:Y:S02]  /*27280*/  IMAD.MOV.U32 R11, RZ, RZ, 0x181f ;  /* 0x0000181fff0b7424 */ /* 0x000fe400078e00ff */
[----:B------:R-:W-:Y:S02]  /*27290*/  IMAD.MOV.U32 R15, RZ, RZ, -0x1 ;  /* 0xffffffffff0f7424 */ /* 0x000fe400078e00ff */
[----:B------:R-:W-:-:S07]  /*272a0*/  VIADD R10, R10, UR40 ;  /* 0x000000280a0a7c36 */ /* 0x000fce0008000000 */
[----:B-----5:R-:W-:Y:S05]  /*272b0*/  WARPSYNC.COLLECTIVE R15, `(.L_x_2255) ;  /* 0x000000000f087348 */ /* 0x020fea0003c00000 */
[----:B------:R0:W1:Y:S02]  /*272c0*/  SHFL.IDX P6, R14, R13, R12, R11 ;  /* 0x0000000c0d0e7389 */ /* 0x00006400000c000b */
[----:B01---5:R-:W-:Y:S01]  /*272d0*/  ENDCOLLECTIVE ;  /* 0x000000000000791b */ /* 0x023fe20003800000 */
.L_x_2255:
[----:B------:R0:W-:Y:S01]  /*272e0*/  STL [R1+0x470], R10 ;  /* 0x0004700a01007387 */ /* 0x0001e20000100800 */
[----:B------:R-:W-:Y:S02]  /*272f0*/  IMAD.MOV.U32 R13, RZ, RZ, R0 ;  /* 0x000000ffff0d7224 */ /* 0x000fe400078e0000 */
[----:B------:R-:W-:-:S07]  /*27300*/  IMAD.MOV.U32 R4, RZ, RZ, R14 ;  /* 0x000000ffff047224 */ /* 0x000fce00078e000e */
[----:B0-----:R-:W-:Y:S05]  /*27310*/  WARPSYNC.COLLECTIVE R15, `(.L_x_2256) ;  /* 0x000000000f087348 */ /* 0x001fea0003c00000 */
[----:B------:R1:W2:Y:S02]  /*27320*/  SHFL.IDX P6, R14, R13, R12, R11 ;  /* 0x0000000c0d0e7389 */ /* 0x0002a400000c000b */
[----:B012---:R-:W-:Y:S01]  /*27330*/  ENDCOLLECTIVE ;  /* 0x000000000000791b */ /* 0x007fe20003800000 */
.L_x_2256:
        /* <DEDUP_REMOVED lines=9> */
.L_x_2257:
        /* <DEDUP_REMOVED lines=10> */
.L_x_2258:
[----:B------:R-:W-:Y:S01]  /*27470*/  @!PT LDS RZ, [RZ] ;  /* 0x00000000fffff984 */ /* 0x000fe20000000800 */
[----:B------:R-:W-:Y:S01]  /*27480*/  @!PT LDS RZ, [RZ] ;  /* 0x00000000fffff984 */ /* 0x000fe20000000800 */
[----:B------:R-:W-:Y:S01]  /*27490*/  @!PT LDS RZ, [RZ] ;  /* 0x00000000fffff984 */ /* 0x000fe20000000800 */
[----:B------:R0:W-:Y:S01]  /*274a0*/  @!P1 LDGSTS.E.BYPASS.LTC128B.128 [R8+0x18400], desc[UR48][R4.64], !P0 ;  /* 0x1840000004089fae */ /* 0x0001e2000c101d70 */
[----:B------:R-:W-:Y:S02]  /*274b0*/  IMAD.MOV.U32 R13, RZ, RZ, R3 ;  /* 0x000000ffff0d7224 */ /* 0x000fe400078e0003 */
[----:B0-----:R-:W-:Y:S02]  /*274c0*/  VIADD R5, R10, 0x10 ;  /* 0x000000100a057836 */ /* 0x001fe40000000000 */
[----:B------:R-:W-:-:S03]  /*274d0*/  IMAD.MOV.U32 R12, RZ, RZ, 0x2 ;  /* 0x00000002ff0c7424 */ /* 0x000fc600078e00ff */
[----:B------:R-:W-:Y:S01]  /*274e0*/  ISETP.GE.AND P1, PT, R5, R2, PT ;  /* 0x000000020500720c */ /* 0x000fe20003f26270 */
[----:B------:R0:W-:Y:S01]  /*274f0*/  STL [R1+0x480], R5 ;  /* 0x0004800501007387 */ /* 0x0001e20000100800 */
[----:B------:R-:W-:-:S11]  /*27500*/  IMAD.MOV.U32 R6, RZ, RZ, R14 ;  /* 0x000000ffff067224 */ /* 0x000fd600078e000e */
[----:B0-----:R-:W-:Y:S05]  /*27510*/  WARPSYNC.COLLECTIVE R15, `(.L_x_2259) ;  /* 0x000000000f087348 */ /* 0x001fea0003c00000 */
[----:B------:R1:W2:Y:S02]  /*27520*/  SHFL.IDX P6, R14, R13, R12, R11 ;  /* 0x0000000c0d0e7389 */ /* 0x0002a400000c000b */
[----:B012---:R-:W-:Y:S01]  /*27530*/  ENDCOLLECTIVE ;  /* 0x000000000000791b */ /* 0x007fe20003800000 */
.L_x_2259:
[----:B------:R-:W-:Y:S01]  /*27540*/  @!P1 LEA R4, P2, R9, R6, 0x1 ;  /* 0x0000000609049211 */ /* 0x000fe200078408ff */
[----:B------:R-:W-:-:S04]  /*27550*/  VIADD R6, R10, 0x20 ;  /* 0x000000200a067836 */ /* 0x000fc80000000000 */
[----:B------:R-:W-:Y:S01]  /*27560*/  @!P1 IMAD.X R5, RZ, RZ, R7, P2 ;  /* 0x000000ffff059224 */ /* 0x000fe200010e0607 */
[----:B------:R0:W-:Y:S01]  /*27570*/  STL [R1+0x484], R6 ;  /* 0x0004840601007387 */ /* 0x0001e20000100800 */
[----:B------:R-:W-:Y:S02]  /*27580*/  IMAD.MOV.U32 R13, RZ, RZ, R0 ;  /* 0x000000ffff0d7224 */ /* 0x000fe400078e0000 */
[----:B------:R-:W-:Y:S01]  /*27590*/  VIADD R7, R10, 0x30 ;  /* 0x000000300a077836 */ /* 0x000fe20000000000 */
[----:B------:R-:W-:Y:S01]  /*275a0*/  @!PT LDS RZ, [RZ] ;  /* 0x00000000fffff984 */ /* 0x000fe20000000800 */
[----:B------:R-:W-:Y:S01]  /*275b0*/  @!PT LDS RZ, [RZ] ;  /* 0x00000000fffff984 */ /* 0x000fe20000000800 */
[----:B------:R-:W-:Y:S01]  /*275c0*/  @!PT LDS RZ, [RZ] ;  /* 0x00000000fffff984 */ /* 0x000fe20000000800 */
[----:B------:R1:W-:Y:S01]  /*275d0*/  @!P1 LDGSTS.E.BYPASS.LTC128B.128 [R8+0x18c00], desc[UR48][R4.64], !P0 ;  /* 0x18c0000004089fae */ /* 0x0003e2000c101d70 */
[----:B------:R-:W-:-:S03]  /*275e0*/  ISETP.GE.AND P1, PT, R6, R2, PT ;  /* 0x000000020600720c */ /* 0x000fc60003f26270 */
[----:B------:R0:W-:Y:S01]  /*275f0*/  STL [R1+0x488], R7 ;  /* 0x0004880701007387 */ /* 0x0001e20000100800 */
[----:B-1----:R-:W-:-:S09]  /*27600*/  IMAD.MOV.U32 R4, RZ, RZ, R14 ;  /* 0x000000ffff047224 */ /* 0x002fd200078e000e */
[----:B0-----:R-:W-:Y:S05]  /*27610*/  WARPSYNC.COLLECTIVE R15, `(.L_x_2260) ;  /* 0x000000000f087348 */ /* 0x001fea0003c00000 */
[----:B------:R1:W2:Y:S02]  /*27620*/  SHFL.IDX P6, R14, R13, R12, R11 ;  /* 0x0000000c0d0e7389 */ /* 0x0002a400000c000b */
[----:B012---:R-:W-:Y:S01]  /*27630*/  ENDCOLLECTIVE ;  /* 0x000000000000791b */ /* 0x007fe20003800000 */
.L_x_2260:
[----:B------:R-:W-:Y:S02]  /*27640*/  IMAD.MOV.U32 R13, RZ, RZ, R3 ;  /* 0x000000ffff0d7224 */ /* 0x000fe400078e0003 */
[----:B------:R-:W-:Y:S02]  /*27650*/  IMAD.MOV.U32 R12, RZ, RZ, 0x3 ;  /* 0x00000003ff0c7424 */ /* 0x000fe400078e00ff */
[----:B------:R-:W-:-:S07]  /*27660*/  IMAD.MOV.U32 R5, RZ, RZ, R14 ;  /* 0x000000ffff057224 */ /* 0x000fce00078e000e */
[----:B------:R-:W-:Y:S05]  /*27670*/  WARPSYNC.COLLECTIVE R15, `(.L_x_2261) ;  /* 0x000000000f087348 */ /* 0x000fea0003c00000 */
[----:B------:R0:W1:Y:S02]  /*27680*/  SHFL.IDX P6, R14, R13, R12, R11 ;  /* 0x0000000c0d0e7389 */ /* 0x00006400000c000b */
[----:B01----:R-:W-:Y:S01]  /*27690*/  ENDCOLLECTIVE ;  /* 0x000000000000791b */ /* 0x003fe20003800000 */
.L_x_2261:
        /* <DEDUP_REMOVED lines=10> */
.L_x_2262:
        /* <DEDUP_REMOVED lines=13> */
.L_x_2263:
        /* <DEDUP_REMOVED lines=10> */
.L_x_2264:
        /* <DEDUP_REMOVED lines=13> */
.L_x_2265:
        /* <DEDUP_REMOVED lines=10> */
.L_x_2266:
        /* <DEDUP_REMOVED lines=13> */
.L_x_2267:
        /* <DEDUP_REMOVED lines=10> */
.L_x_2268:
        /* <DEDUP_REMOVED lines=11> */
.L_x_2269:
        /* <DEDUP_REMOVED lines=10> */
.L_x_2270:
[----:B------:R-:W-:Y:S01]  /*27ce0*/  @!PT LDS RZ, [RZ] ;  /* 0x00000000fffff984 */ /* 0x000fe20000000800 */
[----:B------:R-:W-:Y:S01]  /*27cf0*/  @!PT LDS RZ, [RZ] ;  /* 0x00000000fffff984 */ /* 0x000fe20000000800 */
[----:B------:R-:W-:Y:S01]  /*27d00*/  @!PT LDS RZ, [RZ] ;  /* 0x00000000fffff984 */ /* 0x000fe20000000800 */
[----:B------:R0:W-:Y:S01]  /*27d10*/  @!P1 LDGSTS.E.BYPASS.LTC128B.128 [R8+0x1b400], desc[UR48][R4.64], !P0 ;  /* 0x1b40000004089fae */ /* 0x0001e2000c101d70 */
[----:B------:R-:W-:Y:S01]  /*27d20*/  IMAD.MOV.U32 R0, RZ, RZ, R14 ;  /* 0x000000ffff007224 */ /* 0x000fe200078e000e */
[----:B------:R-:W-:Y:S06]  /*27d30*/  BRA `(.L_x_2271) ;  /* 0xffffffb800247947 */ /* 0x000fec000383ffff */
.L_x_2161:
        /* <DEDUP_REMOVED lines=8> */
.L_x_2273:
[----:B------:R-:W-:Y:S05]  /*27dc0*/  BSYNC B0 ;  /* 0x0000000000007941 */ /* 0x000fea0003800000 */
.L_x_2272:
[----:B------:R-:W-:Y:S01]  /*27dd0*/  IMAD.MOV.U32 R13, RZ, RZ, R5 ;  /* 0x000000ffff0d7224 */ /* 0x000fe200078e0005 */
[----:B------:R0:W5:Y:S01]  /*27de0*/  LDL.LU R10, [R1+0x46c] ;  /* 0x00046c00010a7983 */ /* 0x0001620000300800 */
[----:B------:R-:W-:Y:S02]  /*27df0*/  IMAD.MOV.U32 R12, RZ, RZ, RZ ;  /* 0x000000ffff0c7224 */ /* 0x000fe400078e00ff */
[----:B------:R-:W-:Y:S01]  /*27e00*/  IMAD.MOV.U32 R11, RZ, RZ, 0x181f ;  /* 0x0000181fff0b7424 */ /* 0x000fe200078e00ff */
[----:B------:R0:W5:Y:S01]  /*27e10*/  LDL.LU R7, [R1+0x488] ;  /* 0x0004880001077983 */ /* 0x0001620000300800 */
[----:B------:R-:W-:Y:S02]  /*27e20*/  IMAD.MOV.U32 R15, RZ, RZ, -0x1 ;  /* 0xffffffffff0f7424 */ /* 0x000fe400078e00ff */
[----:B------:R-:W-:Y:S01]  /*27e30*/  IMAD.MOV.U32 R2, RZ, RZ, R14 ;  /* 0x000000ffff027224 */ /* 0x000fe200078e000e */
[----:B------:R0:W5:Y:S06]  /*27e40*/  LDL.LU R6, [R1+0x494] ;  /* 0x0004940001067983 */ /* 0x00016c0000300800 */
[----:B0----5:R-:W-:Y:S05]  /*27e50*/  WARPSYNC.COLLECTIVE R15, `(.L_x_2274) ;  /* 0x000000000f087348 */ /* 0x021fea0003c00000 */
[----:B------:R1:W2:Y:S02]  /*27e60*/  SHFL.IDX P6, R14, R13, R12, R11 ;  /* 0x0000000c0d0e7389 */ /* 0x0002a400000c000b */
[----:B012--5:R-:W-:Y:S01]  /*27e70*/  ENDCOLLECTIVE ;  /* 0x000000000000791b */ /* 0x027fe20003800000 */
.L_x_2274:
[----:B------:R-:W-:Y:S01]  /*27e80*/  ULDC UR4, c[0x0][0x288] ;  /* 0x0000a20000047ab9 */ /* 0x000fe20000000800 */
[----:B------:R-:W2:Y:S04]  /*27e90*/  LDL.LU R13, [R1+0x480] ;  /* 0x00048000010d7983 */ /* 0x000ea80000300800 */
[----:B------:R-:W3:Y:S04]  /*27ea0*/  LDL.LU R12, [R1+0x484] ;  /* 0x00048400010c7983 */ /* 0x000ee80000300800 */
[----:B------:R-:W4:Y:S01]  /*27eb0*/  LDL.LU R11, [R1+0x48c] ;  /* 0x00048c00010b7983 */ /* 0x000f220000300800 */
[----:B------:R-:W-:-:S03]  /*27ec0*/  IMAD.MOV.U32 R3, RZ, RZ, R14 ;  /* 0x000000ffff037224 */ /* 0x000fc600078e000e */
[----:B------:R-:W4:Y:S04]  /*27ed0*/  LDL.LU R15, [R1+0x490] ;  /* 0x00049000010f7983 */ /* 0x000f280000300800 */
[----:B------:R-:W4:Y:S01]  /*27ee0*/  LDL.LU R14, [R1+0x470] ;  /* 0x00047000010e7983 */ /* 0x000f220000300800 */
[----:B------:R-:W-:Y:S01]  /*27ef0*/  IMAD R0, R8, UR4, RZ ;  /* 0x0000000408007c24 */ /* 0x000fe2000f8e02ff */
[----:B------:R-:W-:-:S04]  /*27f00*/  LOP3.LUT R10, R10, 0xffffffbf, RZ, 0xc0, !PT ;  /* 0xffffffbf0a0a7812 */ /* 0x000fc800078ec0ff */
[----:B--2---:R-:W-:-:S13]  /*27f10*/  ISETP.GE.AND P6, PT, R13, R0, PT ;  /* 0x000000000d00720c */ /* 0x004fda0003fc6270 */
[----:B------:R-:W-:Y:S02]  /*27f20*/  @P6 LOP3.LUT R10, R10, 0x40, RZ, 0xfc, !PT ;  /* 0x000000400a0a6812 */ /* 0x000fe400078efcff */
[-C--:B------:R-:W-:Y:S02]  /*27f30*/  ISETP.GE.AND P6, PT, R7, R0.reuse, PT ;  /* 0x000000000700720c */ /* 0x080fe40003fc6270 */
[----:B------:R0:W5:Y:S01]  /*27f40*/  LDL R7, [R1+0x460] ;  /* 0x0004600001077983 */ /* 0x0001620000100800 */
[----:B---3--:R-:W-:Y:S02]  /*27f50*/  ISETP.GE.AND P5, PT, R12, R0, PT ;  /* 0x000000000c00720c */ /* 0x008fe40003fa6270 */
[----:B------:R-:W-:-:S11]  /*27f60*/  LOP3.LUT R10, R10, 0xffffffdf, RZ, 0xc0, !PT ;  /* 0xffffffdf0a0a7812 */ /* 0x000fd600078ec0ff */
[----:B------:R-:W-:Y:S02]  /*27f70*/  @P5 LOP3.LUT R10, R10, 0x20, RZ, 0xfc, !PT ;  /* 0x000000200a0a5812 */ /* 0x000fe400078efcff */
[----:B----4-:R-:W-:Y:S02]  /*27f80*/  ISETP.GE.AND P5, PT, R11, R0, PT ;  /* 0x000000000b00720c */ /* 0x010fe40003fa6270 */
[----:B------:R-:W-:-:S04]  /*27f90*/  LOP3.LUT R10, R10, 0xffffffef, RZ, 0xc0, !PT ;  /* 0xffffffef0a0a7812 */ /* 0x000fc800078ec0ff */
[----:B------:R-:W-:-:S04]  /*27fa0*/  @P6 LOP3.LUT R10, R10, 0x10, RZ, 0xfc, !PT ;  /* 0x000000100a0a6812 */ /* 0x000fc800078efcff */
[----:B------:R-:W-:Y:S02]  /*27fb0*/  LOP3.LUT R10, R10, 0xfffffff7, RZ, 0xc0, !PT ;  /* 0xfffffff70a0a7812 */ /* 0x000fe400078ec0ff */
[-C--:B------:R-:W-:Y:S02]  /*27fc0*/  ISETP.GE.AND P6, PT, R15, R0.reuse, PT ;  /* 0x000000000f00720c */ /* 0x080fe40003fc6270 */
[----:B------:R-:W-:Y:S02]  /*27fd0*/  ISETP.GE.AND P4, PT, R14, R0, PT ;  /* 0x000000000e00720c */ /* 0x000fe40003f86270 */
[----:B------:R-:W-:-:S04]  /*27fe0*/  @P5 LOP3.LUT R10, R10, 0x8, RZ, 0xfc, !PT ;  /* 0x000000080a0a5812 */ /* 0x000fc800078efcff */
[----:B------:R-:W-:-:S04]  /*27ff0*/  LOP3.LUT R10, R10, 0xffdfffff, RZ, 0xc0, !PT ;  /* 0xffdfffff0a0a7812 */ /* 0x000fc800078ec0ff */
[----:B------:R-:W-:-:S04]  /*28000*/  LOP3.LUT R10, R10, 0xfffffffb, RZ, 0xc0, !PT ;  /* 0xfffffffb0a0a7812 */ /* 0x000fc800078ec0ff */
[----:B------:R-:W-:Y:S02]  /*28010*/  @P6 LOP3.LUT R10, R10, 0x4, RZ, 0xfc, !PT ;  /* 0x000000040a0a6812 */ /* 0x000fe400078efcff */
[----:B------:R-:W-:Y:S01]  /*28020*/  @!P4 LEA R3, P6, R9, R3, 0x1 ;  /* 0x000000030903c211 */ /* 0x000fe200078c08ff */
[----:B------:R-:W-:Y:S02]  /*28030*/  IMAD.MOV.U32 R13, RZ, RZ, R4 ;  /* 0x000000ffff0d7224 */ /* 0x000fe400078e0004 */
[----:B------:R-:W-:Y:S02]  /*28040*/  IMAD.MOV.U32 R12, RZ, RZ, 0x1 ;  /* 0x00000001ff0c7424 */ /* 0x000fe400078e00ff */
[----:B------:R-:W-:Y:S02]  /*28050*/  IMAD.MOV.U32 R11, RZ, RZ, 0x181f ;  /* 0x0000181fff0b7424 */ /* 0x000fe400078e00ff */
[----:B------:R-:W-:Y:S02]  /*28060*/  IMAD.MOV.U32 R15, RZ, RZ, -0x1 ;  /* 0xffffffffff0f7424 */ /* 0x000fe400078e00ff */
[----:B0-----:R-:W-:-:S07]  /*28070*/  @!P4 IMAD.X R2, RZ, RZ, R2, P6 ;  /* 0x000000ffff02c224 */ /* 0x001fce00030e0602 */
[----:B-----5:R-:W-:Y:S05]  /*28080*/  WARPSYNC.COLLECTIVE R15, `(.L_x_2275) ;  /* 0x000000000f087348 */ /* 0x020fea0003c00000 */
[----:B------:R0:W1:Y:S02]  /*28090*/  SHFL.IDX P6, R14, R13, R12, R11 ;  /* 0x0000000c0d0e7389 */ /* 0x00006400000c000b */
[----:B01---5:R-:W-:Y:S01]  /*280a0*/  ENDCOLLECTIVE ;  /* 0x000000000000791b */ /* 0x023fe20003800000 */
.L_x_2275:
[----:B------:R-:W-:Y:S02]  /*280b0*/  ISETP.GE.AND P5, PT, R6, R0, PT ;  /* 0x000000000600720c */ /* 0x000fe40003fa6270 */
[----:B------:R-:W-:Y:S01]  /*280c0*/  @!P4 LOP3.LUT R3, R3, R2, RZ, 0x3c, !PT ;  /* 0x000000020303c212 */ /* 0x000fe200078e3cff */
[----:B------:R-:W-:-:S03]  /*280d0*/  IMAD.MOV.U32 R13, RZ, RZ, R5 ;  /* 0x000000ffff0d7224 */ /* 0x000fc600078e0005 */
[----:B------:R-:W-:Y:S01]  /*280e0*/  @!P4 LOP3.LUT R2, R3, R2, RZ, 0x3c, !PT ;  /* 0x000000020302c212 */ /* 0x000fe200078e3cff */
[----:B------:R-:W-:-:S07]  /*280f0*/  IMAD.MOV.U32 R6, RZ, RZ, R14 ;  /* 0x000000ffff067224 */ /* 0x000fce00078e000e */
[----:B------:R-:W-:Y:S05]  /*28100*/  WARPSYNC.COLLECTIVE R15, `(.L_x_2276) ;  /* 0x000000000f087348 */ /* 0x000fea0003c00000 */
[----:B------:R0:W1:Y:S02]  /*28110*/  SHFL.IDX P6, R14, R13, R12, R11 ;  /* 0x0000000c0d0e7389 */ /* 0x00006400000c000b */
[----:B01----:R-:W-:Y:S01]  /*28120*/  ENDCOLLECTIVE ;  /* 0x000000000000791b */ /* 0x003fe20003800000 */
.L_x_2276:
[----:B------:R-:W-:Y:S02]  /*28130*/  @!P4 LOP3.LUT R3, R3, R2, RZ, 0x3c, !PT ;  /* 0x000000020303c212 */ /* 0x000fe400078e3cff */
[----:B------:R-:W-:Y:S01]  /*28140*/  @P5 LOP3.LUT R10, R10, 0x200000, RZ, 0xfc, !PT ;  /* 0x002000000a0a5812 */ /* 0x000fe200078efcff */
[----:B------:R-:W-:Y:S02]  /*28150*/  IMAD.MOV.U32 R13, RZ, RZ, R4 ;  /* 0x000000ffff0d7224 */ /* 0x000fe400078e0004 */
[----:B------:R-:W-:Y:S01]  /*28160*/  IMAD.MOV.U32 R12, RZ, RZ, 0x2 ;  /* 0x00000002ff0c7424 */ /* 0x000fe200078e00ff */
[C---:B------:R-:W-:Y:S01]  /*28170*/  LOP3.LUT P5, RZ, R10.reuse, 0x20, RZ, 0xc0, !PT ;  /* 0x000000200aff7812 */ /* 0x040fe200078ac0ff */
        /* <DEDUP_REMOVED lines=8> */
[----:B0-----:R-:W-:-:S12]  /*28200*/  IMAD.MOV.U32 R2, RZ, RZ, R14 ;  /* 0x000000ffff027224 */ /* 0x001fd800078e000e */
[----:B------:R-:W-:-:S05]  /*28210*/  @!P4 LEA R2, P6, R9, R2, 0x1 ;  /* 0x000000020902c211 */ /* 0x000fca00078c08ff */
[----:B------:R-:W-:-:S05]  /*28220*/  @!P4 IMAD.X R3, RZ, RZ, R6, P6 ;  /* 0x000000ffff03c224 */ /* 0x000fca00030e0606 */
[----:B------:R0:W-:Y:S03]  /*28230*/  @!P4 LDGSTS.E.BYPASS.LTC128B.128 [R7+0x22c00], desc[UR48][R2.64], !P0 ;  /* 0x22c000000207cfae */ /* 0x0001e6000c101d70 */
[----:B0-----:R-:W-:Y:S05]  /*28240*/  WARPSYNC.COLLECTIVE R15, `(.L_x_2277) ;  /* 0x000000000f087348 */ /* 0x001fea0003c00000 */
[----:B------:R1:W2:Y:S02]  /*28250*/  SHFL.IDX P6, R14, R13, R12, R11 ;  /* 0x0000000c0d0e7389 */ /* 0x0002a400000c000b */
[----:B012---:R-:W-:Y:S01]  /*28260*/  ENDCOLLECTIVE ;  /* 0x000000000000791b */ /* 0x007fe20003800000 */
.L_x_2277:
        /* <DEDUP_REMOVED lines=11> */
.L_x_2278:
[----:B------:R-:W-:-:S05]  /*28320*/  IMAD.MOV.U32 R2, RZ, RZ, R14 ;  /* 0x000000ffff027224 */ /* 0x000fca00078e000e */
[----:B------:R-:W-:Y:S01]  /*28330*/  @!P5 LEA R2, P6, R9, R2, 0x1 ;  /* 0x000000020902d211 */ /* 0x000fe200078c08ff */
[----:B------:R-:W-:Y:S02]  /*28340*/  IMAD.MOV.U32 R13, RZ, RZ, R4 ;  /* 0x000000ffff0d7224 */ /* 0x000fe400078e0004 */
[----:B------:R-:W-:Y:S02]  /*28350*/  IMAD.MOV.U32 R12, RZ, RZ, 0x3 ;  /* 0x00000003ff0c7424 */ /* 0x000fe400078e00ff */
[----:B------:R-:W-:Y:S01]  /*28360*/  @!P5 IMAD.X R3, RZ, RZ, R6, P6 ;  /* 0x000000ffff03d224 */ /* 0x000fe200030e0606 */
[----:B------:R-:W-:-:S04]  /*28370*/  LOP3.LUT P4, RZ, R10, 0x10, RZ, 0xc0, !PT ;  /* 0x000000100aff7812 */ /* 0x000fc8000788c0ff */
[----:B------:R-:W-:Y:S01]  /*28380*/  @!PT LDS RZ, [RZ] ;  /* 0x00000000fffff984 */ /* 0x000fe20000000800 */
[----:B------:R-:W-:Y:S01]  /*28390*/  @!PT LDS RZ, [RZ] ;  /* 0x00000000fffff984 */ /* 0x000fe20000000800 */
[----:B------:R-:W-:Y:S01]  /*283a0*/  @!PT LDS RZ, [RZ] ;  /* 0x00000000fffff984 */ /* 0x000fe20000000800 */
[----:B------:R0:W-:Y:S09]  /*283b0*/  @!P5 LDGSTS.E.BYPASS.LTC128B.128 [R7+0x23400], desc[UR48][R2.64], !P0 ;  /* 0x234000000207dfae */ /* 0x0001f2000c101d70 */
[----:B0-----:R-:W-:Y:S05]  /*283c0*/  WARPSYNC.COLLECTIVE R15, `(.L_x_2279) ;  /* 0x000000000f087348 */ /* 0x001fea0003c00000 */
[----:B------:R1:W2:Y:S02]  /*283d0*/  SHFL.IDX P6, R14, R13, R12, R11 ;  /* 0x0000000c0d0e7389 */ /* 0x0002a400000c000b */
[----:B012---:R-:W-:Y:S01]  /*283e0*/  ENDCOLLECTIVE ;  /* 0x000000000000791b */ /* 0x007fe20003800000 */
.L_x_2279:
        /* <DEDUP_REMOVED lines=11> */
.L_x_2280:
        /* <DEDUP_REMOVED lines=13> */
.L_x_2281:
        /* <DEDUP_REMOVED lines=11> */
.L_x_2282:
[----:B------:R-:W-:-:S05]  /*28620*/  IMAD.MOV.U32 R2, RZ, RZ, R14 ;  /* 0x000000ffff027224 */ /* 0x000fca00078e000e */
[----:B------:R-:W-:-:S05]  /*28630*/  @!P5 LEA R2, P6, R9, R2, 0x1 ;  /* 0x000000020902d211 */ /* 0x000fca00078c08ff */
[----:B------:R-:W-:Y:S01]  /*28640*/  @!P5 IMAD.X R3, RZ, RZ, R6, P6 ;  /* 0x000000ffff03d224 */ /* 0x000fe200030e0606 */
[----:B------:R-:W-:Y:S01]  /*28650*/  LOP3.LUT P6, RZ, R10, 0x8, RZ, 0xc0, !PT ;  /* 0x000000080aff7812 */ /* 0x000fe200078cc0ff */
[----:B------:R-:W-:Y:S02]  /*28660*/  IMAD.MOV.U32 R13, RZ, RZ, R4 ;  /* 0x000000ffff0d7224 */ /* 0x000fe400078e0004 */
[----:B------:R-:W-:-:S10]  /*28670*/  IMAD.MOV.U32 R12, RZ, RZ, 0x5 ;  /* 0x00000005ff0c7424 */ /* 0x000fd400078e00ff */
        /* <DEDUP_REMOVED lines=10> */
.L_x_2283:
[----:B------:R-:W-:Y:S02]  /*28720*/  IMAD.MOV.U32 R13, RZ, RZ, R5 ;  /* 0x000000ffff0d7224 */ /* 0x000fe400078e0005 */
[----:B------:R-:W-:-:S07]  /*28730*/  IMAD.MOV.U32 R6, RZ, RZ, R14 ;  /* 0x000000ffff067224 */ /* 0x000fce00078e000e */
[----:B------:R-:W-:Y:S05]  /*28740*/  WARPSYNC.COLLECTIVE R15, `(.L_x_2284) ;  /* 0x000000000f087348 */ /* 0x000fea0003c00000 */
[----:B------:R0:W1:Y:S02]  /*28750*/  SHFL.IDX P6, R14, R13, R12, R11 ;  /* 0x0000000c0d0e7389 */ /* 0x00006400000c000b */
[----:B01----:R-:W-:Y:S01]  /*28760*/  ENDCOLLECTIVE ;  /* 0x000000000000791b */ /* 0x003fe20003800000 */
.L_x_2284:
[----:B------:R-:W-:Y:S01]  /*28770*/  LOP3.LUT P4, RZ, R10, 0x4, RZ, 0xc0, !PT ;  /* 0x000000040aff7812 */ /* 0x000fe2000788c0ff */
[----:B------:R-:W-:-:S12]  /*28780*/  IMAD.MOV.U32 R2, RZ, RZ, R14 ;  /* 0x000000ffff027224 */ /* 0x000fd800078e000e */
        /* <DEDUP_REMOVED lines=12> */
.L_x_2285:
        /* <DEDUP_REMOVED lines=11> */
.L_x_2286:
[----:B------:R-:W-:-:S05]  /*28900*/  IMAD.MOV.U32 R2, RZ, RZ, R14 ;  /* 0x000000ffff027224 */ /* 0x000fca00078e000e */
[----:B------:R-:W-:Y:S01]  /*28910*/  @!P5 LEA R2, P6, R9, R2, 0x1 ;  /* 0x000000020902d211 */ /* 0x000fe200078c08ff */
[----:B------:R-:W-:Y:S02]  /*28920*/  IMAD.MOV.U32 R13, RZ, RZ, R4 ;  /* 0x000000ffff0d7224 */ /* 0x000fe400078e0004 */
[----:B------:R-:W-:Y:S02]  /*28930*/  IMAD.MOV.U32 R12, RZ, RZ, 0x7 ;  /* 0x00000007ff0c7424 */ /* 0x000fe400078e00ff */
[----:B------:R-:W-:Y:S01]  /*28940*/  @!P5 IMAD.X R3, RZ, RZ, R6, P6 ;  /* 0x000000ffff03d224 */ /* 0x000fe200030e0606 */
[----:B------:R0:W-:Y:S04]  /*28950*/  STL [R1+0x46c], R10 ;  /* 0x00046c0a01007387 */ /* 0x0001e80000100800 */
[----:B------:R-:W-:Y:S01]  /*28960*/  @!PT LDS RZ, [RZ] ;  /* 0x00000000fffff984 */ /* 0x000fe20000000800 */
[----:B------:R-:W-:Y:S01]  /*28970*/  @!PT LDS RZ, [RZ] ;  /* 0x00000000fffff984 */ /* 0x000fe20000000800 */
[----:B------:R-:W-:Y:S01]  /*28980*/  @!PT LDS RZ, [RZ] ;  /* 0x00000000fffff984 */ /* 0x000fe20000000800 */
[----:B------:R0:W-:Y:S03]  /*28990*/  @!P5 LDGSTS.E.BYPASS.LTC128B.128 [R7+0x25400], desc[UR48][R2.64], !P0 ;  /* 0x254000000207dfae */ /* 0x0001e6000c101d70 */
[----:B0-----:R-:W-:Y:S05]  /*289a0*/  WARPSYNC.COLLECTIVE R15, `(.L_x_2287) ;  /* 0x000000000f087348 */ /* 0x001fea0003c00000 */
[----:B------:R1:W2:Y:S02]  /*289b0*/  SHFL.IDX P6, R14, R13, R12, R11 ;  /* 0x0000000c0d0e7389 */ /* 0x0002a400000c000b */
[----:B012---:R-:W-:Y:S01]  /*289c0*/  ENDCOLLECTIVE ;  /* 0x000000000000791b */ /* 0x007fe20003800000 */
.L_x_2287:
        /* <DEDUP_REMOVED lines=11> */
.L_x_2288:
[----:B------:R-:W-:Y:S01]  /*28a80*/  IMAD.MOV.U32 R2, RZ, RZ, R14 ;  /* 0x000000ffff027224 */ /* 0x000fe200078e000e */
[----:B------:R-:W-:Y:S06]  /*28a90*/  BRA `(.L_x_2289) ;  /* 0xffffffb4009c7947 */ /* 0x000fec000383ffff */
.L_x_2166:
[----:B0-----:R0:W3:Y:S02]  /*28aa0*/  SYNCS.PHASECHK.TRANS64.TRYWAIT P0, [R17+URZ+0x32420], R0 ;  /* 0x03242000110075a7 */ /* 0x0010e4000800017f */
[----:B---3--:R-:W-:Y:S05]  /*28ab0*/  @!P0 NANOSLEEP.SYNCS 0x989680 ;  /* 0x009896800000895d */ /* 0x008fea0003900000 */
[----:B------:R-:W3:Y:S02]  /*28ac0*/  @!P0 SYNCS.PHASECHK.TRANS64 P0, [R17+URZ+0x32420], R0 ;  /* 0x03242000110085a7 */ /* 0x000ee4000800007f */
[----:B---3--:R-:W-:Y:S05]  /*28ad0*/  @!P0 BRA `(.L_x_2166) ;  /* 0xfffffffc00f08947 */ /* 0x008fea000383ffff */
[----:B------:R-:W-:Y:S05]  /*28ae0*/  BRA `(.L_x_2290) ;  /* 0xffffffb800147947 */ /* 0x000fea000383ffff */
.L_x_2170:
[----:B0-----:R0:W1:Y:S02]  /*28af0*/  SYNCS.PHASECHK.TRANS64.TRYWAIT P0, [R2+URZ+0x32460], R0 ;  /* 0x03246000020075a7 */ /* 0x001064000800017f */
[----:B-1----:R-:W-:Y:S05]  /*28b00*/  @!P0 NANOSLEEP.SYNCS 0x989680 ;  /* 0x009896800000895d */ /* 0x002fea0003900000 */
[----:B------:R-:W1:Y:S02]  /*28b10*/  @!P0 SYNCS.PHASECHK.TRANS64 P0, [R2+URZ+0x32460], R0 ;  /* 0x03246000020085a7 */ /* 0x000e64000800007f */
[----:B-1----:R-:W-:Y:S05]  /*28b20*/  @!P0 BRA `(.L_x_2170) ;  /* 0xfffffffc00f08947 */ /* 0x002fea000383ffff */
[----:B------:R-:W-:Y:S05]  /*28b30*/  BRA `(.L_x_2291) ;  /* 0xffffffb800387947 */ /* 0x000fea000383ffff */
.L_x_2183:
[----:B0-----:R0:W1:Y:S02]  /*28b40*/  SYNCS.PHASECHK.TRANS64.TRYWAIT P0, [R3+URZ+0x32440], R2 ;  /* 0x03244002030075a7 */ /* 0x001064000800017f */
[----:B-1----:R-:W-:Y:S05]  /*28b50*/  @!P0 NANOSLEEP.SYNCS 0x989680 ;  /* 0x009896800000895d */ /* 0x002fea0003900000 */
[----:B------:R-:W1:Y:S02]  /*28b60*/  @!P0 SYNCS.PHASECHK.TRANS64 P0, [R3+URZ+0x32440], R2 ;  /* 0x03244002030085a7 */ /* 0x000e64000800007f */
[----:B-1----:R-:W-:Y:S05]  /*28b70*/  @!P0 BRA `(.L_x_2183) ;  /* 0xfffffffc00f08947 */ /* 0x002fea000383ffff */
[----:B------:R-:W-:Y:S05]  /*28b80*/  BRA `(.L_x_2292) ;  /* 0xffffffc0002c7947 */ /* 0x000fea000383ffff */
.L_x_2188:
[----:B-1----:R1:W2:Y:S02]  /*28b90*/  SYNCS.PHASECHK.TRANS64.TRYWAIT P0, [R3+URZ+0x32460], R2 ;  /* 0x03246002030075a7 */ /* 0x0022a4000800017f */
[----:B--2---:R-:W-:Y:S05]  /*28ba0*/  @!P0 NANOSLEEP.SYNCS 0x989680 ;  /* 0x009896800000895d */ /* 0x004fea0003900000 */
[----:B------:R-:W2:Y:S02]  /*28bb0*/  @!P0 SYNCS.PHASECHK.TRANS64 P0, [R3+URZ+0x32460], R2 ;  /* 0x03246002030085a7 */ /* 0x000ea4000800007f */
[----:B--2---:R-:W-:Y:S05]  /*28bc0*/  @!P0 BRA `(.L_x_2188) ;  /* 0xfffffffc00f08947 */ /* 0x004fea000383ffff */
[----:B------:R-:W-:Y:S05]  /*28bd0*/  BRA `(.L_x_2293) ;  /* 0xffffffc000a47947 */ /* 0x000fea000383ffff */
.L_x_2200:
[----:B0-----:R0:W1:Y:S02]  /*28be0*/  SYNCS.PHASECHK.TRANS64.TRYWAIT P0, [R4+URZ+0x32440], R2 ;  /* 0x03244002040075a7 */ /* 0x001064000800017f */
[----:B-1----:R-:W-:Y:S05]  /*28bf0*/  @!P0 NANOSLEEP.SYNCS 0x989680 ;  /* 0x009896800000895d */ /* 0x002fea0003900000 */
[----:B------:R-:W1:Y:S02]  /*28c00*/  @!P0 SYNCS.PHASECHK.TRANS64 P0, [R4+URZ+0x32440], R2 ;  /* 0x03244002040085a7 */ /* 0x000e64000800007f */
[----:B-1----:R-:W-:Y:S05]  /*28c10*/  @!P0 BRA `(.L_x_2200) ;  /* 0xfffffffc00f08947 */ /* 0x002fea000383ffff */
[----:B------:R-:W-:Y:S05]  /*28c20*/  BRA `(.L_x_2294) ;  /* 0xffffffc800887947 */ /* 0x000fea000383ffff */
.L_x_2205:
[----:B-1----:R1:W2:Y:S02]  /*28c30*/  SYNCS.PHASECHK.TRANS64.TRYWAIT P0, [R4+URZ+0x32460], R2 ;  /* 0x03246002040075a7 */ /* 0x0022a4000800017f */
[----:B--2---:R-:W-:Y:S05]  /*28c40*/  @!P0 NANOSLEEP.SYNCS 0x989680 ;  /* 0x009896800000895d */ /* 0x004fea0003900000 */
[----:B------:R-:W2:Y:S02]  /*28c50*/  @!P0 SYNCS.PHASECHK.TRANS64 P0, [R4+URZ+0x32460], R2 ;  /* 0x03246002040085a7 */ /* 0x000ea4000800007f */
[----:B--2---:R-:W-:Y:S05]  /*28c60*/  @!P0 BRA `(.L_x_2205) ;  /* 0xfffffffc00f08947 */ /* 0x004fea000383ffff */
[----:B------:R-:W-:Y:S05]  /*28c70*/  BRA `(.L_x_2295) ;  /* 0xffffffcc00007947 */ /* 0x000fea000383ffff */
.L_x_2216:
[----:B0-----:R0:W1:Y:S02]  /*28c80*/  SYNCS.PHASECHK.TRANS64.TRYWAIT P0, [R4+URZ+0x32440], R2 ;  /* 0x03244002040075a7 */ /* 0x001064000800017f */
[----:B-1----:R-:W-:Y:S05]  /*28c90*/  @!P0 NANOSLEEP.SYNCS 0x989680 ;  /* 0x009896800000895d */ /* 0x002fea0003900000 */
[----:B------:R-:W1:Y:S02]  /*28ca0*/  @!P0 SYNCS.PHASECHK.TRANS64 P0, [R4+URZ+0x32440], R2 ;  /* 0x03244002040085a7 */ /* 0x000e64000800007f */
[----:B-1----:R-:W-:Y:S05]  /*28cb0*/  @!P0 BRA `(.L_x_2216) ;  /* 0xfffffffc00f08947 */ /* 0x002fea000383ffff */
[----:B------:R-:W-:Y:S05]  /*28cc0*/  BRA `(.L_x_2296) ;  /* 0xffffffd000c87947 */ /* 0x000fea000383ffff */
.L_x_2221:
[----:B-1----:R1:W2:Y:S02]  /*28cd0*/  SYNCS.PHASECHK.TRANS64.TRYWAIT P0, [R4+URZ+0x32460], R2 ;  /* 0x03246002040075a7 */ /* 0x0022a4000800017f */
[----:B--2---:R-:W-:Y:S05]  /*28ce0*/  @!P0 NANOSLEEP.SYNCS 0x989680 ;  /* 0x009896800000895d */ /* 0x004fea0003900000 */
[----:B------:R-:W2:Y:S02]  /*28cf0*/  @!P0 SYNCS.PHASECHK.TRANS64 P0, [R4+URZ+0x32460], R2 ;  /* 0x03246002040085a7 */ /* 0x000ea4000800007f */
[----:B--2---:R-:W-:Y:S05]  /*28d00*/  @!P0 BRA `(.L_x_2221) ;  /* 0xfffffffc00f08947 */ /* 0x004fea000383ffff */
[----:B------:R-:W-:Y:S05]  /*28d10*/  BRA `(.L_x_2297) ;  /* 0xffffffd400407947 */ /* 0x000fea000383ffff */
.L_x_2233:
[----:B------:R-:W-:Y:S01]  /*28d20*/  BSSY B0, `(.L_x_2298) ;  /* 0x0000008000007945 */ /* 0x000fe20003800000 */
[----:B-----5:R-:W-:Y:S02]  /*28d30*/  IMAD.MOV.U32 R13, RZ, RZ, R2 ;  /* 0x000000ffff0d7224 */ /* 0x020fe400078e0002 */
[----:B------:R-:W-:Y:S02]  /*28d40*/  IMAD.MOV.U32 R12, RZ, RZ, RZ ;  /* 0x000000ffff0c7224 */ /* 0x000fe400078e00ff */
[----:B------:R-:W-:Y:S02]  /*28d50*/  IMAD.MOV.U32 R11, RZ, RZ, 0x1f ;  /* 0x0000001fff0b7424 */ /* 0x000fe400078e00ff */
[----:B------:R-:W-:-:S07]  /*28d60*/  IMAD.MOV.U32 R15, RZ, RZ, -0x1 ;  /* 0xffffffffff0f7424 */ /* 0x000fce00078e00ff */
[----:B-12---:R-:W-:Y:S05]  /*28d70*/  WARPSYNC.COLLECTIVE R15, `(.L_x_2299) ;  /* 0x000000000f087348 */ /* 0x006fea0003c00000 */
[----:B------:R0:W3:Y:S02]  /*28d80*/  SHFL.IDX P6, R14, R13, R12, R11 ;  /* 0x0000000c0d0e7389 */ /* 0x0000e400000c000b */
[----:B0123--:R-:W-:Y:S01]  /*28d90*/  ENDCOLLECTIVE ;  /* 0x000000000000791b */ /* 0x00ffe20003800000 */
.L_x_2299:
[----:B------:R-:W-:Y:S05]  /*28da0*/  BSYNC B0 ;  /* 0x0000000000007941 */ /* 0x000fea0003800000 */
.L_x_2298:
[----:B------:R-:W-:Y:S05]  /*28db0*/  BRA `(.L_x_2300) ;  /* 0xffffffdc00107947 */ /* 0x000fea000383ffff */
.L_x_2236:
[----:B0-----:R0:W1:Y:S02]  /*28dc0*/  SYNCS.PHASECHK.TRANS64.TRYWAIT P0, [R0+URZ+0x32420], R3 ;  /* 0x03242003000075a7 */ /* 0x001064000800017f */
[----:B-1----:R-:W-:Y:S05]  /*28dd0*/  @!P0 NANOSLEEP.SYNCS 0x989680 ;  /* 0x009896800000895d */ /* 0x002fea0003900000 */
[----:B------:R-:W1:Y:S02]  /*28de0*/  @!P0 SYNCS.PHASECHK.TRANS64 P0, [R0+URZ+0x32420], R3 ;  /* 0x03242003000085a7 */ /* 0x000e64000800007f */
[----:B-1----:R-:W-:Y:S05]  /*28df0*/  @!P0 BRA `(.L_x_2236) ;  /* 0xfffffffc00f08947 */ /* 0x002fea000383ffff */
[----:B------:R-:W-:Y:S05]  /*28e00*/  BRA `(.L_x_2301) ;  /* 0xffffffdc005c7947 */ /* 0x000fea000383ffff */
.L_x_2237:
        /* <DEDUP_REMOVED lines=8> */
[----:B0-2---:R-:W-:Y:S05]  /*28e90*/  WARPSYNC.COLLECTIVE R15, `(.L_x_2303) ;  /* 0x000000000f087348 */ /* 0x005fea0003c00000 */
[----:B------:R1:W3:Y:S02]  /*28ea0*/  SHFL.IDX P6, R14, R13, R12, R11 ;  /* 0x0000000c0d0e7389 */ /* 0x0002e400000c000b */
[----:B0123--:R-:W-:Y:S01]  /*28eb0*/  ENDCOLLECTIVE ;  /* 0x000000000000791b */ /* 0x00ffe20003800000 */
.L_x_2303:
[----:B------:R-:W-:Y:S05]  /*28ec0*/  BSYNC B0 ;  /* 0x0000000000007941 */ /* 0x000fea0003800000 */
.L_x_2302:
[----:B------:R-:W-:Y:S05]  /*28ed0*/  BRA `(.L_x_2304) ;  /* 0xffffffdc00447947 */ /* 0x000fea000383ffff */
.L_x_2240:
[----:B------:R-:W-:Y:S01]  /*28ee0*/  BSSY B1, `(.L_x_2305) ;  /* 0x0000006000017945 */ /* 0x000fe20003800000 */
[----:B------:R-:W-:-:S07]  /*28ef0*/  IMAD.MOV.U32 R15, RZ, RZ, -0x1 ;  /* 0xffffffffff0f7424 */ /* 0x000fce00078e00ff */
[----:B012---:R-:W-:Y:S05]  /*28f00*/  WARPSYNC.COLLECTIVE R15, `(.L_x_2306) ;  /* 0x000000000f0c7348 */ /* 0x007fea0003c00000 */
[----:B------:R-:W-:Y:S02]  /*28f10*/  ELECT P6, UR62, PT ;  /* 0x00000000003e782f */ /* 0x000fe400038c0000 */
[----:B------:R-:W-:Y:S01]  /*28f20*/  MOV R14, UR62 ;  /* 0x0000003e000e7c02 */ /* 0x000fe20008000f00 */
[----:B012---:R-:W-:Y:S10]  /*28f30*/  ENDCOLLECTIVE ;  /* 0x000000000000791b */ /* 0x007ff40003800000 */
.L_x_2306:
[----:B------:R-:W-:Y:S05]  /*28f40*/  BSYNC B1 ;  /* 0x0000000000017941 */ /* 0x000fea0003800000 */
.L_x_2305:
[----:B------:R-:W-:Y:S05]  /*28f50*/  BRA `(.L_x_2307) ;  /* 0xffffffdc003c7947 */ /* 0x000fea000383ffff */
.L_x_2242:
[----:B0-----:R0:W1:Y:S02]  /*28f60*/  SYNCS.PHASECHK.TRANS64.TRYWAIT P0, [R6+URZ], R5 ;  /* 0x00000005060075a7 */ /* 0x001064000800017f */
[----:B-1----:R-:W-:Y:S05]  /*28f70*/  @!P0 NANOSLEEP.SYNCS 0x989680 ;  /* 0x009896800000895d */ /* 0x002fea0003900000 */
[----:B------:R-:W1:Y:S02]  /*28f80*/  @!P0 SYNCS.PHASECHK.TRANS64 P0, [R6+URZ], R5 ;  /* 0x00000005060085a7 */ /* 0x000e64000800007f */
[----:B-1----:R-:W-:Y:S05]  /*28f90*/  @!P0 BRA `(.L_x_2242) ;  /* 0xfffffffc00f08947 */ /* 0x002fea000383ffff */
[----:B------:R-:W-:Y:S05]  /*28fa0*/  BRA `(.L_x_2308) ;  /* 0xffffffdc00747947 */ /* 0x000fea000383ffff */
.L_x_2243:
[----:B-1----:R1:W2:Y:S02]  /*28fb0*/  SYNCS.PHASECHK.TRANS64.TRYWAIT P0, [R3+URZ], R2 ;  /* 0x00000002030075a7 */ /* 0x0022a4000800017f */
[----:B--2---:R-:W-:Y:S05]  /*28fc0*/  @!P0 NANOSLEEP.SYNCS 0x989680 ;  /* 0x009896800000895d */ /* 0x004fea0003900000 */
[----:B------:R-:W2:Y:S02]  /*28fd0*/  @!P0 SYNCS.PHASECHK.TRANS64 P0, [R3+URZ], R2 ;  /* 0x00000002030085a7 */ /* 0x000ea4000800007f */
[----:B--2---:R-:W-:Y:S05]  /*28fe0*/  @!P0 BRA `(.L_x_2243) ;  /* 0xfffffffc00f08947 */ /* 0x004fea000383ffff */
[----:B------:R-:W-:Y:S05]  /*28ff0*/  BRA `(.L_x_2309) ;  /* 0xffffffdc00687947 */ /* 0x000fea000383ffff */
.L_x_2245:
[----:B-1----:R1:W2:Y:S02]  /*29000*/  SYNCS.PHASECHK.TRANS64.TRYWAIT P0, [R18+URZ], R5 ;  /* 0x00000005120075a7 */ /* 0x0022a4000800017f */
[----:B--2---:R-:W-:Y:S05]  /*29010*/  @!P0 NANOSLEEP.SYNCS 0x989680 ;  /* 0x009896800000895d */ /* 0x004fea0003900000 */
[----:B------:R-:W2:Y:S02]  /*29020*/  @!P0 SYNCS.PHASECHK.TRANS64 P0, [R18+URZ], R5 ;  /* 0x00000005120085a7 */ /* 0x000ea4000800007f */
[----:B--2---:R-:W-:Y:S05]  /*29030*/  @!P0 BRA `(.L_x_2245) ;  /* 0xfffffffc00f08947 */ /* 0x004fea000383ffff */
[----:B------:R-:W-:Y:S05]  /*29040*/  BRA `(.L_x_2310) ;  /* 0xffffffdc006c7947 */ /* 0x000fea000383ffff */
        .type           $_ZN7cutlass13device_kernelIN5flash11enable_sm90INS1_16FlashAttnFwdSm90INS1_25CollectiveMainloopFwdSm90ILi2EN4cute5tupleIJNS5_1CILi1EEES8_S8_EEENS6_IJNS7_ILi128EEENS7_ILi96EEENS7_ILi64EEEEEELi256ENS_6half_tEfNS_4arch4Sm90ELb0ELb1ELb0ELb0ELb0ELb0ELb1ELb1ELb0ELb1ELb0ELb0EEENS1_21CollectiveEpilogueFwdINS6_IJSA_NS7_ILi256EEESB_EEES9_SE_SG_Li256ELb0ELb1ELb0ELb0EEENS1_30DynamicPersistentTileSchedulerILi256ELi128ELb0ELb1ELb1EEEEEEEEEvNT_6ParamsE$_ZZN5flash25CollectiveMainloopFwdSm90ILi2EN4cute5tupleIJNS1_1CILi1EEES4_S4_EEENS2_IJNS3_ILi128EEENS3_ILi96EEENS3_ILi64EEEEEELi256EN7cutlass6half_tEfNSA_4arch4Sm90ELb0ELb1ELb0ELb0ELb0ELb0ELb1ELb1ELb0ELb1ELb0ELb0EE3mmaINS_16FlashAttnFwdSm90ISE_NS_21CollectiveEpilogueFwdINS2_IJS6_NS3_ILi256EEES7_EEES5_SB_SD_Li256ELb0ELb1ELb0ELb0EEENS_30DynamicPersistentTileSchedulerILi256ELi128ELb0ELb1ELb1EEEE13SharedStorageENS1_6TensorINS1_11ArrayEngineIfLm128EEENS1_6LayoutINS2_IJNS2_IJNS3_ILi2EEEST_NS3_ILi32EEEEEES4_S4_EEENS2_IJNS2_IJS4_ST_NS3_ILi4EEEEEENS3_ILi0EEESZ_EEEEEEENS_7SoftmaxILi2ELi0EEEEEbRKNSE_6ParamsENSA_25PipelineTmaAsyncNoClusterILi2ENSA_16PipelineTmaAsyncILi2EEEEES1B_RNSA_13PipelineStateILj2EEERT0_RT1_iRiRKNS_16SeqlenInfoQKNewKILb0ELb0EEENS2_IJiiiiEEERT_ENKUliT_T0_T1_E_clIZSF_ISO_S12_S14_EbS17_S1B_S1B_S1E_S1G_S1I_iS1J_S1N_S1O_S1Q_EUlRS1R_iE1_NS3_ILb0EEENS3_ILb1EEEEEDaiS1R_S1S_S1T_,@function
        .size           $_ZN7cutlass13device_kernelIN5flash11enable_sm90INS1_16FlashAttnFwdSm90INS1_25CollectiveMainloopFwdSm90ILi2EN4cute5tupleIJNS5_1CILi1EEES8_S8_EEENS6_IJNS7_ILi128EEENS7_ILi96EEENS7_ILi64EEEEEELi256ENS_6half_tEfNS_4arch4Sm90ELb0ELb1ELb0ELb0ELb0ELb0ELb1ELb1ELb0ELb1ELb0ELb0EEENS1_21CollectiveEpilogueFwdINS6_IJSA_NS7_ILi256EEESB_EEES9_SE_SG_Li256ELb0ELb1ELb0ELb0EEENS1_30DynamicPersistentTileSchedulerILi256ELi128ELb0ELb1ELb1EEEEEEEEEvNT_6ParamsE$_ZZN5flash25CollectiveMainloopFwdSm90ILi2EN4cute5tupleIJNS1_1CILi1EEES4_S4_EEENS2_IJNS3_ILi128EEENS3_ILi96EEENS3_ILi64EEEEEELi256EN7cutlass6half_tEfNSA_4arch4Sm90ELb0ELb1ELb0ELb0ELb0ELb0ELb1ELb1ELb0ELb1ELb0ELb0EE3mmaINS_16FlashAttnFwdSm90ISE_NS_21CollectiveEpilogueFwdINS2_IJS6_NS3_ILi256EEES7_EEES5_SB_SD_Li256ELb0ELb1ELb0ELb0EEENS_30DynamicPersistentTileSchedulerILi256ELi128ELb0ELb1ELb1EEEE13SharedStorageENS1_6TensorINS1_11ArrayEngineIfLm128EEENS1_6LayoutINS2_IJNS2_IJNS3_ILi2EEEST_NS3_ILi32EEEEEES4_S4_EEENS2_IJNS2_IJS4_ST_NS3_ILi4EEEEEENS3_ILi0EEESZ_EEEEEEENS_7SoftmaxILi2ELi0EEEEEbRKNSE_6ParamsENSA_25PipelineTmaAsyncNoClusterILi2ENSA_16PipelineTmaAsyncILi2EEEEES1B_RNSA_13PipelineStateILj2EEERT0_RT1_iRiRKNS_16SeqlenInfoQKNewKILb0ELb0EEENS2_IJiiiiEEERT_ENKUliT_T0_T1_E_clIZSF_ISO_S12_S14_EbS17_S1B_S1B_S1E_S1G_S1I_iS1J_S1N_S1O_S1Q_EUlRS1R_iE1_NS3_ILb0EEENS3_ILb1EEEEEDaiS1R_S1S_S1T_,(.L_x_6041 - $_ZN7cutlass13device_kernelIN5flash11enable_sm90INS1_16FlashAttnFwdSm90INS1_25CollectiveMainloopFwdSm90ILi2EN4cute5tupleIJNS5_1CILi1EEES8_S8_EEENS6_IJNS7_ILi128EEENS7_ILi96EEENS7_ILi64EEEEEELi256ENS_6half_tEfNS_4arch4Sm90ELb0ELb1ELb0ELb0ELb0ELb0ELb1ELb1ELb0ELb1ELb0ELb0EEENS1_21CollectiveEpilogueFwdINS6_IJSA_NS7_ILi256EEESB_EEES9_SE_SG_Li256ELb0ELb1ELb0ELb0EEENS1_30DynamicPersistentTileSchedulerILi256ELi128ELb0ELb1ELb1EEEEEEEEEvNT_6ParamsE$_ZZN5flash25CollectiveMainloopFwdSm90ILi2EN4cute5tupleIJNS1_1CILi1EEES4_S4_EEENS2_IJNS3_ILi128EEENS3_ILi96EEENS3_ILi64EEEEEELi256EN7cutlass6half_tEfNSA_4arch4Sm90ELb0ELb1ELb0ELb0ELb0ELb0ELb1ELb1ELb0ELb1ELb0ELb0EE3mmaINS_16FlashAttnFwdSm90ISE_NS_21CollectiveEpilogueFwdINS2_IJS6_NS3_ILi256EEES7_EEES5_SB_SD_Li256ELb0ELb1ELb0ELb0EEENS_30DynamicPersistentTileSchedulerILi256ELi128ELb0ELb1ELb1EEEE13SharedStorageENS1_6TensorINS1_11ArrayEngineIfLm128EEENS1_6LayoutINS2_IJNS2_IJNS3_ILi2EEEST_NS3_ILi32EEEEEES4_S4_EEENS2_IJNS2_IJS4_ST_NS3_ILi4EEEEEENS3_ILi0EEESZ_EEEEEEENS_7SoftmaxILi2ELi0EEEEEbRKNSE_6ParamsENSA_25PipelineTmaAsyncNoClusterILi2ENSA_16PipelineTmaAsyncILi2EEEEES1B_RNSA_13PipelineStateILj2EEERT0_RT1_iRiRKNS_16SeqlenInfoQKNewKILb0ELb0EEENS2_IJiiiiEEERT_ENKUliT_T0_T1_E_clIZSF_ISO_S12_S14_EbS17_S1B_S1B_S1E_S1G_S1I_iS1J_S1N_S1O_S1Q_EUlRS1R_iE1_NS3_ILb0EEENS3_ILb1EEEEEDaiS1R_S1S_S1T_)
$_ZN7cutlass13device_kernelIN5flash11enable_sm90INS1_16FlashAttnFwdSm90INS1_25CollectiveMainloopFwdSm90ILi2EN4cute5tupleIJNS5_1CILi1EEES8_S8_EEENS6_IJNS7_ILi128EEENS7_ILi96EEENS7_ILi64EEEEEELi256ENS_6half_tEfNS_4arch4Sm90ELb0ELb1ELb0ELb0ELb0ELb0ELb1ELb1ELb0ELb1ELb0ELb0EEENS1_21CollectiveEpilogueFwdINS6_IJSA_NS7_ILi256EEESB_EEES9_SE_SG_Li256ELb0ELb1ELb0ELb0EEENS1_30DynamicPersistentTileSchedulerILi256ELi128ELb0ELb1ELb1EEEEEEEEEvNT_6ParamsE$_ZZN5flash25CollectiveMainloopFwdSm90ILi2EN4cute5tupleIJNS1_1CILi1EEES4_S4_EEENS2_IJNS3_ILi128EEENS3_ILi96EEENS3_ILi64EEEEEELi256EN7cutlass6half_tEfNSA_4arch4Sm90ELb0ELb1ELb0ELb0ELb0ELb0ELb1ELb1ELb0ELb1ELb0ELb0EE3mmaINS_16FlashAttnFwdSm90ISE_NS_21CollectiveEpilogueFwdINS2_IJS6_NS3_ILi256EEES7_EEES5_SB_SD_Li256ELb0ELb1ELb0ELb0EEENS_30DynamicPersistentTileSchedulerILi256ELi128ELb0ELb1ELb1EEEE13SharedStorageENS1_6TensorINS1_11ArrayEngineIfLm128EEENS1_6LayoutINS2_IJNS2_IJNS3_ILi2EEEST_NS3_ILi32EEEEEES4_S4_EEENS2_IJNS2_IJS4_ST_NS3_ILi4EEEEEENS3_ILi0EEESZ_EEEEEEENS_7SoftmaxILi2ELi0EEEEEbRKNSE_6ParamsENSA_25PipelineTmaAsyncNoClusterILi2ENSA_16PipelineTmaAsyncILi2EEEEES1B_RNSA_13PipelineStateILj2EEERT0_RT1_iRiRKNS_16SeqlenInfoQKNewKILb0ELb0EEENS2_IJiiiiEEERT_ENKUliT_T0_T1_E_clIZSF_ISO_S12_S14_EbS17_S1B_S1B_S1E_S1G_S1I_iS1J_S1N_S1O_S1Q_EUlRS1R_iE1_NS3_ILb0EEENS3_ILb1EEEEEDaiS1R_S1S_S1T_:
[----:B------:R-:W-:Y:S05]  /*29050*/  YIELD ;  /* 0x0000000000007946 */ /* 0x000fea0003800000 */
[----:B------:R-:W-:Y:S02]  /*29060*/  ULDC UR4, c[0x0][0x20] ;  /* 0x0000080000047ab9 */ /* 0x000fe40000000800 */
[----:B------:R-:W-:-:S05]  /*29070*/  VIADD R0, R0, -UR4 ;  /* 0x8000000400007c36 */ /* 0x000fca0008000000 */
[----:B------:R-:W2:Y:S01]  /*29080*/  LDL.64 R2, [R0] ;  /* 0x0000000000027983 */ /* 0x000ea20000100a00 */
[----:B------:R-:W0:Y:S02]  /*29090*/  LDC.64 R4, c[0x0][0x208] ;  /* 0x00008200ff047b82 */ /* 0x000e240000000a00 */
[----:B0-----:R-:W-:Y:S02]  /*290a0*/  R2UR UR4, R4 ;  /* 0x00000000040472ca */ /* 0x001fe400000e0000 */
[----:B------:R-:W-:-:S13]  /*290b0*/  R2UR UR5, R5 ;  /* 0x00000000050572ca */ /* 0x000fda00000e0000 */
[----:B--2---:R-:W2:Y:S01]  /*290c0*/  LD.E R6, desc[UR4][R2.64] ;  /* 0x0000000402067980 */ /* 0x004ea2000c101900 */
[----:B------:R-:W-:Y:S02]  /*290d0*/  R2UR UR4, R4 ;  /* 0x00000000040472ca */ /* 0x000fe400000e0000 */
[----:B------:R-:W-:Y:S01]  /*290e0*/  R2UR UR5, R5 ;  /* 0x00000000050572ca */ /* 0x000fe200000e0000 */
[----:B--2---:R-:W-:-:S12]  /*290f0*/  VIADD R11, R6, 0x1 ;  /* 0x00000001060b7836 */ /* 0x004fd80000000000 */
[----:B------:R-:W2:Y:S01]  /*29100*/  LD.E R6, desc[UR4][R2.64+0x8] ;  /* 0x0000080402067980 */ /* 0x000ea2000c101900 */
[----:B------:R-:W-:-:S13]  /*29110*/  ISETP.NE.AND P1, PT, R11, 0x2, PT ;  /* 0x000000020b00780c */ /* 0x000fda0003f25270 */
[----:B------:R-:W-:Y:S02]  /*29120*/  @!P1 R2UR UR6, R4 ;  /* 0x00000000040692ca */ /* 0x000fe400000e0000 */
[----:B------:R-:W-:-:S13]  /*29130*/  @!P1 R2UR UR7, R5 ;  /* 0x00000000050792ca */ /* 0x000fda00000e0000 */
[----:B------:R-:W3:Y:S01]  /*29140*/  @!P1 LD.E R7, desc[UR6][R2.64+0x4] ;  /* 0x0000040602079980 */ /* 0x000ee2000c101900 */
[C---:B------:R-:W-:Y:S02]  /*29150*/  R2UR UR4, R4.reuse ;  /* 0x00000000040472ca */ /* 0x040fe400000e0000 */
[C---:B------:R-:W-:Y:S02]  /*29160*/  R2UR UR5, R5.reuse ;  /* 0x00000000050572ca */ /* 0x040fe400000e0000 */
[C---:B------:R-:W-:Y:S02]  /*29170*/  R2UR UR6, R4.reuse ;  /* 0x00000000040672ca */ /* 0x040fe400000e0000 */
[C---:B------:R-:W-:Y:S02]  /*29180*/  R2UR UR7, R5.reuse ;  /* 0x00000000050772ca */ /* 0x040fe400000e0000 */
[----:B------:R-:W-:Y:S02]  /*29190*/  @!P1 R2UR UR8, R4 ;  /* 0x00000000040892ca */ /* 0x000fe400000e0000 */
[----:B------:R-:W-:-:S02]  /*291a0*/  @!P1 R2UR UR9, R5 ;  /* 0x00000000050992ca */ /* 0x000fc400000e0000 */
[----:B------:R-:W-:Y:S02]  /*291b0*/  @!P1 R2UR UR10, R4 ;  /* 0x00000000040a92ca */ /* 0x000fe400000e0000 */
[----:B------:R-:W-:Y:S01]  /*291c0*/  @!P1 R2UR UR11, R5 ;  /* 0x00000000050b92ca */ /* 0x000fe200000e0000 */
[----:B------:R0:W-:Y:S08]  /*291d0*/  ST.E desc[UR4][R2.64], R11 ;  /* 0x0000000b02007985 */ /* 0x0001f0000c101904 */
[----:B------:R1:W-:Y:S01]  /*291e0*/  @!P1 ST.E desc[UR8][R2.64], RZ ;  /* 0x000000ff02009985 */ /* 0x0003e2000c101908 */
[----:B--2---:R-:W-:-:S05]  /*291f0*/  VIADD R13, R6, 0x1 ;  /* 0x00000001060d7836 */ /* 0x004fca0000000000 */
[----:B------:R1:W-:Y:S01]  /*29200*/  ST.E desc[UR6][R2.64+0x8], R13 ;  /* 0x0000080d02007985 */ /* 0x0003e2000c101906 */
[----:B---3--:R-:W-:-:S05]  /*29210*/  @!P1 LOP3.LUT R15, R7, 0x1, RZ, 0x3c, !PT ;  /* 0x00000001070f9812 */ /* 0x008fca00078e3cff */
[----:B------:R1:W-:Y:S04]  /*29220*/  @!P1 ST.E desc[UR10][R2.64+0x4], R15 ;  /* 0x0000040f02009985 */ /* 0x0003e8000c10190a */
[----:B------:R-:W2:Y:S01]  /*29230*/  LDL.64 R8, [R0+0x18] ;  /* 0x0000180000087983 */ /* 0x000ea20000100a00 */
[----:B------:R-:W-:Y:S02]  /*29240*/  R2UR UR4, R4 ;  /* 0x00000000040472ca */ /* 0x000fe400000e0000 */
[----:B------:R-:W-:Y:S01]  /*29250*/  R2UR UR5, R5 ;  /* 0x00000000050572ca */ /* 0x000fe200000e0000 */
[----:B------:R-:W3:-:S12]  /*29260*/  LDL.64 R6, [R0] ;  /* 0x0000000000067983 */ /* 0x000ed80000100a00 */
[----:B--2---:R-:W2:Y:S01]  /*29270*/  LD.E R14, desc[UR4][R8.64+0x1c] ;  /* 0x00001c04080e7980 */ /* 0x004ea2000c101900 */
[C---:B------:R-:W-:Y:S02]  /*29280*/  R2UR UR4, R4.reuse ;  /* 0x00000000040472ca */ /* 0x040fe400000e0000 */
[C---:B------:R-:W-:Y:S02]  /*29290*/  R2UR UR5, R5.reuse ;  /* 0x00000000050572ca */ /* 0x040fe400000e0000 */
[----:B------:R-:W-:Y:S02]  /*292a0*/  R2UR UR6, R4 ;  /* 0x00000000040672ca */ /* 0x000fe400000e0000 */
[----:B------:R-:W-:Y:S01]  /*292b0*/  R2UR UR7, R5 ;  /* 0x00000000050772ca */ /* 0x000fe200000e0000 */
[----:B------:R-:W-:Y:S01]  /*292c0*/  BSSY B3, `(.L_x_2311) ;  /* 0x0000008000037945 */ /* 0x000fe20003800000 */
[----:B------:R-:W-:-:S07]  /*292d0*/  IMAD.MOV.U32 R19, RZ, RZ, R164 ;  /* 0x000000ffff137224 */ /* 0x000fce00078e00a4 */
[----:B---3--:R1:W5:Y:S04]  /*292e0*/  LD.E R12, desc[UR4][R6.64] ;  /* 0x00000004060c7980 */ /* 0x008368000c101900 */
[----:B0-----:R1:W5:Y:S01]  /*292f0*/  LD.E R11, desc[UR6][R6.64+0x4] ;  /* 0x00000406060b7980 */ /* 0x001362000c101900 */
[----:B--2---:R-:W-:-:S04]  /*29300*/  LOP3.LUT R14, R14, 0x1, RZ, 0xfc, !PT ;  /* 0x000000010e0e7812 */ /* 0x004fc800078efcff */
[----:B------:R-:W-:-:S13]  /*29310*/  ISETP.NE.AND P1, PT, R14, 0x3, PT ;  /* 0x000000030e00780c */ /* 0x000fda0003f25270 */
[----:B-1----:R-:W-:Y:S05]  /*29320*/  @!P1 BRA `(.L_x_2312) ;  /* 0x0000000000049947 */ /* 0x002fea0003800000 */
[----:B------:R-:W-:Y:S01]  /*29330*/  BPT.TRAP 0x1 ;  /* 0x000000040000795c */ /* 0x000fe20000300000 */
.L_x_2312:
[----:B------:R-:W-:Y:S05]  /*29340*/  BSYNC B3 ;  /* 0x0000000000037941 */ /* 0x000fea0003800000 */
.L_x_2311:
[----:B------:R-:W-:Y:S02]  /*29350*/  R2UR UR4, R4 ;  /* 0x00000000040472ca */ /* 0x000fe400000e0000 */
[----:B------:R-:W-:-:S13]  /*29360*/  R2UR UR5, R5 ;  /* 0x00000000050572ca */ /* 0x000fda00000e0000 */
[----:B------:R-:W2:Y:S01]  /*29370*/  LD.E.64 R2, desc[UR4][R8.64+0x8] ;  /* 0x0000080408027980 */ /* 0x000ea2000c101b00 */
[----:B-----5:R-:W-:Y:S02]  /*29380*/  SHF.L.U32 R13, R11, 0x1f, RZ ;  /* 0x0000001f0b0d7819 */ /* 0x020fe400000006ff */
[----:B--2---:R-:W-:-:S05]  /*29390*/  MOV R3, R2 ;  /* 0x0000000200037202 */ /* 0x004fca0000000f00 */
[----:B------:R-:W-:-:S04]  /*293a0*/  IMAD R12, R12, 0x8, R3 ;  /* 0x000000080c0c7824 */ /* 0x000fc800078e0203 */
[----:B------:R0:W1:Y:S01]  /*293b0*/  SYNCS.PHASECHK.TRANS64.TRYWAIT P1, [R12+URZ], R13 ;  /* 0x0000000d0c0075a7 */ /* 0x000062000802017f */
[----:B------:R-:W2:Y:S01]  /*293c0*/  LD.E R11, desc[UR4][R8.64+0x1c] ;  /* 0x00001c04080b7980 */ /* 0x000ea2000c101900 */
[----:B------:R-:W-:Y:S02]  /*293d0*/  R2UR UR6, R4 ;  /* 0x00000000040672ca */ /* 0x000fe400000e0000 */
[----:B------:R-:W-:Y:S01]  /*293e0*/  R2UR UR7, R5 ;  /* 0x00000000050772ca */ /* 0x000fe200000e0000 */
[----:B------:R0:W5:Y:S01]  /*293f0*/  LD.E R2, desc[UR4][R6.64] ;  /* 0x0000000406027980 */ /* 0x000162000c101900 */
[----:B------:R-:W-:Y:S11]  /*29400*/  BSSY B3, `(.L_x_2313) ;  /* 0x0000006000037945 */ /* 0x000ff60003800000 */
[----:B------:R0:W5:Y:S01]  /*29410*/  LD.E R3, desc[UR6][R6.64+0x4] ;  /* 0x0000040606037980 */ /* 0x000162000c101900 */
[----:B--2---:R-:W-:-:S04]  /*29420*/  LOP3.LUT R11, R11, 0x1, RZ, 0xfc, !PT ;  /* 0x000000010b0b7812 */ /* 0x004fc800078efcff */
[----:B------:R-:W-:-:S13]  /*29430*/  ISETP.NE.AND P2, PT, R11, 0x3, PT ;  /* 0x000000030b00780c */ /* 0x000fda0003f45270 */
[----:B01----:R-:W-:Y:S05]  /*29440*/  @!P2 BRA `(.L_x_2314) ;  /* 0x000000000004a947 */ /* 0x003fea0003800000 */
[----:B------:R-:W-:Y:S01]  /*29450*/  BPT.TRAP 0x1 ;  /* 0x000000040000795c */ /* 0x000fe20000300000 */
.L_x_2314:
[----:B------:R-:W-:Y:S05]  /*29460*/  BSYNC B3 ;  /* 0x0000000000037941 */ /* 0x000fea0003800000 */
.L_x_2313:
[----:B------:R-:W-:Y:S04]  /*29470*/  BSSY B3, `(.L_x_2315) ;  /* 0x000000a000037945 */ /* 0x000fe80003800000 */
[----:B------:R-:W-:Y:S05]  /*29480*/  @P1 BRA `(.L_x_2316) ;  /* 0x0000000000201947 */ /* 0x000fea0003800000 */
[----:B------:R-:W-:Y:S02]  /*29490*/  R2UR UR4, R4 ;  /* 0x00000000040472ca */ /* 0x000fe400000e0000 */
[----:B------:R-:W-:-:S13]  /*294a0*/  R2UR UR5, R5 ;  /* 0x00000000050572ca */ /* 0x000fda00000e0000 */
[----:B------:R-:W2:Y:S01]  /*294b0*/  LD.E.64 R8, desc[UR4][R8.64+0x8] ;  /* 0x0000080408087980 */ /* 0x000ea2000c101b00 */
[----:B-----5:R-:W-:Y:S02]  /*294c0*/  SHF.L.U32 R3, R3, 0x1f, RZ ;  /* 0x0000001f03037819 */ /* 0x020fe400000006ff */
[----:B--2---:R-:W-:-:S05]  /*294d0*/  MOV R7, R8 ;  /* 0x0000000800077202 */ /* 0x004fca0000000f00 */
[----:B------:R-:W-:-:S04]  /*294e0*/  IMAD R2, R2, 0x8, R7 ;  /* 0x0000000802027824 */ /* 0x000fc800078e0207 */
[----:B------:R-:W0:Y:S02]  /*294f0*/  SYNCS.PHASECHK.TRANS64.TRYWAIT P1, [R2+URZ], R3 ;  /* 0x00000003020075a7 */ /* 0x000e24000802017f */
[----:B0-----:R-:W-:Y:S05]  /*29500*/  @!P1 BRA `(.L_x_2317) ;  /* 0x000001b000609947 */ /* 0x001fea0003800000 */
.L_x_2316:
[----:B------:R-:W-:Y:S05]  /*29510*/  BSYNC B3 ;  /* 0x0000000000037941 */ /* 0x000fea0003800000 */
.L_x_2315:
[----:B------:R-:W2:Y:S04]  /*29520*/  LDL.64 R8, [R0] ;  /* 0x0000000000087983 */ /* 0x000ea80000100a00 */
[----:B------:R-:W3:Y:S01]  /*29530*/  LDL.64 R6, [R0+0x28] ;  /* 0x0000280000067983 */ /* 0x000ee20000100a00 */
[C---:B------:R-:W-:Y:S02]  /*29540*/  R2UR UR6, R4.reuse ;  /* 0x00000000040672ca */ /* 0x040fe400000e0000 */
[C---:B------:R-:W-:Y:S01]  /*29550*/  R2UR UR7, R5.reuse ;  /* 0x00000000050772ca */ /* 0x040fe200000e0000 */
[----:B0----5:R-:W4:Y:S01]  /*29560*/  LDL.64 R2, [R0+0x20] ;  /* 0x0000200000027983 */ /* 0x021f220000100a00 */
[C---:B------:R-:W-:Y:S02]  /*29570*/  R2UR UR4, R4.reuse ;  /* 0x00000000040472ca */ /* 0x040fe400000e0000 */
[----:B------:R-:W-:Y:S01]  /*29580*/  R2UR UR5, R5 ;  /* 0x00000000050572ca */ /* 0x000fe200000e0000 */
[----:B------:R-:W4:Y:S08]  /*29590*/  LDL.64 R12, [R0+0x8] ;  /* 0x00000800000c7983 */ /* 0x000f300000100a00 */
[----:B--2---:R-:W2:Y:S04]  /*295a0*/  LD.E R9, desc[UR6][R8.64] ;  /* 0x0000000608097980 */ /* 0x004ea8000c101900 */
[----:B---3--:R-:W2:Y:S01]  /*295b0*/  LD.E.64 R14, desc[UR4][R6.64] ;  /* 0x00000004060e7980 */ /* 0x008ea2000c101b00 */
[----:B------:R-:W-:Y:S05]  /*295c0*/  WARPSYNC.ALL ;  /* 0x0000000000007948 */ /* 0x000fea0003800000 */
[----:B------:R-:W-:-:S02]  /*295d0*/  R2UR UR4, R4 ;  /* 0x00000000040472ca */ /* 0x000fc400000e0000 */
[C---:B------:R-:W-:Y:S02]  /*295e0*/  R2UR UR5, R5.reuse ;  /* 0x00000000050572ca */ /* 0x040fe400000e0000 */
[----:B------:R-:W-:Y:S02]  /*295f0*/  R2UR UR6, R4 ;  /* 0x00000000040672ca */ /* 0x000fe400000e0000 */
[----:B------:R-:W-:-:S09]  /*29600*/  R2UR UR7, R5 ;  /* 0x00000000050772ca */ /* 0x000fd200000e0000 */
[----:B----4-:R0:W-:Y:S04]  /*29610*/  ST.E desc[UR4][R12.64], RZ ;  /* 0x000000ff0c007985 */ /* 0x0101e8000c101904 */
[----:B------:R-:W3:Y:S01]  /*29620*/  LD.E.64 R6, desc[UR6][R2.64] ;  /* 0x0000000602067980 */ /* 0x000ee2000c101b00 */
[----:B--2---:R-:W-:Y:S01]  /*29630*/  IMAD R8, R9, 0x300, R14 ;  /* 0x0000030009087824 */ /* 0x004fe200078e020e */
[----:B------:R-:W-:Y:S01]  /*29640*/  WARPGROUP.ARRIVE ;  /* 0x00000000000079c5 */ /* 0x000fe20000000000 */
[----:B------:R-:W-:Y:S01]  /*29650*/  IMAD.MOV.U32 R9, RZ, RZ, R15 ;  /* 0x000000ffff097224 */ /* 0x000fe200078e000f */
[----:B------:R-:W-:Y:S01]  /*29660*/  R2UR UR8, R4 ;  /* 0x00000000040872ca */ /* 0x000fe200000e0000 */
[----:B------:R-:W-:Y:S01]  /*29670*/  IMAD.MOV.U32 R199, RZ, RZ, 0x1 ;  /* 0x00000001ffc77424 */ /* 0x000fe200078e00ff */
[----:B------:R-:W-:-:S02]  /*29680*/  R2UR UR6, R8 ;  /* 0x00000000080672ca */ /* 0x000fc400000e0000 */
[----:B------:R-:W-:Y:S02]  /*29690*/  R2UR UR7, R9 ;  /* 0x00000000090772ca */ /* 0x000fe400000e0000 */
[C---:B------:R-:W-:Y:S02]  /*296a0*/  R2UR UR9, R5.reuse ;  /* 0x00000000050972ca */ /* 0x040fe400000e0000 */
[----:B------:R-:W-:Y:S02]  /*296b0*/  R2UR UR10, R4 ;  /* 0x00000000040a72ca */ /* 0x000fe400000e0000 */
[----:B------:R-:W-:Y:S02]  /*296c0*/  R2UR UR11, R5 ;  /* 0x00000000050b72ca */ /* 0x000fe400000e0000 */
[----:B---3--:R-:W-:Y:S02]  /*296d0*/  R2UR UR4, R6 ;  /* 0x00000000060472ca */ /* 0x008fe400000e0000 */
[----:B------:R-:W-:-:S13]  /*296e0*/  R2UR UR5, R7 ;  /* 0x00000000070572ca */ /* 0x000fda00000e0000 */
[----:B------:R-:W-:Y:S03]  /*296f0*/  HGMMA.64x96x16.F32 R24, gdesc[UR4], RZ, !UPT, gsb0 ;  /* 0x01600000041879f0 */ /* 0x000fe6000c0008ff */
[----:B------:R-:W-:Y:S02]  /*29700*/  WARPGROUP.DEPBAR.LE gsb0, 0x0 ;  /* 0x00008000000079c5 */ /* 0x000fe40000010000 */
[----:B------:R0:W-:Y:S04]  /*29710*/  ST.E desc[UR8][R12.64], R199 ;  /* 0x000000c70c007985 */ /* 0x0001e8000c101908 */
[----:B------:R-:W2:Y:S01]  /*29720*/  LD.E.64 R6, desc[UR10][R2.64] ;  /* 0x0000000a02067980 */ /* 0x000ea2000c101b00 */
[----:B------:R-:W-:Y:S01]  /*29730*/  VIADD R14, R8, 0x2 ;  /* 0x00000002080e7836 */ /* 0x000fe20000000000 */
[----:B------:R-:W-:Y:S01]  /*29740*/  R2UR UR7, R15 ;  /* 0x000000000f0772ca */ /* 0x000fe200000e0000 */
[----:B------:R-:W-:Y:S01]  /*29750*/  WARPGROUP.ARRIVE ;  /* 0x00000000000079c5 */ /* 0x000fe20000000000 */
[----:B------:R-:W-:-:S02]  /*29760*/  R2UR UR8, R4 ;  /* 0x00000000040872ca */ /* 0x000fc400000e0000 */
[----:B------:R-:W-:Y:S02]  /*29770*/  R2UR UR6, R14 ;  /* 0x000000000e0672ca */ /* 0x000fe400000e0000 */
[C---:B------:R-:W-:Y:S02]  /*29780*/  R2UR UR9, R5.reuse ;  /* 0x00000000050972ca */ /* 0x040fe400000e0000 */
[----:B------:R-:W-:Y:S02]  /*29790*/  R2UR UR10, R4 ;  /* 0x00000000040a72ca */ /* 0x000fe400000e0000 */
[----:B------:R-:W-:Y:S01]  /*297a0*/  R2UR UR11, R5 ;  /* 0x00000000050b72ca */ /* 0x000fe200000e0000 */
[----:B--2---:R-:W-:Y:S01]  /*297b0*/  VIADD R6, R6, 0x2 ;  /* 0x0000000206067836 */ /* 0x004fe20000000000 */
[----:B------:R-:W-:-:S04]  /*297c0*/  R2UR UR5, R7 ;  /* 0x00000000070572ca */ /* 0x000fc800000e0000 */
[----:B------:R-:W-:-:S13]  /*297d0*/  R2UR UR4, R6 ;  /* 0x00000000060472ca */ /* 0x000fda00000e0000 */
[----:B------:R-:W-:Y:S03]  /*297e0*/  HGMMA.64x96x16.F32 R24, gdesc[UR4], R24, gsb0 ;  /* 0x01600000041879f0 */ /* 0x000fe60008000818 */
        /* <DEDUP_REMOVED lines=19> */
[----:B------:R-:W-:Y:S01]  /*29920*/  WARPGROUP.ARRIVE ;  /* 0x00000000000079c5 */ /* 0x000fe20000000000 */
[----:B------:R-:W-:Y:S01]  /*29930*/  IMAD.MOV.U32 R9, RZ, RZ, R15 ;  /* 0x000000ffff097224 */ /* 0x000fe200078e000f */
[----:B------:R-:W-:-:S02]  /*29940*/  R2UR UR8, R4 ;  /* 0x00000000040872ca */ /* 0x000fc400000e0000 */
[----:B------:R-:W-:Y:S02]  /*29950*/  R2UR UR6, R8 ;  /* 0x00000000080672ca */ /* 0x000fe400000e0000 */
        /* <DEDUP_REMOVED lines=8> */
[----:B------:R-:W2:Y:S01]  /*299e0*/  LDL.64 R6, [R0+0x40] ;  /* 0x0000400000067983 */ /* 0x000ea20000100a00 */
[----:B------:R-:W-:-:S02]  /*299f0*/  R2UR UR4, R4 ;  /* 0x00000000040472ca */ /* 0x000fc400000e0000 */
[----:B------:R-:W-:Y:S01]  /*29a00*/  R2UR UR5, R5 ;  /* 0x00000000050572ca */ /* 0x000fe200000e0000 */
[----:B------:R-:W3:-:S12]  /*29a10*/  LDL.64 R2, [R0] ;  /* 0x0000000000027983 */ /* 0x000ed80000100a00 */
[----:B--2---:R-:W2:Y:S01]  /*29a20*/  LD.E R8, desc[UR4][R6.64+0x1c] ;  /* 0x00001c0406087980 */ /* 0x004ea2000c101900 */
[C---:B------:R-:W-:Y:S02]  /*29a30*/  R2UR UR4, R4.reuse ;  /* 0x00000000040472ca */ /* 0x040fe400000e0000 */
[C---:B------:R-:W-:Y:S02]  /*29a40*/  R2UR UR5, R5.reuse ;  /* 0x00000000050572ca */ /* 0x040fe400000e0000 */
[----:B------:R-:W-:Y:S02]  /*29a50*/  R2UR UR6, R4 ;  /* 0x00000000040672ca */ /* 0x000fe400000e0000 */
[----:B------:R-:W-:Y:S01]  /*29a60*/  R2UR UR7, R5 ;  /* 0x00000000050772ca */ /* 0x000fe200000e0000 */
[----:B------:R-:W-:Y:S08]  /*29a70*/  BSSY B3, `(.L_x_2318) ;  /* 0x0000007000037945 */ /* 0x000ff00003800000 */
[----:B---3--:R0:W5:Y:S04]  /*29a80*/  LD.E R11, desc[UR4][R2.64] ;  /* 0x00000004020b7980 */ /* 0x008168000c101900 */
[----:B------:R0:W5:Y:S01]  /*29a90*/  LD.E R14, desc[UR6][R2.64+0x4] ;  /* 0x00000406020e7980 */ /* 0x000162000c101900 */
[----:B--2---:R-:W-:-:S04]  /*29aa0*/  LOP3.LUT R8, R8, 0x1, RZ, 0xfc, !PT ;  /* 0x0000000108087812 */ /* 0x004fc800078efcff */
[----:B------:R-:W-:-:S13]  /*29ab0*/  ISETP.NE.AND P1, PT, R8, 0x3, PT ;  /* 0x000000030800780c */ /* 0x000fda0003f25270 */
[----:B0-----:R-:W-:Y:S05]  /*29ac0*/  @!P1 BRA `(.L_x_2319) ;  /* 0x0000000000049947 */ /* 0x001fea0003800000 */
[----:B------:R-:W-:Y:S01]  /*29ad0*/  BPT.TRAP 0x1 ;  /* 0x000000040000795c */ /* 0x000fe20000300000 */
.L_x_2319:
[----:B------:R-:W-:Y:S05]  /*29ae0*/  BSYNC B3 ;  /* 0x0000000000037941 */ /* 0x000fea0003800000 */
.L_x_2318:
        /* <DEDUP_REMOVED lines=17> */
.L_x_2321:
[----:B------:R-:W-:Y:S05]  /*29c00*/  BSYNC B3 ;  /* 0x0000000000037941 */ /* 0x000fea0003800000 */
.L_x_2320:
        /* <DEDUP_REMOVED lines=10> */
.L_x_2323:
[----:B------:R-:W-:Y:S05]  /*29cb0*/  BSYNC B3 ;  /* 0x0000000000037941 */ /* 0x000fea0003800000 */
.L_x_2322:
[----:B------:R-:W2:Y:S04]  /*29cc0*/  LDL.64 R14, [R0] ;  /* 0x00000000000e7983 */ /* 0x000ea80000100a00 */
[----:B------:R-:W3:Y:S04]  /*29cd0*/  LDL.64 R12, [R0+0x58] ;  /* 0x00005800000c7983 */ /* 0x000ee80000100a00 */
[----:B------:R-:W4:Y:S04]  /*29ce0*/  LDL.64 R2, [R0+0x48] ;  /* 0x0000480000027983 */ /* 0x000f280000100a00 */
[----:B0----5:R-:W4:Y:S01]  /*29cf0*/  LDL.64 R8, [R0+0x50] ;  /* 0x0000500000087983 */ /* 0x021f220000100a00 */
[----:B------:R-:W-:-:S02]  /*29d00*/  R2UR UR6, R4 ;  /* 0x00000000040672ca */ /* 0x000fc400000e0000 */
[C---:B------:R-:W-:Y:S01]  /*29d10*/  R2UR UR7, R5.reuse ;  /* 0x00000000050772ca */ /* 0x040fe200000e0000 */
[----:B------:R-:W4:Y:S01]  /*29d20*/  LDL R73, [R1+0x460] ;  /* 0x0004600001497983 */ /* 0x000f220000100800 */
[C---:B------:R-:W-:Y:S02]  /*29d30*/  R2UR UR4, R4.reuse ;  /* 0x00000000040472ca */ /* 0x040fe400000e0000 */
[----:B------:R-:W-:Y:S01]  /*29d40*/  R2UR UR5, R5 ;  /* 0x00000000050572ca */ /* 0x000fe200000e0000 */
[----:B------:R-:W4:Y:S04]  /*29d50*/  LDL R72, [R1+0x464] ;  /* 0x0004640001487983 */ /* 0x000f280000100800 */
[----:B------:R-:W4:Y:S04]  /*29d60*/  LDL.LU R74, [R1+0x46c] ;  /* 0x00046c00014a7983 */ /* 0x000f280000300800 */
[----:B--2---:R-:W2:Y:S04]  /*29d70*/  LD.E R15, desc[UR6][R14.64] ;  /* 0x000000060e0f7980 */ /* 0x004ea8000c101900 */
[----:B---3--:R-:W2:Y:S01]  /*29d80*/  LD.E.64 R6, desc[UR4][R12.64] ;  /* 0x000000040c067980 */ /* 0x008ea2000c101b00 */
[----:B------:R-:W-:Y:S05]  /*29d90*/  WARPSYNC.ALL ;  /* 0x0000000000007948 */ /* 0x000fea0003800000 */
[----:B------:R-:W-:-:S02]  /*29da0*/  R2UR UR6, R4 ;  /* 0x00000000040672ca */ /* 0x000fc400000e0000 */
[C---:B------:R-:W-:Y:S02]  /*29db0*/  R2UR UR7, R5.reuse ;  /* 0x00000000050772ca */ /* 0x040fe400000e0000 */
[----:B------:R-:W-:Y:S02]  /*29dc0*/  R2UR UR4, R4 ;  /* 0x00000000040472ca */ /* 0x000fe400000e0000 */
[----:B------:R-:W-:-:S09]  /*29dd0*/  R2UR UR5, R5 ;  /* 0x00000000050572ca */ /* 0x000fd200000e0000 */
[----:B----4-:R-:W3:Y:S04]  /*29de0*/  LD.E R11, desc[UR6][R2.64] ;  /* 0x00000006020b7980 */ /* 0x010ee8000c101900 */
[----:B------:R-:W4:Y:S01]  /*29df0*/  LD.E.64 R20, desc[UR4][R8.64] ;  /* 0x0000000408147980 */ /* 0x000f22000c101b00 */
[----:B------:R-:W-:Y:S01]  /*29e00*/  WARPGROUP.ARRIVE ;  /* 0x00000000000079c5 */ /* 0x000fe20000000000 */
[C---:B------:R-:W-:Y:S02]  /*29e10*/  R2UR UR8, R4.reuse ;  /* 0x00000000040872ca */ /* 0x040fe400000e0000 */
[----:B------:R-:W-:Y:S02]  /*29e20*/  R2UR UR9, R5 ;  /* 0x00000000050972ca */ /* 0x000fe400000e0000 */
[----:B------:R-:W-:-:S02]  /*29e30*/  R2UR UR10, R4 ;  /* 0x00000000040a72ca */ /* 0x000fc400000e0000 */
[----:B------:R-:W-:Y:S01]  /*29e40*/  R2UR UR11, R5 ;  /* 0x00000000050b72ca */ /* 0x000fe200000e0000 */
[----:B--2---:R-:W-:Y:S01]  /*29e50*/  IMAD R6, R15, 0xc00, R6 ;  /* 0x00000c000f067824 */ /* 0x004fe200078e0206 */
[----:B------:R-:W-:-:S04]  /*29e60*/  R2UR UR7, R7 ;  /* 0x00000000070772ca */ /* 0x000fc800000e0000 */
[----:B------:R-:W-:Y:S02]  /*29e70*/  R2UR UR6, R6 ;  /* 0x00000000060672ca */ /* 0x000fe400000e0000 */
[----:B---3--:R-:W-:Y:S02]  /*29e80*/  ISETP.NE.U32.AND P1, PT, R11, RZ, PT ;  /* 0x000000ff0b00720c */ /* 0x008fe40003f25070 */
[----:B----4-:R-:W-:Y:S02]  /*29e90*/  R2UR UR4, R20 ;  /* 0x00000000140472ca */ /* 0x010fe400000e0000 */
[----:B------:R-:W-:-:S09]  /*29ea0*/  R2UR UR5, R21 ;  /* 0x00000000150572ca */ /* 0x000fd200000e0000 */
[----:B------:R-:W-:-:S05]  /*29eb0*/  VOTEU.ANY UP0, P1 ;  /* 0x00000000003f7886 */ /* 0x000fca0000800100 */
[----:B------:R-:W-:Y:S03]  /*29ec0*/  HGMMA.64x96x16.F32 R24, gdesc[UR4], R24, UP0, gsb0 ;  /* 0x01600000041879f0 */ /* 0x000fe6000b800818 */
[----:B------:R-:W-:Y:S02]  /*29ed0*/  WARPGROUP.DEPBAR.LE gsb0, 0x0 ;  /* 0x00008000000079c5 */ /* 0x000fe40000010000 */
[----:B------:R-:W-:Y:S04]  /*29ee0*/  ST.E desc[UR8][R2.64], R199 ;  /* 0x000000c702007985 */ /* 0x000fe8000c101908 */
[----:B------:R-:W2:Y:S01]  /*29ef0*/  LD.E.64 R12, desc[UR10][R8.64] ;  /* 0x0000000a080c7980 */ /* 0x000ea2000c101b00 */
[----:B------:R-:W-:-:S02]  /*29f00*/  VIADD R14, R6, 0x2 ;  /* 0x00000002060e7836 */ /* 0x000fc40000000000 */
[----:B------:R-:W-:-:S03]  /*29f10*/  IMAD.MOV.U32 R15, RZ, RZ, R7 ;  /* 0x000000ffff0f7224 */ /* 0x000fc600078e0007 */
[----:B------:R-:W-:Y:S02]  /*29f20*/  R2UR UR6, R14 ;  /* 0x000000000e0672ca */ /* 0x000fe400000e0000 */
[----:B------:R-:W-:Y:S01]  /*29f30*/  R2UR UR7, R15 ;  /* 0x000000000f0772ca */ /* 0x000fe200000e0000 */
[----:B------:R-:W-:Y:S01]  /*29f40*/  WARPGROUP.ARRIVE ;  /* 0x00000000000079c5 */ /* 0x000fe20000000000 */
[C---:B------:R-:W-:Y:S02]  /*29f50*/  R2UR UR8, R4.reuse ;  /* 0x00000000040872ca */ /* 0x040fe400000e0000 */
        /* <DEDUP_REMOVED lines=222> */
[----:B------:R-:W-:-:S06]  /*2ad40*/  WARPGROUP.ARRIVE ;  /* 0x00000000000079c5 */ /* 0x000fcc0000000000 */
[----:B------:R-:W0:Y:S01]  /*2ad50*/  S2R R207, SR_TID.X ;  /* 0x0000000000cf7919 */ /* 0x000e220000002100 */
[----:B------:R-:W-:Y:S02]  /*2ad60*/  R2UR UR8, R4 ;  /* 0x00000000040872ca */ /* 0x000fe400000e0000 */
[----:B------:R-:W-:Y:S02]  /*2ad70*/  R2UR UR9, R5 ;  /* 0x00000000050972ca */ /* 0x000fe400000e0000 */
[----:B0-----:R-:W-:Y:S01]  /*2ad80*/  LOP3.LUT P2, RZ, R207, 0x7f, RZ, 0xc0, !PT ;  /* 0x0000007fcfff7812 */ /* 0x001fe2000784c0ff */
[----:B--2---:R-:W-:Y:S02]  /*2ad90*/  VIADD R6, R8, 0xc06 ;  /* 0x00000c0608067836 */ /* 0x004fe40000000000 */
[----:B------:R-:W-:-:S03]  /*2ada0*/  IMAD.MOV.U32 R7, RZ, RZ, R9 ;  /* 0x000000ffff077224 */ /* 0x000fc600078e0009 */
[----:B------:R-:W-:Y:S02]  /*2adb0*/  R2UR UR4, R6 ;  /* 0x00000000060472ca */ /* 0x000fe400000e0000 */
[----:B------:R-:W-:-:S13]  /*2adc0*/  R2UR UR5, R7 ;  /* 0x00000000070572ca */ /* 0x000fda00000e0000 */
[----:B------:R-:W-:Y:S03]  /*2add0*/  HGMMA.64x96x16.F32 R24, gdesc[UR4], R24, gsb0 ;  /* 0x01600000041879f0 */ /* 0x000fe60008000818 */
[----:B------:R-:W-:Y:S02]  /*2ade0*/  WARPGROUP.DEPBAR.LE gsb0, 0x0 ;  /* 0x00008000000079c5 */ /* 0x000fe40000010000 */
[----:B------:R0:W-:Y:S04]  /*2adf0*/  ST.E desc[UR8][R2.64], R199 ;  /* 0x000000c702007985 */ /* 0x0001e8000c101908 */
[----:B------:R-:W2:Y:S04]  /*2ae00*/  @!P2 LDL.64 R6, [R0+0x18] ;  /* 0x000018000006a983 */ /* 0x000ea80000100a00 */
[----:B------:R-:W3:Y:S01]  /*2ae10*/  @!P2 LDL.64 R8, [R0] ;  /* 0x000000000008a983 */ /* 0x000ee20000100a00 */
[----:B------:R-:W-:-:S02]  /*2ae20*/  @!P2 R2UR UR4, R4 ;  /* 0x000000000404a2ca */ /* 0x000fc400000e0000 */
[C---:B------:R-:W-:Y:S02]  /*2ae30*/  @!P2 R2UR UR5, R5.reuse ;  /* 0x000000000505a2ca */ /* 0x040fe400000e0000 */
[----:B------:R-:W-:Y:S02]  /*2ae40*/  SHF.R.U32.HI R11, RZ, 0x7, R207 ;  /* 0x00000007ff0b7819 */ /* 0x000fe400000116cf */
[----:B------:R-:W-:Y:S02]  /*2ae50*/  @!P2 R2UR UR6, R4 ;  /* 0x000000000406a2ca */ /* 0x000fe400000e0000 */
[----:B------:R-:W-:Y:S02]  /*2ae60*/  @!P2 R2UR UR7, R5 ;  /* 0x000000000507a2ca */ /* 0x000fe400000e0000 */
[----:B------:R-:W-:-:S05]  /*2ae70*/  IADD3 R11, -R11, 0xb, RZ ;  /* 0x0000000b0b0b7810 */ /* 0x000fca0007ffe1ff */
[----:B------:R1:W-:Y:S06]  /*2ae80*/  BAR.ARV R11, 0x100 ;  /* 0x0004000b0000751d */ /* 0x0003ec0000002000 */
[----:B--2---:R-:W0:Y:S04]  /*2ae90*/  @!P2 LD.E.64 R6, desc[UR4][R6.64+0x30] ;  /* 0x000030040606a980 */ /* 0x004e28000c101b00 */
[----:B---3--:R-:W2:Y:S01]  /*2aea0*/  @!P2 LD.E R8, desc[UR6][R8.64] ;  /* 0x000000060808a980 */ /* 0x008ea2000c101900 */
[----:B------:R-:W-:-:S02]  /*2aeb0*/  R2UR UR4, R4 ;  /* 0x00000000040472ca */ /* 0x000fc400000e0000 */
[----:B------:R-:W-:Y:S02]  /*2aec0*/  R2UR UR5, R5 ;  /* 0x00000000050572ca */ /* 0x000fe400000e0000 */
[----:B0-----:R-:W-:-:S05]  /*2aed0*/  @!P2 MOV R3, R6 ;  /* 0x000000060003a202 */ /* 0x001fca0000000f00 */
[----:B--2---:R-:W-:-:S05]  /*2aee0*/  @!P2 IMAD R2, R8, 0x8, R3 ;  /* 0x000000080802a824 */ /* 0x004fca00078e0203 */
[----:B------:R-:W-:-:S04]  /*2aef0*/  @!P2 PRMT R2, RZ, 0x654, R2 ;  /* 0x00000654ff02a816 */ /* 0x000fc80000000002 */
[----:B------:R0:W-:Y:S02]  /*2af00*/  @!P2 SYNCS.ARRIVE.TRANS64.RED.A1T0 RZ, [R2+URZ], RZ ;  /* 0x000000ff02ffa9a7 */ /* 0x0001e4000810043f */
[----:B0-----:R-:W2:Y:S01]  /*2af10*/  LD.E R2, desc[UR4][R18.64+0x24] ;  /* 0x0000240412027980 */ /* 0x001ea2000c101900 */
[----:B------:R-:W-:Y:S02]  /*2af20*/  R2UR UR4, R4 ;  /* 0x00000000040472ca */ /* 0x000fe400000e0000 */
[----:B------:R-:W-:-:S13]  /*2af30*/  R2UR UR5, R5 ;  /* 0x00000000050572ca */ /* 0x000fda00000e0000 */
[----:B------:R-:W3:Y:S01]  /*2af40*/  LD.E R12, desc[UR4][R18.64] ;  /* 0x00000004120c7980 */ /* 0x000ee2000c101900 */
[C---:B------:R-:W-:Y:S02]  /*2af50*/  R2UR UR4, R4.reuse ;  /* 0x00000000040472ca */ /* 0x040fe400000e0000 */
[C---:B------:R-:W-:Y:S01]  /*2af60*/  R2UR UR5, R5.reuse ;  /* 0x00000000050572ca */ /* 0x040fe200000e0000 */
[----:B------:R-:W-:Y:S01]  /*2af70*/  IMAD.MOV.U32 R3, RZ, RZ, R73 ;  /* 0x000000ffff037224 */ /* 0x000fe200078e0049 */
[C---:B------:R-:W-:Y:S02]  /*2af80*/  R2UR UR14, R4.reuse ;  /* 0x00000000040e72ca */ /* 0x040fe400000e0000 */
[C---:B------:R-:W-:Y:S02]  /*2af90*/  R2UR UR15, R5.reuse ;  /* 0x00000000050f72ca */ /* 0x040fe400000e0000 */
[----:B------:R-:W-:Y:S02]  /*2afa0*/  R2UR UR10, R4 ;  /* 0x00000000040a72ca */ /* 0x000fe400000e0000 */
[----:B------:R-:W-:-:S02]  /*2afb0*/  R2UR UR11, R5 ;  /* 0x00000000050b72ca */ /* 0x000fc400000e0000 */
[----:B------:R-:W-:Y:S02]  /*2afc0*/  LOP3.LUT R74, R74, 0xfff7ffff, RZ, 0xc0, !PT ;  /* 0xfff7ffff4a4a7812 */ /* 0x000fe400078ec0ff */
[----:B------:R-:W-:Y:S02]  /*2afd0*/  R2UR UR8, R4 ;  /* 0x00000000040872ca */ /* 0x000fe400000e0000 */
[C---:B------:R-:W-:Y:S02]  /*2afe0*/  R2UR UR9, R5.reuse ;  /* 0x00000000050972ca */ /* 0x040fe400000e0000 */
[----:B------:R-:W-:Y:S01]  /*2aff0*/  @P2 LOP3.LUT R74, R74, 0x80000, RZ, 0xfc, !PT ;  /* 0x000800004a4a2812 */ /* 0x000fe200078efcff */
[----:B------:R-:W4:Y:S01]  /*2b000*/  LD.E R76, desc[UR14][R18.64+0x18] ;  /* 0x0000180e124c7980 */ /* 0x000f22000c101900 */
[----:B------:R-:W-:Y:S02]  /*2b010*/  R2UR UR12, R4 ;  /* 0x00000000040c72ca */ /* 0x000fe400000e0000 */
[----:B------:R-:W-:Y:S01]  /*2b020*/  R2UR UR13, R5 ;  /* 0x00000000050d72ca */ /* 0x000fe200000e0000 */
[----:B------:R0:W-:Y:S06]  /*2b030*/  STL [R1+0x46c], R74 ;  /* 0x00046c4a01007387 */ /* 0x0001ec0000100800 */
[----:B------:R-:W4:Y:S04]  /*2b040*/  LD.E R73, desc[UR8][R18.64+0x10] ;  /* 0x0000100812497980 */ /* 0x000f28000c101900 */
[----:B0-----:R-:W4:Y:S04]  /*2b050*/  LD.E R74, desc[UR10][R18.64+0xc] ;  /* 0x00000c0a124a7980 */ /* 0x001f28000c101900 */
[----:B------:R-:W4:Y:S01]  /*2b060*/  LD.E R75, desc[UR12][R18.64+0x14] ;  /* 0x0000140c124b7980 */ /* 0x000f22000c101900 */
[----:B--2---:R-:W-:Y:S01]  /*2b070*/  ISETP.NE.AND P1, PT, R2, 0x1, PT ;  /* 0x000000010200780c */ /* 0x004fe20003f25270 */
[----:B------:R-:W-:-:S05]  /*2b080*/  IMAD.MOV.U32 R2, RZ, RZ, R72 ;  /* 0x000000ffff027224 */ /* 0x000fca00078e0048 */
[----:B-1----:R3:W2:Y:S07]  /*2b090*/  LD.E R11, desc[UR4][R2.64] ;  /* 0x00000004020b7980 */ /* 0x0026ae000c101900 */
[C---:B------:R-:W-:Y:S02]  /*2b0a0*/  @P1 R2UR UR4, R4.reuse ;  /* 0x00000000040412ca */ /* 0x040fe400000e0000 */
[----:B------:R-:W-:Y:S02]  /*2b0b0*/  @P1 R2UR UR5, R5 ;  /* 0x00000000050512ca */ /* 0x000fe400000e0000 */
[----:B------:R-:W-:-:S02]  /*2b0c0*/  @P1 R2UR UR6, R4 ;  /* 0x00000000040612ca */ /* 0x000fc400000e0000 */
[----:B------:R-:W-:-:S09]  /*2b0d0*/  @P1 R2UR UR7, R5 ;  /* 0x00000000050712ca */ /* 0x000fd200000e0000 */
[----:B------:R-:W2:Y:S04]  /*2b0e0*/  @P1 LD.E R20, desc[UR4][R18.64+0x28] ;  /* 0x0000280412141980 */ /* 0x000ea8000c101900 */
[----:B------:R-:W2:Y:S01]  /*2b0f0*/  @P1 LD.E R15, desc[UR6][R18.64+0x2c] ;  /* 0x00002c06120f1980 */ /* 0x000ea2000c101900 */
[C---:B------:R-:W-:Y:S02]  /*2b100*/  R2UR UR4, R4.reuse ;  /* 0x00000000040472ca */ /* 0x040fe400000e0000 */
[C---:B------:R-:W-:Y:S02]  /*2b110*/  R2UR UR5, R5.reuse ;  /* 0x00000000050572ca */ /* 0x040fe400000e0000 */
[----:B------:R-:W-:Y:S02]  /*2b120*/  R2UR UR6, R4 ;  /* 0x00000000040672ca */ /* 0x000fe400000e0000 */
[----:B------:R-:W-:-:S09]  /*2b130*/  R2UR UR7, R5 ;  /* 0x00000000050772ca */ /* 0x000fd200000e0000 */
[----:B------:R-:W2:Y:S04]  /*2b140*/  LD.E R72, desc[UR4][R18.64+0x8] ;  /* 0x0000080412487980 */ /* 0x000ea8000c101900 */
[----:B------:R-:W2:Y:S01]  /*2b150*/  LD.E R21, desc[UR6][R18.64+0x4] ;  /* 0x0000040612157980 */ /* 0x000ea2000c101900 */
[----:B---3--:R-:W-:-:S04]  /*2b160*/  SHF.R.S32.HI R3, RZ, 0x1f, R12 ;  /* 0x0000001fff037819 */ /* 0x008fc8000001140c */
[----:B------:R-:W-:-:S04]  /*2b170*/  LEA.HI R2, R3, R12, RZ, 0x7 ;  /* 0x0000000c03027211 */ /* 0x000fc800078f38ff */
[----:B------:R-:W-:-:S05]  /*2b180*/  LOP3.LUT R7, R2, 0xffffff80, RZ, 0xc0, !PT ;  /* 0xffffff8002077812 */ /* 0x000fca00078ec0ff */
[----:B------:R-:W-:-:S05]  /*2b190*/  IMAD.IADD R7, R12, 0x1, -R7 ;  /* 0x000000010c077824 */ /* 0x000fca00078e0a07 */
[----:B------:R-:W-:Y:S02]  /*2b1a0*/  SHF.R.S32.HI R6, RZ, 0x1f, R7 ;  /* 0x0000001fff067819 */ /* 0x000fe40000011407 */
[----:B------:R-:W-:Y:S02]  /*2b1b0*/  LEA.HI R13, R3, R12, RZ, 0x2 ;  /* 0x0000000c030d7211 */ /* 0x000fe400078f10ff */
[CC--:B------:R-:W-:Y:S02]  /*2b1c0*/  LEA.HI R8, R6.reuse, R7.reuse, RZ, 0x2 ;  /* 0x0000000706087211 */ /* 0x0c0fe400078f10ff */
[----:B------:R-:W-:Y:S02]  /*2b1d0*/  LEA.HI R6, R6, R7, RZ, 0x5 ;  /* 0x0000000706067211 */ /* 0x000fe400078f28ff */
[--C-:B------:R-:W-:Y:S02]  /*2b1e0*/  SHF.R.S32.HI R9, RZ, 0x2, R8.reuse ;  /* 0x00000002ff097819 */ /* 0x100fe40000011408 */
[----:B------:R-:W-:-:S02]  /*2b1f0*/  SHF.R.S32.HI R14, RZ, 0x1f, R8 ;  /* 0x0000001fff0e7819 */ /* 0x000fc40000011408 */
[----:B------:R-:W-:Y:S02]  /*2b200*/  LOP3.LUT R13, R13, 0xfffffffc, RZ, 0xc0, !PT ;  /* 0xfffffffc0d0d7812 */ /* 0x000fe400078ec0ff */
[----:B------:R-:W-:Y:S02]  /*2b210*/  SHF.R.S32.HI R3, RZ, 0x7, R2 ;  /* 0x00000007ff037819 */ /* 0x000fe40000011402 */
[----:B------:R-:W-:Y:S01]  /*2b220*/  LEA.HI R14, R14, R9, RZ, 0x3 ;  /* 0x000000090e0e7211 */ /* 0x000fe200078f18ff */
[----:B------:R-:W-:Y:S01]  /*2b230*/  IMAD.IADD R13, R12, 0x1, -R13 ;  /* 0x000000010c0d7824 */ /* 0x000fe200078e0a0d */
[----:B------:R-:W-:Y:S02]  /*2b240*/  SHF.R.S32.HI R6, RZ, 0x5, R6 ;  /* 0x00000005ff067819 */ /* 0x000fe40000011406 */
[----:B------:R-:W-:Y:S02]  /*2b250*/  LEA.HI R2, R2, R3, RZ, 0x1 ;  /* 0x0000000302027211 */ /* 0x000fe400078f08ff */
[----:B------:R-:W-:-:S02]  /*2b260*/  LOP3.LUT R14, R14, 0xfffffff8, RZ, 0xc0, !PT ;  /* 0xfffffff80e0e7812 */ /* 0x000fc400078ec0ff */
[----:B------:R-:W-:-:S03]  /*2b270*/  LOP3.LUT R2, R2, 0x3fffffe, RZ, 0xc0, !PT ;  /* 0x03fffffe02027812 */ /* 0x000fc600078ec0ff */
[----:B------:R-:W-:Y:S02]  /*2b280*/  IMAD.IADD R14, R9, 0x1, -R14 ;  /* 0x00000001090e7824 */ /* 0x000fe400078e0a0e */
[----:B------:R-:W-:Y:S01]  /*2b290*/  IMAD.IADD R2, R3, 0x1, -R2 ;  /* 0x0000000103027824 */ /* 0x000fe200078e0a02 */
[----:B------:R-:W-:Y:S01]  /*2b2a0*/  LOP3.LUT R8, R8, 0x7ffffffc, RZ, 0xc0, !PT ;  /* 0x7ffffffc08087812 */ /* 0x000fe200078ec0ff */
[----:B------:R-:W-:-:S04]  /*2b2b0*/  IMAD.MOV.U32 R9, RZ, RZ, -0x60 ;  /* 0xffffffa0ff097424 */ /* 0x000fc800078e00ff */
[----:B------:R-:W-:Y:S02]  /*2b2c0*/  IMAD.IADD R8, R7, 0x1, -R8 ;  /* 0x0000000107087824 */ /* 0x000fe400078e0a08 */
[----:B------:R-:W-:Y:S01]  /*2b2d0*/  IMAD R7, R10, R9, 0x1 ;  /* 0x000000010a077424 */ /* 0x000fe200078e0209 */
[----:B----4-:R-:W-:-:S03]  /*2b2e0*/  ISETP.GE.AND P2, PT, R76, 0x1, PT ;  /* 0x000000014c00780c */ /* 0x010fc60003f46270 */
[----:B------:R-:W-:Y:S01]  /*2b2f0*/  IMAD R7, R8, -0x2, R7 ;  /* 0xfffffffe08077824 */ /* 0x000fe200078e0207 */
[----:B------:R-:W-:Y:S01]  /*2b300*/  LOP3.LUT R9, RZ, R74, RZ, 0x33, !PT ;  /* 0x0000004aff097212 */ /* 0x000fe200078e33ff */
[----:B------:R-:W-:Y:S01]  /*2b310*/  BSSY B3, `(.L_x_2325) ;  /* 0x0000034000037945 */ /* 0x000fe20003800000 */
[----:B------:R-:W-:Y:S02]  /*2b320*/  IMAD R75, R10, -0x60, R75 ;  /* 0xffffffa00a4b7824 */ /* 0x000fe400078e024b */
[----:B------:R-:W-:Y:S02]  /*2b330*/  VIADD R12, R7, 0xffffffff ;  /* 0xffffffff070c7836 */ /* 0x000fe40000000000 */
[----:B--2---:R-:W-:Y:S01]  /*2b340*/  IMAD R11, R11, 0x8, R6 ;  /* 0x000000080b0b7824 */ /* 0x004fe200078e0206 */
[----:B------:R-:W-:-:S03]  /*2b350*/  LEA.HI R6, R13, R13, RZ, 0x1 ;  /* 0x0000000d0d067211 */ /* 0x000fc600078f08ff */
[----:B------:R-:W-:Y:S01]  /*2b360*/  IMAD.U32 R3, R11, 0x10, R14 ;  /* 0x000000100b037824 */ /* 0x000fe200078e000e */
[----:B------:R-:W-:-:S03]  /*2b370*/  LOP3.LUT R6, R6, 0x1ffffffe, RZ, 0xc0, !PT ;  /* 0x1ffffffe06067812 */ /* 0x000fc600078ec0ff */
[----:B------:R-:W-:Y:S02]  /*2b380*/  IMAD R3, R2, 0x40, R3 ;  /* 0x0000004002037824 */ /* 0x000fe400078e0203 */
[----:B------:R-:W-:-:S04]  /*2b390*/  IMAD.IADD R6, R13, 0x1, -R6 ;  /* 0x000000010d067824 */ /* 0x000fc800078e0a06 */
[----:B------:R-:W-:-:S04]  /*2b3a0*/  IMAD R3, R6, 0x8, R3 ;  /* 0x0000000806037824 */ /* 0x000fc800078e0203 */
[----:B------:R-:W-:-:S05]  /*2b3b0*/  @P1 IMAD.HI.U32 R20, R3, R20, RZ ;  /* 0x0000001403141227 */ /* 0x000fca00078e00ff */
[----:B------:R-:W-:-:S05]  /*2b3c0*/  @P1 SHF.R.U32.HI R3, RZ, R15, R20 ;  /* 0x0000000fff031219 */ /* 0x000fca0000011614 */
[----:B------:R-:W0:Y:S01]  /*2b3d0*/  SHFL.IDX PT, R6, R3, RZ, 0x1c1f ;  /* 0x001c1fff03067589 */ /* 0x000e2200000e0000 */
[----:B------:R-:W-:-:S05]  /*2b3e0*/  IADD3 R2, -R21, R7, R72 ;  /* 0x0000000715027210 */ /* 0x000fca0007ffe148 */
[C---:B------:R-:W-:Y:S02]  /*2b3f0*/  IMAD.IADD R73, R2.reuse, 0x1, R73 ;  /* 0x0000000102497824 */ /* 0x040fe400078e0249 */
[----:B------:R-:W-:Y:S02]  /*2b400*/  IMAD.IADD R8, R2, 0x1, R9 ;  /* 0x0000000102087824 */ /* 0x000fe400078e0209 */
[--C-:B0-----:R-:W-:Y:S02]  /*2b410*/  IMAD.IADD R7, R73, 0x1, R6.reuse ;  /* 0x0000000149077824 */ /* 0x101fe400078e0206 */
[----:B------:R-:W-:Y:S01]  /*2b420*/  IMAD.IADD R2, R8, 0x1, R6 ;  /* 0x0000000108027824 */ /* 0x000fe200078e0206 */
[----:B------:R-:W-:Y:S06]  /*2b430*/  @!P2 BRA `(.L_x_2326) ;  /* 0x000000000084a947 */ /* 0x000fec0003800000 */
        /* <DEDUP_REMOVED lines=8> */
[C---:B------:R-:W-:Y:S02]  /*2b4c0*/  R2UR UR4, R4.reuse ;  /* 0x00000000040472ca */ /* 0x040fe400000e0000 */
[C---:B------:R-:W-:Y:S02]  /*2b4d0*/  R2UR UR5, R5.reuse ;  /* 0x00000000050572ca */ /* 0x040fe400000e0000 */
[----:B------:R-:W-:Y:S02]  /*2b4e0*/  R2UR UR6, R4 ;  /* 0x00000000040672ca */ /* 0x000fe400000e0000 */
[----:B------:R-:W-:-:S09]  /*2b4f0*/  R2UR UR7, R5 ;  /* 0x00000000050772ca */ /* 0x000fd200000e0000 */
[----:B------:R-:W2:Y:S04]  /*2b500*/  LD.E R6, desc[UR4][R18.64+0x1c] ;  /* 0x00001c0412067980 */ /* 0x000ea8000c101900 */
[----:B------:R-:W3:Y:S01]  /*2b510*/  LD.E R11, desc[UR6][R18.64+0x20] ;  /* 0x00002006120b7980 */ /* 0x000ee2000c101900 */
[----:B--2---:R-:W-:-:S05]  /*2b520*/  IMAD.HI.U32 R6, R9, R6, RZ ;  /* 0x0000000609067227 */ /* 0x004fca00078e00ff */
[----:B---3--:R-:W-:-:S07]  /*2b530*/  SHF.R.U32.HI R9, RZ, R11, R6 ;  /* 0x0000000bff097219 */ /* 0x008fce0000011606 */
.L_x_2330:
[----:B------:R-:W-:Y:S05]  /*2b540*/  BSYNC B5 ;  /* 0x0000000000057941 */ /* 0x000fea0003800000 */
.L_x_2329:
[----:B------:R-:W-:Y:S01]  /*2b550*/  LOP3.LUT R9, RZ, R9, RZ, 0x33, !PT ;  /* 0x00000009ff097212 */ /* 0x000fe200078e33ff */
[----:B------:R-:W-:Y:S06]  /*2b560*/  BRA `(.L_x_2331) ;  /* 0x0000000000287947 */ /* 0x000fec0003800000 */
.L_x_2328:
[----:B------:R-:W-:-:S13]  /*2b570*/  ISETP.NE.AND P1, PT, R76, 0x1, PT ;  /* 0x000000014c00780c */ /* 0x000fda0003f25270 */
        /* <DEDUP_REMOVED lines=9> */
.L_x_2331:
[----:B------:R-:W-:Y:S05]  /*2b610*/  BSYNC B4 ;  /* 0x0000000000047941 */ /* 0x000fea0003800000 */
.L_x_2327:
[----:B------:R-:W-:-:S05]  /*2b620*/  IMAD R9, R76, R9, R12 ;  /* 0x000000094c097224 */ /* 0x000fca00078e020c */
[----:B------:R-:W-:Y:S02]  /*2b630*/  VIMNMX R2, R2, R9, !PT ;  /* 0x0000000902027248 */ /* 0x000fe40007fe0100 */
[----:B------:R-:W-:-:S07]  /*2b640*/  VIADDMNMX R7, R9, R76, R7, PT ;  /* 0x0000004c09077246 */ /* 0x000fce0003800107 */
.L_x_2326:
[----:B------:R-:W-:Y:S05]  /*2b650*/  BSYNC B3 ;  /* 0x0000000000037941 */ /* 0x000fea0003800000 */
.L_x_2325:
[C---:B------:R-:W-:Y:S01]  /*2b660*/  ISETP.GE.AND P2, PT, R75.reuse, 0x9, PT ;  /* 0x000000094b00780c */ /* 0x040fe20003f46270 */
[----:B------:R-:W0:Y:S01]  /*2b670*/  SHFL.IDX PT, R3, R3, 0x1, 0x1c1f ;  /* 0x003c1f0003037f89 */ /* 0x000e2200000e0000 */
[----:B------:R-:W-:Y:S01]  /*2b680*/  ISETP.GE.AND P1, PT, R75, 0x2, PT ;  /* 0x000000024b00780c */ /* 0x000fe20003f26270 */
[----:B------:R-:W-:Y:S01]  /*2b690*/  BSSY B3, `(.L_x_2332) ;  /* 0x0000097000037945 */ /* 0x000fe20003800000 */
        /* <DEDUP_REMOVED lines=10> */
[----:B------:R-:W-:Y:S01]  /*2b740*/  FSEL R29, R29, -INF , !P3 ;  /* 0xff8000001d1d7808 */ /* 0x000fe20005800000 */
[--C-:B0-----:R-:W-:Y:S01]  /*2b750*/  IMAD.IADD R9, R73, 0x1, R3.reuse ;  /* 0x0000000149097824 */ /* 0x101fe200078e0203 */
[----:B------:R-:W-:Y:S01]  /*2b760*/  ISETP.GT.AND P3, PT, R2, 0x10, !P4 ;  /* 0x000000100200780c */ /* 0x000fe20006764270 */
[----:B------:R-:W-:Y:S01]  /*2b770*/  IMAD.IADD R8, R8, 0x1, R3 ;  /* 0x0000000108087824 */ /* 0x000fe200078e0203 */
        /* <DEDUP_REMOVED lines=99> */
[----:B------:R-:W-:-:S04]  /*2bdb0*/  ISETP.LT.OR P6, PT, R7, 0x5a, P6 ;  /* 0x0000005a0700780c */ /* 0x000fc800037c1670 */
        /* <DEDUP_REMOVED lines=19> */
.L_x_2337:
[----:B------:R-:W-:Y:S05]  /*2bef0*/  BSYNC B5 ;  /* 0x0000000000057941 */ /* 0x000fea0003800000 */
.L_x_2336:
[----:B------:R-:W-:Y:S01]  /*2bf00*/  LOP3.LUT R21, RZ, R21, RZ, 0x33, !PT ;  /* 0x00000015ff157212 */ /* 0x000fe200078e33ff */
[----:B------:R-:W-:Y:S06]  /*2bf10*/  BRA `(.L_x_2338) ;  /* 0x0000000000287947 */ /* 0x000fec0003800000 */
.L_x_2335:
        /* <DEDUP_REMOVED lines=10> */
.L_x_2338:
[----:B------:R-:W-:Y:S05]  /*2bfc0*/  BSYNC B4 ;  /* 0x0000000000047941 */ /* 0x000fea0003800000 */
.L_x_2334:
[----:B------:R-:W-:-:S05]  /*2bfd0*/  IMAD R21, R76, R21, R12 ;  /* 0x000000154c157224 */ /* 0x000fca00078e020c */
[----:B------:R-:W-:Y:S02]  /*2bfe0*/  VIADDMNMX R9, R21, R76, R9, PT ;  /* 0x0000004c15097246 */ /* 0x000fe40003800109 */
[----:B------:R-:W-:-:S07]  /*2bff0*/  VIMNMX R8, R8, R21, !PT ;  /* 0x0000001508087248 */ /* 0x000fce0007fe0100 */
.L_x_2333:
[----:B------:R-:W-:Y:S05]  /*2c000*/  BSYNC B3 ;  /* 0x0000000000037941 */ /* 0x000fea0003800000 */
.L_x_2332:
[----:B------:R-:W2:Y:S01]  /*2c010*/  LDL.64 R6, [R0+0x70] ;  /* 0x0000700000067983 */ /* 0x000ea20000100a00 */
[----:B------:R-:W-:Y:S02]  /*2c020*/  R2UR UR4, R4 ;  /* 0x00000000040472ca */ /* 0x000fe400000e0000 */
[----:B------:R-:W-:Y:S02]  /*2c030*/  R2UR UR5, R5 ;  /* 0x00000000050572ca */ /* 0x000fe400000e0000 */
[C---:B------:R-:W-:Y:S02]  /*2c040*/  ISETP.GT.AND P1, PT, R8.reuse, 0x1, !P1 ;  /* 0x000000010800780c */ /* 0x040fe40004f24270 */
[----:B------:R-:W-:Y:S02]  /*2c050*/  ISETP.GT.AND P2, PT, R8, 0x8, !P2 ;  /* 0x000000080800780c */ /* 0x000fe40005744270 */
[C---:B------:R-:W-:Y:S02]  /*2c060*/  ISETP.LT.OR P1, PT, R9.reuse, 0x2, P1 ;  /* 0x000000020900780c */ /* 0x040fe40000f21670 */
[----:B------:R-:W-:-:S02]  /*2c070*/  ISETP.LT.OR P2, PT, R9, 0x9, P2 ;  /* 0x000000090900780c */ /* 0x000fc40001741670 */
[----:B------:R-:W-:Y:S02]  /*2c080*/  FSEL R27, R27, -INF , !P1 ;  /* 0xff8000001b1b7808 */ /* 0x000fe40004800000 */
[----:B------:R-:W-:Y:S02]  /*2c090*/  ISETP.NE.AND P1, PT, R14, RZ, PT ;  /* 0x000000ff0e00720c */ /* 0x000fe40003f25270 */
[----:B------:R-:W-:Y:S02]  /*2c0a0*/  FSEL R30, R30, -INF , !P2 ;  /* 0xff8000001e1e7808 */ /* 0x000fe40005000000 */
[----:B------:R-:W-:Y:S02]  /*2c0b0*/  ISETP.GT.AND P1, PT, R8, 0x9, !P1 ;  /* 0x000000090800780c */ /* 0x000fe40004f24270 */
[----:B------:R-:W-:Y:S02]  /*2c0c0*/  ISETP.NE.AND P2, PT, R77, RZ, PT ;  /* 0x000000ff4d00720c */ /* 0x000fe40003f45270 */
[----:B------:R-:W-:-:S02]  /*2c0d0*/  ISETP.LT.OR P1, PT, R9, 0xa, P1 ;  /* 0x0000000a0900780c */ /* 0x000fc40000f21670 */
[----:B------:R-:W-:Y:S02]  /*2c0e0*/  ISETP.NE.AND P6, PT, R78, RZ, PT ;  /* 0x000000ff4e00720c */ /* 0x000fe40003fc5270 */
        /* <DEDUP_REMOVED lines=62> */
[----:B------:R-:W-:Y:S02]  /*2c4d0*/  ISETP.NE.AND P6, PT, R24, RZ, PT ;  /* 0x000000ff1800720c */ /* 0x000fe40003fc5270 */
[----:B------:R-:W-:-:S04]  /*2c4e0*/  ISETP.LT.OR P1, PT, R9, 0x1, P1 ;  /* 0x000000010900780c */ /* 0x000fc80000f21670 */
[----:B------:R-:W-:Y:S01]  /*2c4f0*/  FSEL R26, R26, -INF , !P1 ;  /* 0xff8000001a1a7808 */ /* 0x000fe20004800000 */
[----:B--2---:R-:W2:Y:S01]  /*2c500*/  LD.E.64 R2, desc[UR4][R6.64] ;  /* 0x0000000406027980 */ /* 0x004ea2000c101b00 */
[C---:B------:R-:W-:Y:S02]  /*2c510*/  ISETP.GT.AND P1, PT, R8.reuse, 0x49, !P2 ;  /* 0x000000490800780c */ /* 0x040fe40005724270 */
[C---:B------:R-:W-:Y:S01]  /*2c520*/  ISETP.GT.AND P3, PT, R8.reuse, 0x50, !P3 ;  /* 0x000000500800780c */ /* 0x040fe20005f64270 */
[----:B------:R-:W3:Y:S01]  /*2c530*/  LD.E R19, desc[UR4][R6.64+0x10] ;  /* 0x0000100406137980 */ /* 0x000ee2000c101900 */
[C---:B------:R-:W-:Y:S02]  /*2c540*/  ISETP.GT.AND P4, PT, R8.reuse, 0x51, !P4 ;  /* 0x000000510800780c */ /* 0x040fe40006784270 */
[C---:B------:R-:W-:Y:S02]  /*2c550*/  ISETP.GT.AND P5, PT, R8.reuse, 0x58, !P5 ;  /* 0x000000580800780c */ /* 0x040fe40006fa4270 */
[----:B------:R-:W-:-:S02]  /*2c560*/  ISETP.GT.AND P2, PT, R8, 0x59, !P6 ;  /* 0x000000590800780c */ /* 0x000fc40007744270 */
[C---:B------:R-:W-:Y:S02]  /*2c570*/  ISETP.LT.OR P1, PT, R9.reuse, 0x4a, P1 ;  /* 0x0000004a0900780c */ /* 0x040fe40000f21670 */
[----:B------:R-:W-:Y:S02]  /*2c580*/  ISETP.LT.OR P3, PT, R9, 0x51, P3 ;  /* 0x000000510900780c */ /* 0x000fe40001f61670 */
[----:B------:R-:W-:Y:S02]  /*2c590*/  FSEL R63, R63, -INF , !P1 ;  /* 0xff8000003f3f7808 */ /* 0x000fe40004800000 */
[C---:B------:R-:W-:Y:S02]  /*2c5a0*/  ISETP.LT.OR P4, PT, R9.reuse, 0x52, P4 ;  /* 0x000000520900780c */ /* 0x040fe40002781670 */
[----:B------:R-:W-:Y:S02]  /*2c5b0*/  FSEL R66, R66, -INF , !P3 ;  /* 0xff80000042427808 */ /* 0x000fe40005800000 */
[----:B------:R-:W-:-:S02]  /*2c5c0*/  ISETP.LT.OR P5, PT, R9, 0x59, P5 ;  /* 0x000000590900780c */ /* 0x000fc40002fa1670 */
[----:B------:R-:W-:Y:S02]  /*2c5d0*/  ISETP.LT.OR P2, PT, R9, 0x5a, P2 ;  /* 0x0000005a0900780c */ /* 0x000fe40001741670 */
[----:B------:R-:W-:Y:S02]  /*2c5e0*/  FSEL R67, R67, -INF , !P4 ;  /* 0xff80000043437808 */ /* 0x000fe40006000000 */
[----:B------:R-:W-:Y:S02]  /*2c5f0*/  FSEL R70, R70, -INF , !P5 ;  /* 0xff80000046467808 */ /* 0x000fe40006800000 */
[----:B------:R-:W-:Y:S02]  /*2c600*/  R2UR UR6, R4 ;  /* 0x00000000040672ca */ /* 0x000fe400000e0000 */
[----:B------:R-:W-:Y:S02]  /*2c610*/  R2UR UR7, R5 ;  /* 0x00000000050772ca */ /* 0x000fe400000e0000 */
[----:B------:R-:W-:-:S11]  /*2c620*/  FSEL R71, R71, -INF , !P2 ;  /* 0xff80000047477808 */ /* 0x000fd60005000000 */
[----:B------:R-:W4:Y:S01]  /*2c630*/  LD.E R20, desc[UR6][R6.64+0x14] ;  /* 0x0000140606147980 */ /* 0x000f22000c101900 */
[----:B--2---:R-:W-:Y:S02]  /*2c640*/  FMNMX.FTZ R12, R11, R2, !PT ;  /* 0x000000020b0c7209 */ /* 0x004fe40007810000 */
        /* <DEDUP_REMOVED lines=46> */
[----:B------:R-:W-:-:S03]  /*2c930*/  FMNMX.FTZ R9, R71, R12, !PT ;  /* 0x0000000c47097209 */ /* 0x000fc60007810000 */
[----:B------:R-:W0:Y:S04]  /*2c940*/  SHFL.BFLY PT, R13, R8, 0x2, 0x1f ;  /* 0x0c401f00080d7f89 */ /* 0x000e2800000e0000 */
[----:B------:R-:W-:Y:S04]  /*2c950*/  ST.E.64 desc[UR4][R6.64], R8 ;  /* 0x0000000806007985 */ /* 0x000fe8000c101b04 */
[----:B------:R-:W2:Y:S01]  /*2c960*/  LD.E R21, desc[UR6][R6.64+0x4] ;  /* 0x0000040606157980 */ /* 0x000ea2000c101900 */
[----:B0-----:R-:W-:-:S05]  /*2c970*/  FMNMX.FTZ R13, R8, R13, !PT ;  /* 0x0000000d080d7209 */ /* 0x001fca0007810000 */
[----:B------:R-:W0:Y:S02]  /*2c980*/  SHFL.BFLY PT, R12, R13, 0x1, 0x1f ;  /* 0x0c201f000d0c7f89 */ /* 0x000e2400000e0000 */
[----:B0-----:R-:W-:Y:S02]  /*2c990*/  FMNMX.FTZ R15, R13, R12, !PT ;  /* 0x0000000c0d0f7209 */ /* 0x001fe40007810000 */
[----:B------:R-:W5:Y:S04]  /*2c9a0*/  LD.E R12, desc[UR4][R6.64+0x20] ;  /* 0x00002004060c7980 */ /* 0x000f68000c101900 */
[----:B------:R-:W-:Y:S04]  /*2c9b0*/  ST.E desc[UR4][R6.64], R15 ;  /* 0x0000000f06007985 */ /* 0x000fe8000c101904 */
[----:B------:R-:W3:Y:S01]  /*2c9c0*/  LD.E R14, desc[UR6][R6.64] ;  /* 0x00000006060e7980 */ /* 0x000ee2000c101900 */
[----:B------:R-:W-:-:S02]  /*2c9d0*/  R2UR UR8, R4 ;  /* 0x00000000040872ca */ /* 0x000fc400000e0000 */
[----:B------:R-:W-:Y:S01]  /*2c9e0*/  R2UR UR9, R5 ;  /* 0x00000000050972ca */ /* 0x000fe200000e0000 */
[----:B--2---:R-:W0:Y:S02]  /*2c9f0*/  SHFL.BFLY PT, R8, R21, 0x2, 0x1f ;  /* 0x0c401f0015087f89 */ /* 0x004e2400000e0000 */
[----:B0-----:R-:W-:-:S05]  /*2ca00*/  FMNMX.FTZ R9, R8, R21, !PT ;  /* 0x0000001508097209 */ /* 0x001fca0007810000 */
[----:B------:R-:W0:Y:S02]  /*2ca10*/  SHFL.BFLY PT, R8, R9, 0x1, 0x1f ;  /* 0x0c201f0009087f89 */ /* 0x000e2400000e0000 */
[----:B0-----:R-:W-:Y:S02]  /*2ca20*/  FMNMX.FTZ R13, R9, R8, !PT ;  /* 0x00000008090d7209 */ /* 0x001fe40007810000 */
[C---:B---3--:R-:W-:Y:S02]  /*2ca30*/  FSETP.NEU.FTZ.AND P1, PT, R14.reuse, -INF , PT ;  /* 0xff8000000e00780b */ /* 0x048fe40003f3d000 */
[C---:B------:R-:W-:Y:S02]  /*2ca40*/  FSETP.NEU.FTZ.AND P2, PT, R13.reuse, -INF , PT ;  /* 0xff8000000d00780b */ /* 0x040fe40003f5d000 */
[----:B------:R-:W-:Y:S02]  /*2ca50*/  FSEL R15, R14, RZ, P1 ;  /* 0x000000ff0e0f7208 */ /* 0x000fe40000800000 */
[----:B------:R-:W-:-:S03]  /*2ca60*/  FSEL R8, R13, RZ, P2 ;  /* 0x000000ff0d087208 */ /* 0x000fc60001000000 */
[----:B------:R-:W-:Y:S02]  /*2ca70*/  FADD.FTZ R15, R2, -R15 ;  /* 0x8000000f020f7221 */ /* 0x000fe40000010000 */
[----:B------:R-:W-:Y:S02]  /*2ca80*/  FADD.FTZ R3, R3, -R8 ;  /* 0x8000000803037221 */ /* 0x000fe40000010000 */
[----:B-----5:R-:W-:Y:S02]  /*2ca90*/  FMUL.FTZ R8, R15, R12 ;  /* 0x0000000c0f087220 */ /* 0x020fe40000410000 */
[----:B------:R-:W-:-:S04]  /*2caa0*/  FMUL.FTZ R12, R12, R3 ;  /* 0x000000030c0c7220 */ /* 0x000fc80000410000 */
[----:B------:R-:W0:Y:S08]  /*2cab0*/  MUFU.EX2 R8, R8 ;  /* 0x0000000800087308 */ /* 0x000e300000000800 */
[----:B------:R-:W4:Y:S01]  /*2cac0*/  MUFU.EX2 R9, R12 ;  /* 0x0000000c00097308 */ /* 0x000f220000000800 */
[----:B------:R-:W-:Y:S01]  /*2cad0*/  ST.E desc[UR4][R6.64+0x4], R13 ;  /* 0x0000040d06007985 */ /* 0x000fe2000c101904 */
[----:B0-----:R-:W-:Y:S01]  /*2cae0*/  FMUL.FTZ R19, R8, R19 ;  /* 0x0000001308137220 */ /* 0x001fe20000410000 */
[----:B----4-:R-:W-:-:S04]  /*2caf0*/  FMUL.FTZ R15, R9, R20 ;  /* 0x00000014090f7220 */ /* 0x010fc80000410000 */
[----:B------:R-:W-:Y:S04]  /*2cb00*/  ST.E desc[UR6][R6.64+0x10], R19 ;  /* 0x0000101306007985 */ /* 0x000fe8000c101906 */
[----:B------:R0:W-:Y:S04]  /*2cb10*/  ST.E desc[UR8][R6.64+0x14], R15 ;  /* 0x0000140f06007985 */ /* 0x0001e8000c101908 */
[----:B------:R-:W2:Y:S04]  /*2cb20*/  LDL.64 R2, [R0+0x70] ;  /* 0x0000700000027983 */ /* 0x000ea80000100a00 */
[----:B--2---:R-:W0:Y:S04]  /*2cb30*/  LD.E R14, desc[UR6][R2.64+0x20] ;  /* 0x00002006020e7980 */ /* 0x004e28000c101900 */
[----:B------:R-:W0:Y:S04]  /*2cb40*/  LD.E R12, desc[UR4][R2.64] ;  /* 0x00000004020c7980 */ /* 0x000e28000c101900 */
[----:B------:R-:W2:Y:S04]  /*2cb50*/  LD.E R21, desc[UR8][R2.64+0x4] ;  /* 0x0000040802157980 */ /* 0x000ea8000c101900 */
[----:B------:R-:W3:Y:S04]  /*2cb60*/  LD.E R73, desc[UR4][R2.64+0x10] ;  /* 0x0000100402497980 */ /* 0x000ee8000c101900 */
[----:B------:R-:W4:Y:S01]  /*2cb70*/  LD.E R75, desc[UR6][R2.64+0x14] ;  /* 0x00001406024b7980 */ /* 0x000f22000c101900 */
[C---:B0-----:R-:W-:Y:S01]  /*2cb80*/  FMUL.FTZ R6, R12.reuse, R14 ;  /* 0x0000000e0c067220 */ /* 0x041fe20000410000 */
[----:B------:R-:W-:-:S02]  /*2cb90*/  FSETP.NEU.FTZ.AND P1, PT, R12, -INF , PT ;  /* 0xff8000000c00780b */ /* 0x000fc40003f3d000 */
[----:B--2---:R-:W-:Y:S01]  /*2cba0*/  FSETP.NEU.FTZ.AND P2, PT, R21, -INF , PT ;  /* 0xff8000001500780b */ /* 0x004fe20003f5d000 */
[----:B------:R-:W-:Y:S01]  /*2cbb0*/  FMUL.FTZ R21, R14, R21 ;  /* 0x000000150e157220 */ /* 0x000fe20000410000 */
[----:B------:R-:W-:-:S04]  /*2cbc0*/  FSEL R7, R6, RZ, P1 ;  /* 0x000000ff06077208 */ /* 0x000fc80000800000 */
[----:B------:R-:W-:Y:S01]  /*2cbd0*/  FSEL R13, R21, RZ, P2 ;  /* 0x000000ff150d7208 */ /* 0x000fe20001000000 */
[-CC-:B------:R-:W-:Y:S01]  /*2cbe0*/  FFMA.FTZ R152, R11, R14.reuse, -R7.reuse ;  /* 0x0000000e0b987223 */ /* 0x180fe20000010807 */
[----:B------:R-:W-:-:S03]  /*2cbf0*/  FFMA.FTZ R153, R25, R14, -R7 ;  /* 0x0000000e19997223 */ /* 0x000fc60000010807 */
[-CC-:B------:R-:W-:Y:S01]  /*2cc00*/  FFMA.FTZ R158, R26, R14.reuse, -R13.reuse ;  /* 0x0000000e1a9e7223 */ /* 0x180fe2000001080d */
[-C--:B------:R-:W-:Y:S01]  /*2cc10*/  FFMA.FTZ R216, R27, R14.reuse, -R13 ;  /* 0x0000000e1bd87223 */ /* 0x080fe2000001080d */
[----:B------:R-:W3:Y:S01]  /*2cc20*/  MUFU.EX2 R152, R152 ;  /* 0x0000009800987308 */ /* 0x000ee20000000800 */
[-C--:B------:R-:W-:Y:S01]  /*2cc30*/  FFMA.FTZ R217, R28, R14.reuse, -R7 ;  /* 0x0000000e1cd97223 */ /* 0x080fe20000010807 */
[-C--:B------:R-:W-:Y:S01]  /*2cc40*/  FFMA.FTZ R155, R30, R14.reuse, -R13 ;  /* 0x0000000e1e9b7223 */ /* 0x080fe2000001080d */
[----:B------:R-:W-:-:S05]  /*2cc50*/  FFMA.FTZ R154, R29, R14, -R7 ;  /* 0x0000000e1d9a7223 */ /* 0x000fca0000010807 */
[----:B------:R-:W4:Y:S01]  /*2cc60*/  MUFU.EX2 R158, R158 ;  /* 0x0000009e009e7308 */ /* 0x000f220000000800 */
[-C--:B------:R-:W-:Y:S01]  /*2cc70*/  FFMA.FTZ R157, R31, R14.reuse, -R13 ;  /* 0x0000000e1f9d7223 */ /* 0x080fe2000001080d */
[----:B------:R-:W-:-:S06]  /*2cc80*/  FFMA.FTZ R156, R32, R14, -R7 ;  /* 0x0000000e209c7223 */ /* 0x000fcc0000010807 */
[----:B------:R-:W0:Y:S08]  /*2cc90*/  MUFU.EX2 R153, R153 ;  /* 0x0000009900997308 */ /* 0x000e300000000800 */
[----:B------:R-:W1:Y:S01]  /*2cca0*/  MUFU.EX2 R216, R216 ;  /* 0x000000d800d87308 */ /* 0x000e620000000800 */
[-C--:B------:R-:W-:Y:S01]  /*2ccb0*/  FFMA.FTZ R34, R34, R14.reuse, -R13 ;  /* 0x0000000e22227223 */ /* 0x080fe2000001080d */
[----:B------:R-:W-:-:S06]  /*2ccc0*/  FFMA.FTZ R21, R33, R14, -R7 ;  /* 0x0000000e21157223 */ /* 0x000fcc0000010807 */
[----:B------:R-:W2:Y:S01]  /*2ccd0*/  MUFU.EX2 R217, R217 ;  /* 0x000000d900d97308 */ /* 0x000ea20000000800 */
[----:B------:R-:W-:-:S07]  /*2cce0*/  FFMA.FTZ R12, R35, R14, -R13 ;  /* 0x0000000e230c7223 */ /* 0x000fce000001080d */
[----:B------:R-:W5:Y:S01]  /*2ccf0*/  MUFU.EX2 R155, R155 ;  /* 0x0000009b009b7308 */ /* 0x000f620000000800 */
[-CC-:B------:R-:W-:Y:S01]  /*2cd00*/  FFMA.FTZ R160, R38, R14.reuse, -R13.reuse ;  /* 0x0000000e26a07223 */ /* 0x180fe2000001080d */
[-CC-:B------:R-:W-:Y:S01]  /*2cd10*/  FFMA.FTZ R159, R39, R14.reuse, -R13.reuse ;  /* 0x0000000e279f7223 */ /* 0x180fe2000001080d */
[-CC-:B------:R-:W-:Y:S01]  /*2cd20*/  FFMA.FTZ R11, R42, R14.reuse, -R13.reuse ;  /* 0x0000000e2a0b7223 */ /* 0x180fe2000001080d */
[----:B------:R-:W-:-:S04]  /*2cd30*/  FFMA.FTZ R170, R43, R14, -R13 ;  /* 0x0000000e2baa7223 */ /* 0x000fc8000001080d */
[----:B------:R-:W5:Y:S01]  /*2cd40*/  MUFU.EX2 R154, R154 ;  /* 0x0000009a009a7308 */ /* 0x000f620000000800 */
[-CC-:B------:R-:W-:Y:S01]  /*2cd50*/  FFMA.FTZ R172, R46, R14.reuse, -R13.reuse ;  /* 0x0000000e2eac7223 */ /* 0x180fe2000001080d */
[-CC-:B------:R-:W-:Y:S01]  /*2cd60*/  FFMA.FTZ R171, R47, R14.reuse, -R13.reuse ;  /* 0x0000000e2fab7223 */ /* 0x180fe2000001080d */
[-CC-:B------:R-:W-:Y:S01]  /*2cd70*/  FFMA.FTZ R178, R50, R14.reuse, -R13.reuse ;  /* 0x0000000e32b27223 */ /* 0x180fe2000001080d */
[-CC-:B------:R-:W-:Y:S01]  /*2cd80*/  FFMA.FTZ R177, R51, R14.reuse, -R13.reuse ;  /* 0x0000000e33b17223 */ /* 0x180fe2000001080d */
[----:B------:R-:W-:-:S03]  /*2cd90*/  FFMA.FTZ R180, R54, R14, -R13 ;  /* 0x0000000e36b47223 */ /* 0x000fc6000001080d */
[----:B------:R-:W5:Y:S01]  /*2cda0*/  MUFU.EX2 R157, R157 ;  /* 0x0000009d009d7308 */ /* 0x000f620000000800 */
        /* <DEDUP_REMOVED lines=8> */
[-C--:B------:R-:W-:Y:S01]  /*2ce30*/  FFMA.FTZ R161, R71, R14.reuse, -R13 ;  /* 0x0000000e47a17223 */ /* 0x080fe2000001080d */
[----:B------:R-:W5:Y:S01]  /*2ce40*/  MUFU.EX2 R156, R156 ;  /* 0x0000009c009c7308 */ /* 0x000f620000000800 */
[----:B---3--:R-:W-:Y:S01]  /*2ce50*/  FADD.FTZ R6, R152, R73 ;  /* 0x0000004998067221 */ /* 0x008fe20000010000 */
[----:B------:R-:W-:Y:S01]  /*2ce60*/  FFMA.FTZ R20, R36, R14, -R7 ;  /* 0x0000000e24147223 */ /* 0x000fe20000010807 */
[----:B----4-:R-:W-:-:S05]  /*2ce70*/  FADD.FTZ R75, R158, R75 ;  /* 0x0000004b9e4b7221 */ /* 0x010fca0000010000 */
[----:B------:R-:W3:Y:S01]  /*2ce80*/  MUFU.EX2 R13, R34 ;  /* 0x00000022000d7308 */ /* 0x000ee20000000800 */
[----:B0-----:R-:W-:Y:S01]  /*2ce90*/  FADD.FTZ R6, R153, R6 ;  /* 0x0000000699067221 */ /* 0x001fe20000010000 */
[----:B-1----:R-:W-:Y:S01]  /*2cea0*/  FADD.FTZ R24, R216, R75 ;  /* 0x0000004bd8187221 */ /* 0x002fe20000010000 */
[-CC-:B------:R-:W-:Y:S01]  /*2ceb0*/  FFMA.FTZ R37, R37, R14.reuse, -R7.reuse ;  /* 0x0000000e25257223 */ /* 0x180fe20000010807 */
[----:B------:R-:W-:-:S04]  /*2cec0*/  FFMA.FTZ R167, R40, R14, -R7 ;  /* 0x0000000e28a77223 */ /* 0x000fc80000010807 */
[----:B------:R-:W0:Y:S01]  /*2ced0*/  MUFU.EX2 R21, R21 ;  /* 0x0000001500157308 */ /* 0x000e220000000800 */
[-CC-:B------:R-:W-:Y:S01]  /*2cee0*/  FFMA.FTZ R166, R41, R14.reuse, -R7.reuse ;  /* 0x0000000e29a67223 */ /* 0x180fe20000010807 */
[-CC-:B------:R-:W-:Y:S01]  /*2cef0*/  FFMA.FTZ R169, R44, R14.reuse, -R7.reuse ;  /* 0x0000000e2ca97223 */ /* 0x180fe20000010807 */
[-CC-:B------:R-:W-:Y:S01]  /*2cf00*/  FFMA.FTZ R168, R45, R14.reuse, -R7.reuse ;  /* 0x0000000e2da87223 */ /* 0x180fe20000010807 */
[-CC-:B------:R-:W-:Y:S01]  /*2cf10*/  FFMA.FTZ R174, R48, R14.reuse, -R7.reuse ;  /* 0x0000000e30ae7223 */ /* 0x180fe20000010807 */
[----:B------:R-:W-:-:S03]  /*2cf20*/  FFMA.FTZ R173, R49, R14, -R7 ;  /* 0x0000000e31ad7223 */ /* 0x000fc60000010807 */
[----:B------:R-:W1:Y:S01]  /*2cf30*/  MUFU.EX2 R12, R12 ;  /* 0x0000000c000c7308 */ /* 0x000e620000000800 */
        /* <DEDUP_REMOVED lines=10> */
[----:B------:R-:W4:Y:S01]  /*2cfe0*/  MUFU.EX2 R20, R20 ;  /* 0x0000001400147308 */ /* 0x000f220000000800 */
[----:B--2---:R-:W-:Y:S01]  /*2cff0*/  FADD.FTZ R7, R217, R6 ;  /* 0x00000006d9077221 */ /* 0x004fe20000010000 */
[----:B-----5:R-:W-:-:S06]  /*2d000*/  FADD.FTZ R24, R155, R24 ;  /* 0x000000189b187221 */ /* 0x020fcc0000010000 */
[----:B------:R-:W2:Y:S01]  /*2d010*/  MUFU.EX2 R160, R160 ;  /* 0x000000a000a07308 */ /* 0x000ea20000000800 */
[----:B------:R-:W-:Y:S01]  /*2d020*/  FADD.FTZ R7, R154, R7 ;  /* 0x000000079a077221 */ /* 0x000fe20000010000 */
[----:B------:R-:W-:-:S06]  /*2d030*/  FADD.FTZ R24, R157, R24 ;  /* 0x000000189d187221 */ /* 0x000fcc0000010000 */
[----:B------:R-:W5:Y:S01]  /*2d040*/  MUFU.EX2 R14, R37 ;  /* 0x00000025000e7308 */ /* 0x000f620000000800 */
[----:B------:R-:W-:Y:S01]  /*2d050*/  FADD.FTZ R6, R156, R7 ;  /* 0x000000079c067221 */ /* 0x000fe20000010000 */
[----:B---3--:R-:W-:-:S06]  /*2d060*/  FADD.FTZ R7, R13, R24 ;  /* 0x000000180d077221 */ /* 0x008fcc0000010000 */
[----:B------:R-:W3:Y:S01]  /*2d070*/  MUFU.EX2 R159, R159 ;  /* 0x0000009f009f7308 */ /* 0x000ee20000000800 */
[----:B0-----:R-:W-:Y:S01]  /*2d080*/  FADD.FTZ R25, R21, R6 ;  /* 0x0000000615197221 */ /* 0x001fe20000010000 */
[----:B-1----:R-:W-:-:S06]  /*2d090*/  FADD.FTZ R7, R12, R7 ;  /* 0x000000070c077221 */ /* 0x002fcc0000010000 */
[----:B------:R-:W0:Y:S08]  /*2d0a0*/  MUFU.EX2 R167, R167 ;  /* 0x000000a700a77308 */ /* 0x000e300000000800 */
[----:B------:R-:W1:Y:S01]  /*2d0b0*/  MUFU.EX2 R11, R11 ;  /* 0x0000000b000b7308 */ /* 0x000e620000000800 */
[----:B----4-:R-:W-:Y:S01]  /*2d0c0*/  FADD.FTZ R25, R20, R25 ;  /* 0x0000001914197221 */ /* 0x010fe20000010000 */
[----:B--2---:R-:W-:-:S06]  /*2d0d0*/  FADD.FTZ R6, R160, R7 ;  /* 0x00000007a0067221 */ /* 0x004fcc0000010000 */
[----:B------:R-:W2:Y:S08]  /*2d0e0*/  MUFU.EX2 R166, R166 ;  /* 0x000000a600a67308 */ /* 0x000eb00000000800 */
[----:B------:R-:W4:Y:S01]  /*2d0f0*/  MUFU.EX2 R170, R170 ;  /* 0x000000aa00aa7308 */ /* 0x000f220000000800 */
[----:B-----5:R-:W-:Y:S01]  /*2d100*/  FADD.FTZ R24, R14, R25 ;  /* 0x000000190e187221 */ /* 0x020fe20000010000 */
[----:B---3--:R-:W-:-:S06]  /*2d110*/  FADD.FTZ R6, R159, R6 ;  /* 0x000000069f067221 */ /* 0x008fcc0000010000 */
[----:B------:R-:W3:Y:S08]  /*2d120*/  MUFU.EX2 R169, R169 ;  /* 0x000000a900a97308 */ /* 0x000ef00000000800 */
[----:B------:R-:W5:Y:S01]  /*2d130*/  MUFU.EX2 R172, R172 ;  /* 0x000000ac00ac7308 */ /* 0x000f620000000800 */
[----:B0-----:R-:W-:Y:S01]  /*2d140*/  FADD.FTZ R7, R167, R24 ;  /* 0x00000018a7077221 */ /* 0x001fe20000010000 */
[----:B-1----:R-:W-:-:S06]  /*2d150*/  FADD.FTZ R25, R11, R6 ;  /* 0x000000060b197221 */ /* 0x002fcc0000010000 */
[----:B------:R-:W0:Y:S08]  /*2d160*/  MUFU.EX2 R168, R168 ;  /* 0x000000a800a87308 */ /* 0x000e300000000800 */
[----:B------:R-:W1:Y:S01]  /*2d170*/  MUFU.EX2 R171, R171 ;  /* 0x000000ab00ab7308 */ /* 0x000e620000000800 */
[----:B--2---:R-:W-:Y:S01]  /*2d180*/  FADD.FTZ R6, R166, R7 ;  /* 0x00000007a6067221 */ /* 0x004fe20000010000 */
[----:B----4-:R-:W-:-:S06]  /*2d190*/  FADD.FTZ R25, R170, R25 ;  /* 0x00000019aa197221 */ /* 0x010fcc0000010000 */
[----:B------:R-:W2:Y:S08]  /*2d1a0*/  MUFU.EX2 R174, R174 ;  /* 0x000000ae00ae7308 */ /* 0x000eb00000000800 */
[----:B------:R-:W4:Y:S01]  /*2d1b0*/  MUFU.EX2 R178, R178 ;  /* 0x000000b200b27308 */ /* 0x000f220000000800 */
[----:B---3--:R-:W-:Y:S01]  /*2d1c0*/  FADD.FTZ R7, R169, R6 ;  /* 0x00000006a9077221 */ /* 0x008fe20000010000 */
[----:B-----5:R-:W-:-:S06]  /*2d1d0*/  FADD.FTZ R6, R172, R25 ;  /* 0x00000019ac067221 */ /* 0x020fcc0000010000 */
        /* <DEDUP_REMOVED lines=43> */
[----:B----4-:R-:W-:-:S03]  /*2d490*/  FADD.FTZ R25, R163, R24 ;  /* 0x00000018a3197221 */ /* 0x010fc60000010000 */
[----:B---3--:R-:W-:Y:S01]  /*2d4a0*/  FADD.FTZ R6, R190, R7 ;  /* 0x00000007be067221 */ /* 0x008fe20000010000 */
[----:B-----5:R-:W-:-:S03]  /*2d4b0*/  FADD.FTZ R24, R162, R25 ;  /* 0x00000019a2187221 */ /* 0x020fc60000010000 */
[----:B0-----:R-:W-:Y:S01]  /*2d4c0*/  FADD.FTZ R25, R187, R6 ;  /* 0x00000006bb197221 */ /* 0x001fe20000010000 */
[----:B-1----:R-:W-:-:S04]  /*2d4d0*/  FADD.FTZ R27, R161, R24 ;  /* 0x00000018a11b7221 */ /* 0x002fc80000010000 */
[----:B------:R0:W-:Y:S04]  /*2d4e0*/  ST.E desc[UR4][R2.64+0x10], R25 ;  /* 0x0000101902007985 */ /* 0x0001e8000c101904 */
[----:B------:R1:W-:Y:S04]  /*2d4f0*/  ST.E desc[UR6][R2.64+0x14], R27 ;  /* 0x0000141b02007985 */ /* 0x0003e8000c101906 */
[----:B------:R-:W0:Y:S01]  /*2d500*/  LDL.64 R6, [R0+0x80] ;  /* 0x0000800000067983 */ /* 0x000e220000100a00 */
[----:B------:R-:W-:Y:S02]  /*2d510*/  R2UR UR10, R4 ;  /* 0x00000000040a72ca */ /* 0x000fe400000e0000 */
[----:B------:R-:W-:-:S02]  /*2d520*/  R2UR UR11, R5 ;  /* 0x00000000050b72ca */ /* 0x000fc400000e0000 */
[C---:B------:R-:W-:Y:S02]  /*2d530*/  R2UR UR12, R4.reuse ;  /* 0x00000000040c72ca */ /* 0x040fe400000e0000 */
[----:B------:R-:W-:Y:S01]  /*2d540*/  R2UR UR13, R5 ;  /* 0x00000000050d72ca */ /* 0x000fe200000e0000 */
[----:B0-----:R-:W2:Y:S08]  /*2d550*/  LD.E R25, desc[UR8][R6.64+0x10] ;  /* 0x0000100806197980 */ /* 0x001eb0000c101900 */
[----:B-1----:R-:W3:Y:S04]  /*2d560*/  LD.E R3, desc[UR10][R6.64+0x14] ;  /* 0x0000140a06037980 */ /* 0x002ee8000c101900 */
[----:B------:R-:W4:Y:S01]  /*2d570*/  LD.E R27, desc[UR12][R6.64+0x20] ;  /* 0x0000200c061b7980 */ /* 0x000f22000c101900 */
[----:B------:R-:W-:-:S02]  /*2d580*/  R2UR UR18, R4 ;  /* 0x00000000041272ca */ /* 0x000fc400000e0000 */
[C---:B------:R-:W-:Y:S01]  /*2d590*/  R2UR UR19, R5.reuse ;  /* 0x00000000051372ca */ /* 0x040fe200000e0000 */
[----:B------:R-:W5:Y:S01]  /*2d5a0*/  LD.E R2, desc[UR6][R6.64+0x8] ;  /* 0x0000080606027980 */ /* 0x000f62000c101900 */
[C---:B------:R-:W-:Y:S02]  /*2d5b0*/  R2UR UR14, R4.reuse ;  /* 0x00000000040e72ca */ /* 0x040fe400000e0000 */
[C---:B------:R-:W-:Y:S01]  /*2d5c0*/  R2UR UR15, R5.reuse ;  /* 0x00000000050f72ca */ /* 0x040fe200000e0000 */
[----:B------:R-:W5:Y:S01]  /*2d5d0*/  LD.E R29, desc[UR4][R6.64] ;  /* 0x00000004061d7980 */ /* 0x000f62000c101900 */
[----:B------:R-:W-:Y:S02]  /*2d5e0*/  R2UR UR16, R4 ;  /* 0x00000000041072ca */ /* 0x000fe400000e0000 */
[----:B------:R-:W-:Y:S01]  /*2d5f0*/  R2UR UR17, R5 ;  /* 0x00000000051172ca */ /* 0x000fe200000e0000 */
        /* <DEDUP_REMOVED lines=38> */
[----:B--2---:R-:W-:-:S05]  /*2d860*/  FMUL.FTZ R25, R8, R25 ;  /* 0x0000001908197220 */ /* 0x004fca0000410000 */
[----:B------:R0:W-:Y:S04]  /*2d870*/  ST.E desc[UR8][R6.64+0x10], R25 ;  /* 0x0000101906007985 */ /* 0x0001e8000c101908 */
[----:B0-----:R-:W2:Y:S01]  /*2d880*/  LD.E R25, desc[UR6][R6.64+0x154] ;  /* 0x0001540606197980 */ /* 0x001ea2000c101900 */
[C---:B---3--:R-:W-:Y:S01]  /*2d890*/  FMUL.FTZ R3, R8.reuse, R3 ;  /* 0x0000000308037220 */ /* 0x048fe20000410000 */
[----:B----4-:R-:W-:-:S04]  /*2d8a0*/  FMUL.FTZ R27, R8, R27 ;  /* 0x0000001b081b7220 */ /* 0x010fc80000410000 */
[----:B------:R0:W-:Y:S04]  /*2d8b0*/  ST.E desc[UR10][R6.64+0x14], R3 ;  /* 0x0000140306007985 */ /* 0x0001e8000c10190a */
[----:B------:R1:W-:Y:S04]  /*2d8c0*/  ST.E desc[UR12][R6.64+0x20], R27 ;  /* 0x0000201b06007985 */ /* 0x0003e8000c10190c */
[----:B0-----:R-:W3:Y:S04]  /*2d8d0*/  LD.E R3, desc[UR18][R6.64+0x150] ;  /* 0x0001501206037980 */ /* 0x001ee8000c101900 */
[----:B-1----:R-:W4:Y:S01]  /*2d8e0*/  LD.E R27, desc[UR6][R6.64+0x160] ;  /* 0x00016006061b7980 */ /* 0x002f22000c101900 */
        /* <DEDUP_REMOVED lines=55> */
[----:B------:R5:W-:Y:S02]  /*2dc60*/  ST.E desc[UR4][R6.64+0x1e4], R25 ;  /* 0x0001e41906007985 */ /* 0x000be4000c101904 */
[----:B-----5:R-:W-:Y:S02]  /*2dc70*/  FMUL.FTZ R25, R9, R2 ;  /* 0x0000000209197220 */ /* 0x020fe40000410000 */
[----:B------:R-:W2:Y:S01]  /*2dc80*/  LD.E R2, desc[UR6][R6.64+0xc] ;  /* 0x00000c0606027980 */ /* 0x000ea2000c101900 */
[C---:B---3--:R-:W-:Y:S01]  /*2dc90*/  FMUL.FTZ R3, R8.reuse, R3 ;  /* 0x0000000308037220 */ /* 0x048fe20000410000 */
[----:B----4-:R-:W-:-:S04]  /*2dca0*/  FMUL.FTZ R27, R8, R27 ;  /* 0x0000001b081b7220 */ /* 0x010fc80000410000 */
[----:B------:R0:W-:Y:S04]  /*2dcb0*/  ST.E desc[UR4][R6.64+0x1e0], R3 ;  /* 0x0001e00306007985 */ /* 0x0001e8000c101904 */
[----:B------:R2:W-:Y:S04]  /*2dcc0*/  ST.E desc[UR4][R6.64+0x1f0], R27 ;  /* 0x0001f01b06007985 */ /* 0x0005e8000c101904 */
[----:B0-----:R-:W3:Y:S01]  /*2dcd0*/  LD.E R3, desc[UR6][R6.64+0x1f4] ;  /* 0x0001f40606037980 */ /* 0x001ee2000c101900 */
[----:B--2---:R-:W-:-:S03]  /*2dce0*/  FMUL.FTZ R27, R9, R2 ;  /* 0x00000002091b7220 */ /* 0x004fc60000410000 */
[----:B------:R-:W2:Y:S01]  /*2dcf0*/  LD.E R2, desc[UR6][R6.64+0x18] ;  /* 0x0000180606027980 */ /* 0x000ea2000c101900 */
[----:B---3--:R-:W-:-:S05]  /*2dd00*/  FMUL.FTZ R3, R8, R3 ;  /* 0x0000000308037220 */ /* 0x008fca0000410000 */
[----:B------:R2:W-:Y:S02]  /*2dd10*/  ST.E desc[UR4][R6.64+0x1f4], R3 ;  /* 0x0001f40306007985 */ /* 0x0005e4000c101904 */
[C---:B--2---:R-:W-:Y:S02]  /*2dd20*/  FMUL.FTZ R3, R9.reuse, R2 ;  /* 0x0000000209037220 */ /* 0x044fe40000410000 */
[----:B------:R-:W2:Y:S04]  /*2dd30*/  LD.E R2, desc[UR6][R6.64+0x1c] ;  /* 0x00001c0606027980 */ /* 0x000ea8000c101900 */
[----:B------:R2:W-:Y:S02]  /*2dd40*/  ST.E desc[UR4][R6.64+0x8], R25 ;  /* 0x0000081906007985 */ /* 0x0005e4000c101904 */
[----:B--2---:R-:W-:-:S02]  /*2dd50*/  FMUL.FTZ R25, R9, R2 ;  /* 0x0000000209197220 */ /* 0x004fc40000410000 */
[----:B------:R-:W2:Y:S04]  /*2dd60*/  LD.E R2, desc[UR6][R6.64+0x28] ;  /* 0x0000280606027980 */ /* 0x000ea8000c101900 */
        /* <DEDUP_REMOVED lines=44> */
[----:B------:R-:W2:Y:S01]  /*2e030*/  LD.E R2, desc[UR6][R6.64+0x9c] ;  /* 0x00009c0606027980 */ /* 0x000ea2000c101900 */
        /* <DEDUP_REMOVED lines=80> */
[----:B------:R1:W-:Y:S01]  /*2e540*/  ST.E desc[UR4][R6.64+0x98], R25 ;  /* 0x0000981906007985 */ /* 0x0003e2000c101904 */
[----:B--2---:R-:W-:-:S05]  /*2e550*/  FMUL.FTZ R27, R9, R2 ;  /* 0x00000002091b7220 */ /* 0x004fca0000410000 */
[----:B------:R2:W-:Y:S04]  /*2e560*/  ST.E desc[UR4][R6.64+0x9c], R27 ;  /* 0x00009c1b06007985 */ /* 0x0005e8000c101904 */
[----:B------:R-:W0:Y:S02]  /*2e570*/  LD.E R2, desc[UR6][R6.64+0xa8] ;  /* 0x0000a80606027980 */ /* 0x000e24000c101900 */
[----:B0-----:R-:W-:-:S05]  /*2e580*/  FMUL.FTZ R3, R9, R2 ;  /* 0x0000000209037220 */ /* 0x001fca0000410000 */
[----:B------:R0:W-:Y:S04]  /*2e590*/  ST.E desc[UR4][R6.64+0xa8], R3 ;  /* 0x0000a80306007985 */ /* 0x0001e8000c101904 */
[----:B------:R-:W1:Y:S02]  /*2e5a0*/  LD.E R2, desc[UR6][R6.64+0xac] ;  /* 0x0000ac0606027980 */ /* 0x000e64000c101900 */
[----:B-1----:R-:W-:-:S05]  /*2e5b0*/  FMUL.FTZ R25, R9, R2 ;  /* 0x0000000209197220 */ /* 0x002fca0000410000 */
[----:B------:R1:W-:Y:S04]  /*2e5c0*/  ST.E desc[UR4][R6.64+0xac], R25 ;  /* 0x0000ac1906007985 */ /* 0x0003e8000c101904 */
[----:B------:R-:W2:Y:S02]  /*2e5d0*/  LD.E R2, desc[UR6][R6.64+0xb8] ;  /* 0x0000b80606027980 */ /* 0x000ea4000c101900 */
        /* <DEDUP_REMOVED lines=115> */
[----:B------:R-:W-:Y:S04]  /*2ed10*/  ST.E desc[UR4][R6.64+0x1e8], R25 ;  /* 0x0001e81906007985 */ /* 0x000fe8000c101904 */
[----:B------:R-:W2:Y:S02]  /*2ed20*/  LD.E R2, desc[UR6][R6.64+0x1ec] ;  /* 0x0001ec0606027980 */ /* 0x000ea4000c101900 */
[----:B--2---:R-:W-:-:S05]  /*2ed30*/  FMUL.FTZ R27, R9, R2 ;  /* 0x00000002091b7220 */ /* 0x004fca0000410000 */
[----:B------:R1:W-:Y:S04]  /*2ed40*/  ST.E desc[UR4][R6.64+0x1ec], R27 ;  /* 0x0001ec1b06007985 */ /* 0x0003e8000c101904 */
[----:B------:R-:W2:Y:S02]  /*2ed50*/  LD.E R2, desc[UR6][R6.64+0x1f8] ;  /* 0x0001f80606027980 */ /* 0x000ea4000c101900 */
[----:B--2---:R-:W-:-:S05]  /*2ed60*/  FMUL.FTZ R29, R9, R2 ;  /* 0x00000002091d7220 */ /* 0x004fca0000410000 */
[----:B------:R-:W-:Y:S04]  /*2ed70*/  ST.E desc[UR4][R6.64+0x1f8], R29 ;  /* 0x0001f81d06007985 */ /* 0x000fe8000c101904 */
[----:B------:R-:W2:Y:S01]  /*2ed80*/  LD.E R2, desc[UR6][R6.64+0x1fc] ;  /* 0x0001fc0606027980 */ /* 0x000ea2000c101900 */
[----:B------:R-:W-:Y:S01]  /*2ed90*/  LEA.HI R28, R207, 0x8, RZ, 0x19 ;  /* 0x00000008cf1c7811 */ /* 0x000fe200078fc8ff */
[----:B--2---:R-:W-:-:S05]  /*2eda0*/  FMUL.FTZ R9, R9, R2 ;  /* 0x0000000209097220 */ /* 0x004fca0000410000 */
[----:B------:R2:W-:Y:S04]  /*2edb0*/  ST.E desc[UR4][R6.64+0x1fc], R9 ;  /* 0x0001fc0906007985 */ /* 0x0005e8000c101904 */
[----:B0-----:R-:W3:Y:S01]  /*2edc0*/  LDL.64 R2, [R0+0x80] ;  /* 0x0000800000027983 */ /* 0x001ee20000100a00 */
[----:B------:R0:W-:Y:S06]  /*2edd0*/  BAR.SYNC.DEFER_BLOCKING R28, 0x100 ;  /* 0x0004001c0000751d */ /* 0x0001ec0000010000 */
[----:B-1----:R-:W4:Y:S04]  /*2ede0*/  LDL.64 R26, [R0] ;  /* 0x00000000001a7983 */ /* 0x002f280000100a00 */
[----:B------:R-:W5:Y:S04]  /*2edf0*/  LDL.64 R24, [R0+0x98] ;  /* 0x0000980000187983 */ /* 0x000f680000100a00 */
[----:B--2---:R-:W2:Y:S04]  /*2ee00*/  LDL.64 R8, [R0+0x88] ;  /* 0x0000880000087983 */ /* 0x004ea80000100a00 */
[----:B---3--:R-:W3:Y:S04]  /*2ee10*/  LD.E R29, desc[UR4][R2.64] ;  /* 0x00000004021d7980 */ /* 0x008ee8000c101900 */
[----:B----4-:R-:W4:Y:S04]  /*2ee20*/  LD.E R219, desc[UR6][R26.64] ;  /* 0x000000061adb7980 */ /* 0x010f28000c101900 */
[----:B-----5:R-:W4:Y:S04]  /*2ee30*/  LD.E.64 R6, desc[UR4][R24.64] ;  /* 0x0000000418067980 */ /* 0x020f28000c101b00 */
[----:B---3--:R1:W-:Y:S04]  /*2ee40*/  ST.E desc[UR8][R2.64], R29 ;  /* 0x0000001d02007985 */ /* 0x0083e8000c101908 */
[----:B------:R-:W3:Y:S04]  /*2ee50*/  LD.E R31, desc[UR10][R2.64+0x4] ;  /* 0x0000040a021f7980 */ /* 0x000ee8000c101900 */
[----:B---3--:R3:W-:Y:S04]  /*2ee60*/  ST.E desc[UR4][R2.64+0x4], R31 ;  /* 0x0000041f02007985 */ /* 0x0087e8000c101904 */
[----:B------:R-:W5:Y:S04]  /*2ee70*/  LD.E R33, desc[UR6][R2.64+0x8] ;  /* 0x0000080602217980 */ /* 0x000f68000c101900 */
[----:B-----5:R-:W-:Y:S04]  /*2ee80*/  ST.E desc[UR4][R2.64+0x8], R33 ;  /* 0x0000082102007985 */ /* 0x020fe8000c101904 */
[----:B------:R-:W5:Y:S04]  /*2ee90*/  LD.E R27, desc[UR6][R2.64+0xc] ;  /* 0x00000c06021b7980 */ /* 0x000f68000c101900 */
[----:B-----5:R5:W-:Y:S04]  /*2eea0*/  ST.E desc[UR4][R2.64+0xc], R27 ;  /* 0x00000c1b02007985 */ /* 0x020be8000c101904 */
[----:B------:R-:W2:Y:S04]  /*2eeb0*/  LD.E R25, desc[UR6][R2.64+0x10] ;  /* 0x0000100602197980 */ /* 0x000ea8000c101900 */
[----:B--2---:R2:W-:Y:S04]  /*2eec0*/  ST.E desc[UR4][R2.64+0x10], R25 ;  /* 0x0000101902007985 */ /* 0x0045e8000c101904 */
[----:B-1----:R-:W4:Y:S04]  /*2eed0*/  LD.E R29, desc[UR6][R2.64+0x14] ;  /* 0x00001406021d7980 */ /* 0x002f28000c101900 */
[----:B----4-:R1:W-:Y:S04]  /*2eee0*/  ST.E desc[UR4][R2.64+0x14], R29 ;  /* 0x0000141d02007985 */ /* 0x0103e8000c101904 */
[----:B---3--:R-:W3:Y:S04]  /*2eef0*/  LD.E R31, desc[UR6][R2.64+0x18] ;  /* 0x00001806021f7980 */ /* 0x008ee8000c101900 */
[----:B---3--:R3:W-:Y:S04]  /*2ef00*/  ST.E desc[UR4][R2.64+0x18], R31 ;  /* 0x0000181f02007985 */ /* 0x0087e8000c101904 */
[----:B-----5:R-:W4:Y:S04]  /*2ef10*/  LD.E R27, desc[UR6][R2.64+0x1c] ;  /* 0x00001c06021b7980 */ /* 0x020f28000c101900 */
[----:B----4-:R4:W-:Y:S04]  /*2ef20*/  ST.E desc[UR4][R2.64+0x1c], R27 ;  /* 0x00001c1b02007985 */ /* 0x0109e8000c101904 */
[----:B--2---:R-:W2:Y:S04]  /*2ef30*/  LD.E R25, desc[UR6][R2.64+0x20] ;  /* 0x0000200602197980 */ /* 0x004ea8000c101900 */
[----:B--2---:R2:W-:Y:S04]  /*2ef40*/  ST.E desc[UR4][R2.64+0x20], R25 ;  /* 0x0000201902007985 */ /* 0x0045e8000c101904 */
[----:B-1----:R-:W5:Y:S04]  /*2ef50*/  LD.E R29, desc[UR6][R2.64+0x24] ;  /* 0x00002406021d7980 */ /* 0x002f68000c101900 */
[----:B-----5:R1:W-:Y:S04]  /*2ef60*/  ST.E desc[UR4][R2.64+0x24], R29 ;  /* 0x0000241d02007985 */ /* 0x0203e8000c101904 */
[----:B---3--:R-:W3:Y:S04]  /*2ef70*/  LD.E R31, desc[UR6][R2.64+0x28] ;  /* 0x00002806021f7980 */ /* 0x008ee8000c101900 */
[----:B---3--:R3:W-:Y:S04]  /*2ef80*/  ST.E desc[UR4][R2.64+0x28], R31 ;  /* 0x0000281f02007985 */ /* 0x0087e8000c101904 */
[----:B----4-:R-:W4:Y:S04]  /*2ef90*/  LD.E R27, desc[UR6][R2.64+0x2c] ;  /* 0x00002c06021b7980 */ /* 0x010f28000c101900 */
        /* <DEDUP_REMOVED lines=228> */
[----:B-----5:R-:W-:Y:S04]  /*2fde0*/  ST.E desc[UR4][R2.64+0x1f4], R29 ;  /* 0x0001f41d02007985 */ /* 0x020fe8000c101904 */
[----:B---3--:R-:W3:Y:S01]  /*2fdf0*/  LD.E R31, desc[UR6][R2.64+0x1f8] ;  /* 0x0001f806021f7980 */ /* 0x008ee2000c101900 */
[----:B------:R-:W-:-:S02]  /*2fe00*/  R2UR UR28, R4 ;  /* 0x00000000041c72ca */ /* 0x000fc400000e0000 */
[C---:B------:R-:W-:Y:S01]  /*2fe10*/  R2UR UR29, R5.reuse ;  /* 0x00000000051d72ca */ /* 0x040fe200000e0000 */
[----:B---3--:R-:W-:Y:S04]  /*2fe20*/  ST.E desc[UR4][R2.64+0x1f8], R31 ;  /* 0x0001f81f02007985 */ /* 0x008fe8000c101904 */
[----:B----4-:R-:W3:Y:S01]  /*2fe30*/  LD.E R27, desc[UR6][R2.64+0x1fc] ;  /* 0x0001fc06021b7980 */ /* 0x010ee2000c101900 */
[C---:B------:R-:W-:Y:S02]  /*2fe40*/  R2UR UR30, R4.reuse ;  /* 0x00000000041e72ca */ /* 0x040fe400000e0000 */
[----:B------:R-:W-:Y:S02]  /*2fe50*/  R2UR UR31, R5 ;  /* 0x00000000051f72ca */ /* 0x000fe400000e0000 */
[----:B------:R-:W-:-:S02]  /*2fe60*/  R2UR UR32, R4 ;  /* 0x00000000042072ca */ /* 0x000fc400000e0000 */
[C---:B------:R-:W-:Y:S02]  /*2fe70*/  R2UR UR33, R5.reuse ;  /* 0x00000000052172ca */ /* 0x040fe400000e0000 */
[C---:B------:R-:W-:Y:S02]  /*2fe80*/  R2UR UR34, R4.reuse ;  /* 0x00000000042272ca */ /* 0x040fe400000e0000 */
[C---:B------:R-:W-:Y:S02]  /*2fe90*/  R2UR UR35, R5.reuse ;  /* 0x00000000052372ca */ /* 0x040fe400000e0000 */
        /* <DEDUP_REMOVED lines=22> */
[----:B------:R-:W-:Y:S02]  /*30000*/  R2UR UR26, R4 ;  /* 0x00000000041a72ca */ /* 0x000fe400000e0000 */
[----:B------:R-:W-:Y:S01]  /*30010*/  R2UR UR27, R5 ;  /* 0x00000000051b72ca */ /* 0x000fe200000e0000 */
[----:B---3--:R1:W-:Y:S04]  /*30020*/  ST.E desc[UR4][R2.64+0x1fc], R27 ;  /* 0x0001fc1b02007985 */ /* 0x0083e8000c101904 */
[----:B------:R-:W3:Y:S04]  /*30030*/  LD.E R218, desc[UR28][R8.64] ;  /* 0x0000001c08da7980 */ /* 0x000ee8000c101900 */
[----:B------:R-:W4:Y:S04]  /*30040*/  LD.E R24, desc[UR30][R2.64] ;  /* 0x0000001e02187980 */ /* 0x000f28000c101900 */
[----:B--2---:R-:W4:Y:S04]  /*30050*/  LD.E R25, desc[UR32][R2.64+0x4] ;  /* 0x0000042002197980 */ /* 0x004f28000c101900 */
[----:B------:R-:W4:Y:S04]  /*30060*/  LD.E R26, desc[UR34][R2.64+0x8] ;  /* 0x00000822021a7980 */ /* 0x000f28000c101900 */
[----:B-1----:R-:W4:Y:S04]  /*30070*/  LD.E R27, desc[UR44][R2.64+0xc] ;  /* 0x00000c2c021b7980 */ /* 0x002f28000c101900 */
[----:B0-----:R-:W4:Y:S04]  /*30080*/  LD.E R28, desc[UR46][R2.64+0x10] ;  /* 0x0000102e021c7980 */ /* 0x001f28000c101900 */
        /* <DEDUP_REMOVED lines=122> */
[----:B------:R-:W4:Y:S01]  /*30830*/  LD.E R151, desc[UR54][R2.64+0x1fc] ;  /* 0x0001fc3602977980 */ /* 0x000f22000c101900 */
[----:B------:R-:W-:Y:S01]  /*30840*/  IMAD R6, R219, 0xc00, R6 ;  /* 0x00000c00db067824 */ /* 0x000fe200078e0206 */
[----:B---3--:R-:W-:-:S02]  /*30850*/  ISETP.NE.U32.AND P1, PT, R218, RZ, PT ;  /* 0x000000ffda00720c */ /* 0x008fc40003f25070 */
[----:B------:R-:W-:Y:S02]  /*30860*/  R2UR UR7, R7 ;  /* 0x00000000070772ca */ /* 0x000fe400000e0000 */
[----:B------:R-:W-:Y:S02]  /*30870*/  R2UR UR6, R6 ;  /* 0x00000000060672ca */ /* 0x000fe400000e0000 */
[----:B------:R-:W-:Y:S02]  /*30880*/  F2FP.F16.F32.PACK_AB R152, R153, R152 ;  /* 0x000000989998723e */ /* 0x000fe400000000ff */
[----:B------:R-:W-:Y:S02]  /*30890*/  F2FP.F16.F32.PACK_AB R154, R154, R217 ;  /* 0x000000d99a9a723e */ /* 0x000fe400000000ff */
[----:B------:R-:W-:Y:S02]  /*308a0*/  F2FP.F16.F32.PACK_AB R153, R216, R158 ;  /* 0x0000009ed899723e */ /* 0x000fe400000000ff */
[----:B------:R-:W-:Y:S01]  /*308b0*/  F2FP.F16.F32.PACK_AB R155, R157, R155 ;  /* 0x0000009b9d9b723e */ /* 0x000fe200000000ff */
[----:B------:R-:W-:Y:S01]  /*308c0*/  VOTEU.ANY UP0, P1 ;  /* 0x00000000003f7886 */ /* 0x000fe20000800100 */
        /* <DEDUP_REMOVED lines=19> */
[----:B------:R-:W-:Y:S01]  /*30a00*/  R2UR UR25, R5 ;  /* 0x00000000051972ca */ /* 0x000fe200000e0000 */
[----:B----4-:R-:W-:-:S06]  /*30a10*/  WARPGROUP.ARRIVE ;  /* 0x00000000000079c5 */ /* 0x010fcc0000000000 */
[----:B------:R-:W-:Y:S01]  /*30a20*/  HGMMA.64x256x16.F32 R24, R152, gdesc[UR4].tnspB, R24, UP0, gsb0 ;  /* 0x43e0000498187df0 */ /* 0x000fe2000b800818 */
        /* <DEDUP_REMOVED lines=15> */
[----:B------:R-:W-:Y:S02]  /*30b20*/  R2UR UR51, R5 ;  /* 0x00000000053372ca */ /* 0x000fe400000e0000 */
[C---:B------:R-:W-:Y:S01]  /*30b30*/  R2UR UR52, R4.reuse ;  /* 0x00000000043472ca */ /* 0x040fe200000e0000 */
[----:B------:R-:W-:Y:S02]  /*30b40*/  WARPGROUP.DEPBAR.LE gsb0, 0x0 ;  /* 0x00008000000079c5 */ /* 0x000fe40000010000 */
[----:B------:R0:W-:Y:S01]  /*30b50*/  ST.E desc[UR4][R2.64], R24 ;  /* 0x0000001802007985 */ /* 0x0001e2000c101904 */
[----:B------:R-:W-:-:S02]  /*30b60*/  R2UR UR4, R4 ;  /* 0x00000000040472ca */ /* 0x000fc400000e0000 */
[C---:B------:R-:W-:Y:S01]  /*30b70*/  R2UR UR5, R5.reuse ;  /* 0x00000000050572ca */ /* 0x040fe200000e0000 */
[----:B------:R1:W-:Y:S01]  /*30b80*/  ST.E desc[UR6][R2.64+0x4], R25 ;  /* 0x0000041902007985 */ /* 0x0003e2000c101906 */
[----:B------:R-:W-:Y:S02]  /*30b90*/  R2UR UR6, R4 ;  /* 0x00000000040672ca */ /* 0x000fe400000e0000 */
[----:B------:R-:W-:-:S09]  /*30ba0*/  R2UR UR7, R5 ;  /* 0x00000000050772ca */ /* 0x000fd200000e0000 */
[----:B------:R2:W-:Y:S01]  /*30bb0*/  ST.E desc[UR4][R2.64+0x8], R26 ;  /* 0x0000081a02007985 */ /* 0x0005e2000c101904 */
[C---:B------:R-:W-:Y:S02]  /*30bc0*/  R2UR UR4, R4.reuse ;  /* 0x00000000040472ca */ /* 0x040fe400000e0000 */
[C---:B------:R-:W-:Y:S01]  /*30bd0*/  R2UR UR5, R5.reuse ;  /* 0x00000000050572ca */ /* 0x040fe200000e0000 */
[----:B------:R3:W-:Y:S01]  /*30be0*/  ST.E desc[UR6][R2.64+0xc], R27 ;  /* 0x00000c1b02007985 */ /* 0x0007e2000c101906 */
[C---:B------:R-:W-:Y:S02]  /*30bf0*/  R2UR UR6, R4.reuse ;  /* 0x00000000040672ca */ /* 0x040fe400000e0000 */
[C---:B------:R-:W-:Y:S01]  /*30c00*/  R2UR UR7, R5.reuse ;  /* 0x00000000050772ca */ /* 0x040fe200000e0000 */
[----:B------:R4:W-:Y:S01]  /*30c10*/  ST.E desc[UR8][R2.64+0x10], R28 ;  /* 0x0000101c02007985 */ /* 0x0009e2000c101908 */
[C---:B------:R-:W-:Y:S02]  /*30c20*/  R2UR UR8, R4.reuse ;  /* 0x00000000040872ca */ /* 0x040fe400000e0000 */
[----:B------:R-:W-:Y:S01]  /*30c30*/  R2UR UR9, R5 ;  /* 0x00000000050972ca */ /* 0x000fe200000e0000 */
[----:B------:R5:W-:Y:S01]  /*30c40*/  ST.E desc[UR10][R2.64+0x14], R29 ;  /* 0x0000141d02007985 */ /* 0x000be2000c10190a */
[----:B------:R-:W-:-:S02]  /*30c50*/  R2UR UR10, R4 ;  /* 0x00000000040a72ca */ /* 0x000fc400000e0000 */
        /* <DEDUP_REMOVED lines=21> */
[----:B------:R-:W-:Y:S01]  /*30db0*/  R2UR UR7, R5 ;  /* 0x00000000050772ca */ /* 0x000fe200000e0000 */
[----:B------:R5:W-:Y:S04]  /*30dc0*/  ST.E desc[UR8][R2.64+0x34], R37 ;  /* 0x0000342502007985 */ /* 0x000be8000c101908 */
[----:B------:R5:W-:Y:S04]  /*30dd0*/  ST.E desc[UR10][R2.64+0x38], R38 ;  /* 0x0000382602007985 */ /* 0x000be8000c10190a */
[----:B------:R5:W-:Y:S01]  /*30de0*/  ST.E desc[UR12][R2.64+0x3c], R39 ;  /* 0x00003c2702007985 */ /* 0x000be2000c10190c */
[----:B------:R-:W-:-:S03]  /*30df0*/  R2UR UR8, R4 ;  /* 0x00000000040872ca */ /* 0x000fc600000e0000 */
[----:B------:R5:W-:Y:S01]  /*30e00*/  ST.E desc[UR14][R2.64+0x40], R40 ;  /* 0x0000402802007985 */ /* 0x000be2000c10190e */
[----:B------:R-:W-:-:S03]  /*30e10*/  R2UR UR9, R5 ;  /* 0x00000000050972ca */ /* 0x000fc600000e0000 */
[----:B------:R5:W-:Y:S04]  /*30e20*/  ST.E desc[UR16][R2.64+0x44], R41 ;  /* 0x0000442902007985 */ /* 0x000be8000c101910 */
[----:B------:R5:W-:Y:S04]  /*30e30*/  ST.E desc[UR18][R2.64+0x48], R42 ;  /* 0x0000482a02007985 */ /* 0x000be8000c101912 */
[----:B------:R5:W-:Y:S04]  /*30e40*/  ST.E desc[UR20][R2.64+0x4c], R43 ;  /* 0x00004c2b02007985 */ /* 0x000be8000c101914 */
[----:B------:R5:W-:Y:S04]  /*30e50*/  ST.E desc[UR22][R2.64+0x50], R44 ;  /* 0x0000502c02007985 */ /* 0x000be8000c101916 */
[----:B------:R5:W-:Y:S01]  /*30e60*/  ST.E desc[UR24][R2.64+0x54], R45 ;  /* 0x0000542d02007985 */ /* 0x000be2000c101918 */
[----:B------:R-:W-:-:S03]  /*30e70*/  R2UR UR10, R4 ;  /* 0x00000000040a72ca */ /* 0x000fc600000e0000 */
[----:B------:R5:W-:Y:S01]  /*30e80*/  ST.E desc[UR4][R2.64+0x58], R46 ;  /* 0x0000582e02007985 */ /* 0x000be2000c101904 */
[C---:B------:R-:W-:Y:S02]  /*30e90*/  R2UR UR4, R4.reuse ;  /* 0x00000000040472ca */ /* 0x040fe400000e0000 */
[C---:B------:R-:W-:Y:S01]  /*30ea0*/  R2UR UR5, R5.reuse ;  /* 0x00000000050572ca */ /* 0x040fe200000e0000 */
[----:B------:R5:W-:Y:S01]  /*30eb0*/  ST.E desc[UR6][R2.64+0x5c], R47 ;  /* 0x00005c2f02007985 */ /* 0x000be2000c101906 */
        /* <DEDUP_REMOVED lines=12> */
[C---:B------:R-:W-:Y:S01]  /*30f80*/  R2UR UR21, R5.reuse ;  /* 0x00000000051572ca */ /* 0x040fe200000e0000 */
[----:B------:R5:W-:Y:S01]  /*30f90*/  ST.E desc[UR8][R2.64+0x60], R48 ;  /* 0x0000603002007985 */ /* 0x000be2000c101908 */
        /* <DEDUP_REMOVED lines=8> */
[----:B------:R-:W-:Y:S01]  /*31020*/  R2UR UR5, R5 ;  /* 0x00000000050572ca */ /* 0x000fe200000e0000 */
[----:B------:R5:W-:Y:S04]  /*31030*/  ST.E desc[UR6][R2.64+0x68], R50 ;  /* 0x0000683202007985 */ /* 0x000be8000c101906 */
[----:B------:R5:W-:Y:S04]  /*31040*/  ST.E desc[UR10][R2.64+0x6c], R51 ;  /* 0x00006c3302007985 */ /* 0x000be8000c10190a */
[----:B------:R5:W-:Y:S04]  /*31050*/  ST.E desc[UR12][R2.64+0x70], R52 ;  /* 0x0000703402007985 */ /* 0x000be8000c10190c */
        /* <DEDUP_REMOVED lines=8> */
[----:B------:R5:W-:Y:S01]  /*310e0*/  ST.E desc[UR8][R2.64+0x8c], R59 ;  /* 0x00008c3b02007985 */ /* 0x000be2000c101908 */
[C---:B------:R-:W-:Y:S02]  /*310f0*/  R2UR UR8, R4.reuse ;  /* 0x00000000040872ca */ /* 0x040fe400000e0000 */
[----:B------:R-:W-:Y:S01]  /*31100*/  R2UR UR9, R5 ;  /* 0x00000000050972ca */ /* 0x000fe200000e0000 */
[----:B------:R5:W-:Y:S01]  /*31110*/  ST.E desc[UR4][R2.64+0x90], R60 ;  /* 0x0000903c02007985 */ /* 0x000be2000c101904 */
        /* <DEDUP_REMOVED lines=13> */
[C---:B------:R-:W-:Y:S01]  /*311f0*/  R2UR UR21, R5.reuse ;  /* 0x00000000051572ca */ /* 0x040fe200000e0000 */
[----:B------:R5:W-:Y:S01]  /*31200*/  ST.E desc[UR6][R2.64+0x94], R61 ;  /* 0x0000943d02007985 */ /* 0x000be2000c101906 */
        /* <DEDUP_REMOVED lines=245> */
[C---:B------:R-:W-:Y:S02]  /*32160*/  R2UR UR54, R4.reuse ;  /* 0x00000000043672ca */ /* 0x040fe400000e0000 */
[----:B------:R-:W-:Y:S01]  /*32170*/  R2UR UR55, R5 ;  /* 0x00000000053772ca */ /* 0x000fe200000e0000 */
        /* <DEDUP_REMOVED lines=12> */
[----:B------:R-:W-:Y:S01]  /*32240*/  ST.E desc[UR28][R8.64], R199 ;  /* 0x000000c708007985 */ /* 0x000fe2000c10191c */
[C---:B------:R-:W-:Y:S02]  /*32250*/  R2UR UR58, R4.reuse ;  /* 0x00000000043a72ca */ /* 0x040fe400000e0000 */
[C---:B------:R-:W-:Y:S01]  /*32260*/  R2UR UR59, R5.reuse ;  /* 0x00000000053b72ca */ /* 0x040fe200000e0000 */
[----:B0-----:R-:W5:Y:S01]  /*32270*/  LD.E R24, desc[UR30][R2.64] ;  /* 0x0000001e02187980 */ /* 0x001f62000c101900 */
[C---:B------:R-:W-:Y:S02]  /*32280*/  R2UR UR56, R4.reuse ;  /* 0x00000000043872ca */ /* 0x040fe400000e0000 */
[C---:B------:R-:W-:Y:S01]  /*32290*/  R2UR UR57, R5.reuse ;  /* 0x00000000053972ca */ /* 0x040fe200000e0000 */
[----:B-1----:R-:W5:Y:S01]  /*322a0*/  LD.E R25, desc[UR32][R2.64+0x4] ;  /* 0x0000042002197980 */ /* 0x002f62000c101900 */
[C---:B------:R-:W-:Y:S02]  /*322b0*/  R2UR UR4, R4.reuse ;  /* 0x00000000040472ca */ /* 0x040fe400000e0000 */
[----:B------:R-:W-:Y:S01]  /*322c0*/  R2UR UR5, R5 ;  /* 0x00000000050572ca */ /* 0x000fe200000e0000 */
[----:B--2---:R-:W2:Y:S01]  /*322d0*/  LD.E R26, desc[UR34][R2.64+0x8] ;  /* 0x00000822021a7980 */ /* 0x004ea2000c101900 */
[----:B------:R-:W-:-:S02]  /*322e0*/  R2UR UR6, R4 ;  /* 0x00000000040672ca */ /* 0x000fc400000e0000 */
[C---:B------:R-:W-:Y:S01]  /*322f0*/  R2UR UR7, R5.reuse ;  /* 0x00000000050772ca */ /* 0x040fe200000e0000 */
[----:B---3--:R-:W2:Y:S01]  /*32300*/  LD.E R27, desc[UR44][R2.64+0xc] ;  /* 0x00000c2c021b7980 */ /* 0x008ea2000c101900 */
[C---:B------:R-:W-:Y:S02]  /*32310*/  R2UR UR8, R4.reuse ;  /* 0x00000000040872ca */ /* 0x040fe400000e0000 */
[C---:B------:R-:W-:Y:S01]  /*32320*/  R2UR UR9, R5.reuse ;  /* 0x00000000050972ca */ /* 0x040fe200000e0000 */
[----:B----4-:R-:W2:Y:S01]  /*32330*/  LD.E R28, desc[UR46][R2.64+0x10] ;  /* 0x0000102e021c7980 */ /* 0x010ea2000c101900 */
[C---:B------:R-:W-:Y:S02]  /*32340*/  R2UR UR10, R4.reuse ;  /* 0x00000000040a72ca */ /* 0x040fe400000e0000 */
[----:B------:R-:W-:Y:S01]  /*32350*/  R2UR UR11, R5 ;  /* 0x00000000050b72ca */ /* 0x000fe200000e0000 */
[----:B-----5:R-:W2:Y:S01]  /*32360*/  LD.E R29, desc[UR50][R2.64+0x14] ;  /* 0x00001432021d7980 */ /* 0x020ea2000c101900 */
[----:B------:R-:W-:-:S02]  /*32370*/  R2UR UR12, R4 ;  /* 0x00000000040c72ca */ /* 0x000fc400000e0000 */
[C---:B------:R-:W-:Y:S01]  /*32380*/  R2UR UR13, R5.reuse ;  /* 0x00000000050d72ca */ /* 0x040fe200000e0000 */
[----:B------:R-:W2:Y:S01]  /*32390*/  LD.E R30, desc[UR52][R2.64+0x18] ;  /* 0x00001834021e7980 */ /* 0x000ea2000c101900 */
[C---:B------:R-:W-:Y:S02]  /*323a0*/  R2UR UR14, R4.reuse ;  /* 0x00000000040e72ca */ /* 0x040fe400000e0000 */
[C---:B------:R-:W-:Y:S01]  /*323b0*/  R2UR UR15, R5.reuse ;  /* 0x00000000050f72ca */ /* 0x040fe200000e0000 */
[----:B------:R-:W2:Y:S01]  /*323c0*/  LD.E R31, desc[UR54][R2.64+0x1c] ;  /* 0x00001c36021f7980 */ /* 0x000ea2000c101900 */
[C---:B------:R-:W-:Y:S02]  /*323d0*/  R2UR UR16, R4.reuse ;  /* 0x00000000041072ca */ /* 0x040fe400000e0000 */
[----:B------:R-:W-:Y:S01]  /*323e0*/  R2UR UR17, R5 ;  /* 0x00000000051172ca */ /* 0x000fe200000e0000 */
[----:B------:R-:W2:Y:S01]  /*323f0*/  LD.E R32, desc[UR60][R2.64+0x20] ;  /* 0x0000203c02207980 */ /* 0x000ea2000c101900 */
        /* <DEDUP_REMOVED lines=327> */
[----:B------:R-:W-:Y:S02]  /*33870*/  R2UR UR54, R4 ;  /* 0x00000000043672ca */ /* 0x000fe400000e0000 */
[----:B------:R-:W-:Y:S01]  /*33880*/  R2UR UR55, R5 ;  /* 0x00000000053772ca */ /* 0x000fe200000e0000 */
        /* <DEDUP_REMOVED lines=10> */
[----:B------:R-:W-:-:S02]  /*33930*/  VIADD R152, R6, 0x80 ;  /* 0x0000008006987836 */ /* 0x000fc40000000000 */
[----:B------:R-:W-:-:S03]  /*33940*/  IMAD.MOV.U32 R153, RZ, RZ, R7 ;  /* 0x000000ffff997224 */ /* 0x000fc600078e0007 */
[----:B------:R-:W-:Y:S02]  /*33950*/  R2UR UR6, R152 ;  /* 0x00000000980672ca */ /* 0x000fe400000e0000 */
[----:B------:R-:W-:Y:S02]  /*33960*/  R2UR UR7, R153 ;  /* 0x00000000990772ca */ /* 0x000fe400000e0000 */
[----:B------:R-:W-:Y:S02]  /*33970*/  F2FP.F16.F32.PACK_AB R156, R21, R156 ;  /* 0x0000009c159c723e */ /* 0x000fe400000000ff */
[----:B------:R-:W-:Y:S02]  /*33980*/  F2FP.F16.F32.PACK_AB R158, R14, R20 ;  /* 0x000000140e9e723e */ /* 0x000fe400000000ff */
[----:B------:R-:W-:Y:S02]  /*33990*/  F2FP.F16.F32.PACK_AB R157, R12, R13 ;  /* 0x0000000d0c9d723e */ /* 0x000fe400000000ff */
[----:B------:R-:W-:-:S02]  /*339a0*/  F2FP.F16.F32.PACK_AB R159, R159, R160 ;  /* 0x000000a09f9f723e */ /* 0x000fc400000000ff */
        /* <DEDUP_REMOVED lines=18> */
[----:B------:R-:W-:Y:S02]  /*33ad0*/  R2UR UR24, R4 ;  /* 0x00000000041872ca */ /* 0x000fe400000e0000 */
[----:B------:R-:W-:Y:S01]  /*33ae0*/  R2UR UR25, R5 ;  /* 0x00000000051972ca */ /* 0x000fe200000e0000 */
[----:B--2---:R-:W-:-:S06]  /*33af0*/  WARPGROUP.ARRIVE ;  /* 0x00000000000079c5 */ /* 0x004fcc0000000000 */
[----:B------:R-:W-:Y:S01]  /*33b00*/  HGMMA.64x256x16.F32 R24, R156, gdesc[UR4].tnspB, R24, gsb0 ;  /* 0x43e000049c187df0 */ /* 0x000fe20008000818 */
        /* <DEDUP_REMOVED lines=19> */
[C---:B------:R-:W-:Y:S01]  /*33c40*/  R2UR UR55, R5.reuse ;  /* 0x00000000053772ca */ /* 0x040fe200000e0000 */
[----:B------:R-:W-:Y:S02]  /*33c50*/  WARPGROUP.DEPBAR.LE gsb0, 0x0 ;  /* 0x00008000000079c5 */ /* 0x000fe40000010000 */
        /* <DEDUP_REMOVED lines=2670> */
[----:B------:R5:W-:Y:S04]  /*3e340*/  ST.E desc[UR6][R2.64+0x1b4], R133 ;  /* 0x0001b48502007985 */ /* 0x000be8000c101906 */
[----:B------:R5:W-:Y:S04]  /*3e350*/  ST.E desc[UR8][R2.64+0x1b8], R134 ;  /* 0x0001b88602007985 */ /* 0x000be8000c101908 */
[----:B------:R5:W-:Y:S04]  /*3e360*/  ST.E desc[UR4][R2.64+0x1bc], R135 ;  /* 0x0001bc8702007985 */ /* 0x000be8000c101904 */
[----:B------:R5:W-:Y:S01]  /*3e370*/  ST.E desc[UR10][R2.64+0x1c0], R136 ;  /* 0x0001c08802007985 */ /* 0x000be2000c10190a */
[----:B------:R-:W-:-:S03]  /*3e380*/  R2UR UR6, R4 ;  /* 0x00000000040672ca */ /* 0x000fc600000e0000 */
[----:B------:R5:W-:Y:S01]  /*3e390*/  ST.E desc[UR12][R2.64+0x1c4], R137 ;  /* 0x0001c48902007985 */ /* 0x000be2000c10190c */
[----:B------:R-:W-:-:S03]  /*3e3a0*/  R2UR UR7, R5 ;  /* 0x00000000050772ca */ /* 0x000fc600000e0000 */
[----:B------:R5:W-:Y:S01]  /*3e3b0*/  ST.E desc[UR14][R2.64+0x1c8], R138 ;  /* 0x0001c88a02007985 */ /* 0x000be2000c10190e */
[----:B------:R-:W-:-:S03]  /*3e3c0*/  R2UR UR8, R4 ;  /* 0x00000000040872ca */ /* 0x000fc600000e0000 */
[----:B------:R5:W-:Y:S01]  /*3e3d0*/  ST.E desc[UR16][R2.64+0x1cc], R139 ;  /* 0x0001cc8b02007985 */ /* 0x000be2000c101910 */
[----:B------:R-:W-:-:S03]  /*3e3e0*/  R2UR UR9, R5 ;  /* 0x00000000050972ca */ /* 0x000fc600000e0000 */
        /* <DEDUP_REMOVED lines=13> */
[----:B------:R-:W-:-:S03]  /*3e4c0*/  R2UR UR51, R5 ;  /* 0x00000000053372ca */ /* 0x000fc600000e0000 */
[----:B------:R5:W-:Y:S01]  /*3e4d0*/  ST.E desc[UR28][R2.64+0x1e4], R145 ;  /* 0x0001e49102007985 */ /* 0x000be2000c10191c */
[C---:B------:R-:W-:Y:S02]  /*3e4e0*/  R2UR UR28, R4.reuse ;  /* 0x00000000041c72ca */ /* 0x040fe400000e0000 */
[C---:B------:R-:W-:Y:S02]  /*3e4f0*/  R2UR UR29, R5.reuse ;  /* 0x00000000051d72ca */ /* 0x040fe400000e0000 */
[C---:B------:R-:W-:Y:S02]  /*3e500*/  R2UR UR52, R4.reuse ;  /* 0x00000000043472ca */ /* 0x040fe400000e0000 */
[C---:B------:R-:W-:Y:S02]  /*3e510*/  R2UR UR53, R5.reuse ;  /* 0x00000000053572ca */ /* 0x040fe400000e0000 */
[C---:B------:R-:W-:Y:S02]  /*3e520*/  R2UR UR54, R4.reuse ;  /* 0x00000000043672ca */ /* 0x040fe400000e0000 */
[----:B------:R-:W-:Y:S01]  /*3e530*/  R2UR UR55, R5 ;  /* 0x00000000053772ca */ /* 0x000fe200000e0000 */
[----:B------:R-:W-:Y:S04]  /*3e540*/  ST.E desc[UR6][R2.64+0x1ec], R147 ;  /* 0x0001ec9302007985 */ /* 0x000fe8000c101906 */
[----:B------:R-:W-:Y:S04]  /*3e550*/  ST.E desc[UR8][R2.64+0x1f0], R148 ;  /* 0x0001f09402007985 */ /* 0x000fe8000c101908 */
[----:B------:R-:W-:Y:S04]  /*3e560*/  ST.E desc[UR10][R2.64+0x1f4], R149 ;  /* 0x0001f49502007985 */ /* 0x000fe8000c10190a */
[----:B------:R-:W-:Y:S04]  /*3e570*/  ST.E desc[UR12][R2.64+0x1f8], R150 ;  /* 0x0001f89602007985 */ /* 0x000fe8000c10190c */
[----:B------:R-:W-:Y:S01]  /*3e580*/  ST.E desc[UR14][R2.64+0x1fc], R151 ;  /* 0x0001fc9702007985 */ /* 0x000fe2000c10190e */
        /* <DEDUP_REMOVED lines=370> */
[----:B------:R-:W-:Y:S01]  /*3fcb0*/  VIADD R6, R6, 0x280 ;  /* 0x0000028006067836 */ /* 0x000fe20000000000 */
[----:B------:R-:W-:-:S04]  /*3fcc0*/  R2UR UR7, R7 ;  /* 0x00000000070772ca */ /* 0x000fc800000e0000 */
[----:B------:R-:W-:Y:S02]  /*3fcd0*/  R2UR UR6, R6 ;  /* 0x00000000060672ca */ /* 0x000fe400000e0000 */
[----:B------:R-:W-:Y:S02]  /*3fce0*/  F2FP.F16.F32.PACK_AB R152, R191, R192 ;  /* 0x000000c0bf98723e */ /* 0x000fe400000000ff */
[----:B------:R-:W-:Y:S02]  /*3fcf0*/  F2FP.F16.F32.PACK_AB R154, R187, R190 ;  /* 0x000000bebb9a723e */ /* 0x000fe400000000ff */
[----:B------:R-:W-:Y:S02]  /*3fd00*/  F2FP.F16.F32.PACK_AB R153, R163, R165 ;  /* 0x000000a5a399723e */ /* 0x000fe400000000ff */
[----:B------:R-:W-:Y:S02]  /*3fd10*/  F2FP.F16.F32.PACK_AB R155, R161, R162 ;  /* 0x000000a2a19b723e */ /* 0x000fe400000000ff */
        /* <DEDUP_REMOVED lines=27> */
[----:B------:R-:W-:Y:S01]  /*3fed0*/  R2UR UR29, R5 ;  /* 0x00000000051d72ca */ /* 0x000fe200000e0000 */
[----:B------:R-:W-:-:S02]  /*3fee0*/  WARPGROUP.DEPBAR.LE gsb0, 0x0 ;  /* 0x00008000000079c5 */ /* 0x000fc40000010000 */
[----:B------:R-:W-:Y:S01]  /*3fef0*/  ST.E desc[UR4][R2.64], R24 ;  /* 0x0000001802007985 */ /* 0x000fe2000c101904 */
[C---:B------:R-:W-:Y:S02]  /*3ff00*/  R2UR UR4, R4.reuse ;  /* 0x00000000040472ca */ /* 0x040fe400000e0000 */
[C---:B------:R-:W-:Y:S01]  /*3ff10*/  R2UR UR5, R5.reuse ;  /* 0x00000000050572ca */ /* 0x040fe200000e0000 */
[----:B------:R-:W-:Y:S01]  /*3ff20*/  ST.E desc[UR6][R2.64+0x4], R25 ;  /* 0x0000041902007985 */ /* 0x000fe2000c101906 */
[C---:B------:R-:W-:Y:S02]  /*3ff30*/  R2UR UR6, R4.reuse ;  /* 0x00000000040672ca */ /* 0x040fe400000e0000 */
[----:B------:R-:W-:Y:S01]  /*3ff40*/  R2UR UR7, R5 ;  /* 0x00000000050772ca */ /* 0x000fe200000e0000 */
[----:B------:R-:W-:Y:S04]  /*3ff50*/  ST.E desc[UR8][R2.64+0x8], R26 ;  /* 0x0000081a02007985 */ /* 0x000fe8000c101908 */
[----:B------:R-:W-:Y:S04]  /*3ff60*/  ST.E desc[UR10][R2.64+0xc], R27 ;  /* 0x00000c1b02007985 */ /* 0x000fe8000c10190a */
[----:B------:R-:W-:Y:S01]  /*3ff70*/  ST.E desc[UR12][R2.64+0x10], R28 ;  /* 0x0000101c02007985 */ /* 0x000fe2000c10190c */
[----:B------:R-:W-:-:S03]  /*3ff80*/  R2UR UR8, R4 ;  /* 0x00000000040872ca */ /* 0x000fc600000e0000 */
[----:B------:R-:W-:Y:S01]  /*3ff90*/  ST.E desc[UR14][R2.64+0x14], R29 ;  /* 0x0000141d02007985 */ /* 0x000fe2000c10190e */
[----:B------:R-:W-:-:S03]  /*3ffa0*/  R2UR UR9, R5 ;  /* 0x00000000050972ca */ /* 0x000fc600000e0000 */
[----:B------:R-:W-:Y:S04]  /*3ffb0*/  ST.E desc[UR16][R2.64+0x18], R30 ;  /* 0x0000181e02007985 */ /* 0x000fe8000c101910 */
[----:B------:R-:W-:Y:S04]  /*3ffc0*/  ST.E desc[UR18][R2.64+0x1c], R31 ;  /* 0x00001c1f02007985 */ /* 0x000fe8000c101912 */
[----:B------:R-:W-:Y:S04]  /*3ffd0*/  ST.E desc[UR20][R2.64+0x20], R32 ;  /* 0x0000202002007985 */ /* 0x000fe8000c101914 */
[----:B------:R-:W-:Y:S04]  /*3ffe0*/  ST.E desc[UR22][R2.64+0x24], R33 ;  /* 0x0000242102007985 */ /* 0x000fe8000c101916 */
[----:B------:R-:W-:Y:S01]  /*3fff0*/  ST.E desc[UR24][R2.64+0x28], R34 ;  /* 0x0000282202007985 */ /* 0x000fe2000c101918 */
[----:B------:R-:W-:-:S03]  /*40000*/  R2UR UR10, R4 ;  /* 0x00000000040a72ca */ /* 0x000fc600000e0000 */
[----:B------:R-:W-:Y:S01]  /*40010*/  ST.E desc[UR4][R2.64+0x2c], R35 ;  /* 0x00002c2302007985 */ /* 0x000fe2000c101904 */
[C---:B------:R-:W-:Y:S02]  /*40020*/  R2UR UR4, R4.reuse ;  /* 0x00000000040472ca */ /* 0x040fe400000e0000 */
[C---:B------:R-:W-:Y:S01]  /*40030*/  R2UR UR5, R5.reuse ;  /* 0x00000000050572ca */ /* 0x040fe200000e0000 */
[----:B------:R-:W-:Y:S01]  /*40040*/  ST.E desc[UR6][R2.64+0x30], R36 ;  /* 0x0000302402007985 */ /* 0x000fe2000c101906 */
        /* <DEDUP_REMOVED lines=13> */
[----:B------:R-:W-:Y:S01]  /*40120*/  ST.E desc[UR8][R2.64+0x34], R37 ;  /* 0x0000342502007985 */ /* 0x000fe2000c101908 */
        /* <DEDUP_REMOVED lines=8> */
[----:B------:R-:W-:Y:S01]  /*401b0*/  R2UR UR5, R5 ;  /* 0x00000000050572ca */ /* 0x000fe200000e0000 */
[----:B------:R-:W-:Y:S04]  /*401c0*/  ST.E desc[UR6][R2.64+0x3c], R39 ;  /* 0x00003c2702007985 */ /* 0x000fe8000c101906 */
[----:B------:R-:W-:Y:S04]  /*401d0*/  ST.E desc[UR10][R2.64+0x40], R40 ;  /* 0x0000402802007985 */ /* 0x000fe8000c10190a */
[----:B------:R-:W-:Y:S04]  /*401e0*/  ST.E desc[UR12][R2.64+0x44], R41 ;  /* 0x0000442902007985 */ /* 0x000fe8000c10190c */
        /* <DEDUP_REMOVED lines=8> */
[----:B------:R-:W-:Y:S01]  /*40270*/  ST.E desc[UR8][R2.64+0x60], R48 ;  /* 0x0000603002007985 */ /* 0x000fe2000c101908 */
[C---:B------:R-:W-:Y:S02]  /*40280*/  R2UR UR8, R4.reuse ;  /* 0x00000000040872ca */ /* 0x040fe400000e0000 */
[----:B------:R-:W-:Y:S01]  /*40290*/  R2UR UR9, R5 ;  /* 0x00000000050972ca */ /* 0x000fe200000e0000 */
[----:B------:R-:W-:Y:S01]  /*402a0*/  ST.E desc[UR4][R2.64+0x64], R49 ;  /* 0x0000643102007985 */ /* 0x000fe2000c101904 */
        /* <DEDUP_REMOVED lines=14> */
[----:B------:R-:W-:Y:S01]  /*40390*/  ST.E desc[UR6][R2.64+0x68], R50 ;  /* 0x0000683202007985 */ /* 0x000fe2000c101906 */
        /* <DEDUP_REMOVED lines=288> */
[----:B------:R-:W2:Y:S01]  /*415a0*/  LD.E R7, desc[UR28][R2.64] ;  /* 0x0000001c02077980 */ /* 0x000ea2000c101900 */
[----:B------:R-:W-:-:S02]  /*415b0*/  R2UR UR4, R4 ;  /* 0x00000000040472ca */ /* 0x000fc400000e0000 */
[C---:B------:R-:W-:Y:S02]  /*415c0*/  R2UR UR5, R5.reuse ;  /* 0x00000000050572ca */ /* 0x040fe400000e0000 */
[----:B------:R-:W-:Y:S02]  /*415d0*/  R2UR UR6, R4 ;  /* 0x00000000040672ca */ /* 0x000fe400000e0000 */
[----:B------:R-:W-:-:S09]  /*415e0*/  R2UR UR7, R5 ;  /* 0x00000000050772ca */ /* 0x000fd200000e0000 */
[----:B--2---:R1:W-:Y:S04]  /*415f0*/  ST.E desc[UR4][R2.64], R7 ;  /* 0x0000000702007985 */ /* 0x0043e8000c101904 */
[----:B------:R-:W2:Y:S01]  /*41600*/  LD.E R11, desc[UR6][R2.64+0x4] ;  /* 0x00000406020b7980 */ /* 0x000ea2000c101900 */
[C---:B------:R-:W-:Y:S02]  /*41610*/  R2UR UR4, R4.reuse ;  /* 0x00000000040472ca */ /* 0x040fe400000e0000 */
[C---:B------:R-:W-:Y:S02]  /*41620*/  R2UR UR5, R5.reuse ;  /* 0x00000000050572ca */ /* 0x040fe400000e0000 */
[----:B------:R-:W-:Y:S02]  /*41630*/  R2UR UR6, R4 ;  /* 0x00000000040672ca */ /* 0x000fe400000e0000 */
[----:B------:R-:W-:-:S09]  /*41640*/  R2UR UR7, R5 ;  /* 0x00000000050772ca */ /* 0x000fd200000e0000 */
[----:B--2---:R2:W-:Y:S04]  /*41650*/  ST.E desc[UR4][R2.64+0x4], R11 ;  /* 0x0000040b02007985 */ /* 0x0045e8000c101904 */
[----:B------:R-:W3:Y:S01]  /*41660*/  LD.E R13, desc[UR6][R2.64+0x8] ;  /* 0x00000806020d7980 */ /* 0x000ee2000c101900 */
[C---:B------:R-:W-:Y:S02]  /*41670*/  R2UR UR4, R4.reuse ;  /* 0x00000000040472ca */ /* 0x040fe400000e0000 */
[C---:B------:R-:W-:Y:S02]  /*41680*/  R2UR UR5, R5.reuse ;  /* 0x00000000050572ca */ /* 0x040fe400000e0000 */
[----:B------:R-:W-:Y:S02]  /*41690*/  R2UR UR6, R4 ;  /* 0x00000000040672ca */ /* 0x000fe400000e0000 */
[----:B------:R-:W-:-:S09]  /*416a0*/  R2UR UR7, R5 ;  /* 0x00000000050772ca */ /* 0x000fd200000e0000 */
[----:B---3--:R3:W-:Y:S04]  /*416b0*/  ST.E desc[UR4][R2.64+0x8], R13 ;  /* 0x0000080d02007985 */ /* 0x0087e8000c101904 */
[----:B0-----:R-:W4:Y:S01]  /*416c0*/  LD.E R9, desc[UR6][R2.64+0xc] ;  /* 0x00000c0602097980 */ /* 0x001f22000c101900 */
[C---:B------:R-:W-:Y:S02]  /*416d0*/  R2UR UR4, R4.reuse ;  /* 0x00000000040472ca */ /* 0x040fe400000e0000 */
[C---:B------:R-:W-:Y:S02]  /*416e0*/  R2UR UR5, R5.reuse ;  /* 0x00000000050572ca */ /* 0x040fe400000e0000 */
[----:B------:R-:W-:Y:S02]  /*416f0*/  R2UR UR6, R4 ;  /* 0x00000000040672ca */ /* 0x000fe400000e0000 */
[----:B------:R-:W-:-:S09]  /*41700*/  R2UR UR7, R5 ;  /* 0x00000000050772ca */ /* 0x000fd200000e0000 */
[----:B----4-:R0:W-:Y:S04]  /*41710*/  ST.E desc[UR4][R2.64+0xc], R9 ;  /* 0x00000c0902007985 */ /* 0x0101e8000c101904 */
[----:B-1----:R-:W4:Y:S01]  /*41720*/  LD.E R7, desc[UR6][R2.64+0x10] ;  /* 0x0000100602077980 */ /* 0x002f22000c101900 */
[C---:B------:R-:W-:Y:S02]  /*41730*/  R2UR UR4, R4.reuse ;  /* 0x00000000040472ca */ /* 0x040fe400000e0000 */
[C---:B------:R-:W-:Y:S02]  /*41740*/  R2UR UR5, R5.reuse ;  /* 0x00000000050572ca */ /* 0x040fe400000e0000 */
[----:B------:R-:W-:Y:S02]  /*41750*/  R2UR UR6, R4 ;  /* 0x00000000040672ca */ /* 0x000fe400000e0000 */
[----:B------:R-:W-:-:S09]  /*41760*/  R2UR UR7, R5 ;  /* 0x00000000050772ca */ /* 0x000fd200000e0000 */
[----:B----4-:R1:W-:Y:S04]  /*41770*/  ST.E desc[UR4][R2.64+0x10], R7 ;  /* 0x0000100702007985 */ /* 0x0103e8000c101904 */
[----:B--2---:R-:W2:Y:S01]  /*41780*/  LD.E R11, desc[UR6][R2.64+0x14] ;  /* 0x00001406020b7980 */ /* 0x004ea2000c101900 */
[C---:B------:R-:W-:Y:S02]  /*41790*/  R2UR UR4, R4.reuse ;  /* 0x00000000040472ca */ /* 0x040fe400000e0000 */
[C---:B------:R-:W-:Y:S02]  /*417a0*/  R2UR UR5, R5.reuse ;  /* 0x00000000050572ca */ /* 0x040fe400000e0000 */
[----:B------:R-:W-:Y:S02]  /*417b0*/  R2UR UR6, R4 ;  /* 0x00000000040672ca */ /* 0x000fe400000e0000 */
[----:B------:R-:W-:-:S09]  /*417c0*/  R2UR UR7, R5 ;  /* 0x00000000050772ca */ /* 0x000fd200000e0000 */
[----:B--2---:R2:W-:Y:S04]  /*417d0*/  ST.E desc[UR4][R2.64+0x14], R11 ;  /* 0x0000140b02007985 */ /* 0x0045e8000c101904 */
[----:B---3--:R-:W3:Y:S01]  /*417e0*/  LD.E R13, desc[UR6][R2.64+0x18] ;  /* 0x00001806020d7980 */ /* 0x008ee2000c101900 */
        /* <DEDUP_REMOVED lines=719> */
[----:B---3--:R-:W2:Y:S01]  /*444e0*/  LD.E R13, desc[UR6][R2.64+0x1f8] ;  /* 0x0001f806020d7980 */ /* 0x008ea2000c101900 */
[C---:B------:R-:W-:Y:S02]  /*444f0*/  R2UR UR4, R4.reuse ;  /* 0x00000000040472ca */ /* 0x040fe400000e0000 */
[C---:B------:R-:W-:Y:S02]  /*44500*/  R2UR UR5, R5.reuse ;  /* 0x00000000050572ca */ /* 0x040fe400000e0000 */
[----:B------:R-:W-:Y:S02]  /*44510*/  R2UR UR6, R4 ;  /* 0x00000000040672ca */ /* 0x000fe400000e0000 */
[----:B------:R-:W-:-:S02]  /*44520*/  R2UR UR7, R5 ;  /* 0x00000000050772ca */ /* 0x000fc400000e0000 */
[----:B------:R-:W-:-:S07]  /*44530*/  LOP3.LUT P6, RZ, R207, 0x7f, RZ, 0xc0, !PT ;  /* 0x0000007fcfff7812 */ /* 0x000fce00078cc0ff */
[----:B--2---:R1:W-:Y:S04]  /*44540*/  ST.E desc[UR4][R2.64+0x1f8], R13 ;  /* 0x0001f80d02007985 */ /* 0x0043e8000c101904 */
[----:B0-----:R-:W2:Y:S01]  /*44550*/  LD.E R9, desc[UR6][R2.64+0x1fc] ;  /* 0x0001fc0602097980 */ /* 0x001ea2000c101900 */
[----:B------:R-:W-:Y:S02]  /*44560*/  R2UR UR4, R4 ;  /* 0x00000000040472ca */ /* 0x000fe400000e0000 */
[----:B------:R-:W-:-:S13]  /*44570*/  R2UR UR5, R5 ;  /* 0x00000000050572ca */ /* 0x000fda00000e0000 */
[----:B--2---:R1:W-:Y:S01]  /*44580*/  ST.E desc[UR4][R2.64+0x1fc], R9 ;  /* 0x0001fc0902007985 */ /* 0x0043e2000c101904 */
[----:B------:R-:W-:Y:S05]  /*44590*/  @P6 BRA `(.L_x_2339) ;  /* 0x0000000000306947 */ /* 0x000fea0003800000 */
[----:B-1----:R-:W2:Y:S04]  /*445a0*/  LDL.64 R2, [R0+0x40] ;  /* 0x0000400000027983 */ /* 0x002ea80000100a00 */
[----:B------:R-:W3:Y:S01]  /*445b0*/  LDL.64 R6, [R0] ;  /* 0x0000000000067983 */ /* 0x000ee20000100a00 */
[C---:B------:R-:W-:Y:S02]  /*445c0*/  R2UR UR4, R4.reuse ;  /* 0x00000000040472ca */ /* 0x040fe400000e0000 */
[C---:B------:R-:W-:Y:S02]  /*445d0*/  R2UR UR5, R5.reuse ;  /* 0x00000000050572ca */ /* 0x040fe400000e0000 */
[----:B------:R-:W-:Y:S02]  /*445e0*/  R2UR UR6, R4 ;  /* 0x00000000040672ca */ /* 0x000fe400000e0000 */
[----:B------:R-:W-:-:S09]  /*445f0*/  R2UR UR7, R5 ;  /* 0x00000000050772ca */ /* 0x000fd200000e0000 */
[----:B--2---:R-:W2:Y:S04]  /*44600*/  LD.E.64 R2, desc[UR4][R2.64+0x30] ;  /* 0x0000300402027980 */ /* 0x004ea8000c101b00 */
[----:B---3--:R-:W3:Y:S01]  /*44610*/  LD.E R6, desc[UR6][R6.64] ;  /* 0x0000000606067980 */ /* 0x008ee2000c101900 */
[----:B--2---:R-:W-:-:S05]  /*44620*/  MOV R5, R2 ;  /* 0x0000000200057202 */ /* 0x004fca0000000f00 */
[----:B---3--:R-:W-:-:S05]  /*44630*/  IMAD R4, R6, 0x8, R5 ;  /* 0x0000000806047824 */ /* 0x008fca00078e0205 */
[----:B------:R-:W-:-:S04]  /*44640*/  PRMT R4, RZ, 0x654, R4 ;  /* 0x00000654ff047816 */ /* 0x000fc80000000004 */
[----:B------:R0:W-:Y:S03]  /*44650*/  SYNCS.ARRIVE.TRANS64.RED.A1T0 RZ, [R4+URZ], RZ ;  /* 0x000000ff04ff79a7 */ /* 0x0001e6000810043f */
.L_x_2339:
[----:B-1----:R-:W-:Y:S02]  /*44660*/  IMAD.MOV.U32 R2, RZ, RZ, R215 ;  /* 0x000000ffff027224 */ /* 0x002fe400078e00d7 */
[----:B------:R-:W-:-:S04]  /*44670*/  IMAD.MOV.U32 R3, RZ, RZ, 0x0 ;  /* 0x00000000ff037424 */ /* 0x000fc800078e00ff */
[----:B0-----:R-:W-:Y:S05]  /*44680*/  RET.REL.NODEC R2 `(_ZN7cutlass13device_kernelIN5flash11enable_sm90INS1_16FlashAttnFwdSm90INS1_25CollectiveMainloopFwdSm90ILi2EN4cute5tupleIJNS5_1CILi1EEES8_S8_EEENS6_IJNS7_ILi128EEENS7_ILi96EEENS7_ILi64EEEEEELi256ENS_6half_tEfNS_4arch4Sm90ELb0ELb1ELb0ELb0ELb0ELb0ELb1ELb1ELb0ELb1ELb0ELb0EEENS1_21CollectiveEpilogueFwdINS6_IJSA_NS7_ILi256EEESB_EEES9_SE_SG_Li256ELb0ELb1ELb0ELb0EEENS1_30DynamicPersistentTileSchedulerILi256ELi128ELb0ELb1ELb1EEEEEEEEEvNT_6ParamsE) ;  /* 0xfffffbb8025c7950 */ /* 0x001fea0003c3ffff */
.L_x_2317:
[----:B0-----:R0:W1:Y:S02]  /*44690*/  SYNCS.PHASECHK.TRANS64.TRYWAIT P1, [R2+URZ], R3 ;  /* 0x00000003020075a7 */ /* 0x001064000802017f */
[----:B-1----:R-:W-:Y:S05]  /*446a0*/  @!P1 NANOSLEEP.SYNCS 0x989680 ;  /* 0x009896800000995d */ /* 0x002fea0003900000 */
[----:B------:R-:W1:Y:S02]  /*446b0*/  @!P1 SYNCS.PHASECHK.TRANS64 P1, [R2+URZ], R3 ;  /* 0x00000003020095a7 */ /* 0x000e64000802007f */
[----:B-1----:R-:W-:Y:S05]  /*446c0*/  @!P1 BRA `(.L_x_2317) ;  /* 0xfffffffc00f09947 */ /* 0x002fea000383ffff */
[----:B------:R-:W-:Y:S05]  /*446d0*/  BRA `(.L_x_2316) ;  /* 0xfffffe4c008c7947 */ /* 0x000fea000383ffff */
.L_x_2324:
[----:B0-----:R0:W1:Y:S02]  /*446e0*/  SYNCS.PHASECHK.TRANS64.TRYWAIT P1, [R8+URZ], R9 ;  /* 0x00000009080075a7 */ /* 0x001064000802017f */
[----:B-1----:R-:W-:Y:S05]  /*446f0*/  @!P1 NANOSLEEP.SYNCS 0x989680 ;  /* 0x009896800000995d */ /* 0x002fea0003900000 */
[----:B------:R-:W1:Y:S02]  /*44700*/  @!P1 SYNCS.PHASECHK.TRANS64 P1, [R8+URZ], R9 ;  /* 0x00000009080095a7 */ /* 0x000e64000802007f */
[----:B-1----:R-:W-:Y:S05]  /*44710*/  @!P1 BRA `(.L_x_2324) ;  /* 0xfffffffc00f09947 */ /* 0x002fea000383ffff */
[----:B------:R-:W-:Y:S05]  /*44720*/  BRA `(.L_x_2323) ;  /* 0xfffffe5400607947 */ /* 0x000fea000383ffff */
.L_x_2340:
        /* <DEDUP_REMOVED lines=13> */
.L_x_6041:


//--------------------- .text._ZN7cutlass13device_kernelIN5flash11enable_sm90INS1_16FlashAttnFwdSm90INS1_25CollectiveMainloopFwdSm90ILi2EN4cute5tupleIJNS5_1CILi1EEES8_S8_EEENS6_IJNS7_ILi128EEENS7_ILi96EEENS7_ILi64EEEEEELi256ENS_6half_tEfNS_4arch4Sm90ELb0ELb1ELb0ELb1ELb0ELb0ELb0ELb1ELb0ELb1ELb0ELb0EEENS1_21CollectiveEpilogueFwdINS6_IJSA_NS7_ILi256EEESB_EEES9_SE_SG_Li256ELb1ELb1ELb0ELb0EEENS1_36VarlenDynamicPersistentTileSchedulerILi128ELi96ELi256ELi128ELb0ELb1ELb1ELb1ELb0ELb1EEEEEEEEEvNT_6ParamsE --------------------------
	.section	.text._ZN7cutlass13device_kernelIN5flash11enable_sm90INS1_16FlashAttnFwdSm90INS1_25CollectiveMainloopFwdSm90ILi2EN4cute5tupleIJNS5_1CILi1EEES8_S8_EEENS6_IJNS7_ILi128EEENS7_ILi96EEENS7_ILi64EEEEEELi256ENS_6half_tEfNS_4arch4Sm90ELb0ELb1ELb0ELb1ELb0ELb0ELb0ELb1ELb0ELb1ELb0ELb0EEENS1_21CollectiveEpilogueFwdINS6_IJSA_NS7_ILi256EEESB_EEES9_SE_SG_Li256ELb1ELb1ELb0ELb0EEENS1_36VarlenDynamicPersistentTileSchedulerILi128ELi96ELi256ELi128ELb0ELb1ELb1ELb1ELb0ELb1EEEEEEEEEvNT_6ParamsE,"ax",@progbits
	.align	128
.text._ZN7cutlass13device_kernelIN5flash11enable_sm90INS1_16FlashAttnFwdSm90INS1_25CollectiveMainloopFwdSm90ILi2EN4cute5tupleIJNS5_1CILi1EEES8_S8_EEENS6_IJNS7_ILi128EEENS7_ILi96EEENS7_ILi64EEEEEELi256ENS_6half_tEfNS_4arch4Sm90ELb0ELb1ELb0ELb1ELb0ELb0ELb0ELb1ELb0ELb1ELb0ELb0EEENS1_21CollectiveEpilogueFwdINS6_IJSA_NS7_ILi256EEESB_EEES9_SE_SG_Li256ELb1ELb1ELb0ELb0EEENS1_36VarlenDynamicPersistentTileSchedulerILi128ELi96ELi256ELi128ELb0ELb1ELb1ELb1ELb0ELb1EEEEEEEEEvNT_6ParamsE:
        .type           _ZN7cutlass13device_kernelIN5flash11enable_sm90INS1_16FlashAttnFwdSm90INS1_25CollectiveMainloopFwdSm90ILi2EN4cute5tupleIJNS5_1CILi1EEES8_S8_EEENS6_IJNS7_ILi128EEENS7_ILi96EEENS7_ILi64EEEEEELi256ENS_6half_tEfNS_4arch4Sm90ELb0ELb1ELb0ELb1ELb0ELb0ELb0ELb1ELb0ELb1ELb0ELb0EEENS1_21CollectiveEpilogueFwdINS6_IJSA_NS7_ILi256EEESB_EEES9_SE_SG_Li256ELb1ELb1ELb0ELb0EEENS1_36VarlenDynamicPersistentTileSchedulerILi128ELi96ELi256ELi128ELb0ELb1ELb1ELb1ELb0ELb1EEEEEEEEEvNT_6ParamsE,@function
        .size           _ZN7cutlass13device_kernelIN5flash11enable_sm90INS1_16FlashAttnFwdSm90INS1_25CollectiveMainloopFwdSm90ILi2EN4cute5tupleIJNS5_1CILi1EEES8_S8_EEENS6_IJNS7_ILi128EEENS7_ILi96EEENS7_ILi64EEEEEELi256ENS_6half_tEfNS_4arch4Sm90ELb0ELb1ELb0ELb1ELb0ELb0ELb0ELb1ELb0ELb1ELb0ELb0EEENS1_21CollectiveEpilogueFwdINS6_IJSA_NS7_ILi256EEESB_EEES9_SE_SG_Li256ELb1ELb1ELb0ELb0EEENS1_36VarlenDynamicPersistentTileSchedulerILi128ELi96ELi256ELi128ELb0ELb1ELb1ELb1ELb0ELb1EEEEEEEEEvNT_6ParamsE,(.L_x_6043 - _ZN7cutlass13device_kernelIN5flash11enable_sm90INS1_16FlashAttnFwdSm90INS1_25CollectiveMainloopFwdSm90ILi2EN4cute5tupleIJNS5_1CILi1EEES8_S8_EEENS6_IJNS7_ILi128EEENS7_ILi96EEENS7_ILi64EEEEEELi256ENS_6half_tEfNS_4arch4Sm90ELb0ELb1ELb0ELb1ELb0ELb0ELb0ELb1ELb0ELb1ELb0ELb0EEENS1_21CollectiveEpilogueFwdINS6_IJSA_NS7_ILi256EEESB_EEES9_SE_SG_Li256ELb1ELb1ELb0ELb0EEENS1_36VarlenDynamicPersistentTileSchedulerILi128ELi96ELi256ELi128ELb0ELb1ELb1ELb1ELb0ELb1EEEEEEEEEvNT_6ParamsE)
        .other          _ZN7cutlass13device_kernelIN5flash11enable_sm90INS1_16FlashAttnFwdSm90INS1_25CollectiveMainloopFwdSm90ILi2EN4cute5tupleIJNS5_1CILi1EEES8_S8_EEENS6_IJNS7_ILi128EEENS7_ILi96EEENS7_ILi64EEEEEELi256ENS_6half_tEfNS_4arch4Sm90ELb0ELb1ELb0ELb1ELb0ELb0ELb0ELb1ELb0ELb1ELb0ELb0EEENS1_21CollectiveEpilogueFwdINS6_IJSA_NS7_ILi256EEESB_EEES9_SE_SG_Li256ELb1ELb1ELb0ELb0EEENS1_36VarlenDynamicPersistentTileSchedulerILi128ELi96ELi256ELi128ELb0ELb1ELb1ELb1ELb0ELb1EEEEEEEEEvNT_6ParamsE,@"STO_CUDA_ENTRY STV_DEFAULT"
_ZN7cutlass13device_kernelIN5flash11enable_sm90INS1_16FlashAttnFwdSm90INS1_25CollectiveMainloopFwdSm90ILi2EN4cute5tupleIJNS5_1CILi1EEES8_S8_EEENS6_IJNS7_ILi128EEENS7_ILi96EEENS7_ILi64EEEEEELi256ENS_6half_tEfNS_4arch4Sm90ELb0ELb1ELb0ELb1ELb0ELb0ELb0ELb1ELb0ELb1ELb0ELb0EEENS1_21CollectiveEpilogueFwdINS6_IJSA_NS7_ILi256EEESB_EEES9_SE_SG_Li256ELb1ELb1ELb0ELb0EEENS1_36VarlenDynamicPersistentTileSchedulerILi128ELi96ELi256ELi128ELb0ELb1ELb1ELb1ELb0ELb1EEEEEEEEEvNT_6ParamsE:
        /* <DEDUP_REMOVED lines=18> */
.L_x_2342:
[----:B------:R-:W-:Y:S05]  /*0120*/  BSYNC B0 ;  /* 0x0000000000007941 */ /* 0x000fea0003800000 */
.L_x_2341:
        /* <DEDUP_REMOVED lines=41> */
.L_x_2343:
        /* <DEDUP_REMOVED lines=22> */
.L_x_2344:
        /* <DEDUP_REMOVED lines=18> */
.L_x_2345:
        /* <DEDUP_REMOVED lines=22> */
.L_x_2346:
        /* <DEDUP_REMOVED lines=22> */
.L_x_2347:
[----:B------:R-:W-:Y:S01]  /*0900*/  PLOP3.LUT P0, PT, PT, PT, UP0, 0x80, 0x0 ;  /* 0x000000000000781c */ /* 0x000fe20003f0f008 */
[----:B------:R-:W-:Y:S01]  /*0910*/  UMOV UR36, 0x1 ;  /* 0x0000000100247882 */ /* 0x000fe20000000000 */
[----:B------:R-:W-:Y:S01]  /*0920*/  NOP ;  /* 0x0000000000007918 */ /* 0x000fe20000000000 */
[----:B------:R-:W-:Y:S01]  /*0930*/  USEL UR36, UR36, 0x2, !UP0 ;  /* 0x0000000224247887 */ /* 0x000fe2000c000000 */
[----:B------:R-:W-:Y:S01]  /*0940*/  ULDC.64 UR40, c[0x0][0x208] ;  /* 0x0000820000287ab9 */ /* 0x000fe20000000a00 */
[----:B012-4-:R-:W-:Y:S08]  /*0950*/  BAR.SYNC.DEFER_BLOCKING 0x0 ;  /* 0x0000000000007b1d */ /* 0x017ff00000010000 */
[----:B------:R-:W-:Y:S05]  /*0960*/  @!P0 BRA `(.L_x_2348) ;  /* 0x000000f400648947 */ /* 0x000fea0003800000 */
.L_x_2349:
        /* <DEDUP_REMOVED lines=23> */
[----:B------:R-:W-:Y:S01]  /*0ae0*/  R2UR UR6, R11 ;  /* 0x000000000b0672ca */ /* 0x000fe200000e0000 */
        /* <DEDUP_REMOVED lines=55> */
.L_x_2449:
[----:B------:R-:W-:Y:S01]  /*0e60*/  ULDC.64 UR8, c[0x0][0xa28] ;  /* 0x00028a0000087ab9 */ /* 0x000fe20000000a00 */
[----:B------:R-:W-:Y:S01]  /*0e70*/  IMAD.MOV.U32 R0, RZ, RZ, RZ ;  /* 0x000000ffff007224 */ /* 0x000fe200078e00ff */
[----:B------:R-:W-:-:S04]  /*0e80*/  UISETP.NE.U32.AND UP0, UPT, UR8, URZ, UPT ;  /* 0x0000003f0800728c */ /* 0x000fc8000bf05070 */
[----:B------:R-:W-:-:S03]  /*0e90*/  UISETP.NE.AND.EX UP0, UPT, UR9, URZ, UPT, UP0 ;  /* 0x0000003f0900728c */ /* 0x000fc6000bf05300 */
[----:B------:R-:W-:Y:S02]  /*0ea0*/  ULDC.64 UR8, c[0x0][0xa18] ;  /* 0x0002860000087ab9 */ /* 0x000fe40000000a00 */
[----:B------:R-:W-:Y:S01]  /*0eb0*/  UISETP.NE.U32.AND UP1, UPT, UR8, URZ, UPT ;  /* 0x0000003f0800728c */ /* 0x000fe2000bf25070 */
[----:B------:R-:W-:-:S03]  /*0ec0*/  PLOP3.LUT P0, PT, PT, PT, UP0, 0x80, 0x0 ;  /* 0x000000000000781c */ /* 0x000fc60003f0f008 */
[----:B------:R-:W-:-:S03]  /*0ed0*/  UISETP.NE.AND.EX UP1, UPT, UR9, URZ, UPT, UP1 ;  /* 0x0000003f0900728c */ /* 0x000fc6000bf25310 */
[----:B------:R-:W-:Y:S02]  /*0ee0*/  @UP0 ULDC.64 UR8, c[0x0][0xa28] ;  /* 0x00028a0000080ab9 */ /* 0x000fe40000000a00 */
[----:B------:R-:W-:Y:S01]  /*0ef0*/  @UP0 UIMAD.WIDE UR8, UR6, 0x4, UR8 ;  /* 0x00000004060808a5 */ /* 0x000fe2000f8e0208 */
[----:B------:R-:W-:-:S05]  /*0f00*/  PLOP3.LUT P2, PT, PT, PT, UP1, 0x80, 0x0 ;  /* 0x000000000000781c */ /* 0x000fca0003f4f018 */
[----:B------:R-:W-:Y:S01]  /*0f10*/  @UP1 ULDC.64 UR10, c[0x0][0xa18] ;  /* 0x00028600000a1ab9 */ /* 0x000fe20000000a00 */
[----:B01--4-:R-:W-:Y:S02]  /*0f20*/  IMAD.U32 R2, RZ, RZ, UR8 ;  /* 0x00000008ff027e24 */ /* 0x013fe4000f8e00ff */
[----:B------:R-:W-:Y:S01]  /*0f30*/  IMAD.U32 R3, RZ, RZ, UR9 ;  /* 0x00000009ff037e24 */ /* 0x000fe2000f8e00ff */
[----:B------:R-:W-:Y:S01]  /*0f40*/  @UP1 UIMAD.WIDE UR8, UR6, 0x4, UR10 ;  /* 0x00000004060818a5 */ /* 0x000fe2000f8e020a */
[----:B------:R-:W-:Y:S02]  /*0f50*/  ULDC UR4, c[0x0][0x288] ;  /* 0x0000a20000047ab9 */ /* 0x000fe40000000800 */
[----:B---3--:R-:W-:Y:S01]  /*0f60*/  IMAD.U32 R16, RZ, RZ, UR4 ;  /* 0x00000004ff107e24 */ /* 0x008fe2000f8e00ff */
[----:B------:R0:W5:Y:S02]  /*0f70*/  @P0 LDG.E R0, desc[UR40][R2.64] ;  /* 0x0000002802000981 */ /* 0x000164000c1e1900 */
[----:B--2---:R-:W-:Y:S01]  /*0f80*/  IMAD.U32 R4, RZ, RZ, UR8 ;  /* 0x00000008ff047e24 */ /* 0x004fe2000f8e00ff */
[----:B------:R-:W-:Y:S01]  /*0f90*/  ULDC UR4, c[0x0][0x424] ;  /* 0x0001090000047ab9 */ /* 0x000fe20000000800 */
[----:B------:R-:W-:Y:S01]  /*0fa0*/  IMAD.U32 R5, RZ, RZ, UR9 ;  /* 0x00000009ff057e24 */ /* 0x000fe2000f8e00ff */
[----:B------:R-:W-:-:S04]  /*0fb0*/  ULDC.64 UR8, c[0x0][0x418] ;  /* 0x0001060000087ab9 */ /* 0x000fc80000000a00 */
[----:B------:R0:W5:Y:S01]  /*0fc0*/  @P2 LDG.E R16, desc[UR40][R4.64] ;  /* 0x0000002804102981 */ /* 0x000162000c1e1900 */
[----:B------:R-:W-:Y:S01]  /*0fd0*/  UISETP.NE.U32.AND UP0, UPT, UR8, URZ, UPT ;  /* 0x0000003f0800728c */ /* 0x000fe2000bf05070 */
[----:B------:R-:W-:-:S03]  /*0fe0*/  UMOV UR45, UR7 ;  /* 0x00000007002d7c82 */ /* 0x000fc60008000000 */
[----:B------:R-:W-:-:S03]  /*0ff0*/  UISETP.NE.AND.EX UP0, UPT, UR9, URZ, UPT, UP0 ;  /* 0x0000003f0900728c */ /* 0x000fc6000bf05300 */
[----:B------:R-:W-:Y:S01]  /*1000*/  ULDC.64 UR8, c[0x0][0xa20] ;  /* 0x0002880000087ab9 */ /* 0x000fe20000000a00 */
[----:B------:R-:W-:Y:S01]  /*1010*/  USEL UR4, UR4, 0x1, UP0 ;  /* 0x0000000104047887 */ /* 0x000fe20008000000 */
[----:B------:R-:W-:Y:S01]  /*1020*/  ISETP.NE.U32.AND P1, PT, RZ, UR8, PT ;  /* 0x00000008ff007c0c */ /* 0x000fe2000bf25070 */
[----:B------:R-:W-:Y:S02]  /*1030*/  ULDC UR8, c[0x0][0x2f0] ;  /* 0x0000bc0000087ab9 */ /* 0x000fe40000000800 */
[----:B------:R-:W-:Y:S01]  /*1040*/  UIMAD UR4, UR4, UR8, URZ ;  /* 0x00000008040472a4 */ /* 0x000fe2000f8e023f */
[----:B------:R-:W-:Y:S01]  /*1050*/  ISETP.NE.AND.EX P1, PT, RZ, UR9, PT, P1 ;  /* 0x00000009ff007c0c */ /* 0x000fe2000bf25310 */
[----:B0-----:R-:W-:-:S12]  /*1060*/  @P2 BRA `(.L_x_2350) ;  /* 0x00000000002c2947 */ /* 0x001fd80003800000 */
        /* <DEDUP_REMOVED lines=8> */
[----:B-----5:R-:W2:Y:S04]  /*10f0*/  LDG.E R16, desc[UR40][R2.64] ;  /* 0x0000002802107981 */ /* 0x020ea8000c1e1900 */
[----:B------:R-:W2:Y:S02]  /*1100*/  LDG.E R5, desc[UR40][R2.64+0x4] ;  /* 0x0000042802057981 */ /* 0x000ea4000c1e1900 */
[----:B--2---:R-:W-:-:S07]  /*1110*/  IMAD.IADD R16, R5, 0x1, -R16 ;  /* 0x0000000105107824 */ /* 0x004fce00078e0a10 */
.L_x_2350:
[----:B------:R-:W-:Y:S01]  /*1120*/  IMAD.U32 R17, RZ, RZ, UR4 ;  /* 0x00000004ff117e24 */ /* 0x000fe2000f8e00ff */
[----:B------:R-:W-:Y:S01]  /*1130*/  UMOV UR44, UR6 ;  /* 0x00000006002c7c82 */ /* 0x000fe20008000000 */
[----:B------:R-:W-:Y:S05]  /*1140*/  @!P1 BRA `(.L_x_2351) ;  /* 0x0000000000189947 */ /* 0x000fea0003800000 */
[----:B------:R-:W-:Y:S02]  /*1150*/  ULDC.64 UR8, c[0x0][0xa20] ;  /* 0x0002880000087ab9 */ /* 0x000fe40000000a00 */
[----:B------:R-:W-:-:S06]  /*1160*/  UIMAD.WIDE UR6, UR6, 0x4, UR8 ;  /* 0x00000004060678a5 */ /* 0x000fcc000f8e0208 */
[----:B------:R-:W-:Y:S02]  /*1170*/  IMAD.U32 R2, RZ, RZ, UR6 ;  /* 0x00000006ff027e24 */ /* 0x000fe4000f8e00ff */
[----:B------:R-:W-:-:S05]  /*1180*/  IMAD.U32 R3, RZ, RZ, UR7 ;  /* 0x00000007ff037e24 */ /* 0x000fca000f8e00ff */
[----:B------:R0:W5:Y:S01]  /*1190*/  LDG.E R17, desc[UR40][R2.64] ;  /* 0x0000002802117981 */ /* 0x000162000c1e1900 */
[----:B------:R-:W-:Y:S05]  /*11a0*/  BRA `(.L_x_2352) ;  /* 0x00000000002c7947 */ /* 0x000fea0003800000 */
.L_x_2351:
        /* <DEDUP_REMOVED lines=9> */
[----:B------:R-:W2:Y:S02]  /*1240*/  LDG.E R4, desc[UR40][R2.64+0x4] ;  /* 0x0000042802047981 */ /* 0x000ea4000c1e1900 */
[----:B--2---:R-:W-:-:S07]  /*1250*/  IMAD.IADD R17, R4, 0x1, -R17 ;  /* 0x0000000104117824 */ /* 0x004fce00078e0a11 */
.L_x_2352:
[----:B0-----:R-:W0:Y:S01]  /*1260*/  LDC R2, c[0x0][0x448] ;  /* 0x00011200ff027b82 */ /* 0x001e220000000800 */
[----:B------:R-:W-:Y:S01]  /*1270*/  USHF.L.U32 UR43, UR5, 0x7, URZ ;  /* 0x00000007052b7899 */ /* 0x000fe2000800063f */
[----:B-----5:R-:W-:-:S03]  /*1280*/  IMAD.IADD R17, R17, 0x1, -R0 ;  /* 0x0000000111117824 */ /* 0x020fc600078e0a00 */
[----:B------:R-:W-:Y:S02]  /*1290*/  UIADD3 UR4, UR43, 0x7f, URZ ;  /* 0x0000007f2b047890 */ /* 0x000fe4000fffe03f */
[----:B------:R-:W-:Y:S01]  /*12a0*/  IADD3 R3, R17, 0x1, -R16 ;  /* 0x0000000111037810 */ /* 0x000fe20007ffe810 */
[----:B------:R-:W1:Y:S03]  /*12b0*/  LDC.64 R6, c[0x0][0x9e0] ;  /* 0x00027800ff067b82 */ /* 0x000e660000000a00 */
[----:B------:R-:W-:Y:S01]  /*12c0*/  IMAD.U32 R0, RZ, RZ, UR4 ;  /* 0x00000004ff007e24 */ /* 0x000fe2000f8e00ff */
[----:B0-----:R-:W-:Y:S02]  /*12d0*/  ISETP.NE.AND P1, PT, R2, 0x1, PT ;  /* 0x000000010200780c */ /* 0x001fe40003f25270 */
[----:B-1----:R-:W-:-:S11]  /*12e0*/  ISETP.GE.AND P2, PT, R7, 0x1, PT ;  /* 0x000000010700780c */ /* 0x002fd60003f46270 */
[----:B------:R-:W0:Y:S08]  /*12f0*/  @P1 LDC R2, c[0x0][0x44c] ;  /* 0x00011300ff021b82 */ /* 0x000e300000000800 */
[----:B------:R-:W1:Y:S01]  /*1300*/  @P1 LDC R5, c[0x0][0x450] ;  /* 0x00011400ff051b82 */ /* 0x000e620000000800 */
[----:B0-----:R-:W-:-:S05]  /*1310*/  @P1 IMAD.HI.U32 R2, R2, UR4, RZ ;  /* 0x0000000402021c27 */ /* 0x001fca000f8e00ff */
[----:B-1----:R-:W-:-:S05]  /*1320*/  @P1 SHF.R.U32.HI R0, RZ, R5, R2 ;  /* 0x00000005ff001219 */ /* 0x002fca0000011602 */
        /* <DEDUP_REMOVED lines=13> */
.L_x_2354:
[----:B------:R-:W-:-:S13]  /*1400*/  ISETP.NE.AND P0, PT, R7, 0x1, PT ;  /* 0x000000010700780c */ /* 0x000fda0003f05270 */
[----:B------:R-:W0:Y:S02]  /*1410*/  @P0 LDC.64 R4, c[0x0][0x9e8] ;  /* 0x00027a00ff040b82 */ /* 0x000e240000000a00 */
[----:B0-----:R-:W-:-:S05]  /*1420*/  @P0 IMAD.HI.U32 R4, R2, R4, RZ ;  /* 0x0000000402040227 */ /* 0x001fca00078e00ff */
[----:B------:R-:W-:-:S07]  /*1430*/  @P0 SHF.R.U32.HI R2, RZ, R5, R4 ;  /* 0x00000005ff020219 */ /* 0x000fce0000011604 */
.L_x_2355:
[----:B------:R-:W-:-:S05]  /*1440*/  IMAD R3, R2, R7, R7 ;  /* 0x0000000702037224 */ /* 0x000fca00078e0207 */
[----:B------:R-:W-:-:S07]  /*1450*/  VIMNMX R0, R0, R3, PT ;  /* 0x0000000300007248 */ /* 0x000fce0003fe0100 */
.L_x_2353:
[----:B------:R-:W0:Y:S01]  /*1460*/  @P1 LDC R4, c[0x0][0x44c] ;  /* 0x00011300ff041b82 */ /* 0x000e220000000800 */
[----:B------:R-:W-:Y:S01]  /*1470*/  IMAD.U32 R3, RZ, RZ, UR43 ;  /* 0x0000002bff037e24 */ /* 0x000fe2000f8e00ff */
[----:B------:R-:W-:Y:S01]  /*1480*/  ULDC UR4, c[0x0][0x9dc] ;  /* 0x0002770000047ab9 */ /* 0x000fe20000000800 */
[----:B------:R-:W-:Y:S02]  /*1490*/  VIADD R2, R0, 0x5f ;  /* 0x0000005f00027836 */ /* 0x000fe40000000000 */
[----:B------:R-:W-:Y:S02]  /*14a0*/  VIADD R0, R17, 0x5f ;  /* 0x0000005f11007836 */ /* 0x000fe40000000000 */
[----:B------:R-:W-:Y:S01]  /*14b0*/  IMAD.HI R2, R2, 0x2aaaaaab, RZ ;  /* 0x2aaaaaab02027827 */ /* 0x000fe200078e02ff */
[----:B------:R-:W1:Y:S03]  /*14c0*/  @P1 LDC R5, c[0x0][0x450] ;  /* 0x00011400ff051b82 */ /* 0x000e660000000800 */
[----:B------:R-:W-:-:S04]  /*14d0*/  IMAD.HI R0, R0, 0x2aaaaaab, RZ ;  /* 0x2aaaaaab00007827 */ /* 0x000fc800078e02ff */
[----:B0-----:R-:W-:-:S05]  /*14e0*/  @P1 IMAD.HI.U32 R4, R4, UR43, RZ ;  /* 0x0000002b04041c27 */ /* 0x001fca000f8e00ff */
[----:B-1----:R-:W-:Y:S02]  /*14f0*/  @P1 SHF.R.U32.HI R3, RZ, R5, R4 ;  /* 0x00000005ff031219 */ /* 0x002fe40000011604 */
[----:B------:R-:W-:Y:S02]  /*1500*/  SHF.R.U32.HI R5, RZ, 0x1f, R2 ;  /* 0x0000001fff057819 */ /* 0x000fe40000011602 */
[----:B------:R-:W-:Y:S02]  /*1510*/  IADD3 R4, R3, R17, -R16 ;  /* 0x0000001103047210 */ /* 0x000fe40007ffe810 */
        /* <DEDUP_REMOVED lines=16> */
.L_x_2357:
[----:B------:R-:W-:-:S13]  /*1620*/  ISETP.NE.AND P0, PT, R7, 0x1, PT ;  /* 0x000000010700780c */ /* 0x000fda0003f05270 */
[----:B------:R-:W0:Y:S02]  /*1630*/  @P0 LDC.64 R2, c[0x0][0x9e8] ;  /* 0x00027a00ff020b82 */ /* 0x000e240000000a00 */
[----:B0-----:R-:W-:-:S05]  /*1640*/  @P0 IMAD.HI.U32 R0, R4, R2, RZ ;  /* 0x0000000204000227 */ /* 0x001fca00078e00ff */
[----:B------:R-:W-:-:S07]  /*1650*/  @P0 SHF.R.U32.HI R4, RZ, R3, R0 ;  /* 0x00000003ff040219 */ /* 0x000fce0000011600 */
.L_x_2358:
[----:B------:R-:W-:-:S05]  /*1660*/  IMAD R4, R4, R7, RZ ;  /* 0x0000000704047224 */ /* 0x000fca00078e02ff */
[----:B------:R-:W-:-:S13]  /*1670*/  R2UR UR5, R4 ;  /* 0x00000000040572ca */ /* 0x000fda00000e0000 */
[----:B------:R-:W-:-:S04]  /*1680*/  UISETP.LT.AND UP0, UPT, UR4, UR5, UPT ;  /* 0x000000050400728c */ /* 0x000fc8000bf01270 */
[----:B------:R-:W-:-:S12]  /*1690*/  USEL UR4, UR4, UR5, !UP0 ;  /* 0x0000000504047287 */ /* 0x000fd8000c000000 */
.L_x_2356:
[----:B------:R-:W-:Y:S01]  /*16a0*/  UIMAD.WIDE UR4, UR4, 0x2aaaaaab, URZ ;  /* 0x2aaaaaab040478a5 */ /* 0x000fe2000f8e023f */
[----:B------:R-:W-:Y:S01]  /*16b0*/  PLOP3.LUT P0, PT, PT, PT, PT, 0x80, 0x0 ;  /* 0x000000000000781c */ /* 0x000fe20003f0f070 */
[----:B------:R-:W-:Y:S01]  /*16c0*/  IMAD.MOV.U32 R3, RZ, RZ, RZ ;  /* 0x000000ffff037224 */ /* 0x000fe200078e00ff */
[----:B------:R-:W-:Y:S01]  /*16d0*/  CS2R R8, SRZ ;  /* 0x0000000000087805 */ /* 0x000fe2000001ff00 */
[----:B------:R-:W-:Y:S01]  /*16e0*/  USHF.R.U32.HI UR4, URZ, 0x1f, UR5 ;  /* 0x0000001f3f047899 */ /* 0x000fe20008011605 */
[----:B------:R-:W-:Y:S01]  /*16f0*/  IMAD.MOV.U32 R0, RZ, RZ, RZ ;  /* 0x000000ffff007224 */ /* 0x000fe200078e00ff */
[----:B------:R-:W-:Y:S01]  /*1700*/  CS2R R148, SRZ ;  /* 0x0000000000947805 */ /* 0x000fe2000001ff00 */
[----:B------:R-:W-:Y:S01]  /*1710*/  IMAD.MOV.U32 R150, RZ, RZ, RZ ;  /* 0x000000ffff967224 */ /* 0x000fe200078e00ff */
[----:B------:R-:W-:Y:S01]  /*1720*/  ULEA.HI.SX32 UR4, UR5, UR4, 0x1c ;  /* 0x0000000405047291 */ /* 0x000fe2000f8fe23f */
[----:B------:R-:W-:Y:S02]  /*1730*/  CS2R R146, SRZ ;  /* 0x0000000000927805 */ /* 0x000fe4000001ff00 */
        /* <DEDUP_REMOVED lines=96> */
.L_x_2360:
        /* <DEDUP_REMOVED lines=13> */
.L_x_2582:
[----:B------:R-:W-:Y:S01]  /*1e10*/  IMAD.U32 R0, RZ, RZ, UR46 ;  /* 0x0000002eff007e24 */ /* 0x000fe2000f8e00ff */
[----:B------:R-:W-:Y:S05]  /*1e20*/  WARPSYNC.ALL ;  /* 0x0000000000007948 */ /* 0x000fea0003800000 */
[----:B------:R1:W-:Y:S01]  /*1e30*/  BAR.SYNC.DEFER_BLOCKING R9, 0x100 ;  /* 0x000400090000751d */ /* 0x0003e20000010000 */
[----:B------:R-:W-:-:S13]  /*1e40*/  ISETP.NE.AND P0, PT, R0, 0x3, PT ;  /* 0x000000030000780c */ /* 0x000fda0003f05270 */
[----:B-1----:R-:W-:Y:S05]  /*1e50*/  @!P0 BRA `(.L_x_2362) ;  /* 0x0000000000048947 */ /* 0x002fea0003800000 */
[----:B------:R-:W-:Y:S01]  /*1e60*/  BPT.TRAP 0x1 ;  /* 0x000000040000795c */ /* 0x000fe20000300000 */
.L_x_2362:
[----:B------:R-:W-:Y:S02]  /*1e70*/  IMAD.U32 R10, RZ, RZ, UR38 ;  /* 0x00000026ff0a7e24 */ /* 0x000fe4000f8e00ff */
[----:B------:R-:W-:-:S03]  /*1e80*/  IMAD.U32 R5, RZ, RZ, UR37 ;  /* 0x00000025ff057e24 */ /* 0x000fc6000f8e00ff */
[----:B------:R-:W-:Y:S01]  /*1e90*/  SHF.L.U32 R10, R10, 0x1f, RZ ;  /* 0x0000001f0a0a7819 */ /* 0x000fe200000006ff */
[----:B------:R-:W-:-:S04]  /*1ea0*/  IMAD R5, R5, 0x8, R8 ;  /* 0x0000000805057824 */ /* 0x000fc800078e0208 */
[----:B------:R1:W2:Y:S01]  /*1eb0*/  SYNCS.PHASECHK.TRANS64.TRYWAIT P1, [R5+URZ+0x22830], R10 ;  /* 0x0228300a050075a7 */ /* 0x0002a2000802017f */
[----:B------:R-:W-:Y:S05]  /*1ec0*/  @!P0 BRA `(.L_x_2363) ;  /* 0x0000000000048947 */ /* 0x000fea0003800000 */
[----:B------:R-:W-:Y:S01]  /*1ed0*/  BPT.TRAP 0x1 ;  /* 0x000000040000795c */ /* 0x000fe20000300000 */
.L_x_2363:
[----:B--2---:R-:W-:Y:S05]  /*1ee0*/  @P1 BRA `(.L_x_2364) ;  /* 0x0000000000081947 */ /* 0x004fea0003800000 */
[----:B------:R-:W2:Y:S02]  /*1ef0*/  SYNCS.PHASECHK.TRANS64.TRYWAIT P1, [R5+URZ+0x22830], R10 ;  /* 0x0228300a050075a7 */ /* 0x000ea4000802017f */
[----:B--2---:R-:W-:Y:S05]  /*1f00*/  @!P1 BRA `(.L_x_2365) ;  /* 0x00000144005c9947 */ /* 0x004fea0003800000 */
.L_x_2364:
[----:B------:R-:W-:Y:S01]  /*1f10*/  R2UR UR4, R8 ;  /* 0x00000000080472ca */ /* 0x000fe200000e0000 */
[----:B------:R-:W-:Y:S01]  /*1f20*/  ULOP3.LUT UR16, UR47, 0x10000, URZ, 0xfc, !UPT ;  /* 0x000100002f107892 */ /* 0x000fe2000f8efc3f */
[----:B------:R-:W-:Y:S01]  /*1f30*/  WARPGROUP.ARRIVE ;  /* 0x00000000000079c5 */ /* 0x000fe20000000000 */
[----:B------:R-:W-:Y:S01]  /*1f40*/  UMOV UR17, 0x40000040 ;  /* 0x4000004000117882 */ /* 0x000fe20000000000 */
[----:B------:R-:W-:Y:S01]  /*1f50*/  UMOV UR19, 0x40000040 ;  /* 0x4000004000137882 */ /* 0x000fe20000000000 */
[----:B------:R-:W3:Y:S01]  /*1f60*/  LDL.LU R11, [R1] ;  /* 0x00000000010b7983 */ /* 0x000ee20000300800 */
[----:B------:R-:W-:Y:S01]  /*1f70*/  UMOV UR5, 0x40000040 ;  /* 0x4000004000057882 */ /* 0x000fe20000000000 */
[----:B------:R-:W-:Y:S01]  /*1f80*/  UMOV UR7, 0x40000040 ;  /* 0x4000004000077882 */ /* 0x000fe20000000000 */
[----:B------:R-:W-:Y:S01]  /*1f90*/  UIADD3 UR8, UR16, 0x4, URZ ;  /* 0x0000000410087890 */ /* 0x000fe2000fffe03f */
[----:B------:R-:W4:Y:S01]  /*1fa0*/  LDC R7, c[0x0][0x448] ;  /* 0x00011200ff077b82 */ /* 0x000f220000000800 */
[----:B------:R-:W-:Y:S01]  /*1fb0*/  UMOV UR9, 0x40000040 ;  /* 0x4000004000097882 */ /* 0x000fe20000000000 */
[----:B------:R-:W-:Y:S01]  /*1fc0*/  UMOV UR11, 0x40000040 ;  /* 0x40000040000b7882 */ /* 0x000fe20000000000 */
[----:B------:R-:W-:Y:S01]  /*1fd0*/  UIADD3 UR12, UR16, 0x6, URZ ;  /* 0x00000006100c7890 */ /* 0x000fe2000fffe03f */
[----:B------:R-:W5:Y:S01]  /*1fe0*/  S2R R2, SR_TID.X ;  /* 0x0000000000027919 */ /* 0x000f620000002100 */
[----:B------:R-:W-:Y:S01]  /*1ff0*/  UIADD3 UR4, UR4, 0x1c400, URZ ;  /* 0x0001c40004047890 */ /* 0x000fe2000fffe03f */
[----:B------:R-:W-:Y:S01]  /*2000*/  VIADD R0, R22, UR43 ;  /* 0x0000002b16007c36 */ /* 0x000fe20008000000 */
[----:B------:R-:W-:Y:S01]  /*2010*/  UMOV UR13, 0x40000040 ;  /* 0x40000040000d7882 */ /* 0x000fe20000000000 */
[----:B------:R-:W-:Y:S01]  /*2020*/  UMOV UR15, 0x40000040 ;  /* 0x40000040000f7882 */ /* 0x000fe20000000000 */
[----:B------:R-:W-:Y:S01]  /*2030*/  USHF.R.U32.HI UR4, URZ, 0x4, UR4 ;  /* 0x000000043f047899 */ /* 0x000fe20008011604 */
[----:B------:R-:W-:-:S02]  /*2040*/  IMAD.MOV.U32 R6, RZ, RZ, R0 ;  /* 0x000000ffff067224 */ /* 0x000fc400078e0000 */
[----:B------:R-:W-:Y:S01]  /*2050*/  IMAD.MOV.U32 R13, RZ, RZ, -0x60 ;  /* 0xffffffa0ff0d7424 */ /* 0x000fe200078e00ff */
[----:B------:R-:W-:-:S03]  /*2060*/  ULOP3.LUT UR4, UR4, 0x3fff, URZ, 0xc0, !UPT ;  /* 0x00003fff04047892 */ /* 0x000fc6000f8ec03f */
[----:B------:R-:W-:Y:S01]  /*2070*/  IMAD R15, R176, R13, 0x60 ;  /* 0x00000060b00f7424 */ /* 0x000fe200078e020d */
[----:B------:R-:W-:Y:S02]  /*2080*/  ULOP3.LUT UR20, UR4, 0x10000, URZ, 0xfc, !UPT ;  /* 0x0001000004147892 */ /* 0x000fe4000f8efc3f */
[----:B------:R-:W-:Y:S01]  /*2090*/  UIADD3 UR4, UR16, 0x2, URZ ;  /* 0x0000000210047890 */ /* 0x000fe2000fffe03f */
[----:B------:R-:W-:Y:S01]  /*20a0*/  IMAD R14, R18, -0x2, R15 ;  /* 0xfffffffe120e7824 */ /* 0x000fe200078e020f */
[----:B------:R-:W-:Y:S01]  /*20b0*/  UIMAD UR18, UR37, 0x300, UR20 ;  /* 0x00000300251278a4 */ /* 0x000fe2000f8e0214 */
[----:B----4-:R-:W-:-:S03]  /*20c0*/  ISETP.NE.AND P2, PT, R7, 0x1, PT ;  /* 0x000000010700780c */ /* 0x010fc60003f45270 */
[----:B------:R-:W-:Y:S02]  /*20d0*/  UIADD3 UR6, UR18, 0x2, URZ ;  /* 0x0000000212067890 */ /* 0x000fe4000fffe03f */
[----:B------:R-:W-:Y:S02]  /*20e0*/  UIADD3 UR10, UR18, 0x4, URZ ;  /* 0x00000004120a7890 */ /* 0x000fe4000fffe03f */
[----:B------:R-:W-:Y:S02]  /*20f0*/  UIADD3 UR14, UR18, 0x6, URZ ;  /* 0x00000006120e7890 */ /* 0x000fe4000fffe03f */
[----:B------:R-:W-:Y:S01]  /*2100*/  HGMMA.64x96x16.F32 R24, gdesc[UR16], RZ, !UPT, gsb0 ;  /* 0x01600000101879f0 */ /* 0x000fe2000c0008ff */
[----:B-----5:R-:W-:-:S03]  /*2110*/  LOP3.LUT P1, RZ, R2, 0x7f, RZ, 0xc0, !PT ;  /* 0x0000007f02ff7812 */ /* 0x020fc6000782c0ff */
[----:B0-----:R-:W0:Y:S08]  /*2120*/  @P2 LDC R3, c[0x0][0x44c] ;  /* 0x00011300ff032b82 */ /* 0x001e300000000800 */
[----:B------:R-:W4:Y:S01]  /*2130*/  @P2 LDC R4, c[0x0][0x450] ;  /* 0x00011400ff042b82 */ /* 0x000f220000000800 */
[----:B0-----:R-:W-:-:S04]  /*2140*/  @P2 IMAD.HI.U32 R3, R0, R3, RZ ;  /* 0x0000000300032227 */ /* 0x001fc800078e00ff */
[----:B------:R-:W-:Y:S01]  /*2150*/  @!P1 VIADD R0, R5, 0x22840 ;  /* 0x0002284005009836 */ /* 0x000fe20000000000 */
[----:B----4-:R-:W-:-:S04]  /*2160*/  @P2 SHF.R.U32.HI R6, RZ, R4, R3 ;  /* 0x00000004ff062219 */ /* 0x010fc80000011603 */
[----:B------:R-:W-:Y:S01]  /*2170*/  @!P1 PRMT R0, RZ, 0x654, R0 ;  /* 0x00000654ff009816 */ /* 0x000fe20000000000 */
[----:B------:R-:W0:Y:S01]  /*2180*/  SHFL.IDX PT, R20, R6, RZ, 0x1c1f ;  /* 0x001c1fff06147589 */ /* 0x000e2200000e0000 */
[----:B------:R-:W-:Y:S02]  /*2190*/  WARPGROUP.DEPBAR.LE gsb0, 0x0 ;  /* 0x00008000000079c5 */ /* 0x000fe40000010000 */
[----:B------:R-:W-:-:S06]  /*21a0*/  WARPGROUP.ARRIVE ;  /* 0x00000000000079c5 */ /* 0x000fcc0000000000 */
[----:B------:R-:W-:Y:S01]  /*21b0*/  HGMMA.64x96x16.F32 R24, gdesc[UR4], R24, gsb0 ;  /* 0x01600000041879f0 */ /* 0x000fe20008000818 */
[----:B------:R-:W-:Y:S02]  /*21c0*/  ULDC UR7, c[0x0][0x9dc] ;  /* 0x0002770000077ab9 */ /* 0x000fe40000000800 */
[----:B------:R-:W-:Y:S01]  /*21d0*/  ULOP3.LUT UR6, URZ, UR7, URZ, 0x33, !UPT ;  /* 0x000000073f067292 */ /* 0x000fe2000f8e333f */
[----:B------:R-:W-:Y:S02]  /*21e0*/  WARPGROUP.DEPBAR.LE gsb0, 0x0 ;  /* 0x00008000000079c5 */ /* 0x000fe40000010000 */
[----:B------:R-:W-:-:S06]  /*21f0*/  WARPGROUP.ARRIVE ;  /* 0x00000000000079c5 */ /* 0x000fcc0000000000 */
[----:B------:R-:W-:Y:S01]  /*2200*/  HGMMA.64x96x16.F32 R24, gdesc[UR8], R24, gsb0 ;  /* 0x01600000081879f0 */ /* 0x000fe20008000818 */
[----:B---3--:R-:W-:-:S04]  /*2210*/  LOP3.LUT R11, R11, 0xffefffff, RZ, 0xc0, !PT ;  /* 0xffefffff0b0b7812 */ /* 0x008fc800078ec0ff */
[----:B------:R-:W-:-:S04]  /*2220*/  @P2 LOP3.LUT R11, R11, 0x100000, RZ, 0xfc, !PT ;  /* 0x001000000b0b2812 */ /* 0x000fc800078efcff */
[----:B------:R-:W-:-:S04]  /*2230*/  LOP3.LUT R11, R11, 0xfff7ffff, RZ, 0xc0, !PT ;  /* 0xfff7ffff0b0b7812 */ /* 0x000fc800078ec0ff */
[----:B------:R-:W-:-:S05]  /*2240*/  @P1 LOP3.LUT R11, R11, 0x80000, RZ, 0xfc, !PT ;  /* 0x000800000b0b1812 */ /* 0x000fca00078efcff */
[----:B------:R3:W-:Y:S02]  /*2250*/  STL [R1], R11 ;  /* 0x0000000b01007387 */ /* 0x0007e40000100800 */
[----:B---3--:R-:W-:Y:S01]  /*2260*/  SHF.R.U32.HI R11, RZ, 0x7, R2 ;  /* 0x00000007ff0b7819 */ /* 0x008fe20000011602 */
[----:B------:R-:W-:-:S03]  /*2270*/  IMAD R2, R176, -0x60, R17 ;  /* 0xffffffa0b0027824 */ /* 0x000fc600078e0211 */
[----:B------:R-:W-:Y:S01]  /*2280*/  IADD3 R4, -R11, 0xb, RZ ;  /* 0x0000000b0b047810 */ /* 0x000fe20007ffe1ff */
[----:B------:R-:W-:-:S04]  /*2290*/  VIADD R3, R2, 0x61 ;  /* 0x0000006102037836 */ /* 0x000fc80000000000 */
[----:B------:R-:W-:Y:S02]  /*22a0*/  IMAD R11, R18, -0x2, R3 ;  /* 0xfffffffe120b7824 */ /* 0x000fe400078e0203 */
[----:B------:R-:W-:Y:S02]  /*22b0*/  VIADD R3, R2, 0x60 ;  /* 0x0000006002037836 */ /* 0x000fe40000000000 */
[----:B------:R-:W-:Y:S02]  /*22c0*/  IMAD.IADD R11, R11, 0x1, -R16 ;  /* 0x000000010b0b7824 */ /* 0x000fe400078e0a10 */
[----:B------:R-:W-:Y:S01]  /*22d0*/  IMAD R12, R18, -0x2, R3 ;  /* 0xfffffffe120c7824 */ /* 0x000fe200078e0203 */
[----:B------:R-:W-:Y:S02]  /*22e0*/  WARPGROUP.DEPBAR.LE gsb0, 0x0 ;  /* 0x00008000000079c5 */ /* 0x000fe40000010000 */
[----:B------:R-:W-:-:S06]  /*22f0*/  WARPGROUP.ARRIVE ;  /* 0x00000000000079c5 */ /* 0x000fcc0000000000 */
[----:B------:R-:W-:Y:S01]  /*2300*/  HGMMA.64x96x16.F32 R24, gdesc[UR12], R24, gsb0 ;  /* 0x016000000c1879f0 */ /* 0x000fe20008000818 */
[----:B------:R-:W-:Y:S02]  /*2310*/  ULDC.64 UR14, c[0x0][0x9e0] ;  /* 0x00027800000e7ab9 */ /* 0x000fe40000000a00 */
[----:B------:R-:W-:Y:S01]  /*2320*/  UISETP.GE.AND UP0, UPT, UR15, 0x1, UPT ;  /* 0x000000010f00788c */ /* 0x000fe2000bf06270 */
[C---:B------:R-:W-:Y:S02]  /*2330*/  VIADD R13, R11.reuse, UR14 ;  /* 0x0000000e0b0d7c36 */ /* 0x040fe40008000000 */
[----:B------:R-:W-:-:S04]  /*2340*/  VIADD R11, R11, UR6 ;  /* 0x000000060b0b7c36 */ /* 0x000fc80008000000 */
[----:B0-----:R-:W-:Y:S01]  /*2350*/  IMAD.IADD R2, R11, 0x1, R20 ;  /* 0x000000010b027824 */ /* 0x001fe200078e0214 */
[----:B------:R-:W-:Y:S02]  /*2360*/  WARPGROUP.DEPBAR.LE gsb0, 0x0 ;  /* 0x00008000000079c5 */ /* 0x000fe40000010000 */
[----:B------:R0:W-:Y:S06]  /*2370*/  BAR.ARV R4, 0x100 ;  /* 0x000400040000751d */ /* 0x0001ec0000002000 */
[----:B------:R3:W-:Y:S01]  /*2380*/  @!P1 SYNCS.ARRIVE.TRANS64.RED.A1T0 RZ, [R0+URZ], RZ ;  /* 0x000000ff00ff99a7 */ /* 0x0007e2000810043f */
[----:B------:R-:W-:-:S02]  /*2390*/  PLOP3.LUT P1, PT, PT, PT, UP0, 0x40, 0x0 ;  /* 0x000000000000781c */ /* 0x000fc40003f2e808 */
[----:B---3--:R-:W-:-:S11]  /*23a0*/  VIADDMNMX R0, R20, R13, R12, PT ;  /* 0x0000000d14007246 */ /* 0x008fd6000380010c */
[----:B0-----:R-:W-:Y:S05]  /*23b0*/  @P1 BRA `(.L_x_2366) ;  /* 0x0000000000541947 */ /* 0x001fea0003800000 */
[----:B------:R-:W-:Y:S01]  /*23c0*/  IADD3 R3, -R16, R17, R20 ;  /* 0x0000001110037210 */ /* 0x000fe20007ffe114 */
        /* <DEDUP_REMOVED lines=11> */
.L_x_2368:
[----:B------:R-:W-:-:S06]  /*2480*/  UISETP.NE.AND UP1, UPT, UR15, 0x1, UPT ;  /* 0x000000010f00788c */ /* 0x000fcc000bf25270 */
[----:B------:R-:W-:-:S05]  /*2490*/  PLOP3.LUT P1, PT, PT, PT, UP1, 0x80, 0x0 ;  /* 0x000000000000781c */ /* 0x000fca0003f2f018 */
[----:B------:R-:W-:-:S08]  /*24a0*/  @UP1 ULDC.64 UR10, c[0x0][0x9e8] ;  /* 0x00027a00000a1ab9 */ /* 0x000fd00000000a00 */
[----:B------:R-:W-:-:S05]  /*24b0*/  @P1 IMAD.HI.U32 R20, R3, UR10, RZ ;  /* 0x0000000a03141c27 */ /* 0x000fca000f8e00ff */
[----:B------:R-:W-:-:S07]  /*24c0*/  @P1 SHF.R.U32.HI R3, RZ, UR11, R20 ;  /* 0x0000000bff031c19 */ /* 0x000fce0008011614 */
.L_x_2369:
[----:B------:R-:W-:Y:S05]  /*24d0*/  BSYNC B0 ;  /* 0x0000000000007941 */ /* 0x000fea0003800000 */
.L_x_2367:
[----:B------:R-:W-:-:S05]  /*24e0*/  IMAD R3, R3, UR15, R14 ;  /* 0x0000000f03037c24 */ /* 0x000fca000f8e020e */
[----:B------:R-:W-:Y:S02]  /*24f0*/  VIMNMX R2, R2, R3, !PT ;  /* 0x0000000302027248 */ /* 0x000fe40007fe0100 */
[----:B------:R-:W-:-:S07]  /*2500*/  VIADDMNMX R0, R3, UR15, R0, PT ;  /* 0x0000000f03007c46 */ /* 0x000fce000b800100 */
.L_x_2366:
        /* <DEDUP_REMOVED lines=113> */
[----:B------:R-:W0:Y:S02]  /*2c20*/  SHFL.IDX PT, R2, R6, 0x1, 0x1c1f ;  /* 0x003c1f0006027f89 */ /* 0x000e2400000e0000 */
[----:B------:R-:W-:-:S04]  /*2c30*/  ISETP.LT.OR P4, PT, R0, 0x5a, P4 ;  /* 0x0000005a0000780c */ /* 0x000fc80002781670 */
[----:B------:R-:W-:Y:S02]  /*2c40*/  FSEL R92, R69, -INF , !P4 ;  /* 0xff800000455c7808 */ /* 0x000fe40006000000 */
[----:B------:R-:W-:Y:S02]  /*2c50*/  PLOP3.LUT P4, PT, PT, PT, UP0, 0x40, 0x0 ;  /* 0x000000000000781c */ /* 0x000fe40003f8e808 */
[----:B0-----:R-:W-:Y:S01]  /*2c60*/  VIADDMNMX R0, R2, R13, R12, PT ;  /* 0x0000000d02007246 */ /* 0x001fe2000380010c */
[----:B------:R-:W-:-:S10]  /*2c70*/  IMAD.IADD R3, R11, 0x1, R2 ;  /* 0x000000010b037824 */ /* 0x000fd400078e0202 */
[----:B------:R-:W-:Y:S05]  /*2c80*/  @P4 BRA `(.L_x_2370) ;  /* 0x00000000005c4947 */ /* 0x000fea0003800000 */
        /* <DEDUP_REMOVED lines=13> */
.L_x_2372:
[----:B------:R-:W-:-:S06]  /*2d60*/  UISETP.NE.AND UP1, UPT, UR15, 0x1, UPT ;  /* 0x000000010f00788c */ /* 0x000fcc000bf25270 */
[----:B------:R-:W-:-:S05]  /*2d70*/  PLOP3.LUT P4, PT, PT, PT, UP1, 0x80, 0x0 ;  /* 0x000000000000781c */ /* 0x000fca0003f8f018 */
[----:B------:R-:W-:-:S08]  /*2d80*/  @UP1 ULDC.64 UR10, c[0x0][0x9e8] ;  /* 0x00027a00000a1ab9 */ /* 0x000fd00000000a00 */
[----:B------:R-:W-:Y:S01]  /*2d90*/  @P4 IMAD.HI.U32 R6, R2, UR10, RZ ;  /* 0x0000000a02064c27 */ /* 0x000fe2000f8e00ff */
[----:B------:R-:W-:-:S13]  /*2da0*/  PLOP3.LUT P4, PT, PT, PT, UP1, 0x80, 0x0 ;  /* 0x000000000000781c */ /* 0x000fda0003f8f018 */
[----:B------:R-:W-:-:S07]  /*2db0*/  @P4 SHF.R.U32.HI R2, RZ, UR11, R6 ;  /* 0x0000000bff024c19 */ /* 0x000fce0008011606 */
.L_x_2373:
[----:B------:R-:W-:Y:S05]  /*2dc0*/  BSYNC B0 ;  /* 0x0000000000007941 */ /* 0x000fea0003800000 */
.L_x_2371:
[----:B------:R-:W-:-:S05]  /*2dd0*/  IMAD R2, R2, UR15, R14 ;  /* 0x0000000f02027c24 */ /* 0x000fca000f8e020e */
[----:B------:R-:W-:Y:S02]  /*2de0*/  VIMNMX R3, R3, R2, !PT ;  /* 0x0000000203037248 */ /* 0x000fe40007fe0100 */
[----:B------:R-:W-:-:S07]  /*2df0*/  VIADDMNMX R0, R2, UR15, R0, PT ;  /* 0x0000000f02007c46 */ /* 0x000fce000b800100 */
.L_x_2370:
[----:B------:R-:W-:Y:S01]  /*2e00*/  ISETP.GT.AND P1, PT, R3, 0x1, !P1 ;  /* 0x000000010300780c */ /* 0x000fe20004f24270 */
[----:B------:R-:W-:Y:S01]  /*2e10*/  ULDC UR6, c[0x0][0x988] ;  /* 0x0002620000067ab9 */ /* 0x000fe20000000800 */
[----:B------:R-:W-:Y:S02]  /*2e20*/  FMNMX.FTZ R2, R24, R20, !PT ;  /* 0x0000001418027209 */ /* 0x000fe40007810000 */
[----:B------:R-:W-:Y:S02]  /*2e30*/  ISETP.LT.OR P1, PT, R0, 0x2, P1 ;  /* 0x000000020000780c */ /* 0x000fe40000f21670 */
[----:B------:R-:W-:Y:S02]  /*2e40*/  FMNMX.FTZ R2, R28, R2, !PT ;  /* 0x000000021c027209 */ /* 0x000fe40007810000 */
[----:B------:R-:W-:Y:S02]  /*2e50*/  FSEL R27, R27, -INF , !P1 ;  /* 0xff8000001b1b7808 */ /* 0x000fe40004800000 */
[----:B------:R-:W-:-:S02]  /*2e60*/  ISETP.NE.AND P1, PT, R21, RZ, PT ;  /* 0x000000ff1500720c */ /* 0x000fc40003f25270 */
[----:B------:R-:W-:Y:S02]  /*2e70*/  FMNMX.FTZ R2, R72, R2, !PT ;  /* 0x0000000248027209 */ /* 0x000fe40007810000 */
[----:B------:R-:W-:Y:S02]  /*2e80*/  ISETP.GT.AND P1, PT, R3, 0x9, !P1 ;  /* 0x000000090300780c */ /* 0x000fe40004f24270 */
[----:B------:R-:W-:Y:S02]  /*2e90*/  FMNMX.FTZ R2, R32, R2, !PT ;  /* 0x0000000220027209 */ /* 0x000fe40007810000 */
[----:B------:R-:W-:Y:S02]  /*2ea0*/  ISETP.LT.OR P1, PT, R0, 0xa, P1 ;  /* 0x0000000a0000780c */ /* 0x000fe40000f21670 */
[----:B------:R-:W-:Y:S02]  /*2eb0*/  FMNMX.FTZ R2, R74, R2, !PT ;  /* 0x000000024a027209 */ /* 0x000fe40007810000 */
[----:B------:R-:W-:-:S02]  /*2ec0*/  FSEL R31, R31, -INF , !P1 ;  /* 0xff8000001f1f7808 */ /* 0x000fc40004800000 */
[----:B------:R-:W-:Y:S02]  /*2ed0*/  ISETP.NE.AND P1, PT, R25, RZ, PT ;  /* 0x000000ff1900720c */ /* 0x000fe40003f25270 */
[----:B------:R-:W-:Y:S02]  /*2ee0*/  FMNMX.FTZ R2, R36, R2, !PT ;  /* 0x0000000224027209 */ /* 0x000fe40007810000 */
[C---:B------:R-:W-:Y:S02]  /*2ef0*/  ISETP.GT.AND P1, PT, R3.reuse, 0x10, !P1 ;  /* 0x000000100300780c */ /* 0x040fe40004f24270 */
[----:B------:R-:W-:Y:S02]  /*2f00*/  FMNMX.FTZ R2, R76, R2, !PT ;  /* 0x000000024c027209 */ /* 0x000fe40007810000 */
[----:B------:R-:W-:Y:S02]  /*2f10*/  ISETP.LT.OR P1, PT, R0, 0x11, P1 ;  /* 0x000000110000780c */ /* 0x000fe40000f21670 */
[----:B------:R-:W-:-:S02]  /*2f20*/  ISETP.GT.AND P6, PT, R3, 0x8, !P6 ;  /* 0x000000080300780c */ /* 0x000fc400077c4270 */
[----:B------:R-:W-:Y:S02]  /*2f30*/  FSEL R34, R34, -INF , !P1 ;  /* 0xff80000022227808 */ /* 0x000fe40004800000 */
[----:B------:R-:W-:Y:S02]  /*2f40*/  ISETP.NE.AND P1, PT, R29, RZ, PT ;  /* 0x000000ff1d00720c */ /* 0x000fe40003f25270 */
[----:B------:R-:W-:Y:S02]  /*2f50*/  FMNMX.FTZ R2, R40, R2, !PT ;  /* 0x0000000228027209 */ /* 0x000fe40007810000 */
[----:B------:R-:W-:Y:S02]  /*2f60*/  ISETP.LT.OR P6, PT, R0, 0x9, P6 ;  /* 0x000000090000780c */ /* 0x000fe400037c1670 */
[----:B------:R-:W-:Y:S02]  /*2f70*/  ISETP.GT.AND P1, PT, R3, 0x11, !P1 ;  /* 0x000000110300780c */ /* 0x000fe40004f24270 */
[----:B------:R-:W-:-:S02]  /*2f80*/  FMNMX.FTZ R2, R78, R2, !PT ;  /* 0x000000024e027209 */ /* 0x000fc40007810000 */
[----:B------:R-:W-:Y:S02]  /*2f90*/  FSEL R30, R30, -INF , !P6 ;  /* 0xff8000001e1e7808 */ /* 0x000fe40007000000 */
[----:B------:R-:W-:Y:S02]  /*2fa0*/  ISETP.LT.OR P1, PT, R0, 0x12, P1 ;  /* 0x000000120000780c */ /* 0x000fe40000f21670 */
[----:B------:R-:W-:Y:S02]  /*2fb0*/  ISETP.NE.AND P6, PT, R33, RZ, PT ;  /* 0x000000ff2100720c */ /* 0x000fe40003fc5270 */
[----:B------:R-:W-:Y:S02]  /*2fc0*/  FMNMX.FTZ R2, R44, R2, !PT ;  /* 0x000000022c027209 */ /* 0x000fe40007810000 */
[----:B------:R-:W-:Y:S02]  /*2fd0*/  FSEL R35, R35, -INF , !P1 ;  /* 0xff80000023237808 */ /* 0x000fe40004800000 */
[----:B------:R-:W-:-:S02]  /*2fe0*/  ISETP.GT.AND P1, PT, R3, 0x18, !P6 ;  /* 0x000000180300780c */ /* 0x000fc40007724270 */
[----:B------:R-:W-:Y:S02]  /*2ff0*/  FMNMX.FTZ R2, R80, R2, !PT ;  /* 0x0000000250027209 */ /* 0x000fe40007810000 */
[----:B------:R-:W-:Y:S02]  /*3000*/  ISETP.LT.OR P1, PT, R0, 0x19, P1 ;  /* 0x000000190000780c */ /* 0x000fe40000f21670 */
[----:B------:R-:W-:Y:S02]  /*3010*/  FMNMX.FTZ R2, R48, R2, !PT ;  /* 0x0000000230027209 */ /* 0x000fe40007810000 */
[----:B------:R-:W-:Y:S02]  /*3020*/  ISETP.NE.AND P4, PT, R73, RZ, PT ;  /* 0x000000ff4900720c */ /* 0x000fe40003f85270 */
[----:B------:R-:W-:Y:S02]  /*3030*/  FSEL R38, R38, -INF , !P1 ;  /* 0xff80000026267808 */ /* 0x000fe40004800000 */
[----:B------:R-:W-:-:S02]  /*3040*/  FMNMX.FTZ R2, R82, R2, !PT ;  /* 0x0000000252027209 */ /* 0x000fc40007810000 */
[----:B------:R-:W-:Y:S02]  /*3050*/  ISETP.GT.AND P1, PT, R3, 0x19, !P4 ;  /* 0x000000190300780c */ /* 0x000fe40006724270 */
        /* <DEDUP_REMOVED lines=23> */
[----:B------:R-:W-:Y:S01]  /*31d0*/  ISETP.GT.AND P5, PT, R3, RZ, !P5 ;  /* 0x000000ff0300720c */ /* 0x000fe20006fa4270 */
[----:B------:R-:W0:Y:S01]  /*31e0*/  SHFL.BFLY PT, R2, R11, 0x2, 0x1f ;  /* 0x0c401f000b027f89 */ /* 0x000e2200000e0000 */
[----:B------:R-:W-:Y:S02]  /*31f0*/  FSEL R46, R46, -INF , !P1 ;  /* 0xff8000002e2e7808 */ /* 0x000fe40004800000 */
[----:B------:R-:W-:Y:S02]  /*3200*/  ISETP.NE.AND P1, PT, R77, RZ, PT ;  /* 0x000000ff4d00720c */ /* 0x000fe40003f25270 */
[----:B------:R-:W-:Y:S02]  /*3210*/  ISETP.LT.OR P5, PT, R0, 0x1, P5 ;  /* 0x000000010000780c */ /* 0x000fe40002fa1670 */
[----:B------:R-:W-:Y:S02]  /*3220*/  ISETP.GT.AND P1, PT, R3, 0x29, !P1 ;  /* 0x000000290300780c */ /* 0x000fe40004f24270 */
[----:B------:R-:W-:-:S02]  /*3230*/  FSEL R26, R26, -INF , !P5 ;  /* 0xff8000001a1a7808 */ /* 0x000fc40006800000 */
[----:B------:R-:W-:Y:S02]  /*3240*/  ISETP.LT.OR P1, PT, R0, 0x2a, P1 ;  /* 0x0000002a0000780c */ /* 0x000fe40000f21670 */
[----:B------:R-:W-:Y:S02]  /*3250*/  ISETP.NE.AND P6, PT, R83, RZ, PT ;  /* 0x000000ff5300720c */ /* 0x000fe40003fc5270 */
[----:B------:R-:W-:Y:S02]  /*3260*/  FSEL R47, R47, -INF , !P1 ;  /* 0xff8000002f2f7808 */ /* 0x000fe40004800000 */
[----:B------:R-:W-:Y:S02]  /*3270*/  ISETP.NE.AND P1, PT, R45, RZ, PT ;  /* 0x000000ff2d00720c */ /* 0x000fe40003f25270 */
[----:B------:R-:W-:Y:S02]  /*3280*/  ISETP.NE.AND P4, PT, R57, RZ, PT ;  /* 0x000000ff3900720c */ /* 0x000fe40003f85270 */
[----:B------:R-:W-:-:S02]  /*3290*/  ISETP.GT.AND P1, PT, R3, 0x30, !P1 ;  /* 0x000000300300780c */ /* 0x000fc40004f24270 */
[----:B------:R-:W-:Y:S02]  /*32a0*/  ISETP.GT.AND P2, PT, R3, 0x51, !P2 ;  /* 0x000000510300780c */ /* 0x000fe40005744270 */
[----:B0-----:R-:W-:Y:S02]  /*32b0*/  FMNMX.FTZ R6, R11, R2, !PT ;  /* 0x000000020b067209 */ /* 0x001fe40007810000 */
[----:B------:R-:W-:Y:S02]  /*32c0*/  ISETP.LT.OR P1, PT, R0, 0x31, P1 ;  /* 0x000000310000780c */ /* 0x000fe40000f21670 */
[----:B------:R-:W-:Y:S01]  /*32d0*/  FMNMX.FTZ R11, R26, R27, !PT ;  /* 0x0000001b1a0b7209 */ /* 0x000fe20007810000 */
[----:B------:R-:W0:Y:S01]  /*32e0*/  SHFL.BFLY PT, R13, R6, 0x1, 0x1f ;  /* 0x0c201f00060d7f89 */ /* 0x000e2200000e0000 */
[----:B------:R-:W-:Y:S02]  /*32f0*/  FSEL R50, R50, -INF , !P1 ;  /* 0xff80000032327808 */ /* 0x000fe40004800000 */
[----:B------:R-:W-:-:S02]  /*3300*/  ISETP.NE.AND P1, PT, R79, RZ, PT ;  /* 0x000000ff4f00720c */ /* 0x000fc40003f25270 */
[C---:B------:R-:W-:Y:S02]  /*3310*/  ISETP.GT.AND P3, PT, R3.reuse, 0x58, !P3 ;  /* 0x000000580300780c */ /* 0x040fe40005f64270 */
[----:B------:R-:W-:Y:S02]  /*3320*/  ISETP.GT.AND P1, PT, R3, 0x31, !P1 ;  /* 0x000000310300780c */ /* 0x000fe40004f24270 */
[C---:B------:R-:W-:Y:S02]  /*3330*/  ISETP.LT.OR P2, PT, R0.reuse, 0x52, P2 ;  /* 0x000000520000780c */ /* 0x040fe40001741670 */
[C---:B------:R-:W-:Y:S02]  /*3340*/  ISETP.LT.OR P1, PT, R0.reuse, 0x32, P1 ;  /* 0x000000320000780c */ /* 0x040fe40000f21670 */
[----:B------:R-:W-:Y:S02]  /*3350*/  ISETP.LT.OR P3, PT, R0, 0x59, P3 ;  /* 0x000000590000780c */ /* 0x000fe40001f61670 */
[----:B------:R-:W-:-:S02]  /*3360*/  FSEL R51, R51, -INF , !P1 ;  /* 0xff80000033337808 */ /* 0x000fc40004800000 */
[----:B------:R-:W-:Y:S02]  /*3370*/  ISETP.NE.AND P1, PT, R49, RZ, PT ;  /* 0x000000ff3100720c */ /* 0x000fe40003f25270 */
[----:B------:R-:W-:Y:S02]  /*3380*/  FSEL R67, R67, -INF , !P2 ;  /* 0xff80000043437808 */ /* 0x000fe40005000000 */
[----:B------:R-:W-:Y:S02]  /*3390*/  ISETP.GT.AND P1, PT, R3, 0x38, !P1 ;  /* 0x000000380300780c */ /* 0x000fe40004f24270 */
[----:B------:R-:W-:Y:S02]  /*33a0*/  FSEL R70, R70, -INF , !P3 ;  /* 0xff80000046467808 */ /* 0x000fe40005800000 */
[----:B------:R-:W-:Y:S02]  /*33b0*/  ISETP.LT.OR P1, PT, R0, 0x39, P1 ;  /* 0x000000390000780c */ /* 0x000fe40000f21670 */
[----:B0-----:R-:W-:-:S02]  /*33c0*/  FMNMX.FTZ R2, R6, R13, !PT ;  /* 0x0000000d06027209 */ /* 0x001fc40007810000 */
[----:B------:R-:W-:Y:S02]  /*33d0*/  FMNMX.FTZ R6, R30, R11, !PT ;  /* 0x0000000b1e067209 */ /* 0x000fe40007810000 */
[----:B------:R-:W-:Y:S01]  /*33e0*/  FSEL R54, R54, -INF , !P1 ;  /* 0xff80000036367808 */ /* 0x000fe20004800000 */
[----:B------:R-:W-:Y:S01]  /*33f0*/  FMUL.FTZ R12, R2, UR6 ;  /* 0x00000006020c7c20 */ /* 0x000fe20008410000 */
        /* <DEDUP_REMOVED lines=19> */
[----:B------:R-:W-:Y:S02]  /*3530*/  FMNMX.FTZ R11, R47, R6, !PT ;  /* 0x000000062f0b7209 */ /* 0x000fe40007810000 */
[----:B------:R-:W-:Y:S02]  /*3540*/  ISETP.GT.AND P1, PT, R3, 0x48, !P4 ;  /* 0x000000480300780c */ /* 0x000fe40006724270 */
[----:B------:R-:W-:-:S02]  /*3550*/  FMNMX.FTZ R6, R50, R11, !PT ;  /* 0x0000000b32067209 */ /* 0x000fc40007810000 */
[----:B------:R-:W-:Y:S02]  /*3560*/  ISETP.LT.OR P1, PT, R0, 0x49, P1 ;  /* 0x000000490000780c */ /* 0x000fe40000f21670 */
[----:B------:R-:W-:Y:S02]  /*3570*/  FMNMX.FTZ R11, R51, R6, !PT ;  /* 0x00000006330b7209 */ /* 0x000fe40007810000 */
[----:B------:R-:W-:Y:S02]  /*3580*/  FSEL R62, R62, -INF , !P1 ;  /* 0xff8000003e3e7808 */ /* 0x000fe40004800000 */
[----:B------:R-:W-:Y:S02]  /*3590*/  FSETP.NEU.FTZ.AND P1, PT, R2, -INF , PT ;  /* 0xff8000000200780b */ /* 0x000fe40003f3d000 */
[----:B------:R-:W-:Y:S02]  /*35a0*/  ISETP.NE.AND P4, PT, R85, RZ, PT ;  /* 0x000000ff5500720c */ /* 0x000fe40003f85270 */
[----:B------:R-:W-:-:S02]  /*35b0*/  FMNMX.FTZ R6, R54, R11, !PT ;  /* 0x0000000b36067209 */ /* 0x000fc40007810000 */
[----:B------:R-:W-:Y:S02]  /*35c0*/  FSEL R13, R12, RZ, P1 ;  /* 0x000000ff0c0d7208 */ /* 0x000fe40000800000 */
[----:B------:R-:W-:Y:S02]  /*35d0*/  ISETP.GT.AND P1, PT, R3, 0x49, !P4 ;  /* 0x000000490300780c */ /* 0x000fe40006724270 */
[----:B------:R-:W-:Y:S01]  /*35e0*/  FMNMX.FTZ R11, R55, R6, !PT ;  /* 0x00000006370b7209 */ /* 0x000fe20007810000 */
[--C-:B------:R-:W-:Y:S01]  /*35f0*/  FFMA.FTZ R12, R24, UR6, -R13.reuse ;  /* 0x00000006180c7c23 */ /* 0x100fe2000801080d */
[----:B------:R-:W-:Y:S01]  /*3600*/  ISETP.LT.OR P1, PT, R0, 0x4a, P1 ;  /* 0x0000004a0000780c */ /* 0x000fe20000f21670 */
[--C-:B------:R-:W-:Y:S01]  /*3610*/  FFMA.FTZ R14, R20, UR6, -R13.reuse ;  /* 0x00000006140e7c23 */ /* 0x100fe2000801080d */
[----:B------:R-:W-:Y:S01]  /*3620*/  ISETP.NE.AND P6, PT, R61, RZ, PT ;  /* 0x000000ff3d00720c */ /* 0x000fe20003fc5270 */
[--C-:B------:R-:W-:Y:S01]  /*3630*/  FFMA.FTZ R20, R28, UR6, -R13.reuse ;  /* 0x000000061c147c23 */ /* 0x100fe2000801080d */
[----:B------:R-:W-:Y:S01]  /*3640*/  FMNMX.FTZ R6, R58, R11, !PT ;  /* 0x0000000b3a067209 */ /* 0x000fe20007810000 */
[----:B------:R-:W-:Y:S01]  /*3650*/  MUFU.EX2 R12, R12 ;  /* 0x0000000c000c7308 */ /* 0x000fe20000000800 */
[----:B------:R-:W-:Y:S01]  /*3660*/  FSEL R63, R63, -INF , !P1 ;  /* 0xff8000003f3f7808 */ /* 0x000fe20004800000 */
[--C-:B------:R-:W-:Y:S01]  /*3670*/  FFMA.FTZ R21, R72, UR6, -R13.reuse ;  /* 0x0000000648157c23 */ /* 0x100fe2000801080d */
[----:B------:R-:W-:Y:S01]  /*3680*/  ISETP.GT.AND P1, PT, R3, 0x50, !P6 ;  /* 0x000000500300780c */ /* 0x000fe20007724270 */
[--C-:B------:R-:W-:Y:S01]  /*3690*/  FFMA.FTZ R24, R32, UR6, -R13.reuse ;  /* 0x0000000620187c23 */ /* 0x100fe2000801080d */
[----:B------:R-:W-:Y:S01]  /*36a0*/  FMNMX.FTZ R11, R59, R6, !PT ;  /* 0x000000063b0b7209 */ /* 0x000fe20007810000 */
[--C-:B------:R-:W-:Y:S01]  /*36b0*/  FFMA.FTZ R28, R36, UR6, -R13.reuse ;  /* 0x00000006241c7c23 */ /* 0x100fe2000801080d */
[----:B------:R-:W-:Y:S01]  /*36c0*/  ISETP.NE.AND P4, PT, R15, RZ, PT ;  /* 0x000000ff0f00720c */ /* 0x000fe20003f85270 */
[----:B------:R-:W-:Y:S01]  /*36d0*/  MUFU.EX2 R20, R20 ;  /* 0x0000001400147308 */ /* 0x000fe20000000800 */
[----:B------:R-:W-:Y:S01]  /*36e0*/  ISETP.LT.OR P1, PT, R0, 0x51, P1 ;  /* 0x000000510000780c */ /* 0x000fe20000f21670 */
[--C-:B------:R-:W-:Y:S01]  /*36f0*/  FFMA.FTZ R36, R48, UR6, -R13.reuse ;  /* 0x0000000630247c23 */ /* 0x100fe2000801080d */
[----:B------:R-:W-:Y:S01]  /*3700*/  FMNMX.FTZ R6, R62, R11, !PT ;  /* 0x0000000b3e067209 */ /* 0x000fe20007810000 */
[--C-:B------:R-:W-:Y:S01]  /*3710*/  FFMA.FTZ R48, R88, UR6, -R13.reuse ;  /* 0x0000000658307c23 */ /* 0x100fe2000801080d */
[----:B------:R-:W-:Y:S01]  /*3720*/  ISETP.GT.AND P4, PT, R3, 0x59, !P4 ;  /* 0x000000590300780c */ /* 0x000fe20006784270 */
[--C-:B------:R-:W-:Y:S01]  /*3730*/  FFMA.FTZ R29, R76, UR6, -R13.reuse ;  /* 0x000000064c1d7c23 */ /* 0x100fe2000801080d */
[----:B------:R-:W-:Y:S01]  /*3740*/  FSEL R66, R66, -INF , !P1 ;  /* 0xff80000042427808 */ /* 0x000fe20004800000 */
[----:B------:R0:W3:Y:S01]  /*3750*/  MUFU.EX2 R15, R14 ;  /* 0x0000000e000f7308 */ /* 0x0000e20000000800 */
[----:B------:R-:W-:Y:S01]  /*3760*/  FMNMX.FTZ R3, R63, R6, !PT ;  /* 0x000000063f037209 */ /* 0x000fe20007810000 */
[--C-:B------:R-:W-:Y:S01]  /*3770*/  FFMA.FTZ R11, R78, UR6, -R13.reuse ;  /* 0x000000064e0b7c23 */ /* 0x100fe2000801080d */
[----:B------:R-:W-:Y:S01]  /*3780*/  ISETP.LT.OR P4, PT, R0, 0x5a, P4 ;  /* 0x0000005a0000780c */ /* 0x000fe20002781670 */
[--C-:B------:R-:W-:Y:S01]  /*3790*/  FFMA.FTZ R32, R80, UR6, -R13.reuse ;  /* 0x0000000650207c23 */ /* 0x100fe2000801080d */
[----:B------:R-:W-:Y:S01]  /*37a0*/  FMNMX.FTZ R6, R66, R3, !PT ;  /* 0x0000000342067209 */ /* 0x000fe20007810000 */
[--C-:B------:R-:W-:Y:S01]  /*37b0*/  FFMA.FTZ R37, R82, UR6, -R13.reuse ;  /* 0x0000000652257c23 */ /* 0x100fe2000801080d */
[----:B------:R-:W-:Y:S01]  /*37c0*/  FSEL R71, R71, -INF , !P4 ;  /* 0xff80000047477808 */ /* 0x000fe20006000000 */
[----:B------:R-:W4:Y:S01]  /*37d0*/  MUFU.EX2 R21, R21 ;  /* 0x0000001500157308 */ /* 0x000f220000000800 */
[----:B------:R-:W-:Y:S01]  /*37e0*/  FMNMX.FTZ R3, R67, R6, !PT ;  /* 0x0000000643037209 */ /* 0x000fe20007810000 */
[--C-:B------:R-:W-:Y:S01]  /*37f0*/  FFMA.FTZ R6, R44, UR6, -R13.reuse ;  /* 0x000000062c067c23 */ /* 0x100fe2000801080d */
[--C-:B0-----:R-:W-:Y:S01]  /*3800*/  FFMA.FTZ R14, R74, UR6, -R13.reuse ;  /* 0x000000064a0e7c23 */ /* 0x101fe2000801080d */
[--C-:B------:R-:W-:Y:S01]  /*3810*/  FFMA.FTZ R44, R56, UR6, -R13.reuse ;  /* 0x00000006382c7c23 */ /* 0x100fe2000801080d */
[----:B------:R-:W-:Y:S01]  /*3820*/  FMNMX.FTZ R0, R70, R3, !PT ;  /* 0x0000000346007209 */ /* 0x000fe20007810000 */
[--C-:B------:R-:W-:Y:S01]  /*3830*/  FFMA.FTZ R41, R84, UR6, -R13.reuse ;  /* 0x0000000654297c23 */ /* 0x100fe2000801080d */
[--C-:B------:R-:W-:Y:S01]  /*3840*/  FFMA.FTZ R53, R90, UR6, -R13.reuse ;  /* 0x000000065a357c23 */ /* 0x100fe2000801080d */
[----:B------:R-:W-:Y:S01]  /*3850*/  MUFU.EX2 R162, R6 ;  /* 0x0000000600a27308 */ /* 0x000fe20000000800 */
[----:B------:R-:W-:Y:S01]  /*3860*/  FMNMX.FTZ R0, R71, R0, !PT ;  /* 0x0000000047007209 */ /* 0x000fe20007810000 */
[----:B------:R-:W-:Y:S01]  /*3870*/  FFMA.FTZ R68, R68, UR6, -R13 ;  /* 0x0000000644447c23 */ /* 0x000fe2000801080d */
[----:B---3--:R-:W-:-:S03]  /*3880*/  F2FP.F16.F32.PACK_AB R152, R15, R12 ;  /* 0x0000000c0f98723e */ /* 0x008fc600000000ff */
[----:B------:R-:W0:Y:S02]  /*3890*/  SHFL.BFLY PT, R3, R0, 0x2, 0x1f ;  /* 0x0c401f0000037f89 */ /* 0x000e2400000e0000 */
[----:B------:R-:W-:Y:S01]  /*38a0*/  MUFU.EX2 R24, R24 ;  /* 0x0000001800187308 */ /* 0x000fe20000000800 */
[----:B----4-:R-:W-:-:S07]  /*38b0*/  F2FP.F16.F32.PACK_AB R154, R21, R20 ;  /* 0x00000014159a723e */ /* 0x010fce00000000ff */
[----:B------:R3:W4:Y:S08]  /*38c0*/  MUFU.EX2 R25, R14 ;  /* 0x0000000e00197308 */ /* 0x0007300000000800 */
[----:B------:R-:W-:Y:S01]  /*38d0*/  MUFU.EX2 R28, R28 ;  /* 0x0000001c001c7308 */ /* 0x000fe20000000800 */
[--C-:B---3--:R-:W-:Y:S01]  /*38e0*/  FFMA.FTZ R14, R40, UR6, -R13.reuse ;  /* 0x00000006280e7c23 */ /* 0x108fe2000801080d */
[--C-:B------:R-:W-:Y:S01]  /*38f0*/  FFMA.FTZ R40, R52, UR6, -R13.reuse ;  /* 0x0000000634287c23 */ /* 0x100fe2000801080d */
[--C-:B------:R-:W-:Y:S01]  /*3900*/  FFMA.FTZ R52, R64, UR6, -R13.reuse ;  /* 0x0000000640347c23 */ /* 0x100fe2000801080d */
[----:B0-----:R-:W-:Y:S01]  /*3910*/  FMNMX.FTZ R3, R0, R3, !PT ;  /* 0x0000000300037209 */ /* 0x001fe20007810000 */
[----:B------:R-:W-:-:S03]  /*3920*/  FFMA.FTZ R0, R86, UR6, -R13 ;  /* 0x0000000656007c23 */ /* 0x000fc6000801080d */
[----:B------:R-:W-:Y:S01]  /*3930*/  MUFU.EX2 R49, R48 ;  /* 0x0000003000317308 */ /* 0x000fe20000000800 */
[----:B----4-:R-:W-:Y:S01]  /*3940*/  F2FP.F16.F32.PACK_AB R156, R25, R24 ;  /* 0x00000018199c723e */ /* 0x010fe200000000ff */
[----:B------:R-:W0:Y:S06]  /*3950*/  SHFL.BFLY PT, R6, R3, 0x1, 0x1f ;  /* 0x0c201f0003067f89 */ /* 0x000e2c00000e0000 */
[----:B------:R3:W-:Y:S08]  /*3960*/  MUFU.EX2 R45, R0 ;  /* 0x00000000002d7308 */ /* 0x0007f00000000800 */
[----:B------:R-:W4:Y:S08]  /*3970*/  MUFU.EX2 R29, R29 ;  /* 0x0000001d001d7308 */ /* 0x000f300000000800 */
[----:B------:R-:W5:Y:S01]  /*3980*/  MUFU.EX2 R14, R14 ;  /* 0x0000000e000e7308 */ /* 0x000f620000000800 */
[----:B0-----:R-:W-:Y:S01]  /*3990*/  FMNMX.FTZ R6, R3, R6, !PT ;  /* 0x0000000603067209 */ /* 0x001fe20007810000 */
[----:B------:R-:W-:-:S03]  /*39a0*/  FADD.FTZ R3, R12, R15 ;  /* 0x0000000f0c037221 */ /* 0x000fc60000010000 */
[C---:B------:R-:W-:Y:S01]  /*39b0*/  FSETP.NEU.FTZ.AND P1, PT, R6.reuse, -INF , PT ;  /* 0xff8000000600780b */ /* 0x040fe20003f3d000 */
[----:B---3--:R-:W-:Y:S01]  /*39c0*/  FMUL.FTZ R0, R6, UR6 ;  /* 0x0000000606007c20 */ /* 0x008fe20008410000 */
[----:B------:R-:W-:Y:S01]  /*39d0*/  FADD.FTZ R48, R20, R3 ;  /* 0x0000000314307221 */ /* 0x000fe20000010000 */
[----:B------:R-:W0:Y:S01]  /*39e0*/  MUFU.EX2 R11, R11 ;  /* 0x0000000b000b7308 */ /* 0x000e220000000800 */
[----:B----4-:R-:W-:Y:S02]  /*39f0*/  F2FP.F16.F32.PACK_AB R158, R29, R28 ;  /* 0x0000001c1d9e723e */ /* 0x010fe400000000ff */
[----:B------:R-:W-:Y:S01]  /*3a00*/  FSEL R0, R0, RZ, P1 ;  /* 0x000000ff00007208 */ /* 0x000fe20000800000 */
[----:B------:R-:W-:-:S04]  /*3a10*/  FADD.FTZ R3, R21, R48 ;  /* 0x0000003015037221 */ /* 0x000fc80000010000 */
[--C-:B------:R-:W-:Y:S01]  /*3a20*/  FFMA.FTZ R26, R26, UR6, -R0.reuse ;  /* 0x000000061a1a7c23 */ /* 0x100fe20008010800 */
[--C-:B------:R-:W-:Y:S01]  /*3a30*/  FFMA.FTZ R27, R27, UR6, -R0.reuse ;  /* 0x000000061b1b7c23 */ /* 0x100fe20008010800 */
[--C-:B------:R-:W-:Y:S01]  /*3a40*/  FFMA.FTZ R30, R30, UR6, -R0.reuse ;  /* 0x000000061e1e7c23 */ /* 0x100fe20008010800 */
[--C-:B------:R-:W-:Y:S01]  /*3a50*/  FFMA.FTZ R31, R31, UR6, -R0.reuse ;  /* 0x000000061f1f7c23 */ /* 0x100fe20008010800 */
[--C-:B------:R-:W-:Y:S01]  /*3a60*/  FFMA.FTZ R34, R34, UR6, -R0.reuse ;  /* 0x0000000622227c23 */ /* 0x100fe20008010800 */
        /* <DEDUP_REMOVED lines=10> */
[--C-:B------:R-:W-:Y:S01]  /*3b10*/  FFMA.FTZ R47, R47, UR6, -R0.reuse ;  /* 0x000000062f2f7c23 */ /* 0x100fe20008010800 */
[----:B------:R-:W-:Y:S01]  /*3b20*/  FADD.FTZ R56, R28, R57 ;  /* 0x000000391c387221 */ /* 0x000fe20000010000 */
[--C-:B------:R-:W-:Y:S01]  /*3b30*/  FFMA.FTZ R50, R50, UR6, -R0.reuse ;  /* 0x0000000632327c23 */ /* 0x100fe20008010800 */
[--C-:B------:R-:W-:Y:S01]  /*3b40*/  FFMA.FTZ R51, R51, UR6, -R0.reuse ;  /* 0x0000000633337c23 */ /* 0x100fe20008010800 */
[----:B------:R-:W-:Y:S01]  /*3b50*/  FFMA.FTZ R54, R54, UR6, -R0 ;  /* 0x0000000636367c23 */ /* 0x000fe20008010800 */
[----:B------:R-:W-:Y:S01]  /*3b60*/  FADD.FTZ R57, R29, R56 ;  /* 0x000000381d397221 */ /* 0x000fe20000010000 */
[--C-:B------:R-:W-:Y:S01]  /*3b70*/  FFMA.FTZ R55, R55, UR6, -R0.reuse ;  /* 0x0000000637377c23 */ /* 0x100fe20008010800 */
[----:B------:R-:W4:Y:S01]  /*3b80*/  MUFU.EX2 R30, R30 ;  /* 0x0000001e001e7308 */ /* 0x000f220000000800 */
[--C-:B------:R-:W-:Y:S01]  /*3b90*/  FFMA.FTZ R58, R58, UR6, -R0.reuse ;  /* 0x000000063a3a7c23 */ /* 0x100fe20008010800 */
[----:B-----5:R-:W-:Y:S01]  /*3ba0*/  FADD.FTZ R56, R14, R57 ;  /* 0x000000390e387221 */ /* 0x020fe20000010000 */
[--C-:B------:R-:W-:Y:S01]  /*3bb0*/  FFMA.FTZ R59, R59, UR6, -R0.reuse ;  /* 0x000000063b3b7c23 */ /* 0x100fe20008010800 */
[--C-:B------:R-:W-:Y:S01]  /*3bc0*/  FFMA.FTZ R62, R62, UR6, -R0.reuse ;  /* 0x000000063e3e7c23 */ /* 0x100fe20008010800 */
[----:B------:R-:W-:Y:S01]  /*3bd0*/  FFMA.FTZ R63, R63, UR6, -R0 ;  /* 0x000000063f3f7c23 */ /* 0x000fe20008010800 */
[----:B0-----:R-:W-:Y:S01]  /*3be0*/  FADD.FTZ R57, R11, R56 ;  /* 0x000000380b397221 */ /* 0x001fe20000010000 */
[--C-:B------:R-:W-:Y:S01]  /*3bf0*/  FFMA.FTZ R66, R66, UR6, -R0.reuse ;  /* 0x0000000642427c23 */ /* 0x100fe20008010800 */
[----:B------:R-:W0:Y:S01]  /*3c00*/  MUFU.EX2 R31, R31 ;  /* 0x0000001f001f7308 */ /* 0x000e220000000800 */
[----:B---3--:R-:W-:Y:S01]  /*3c10*/  FADD.FTZ R3, R26, R27 ;  /* 0x0000001b1a037221 */ /* 0x008fe20000010000 */
[----:B------:R-:W-:Y:S01]  /*3c20*/  FADD.FTZ R56, R162, R57 ;  /* 0x00000039a2387221 */ /* 0x000fe20000010000 */
[--C-:B------:R-:W-:Y:S01]  /*3c30*/  FFMA.FTZ R67, R67, UR6, -R0.reuse ;  /* 0x0000000643437c23 */ /* 0x100fe20008010800 */
[----:B------:R-:W-:Y:S01]  /*3c40*/  F2FP.F16.F32.PACK_AB R160, R11, R14 ;  /* 0x0000000e0ba0723e */ /* 0x000fe200000000ff */
[--C-:B------:R-:W-:Y:S01]  /*3c50*/  FFMA.FTZ R70, R70, UR6, -R0.reuse ;  /* 0x0000000646467c23 */ /* 0x100fe20008010800 */
[----:B------:R-:W-:Y:S01]  /*3c60*/  FFMA.FTZ R0, R71, UR6, -R0 ;  /* 0x0000000647007c23 */ /* 0x000fe20008010800 */
[----:B------:R-:W-:Y:S01]  /*3c70*/  F2FP.F16.F32.PACK_AB R153, R27, R26 ;  /* 0x0000001a1b99723e */ /* 0x000fe200000000ff */
[----:B------:R-:W3:Y:S01]  /*3c80*/  MUFU.EX2 R34, R34 ;  /* 0x0000002200227308 */ /* 0x000ee20000000800 */
[----:B----4-:R-:W-:-:S07]  /*3c90*/  FADD.FTZ R48, R30, R3 ;  /* 0x000000031e307221 */ /* 0x010fce0000010000 */
[----:B------:R-:W4:Y:S01]  /*3ca0*/  MUFU.EX2 R35, R35 ;  /* 0x0000002300237308 */ /* 0x000f220000000800 */
[C---:B0-----:R-:W-:Y:S01]  /*3cb0*/  FADD.FTZ R3, R31.reuse, R48 ;  /* 0x000000301f037221 */ /* 0x041fe20000010000 */
[----:B------:R-:W-:-:S06]  /*3cc0*/  F2FP.F16.F32.PACK_AB R155, R31, R30 ;  /* 0x0000001e1f9b723e */ /* 0x000fcc00000000ff */
[----:B------:R-:W0:Y:S01]  /*3cd0*/  MUFU.EX2 R38, R38 ;  /* 0x0000002600267308 */ /* 0x000e220000000800 */
[----:B---3--:R-:W-:-:S07]  /*3ce0*/  FADD.FTZ R48, R34, R3 ;  /* 0x0000000322307221 */ /* 0x008fce0000010000 */
[----:B------:R-:W3:Y:S01]  /*3cf0*/  MUFU.EX2 R39, R39 ;  /* 0x0000002700277308 */ /* 0x000ee20000000800 */
[C---:B----4-:R-:W-:Y:S01]  /*3d00*/  FADD.FTZ R3, R35.reuse, R48 ;  /* 0x0000003023037221 */ /* 0x050fe20000010000 */
[----:B------:R-:W-:-:S06]  /*3d10*/  F2FP.F16.F32.PACK_AB R157, R35, R34 ;  /* 0x00000022239d723e */ /* 0x000fcc00000000ff */
[----:B------:R4:W5:Y:S01]  /*3d20*/  MUFU.EX2 R33, R32 ;  /* 0x0000002000217308 */ /* 0x0009620000000800 */
[----:B0-----:R-:W-:-:S07]  /*3d30*/  FADD.FTZ R48, R38, R3 ;  /* 0x0000000326307221 */ /* 0x001fce0000010000 */
[----:B------:R-:W0:Y:S01]  /*3d40*/  MUFU.EX2 R42, R42 ;  /* 0x0000002a002a7308 */ /* 0x000e220000000800 */
[C---:B---3--:R-:W-:Y:S01]  /*3d50*/  FADD.FTZ R3, R39.reuse, R48 ;  /* 0x0000003027037221 */ /* 0x048fe20000010000 */
[--C-:B----4-:R-:W-:Y:S01]  /*3d60*/  FFMA.FTZ R32, R60, UR6, -R13.reuse ;  /* 0x000000063c207c23 */ /* 0x110fe2000801080d */
[----:B------:R-:W-:Y:S01]  /*3d70*/  FFMA.FTZ R13, R92, UR6, -R13 ;  /* 0x000000065c0d7c23 */ /* 0x000fe2000801080d */
[----:B------:R-:W-:-:S04]  /*3d80*/  F2FP.F16.F32.PACK_AB R159, R39, R38 ;  /* 0x00000026279f723e */ /* 0x000fc800000000ff */
[----:B------:R-:W3:Y:S01]  /*3d90*/  MUFU.EX2 R36, R36 ;  /* 0x0000002400247308 */ /* 0x000ee20000000800 */
[C---:B-----5:R-:W-:Y:S01]  /*3da0*/  FADD.FTZ R57, R33.reuse, R56 ;  /* 0x0000003821397221 */ /* 0x060fe20000010000 */
[----:B------:R-:W-:-:S06]  /*3db0*/  F2FP.F16.F32.PACK_AB R162, R33, R162 ;  /* 0x000000a221a2723e */ /* 0x000fcc00000000ff */
[----:B------:R-:W4:Y:S01]  /*3dc0*/  MUFU.EX2 R43, R43 ;  /* 0x0000002b002b7308 */ /* 0x000f220000000800 */
[----:B0-----:R-:W-:-:S07]  /*3dd0*/  FADD.FTZ R48, R42, R3 ;  /* 0x000000032a307221 */ /* 0x001fce0000010000 */
[----:B------:R-:W0:Y:S01]  /*3de0*/  MUFU.EX2 R37, R37 ;  /* 0x0000002500257308 */ /* 0x000e220000000800 */
[----:B---3--:R-:W-:-:S07]  /*3df0*/  FADD.FTZ R56, R36, R57 ;  /* 0x0000003924387221 */ /* 0x008fce0000010000 */
[----:B------:R-:W3:Y:S01]  /*3e00*/  MUFU.EX2 R46, R46 ;  /* 0x0000002e002e7308 */ /* 0x000ee20000000800 */
[C---:B----4-:R-:W-:Y:S01]  /*3e10*/  FADD.FTZ R3, R43.reuse, R48 ;  /* 0x000000302b037221 */ /* 0x050fe20000010000 */
[----:B------:R-:W-:-:S06]  /*3e20*/  F2FP.F16.F32.PACK_AB R161, R43, R42 ;  /* 0x0000002a2ba1723e */ /* 0x000fcc00000000ff */
[----:B------:R-:W4:Y:S01]  /*3e30*/  MUFU.EX2 R40, R40 ;  /* 0x0000002800287308 */ /* 0x000f220000000800 */
[C---:B0-----:R-:W-:Y:S01]  /*3e40*/  FADD.FTZ R57, R37.reuse, R56 ;  /* 0x0000003825397221 */ /* 0x041fe20000010000 */
[----:B------:R-:W-:-:S06]  /*3e50*/  F2FP.F16.F32.PACK_AB R164, R37, R36 ;  /* 0x0000002425a4723e */ /* 0x000fcc00000000ff */
[----:B------:R-:W0:Y:S01]  /*3e60*/  MUFU.EX2 R47, R47 ;  /* 0x0000002f002f7308 */ /* 0x000e220000000800 */
[----:B---3--:R-:W-:-:S07]  /*3e70*/  FADD.FTZ R48, R46, R3 ;  /* 0x000000032e307221 */ /* 0x008fce0000010000 */
[----:B------:R-:W3:Y:S01]  /*3e80*/  MUFU.EX2 R41, R41 ;  /* 0x0000002900297308 */ /* 0x000ee20000000800 */
[----:B----4-:R-:W-:-:S07]  /*3e90*/  FADD.FTZ R56, R40, R57 ;  /* 0x0000003928387221 */ /* 0x010fce0000010000 */
[----:B------:R-:W4:Y:S01]  /*3ea0*/  MUFU.EX2 R50, R50 ;  /* 0x0000003200327308 */ /* 0x000f220000000800 */
[C---:B0-----:R-:W-:Y:S01]  /*3eb0*/  FADD.FTZ R3, R47.reuse, R48 ;  /* 0x000000302f037221 */ /* 0x041fe20000010000 */
[----:B------:R-:W-:-:S06]  /*3ec0*/  F2FP.F16.F32.PACK_AB R163, R47, R46 ;  /* 0x0000002e2fa3723e */ /* 0x000fcc00000000ff */
[----:B------:R-:W0:Y:S01]  /*3ed0*/  MUFU.EX2 R44, R44 ;  /* 0x0000002c002c7308 */ /* 0x000e220000000800 */
[C---:B---3--:R-:W-:Y:S01]  /*3ee0*/  FADD.FTZ R57, R41.reuse, R56 ;  /* 0x0000003829397221 */ /* 0x048fe20000010000 */
[----:B------:R-:W-:-:S06]  /*3ef0*/  F2FP.F16.F32.PACK_AB R166, R41, R40 ;  /* 0x0000002829a6723e */ /* 0x000fcc00000000ff */
[----:B------:R-:W3:Y:S01]  /*3f00*/  MUFU.EX2 R51, R51 ;  /* 0x0000003300337308 */ /* 0x000ee20000000800 */
[----:B----4-:R-:W-:-:S07]  /*3f10*/  FADD.FTZ R12, R50, R3 ;  /* 0x00000003320c7221 */ /* 0x010fce0000010000 */
[----:B------:R-:W4:Y:S01]  /*3f20*/  MUFU.EX2 R54, R54 ;  /* 0x0000003600367308 */ /* 0x000f220000000800 */
[----:B0-----:R-:W-:Y:S01]  /*3f30*/  FADD.FTZ R48, R44, R57 ;  /* 0x000000392c307221 */ /* 0x001fe20000010000 */
[----:B------:R-:W-:-:S03]  /*3f40*/  F2FP.F16.F32.PACK_AB R168, R45, R44 ;  /* 0x0000002c2da8723e */ /* 0x000fc600000000ff */
[----:B------:R-:W-:-:S03]  /*3f50*/  FADD.FTZ R15, R45, R48 ;  /* 0x000000302d0f7221 */ /* 0x000fc60000010000 */
        /* <DEDUP_REMOVED lines=15> */
[----:B0-----:R-:W-:-:S07]  /*4050*/  FADD.FTZ R14, R52, R11 ;  /* 0x0000000b340e7221 */ /* 0x001fce0000010000 */
[----:B------:R-:W0:Y:S01]  /*4060*/  MUFU.EX2 R62, R62 ;  /* 0x0000003e003e7308 */ /* 0x000e220000000800 */
[C---:B---3--:R-:W-:Y:S01]  /*4070*/  FADD.FTZ R3, R59.reuse, R12 ;  /* 0x0000000c3b037221 */ /* 0x048fe20000010000 */
[----:B------:R-:W-:-:S06]  /*4080*/  F2FP.F16.F32.PACK_AB R169, R59, R58 ;  /* 0x0000003a3ba9723e */ /* 0x000fcc00000000ff */
[----:B------:R-:W3:Y:S01]  /*4090*/  MUFU.EX2 R68, R68 ;  /* 0x0000004400447308 */ /* 0x000ee20000000800 */
[C---:B----4-:R-:W-:Y:S01]  /*40a0*/  FADD.FTZ R11, R53.reuse, R14 ;  /* 0x0000000e350b7221 */ /* 0x050fe20000010000 */
        /* <DEDUP_REMOVED lines=9> */
[----:B0-----:R-:W-:-:S07]  /*4140*/  FADD.FTZ R12, R66, R11 ;  /* 0x0000000b420c7221 */ /* 0x001fce0000010000 */
[----:B------:R4:W0:Y:S01]  /*4150*/  MUFU.EX2 R175, R0 ;  /* 0x0000000000af7308 */ /* 0x0008220000000800 */
[C---:B---3--:R-:W-:Y:S01]  /*4160*/  FADD.FTZ R11, R67.reuse, R12 ;  /* 0x0000000c430b7221 */ /* 0x048fe20000010000 */
[----:B------:R-:W-:-:S06]  /*4170*/  F2FP.F16.F32.PACK_AB R173, R67, R66 ;  /* 0x0000004243ad723e */ /* 0x000fcc00000000ff */
[----:B------:R-:W3:Y:S01]  /*4180*/  MUFU.EX2 R13, R13 ;  /* 0x0000000d000d7308 */ /* 0x000ee20000000800 */
[----:B----4-:R-:W-:-:S04]  /*4190*/  FADD.FTZ R0, R70, R11 ;  /* 0x0000000b46007221 */ /* 0x010fc80000010000 */
[C---:B0-----:R-:W-:Y:S01]  /*41a0*/  FADD.FTZ R0, R175.reuse, R0 ;  /* 0x00000000af007221 */ /* 0x041fe20000010000 */
[----:B------:R-:W-:Y:S01]  /*41b0*/  F2FP.F16.F32.PACK_AB R175, R175, R70 ;  /* 0x00000046afaf723e */ /* 0x000fe200000000ff */
[C---:B---3--:R-:W-:Y:S01]  /*41c0*/  FADD.FTZ R3, R13.reuse, R14 ;  /* 0x0000000e0d037221 */ /* 0x048fe20000010000 */
[----:B------:R-:W-:Y:S01]  /*41d0*/  F2FP.F16.F32.PACK_AB R174, R13, R68 ;  /* 0x000000440dae723e */ /* 0x000fe200000000ff */
[----:B------:R-:W-:Y:S06]  /*41e0*/  @!P0 BRA `(.L_x_2374) ;  /* 0x0000000000048947 */ /* 0x000fec0003800000 */
[----:B------:R-:W-:Y:S01]  /*41f0*/  BPT.TRAP 0x1 ;  /* 0x000000040000795c */ /* 0x000fe20000300000 */
.L_x_2374:
[----:B------:R0:W3:Y:S01]  /*4200*/  SYNCS.PHASECHK.TRANS64.TRYWAIT P1, [R5+URZ+0x22850], R10 ;  /* 0x0228500a050075a7 */ /* 0x0000e2000802017f */
[----:B------:R-:W-:Y:S05]  /*4210*/  @!P0 BRA `(.L_x_2375) ;  /* 0x0000000000048947 */ /* 0x000fea0003800000 */
[----:B------:R-:W-:Y:S01]  /*4220*/  BPT.TRAP 0x1 ;  /* 0x000000040000795c */ /* 0x000fe20000300000 */
.L_x_2375:
[----:B---3--:R-:W-:Y:S05]  /*4230*/  @P1 BRA `(.L_x_2376) ;  /* 0x0000000000081947 */ /* 0x008fea0003800000 */
[----:B------:R-:W3:Y:S02]  /*4240*/  SYNCS.PHASECHK.TRANS64.TRYWAIT P1, [R5+URZ+0x22850], R10 ;  /* 0x0228500a050075a7 */ /* 0x000ee4000802017f */
[----:B---3--:R-:W-:Y:S05]  /*4250*/  @!P1 BRA `(.L_x_2377) ;  /* 0x00000120009c9947 */ /* 0x008fea0003800000 */
.L_x_2376:
[----:B------:R-:W-:Y:S01]  /*4260*/  R2UR UR10, R8 ;  /* 0x00000000080a72ca */ /* 0x000fe200000e0000 */
[----:B------:R4:W-:Y:S01]  /*4270*/  BAR.SYNC.DEFER_BLOCKING R9, 0x100 ;  /* 0x000400090000751d */ /* 0x0009e20000010000 */
[----:B------:R-:W-:-:S05]  /*4280*/  ISETP.NE.AND P2, PT, R7, 0x1, PT ;  /* 0x000000010700780c */ /* 0x000fca0003f45270 */
[----:B------:R-:W-:Y:S01]  /*4290*/  UMOV UR11, 0x40000040 ;  /* 0x40000040000b7882 */ /* 0x000fe20000000000 */
[----:B------:R-:W5:Y:S05]  /*42a0*/  S2R R11, SR_TID.X ;  /* 0x00000000000b7919 */ /* 0x000f6a0000002100 */
[----:B------:R-:W-:Y:S02]  /*42b0*/  UIADD3 UR10, UR10, 0x400, URZ ;  /* 0x000004000a0a7890 */ /* 0x000fe4000fffe03f */
[----:B------:R-:W4:Y:S02]  /*42c0*/  @P2 LDC R8, c[0x0][0x44c] ;  /* 0x00011300ff082b82 */ /* 0x000f240000000800 */
[----:B------:R-:W-:-:S04]  /*42d0*/  USHF.R.U32.HI UR10, URZ, 0x4, UR10 ;  /* 0x000000043f0a7899 */ /* 0x000fc8000801160a */
[----:B------:R-:W-:Y:S02]  /*42e0*/  ULOP3.LUT UR10, UR10, 0x3fff, URZ, 0xc0, !UPT ;  /* 0x00003fff0a0a7892 */ /* 0x000fe4000f8ec03f */
[----:B0123--:R-:W0:Y:S02]  /*42f0*/  @P2 LDC R10, c[0x0][0x450] ;  /* 0x00011400ff0a2b82 */ /* 0x00fe240000000800 */
[----:B------:R-:W-:Y:S01]  /*4300*/  ULOP3.LUT UR21, UR10, 0x3000000, URZ, 0xfc, !UPT ;  /* 0x030000000a157892 */ /* 0x000fe2000f8efc3f */
[----:B------:R-:W-:-:S03]  /*4310*/  WARPGROUP.ARRIVE ;  /* 0x00000000000079c5 */ /* 0x000fc60000000000 */
[----:B------:R-:W-:-:S07]  /*4320*/  UIMAD UR18, UR37, 0xc00, UR21 ;  /* 0x00000c00251278a4 */ /* 0x000fce000f8e0215 */
[----:B------:R-:W-:Y:S02]  /*4330*/  UMOV UR10, UR18 ;  /* 0x00000012000a7c82 */ /* 0x000fe40008000000 */
[----:B------:R-:W-:Y:S01]  /*4340*/  HGMMA.64x256x16.F32 R24, R152, gdesc[UR8].tnspB, RZ, !UPT, gsb0 ;  /* 0x43e0000898187df0 */ /* 0x000fe2000c0008ff */
[----:B------:R-:W-:Y:S01]  /*4350*/  UIADD3 UR10, UR18, 0x80, URZ ;  /* 0x00000080120a7890 */ /* 0x000fe2000fffe03f */
[----:B----4-:R-:W-:Y:S01]  /*4360*/  @P2 IMAD.HI.U32 R9, R8, UR43, RZ ;  /* 0x0000002b08092c27 */ /* 0x010fe2000f8e00ff */
[----:B------:R-:W-:Y:S01]  /*4370*/  UMOV UR11, 0x40000040 ;  /* 0x40000040000b7882 */ /* 0x000fe20000000000 */
[----:B-----5:R-:W-:Y:S02]  /*4380*/  LOP3.LUT P1, RZ, R11, 0x7f, RZ, 0xc0, !PT ;  /* 0x0000007f0bff7812 */ /* 0x020fe4000782c0ff */
[----:B------:R-:W-:Y:S01]  /*4390*/  IMAD.U32 R8, RZ, RZ, UR43 ;  /* 0x0000002bff087e24 */ /* 0x000fe2000f8e00ff */
[----:B0-----:R-:W-:-:S04]  /*43a0*/  @P2 SHF.R.U32.HI R8, RZ, R10, R9 ;  /* 0x0000000aff082219 */ /* 0x001fc80000011609 */
[----:B------:R-:W-:-:S06]  /*43b0*/  IADD3 R8, R8, R17, -R16 ;  /* 0x0000001108087210 */ /* 0x000fcc0007ffe810 */
        /* <DEDUP_REMOVED lines=47> */
.L_x_2379:
[----:B------:R-:W-:-:S11]  /*46b0*/  UISETP.NE.AND UP1, UPT, UR15, 0x1, UPT ;  /* 0x000000010f00788c */ /* 0x000fd6000bf25270 */
[----:B------:R-:W-:Y:S02]  /*46c0*/  @UP1 ULDC.64 UR22, c[0x0][0x9e8] ;  /* 0x00027a0000161ab9 */ /* 0x000fe40000000a00 */
[----:B------:R-:W-:-:S04]  /*46d0*/  UIMAD.WIDE.U32 UR10, UR18, UR22, URZ ;  /* 0x00000016120a72a5 */ /* 0x000fc8000f8e003f */
[----:B------:R-:W-:-:S12]  /*46e0*/  @UP1 USHF.R.U32.HI UR18, URZ, UR23, UR11 ;  /* 0x000000173f121299 */ /* 0x000fd8000801160b */
.L_x_2380:
[----:B------:R-:W-:-:S04]  /*46f0*/  UIMAD UR15, UR18, UR15, UR15 ;  /* 0x0000000f120f72a4 */ /* 0x000fc8000f8e020f */
[----:B------:R-:W-:-:S04]  /*4700*/  UISETP.LT.AND UP1, UPT, UR14, UR15, UPT ;  /* 0x0000000f0e00728c */ /* 0x000fc8000bf21270 */
[----:B------:R-:W-:-:S12]  /*4710*/  USEL UR14, UR14, UR15, UP1 ;  /* 0x0000000f0e0e7287 */ /* 0x000fd80008800000 */
.L_x_2378:
        /* <DEDUP_REMOVED lines=11> */
.L_x_2398:
[----:B------:R-:W-:-:S04]  /*47d0*/  UIADD3 UR37, UR37, 0x1, URZ ;  /* 0x0000000125257890 */ /* 0x000fc8000fffe03f */
[----:B------:R-:W-:-:S04]  /*47e0*/  UISETP.NE.AND UP1, UPT, UR37, 0x2, UPT ;  /* 0x000000022500788c */ /* 0x000fc8000bf25270 */
[----:B------:R-:W-:Y:S02]  /*47f0*/  USEL UR6, URZ, 0x1, UP1 ;  /* 0x000000013f067887 */ /* 0x000fe40008800000 */
[----:B------:R-:W-:Y:S02]  /*4800*/  USEL UR37, UR37, URZ, UP1 ;  /* 0x0000003f25257287 */ /* 0x000fe40008800000 */
[----:B------:R-:W-:Y:S01]  /*4810*/  ULOP3.LUT UR38, UR38, UR6, URZ, 0x3c, !UPT ;  /* 0x0000000626267292 */ /* 0x000fe2000f8e3c3f */
[----:B01----:R-:W-:Y:S11]  /*4820*/  @!P0 BRA `(.L_x_2382) ;  /* 0x0000000000048947 */ /* 0x003ff60003800000 */
[----:B------:R-:W-:Y:S01]  /*4830*/  BPT.TRAP 0x1 ;  /* 0x000000040000795c */ /* 0x000fe20000300000 */
.L_x_2382:
        /* <DEDUP_REMOVED lines=9> */
.L_x_2383:
[----:B-1----:R-:W-:Y:S05]  /*48d0*/  @P1 BRA `(.L_x_2384) ;  /* 0x0000000000081947 */ /* 0x002fea0003800000 */
[----:B------:R-:W1:Y:S02]  /*48e0*/  SYNCS.PHASECHK.TRANS64.TRYWAIT P1, [UR27+0x22830], R10 ;  /* 0x0228300aff0075a7 */ /* 0x000e64000802015b */
[----:B-1----:R-:W-:Y:S05]  /*48f0*/  @!P1 BRA `(.L_x_2385) ;  /* 0x0000011c00089947 */ /* 0x002fea0003800000 */
.L_x_2384:
        /* <DEDUP_REMOVED lines=13> */
[----:B------:R-:W-:-:S02]  /*49d0*/  IMAD.U32 R11, RZ, RZ, UR27 ;  /* 0x0000001bff0b7e24 */ /* 0x000fc4000f8e00ff */
[----:B------:R-:W-:-:S03]  /*49e0*/  IMAD R13, R5, -0x60, RZ ;  /* 0xffffffa0050d7824 */ /* 0x000fc600078e02ff */
[----:B------:R-:W3:Y:S08]  /*49f0*/  @P2 LDC R4, c[0x0][0x44c] ;  /* 0x00011300ff042b82 */ /* 0x000ef00000000800 */
[----:B-1----:R-:W1:Y:S01]  /*4a00*/  @P2 LDC R9, c[0x0][0x450] ;  /* 0x00011400ff092b82 */ /* 0x002e620000000800 */
[----:B--2---:R-:W-:Y:S02]  /*4a10*/  LOP3.LUT P1, RZ, R8, 0x7f, RZ, 0xc0, !PT ;  /* 0x0000007f08ff7812 */ /* 0x004fe4000782c0ff */
[----:B------:R-:W-:Y:S01]  /*4a20*/  SHF.R.U32.HI R12, RZ, 0x7, R8 ;  /* 0x00000007ff0c7819 */ /* 0x000fe20000011608 */
[----:B---3--:R-:W-:-:S05]  /*4a30*/  @P2 IMAD.HI.U32 R4, R21, R4, RZ ;  /* 0x0000000415042227 */ /* 0x008fca00078e00ff */
[----:B-1----:R-:W-:Y:S01]  /*4a40*/  @P2 SHF.R.U32.HI R21, RZ, R9, R4 ;  /* 0x00000009ff152219 */ /* 0x002fe20000011604 */
[----:B------:R-:W-:Y:S01]  /*4a50*/  VIADD R9, R13, 0x1 ;  /* 0x000000010d097836 */ /* 0x000fe20000000000 */
[----:B------:R-:W-:-:S03]  /*4a60*/  IADD3 R4, -R12, 0xb, RZ ;  /* 0x0000000b0c047810 */ /* 0x000fc60007ffe1ff */
[----:B------:R-:W-:Y:S01]  /*4a70*/  @!P1 VIADD R8, R11, 0x22840 ;  /* 0x000228400b089836 */ /* 0x000fe20000000000 */
[----:B------:R-:W1:Y:S01]  /*4a80*/  SHFL.IDX PT, R213, R21, RZ, 0x1c1f ;  /* 0x001c1fff15d57589 */ /* 0x000e6200000e0000 */
[----:B------:R-:W-:-:S03]  /*4a90*/  IMAD R9, R18, -0x2, R9 ;  /* 0xfffffffe12097824 */ /* 0x000fc600078e0209 */
[----:B------:R-:W-:Y:S02]  /*4aa0*/  @!P1 PRMT R8, RZ, 0x654, R8 ;  /* 0x00000654ff089816 */ /* 0x000fe40000000008 */
[----:B------:R-:W-:-:S05]  /*4ab0*/  IADD3 R9, -R16, R9, R17 ;  /* 0x0000000910097210 */ /* 0x000fca0007ffe111 */
        /* <DEDUP_REMOVED lines=20> */
[----:B------:R-:W-:Y:S01]  /*4c00*/  IADD3 R213, -R16, R17, R213 ;  /* 0x0000001110d57210 */ /* 0x000fe20007ffe1d5 */
        /* <DEDUP_REMOVED lines=11> */
.L_x_2388:
[----:B------:R-:W-:-:S05]  /*4cc0*/  IMAD.U32 R214, RZ, RZ, UR25 ;  /* 0x00000019ffd67e24 */ /* 0x000fca000f8e00ff */
[----:B------:R-:W-:-:S13]  /*4cd0*/  ISETP.NE.AND P1, PT, R214, 0x1, PT ;  /* 0x00000001d600780c */ /* 0x000fda0003f25270 */
[----:B------:R-:W1:Y:S02]  /*4ce0*/  @P1 LDC.64 R8, c[0x0][0x9e8] ;  /* 0x00027a00ff081b82 */ /* 0x000e640000000a00 */
[----:B-1----:R-:W-:-:S05]  /*4cf0*/  @P1 IMAD.HI.U32 R8, R213, R8, RZ ;  /* 0x00000008d5081227 */ /* 0x002fca00078e00ff */
[----:B------:R-:W-:-:S07]  /*4d00*/  @P1 SHF.R.U32.HI R213, RZ, R9, R8 ;  /* 0x00000009ffd51219 */ /* 0x000fce0000011608 */
.L_x_2389:
[----:B------:R-:W-:Y:S05]  /*4d10*/  BSYNC B0 ;  /* 0x0000000000007941 */ /* 0x000fea0003800000 */
.L_x_2387:
[----:B------:R-:W-:-:S04]  /*4d20*/  IMAD R8, R18, -0x2, R13 ;  /* 0xfffffffe12087824 */ /* 0x000fc800078e020d */
[----:B------:R-:W-:-:S05]  /*4d30*/  IMAD R213, R213, R214, R8 ;  /* 0x000000d6d5d57224 */ /* 0x000fca00078e0208 */
[----:B------:R-:W-:Y:S02]  /*4d40*/  VIADDMNMX R14, R213, R214, R14, PT ;  /* 0x000000d6d50e7246 */ /* 0x000fe4000380010e */
[----:B------:R-:W-:-:S07]  /*4d50*/  VIMNMX R12, R12, R213, !PT ;  /* 0x000000d50c0c7248 */ /* 0x000fce0007fe0100 */
.L_x_2386:
[----:B------:R-:W2:Y:S01]  /*4d60*/  LDL.LU R214, [R1] ;  /* 0x0000000001d67983 */ /* 0x000ea20000300800 */
[C---:B------:R-:W-:Y:S02]  /*4d70*/  ISETP.GE.AND P2, PT, R13.reuse, 0x1, PT ;  /* 0x000000010d00780c */ /* 0x040fe40003f46270 */
[C---:B------:R-:W-:Y:S01]  /*4d80*/  ISETP.GE.AND P1, PT, R13.reuse, 0x2, PT ;  /* 0x000000020d00780c */ /* 0x040fe20003f26270 */
[----:B------:R-:W1:Y:S01]  /*4d90*/  SHFL.IDX PT, R21, R21, 0x1, 0x1c1f ;  /* 0x003c1f0015157f89 */ /* 0x000e6200000e0000 */
[----:B------:R-:W-:Y:S02]  /*4da0*/  ISETP.GT.AND P3, PT, R12, RZ, !P2 ;  /* 0x000000ff0c00720c */ /* 0x000fe40005764270 */
[----:B------:R-:W-:Y:S02]  /*4db0*/  ISETP.GE.AND P4, PT, R13, 0x9, PT ;  /* 0x000000090d00780c */ /* 0x000fe40003f86270 */
[----:B------:R-:W-:-:S04]  /*4dc0*/  ISETP.LT.OR P3, PT, R14, 0x1, P3 ;  /* 0x000000010e00780c */ /* 0x000fc80001f61670 */
[----:B------:R-:W-:Y:S02]  /*4dd0*/  FSEL R213, R152, -INF , !P3 ;  /* 0xff80000098d57808 */ /* 0x000fe40005800000 */
[----:B------:R-:W-:Y:S01]  /*4de0*/  ISETP.GE.AND P3, PT, R13, 0xa, PT ;  /* 0x0000000a0d00780c */ /* 0x000fe20003f66270 */
[--C-:B-1----:R-:W-:Y:S02]  /*4df0*/  IMAD.IADD R20, R20, 0x1, R21.reuse ;  /* 0x0000000114147824 */ /* 0x102fe400078e0215 */
[----:B------:R-:W-:Y:S01]  /*4e00*/  IMAD.IADD R15, R15, 0x1, R21 ;  /* 0x000000010f0f7824 */ /* 0x000fe200078e0215 */
[----:B--2---:R-:W-:-:S04]  /*4e10*/  LOP3.LUT R214, R214, 0xfffbffff, RZ, 0xc0, !PT ;  /* 0xfffbffffd6d67812 */ /* 0x004fc800078ec0ff */
[----:B------:R-:W-:Y:S02]  /*4e20*/  @P2 LOP3.LUT R214, R214, 0x40000, RZ, 0xfc, !PT ;  /* 0x00040000d6d62812 */ /* 0x000fe400078efcff */
[----:B------:R-:W-:Y:S02]  /*4e30*/  ISETP.GT.AND P2, PT, R12, 0x1, !P1 ;  /* 0x000000010c00780c */ /* 0x000fe40004f44270 */
[----:B------:R-:W-:Y:S02]  /*4e40*/  LOP3.LUT R214, R214, 0xfffffffd, RZ, 0xc0, !PT ;  /* 0xfffffffdd6d67812 */ /* 0x000fe400078ec0ff */
[----:B------:R-:W-:Y:S02]  /*4e50*/  ISETP.LT.OR P2, PT, R14, 0x2, P2 ;  /* 0x000000020e00780c */ /* 0x000fe40001741670 */
[----:B------:R-:W-:Y:S02]  /*4e60*/  @P4 LOP3.LUT R214, R214, 0x2, RZ, 0xfc, !PT ;  /* 0x00000002d6d64812 */ /* 0x000fe400078efcff */
[----:B------:R-:W-:-:S02]  /*4e70*/  FSEL R153, R153, -INF , !P2 ;  /* 0xff80000099997808 */ /* 0x000fc40005000000 */
[----:B------:R-:W-:Y:S02]  /*4e80*/  ISETP.GT.AND P2, PT, R12, 0x8, !P4 ;  /* 0x000000080c00780c */ /* 0x000fe40006744270 */
[----:B------:R-:W-:Y:S02]  /*4e90*/  LOP3.LUT R214, R214, 0xfffffffb, RZ, 0xc0, !PT ;  /* 0xfffffffbd6d67812 */ /* 0x000fe400078ec0ff */
[----:B------:R-:W-:Y:S02]  /*4ea0*/  ISETP.LT.OR P2, PT, R14, 0x9, P2 ;  /* 0x000000090e00780c */ /* 0x000fe40001741670 */
[----:B------:R-:W-:Y:S02]  /*4eb0*/  @P3 LOP3.LUT R214, R214, 0x4, RZ, 0xfc, !PT ;  /* 0x00000004d6d63812 */ /* 0x000fe400078efcff */
[----:B------:R-:W-:Y:S02]  /*4ec0*/  FSEL R156, R156, -INF , !P2 ;  /* 0xff8000009c9c7808 */ /* 0x000fe40005000000 */
[----:B------:R-:W-:-:S02]  /*4ed0*/  ISETP.GT.AND P2, PT, R12, 0x9, !P3 ;  /* 0x000000090c00780c */ /* 0x000fc40005f44270 */
[----:B------:R-:W-:Y:S02]  /*4ee0*/  ISETP.GE.AND P3, PT, R13, 0x11, PT ;  /* 0x000000110d00780c */ /* 0x000fe40003f66270 */
[----:B------:R-:W-:Y:S02]  /*4ef0*/  ISETP.LT.OR P2, PT, R14, 0xa, P2 ;  /* 0x0000000a0e00780c */ /* 0x000fe40001741670 */
[----:B------:R-:W-:Y:S02]  /*4f00*/  LOP3.LUT R214, R214, 0xfffffff7, RZ, 0xc0, !PT ;  /* 0xfffffff7d6d67812 */ /* 0x000fe400078ec0ff */
        /* <DEDUP_REMOVED lines=108> */
[----:B------:R-:W-:-:S03]  /*55d0*/  ISETP.GT.AND P6, PT, R12, 0x59, !P6 ;  /* 0x000000590c00780c */ /* 0x000fc600077c4270 */
[----:B------:R1:W-:Y:S01]  /*55e0*/  STL [R1], R214 ;  /* 0x000000d601007387 */ /* 0x0003e20000100800 */
[----:B------:R-:W-:-:S04]  /*55f0*/  ISETP.LT.OR P6, PT, R14, 0x5a, P6 ;  /* 0x0000005a0e00780c */ /* 0x000fc800037c1670 */
[----:B------:R-:W-:Y:S02]  /*5600*/  FSEL R197, R197, -INF , !P6 ;  /* 0xff800000c5c57808 */ /* 0x000fe40007000000 */
        /* <DEDUP_REMOVED lines=14> */
.L_x_2392:
[----:B------:R-:W-:-:S05]  /*56f0*/  IMAD.U32 R12, RZ, RZ, UR25 ;  /* 0x00000019ff0c7e24 */ /* 0x000fca000f8e00ff */
[----:B------:R-:W-:-:S13]  /*5700*/  ISETP.NE.AND P6, PT, R12, 0x1, PT ;  /* 0x000000010c00780c */ /* 0x000fda0003fc5270 */
[----:B------:R-:W1:Y:S02]  /*5710*/  @P6 LDC.64 R8, c[0x0][0x9e8] ;  /* 0x00027a00ff086b82 */ /* 0x000e640000000a00 */
[----:B-1----:R-:W-:-:S05]  /*5720*/  @P6 IMAD.HI.U32 R8, R21, R8, RZ ;  /* 0x0000000815086227 */ /* 0x002fca00078e00ff */
[----:B------:R-:W-:-:S07]  /*5730*/  @P6 SHF.R.U32.HI R21, RZ, R9, R8 ;  /* 0x00000009ff156219 */ /* 0x000fce0000011608 */
.L_x_2393:
[----:B------:R-:W-:Y:S05]  /*5740*/  BSYNC B0 ;  /* 0x0000000000007941 */ /* 0x000fea0003800000 */
.L_x_2391:
[----:B------:R-:W-:-:S04]  /*5750*/  IMAD R13, R18, -0x2, R13 ;  /* 0xfffffffe120d7824 */ /* 0x000fc800078e020d */
[----:B------:R-:W-:-:S05]  /*5760*/  IMAD R21, R21, R12, R13 ;  /* 0x0000000c15157224 */ /* 0x000fca00078e020d */
[----:B------:R-:W-:Y:S02]  /*5770*/  VIADDMNMX R20, R21, R12, R20, PT ;  /* 0x0000000c15147246 */ /* 0x000fe40003800114 */
[----:B------:R-:W-:-:S07]  /*5780*/  VIMNMX R15, R15, R21, !PT ;  /* 0x000000150f0f7248 */ /* 0x000fce0007fe0100 */
.L_x_2390:
        /* <DEDUP_REMOVED lines=128> */
[--C-:B------:R-:W-:Y:S01]  /*5f90*/  FFMA.FTZ R160, R165, UR6, -R12.reuse ;  /* 0x00000006a5a07c23 */ /* 0x100fe2000801080c */
[----:B------:R-:W-:Y:S01]  /*5fa0*/  FMNMX.FTZ R21, R159, R14, !PT ;  /* 0x0000000e9f157209 */ /* 0x000fe20007810000 */
[--C-:B------:R-:W-:Y:S01]  /*5fb0*/  FFMA.FTZ R152, R213, UR6, -R12.reuse ;  /* 0x00000006d5987c23 */ /* 0x100fe2000801080c */
[----:B------:R-:W-:Y:S01]  /*5fc0*/  FSEL R199, R199, -INF , !P2 ;  /* 0xff800000c7c77808 */ /* 0x000fe20005000000 */
[----:B------:R-:W-:Y:S01]  /*5fd0*/  MUFU.EX2 R13, R13 ;  /* 0x0000000d000d7308 */ /* 0x000fe20000000800 */
[----:B------:R-:W-:Y:S01]  /*5fe0*/  FMNMX.FTZ R14, R162, R21, !PT ;  /* 0x00000015a20e7209 */ /* 0x000fe20007810000 */
[--C-:B------:R-:W-:Y:S01]  /*5ff0*/  FFMA.FTZ R21, R157, UR6, -R12.reuse ;  /* 0x000000069d157c23 */ /* 0x100fe2000801080c */
[--C-:B------:R-:W-:Y:S01]  /*6000*/  FFMA.FTZ R15, R172, UR6, -R12.reuse ;  /* 0x00000006ac0f7c23 */ /* 0x100fe2000801080c */
[--C-:B------:R-:W-:Y:S01]  /*6010*/  FFMA.FTZ R20, R173, UR6, -R12.reuse ;  /* 0x00000006ad147c23 */ /* 0x100fe2000801080c */
[----:B------:R-:W-:Y:S01]  /*6020*/  FMNMX.FTZ R153, R163, R14, !PT ;  /* 0x0000000ea3997209 */ /* 0x000fe20007810000 */
[--C-:B------:R-:W-:Y:S01]  /*6030*/  FFMA.FTZ R172, R181, UR6, -R12.reuse ;  /* 0x00000006b5ac7c23 */ /* 0x100fe2000801080c */
[--C-:B------:R-:W-:Y:S01]  /*6040*/  FFMA.FTZ R173, R184, UR6, -R12.reuse ;  /* 0x00000006b8ad7c23 */ /* 0x100fe2000801080c */
[----:B------:R-:W-:Y:S01]  /*6050*/  MUFU.EX2 R152, R152 ;  /* 0x0000009800987308 */ /* 0x000fe20000000800 */
[----:B------:R-:W-:Y:S01]  /*6060*/  FMNMX.FTZ R14, R166, R153, !PT ;  /* 0x00000099a60e7209 */ /* 0x000fe20007810000 */
[--C-:B------:R-:W-:Y:S01]  /*6070*/  FFMA.FTZ R181, R192, UR6, -R12.reuse ;  /* 0x00000006c0b57c23 */ /* 0x100fe2000801080c */
[----:B------:R-:W-:-:S02]  /*6080*/  FFMA.FTZ R184, R193, UR6, -R12 ;  /* 0x00000006c1b87c23 */ /* 0x000fc4000801080c */
[----:B------:R-:W-:-:S03]  /*6090*/  FMNMX.FTZ R153, R167, R14, !PT ;  /* 0x0000000ea7997209 */ /* 0x000fc60007810000 */
[----:B------:R-:W-:Y:S01]  /*60a0*/  MUFU.EX2 R154, R154 ;  /* 0x0000009a009a7308 */ /* 0x000fe20000000800 */
[----:B------:R-:W-:Y:S01]  /*60b0*/  FMNMX.FTZ R14, R170, R153, !PT ;  /* 0x00000099aa0e7209 */ /* 0x000fe20007810000 */
[----:B------:R-:W-:-:S03]  /*60c0*/  FFMA.FTZ R153, R161, UR6, -R12 ;  /* 0x00000006a1997c23 */ /* 0x000fc6000801080c */
[----:B------:R-:W-:-:S03]  /*60d0*/  FMNMX.FTZ R157, R171, R14, !PT ;  /* 0x0000000eab9d7209 */ /* 0x000fc60007810000 */
[----:B------:R-:W-:Y:S01]  /*60e0*/  MUFU.EX2 R21, R21 ;  /* 0x0000001500157308 */ /* 0x000fe20000000800 */
[----:B------:R-:W-:Y:S01]  /*60f0*/  FMNMX.FTZ R14, R174, R157, !PT ;  /* 0x0000009dae0e7209 */ /* 0x000fe20007810000 */
[--C-:B------:R-:W-:Y:S01]  /*6100*/  FFMA.FTZ R157, R164, UR6, -R12.reuse ;  /* 0x00000006a49d7c23 */ /* 0x100fe2000801080c */
[--C-:B------:R-:W-:Y:S01]  /*6110*/  FFMA.FTZ R164, R169, UR6, -R12.reuse ;  /* 0x00000006a9a47c23 */ /* 0x100fe2000801080c */
[--C-:B------:R-:W-:Y:S01]  /*6120*/  FFMA.FTZ R169, R180, UR6, -R12.reuse ;  /* 0x00000006b4a97c23 */ /* 0x100fe2000801080c */
[----:B------:R-:W-:Y:S01]  /*6130*/  FMNMX.FTZ R161, R175, R14, !PT ;  /* 0x0000000eafa17209 */ /* 0x000fe20007810000 */
[----:B------:R-:W-:Y:S01]  /*6140*/  FFMA.FTZ R180, R189, UR6, -R12 ;  /* 0x00000006bdb47c23 */ /* 0x000fe2000801080c */
[----:B------:R-:W-:Y:S01]  /*6150*/  FSEL R189, R8, RZ, P1 ;  /* 0x000000ff08bd7208 */ /* 0x000fe20000800000 */
[----:B------:R-:W-:Y:S01]  /*6160*/  MUFU.EX2 R156, R156 ;  /* 0x0000009c009c7308 */ /* 0x000fe20000000800 */
[----:B------:R-:W-:-:S03]  /*6170*/  FMNMX.FTZ R14, R178, R161, !PT ;  /* 0x000000a1b20e7209 */ /* 0x000fc60007810000 */
[----:B------:R-:W-:Y:S01]  /*6180*/  FADD.FTZ R189, -R189, R2 ;  /* 0x00000002bdbd7221 */ /* 0x000fe20000010100 */
[----:B------:R-:W-:-:S03]  /*6190*/  FMNMX.FTZ R161, R179, R14, !PT ;  /* 0x0000000eb3a17209 */ /* 0x000fc60007810000 */
[----:B------:R-:W-:Y:S01]  /*61a0*/  MUFU.EX2 R153, R153 ;  /* 0x0000009900997308 */ /* 0x000fe20000000800 */
[----:B------:R-:W-:Y:S01]  /*61b0*/  FMNMX.FTZ R14, R182, R161, !PT ;  /* 0x000000a1b60e7209 */ /* 0x000fe20007810000 */
[--C-:B------:R-:W-:Y:S01]  /*61c0*/  FFMA.FTZ R161, R168, UR6, -R12.reuse ;  /* 0x00000006a8a17c23 */ /* 0x100fe2000801080c */
[----:B------:R-:W-:Y:S02]  /*61d0*/  FFMA.FTZ R168, R177, UR6, -R12 ;  /* 0x00000006b1a87c23 */ /* 0x000fe4000801080c */
        /* <DEDUP_REMOVED lines=11> */
[----:B------:R-:W-:Y:S01]  /*6290*/  FMNMX.FTZ R14, R198, R165, !PT ;  /* 0x000000a5c60e7209 */ /* 0x000fe20007810000 */
[--C-:B------:R-:W-:Y:S01]  /*62a0*/  FFMA.FTZ R165, R176, UR6, -R12.reuse ;  /* 0x00000006b0a57c23 */ /* 0x100fe2000801080c */
[----:B------:R-:W-:Y:S02]  /*62b0*/  FFMA.FTZ R176, R185, UR6, -R12 ;  /* 0x00000006b9b07c23 */ /* 0x000fe4000801080c */
[----:B------:R-:W-:-:S03]  /*62c0*/  FMNMX.FTZ R14, R199, R14, !PT ;  /* 0x0000000ec70e7209 */ /* 0x000fc60007810000 */
[----:B------:R-:W-:Y:S02]  /*62d0*/  MUFU.EX2 R15, R15 ;  /* 0x0000000f000f7308 */ /* 0x000fe40000000800 */
[----:B------:R-:W1:Y:S06]  /*62e0*/  SHFL.BFLY PT, R177, R14, 0x2, 0x1f ;  /* 0x0c401f000eb17f89 */ /* 0x000e6c00000e0000 */
[----:B------:R-:W-:Y:S08]  /*62f0*/  MUFU.EX2 R20, R20 ;  /* 0x0000001400147308 */ /* 0x000ff00000000800 */
[----:B------:R-:W-:Y:S08]  /*6300*/  MUFU.EX2 R165, R165 ;  /* 0x000000a500a57308 */ /* 0x000ff00000000800 */
[----:B------:R-:W-:Y:S01]  /*6310*/  MUFU.EX2 R168, R168 ;  /* 0x000000a800a87308 */ /* 0x000fe20000000800 */
[----:B-1----:R-:W-:Y:S01]  /*6320*/  FMNMX.FTZ R185, R14, R177, !PT ;  /* 0x000000b10eb97209 */ /* 0x002fe20007810000 */
[--C-:B------:R-:W-:Y:S01]  /*6330*/  FFMA.FTZ R177, R188, UR6, -R12.reuse ;  /* 0x00000006bcb17c23 */ /* 0x100fe2000801080c */
[----:B------:R-:W-:-:S03]  /*6340*/  FFMA.FTZ R188, R196, UR6, -R12 ;  /* 0x00000006c4bc7c23 */ /* 0x000fc6000801080c */
[----:B------:R-:W1:Y:S02]  /*6350*/  SHFL.BFLY PT, R14, R185, 0x1, 0x1f ;  /* 0x0c201f00b90e7f89 */ /* 0x000e6400000e0000 */
[----:B------:R-:W-:Y:S08]  /*6360*/  MUFU.EX2 R2, R188 ;  /* 0x000000bc00027308 */ /* 0x000ff00000000800 */
[----:B------:R-:W-:Y:S08]  /*6370*/  MUFU.EX2 R169, R169 ;  /* 0x000000a900a97308 */ /* 0x000ff00000000800 */
[----:B------:R-:W-:Y:S01]  /*6380*/  MUFU.EX2 R172, R172 ;  /* 0x000000ac00ac7308 */ /* 0x000fe20000000800 */
[----:B-1----:R-:W-:Y:S01]  /*6390*/  FMNMX.FTZ R14, R185, R14, !PT ;  /* 0x0000000eb90e7209 */ /* 0x002fe20007810000 */
[----:B------:R-:W-:Y:S01]  /*63a0*/  FMUL.FTZ R185, R189, UR6 ;  /* 0x00000006bdb97c20 */ /* 0x000fe20008410000 */
[----:B------:R-:W-:-:S05]  /*63b0*/  FFMA.FTZ R189, R197, UR6, -R12 ;  /* 0x00000006c5bd7c23 */ /* 0x000fca000801080c */
[----:B------:R-:W-:Y:S01]  /*63c0*/  MUFU.EX2 R173, R173 ;  /* 0x000000ad00ad7308 */ /* 0x000fe20000000800 */
[C---:B------:R-:W-:Y:S01]  /*63d0*/  FSETP.NEU.FTZ.AND P1, PT, R14.reuse, -INF , PT ;  /* 0xff8000000e00780b */ /* 0x040fe20003f3d000 */
[----:B------:R-:W-:-:S05]  /*63e0*/  FMUL.FTZ R196, R14, UR6 ;  /* 0x000000060ec47c20 */ /* 0x000fca0008410000 */
[----:B------:R-:W-:Y:S01]  /*63f0*/  FSEL R196, R196, RZ, P1 ;  /* 0x000000ffc4c47208 */ /* 0x000fe20000800000 */
[----:B------:R-:W1:Y:S04]  /*6400*/  MUFU.EX2 R185, R185 ;  /* 0x000000b900b97308 */ /* 0x000e680000000800 */
        /* <DEDUP_REMOVED lines=11> */
[----:B------:R-:W-:Y:S01]  /*64c0*/  FFMA.FTZ R183, R183, UR6, -R196 ;  /* 0x00000006b7b77c23 */ /* 0x000fe200080108c4 */
[----:B------:R-:W-:Y:S01]  /*64d0*/  MUFU.EX2 R177, R177 ;  /* 0x000000b100b17308 */ /* 0x000fe20000000800 */
[----:B-1----:R-:W-:Y:S01]  /*64e0*/  FFMA.FTZ R188, R185, R3, R152 ;  /* 0x00000003b9bc7223 */ /* 0x002fe20000010098 */
[C---:B------:R-:W-:Y:S01]  /*64f0*/  F2FP.F16.F32.PACK_AB R152, R13.reuse, R152 ;  /* 0x000000980d98723e */ /* 0x040fe200000000ff */
[----:B------:R-:W-:Y:S01]  /*6500*/  FFMA.FTZ R186, R186, UR6, -R196 ;  /* 0x00000006baba7c23 */ /* 0x000fe200080108c4 */
[----:B------:R-:W-:Y:S01]  /*6510*/  F2FP.F16.F32.PACK_AB R166, R172, R169 ;  /* 0x000000a9aca6723e */ /* 0x000fe200000000ff */
[----:B------:R-:W-:Y:S01]  /*6520*/  FADD.FTZ R3, R13, R188 ;  /* 0x000000bc0d037221 */ /* 0x000fe20000010000 */
[--C-:B------:R-:W-:Y:S01]  /*6530*/  FFMA.FTZ R188, R159, UR6, -R196.reuse ;  /* 0x000000069fbc7c23 */ /* 0x100fe200080108c4 */
[--C-:B------:R-:W-:Y:S01]  /*6540*/  FFMA.FTZ R159, R162, UR6, -R196.reuse ;  /* 0x00000006a29f7c23 */ /* 0x100fe200080108c4 */
[----:B------:R-:W1:Y:S01]  /*6550*/  MUFU.EX2 R180, R180 ;  /* 0x000000b400b47308 */ /* 0x000e620000000800 */
[----:B------:R-:W-:Y:S01]  /*6560*/  FADD.FTZ R158, R154, R3 ;  /* 0x000000039a9e7221 */ /* 0x000fe20000010000 */
[----:B------:R-:W-:Y:S01]  /*6570*/  F2FP.F16.F32.PACK_AB R154, R21, R154 ;  /* 0x0000009a159a723e */ /* 0x000fe200000000ff */
[--C-:B------:R-:W-:Y:S01]  /*6580*/  FFMA.FTZ R187, R187, UR6, -R196.reuse ;  /* 0x00000006bbbb7c23 */ /* 0x100fe200080108c4 */
[----:B------:R-:W-:Y:S01]  /*6590*/  FFMA.FTZ R191, R191, UR6, -R196 ;  /* 0x00000006bfbf7c23 */ /* 0x000fe200080108c4 */
[----:B------:R-:W-:Y:S01]  /*65a0*/  FADD.FTZ R3, R21, R158 ;  /* 0x0000009e15037221 */ /* 0x000fe20000010000 */
[--C-:B------:R-:W-:Y:S01]  /*65b0*/  FFMA.FTZ R194, R194, UR6, -R196.reuse ;  /* 0x00000006c2c27c23 */ /* 0x100fe200080108c4 */
[--C-:B------:R-:W-:Y:S01]  /*65c0*/  FFMA.FTZ R195, R195, UR6, -R196.reuse ;  /* 0x00000006c3c37c23 */ /* 0x100fe200080108c4 */
[----:B------:R-:W-:Y:S01]  /*65d0*/  MUFU.EX2 R181, R181 ;  /* 0x000000b500b57308 */ /* 0x000fe20000000800 */
[----:B------:R-:W-:Y:S01]  /*65e0*/  FADD.FTZ R158, R156, R3 ;  /* 0x000000039c9e7221 */ /* 0x000fe20000010000 */
[----:B------:R-:W-:Y:S01]  /*65f0*/  FFMA.FTZ R198, R198, UR6, -R196 ;  /* 0x00000006c6c67c23 */ /* 0x000fe200080108c4 */
[C---:B------:R-:W-:Y:S01]  /*6600*/  F2FP.F16.F32.PACK_AB R156, R153.reuse, R156 ;  /* 0x0000009c999c723e */ /* 0x040fe200000000ff */
[-C--:B------:R-:W-:Y:S01]  /*6610*/  FMUL.FTZ R24, R24, R185.reuse ;  /* 0x000000b918187220 */ /* 0x080fe20000410000 */
[----:B------:R-:W-:Y:S01]  /*6620*/  FADD.FTZ R158, R153, R158 ;  /* 0x0000009e999e7221 */ /* 0x000fe20000010000 */
[-C--:B------:R-:W-:Y:S01]  /*6630*/  FMUL.FTZ R25, R25, R185.reuse ;  /* 0x000000b919197220 */ /* 0x080fe20000410000 */
[-C--:B------:R-:W-:Y:S01]  /*6640*/  FMUL.FTZ R28, R28, R185.reuse ;  /* 0x000000b91c1c7220 */ /* 0x080fe20000410000 */
[----:B------:R-:W-:Y:S01]  /*6650*/  MUFU.EX2 R9, R9 ;  /* 0x0000000900097308 */ /* 0x000fe20000000800 */
[----:B------:R-:W-:Y:S01]  /*6660*/  FADD.FTZ R3, R157, R158 ;  /* 0x0000009e9d037221 */ /* 0x000fe20000010000 */
[-C--:B------:R-:W-:Y:S01]  /*6670*/  FMUL.FTZ R29, R29, R185.reuse ;  /* 0x000000b91d1d7220 */ /* 0x080fe20000410000 */
[-C--:B------:R-:W-:Y:S01]  /*6680*/  FMUL.FTZ R32, R32, R185.reuse ;  /* 0x000000b920207220 */ /* 0x080fe20000410000 */
[-C--:B------:R-:W-:Y:S01]  /*6690*/  FMUL.FTZ R33, R33, R185.reuse ;  /* 0x000000b921217220 */ /* 0x080fe20000410000 */
[----:B------:R-:W-:Y:S01]  /*66a0*/  FADD.FTZ R158, R160, R3 ;  /* 0x00000003a09e7221 */ /* 0x000fe20000010000 */
[-C--:B------:R-:W-:Y:S01]  /*66b0*/  FMUL.FTZ R36, R36, R185.reuse ;  /* 0x000000b924247220 */ /* 0x080fe20000410000 */
[-C--:B------:R-:W-:Y:S01]  /*66c0*/  FMUL.FTZ R37, R37, R185.reuse ;  /* 0x000000b925257220 */ /* 0x080fe20000410000 */
[----:B------:R-:W2:Y:S01]  /*66d0*/  MUFU.EX2 R12, R12 ;  /* 0x0000000c000c7308 */ /* 0x000ea20000000800 */
[----:B------:R-:W-:Y:S01]  /*66e0*/  FADD.FTZ R3, R161, R158 ;  /* 0x0000009ea1037221 */ /* 0x000fe20000010000 */
[-C--:B------:R-:W-:Y:S01]  /*66f0*/  FMUL.FTZ R40, R40, R185.reuse ;  /* 0x000000b928287220 */ /* 0x080fe20000410000 */
[-C--:B------:R-:W-:Y:S01]  /*6700*/  FMUL.FTZ R41, R41, R185.reuse ;  /* 0x000000b929297220 */ /* 0x080fe20000410000 */
[-C--:B------:R-:W-:Y:S01]  /*6710*/  FMUL.FTZ R44, R44, R185.reuse ;  /* 0x000000b92c2c7220 */ /* 0x080fe20000410000 */
[----:B------:R-:W-:Y:S01]  /*6720*/  FADD.FTZ R158, R164, R3 ;  /* 0x00000003a49e7221 */ /* 0x000fe20000010000 */
[----:B------:R-:W-:Y:S01]  /*6730*/  FSEL R3, R14, RZ, P1 ;  /* 0x000000ff0e037208 */ /* 0x000fe20000800000 */
[-C--:B------:R-:W-:Y:S01]  /*6740*/  FMUL.FTZ R45, R45, R185.reuse ;  /* 0x000000b92d2d7220 */ /* 0x080fe20000410000 */
[----:B------:R-:W-:Y:S01]  /*6750*/  MUFU.EX2 R155, R155 ;  /* 0x0000009b009b7308 */ /* 0x000fe20000000800 */
[----:B------:R-:W-:Y:S01]  /*6760*/  FADD.FTZ R193, R15, R158 ;  /* 0x0000009e0fc17221 */ /* 0x000fe20000010000 */
[----:B------:R-:W-:Y:S01]  /*6770*/  FMUL.FTZ R48, R48, R185 ;  /* 0x000000b930307220 */ /* 0x000fe20000410000 */
[----:B------:R-:W-:Y:S01]  /*6780*/  FADD.FTZ R3, -R3, R6 ;  /* 0x0000000603037221 */ /* 0x000fe20000010100 */
[--C-:B------:R-:W-:Y:S01]  /*6790*/  FFMA.FTZ R6, R167, UR6, -R196.reuse ;  /* 0x00000006a7067c23 */ /* 0x100fe200080108c4 */
[----:B------:R-:W-:Y:S01]  /*67a0*/  FADD.FTZ R158, R20, R193 ;  /* 0x000000c1149e7221 */ /* 0x000fe20000010000 */
[----:B------:R-:W-:Y:S01]  /*67b0*/  FFMA.FTZ R167, R170, UR6, -R196 ;  /* 0x00000006aaa77c23 */ /* 0x000fe200080108c4 */
[----:B-1----:R-:W-:Y:S01]  /*67c0*/  F2FP.F16.F32.PACK_AB R170, R180, R177 ;  /* 0x000000b1b4aa723e */ /* 0x002fe200000000ff */
[----:B------:R-:W-:Y:S01]  /*67d0*/  MUFU.EX2 R188, R188 ;  /* 0x000000bc00bc7308 */ /* 0x000fe20000000800 */
[----:B------:R-:W-:Y:S01]  /*67e0*/  FADD.FTZ R193, R165, R158 ;  /* 0x0000009ea5c17221 */ /* 0x000fe20000010000 */
[----:B------:R-:W-:Y:S01]  /*67f0*/  FFMA.FTZ R158, R171, UR6, -R196 ;  /* 0x00000006ab9e7c23 */ /* 0x000fe200080108c4 */
[----:B--2---:R-:W-:Y:S01]  /*6800*/  F2FP.F16.F32.PACK_AB R153, R12, R9 ;  /* 0x000000090c99723e */ /* 0x004fe200000000ff */
        /* <DEDUP_REMOVED lines=10> */
[--C-:B------:R-:W-:Y:S01]  /*68b0*/  FFMA.FTZ R171, R190, UR6, -R196.reuse ;  /* 0x00000006beab7c23 */ /* 0x100fe200080108c4 */
[----:B------:R-:W-:Y:S01]  /*68c0*/  FFMA.FTZ R196, R199, UR6, -R196 ;  /* 0x00000006c7c47c23 */ /* 0x000fe200080108c4 */
[----:B------:R1:W-:Y:S01]  /*68d0*/  MUFU.EX2 R190, R158 ;  /* 0x0000009e00be7308 */ /* 0x0003e20000000800 */
[----:B------:R-:W-:Y:S01]  /*68e0*/  FADD.FTZ R193, R173, R162 ;  /* 0x000000a2adc17221 */ /* 0x000fe20000010000 */
[-C--:B------:R-:W-:Y:S01]  /*68f0*/  FMUL.FTZ R61, R61, R185.reuse ;  /* 0x000000b93d3d7220 */ /* 0x080fe20000410000 */
[-C--:B------:R-:W-:Y:S01]  /*6900*/  FMUL.FTZ R64, R64, R185.reuse ;  /* 0x000000b940407220 */ /* 0x080fe20000410000 */
[-C--:B------:R-:W-:Y:S01]  /*6910*/  FMUL.FTZ R65, R65, R185.reuse ;  /* 0x000000b941417220 */ /* 0x080fe20000410000 */
[----:B------:R-:W-:Y:S01]  /*6920*/  FADD.FTZ R162, R176, R193 ;  /* 0x000000c1b0a27221 */ /* 0x000fe20000010000 */
[-C--:B------:R-:W-:Y:S01]  /*6930*/  FMUL.FTZ R68, R68, R185.reuse ;  /* 0x000000b944447220 */ /* 0x080fe20000410000 */
[----:B------:R-:W-:Y:S01]  /*6940*/  FMUL.FTZ R69, R69, R185 ;  /* 0x000000b945457220 */ /* 0x000fe20000410000 */
[----:B------:R-:W2:Y:S01]  /*6950*/  MUFU.EX2 R192, R192 ;  /* 0x000000c000c07308 */ /* 0x000ea20000000800 */
[----:B-1----:R-:W-:Y:S01]  /*6960*/  F2FP.F16.F32.PACK_AB R158, R160, R157 ;  /* 0x0000009da09e723e */ /* 0x002fe200000000ff */
[----:B------:R-:W-:Y:S01]  /*6970*/  FADD.FTZ R193, R177, R162 ;  /* 0x000000a2b1c17221 */ /* 0x000fe20000010000 */
[----:B------:R-:W-:Y:S01]  /*6980*/  F2FP.F16.F32.PACK_AB R160, R164, R161 ;  /* 0x000000a1a4a0723e */ /* 0x000fe200000000ff */
[----:B------:R-:W-:Y:S01]  /*6990*/  FMUL.FTZ R72, R72, R185 ;  /* 0x000000b948487220 */ /* 0x000fe20000410000 */
[----:B------:R-:W-:Y:S01]  /*69a0*/  F2FP.F16.F32.PACK_AB R164, R168, R165 ;  /* 0x000000a5a8a4723e */ /* 0x000fe200000000ff */
[----:B------:R-:W-:Y:S01]  /*69b0*/  FADD.FTZ R162, R180, R193 ;  /* 0x000000c1b4a27221 */ /* 0x000fe20000010000 */
[----:B------:R-:W-:Y:S01]  /*69c0*/  F2FP.F16.F32.PACK_AB R168, R176, R173 ;  /* 0x000000adb0a8723e */ /* 0x000fe200000000ff */
[----:B------:R-:W-:Y:S01]  /*69d0*/  FMUL.FTZ R176, R3, UR6 ;  /* 0x0000000603b07c20 */ /* 0x000fe20008410000 */
[----:B------:R-:W-:Y:S01]  /*69e0*/  MUFU.EX2 R163, R163 ;  /* 0x000000a300a37308 */ /* 0x000fe20000000800 */
[----:B------:R-:W-:Y:S01]  /*69f0*/  FADD.FTZ R21, R181, R162 ;  /* 0x000000a2b5157221 */ /* 0x000fe20000010000 */
[----:B------:R-:W-:Y:S01]  /*6a00*/  F2FP.F16.F32.PACK_AB R162, R20, R15 ;  /* 0x0000000f14a2723e */ /* 0x000fe200000000ff */
[-C--:B------:R-:W-:Y:S01]  /*6a10*/  FMUL.FTZ R73, R73, R185.reuse ;  /* 0x000000b949497220 */ /* 0x080fe20000410000 */
[-C--:B------:R-:W-:Y:S01]  /*6a20*/  FMUL.FTZ R76, R76, R185.reuse ;  /* 0x000000b94c4c7220 */ /* 0x080fe20000410000 */
[-C--:B------:R-:W-:Y:S01]  /*6a30*/  FMUL.FTZ R77, R77, R185.reuse ;  /* 0x000000b94d4d7220 */ /* 0x080fe20000410000 */
[-C--:B------:R-:W-:Y:S01]  /*6a40*/  FMUL.FTZ R80, R80, R185.reuse ;  /* 0x000000b950507220 */ /* 0x080fe20000410000 */
[----:B------:R-:W-:Y:S01]  /*6a50*/  FMUL.FTZ R81, R81, R185 ;  /* 0x000000b951517220 */ /* 0x000fe20000410000 */
[----:B------:R-:W1:Y:S01]  /*6a60*/  MUFU.EX2 R176, R176 ;  /* 0x000000b000b07308 */ /* 0x000e620000000800 */
[----:B--2---:R-:W-:Y:S01]  /*6a70*/  F2FP.F16.F32.PACK_AB R157, R192, R159 ;  /* 0x0000009fc09d723e */ /* 0x004fe200000000ff */
        /* <DEDUP_REMOVED lines=15> */
[----:B-1----:R-:W-:Y:S01]  /*6b70*/  FFMA.FTZ R15, R176, R0, R9 ;  /* 0x00000000b00f7223 */ /* 0x002fe20000010009 */
[-C--:B------:R-:W-:Y:S01]  /*6b80*/  FMUL.FTZ R109, R109, R185.reuse ;  /* 0x000000b96d6d7220 */ /* 0x080fe20000410000 */
[-C--:B------:R-:W-:Y:S01]  /*6b90*/  FMUL.FTZ R112, R112, R185.reuse ;  /* 0x000000b970707220 */ /* 0x080fe20000410000 */
[-C--:B------:R-:W-:Y:S01]  /*6ba0*/  FMUL.FTZ R113, R113, R185.reuse ;  /* 0x000000b971717220 */ /* 0x080fe20000410000 */
[----:B------:R-:W-:Y:S01]  /*6bb0*/  FADD.FTZ R0, R12, R15 ;  /* 0x0000000f0c007221 */ /* 0x000fe20000010000 */
[-C--:B------:R-:W-:Y:S01]  /*6bc0*/  FMUL.FTZ R116, R116, R185.reuse ;  /* 0x000000b974747220 */ /* 0x080fe20000410000 */
[----:B------:R-:W-:Y:S01]  /*6bd0*/  FMUL.FTZ R117, R117, R185 ;  /* 0x000000b975757220 */ /* 0x000fe20000410000 */
[----:B------:R-:W1:Y:S01]  /*6be0*/  MUFU.EX2 R167, R167 ;  /* 0x000000a700a77308 */ /* 0x000e620000000800 */
[----:B------:R-:W-:Y:S01]  /*6bf0*/  FADD.FTZ R15, R155, R0 ;  /* 0x000000009b0f7221 */ /* 0x000fe20000010000 */
[C---:B--2---:R-:W-:Y:S01]  /*6c00*/  FADD.FTZ R21, R184.reuse, R21 ;  /* 0x00000015b8157221 */ /* 0x044fe20000010000 */
[----:B------:R-:W-:Y:S01]  /*6c10*/  F2FP.F16.F32.PACK_AB R172, R184, R181 ;  /* 0x000000b5b8ac723e */ /* 0x000fe200000000ff */
[-C--:B------:R-:W-:Y:S01]  /*6c20*/  FMUL.FTZ R120, R120, R185.reuse ;  /* 0x000000b978787220 */ /* 0x080fe20000410000 */
[----:B------:R-:W-:Y:S01]  /*6c30*/  FADD.FTZ R0, R188, R15 ;  /* 0x0000000fbc007221 */ /* 0x000fe20000010000 */
[-C--:B------:R-:W-:Y:S01]  /*6c40*/  FMUL.FTZ R121, R121, R185.reuse ;  /* 0x000000b979797220 */ /* 0x080fe20000410000 */
[----:B------:R-:W-:Y:S01]  /*6c50*/  FMUL.FTZ R124, R124, R185 ;  /* 0x000000b97c7c7220 */ /* 0x000fe20000410000 */
[----:B------:R-:W2:Y:S01]  /*6c60*/  MUFU.EX2 R189, R189 ;  /* 0x000000bd00bd7308 */ /* 0x000ea20000000800 */
[----:B------:R-:W-:Y:S01]  /*6c70*/  FADD.FTZ R15, R159, R0 ;  /* 0x000000009f0f7221 */ /* 0x000fe20000010000 */
[----:B---3--:R-:W-:Y:S01]  /*6c80*/  F2FP.F16.F32.PACK_AB R159, R6, R163 ;  /* 0x000000a3069f723e */ /* 0x008fe200000000ff */
[-C--:B------:R-:W-:Y:S01]  /*6c90*/  FMUL.FTZ R125, R125, R185.reuse ;  /* 0x000000b97d7d7220 */ /* 0x080fe20000410000 */
[-C--:B------:R-:W-:Y:S01]  /*6ca0*/  FMUL.FTZ R128, R128, R185.reuse ;  /* 0x000000b980807220 */ /* 0x080fe20000410000 */
[----:B------:R-:W-:Y:S01]  /*6cb0*/  FADD.FTZ R0, R192, R15 ;  /* 0x0000000fc0007221 */ /* 0x000fe20000010000 */
[-C--:B------:R-:W-:Y:S01]  /*6cc0*/  FMUL.FTZ R129, R129, R185.reuse ;  /* 0x000000b981817220 */ /* 0x080fe20000410000 */
[----:B------:R-:W-:Y:S01]  /*6cd0*/  FMUL.FTZ R132, R132, R185 ;  /* 0x000000b984847220 */ /* 0x000fe20000410000 */
[----:B------:R3:W-:Y:S01]  /*6ce0*/  MUFU.EX2 R13, R174 ;  /* 0x000000ae000d7308 */ /* 0x0007e20000000800 */
[----:B------:R-:W-:Y:S01]  /*6cf0*/  FADD.FTZ R15, R163, R0 ;  /* 0x00000000a30f7221 */ /* 0x000fe20000010000 */
[----:B-1----:R-:W-:Y:S01]  /*6d00*/  F2FP.F16.F32.PACK_AB R161, R190, R167 ;  /* 0x000000a7bea1723e */ /* 0x002fe200000000ff */
        /* <DEDUP_REMOVED lines=10> */
[C---:B--2---:R-:W-:Y:S01]  /*6db0*/  FADD.FTZ R3, R189.reuse, R174 ;  /* 0x000000aebd037221 */ /* 0x044fe20000010000 */
[----:B------:R-:W-:Y:S01]  /*6dc0*/  F2FP.F16.F32.PACK_AB R174, R189, R2 ;  /* 0x00000002bdae723e */ /* 0x000fe200000000ff */
        /* <DEDUP_REMOVED lines=8> */
[-C--:B------:R-:W-:Y:S01]  /*6e50*/  FMUL.FTZ R35, R35, R176.reuse ;  /* 0x000000b023237220 */ /* 0x080fe20000410000 */
[----:B------:R-:W4:Y:S01]  /*6e60*/  MUFU.EX2 R2, R179 ;  /* 0x000000b300027308 */ /* 0x000f220000000800 */
[----:B--2---:R-:W-:Y:S01]  /*6e70*/  FADD.FTZ R178, R6, R15 ;  /* 0x0000000f06b27221 */ /* 0x004fe20000010000 */
[----:B-1----:R-:W-:Y:S01]  /*6e80*/  F2FP.F16.F32.PACK_AB R163, R20, R13 ;  /* 0x0000000d14a3723e */ /* 0x002fe200000000ff */
[-C--:B------:R-:W-:Y:S01]  /*6e90*/  FMUL.FTZ R38, R38, R176.reuse ;  /* 0x000000b026267220 */ /* 0x080fe20000410000 */
[-C--:B------:R-:W-:Y:S01]  /*6ea0*/  FMUL.FTZ R39, R39, R176.reuse ;  /* 0x000000b027277220 */ /* 0x080fe20000410000 */
        /* <DEDUP_REMOVED lines=16> */
[----:B---3--:R-:W-:Y:S01]  /*6fb0*/  FADD.FTZ R15, R165, R180 ;  /* 0x000000b4a50f7221 */ /* 0x008fe20000010000 */
[----:B----4-:R-:W-:Y:S01]  /*6fc0*/  F2FP.F16.F32.PACK_AB R165, R2, R165 ;  /* 0x000000a502a5723e */ /* 0x010fe200000000ff */
[-C--:B------:R-:W-:Y:S01]  /*6fd0*/  FMUL.FTZ R62, R62, R176.reuse ;  /* 0x000000b03e3e7220 */ /* 0x080fe20000410000 */
[----:B------:R-:W3:Y:S01]  /*6fe0*/  MUFU.EX2 R169, R186 ;  /* 0x000000ba00a97308 */ /* 0x000ee20000000800 */
        /* <DEDUP_REMOVED lines=63> */
[-C--:B------:R-:W-:Y:S01]  /*73e0*/  FMUL.FTZ R150, R150, R176.reuse ;  /* 0x000000b096967220 */ /* 0x080fe20000410000 */
[----:B---3--:R-:W-:Y:S01]  /*73f0*/  FADD.FTZ R9, R175, R6 ;  /* 0x00000006af097221 */ /* 0x008fe20000010000 */
[----:B------:R-:W-:-:S03]  /*7400*/  FMUL.FTZ R151, R151, R176 ;  /* 0x000000b097977220 */ /* 0x000fc60000410000 */
[C---:B-1----:R-:W-:Y:S01]  /*7410*/  FADD.FTZ R0, R196.reuse, R9 ;  /* 0x00000009c4007221 */ /* 0x042fe20000010000 */
[----:B------:R-:W-:Y:S01]  /*7420*/  F2FP.F16.F32.PACK_AB R175, R196, R175 ;  /* 0x000000afc4af723e */ /* 0x000fe200000000ff */
[----:B------:R-:W-:Y:S06]  /*7430*/  @!P0 BRA `(.L_x_2394) ;  /* 0x0000000000048947 */ /* 0x000fec0003800000 */
[----:B------:R-:W-:Y:S01]  /*7440*/  BPT.TRAP 0x1 ;  /* 0x000000040000795c */ /* 0x000fe20000300000 */
.L_x_2394:
[----:B------:R1:W2:Y:S01]  /*7450*/  SYNCS.PHASECHK.TRANS64.TRYWAIT P1, [UR27+0x22850], R10 ;  /* 0x0228500aff0075a7 */ /* 0x0002a2000802015b */
[----:B------:R-:W-:Y:S05]  /*7460*/  @!P0 BRA `(.L_x_2395) ;  /* 0x0000000000048947 */ /* 0x000fea0003800000 */
[----:B------:R-:W-:Y:S01]  /*7470*/  BPT.TRAP 0x1 ;  /* 0x000000040000795c */ /* 0x000fe20000300000 */
.L_x_2395:
[----:B--2---:R-:W-:Y:S05]  /*7480*/  @P1 BRA `(.L_x_2396) ;  /* 0x0000000000081947 */ /* 0x004fea0003800000 */
[----:B------:R-:W2:Y:S02]  /*7490*/  SYNCS.PHASECHK.TRANS64.TRYWAIT P1, [UR27+0x22850], R10 ;  /* 0x0228500aff0075a7 */ /* 0x000ea4000802015b */
[----:B--2---:R-:W-:Y:S05]  /*74a0*/  @!P1 BRA `(.L_x_2397) ;  /* 0x000000f000349947 */ /* 0x004fea0003800000 */
.L_x_2396:
        /* <DEDUP_REMOVED lines=52> */
.L_x_2381:
        /* <DEDUP_REMOVED lines=25> */
.L_x_2400:
[----:B------:R-:W-:-:S11]  /*7980*/  UISETP.NE.AND UP2, UPT, UR15, 0x1, UPT ;  /* 0x000000010f00788c */ /* 0x000fd6000bf45270 */
[----:B------:R-:W-:Y:S02]  /*7990*/  @UP2 ULDC.64 UR18, c[0x0][0x9e8] ;  /* 0x00027a0000122ab9 */ /* 0x000fe40000000a00 */
[----:B------:R-:W-:-:S04]  /*79a0*/  UIMAD.WIDE.U32 UR10, UR14, UR18, URZ ;  /* 0x000000120e0a72a5 */ /* 0x000fc8000f8e003f */
[----:B------:R-:W-:-:S12]  /*79b0*/  @UP2 USHF.R.U32.HI UR14, URZ, UR19, UR11 ;  /* 0x000000133f0e2299 */ /* 0x000fd8000801160b */
.L_x_2401:
[----:B------:R-:W-:-:S04]  /*79c0*/  UIMAD UR14, UR14, UR15, URZ ;  /* 0x0000000f0e0e72a4 */ /* 0x000fc8000f8e023f */
[----:B------:R-:W-:-:S04]  /*79d0*/  UISETP.LT.AND UP2, UPT, UR7, UR14, UPT ;  /* 0x0000000e0700728c */ /* 0x000fc8000bf41270 */
[----:B------:R-:W-:-:S12]  /*79e0*/  USEL UR7, UR7, UR14, !UP2 ;  /* 0x0000000e07077287 */ /* 0x000fd8000d000000 */
.L_x_2399:
        /* <DEDUP_REMOVED lines=10> */
[----:B------:R-:W-:Y:S02]  /*7a90*/  IMAD.MOV.U32 R9, RZ, RZ, R2 ;  /* 0x000000ffff097224 */ /* 0x000fe400078e0002 */
[----:B------:R-:W-:-:S07]  /*7aa0*/  IMAD.MOV.U32 R7, RZ, RZ, R5 ;  /* 0x000000ffff077224 */ /* 0x000fce00078e0005 */
.L_x_2411:
[----:B------:R-:W-:Y:S01]  /*7ab0*/  UIADD3 UR37, UR37, 0x1, URZ ;  /* 0x0000000125257890 */ /* 0x000fe2000fffe03f */
[C---:B------:R-:W-:Y:S01]  /*7ac0*/  ISETP.GT.AND P1, PT, R7.reuse, UR22, PT ;  /* 0x0000001607007c0c */ /* 0x040fe2000bf24270 */
[----:B------:R-:W-:Y:S02]  /*7ad0*/  VIADD R7, R7, 0xffffffff ;  /* 0xffffffff07077836 */ /* 0x000fe40000000000 */
[----:B------:R-:W-:-:S04]  /*7ae0*/  UISETP.NE.AND UP2, UPT, UR37, 0x2, UPT ;  /* 0x000000022500788c */ /* 0x000fc8000bf45270 */
[----:B------:R-:W-:Y:S02]  /*7af0*/  USEL UR6, URZ, 0x1, UP2 ;  /* 0x000000013f067887 */ /* 0x000fe40009000000 */
[----:B------:R-:W-:Y:S02]  /*7b00*/  USEL UR37, UR37, URZ, UP2 ;  /* 0x0000003f25257287 */ /* 0x000fe40009000000 */
[----:B------:R-:W-:Y:S01]  /*7b10*/  ULOP3.LUT UR38, UR38, UR6, URZ, 0x3c, !UPT ;  /* 0x0000000626267292 */ /* 0x000fe2000f8e3c3f */
[----:B--2---:R-:W-:Y:S11]  /*7b20*/  @!P0 BRA `(.L_x_2403) ;  /* 0x0000000000048947 */ /* 0x004ff60003800000 */
[----:B------:R-:W-:Y:S01]  /*7b30*/  BPT.TRAP 0x1 ;  /* 0x000000040000795c */ /* 0x000fe20000300000 */
.L_x_2403:
[----:B------:R-:W2:Y:S01]  /*7b40*/  S2UR UR7, SR_CgaCtaId ;  /* 0x00000000000779c3 */ /* 0x000ea20000008800 */
[----:B------:R-:W-:Y:S01]  /*7b50*/  UMOV UR6, 0x400 ;  /* 0x0000040000067882 */ /* 0x000fe20000000000 */
[----:B------:R-:W-:-:S05]  /*7b60*/  IMAD.U32 R5, RZ, RZ, UR38 ;  /* 0x00000026ff057e24 */ /* 0x000fca000f8e00ff */
[----:B------:R-:W-:Y:S01]  /*7b70*/  SHF.L.U32 R5, R5, 0x1f, RZ ;  /* 0x0000001f05057819 */ /* 0x000fe200000006ff */
[----:B--2---:R-:W-:-:S04]  /*7b80*/  ULEA UR6, UR7, UR6, 0x18 ;  /* 0x0000000607067291 */ /* 0x004fc8000f8ec03f */
[----:B------:R-:W-:-:S09]  /*7b90*/  ULEA UR24, UR37, UR6, 0x3 ;  /* 0x0000000625187291 */ /* 0x000fd2000f8e183f */
[----:B------:R2:W3:Y:S01]  /*7ba0*/  SYNCS.PHASECHK.TRANS64.TRYWAIT P2, [UR24+0x22830], R5 ;  /* 0x02283005ff0075a7 */ /* 0x0004e20008040158 */
[----:B------:R-:W-:Y:S05]  /*7bb0*/  @!P0 BRA `(.L_x_2404) ;  /* 0x0000000000048947 */ /* 0x000fea0003800000 */
[----:B------:R-:W-:Y:S01]  /*7bc0*/  BPT.TRAP 0x1 ;  /* 0x000000040000795c */ /* 0x000fe20000300000 */
.L_x_2404:
[----:B---3--:R-:W-:Y:S05]  /*7bd0*/  @P2 BRA `(.L_x_2405) ;  /* 0x0000000000082947 */ /* 0x008fea0003800000 */
[----:B------:R-:W3:Y:S02]  /*7be0*/  SYNCS.PHASECHK.TRANS64.TRYWAIT P2, [UR24+0x22830], R5 ;  /* 0x02283005ff0075a7 */ /* 0x000ee40008040158 */
[----:B---3--:R-:W-:Y:S05]  /*7bf0*/  @!P2 BRA `(.L_x_2406) ;  /* 0x000000e80074a947 */ /* 0x008fea0003800000 */
.L_x_2405:
[----:B------:R-:W-:Y:S01]  /*7c00*/  UIMAD UR18, UR37, 0x300, UR20 ;  /* 0x00000300251278a4 */ /* 0x000fe2000f8e0214 */
[----:B------:R-:W-:Y:S01]  /*7c10*/  WARPGROUP.ARRIVE ;  /* 0x00000000000079c5 */ /* 0x000fe20000000000 */
[----:B------:R-:W-:Y:S01]  /*7c20*/  UMOV UR19, 0x40000040 ;  /* 0x4000004000137882 */ /* 0x000fe20000000000 */
[----:B------:R-:W-:Y:S01]  /*7c30*/  UMOV UR7, 0x40000040 ;  /* 0x4000004000077882 */ /* 0x000fe20000000000 */
[----:B------:R-:W-:-:S03]  /*7c40*/  UIADD3 UR6, UR18, 0x2, URZ ;  /* 0x0000000212067890 */ /* 0x000fc6000fffe03f */
[----:B------:R-:W4:Y:S01]  /*7c50*/  S2R R215, SR_TID.X ;  /* 0x0000000000d77919 */ /* 0x000f220000002100 */
[----:B------:R-:W-:Y:S01]  /*7c60*/  UIADD3 UR10, UR18, 0x4, URZ ;  /* 0x00000004120a7890 */ /* 0x000fe2000fffe03f */
[----:B------:R-:W-:Y:S01]  /*7c70*/  UMOV UR11, 0x40000040 ;  /* 0x40000040000b7882 */ /* 0x000fe20000000000 */
[----:B------:R-:W-:Y:S01]  /*7c80*/  HGMMA.64x96x16.F32 R152, gdesc[UR16], RZ, !UPT, gsb0 ;  /* 0x01600000109879f0 */ /* 0x000fe2000c0008ff */
[----:B------:R-:W-:Y:S01]  /*7c90*/  UIADD3 UR14, UR18, 0x6, URZ ;  /* 0x00000006120e7890 */ /* 0x000fe2000fffe03f */
[----:B------:R-:W-:Y:S01]  /*7ca0*/  UMOV UR15, 0x40000040 ;  /* 0x40000040000f7882 */ /* 0x000fe20000000000 */
[----:B----4-:R-:W-:Y:S02]  /*7cb0*/  LOP3.LUT P2, RZ, R215, 0x7f, RZ, 0xc0, !PT ;  /* 0x0000007fd7ff7812 */ /* 0x010fe4000784c0ff */
        /* <DEDUP_REMOVED lines=12> */
[----:B---3--:R-:W-:Y:S02]  /*7d80*/  FMNMX.FTZ R2, R152, R9, !PT ;  /* 0x0000000998027209 */ /* 0x008fe40007810000 */
        /* <DEDUP_REMOVED lines=23> */
[----:B01----:R-:W-:-:S05]  /*7f00*/  FMNMX.FTZ R10, R197, R2, !PT ;  /* 0x00000002c50a7209 */ /* 0x003fca0007810000 */
[----:B------:R-:W0:Y:S02]  /*7f10*/  SHFL.BFLY PT, R11, R10, 0x2, 0x1f ;  /* 0x0c401f000a0b7f89 */ /* 0x000e2400000e0000 */
[----:B0-----:R-:W-:-:S05]  /*7f20*/  FMNMX.FTZ R12, R10, R11, !PT ;  /* 0x0000000b0a0c7209 */ /* 0x001fca0007810000 */
[----:B------:R-:W0:Y:S02]  /*7f30*/  SHFL.BFLY PT, R11, R12, 0x1, 0x1f ;  /* 0x0c201f000c0b7f89 */ /* 0x000e2400000e0000 */
[----:B0-----:R-:W-:Y:S02]  /*7f40*/  FMNMX.FTZ R2, R12, R11, !PT ;  /* 0x0000000b0c027209 */ /* 0x001fe40007810000 */
        /* <DEDUP_REMOVED lines=27> */
[----:B------:R-:W0:Y:S03]  /*8100*/  MUFU.EX2 R8, R8 ;  /* 0x0000000800087308 */ /* 0x000e260000000800 */
[----:B------:R-:W-:Y:S01]  /*8110*/  FMNMX.FTZ R6, R174, R13, !PT ;  /* 0x0000000dae067209 */ /* 0x000fe20007810000 */
[--C-:B------:R-:W-:Y:S01]  /*8120*/  FFMA.FTZ R13, R161, UR6, -R4.reuse ;  /* 0x00000006a10d7c23 */ /* 0x100fe20008010804 */
[--C-:B------:R-:W-:Y:S01]  /*8130*/  FFMA.FTZ R161, R181, UR6, -R4.reuse ;  /* 0x00000006b5a17c23 */ /* 0x100fe20008010804 */
[----:B------:R-:W-:Y:S01]  /*8140*/  FFMA.FTZ R181, R197, UR6, -R4 ;  /* 0x00000006c5b57c23 */ /* 0x000fe20008010804 */
[----:B------:R-:W-:Y:S01]  /*8150*/  FMNMX.FTZ R15, R175, R6, !PT ;  /* 0x00000006af0f7209 */ /* 0x000fe20007810000 */
[----:B------:R-:W1:Y:S03]  /*8160*/  MUFU.EX2 R9, R9 ;  /* 0x0000000900097308 */ /* 0x000e660000000800 */
[----:B------:R-:W-:-:S04]  /*8170*/  FMNMX.FTZ R6, R178, R15, !PT ;  /* 0x0000000fb2067209 */ /* 0x000fc80007810000 */
[----:B------:R-:W-:Y:S01]  /*8180*/  FMNMX.FTZ R15, R179, R6, !PT ;  /* 0x00000006b30f7209 */ /* 0x000fe20007810000 */
[----:B------:R-:W3:Y:S01]  /*8190*/  MUFU.EX2 R152, R152 ;  /* 0x0000009800987308 */ /* 0x000ee20000000800 */
[-C--:B0-----:R-:W-:Y:S01]  /*81a0*/  FMUL.FTZ R24, R24, R8.reuse ;  /* 0x0000000818187220 */ /* 0x081fe20000410000 */
[-C--:B------:R-:W-:Y:S01]  /*81b0*/  FMUL.FTZ R25, R25, R8.reuse ;  /* 0x0000000819197220 */ /* 0x080fe20000410000 */
[----:B------:R-:W-:Y:S01]  /*81c0*/  FMNMX.FTZ R6, R182, R15, !PT ;  /* 0x0000000fb6067209 */ /* 0x000fe20007810000 */
[--C-:B------:R-:W-:Y:S01]  /*81d0*/  FFMA.FTZ R15, R165, UR6, -R4.reuse ;  /* 0x00000006a50f7c23 */ /* 0x100fe20008010804 */
[-C--:B------:R-:W-:Y:S01]  /*81e0*/  FMUL.FTZ R28, R28, R8.reuse ;  /* 0x000000081c1c7220 */ /* 0x080fe20000410000 */
[----:B------:R-:W-:Y:S01]  /*81f0*/  FMUL.FTZ R29, R29, R8 ;  /* 0x000000081d1d7220 */ /* 0x000fe20000410000 */
[----:B------:R-:W-:Y:S01]  /*8200*/  FMNMX.FTZ R21, R183, R6, !PT ;  /* 0x00000006b7157209 */ /* 0x000fe20007810000 */
[----:B------:R-:W-:Y:S01]  /*8210*/  MUFU.EX2 R10, R10 ;  /* 0x0000000a000a7308 */ /* 0x000fe20000000800 */
[----:B-1----:R-:W-:Y:S01]  /*8220*/  FFMA.FTZ R3, R8, R3, R9 ;  /* 0x0000000308037223 */ /* 0x002fe20000010009 */
        /* <DEDUP_REMOVED lines=35> */
[----:B------:R-:W0:Y:S01]  /*8460*/  SHFL.BFLY PT, R165, R6, 0x2, 0x1f ;  /* 0x0c401f0006a57f89 */ /* 0x000e2200000e0000 */
        /* <DEDUP_REMOVED lines=23> */
[----:B0-----:R-:W-:Y:S01]  /*85e0*/  FMNMX.FTZ R177, R6, R165, !PT ;  /* 0x000000a506b17209 */ /* 0x001fe20007810000 */
[----:B------:R-:W-:Y:S01]  /*85f0*/  FFMA.FTZ R165, R185, UR6, -R4 ;  /* 0x00000006b9a57c23 */ /* 0x000fe20008010804 */
[-C--:B------:R-:W-:Y:S01]  /*8600*/  FMUL.FTZ R105, R105, R8.reuse ;  /* 0x0000000869697220 */ /* 0x080fe20000410000 */
[-C--:B------:R-:W-:Y:S01]  /*8610*/  FMUL.FTZ R108, R108, R8.reuse ;  /* 0x000000086c6c7220 */ /* 0x080fe20000410000 */
[----:B------:R-:W-:Y:S01]  /*8620*/  MUFU.EX2 R14, R14 ;  /* 0x0000000e000e7308 */ /* 0x000fe20000000800 */
[----:B------:R-:W0:Y:S01]  /*8630*/  SHFL.BFLY PT, R6, R177, 0x1, 0x1f ;  /* 0x0c201f00b1067f89 */ /* 0x000e2200000e0000 */
        /* <DEDUP_REMOVED lines=23> */
[----:B0-----:R-:W-:Y:S01]  /*87b0*/  FMNMX.FTZ R6, R177, R6, !PT ;  /* 0x00000006b1067209 */ /* 0x001fe20007810000 */
        /* <DEDUP_REMOVED lines=18> */
[----:B------:R-:W1:Y:S01]  /*88e0*/  MUFU.EX2 R184, R184 ;  /* 0x000000b800b87308 */ /* 0x000e620000000800 */
[----:B0-----:R-:W-:Y:S01]  /*88f0*/  IADD3 R4, -R215, 0xb, RZ ;  /* 0x0000000bd7047810 */ /* 0x001fe20007ffe1ff */
        /* <DEDUP_REMOVED lines=10> */
[----:B-1----:R-:W-:Y:S01]  /*89a0*/  FFMA.FTZ R0, R177, R0, R184 ;  /* 0x00000000b1007223 */ /* 0x002fe200000100b8 */
[--C-:B------:R-:W-:Y:S01]  /*89b0*/  FFMA.FTZ R183, R186, UR6, -R189.reuse ;  /* 0x00000006bab77c23 */ /* 0x100fe200080108bd */
[----:B------:R-:W-:Y:S01]  /*89c0*/  FFMA.FTZ R186, R187, UR6, -R189 ;  /* 0x00000006bbba7c23 */ /* 0x000fe200080108bd */
[----:B------:R-:W1:Y:S01]  /*89d0*/  MUFU.EX2 R185, R185 ;  /* 0x000000b900b97308 */ /* 0x000e620000000800 */
        /* <DEDUP_REMOVED lines=16> */
[----:B-1----:R-:W-:Y:S01]  /*8ae0*/  FADD.FTZ R9, R185, R0 ;  /* 0x00000000b9097221 */ /* 0x002fe20000010000 */
[----:B------:R-:W-:Y:S01]  /*8af0*/  FADD.FTZ R154, R12, R3 ;  /* 0x000000030c9a7221 */ /* 0x000fe20000010000 */
[-C--:B------:R-:W-:Y:S01]  /*8b00*/  FMUL.FTZ R27, R27, R177.reuse ;  /* 0x000000b11b1b7220 */ /* 0x080fe20000410000 */
[-C--:B------:R-:W-:Y:S01]  /*8b10*/  FMUL.FTZ R30, R30, R177.reuse ;  /* 0x000000b11e1e7220 */ /* 0x080fe20000410000 */
[-C--:B------:R-:W-:Y:S01]  /*8b20*/  FMUL.FTZ R31, R31, R177.reuse ;  /* 0x000000b11f1f7220 */ /* 0x080fe20000410000 */
[----:B------:R-:W-:Y:S01]  /*8b30*/  FADD.FTZ R3, R15, R154 ;  /* 0x0000009a0f037221 */ /* 0x000fe20000010000 */
[-C--:B------:R-:W-:Y:S01]  /*8b40*/  FMUL.FTZ R34, R34, R177.reuse ;  /* 0x000000b122227220 */ /* 0x080fe20000410000 */
[----:B------:R-:W1:Y:S01]  /*8b50*/  MUFU.EX2 R192, R192 ;  /* 0x000000c000c07308 */ /* 0x000e620000000800 */
        /* <DEDUP_REMOVED lines=16> */
[----:B-1----:R-:W-:Y:S01]  /*8c60*/  FADD.FTZ R0, R192, R9 ;  /* 0x00000009c0007221 */ /* 0x002fe20000010000 */
[----:B------:R-:W-:Y:S01]  /*8c70*/  FADD.FTZ R154, R164, R3 ;  /* 0x00000003a49a7221 */ /* 0x000fe20000010000 */
[----:B------:R-:W-:Y:S01]  /*8c80*/  F2FP.F16.F32.PACK_AB R164, R157, R164 ;  /* 0x000000a49da4723e */ /* 0x000fe200000000ff */
[-C--:B------:R-:W-:Y:S01]  /*8c90*/  FMUL.FTZ R47, R47, R177.reuse ;  /* 0x000000b12f2f7220 */ /* 0x080fe20000410000 */
[----:B------:R-:W-:Y:S01]  /*8ca0*/  FMUL.FTZ R50, R50, R177 ;  /* 0x000000b132327220 */ /* 0x000fe20000410000 */
[----:B------:R-:W-:Y:S01]  /*8cb0*/  FADD.FTZ R3, R157, R154 ;  /* 0x0000009a9d037221 */ /* 0x000fe20000010000 */
[----:B------:R-:W-:Y:S01]  /*8cc0*/  F2FP.F16.F32.PACK_AB R157, R192, R159 ;  /* 0x0000009fc09d723e */ /* 0x000fe200000000ff */
[----:B------:R-:W1:Y:S01]  /*8cd0*/  MUFU.EX2 R167, R167 ;  /* 0x000000a700a77308 */ /* 0x000e620000000800 */
        /* <DEDUP_REMOVED lines=80> */
[----:B-1----:R-:W-:-:S07]  /*91e0*/  FADD.FTZ R154, R168, R3 ;  /* 0x00000003a89a7221 */ /* 0x002fce0000010000 */
[----:B------:R-:W1:Y:S01]  /*91f0*/  MUFU.EX2 R186, R186 ;  /* 0x000000ba00ba7308 */ /* 0x000e620000000800 */
[----:B----4-:R-:W-:-:S07]  /*9200*/  FADD.FTZ R9, R183, R0 ;  /* 0x00000000b7097221 */ /* 0x010fce0000010000 */
[----:B------:R-:W4:Y:S01]  /*9210*/  MUFU.EX2 R169, R169 ;  /* 0x000000a900a97308 */ /* 0x000f220000000800 */
[C---:B---3--:R-:W-:Y:S01]  /*9220*/  FADD.FTZ R154, R165.reuse, R154 ;  /* 0x0000009aa59a7221 */ /* 0x048fe20000010000 */
[----:B------:R-:W-:Y:S02]  /*9230*/  F2FP.F16.F32.PACK_AB R168, R165, R168 ;  /* 0x000000a8a5a8723e */ /* 0x000fe400000000ff */
[----:B------:R-:W-:-:S04]  /*9240*/  F2FP.F16.F32.PACK_AB R165, R218, R175 ;  /* 0x000000afdaa5723e */ /* 0x000fc800000000ff */
[----:B------:R-:W3:Y:S01]  /*9250*/  MUFU.EX2 R187, R187 ;  /* 0x000000bb00bb7308 */ /* 0x000ee20000000800 */
[----:B-1----:R-:W-:-:S07]  /*9260*/  FADD.FTZ R0, R186, R9 ;  /* 0x00000009ba007221 */ /* 0x002fce0000010000 */
[----:B------:R-:W1:Y:S01]  /*9270*/  MUFU.EX2 R172, R172 ;  /* 0x000000ac00ac7308 */ /* 0x000e620000000800 */
[----:B----4-:R-:W-:Y:S01]  /*9280*/  FADD.FTZ R3, R169, R154 ;  /* 0x0000009aa9037221 */ /* 0x010fe20000010000 */
[----:B------:R-:W-:-:S06]  /*9290*/  F2FP.F16.F32.PACK_AB R154, R11, R10 ;  /* 0x0000000a0b9a723e */ /* 0x000fcc00000000ff */
[----:B------:R-:W4:Y:S01]  /*92a0*/  MUFU.EX2 R190, R190 ;  /* 0x000000be00be7308 */ /* 0x000f220000000800 */
[----:B---3--:R-:W-:-:S07]  /*92b0*/  FADD.FTZ R9, R187, R0 ;  /* 0x00000000bb097221 */ /* 0x008fce0000010000 */
[----:B------:R-:W3:Y:S01]  /*92c0*/  MUFU.EX2 R173, R173 ;  /* 0x000000ad00ad7308 */ /* 0x000ee20000000800 */
[C---:B-1----:R-:W-:Y:S01]  /*92d0*/  FADD.FTZ R158, R172.reuse, R3 ;  /* 0x00000003ac9e7221 */ /* 0x042fe20000010000 */
[----:B------:R-:W-:Y:S02]  /*92e0*/  F2FP.F16.F32.PACK_AB R170, R172, R169 ;  /* 0x000000a9acaa723e */ /* 0x000fe400000000ff */
[----:B------:R-:W-:-:S04]  /*92f0*/  F2FP.F16.F32.PACK_AB R169, R186, R183 ;  /* 0x000000b7baa9723e */ /* 0x000fc800000000ff */
[----:B------:R-:W1:Y:S01]  /*9300*/  MUFU.EX2 R189, R194 ;  /* 0x000000c200bd7308 */ /* 0x000e620000000800 */
[C---:B----4-:R-:W-:Y:S01]  /*9310*/  FADD.FTZ R0, R190.reuse, R9 ;  /* 0x00000009be007221 */ /* 0x050fe20000010000 */
[----:B------:R-:W-:-:S06]  /*9320*/  F2FP.F16.F32.PACK_AB R171, R190, R187 ;  /* 0x000000bbbeab723e */ /* 0x000fcc00000000ff */
[----:B------:R-:W4:Y:S01]  /*9330*/  MUFU.EX2 R176, R176 ;  /* 0x000000b000b07308 */ /* 0x000f220000000800 */
[----:B---3--:R-:W-:Y:S01]  /*9340*/  FADD.FTZ R3, R173, R158 ;  /* 0x0000009ead037221 */ /* 0x008fe20000010000 */
[----:B------:R-:W-:-:S06]  /*9350*/  F2FP.F16.F32.PACK_AB R158, R15, R12 ;  /* 0x0000000c0f9e723e */ /* 0x000fcc00000000ff */
[----:B------:R-:W3:Y:S01]  /*9360*/  MUFU.EX2 R8, R195 ;  /* 0x000000c300087308 */ /* 0x000ee20000000800 */
[----:B-1----:R-:W-:-:S07]  /*9370*/  FADD.FTZ R9, R189, R0 ;  /* 0x00000000bd097221 */ /* 0x002fce0000010000 */
[----:B------:R-:W1:Y:S01]  /*9380*/  MUFU.EX2 R180, R180 ;  /* 0x000000b400b47308 */ /* 0x000e620000000800 */
[C---:B----4-:R-:W-:Y:S01]  /*9390*/  FADD.FTZ R3, R176.reuse, R3 ;  /* 0x00000003b0037221 */ /* 0x050fe20000010000 */
[----:B------:R-:W-:-:S06]  /*93a0*/  F2FP.F16.F32.PACK_AB R172, R176, R173 ;  /* 0x000000adb0ac723e */ /* 0x000fcc00000000ff */
[----:B------:R-:W4:Y:S01]  /*93b0*/  MUFU.EX2 R198, R198 ;  /* 0x000000c600c67308 */ /* 0x000f220000000800 */
[C---:B---3--:R-:W-:Y:S01]  /*93c0*/  FADD.FTZ R9, R8.reuse, R9 ;  /* 0x0000000908097221 */ /* 0x048fe20000010000 */
[----:B------:R-:W-:-:S06]  /*93d0*/  F2FP.F16.F32.PACK_AB R173, R8, R189 ;  /* 0x000000bd08ad723e */ /* 0x000fcc00000000ff */
[----:B------:R-:W3:Y:S01]  /*93e0*/  MUFU.EX2 R181, R181 ;  /* 0x000000b500b57308 */ /* 0x000ee20000000800 */
[----:B-1----:R-:W-:-:S07]  /*93f0*/  FADD.FTZ R10, R180, R3 ;  /* 0x00000003b40a7221 */ /* 0x002fce0000010000 */
[----:B------:R-:W1:Y:S01]  /*9400*/  MUFU.EX2 R199, R199 ;  /* 0x000000c700c77308 */ /* 0x000e620000000800 */
[----:B----4-:R-:W-:Y:S01]  /*9410*/  FADD.FTZ R0, R198, R9 ;  /* 0x00000009c6007221 */ /* 0x010fe20000010000 */
[C---:B---3--:R-:W-:Y:S01]  /*9420*/  FADD.FTZ R3, R181.reuse, R10 ;  /* 0x0000000ab5037221 */ /* 0x048fe20000010000 */
[----:B------:R-:W-:Y:S02]  /*9430*/  F2FP.F16.F32.PACK_AB R174, R181, R180 ;  /* 0x000000b4b5ae723e */ /* 0x000fe400000000ff */
[C---:B-1----:R-:W-:Y:S01]  /*9440*/  FADD.FTZ R0, R199.reuse, R0 ;  /* 0x00000000c7007221 */ /* 0x042fe20000010000 */
[----:B------:R-:W-:Y:S01]  /*9450*/  F2FP.F16.F32.PACK_AB R175, R199, R198 ;  /* 0x000000c6c7af723e */ /* 0x000fe200000000ff */
[----:B0-----:R-:W-:Y:S06]  /*9460*/  @!P0 BRA `(.L_x_2407) ;  /* 0x0000000000048947 */ /* 0x001fec0003800000 */
[----:B------:R-:W-:Y:S01]  /*9470*/  BPT.TRAP 0x1 ;  /* 0x000000040000795c */ /* 0x000fe20000300000 */
.L_x_2407:
[----:B------:R0:W1:Y:S01]  /*9480*/  SYNCS.PHASECHK.TRANS64.TRYWAIT P2, [UR24+0x22850], R5 ;  /* 0x02285005ff0075a7 */ /* 0x0000620008040158 */
[----:B------:R-:W-:Y:S05]  /*9490*/  @!P0 BRA `(.L_x_2408) ;  /* 0x0000000000048947 */ /* 0x000fea0003800000 */
[----:B------:R-:W-:Y:S01]  /*94a0*/  BPT.TRAP 0x1 ;  /* 0x000000040000795c */ /* 0x000fe20000300000 */
.L_x_2408:
[----:B-1----:R-:W-:Y:S05]  /*94b0*/  @P2 BRA `(.L_x_2409) ;  /* 0x0000000000082947 */ /* 0x002fea0003800000 */
[----:B------:R-:W1:Y:S02]  /*94c0*/  SYNCS.PHASECHK.TRANS64.TRYWAIT P2, [UR24+0x22850], R5 ;  /* 0x02285005ff0075a7 */ /* 0x000e640008040158 */
[----:B-1----:R-:W-:Y:S05]  /*94d0*/  @!P2 BRA `(.L_x_2410) ;  /* 0x000000d00054a947 */ /* 0x002fea0003800000 */
.L_x_2409:
        /* <DEDUP_REMOVED lines=47> */
[----:B--2---:R-:W-:-:S07]  /*97d0*/  IMAD.MOV.U32 R5, RZ, RZ, R7 ;  /* 0x000000ffff057224 */ /* 0x004fce00078e0007 */
.L_x_2402:
[----:B------:R-:W-:-:S13]  /*97e0*/  ISETP.GE.AND P1, PT, R5, UR42, PT ;  /* 0x0000002a05007c0c */ /* 0x000fda000bf26270 */
[----:B------:R-:W-:Y:S05]  /*97f0*/  @!P1 BRA `(.L_x_2412) ;  /* 0x0000002c00c09947 */ /* 0x000fea0003800000 */
[----:B------:R-:W-:Y:S01]  /*9800*/  IMAD.MOV.U32 R12, RZ, RZ, R6 ;  /* 0x000000ffff0c7224 */ /* 0x000fe200078e0006 */
[----:B------:R-:W-:Y:S01]  /*9810*/  ULDC UR25, c[0x0][0x9e4] ;  /* 0x0002790000197ab9 */ /* 0x000fe20000000800 */
[----:B------:R-:W-:Y:S01]  /*9820*/  IMAD.MOV.U32 R9, RZ, RZ, R2 ;  /* 0x000000ffff097224 */ /* 0x000fe200078e0002 */
[----:B------:R-:W-:Y:S01]  /*9830*/  ULDC UR24, c[0x0][0x9dc] ;  /* 0x0002770000187ab9 */ /* 0x000fe20000000800 */
[----:B------:R-:W-:Y:S01]  /*9840*/  ULDC UR22, c[0x0][0x988] ;  /* 0x0002620000167ab9 */ /* 0x000fe20000000800 */
[----:B------:R-:W-:-:S05]  /*9850*/  ULDC UR23, c[0x0][0x9e0] ;  /* 0x0002780000177ab9 */ /* 0x000fca0000000800 */
.L_x_2429:
[----:B------:R-:W-:-:S04]  /*9860*/  UIADD3 UR37, UR37, 0x1, URZ ;  /* 0x0000000125257890 */ /* 0x000fc8000fffe03f */
[----:B------:R-:W-:-:S04]  /*9870*/  UISETP.NE.AND UP2, UPT, UR37, 0x2, UPT ;  /* 0x000000022500788c */ /* 0x000fc8000bf45270 */
[----:B------:R-:W-:Y:S02]  /*9880*/  USEL UR6, URZ, 0x1, UP2 ;  /* 0x000000013f067887 */ /* 0x000fe40009000000 */
[----:B------:R-:W-:Y:S02]  /*9890*/  USEL UR37, UR37, URZ, UP2 ;  /* 0x0000003f25257287 */ /* 0x000fe40009000000 */
[----:B------:R-:W-:Y:S01]  /*98a0*/  ULOP3.LUT UR38, UR38, UR6, URZ, 0x3c, !UPT ;  /* 0x0000000626267292 */ /* 0x000fe2000f8e3c3f */
[----:B------:R-:W-:Y:S11]  /*98b0*/  @!P0 BRA `(.L_x_2413) ;  /* 0x0000000000048947 */ /* 0x000ff60003800000 */
[----:B------:R-:W-:Y:S01]  /*98c0*/  BPT.TRAP 0x1 ;  /* 0x000000040000795c */ /* 0x000fe20000300000 */
.L_x_2413:
        /* <DEDUP_REMOVED lines=9> */
.L_x_2414:
[----:B---3--:R-:W-:Y:S05]  /*9960*/  @P1 BRA `(.L_x_2415) ;  /* 0x0000000000081947 */ /* 0x008fea0003800000 */
[----:B------:R-:W3:Y:S02]  /*9970*/  SYNCS.PHASECHK.TRANS64.TRYWAIT P1, [UR26+0x22830], R7 ;  /* 0x02283007ff0075a7 */ /* 0x000ee4000802015a */
[----:B---3--:R-:W-:Y:S05]  /*9980*/  @!P1 BRA `(.L_x_2416) ;  /* 0x000000cc003c9947 */ /* 0x008fea0003800000 */
.L_x_2415:
[----:B------:R-:W-:Y:S01]  /*9990*/  UIMAD UR18, UR37, 0x300, UR20 ;  /* 0x00000300251278a4 */ /* 0x000fe2000f8e0214 */
[----:B------:R-:W-:Y:S01]  /*99a0*/  WARPGROUP.ARRIVE ;  /* 0x00000000000079c5 */ /* 0x000fe20000000000 */
[----:B------:R-:W-:Y:S01]  /*99b0*/  UMOV UR19, 0x40000040 ;  /* 0x4000004000137882 */ /* 0x000fe20000000000 */
[----:B------:R-:W-:Y:S01]  /*99c0*/  UMOV UR7, 0x40000040 ;  /* 0x4000004000077882 */ /* 0x000fe20000000000 */
[----:B------:R-:W-:-:S03]  /*99d0*/  UIADD3 UR6, UR18, 0x2, URZ ;  /* 0x0000000212067890 */ /* 0x000fc6000fffe03f */
[----:B------:R-:W4:Y:S01]  /*99e0*/  S2R R4, SR_TID.X ;  /* 0x0000000000047919 */ /* 0x000f220000002100 */
        /* <DEDUP_REMOVED lines=12> */
[----:B------:R-:W-:-:S05]  /*9ab0*/  IADD3 R11, -R16, R11, R17 ;  /* 0x0000000b100b7210 */ /* 0x000fca0007ffe111 */
[----:B------:R-:W-:Y:S01]  /*9ac0*/  VIADD R15, R11, UR23 ;  /* 0x000000170b0f7c36 */ /* 0x000fe20008000000 */
[----:B----4-:R-:W-:Y:S02]  /*9ad0*/  LOP3.LUT P3, RZ, R4, 0x7f, RZ, 0xc0, !PT ;  /* 0x0000007f04ff7812 */ /* 0x010fe4000786c0ff */
[----:B------:R-:W-:-:S04]  /*9ae0*/  SHF.R.U32.HI R4, RZ, 0x7, R4 ;  /* 0x00000007ff047819 */ /* 0x000fc80000011604 */
[----:B------:R-:W-:Y:S01]  /*9af0*/  IADD3 R4, -R4, 0xb, RZ ;  /* 0x0000000b04047810 */ /* 0x000fe20007ffe1ff */
[----:B------:R-:W-:Y:S02]  /*9b00*/  WARPGROUP.DEPBAR.LE gsb0, 0x0 ;  /* 0x00008000000079c5 */ /* 0x000fe40000010000 */
[----:B------:R-:W-:-:S06]  /*9b10*/  WARPGROUP.ARRIVE ;  /* 0x00000000000079c5 */ /* 0x000fcc0000000000 */
[----:B------:R-:W-:Y:S01]  /*9b20*/  HGMMA.64x96x16.F32 R152, gdesc[UR4], R152, gsb0 ;  /* 0x01600000049879f0 */ /* 0x000fe20008000898 */
[----:B------:R-:W-:Y:S02]  /*9b30*/  @UP0 ULDC UR6, c[0x0][0x44c] ;  /* 0x0001130000060ab9 */ /* 0x000fe40000000800 */
[----:B---3--:R-:W-:Y:S01]  /*9b40*/  @P1 IMAD.HI.U32 R2, R20, UR6, RZ ;  /* 0x0000000614021c27 */ /* 0x008fe2000f8e00ff */
[----:B------:R-:W-:Y:S01]  /*9b50*/  @UP0 ULDC UR6, c[0x0][0x450] ;  /* 0x0001140000060ab9 */ /* 0x000fe20000000800 */
[----:B------:R-:W-:-:S03]  /*9b60*/  PLOP3.LUT P1, PT, PT, PT, UP1, 0x40, 0x0 ;  /* 0x000000000000781c */ /* 0x000fc60003f2e818 */
[----:B------:R-:W-:Y:S01]  /*9b70*/  @P2 SHF.R.U32.HI R20, RZ, UR6, R2 ;  /* 0x00000006ff142c19 */ /* 0x000fe20008011602 */
[----:B------:R-:W-:Y:S01]  /*9b80*/  @!P3 VIADD R2, R8, 0x22840 ;  /* 0x000228400802b836 */ /* 0x000fe20000000000 */
[----:B------:R-:W-:-:S03]  /*9b90*/  ULOP3.LUT UR6, URZ, UR24, URZ, 0x33, !UPT ;  /* 0x000000183f067292 */ /* 0x000fc6000f8e333f */
[----:B------:R-:W3:Y:S01]  /*9ba0*/  SHFL.IDX PT, R21, R20, RZ, 0x1c1f ;  /* 0x001c1fff14157589 */ /* 0x000ee200000e0000 */
[----:B------:R-:W-:Y:S02]  /*9bb0*/  @!P3 PRMT R2, RZ, 0x654, R2 ;  /* 0x00000654ff02b816 */ /* 0x000fe40000000002 */
[----:B------:R-:W-:Y:S02]  /*9bc0*/  VIADD R14, R11, UR6 ;  /* 0x000000060b0e7c36 */ /* 0x000fe40008000000 */
[----:B---3--:R-:W-:Y:S01]  /*9bd0*/  IMAD.IADD R6, R21, 0x1, R15 ;  /* 0x0000000115067824 */ /* 0x008fe200078e020f */
        /* <DEDUP_REMOVED lines=9> */
[----:B----4-:R-:W-:Y:S01]  /*9c70*/  IMAD.IADD R2, R21, 0x1, R14 ;  /* 0x0000000115027824 */ /* 0x010fe200078e020e */
[----:B---3--:R-:W-:Y:S06]  /*9c80*/  @P1 BRA `(.L_x_2417) ;  /* 0x0000000000581947 */ /* 0x008fec0003800000 */
[----:B------:R-:W-:Y:S01]  /*9c90*/  IADD3 R21, -R16, R17, R21 ;  /* 0x0000001110157210 */ /* 0x000fe20007ffe115 */
[----:B------:R-:W-:Y:S03]  /*9ca0*/  BSSY B0, `(.L_x_2418) ;  /* 0x0000010000007945 */ /* 0x000fe60003800000 */
[----:B------:R-:W-:-:S13]  /*9cb0*/  ISETP.GT.AND P1, PT, R21, -0x1, PT ;  /* 0xffffffff1500780c */ /* 0x000fda0003f24270 */
[----:B------:R-:W-:Y:S05]  /*9cc0*/  @P1 BRA `(.L_x_2419) ;  /* 0x0000000000201947 */ /* 0x000fea0003800000 */
[----:B------:R-:W-:Y:S01]  /*9cd0*/  IMAD.U32 R213, RZ, RZ, UR25 ;  /* 0x00000019ffd57e24 */ /* 0x000fe2000f8e00ff */
[----:B------:R-:W-:-:S04]  /*9ce0*/  LOP3.LUT R21, RZ, R21, RZ, 0x33, !PT ;  /* 0x00000015ff157212 */ /* 0x000fc800078e33ff */
[----:B------:R-:W-:-:S13]  /*9cf0*/  ISETP.NE.AND P1, PT, R213, 0x1, PT ;  /* 0x00000001d500780c */ /* 0x000fda0003f25270 */
[----:B01----:R-:W0:Y:S02]  /*9d00*/  @P1 LDC.64 R10, c[0x0][0x9e8] ;  /* 0x00027a00ff0a1b82 */ /* 0x003e240000000a00 */
[----:B0-----:R-:W-:-:S05]  /*9d10*/  @P1 IMAD.HI.U32 R10, R21, R10, RZ ;  /* 0x0000000a150a1227 */ /* 0x001fca00078e00ff */
[----:B------:R-:W-:-:S04]  /*9d20*/  @P1 SHF.R.U32.HI R21, RZ, R11, R10 ;  /* 0x0000000bff151219 */ /* 0x000fc8000001160a */
[----:B------:R-:W-:Y:S01]  /*9d30*/  LOP3.LUT R21, RZ, R21, RZ, 0x33, !PT ;  /* 0x00000015ff157212 */ /* 0x000fe200078e33ff */
[----:B------:R-:W-:Y:S06]  /*9d40*/  BRA `(.L_x_2420) ;  /* 0x0000000000147947 */ /* 0x000fec0003800000 */
.L_x_2419:
[----:B------:R-:W-:-:S05]  /*9d50*/  IMAD.U32 R213, RZ, RZ, UR25 ;  /* 0x00000019ffd57e24 */ /* 0x000fca000f8e00ff */
[----:B------:R-:W-:-:S13]  /*9d60*/  ISETP.NE.AND P1, PT, R213, 0x1, PT ;  /* 0x00000001d500780c */ /* 0x000fda0003f25270 */
[----:B01----:R-:W0:Y:S02]  /*9d70*/  @P1 LDC.64 R10, c[0x0][0x9e8] ;  /* 0x00027a00ff0a1b82 */ /* 0x003e240000000a00 */
[----:B0-----:R-:W-:-:S05]  /*9d80*/  @P1 IMAD.HI.U32 R10, R21, R10, RZ ;  /* 0x0000000a150a1227 */ /* 0x001fca00078e00ff */
[----:B------:R-:W-:-:S07]  /*9d90*/  @P1 SHF.R.U32.HI R21, RZ, R11, R10 ;  /* 0x0000000bff151219 */ /* 0x000fce000001160a */
.L_x_2420:
[----:B------:R-:W-:Y:S05]  /*9da0*/  BSYNC B0 ;  /* 0x0000000000007941 */ /* 0x000fea0003800000 */
.L_x_2418:
[----:B------:R-:W-:-:S04]  /*9db0*/  IMAD R10, R18, -0x2, R13 ;  /* 0xfffffffe120a7824 */ /* 0x000fc800078e020d */
[----:B------:R-:W-:-:S05]  /*9dc0*/  IMAD R21, R21, R213, R10 ;  /* 0x000000d515157224 */ /* 0x000fca00078e020a */
[----:B------:R-:W-:Y:S02]  /*9dd0*/  VIADDMNMX R6, R21, R213, R6, PT ;  /* 0x000000d515067246 */ /* 0x000fe40003800106 */
[----:B------:R-:W-:-:S07]  /*9de0*/  VIMNMX R2, R2, R21, !PT ;  /* 0x0000001502027248 */ /* 0x000fce0007fe0100 */
.L_x_2417:
[C---:B------:R-:W-:Y:S01]  /*9df0*/  ISETP.GE.AND P1, PT, R13.reuse, 0x1, PT ;  /* 0x000000010d00780c */ /* 0x040fe20003f26270 */
[----:B------:R-:W3:Y:S01]  /*9e00*/  SHFL.IDX PT, R20, R20, 0x1, 0x1c1f ;  /* 0x003c1f0014147f89 */ /* 0x000ee200000e0000 */
[C---:B------:R-:W-:Y:S02]  /*9e10*/  ISETP.GE.AND P4, PT, R13.reuse, 0x9, PT ;  /* 0x000000090d00780c */ /* 0x040fe40003f86270 */
[----:B------:R-:W-:Y:S02]  /*9e20*/  ISETP.GT.AND P2, PT, R2, RZ, !P1 ;  /* 0x000000ff0200720c */ /* 0x000fe40004f44270 */
[----:B------:R-:W-:Y:S02]  /*9e30*/  P2R R21, PR, RZ, 0x2 ;  /* 0x00000002ff157803 */ /* 0x000fe40000000000 */
[----:B------:R-:W-:Y:S02]  /*9e40*/  ISETP.LT.OR P2, PT, R6, 0x1, P2 ;  /* 0x000000010600780c */ /* 0x000fe40001741670 */
[----:B------:R-:W-:-:S02]  /*9e50*/  ISETP.GE.AND P1, PT, R13, 0x2, PT ;  /* 0x000000020d00780c */ /* 0x000fc40003f26270 */
[----:B------:R-:W-:Y:S02]  /*9e60*/  FSEL R152, R152, -INF , !P2 ;  /* 0xff80000098987808 */ /* 0x000fe40005000000 */
[----:B------:R-:W-:Y:S02]  /*9e70*/  ISETP.GT.AND P2, PT, R2, 0x8, !P4 ;  /* 0x000000080200780c */ /* 0x000fe40006744270 */
[----:B------:R-:W-:Y:S02]  /*9e80*/  P2R R213, PR, RZ, 0x10 ;  /* 0x00000010ffd57803 */ /* 0x000fe40000000000 */
[----:B------:R-:W-:Y:S02]  /*9e90*/  ISETP.LT.OR P2, PT, R6, 0x9, P2 ;  /* 0x000000090600780c */ /* 0x000fe40001741670 */
[----:B------:R-:W-:Y:S02]  /*9ea0*/  ISETP.GT.AND P3, PT, R2, 0x1, !P1 ;  /* 0x000000010200780c */ /* 0x000fe40004f64270 */
[----:B------:R-:W-:-:S02]  /*9eb0*/  ISETP.GE.AND P4, PT, R13, 0xa, PT ;  /* 0x0000000a0d00780c */ /* 0x000fc40003f86270 */
[----:B------:R-:W-:Y:S01]  /*9ec0*/  FSEL R156, R156, -INF , !P2 ;  /* 0xff8000009c9c7808 */ /* 0x000fe20005000000 */
[--C-:B---3--:R-:W-:Y:S01]  /*9ed0*/  IMAD.IADD R15, R15, 0x1, R20.reuse ;  /* 0x000000010f0f7824 */ /* 0x108fe200078e0214 */
[----:B------:R-:W-:Y:S01]  /*9ee0*/  ISETP.LT.OR P3, PT, R6, 0x2, P3 ;  /* 0x000000020600780c */ /* 0x000fe20001f61670 */
[----:B------:R-:W-:Y:S01]  /*9ef0*/  IMAD.IADD R14, R14, 0x1, R20 ;  /* 0x000000010e0e7824 */ /* 0x000fe200078e0214 */
        /* <DEDUP_REMOVED lines=98> */
[----:B------:R-:W-:-:S04]  /*a520*/  ISETP.GT.AND P6, PT, R2, 0x59, !P6 ;  /* 0x000000590200780c */ /* 0x000fc800077c4270 */
[----:B------:R-:W-:-:S04]  /*a530*/  ISETP.LT.OR P6, PT, R6, 0x5a, P6 ;  /* 0x0000005a0600780c */ /* 0x000fc800037c1670 */
[----:B------:R-:W-:Y:S02]  /*a540*/  FSEL R197, R197, -INF , !P6 ;  /* 0xff800000c5c57808 */ /* 0x000fe40007000000 */
[----:B------:R-:W-:-:S13]  /*a550*/  PLOP3.LUT P6, PT, PT, PT, UP1, 0x40, 0x0 ;  /* 0x000000000000781c */ /* 0x000fda0003fce818 */
[----:B------:R-:W-:Y:S05]  /*a560*/  @P6 BRA `(.L_x_2421) ;  /* 0x0000000000586947 */ /* 0x000fea0003800000 */
        /* <DEDUP_REMOVED lines=12> */
.L_x_2423:
[----:B------:R-:W-:-:S05]  /*a630*/  IMAD.U32 R2, RZ, RZ, UR25 ;  /* 0x00000019ff027e24 */ /* 0x000fca000f8e00ff */
[----:B------:R-:W-:-:S13]  /*a640*/  ISETP.NE.AND P6, PT, R2, 0x1, PT ;  /* 0x000000010200780c */ /* 0x000fda0003fc5270 */
[----:B01----:R-:W0:Y:S02]  /*a650*/  @P6 LDC.64 R10, c[0x0][0x9e8] ;  /* 0x00027a00ff0a6b82 */ /* 0x003e240000000a00 */
[----:B0-----:R-:W-:-:S05]  /*a660*/  @P6 IMAD.HI.U32 R10, R231, R10, RZ ;  /* 0x0000000ae70a6227 */ /* 0x001fca00078e00ff */
[----:B------:R-:W-:-:S07]  /*a670*/  @P6 SHF.R.U32.HI R231, RZ, R11, R10 ;  /* 0x0000000bffe76219 */ /* 0x000fce000001160a */
.L_x_2424:
[----:B------:R-:W-:Y:S05]  /*a680*/  BSYNC B0 ;  /* 0x0000000000007941 */ /* 0x000fea0003800000 */
.L_x_2422:
[----:B------:R-:W-:-:S04]  /*a690*/  IMAD R13, R18, -0x2, R13 ;  /* 0xfffffffe120d7824 */ /* 0x000fc800078e020d */
[----:B------:R-:W-:-:S05]  /*a6a0*/  IMAD R231, R231, R2, R13 ;  /* 0x00000002e7e77224 */ /* 0x000fca00078e020d */
[----:B------:R-:W-:Y:S02]  /*a6b0*/  VIADDMNMX R15, R231, R2, R15, PT ;  /* 0x00000002e70f7246 */ /* 0x000fe4000380010f */
[----:B------:R-:W-:-:S07]  /*a6c0*/  VIMNMX R14, R14, R231, !PT ;  /* 0x000000e70e0e7248 */ /* 0x000fce0007fe0100 */
.L_x_2421:
[----:B------:R-:W-:Y:S01]  /*a6d0*/  ISETP.GT.AND P1, PT, R14, 0x1, !P1 ;  /* 0x000000010e00780c */ /* 0x000fe20004f24270 */
[----:B------:R-:W-:Y:S01]  /*a6e0*/  UMOV UR6, UR22 ;  /* 0x0000001600067c82 */ /* 0x000fe20008000000 */
[----:B------:R-:W-:Y:S02]  /*a6f0*/  ISETP.NE.AND P6, PT, R218, RZ, PT ;  /* 0x000000ffda00720c */ /* 0x000fe40003fc5270 */
        /* <DEDUP_REMOVED lines=53> */
[----:B------:R-:W-:Y:S02]  /*aa50*/  FMNMX.FTZ R2, R196, R11, !PT ;  /* 0x0000000bc4027209 */ /* 0x000fe40007810000 */
[----:B------:R-:W-:Y:S02]  /*aa60*/  ISETP.LT.OR P1, PT, R15, 0x22, P1 ;  /* 0x000000220f00780c */ /* 0x000fe40000f21670 */
[----:B------:R-:W-:Y:S02]  /*aa70*/  FMNMX.FTZ R6, R197, R2, !PT ;  /* 0x00000002c5067209 */ /* 0x000fe40007810000 */
[----:B------:R-:W-:Y:S02]  /*aa80*/  FSEL R171, R171, -INF , !P1 ;  /* 0xff800000abab7808 */ /* 0x000fe40004800000 */
[----:B------:R-:W-:Y:S01]  /*aa90*/  ISETP.NE.AND P1, PT, R221, RZ, PT ;  /* 0x000000ffdd00720c */ /* 0x000fe20003f25270 */
[----:B------:R-:W3:Y:S01]  /*aaa0*/  SHFL.BFLY PT, R11, R6, 0x2, 0x1f ;  /* 0x0c401f00060b7f89 */ /* 0x000ee200000e0000 */
[----:B------:R-:W-:-:S02]  /*aab0*/  ISETP.NE.AND P6, PT, R229, RZ, PT ;  /* 0x000000ffe500720c */ /* 0x000fc40003fc5270 */
[C---:B------:R-:W-:Y:S02]  /*aac0*/  ISETP.GT.AND P1, PT, R14.reuse, 0x28, !P1 ;  /* 0x000000280e00780c */ /* 0x040fe40004f24270 */
[----:B------:R-:W-:Y:S02]  /*aad0*/  ISETP.GT.AND P2, PT, R14, 0x49, !P2 ;  /* 0x000000490e00780c */ /* 0x000fe40005744270 */
[C---:B------:R-:W-:Y:S02]  /*aae0*/  ISETP.LT.OR P1, PT, R15.reuse, 0x29, P1 ;  /* 0x000000290f00780c */ /* 0x040fe40000f21670 */
[----:B------:R-:W-:Y:S02]  /*aaf0*/  ISETP.LT.OR P2, PT, R15, 0x4a, P2 ;  /* 0x0000004a0f00780c */ /* 0x000fe40001741670 */
[----:B------:R-:W-:Y:S02]  /*ab00*/  FSEL R174, R174, -INF , !P1 ;  /* 0xff800000aeae7808 */ /* 0x000fe40004800000 */
[----:B------:R-:W-:-:S02]  /*ab10*/  ISETP.NE.AND P1, PT, R222, RZ, PT ;  /* 0x000000ffde00720c */ /* 0x000fc40003f25270 */
[C---:B------:R-:W-:Y:S02]  /*ab20*/  ISETP.GT.AND P3, PT, R14.reuse, 0x50, !P3 ;  /* 0x000000500e00780c */ /* 0x040fe40005f64270 */
[C---:B------:R-:W-:Y:S02]  /*ab30*/  ISETP.GT.AND P1, PT, R14.reuse, 0x29, !P1 ;  /* 0x000000290e00780c */ /* 0x040fe40004f24270 */
[----:B------:R-:W-:Y:S02]  /*ab40*/  FSEL R191, R191, -INF , !P2 ;  /* 0xff800000bfbf7808 */ /* 0x000fe40005000000 */
[----:B------:R-:W-:Y:S02]  /*ab50*/  ISETP.LT.OR P1, PT, R15, 0x2a, P1 ;  /* 0x0000002a0f00780c */ /* 0x000fe40000f21670 */
[----:B------:R-:W-:Y:S02]  /*ab60*/  ISETP.GT.AND P4, PT, R14, 0x51, !P4 ;  /* 0x000000510e00780c */ /* 0x000fe40006784270 */
[----:B------:R-:W-:-:S02]  /*ab70*/  FSEL R175, R175, -INF , !P1 ;  /* 0xff800000afaf7808 */ /* 0x000fc40004800000 */
[----:B------:R-:W-:Y:S02]  /*ab80*/  ISETP.NE.AND P1, PT, R223, RZ, PT ;  /* 0x000000ffdf00720c */ /* 0x000fe40003f25270 */
[----:B---3--:R-:W-:Y:S02]  /*ab90*/  FMNMX.FTZ R13, R6, R11, !PT ;  /* 0x0000000b060d7209 */ /* 0x008fe40007810000 */
[C---:B------:R-:W-:Y:S02]  /*aba0*/  ISETP.GT.AND P1, PT, R14.reuse, 0x30, !P1 ;  /* 0x000000300e00780c */ /* 0x040fe40004f24270 */
[C---:B------:R-:W-:Y:S01]  /*abb0*/  ISETP.LT.OR P3, PT, R15.reuse, 0x51, P3 ;  /* 0x000000510f00780c */ /* 0x040fe20001f61670 */
[----:B------:R-:W3:Y:S01]  /*abc0*/  SHFL.BFLY PT, R2, R13, 0x1, 0x1f ;  /* 0x0c201f000d027f89 */ /* 0x000ee200000e0000 */
[----:B------:R-:W-:Y:S02]  /*abd0*/  ISETP.LT.OR P1, PT, R15, 0x31, P1 ;  /* 0x000000310f00780c */ /* 0x000fe40000f21670 */
[----:B------:R-:W-:-:S02]  /*abe0*/  ISETP.GT.AND P5, PT, R14, 0x58, !P5 ;  /* 0x000000580e00780c */ /* 0x000fc40006fa4270 */
[----:B------:R-:W-:Y:S02]  /*abf0*/  FSEL R178, R178, -INF , !P1 ;  /* 0xff800000b2b27808 */ /* 0x000fe40004800000 */
[----:B------:R-:W-:Y:S02]  /*ac00*/  ISETP.NE.AND P1, PT, R224, RZ, PT ;  /* 0x000000ffe000720c */ /* 0x000fe40003f25270 */
[C---:B------:R-:W-:Y:S02]  /*ac10*/  ISETP.LT.OR P4, PT, R15.reuse, 0x52, P4 ;  /* 0x000000520f00780c */ /* 0x040fe40002781670 */
[----:B------:R-:W-:Y:S02]  /*ac20*/  ISETP.GT.AND P1, PT, R14, 0x31, !P1 ;  /* 0x000000310e00780c */ /* 0x000fe40004f24270 */
[----:B------:R-:W-:Y:S02]  /*ac30*/  FSEL R194, R194, -INF , !P3 ;  /* 0xff800000c2c27808 */ /* 0x000fe40005800000 */
[----:B------:R-:W-:-:S02]  /*ac40*/  ISETP.LT.OR P1, PT, R15, 0x32, P1 ;  /* 0x000000320f00780c */ /* 0x000fc40000f21670 */
[----:B------:R-:W-:Y:S02]  /*ac50*/  ISETP.LT.OR P5, PT, R15, 0x59, P5 ;  /* 0x000000590f00780c */ /* 0x000fe40002fa1670 */
[----:B------:R-:W-:Y:S02]  /*ac60*/  FSEL R179, R179, -INF , !P1 ;  /* 0xff800000b3b37808 */ /* 0x000fe40004800000 */
[----:B------:R-:W-:Y:S02]  /*ac70*/  ISETP.NE.AND P1, PT, R225, RZ, PT ;  /* 0x000000ffe100720c */ /* 0x000fe40003f25270 */
[----:B------:R-:W-:Y:S02]  /*ac80*/  FSEL R195, R195, -INF , !P4 ;  /* 0xff800000c3c37808 */ /* 0x000fe40006000000 */
[----:B------:R-:W-:Y:S02]  /*ac90*/  ISETP.GT.AND P1, PT, R14, 0x38, !P1 ;  /* 0x000000380e00780c */ /* 0x000fe40004f24270 */
[----:B---3--:R-:W-:-:S02]  /*aca0*/  FMNMX.FTZ R2, R13, R2, !PT ;  /* 0x000000020d027209 */ /* 0x008fc40007810000 */
[----:B------:R-:W-:Y:S02]  /*acb0*/  ISETP.LT.OR P1, PT, R15, 0x39, P1 ;  /* 0x000000390f00780c */ /* 0x000fe40000f21670 */
[----:B------:R-:W-:Y:S01]  /*acc0*/  FSEL R198, R198, -INF , !P5 ;  /* 0xff800000c6c67808 */ /* 0x000fe20006800000 */
[----:B01----:R-:W-:Y:S01]  /*acd0*/  FMUL.FTZ R10, R2, UR6 ;  /* 0x00000006020a7c20 */ /* 0x003fe20008410000 */
        /* <DEDUP_REMOVED lines=50> */
[----:B------:R-:W0:Y:S01]  /*b000*/  MUFU.EX2 R9, R9 ;  /* 0x0000000900097308 */ /* 0x000e220000000800 */
[--C-:B------:R-:W-:Y:S01]  /*b010*/  FFMA.FTZ R188, R196, UR6, -R10.reuse ;  /* 0x00000006c4bc7c23 */ /* 0x100fe2000801080a */
[--C-:B------:R-:W-:Y:S01]  /*b020*/  FFMA.FTZ R160, R168, UR6, -R10.reuse ;  /* 0x00000006a8a07c23 */ /* 0x100fe2000801080a */
        /* <DEDUP_REMOVED lines=10> */
[----:B------:R-:W-:Y:S01]  /*b0d0*/  FMUL.FTZ R25, R25, R9 ;  /* 0x0000000919197220 */ /* 0x000fe20000410000 */
[----:B------:R-:W-:Y:S01]  /*b0e0*/  FMNMX.FTZ R6, R178, R157, !PT ;  /* 0x0000009db2067209 */ /* 0x000fe20007810000 */
[--C-:B------:R-:W-:Y:S01]  /*b0f0*/  FFMA.FTZ R157, R165, UR6, -R10.reuse ;  /* 0x00000006a59d7c23 */ /* 0x100fe2000801080a */
[-C--:B------:R-:W-:Y:S01]  /*b100*/  FMUL.FTZ R28, R28, R9.reuse ;  /* 0x000000091c1c7220 */ /* 0x080fe20000410000 */
[-C--:B------:R-:W-:Y:S01]  /*b110*/  FMUL.FTZ R29, R29, R9.reuse ;  /* 0x000000091d1d7220 */ /* 0x080fe20000410000 */
[----:B------:R-:W-:Y:S01]  /*b120*/  FMNMX.FTZ R161, R179, R6, !PT ;  /* 0x00000006b3a17209 */ /* 0x000fe20007810000 */
[----:B------:R-:W0:Y:S01]  /*b130*/  MUFU.EX2 R21, R21 ;  /* 0x0000001500157308 */ /* 0x000e220000000800 */
        /* <DEDUP_REMOVED lines=23> */
[----:B------:R-:W2:Y:S01]  /*b2b0*/  MUFU.EX2 R153, R153 ;  /* 0x0000009900997308 */ /* 0x000ea20000000800 */
[----:B-----5:R-:W-:Y:S01]  /*b2c0*/  FFMA.FTZ R188, R9, R3, R152 ;  /* 0x0000000309bc7223 */ /* 0x020fe20000010098 */
[C---:B-1----:R-:W-:Y:S01]  /*b2d0*/  F2FP.F16.F32.PACK_AB R152, R13.reuse, R152 ;  /* 0x000000980d98723e */ /* 0x042fe200000000ff */
[----:B------:R-:W-:Y:S01]  /*b2e0*/  FMUL.FTZ R56, R56, R9 ;  /* 0x0000000938387220 */ /* 0x000fe20000410000 */
[----:B------:R-:W-:Y:S01]  /*b2f0*/  FMNMX.FTZ R6, R194, R165, !PT ;  /* 0x000000a5c2067209 */ /* 0x000fe20007810000 */
[----:B------:R-:W-:Y:S01]  /*b300*/  FADD.FTZ R3, R13, R188 ;  /* 0x000000bc0d037221 */ /* 0x000fe20000010000 */
[-C--:B------:R-:W-:Y:S01]  /*b310*/  FMUL.FTZ R57, R57, R9.reuse ;  /* 0x0000000939397220 */ /* 0x080fe20000410000 */
[-C--:B------:R-:W-:Y:S01]  /*b320*/  FMUL.FTZ R60, R60, R9.reuse ;  /* 0x000000093c3c7220 */ /* 0x080fe20000410000 */
[----:B------:R-:W-:Y:S01]  /*b330*/  FMNMX.FTZ R165, R195, R6, !PT ;  /* 0x00000006c3a57209 */ /* 0x000fe20007810000 */
[----:B------:R-:W1:Y:S01]  /*b340*/  MUFU.EX2 R20, R20 ;  /* 0x0000001400147308 */ /* 0x000e620000000800 */
[-C--:B------:R-:W-:Y:S01]  /*b350*/  FMUL.FTZ R61, R61, R9.reuse ;  /* 0x000000093d3d7220 */ /* 0x080fe20000410000 */
[----:B------:R-:W-:Y:S01]  /*b360*/  FMUL.FTZ R64, R64, R9 ;  /* 0x0000000940407220 */ /* 0x000fe20000410000 */
[----:B------:R-:W-:Y:S01]  /*b370*/  FMNMX.FTZ R6, R198, R165, !PT ;  /* 0x000000a5c6067209 */ /* 0x000fe20007810000 */
[--C-:B------:R-:W-:Y:S01]  /*b380*/  FFMA.FTZ R165, R177, UR6, -R10.reuse ;  /* 0x00000006b1a57c23 */ /* 0x100fe2000801080a */
[-C--:B------:R-:W-:Y:S01]  /*b390*/  FMUL.FTZ R65, R65, R9.reuse ;  /* 0x0000000941417220 */ /* 0x080fe20000410000 */
[-C--:B------:R-:W-:Y:S01]  /*b3a0*/  FMUL.FTZ R68, R68, R9.reuse ;  /* 0x0000000944447220 */ /* 0x080fe20000410000 */
[----:B------:R-:W-:Y:S01]  /*b3b0*/  FMNMX.FTZ R6, R199, R6, !PT ;  /* 0x00000006c7067209 */ /* 0x000fe20007810000 */
[----:B------:R-:W5:Y:S01]  /*b3c0*/  MUFU.EX2 R157, R157 ;  /* 0x0000009d009d7308 */ /* 0x000f620000000800 */
[-C--:B------:R-:W-:Y:S01]  /*b3d0*/  FMUL.FTZ R69, R69, R9.reuse ;  /* 0x0000000945457220 */ /* 0x080fe20000410000 */
[-C--:B------:R-:W-:Y:S01]  /*b3e0*/  FMUL.FTZ R72, R72, R9.reuse ;  /* 0x0000000948487220 */ /* 0x080fe20000410000 */
[-C--:B------:R-:W-:Y:S01]  /*b3f0*/  FMUL.FTZ R73, R73, R9.reuse ;  /* 0x0000000949497220 */ /* 0x080fe20000410000 */
[----:B------:R-:W3:Y:S01]  /*b400*/  SHFL.BFLY PT, R177, R6, 0x2, 0x1f ;  /* 0x0c401f0006b17f89 */ /* 0x000ee200000e0000 */
        /* <DEDUP_REMOVED lines=23> */
[----:B---3--:R-:W-:Y:S01]  /*b580*/  FMNMX.FTZ R185, R6, R177, !PT ;  /* 0x000000b106b97209 */ /* 0x008fe20007810000 */
[----:B------:R-:W-:Y:S01]  /*b590*/  FFMA.FTZ R177, R189, UR6, -R10 ;  /* 0x00000006bdb17c23 */ /* 0x000fe2000801080a */
[-C--:B------:R-:W-:Y:S01]  /*b5a0*/  FMUL.FTZ R116, R116, R9.reuse ;  /* 0x0000000974747220 */ /* 0x080fe20000410000 */
[-C--:B------:R-:W-:Y:S01]  /*b5b0*/  FMUL.FTZ R117, R117, R9.reuse ;  /* 0x0000000975757220 */ /* 0x080fe20000410000 */
[----:B------:R-:W-:Y:S01]  /*b5c0*/  MUFU.EX2 R15, R15 ;  /* 0x0000000f000f7308 */ /* 0x000fe20000000800 */
[----:B------:R-:W3:Y:S01]  /*b5d0*/  SHFL.BFLY PT, R6, R185, 0x1, 0x1f ;  /* 0x0c201f00b9067f89 */ /* 0x000ee200000e0000 */
        /* <DEDUP_REMOVED lines=19> */
[----:B---3--:R-:W-:Y:S01]  /*b710*/  FMNMX.FTZ R6, R185, R6, !PT ;  /* 0x00000006b9067209 */ /* 0x008fe20007810000 */
[----:B------:R-:W-:-:S03]  /*b720*/  FFMA.FTZ R185, R197, UR6, -R10 ;  /* 0x00000006c5b97c23 */ /* 0x000fc6000801080a */
[C---:B------:R-:W-:Y:S01]  /*b730*/  FSETP.NEU.FTZ.AND P1, PT, R6.reuse, -INF , PT ;  /* 0xff8000000600780b */ /* 0x040fe20003f3d000 */
[----:B------:R-:W-:Y:S02]  /*b740*/  FMUL.FTZ R196, R6, UR6 ;  /* 0x0000000606c47c20 */ /* 0x000fe40008410000 */
[----:B------:R-:W3:Y:S03]  /*b750*/  MUFU.EX2 R169, R169 ;  /* 0x000000a900a97308 */ /* 0x000ee60000000800 */
[----:B------:R-:W-:-:S05]  /*b760*/  FSEL R196, R196, RZ, P1 ;  /* 0x000000ffc4c47208 */ /* 0x000fca0000800000 */
[--C-:B------:R-:W-:Y:S01]  /*b770*/  FFMA.FTZ R10, R155, UR6, -R196.reuse ;  /* 0x000000069b0a7c23 */ /* 0x100fe200080108c4 */
[--C-:B------:R-:W-:Y:S01]  /*b780*/  FFMA.FTZ R155, R158, UR6, -R196.reuse ;  /* 0x000000069e9b7c23 */ /* 0x100fe200080108c4 */
[----:B------:R-:W-:Y:S01]  /*b790*/  FADD.FTZ R158, R154, R3 ;  /* 0x000000039a9e7221 */ /* 0x000fe20000010000 */
[--C-:B------:R-:W-:Y:S01]  /*b7a0*/  FFMA.FTZ R188, R159, UR6, -R196.reuse ;  /* 0x000000069fbc7c23 */ /* 0x100fe200080108c4 */
[----:B------:R-:W-:Y:S01]  /*b7b0*/  MUFU.EX2 R172, R172 ;  /* 0x000000ac00ac7308 */ /* 0x000fe20000000800 */
[----:B------:R-:W-:Y:S01]  /*b7c0*/  FFMA.FTZ R159, R162, UR6, -R196 ;  /* 0x00000006a29f7c23 */ /* 0x000fe200080108c4 */
[C---:B0-----:R-:W-:Y:S01]  /*b7d0*/  FADD.FTZ R3, R21.reuse, R158 ;  /* 0x0000009e15037221 */ /* 0x041fe20000010000 */
[----:B------:R-:W-:Y:S01]  /*b7e0*/  F2FP.F16.F32.PACK_AB R154, R21, R154 ;  /* 0x0000009a159a723e */ /* 0x000fe200000000ff */
[--C-:B------:R-:W-:Y:S01]  /*b7f0*/  FFMA.FTZ R11, R11, UR6, -R196.reuse ;  /* 0x000000060b0b7c23 */ /* 0x100fe200080108c4 */
[--C-:B------:R-:W-:Y:S01]  /*b800*/  FFMA.FTZ R174, R174, UR6, -R196.reuse ;  /* 0x00000006aeae7c23 */ /* 0x100fe200080108c4 */
[----:B----4-:R-:W-:Y:S01]  /*b810*/  FADD.FTZ R158, R156, R3 ;  /* 0x000000039c9e7221 */ /* 0x010fe20000010000 */
[--C-:B------:R-:W-:Y:S01]  /*b820*/  FFMA.FTZ R192, R163, UR6, -R196.reuse ;  /* 0x00000006a3c07c23 */ /* 0x100fe200080108c4 */
[----:B------:R-:W-:Y:S01]  /*b830*/  MUFU.EX2 R173, R173 ;  /* 0x000000ad00ad7308 */ /* 0x000fe20000000800 */
[----:B------:R-:W-:Y:S01]  /*b840*/  FFMA.FTZ R163, R166, UR6, -R196 ;  /* 0x00000006a6a37c23 */ /* 0x000fe200080108c4 */
[----:B--2---:R-:W-:Y:S01]  /*b850*/  FADD.FTZ R3, R153, R158 ;  /* 0x0000009e99037221 */ /* 0x004fe20000010000 */
[--C-:B------:R-:W-:Y:S01]  /*b860*/  FFMA.FTZ R175, R175, UR6, -R196.reuse ;  /* 0x00000006afaf7c23 */ /* 0x100fe200080108c4 */
[--C-:B------:R-:W-:Y:S01]  /*b870*/  FFMA.FTZ R178, R178, UR6, -R196.reuse ;  /* 0x00000006b2b27c23 */ /* 0x100fe200080108c4 */
[--C-:B------:R-:W-:Y:S01]  /*b880*/  FFMA.FTZ R179, R179, UR6, -R196.reuse ;  /* 0x00000006b3b37c23 */ /* 0x100fe200080108c4 */
[----:B-1----:R-:W-:Y:S01]  /*b890*/  FADD.FTZ R158, R20, R3 ;  /* 0x00000003149e7221 */ /* 0x002fe20000010000 */
[--C-:B------:R-:W-:Y:S01]  /*b8a0*/  FFMA.FTZ R182, R182, UR6, -R196.reuse ;  /* 0x00000006b6b67c23 */ /* 0x100fe200080108c4 */
[----:B------:R-:W-:Y:S01]  /*b8b0*/  MUFU.EX2 R176, R176 ;  /* 0x000000b000b07308 */ /* 0x000fe20000000800 */
[----:B------:R-:W-:Y:S01]  /*b8c0*/  FFMA.FTZ R183, R183, UR6, -R196 ;  /* 0x00000006b7b77c23 */ /* 0x000fe200080108c4 */
[----:B-----5:R-:W-:Y:S01]  /*b8d0*/  FADD.FTZ R3, R157, R158 ;  /* 0x0000009e9d037221 */ /* 0x020fe20000010000 */
[----:B---3--:R-:W-:Y:S01]  /*b8e0*/  F2FP.F16.F32.PACK_AB R166, R169, R168 ;  /* 0x000000a8a9a6723e */ /* 0x008fe200000000ff */
        /* <DEDUP_REMOVED lines=16> */
[----:B------:R-:W-:Y:S01]  /*b9f0*/  FFMA.FTZ R198, R198, UR6, -R196 ;  /* 0x00000006c6c67c23 */ /* 0x000fe200080108c4 */
[----:B------:R-:W-:Y:S01]  /*ba00*/  F2FP.F16.F32.PACK_AB R156, R153, R156 ;  /* 0x0000009c999c723e */ /* 0x000fe200000000ff */
[----:B------:R-:W-:Y:S01]  /*ba10*/  FADD.FTZ R162, R164, R189 ;  /* 0x000000bda4a27221 */ /* 0x000fe20000010000 */
[----:B------:R-:W-:Y:S01]  /*ba20*/  F2FP.F16.F32.PACK_AB R164, R165, R164 ;  /* 0x000000a4a5a4723e */ /* 0x000fe200000000ff */
[----:B------:R-:W1:Y:S01]  /*ba30*/  MUFU.EX2 R181, R181 ;  /* 0x000000b500b57308 */ /* 0x000e620000000800 */
[----:B0-----:R-:W-:Y:S01]  /*ba40*/  F2FP.F16.F32.PACK_AB R170, R177, R176 ;  /* 0x000000b0b1aa723e */ /* 0x001fe200000000ff */
[----:B------:R-:W-:Y:S01]  /*ba50*/  FADD.FTZ R171, R165, R162 ;  /* 0x000000a2a5ab7221 */ /* 0x000fe20000010000 */
[----:B------:R-:W-:-:S03]  /*ba60*/  F2FP.F16.F32.PACK_AB R160, R161, R160 ;  /* 0x000000a0a1a0723e */ /* 0x000fc600000000ff */
[----:B------:R-:W-:Y:S01]  /*ba70*/  FADD.FTZ R162, R168, R171 ;  /* 0x000000aba8a27221 */ /* 0x000fe20000010000 */
[----:B------:R-:W-:Y:S01]  /*ba80*/  FFMA.FTZ R171, R186, UR6, -R196 ;  /* 0x00000006baab7c23 */ /* 0x000fe200080108c4 */
[----:B------:R-:W-:Y:S01]  /*ba90*/  MUFU.EX2 R11, R11 ;  /* 0x0000000b000b7308 */ /* 0x000fe20000000800 */
[----:B------:R-:W-:Y:S01]  /*baa0*/  F2FP.F16.F32.PACK_AB R168, R173, R172 ;  /* 0x000000acada8723e */ /* 0x000fe200000000ff */
[----:B------:R-:W-:Y:S01]  /*bab0*/  FADD.FTZ R189, R169, R162 ;  /* 0x000000a2a9bd7221 */ /* 0x000fe20000010000 */
[----:B------:R-:W-:-:S03]  /*bac0*/  FFMA.FTZ R196, R199, UR6, -R196 ;  /* 0x00000006c7c47c23 */ /* 0x000fc600080108c4 */
[----:B------:R-:W-:Y:S02]  /*bad0*/  FADD.FTZ R162, R172, R189 ;  /* 0x000000bdaca27221 */ /* 0x000fe40000010000 */
[----:B------:R0:W-:Y:S01]  /*bae0*/  MUFU.EX2 R186, R158 ;  /* 0x0000009e00ba7308 */ /* 0x0001e20000000800 */
[----:B-1----:R-:W-:Y:S01]  /*baf0*/  F2FP.F16.F32.PACK_AB R172, R181, R180 ;  /* 0x000000b4b5ac723e */ /* 0x002fe200000000ff */
[----:B------:R-:W-:-:S04]  /*bb00*/  FADD.FTZ R189, R173, R162 ;  /* 0x000000a2adbd7221 */ /* 0x000fc80000010000 */
[----:B------:R-:W-:Y:S02]  /*bb10*/  FADD.FTZ R162, R176, R189 ;  /* 0x000000bdb0a27221 */ /* 0x000fe40000010000 */
[----:B------:R-:W1:Y:S01]  /*bb20*/  MUFU.EX2 R10, R10 ;  /* 0x0000000a000a7308 */ /* 0x000e620000000800 */
[----:B0-----:R-:W-:Y:S01]  /*bb30*/  F2FP.F16.F32.PACK_AB R158, R157, R20 ;  /* 0x000000149d9e723e */ /* 0x001fe200000000ff */
[----:B------:R-:W-:Y:S01]  /*bb40*/  FADD.FTZ R21, R177, R162 ;  /* 0x000000a2b1157221 */ /* 0x000fe20000010000 */
[----:B------:R-:W-:-:S03]  /*bb50*/  F2FP.F16.F32.PACK_AB R162, R15, R14 ;  /* 0x0000000e0fa2723e */ /* 0x000fc600000000ff */
[----:B------:R-:W-:Y:S02]  /*bb60*/  FADD.FTZ R20, R180, R21 ;  /* 0x00000015b4147221 */ /* 0x000fe40000010000 */
[----:B------:R-:W-:Y:S02]  /*bb70*/  MUFU.EX2 R155, R155 ;  /* 0x0000009b009b7308 */ /* 0x000fe40000000800 */
[----:B------:R-:W-:Y:S01]  /*bb80*/  FADD.FTZ R15, R181, R20 ;  /* 0x00000014b50f7221 */ /* 0x000fe20000010000 */
[----:B------:R-:W-:-:S05]  /*bb90*/  FMUL.FTZ R20, R3, UR6 ;  /* 0x0000000603147c20 */ /* 0x000fca0008410000 */
[----:B------:R-:W-:Y:S01]  /*bba0*/  MUFU.EX2 R188, R188 ;  /* 0x000000bc00bc7308 */ /* 0x000fe20000000800 */
[----:B-1----:R-:W-:-:S07]  /*bbb0*/  F2FP.F16.F32.PACK_AB R153, R10, R11 ;  /* 0x0000000b0a99723e */ /* 0x002fce00000000ff */
        /* <DEDUP_REMOVED lines=50> */
[----:B------:R2:W3:Y:S01]  /*bee0*/  MUFU.EX2 R165, R178 ;  /* 0x000000b200a57308 */ /* 0x0004e20000000800 */
[----:B0-----:R-:W-:Y:S01]  /*bef0*/  F2FP.F16.F32.PACK_AB R161, R186, R167 ;  /* 0x000000a7baa1723e */ /* 0x001fe200000000ff */
[-C--:B------:R-:W-:Y:S01]  /*bf00*/  FMUL.FTZ R87, R87, R20.reuse ;  /* 0x0000001457577220 */ /* 0x080fe20000410000 */
[-C--:B------:R-:W-:Y:S01]  /*bf10*/  FMUL.FTZ R90, R90, R20.reuse ;  /* 0x000000145a5a7220 */ /* 0x080fe20000410000 */
[-C--:B------:R-:W-:Y:S01]  /*bf20*/  FMUL.FTZ R91, R91, R20.reuse ;  /* 0x000000145b5b7220 */ /* 0x080fe20000410000 */
[-C--:B------:R-:W-:Y:S01]  /*bf30*/  FMUL.FTZ R94, R94, R20.reuse ;  /* 0x000000145e5e7220 */ /* 0x080fe20000410000 */
[-C--:B------:R-:W-:Y:S01]  /*bf40*/  FMUL.FTZ R95, R95, R20.reuse ;  /* 0x000000145f5f7220 */ /* 0x080fe20000410000 */
[-C--:B------:R-:W-:Y:S01]  /*bf50*/  FMUL.FTZ R98, R98, R20.reuse ;  /* 0x0000001462627220 */ /* 0x080fe20000410000 */
[----:B------:R-:W0:Y:S01]  /*bf60*/  MUFU.EX2 R176, R179 ;  /* 0x000000b300b07308 */ /* 0x000e220000000800 */
        /* <DEDUP_REMOVED lines=21> */
[C---:B0-----:R-:W-:Y:S01]  /*c0c0*/  F2FP.F16.F32.PACK_AB R165, R176.reuse, R165 ;  /* 0x000000a5b0a5723e */ /* 0x041fe200000000ff */
        /* <DEDUP_REMOVED lines=23> */
[----:B------:R-:W-:-:S02]  /*c240*/  FMUL.FTZ R151, R151, R20 ;  /* 0x0000001497977220 */ /* 0x000fc40000410000 */
        /* <DEDUP_REMOVED lines=20> */
.L_x_2425:
[----:B------:R0:W1:Y:S01]  /*c390*/  SYNCS.PHASECHK.TRANS64.TRYWAIT P1, [UR26+0x22850], R7 ;  /* 0x02285007ff0075a7 */ /* 0x000062000802015a */
[----:B------:R-:W-:Y:S05]  /*c3a0*/  @!P0 BRA `(.L_x_2426) ;  /* 0x0000000000048947 */ /* 0x000fea0003800000 */
[----:B------:R-:W-:Y:S01]  /*c3b0*/  BPT.TRAP 0x1 ;  /* 0x000000040000795c */ /* 0x000fe20000300000 */
.L_x_2426:
[----:B-1----:R-:W-:Y:S05]  /*c3c0*/  @P1 BRA `(.L_x_2427) ;  /* 0x0000000000081947 */ /* 0x002fea0003800000 */
[----:B------:R-:W1:Y:S02]  /*c3d0*/  SYNCS.PHASECHK.TRANS64.TRYWAIT P1, [UR26+0x22850], R7 ;  /* 0x02285007ff0075a7 */ /* 0x000e64000802015a */
[----:B-1----:R-:W-:Y:S05]  /*c3e0*/  @!P1 BRA `(.L_x_2428) ;  /* 0x000000a000bc9947 */ /* 0x002fea0003800000 */
.L_x_2427:
        /* <DEDUP_REMOVED lines=49> */
.L_x_2412:
[----:B------:R-:W2:Y:S01]  /*c700*/  SHFL.BFLY PT, R8, R3, 0x2, 0x1f ;  /* 0x0c401f0003087f89 */ /* 0x000ea200000e0000 */
[----:B------:R-:W-:Y:S01]  /*c710*/  UIADD3 UR37, UR37, 0x1, URZ ;  /* 0x0000000125257890 */ /* 0x000fe2000fffe03f */
[----:B------:R-:W-:Y:S01]  /*c720*/  IMAD.U32 R12, RZ, RZ, UR6 ;  /* 0x00000006ff0c7e24 */ /* 0x000fe2000f8e00ff */
[----:B------:R3:W-:Y:S06]  /*c730*/  BAR.ARV R4, 0x100 ;  /* 0x000400040000751d */ /* 0x0007ec0000002000 */
[----:B------:R-:W-:Y:S02]  /*c740*/  UISETP.NE.AND UP0, UPT, UR37, 0x2, UPT ;  /* 0x000000022500788c */ /* 0x000fe4000bf05270 */
[----:B------:R-:W-:Y:S06]  /*c750*/  BAR.ARV 0x8, 0x180 ;  /* 0x0206000000007b1d */ /* 0x000fec0000002000 */
[----:B------:R-:W-:Y:S01]  /*c760*/  USEL UR4, URZ, 0x1, UP0 ;  /* 0x000000013f047887 */ /* 0x000fe20008000000 */
[----:B------:R-:W-:Y:S01]  /*c770*/  PLOP3.LUT P0, PT, PT, PT, PT, 0x8, 0x0 ;  /* 0x000000000000781c */ /* 0x000fe20003f0e170 */
[----:B------:R-:W4:Y:S01]  /*c780*/  SHFL.BFLY PT, R7, R0, 0x2, 0x1f ;  /* 0x0c401f0000077f89 */ /* 0x000f2200000e0000 */
[----:B------:R-:W-:-:S02]  /*c790*/  UIADD3 UR39, UR39, 0x1, URZ ;  /* 0x0000000127277890 */ /* 0x000fc4000fffe03f */
[----:B------:R-:W-:Y:S01]  /*c7a0*/  USEL UR37, UR37, URZ, UP0 ;  /* 0x0000003f25257287 */ /* 0x000fe20008000000 */
[----:B--2---:R-:W-:Y:S01]  /*c7b0*/  FADD.FTZ R8, R8, R3 ;  /* 0x0000000308087221 */ /* 0x004fe20000010000 */
[----:B------:R-:W-:Y:S01]  /*c7c0*/  IMAD.MOV.U32 R3, RZ, RZ, -0x800000 ;  /* 0xff800000ff037424 */ /* 0x000fe200078e00ff */
[----:B------:R-:W-:-:S03]  /*c7d0*/  ULOP3.LUT UR38, UR38, UR4, URZ, 0x3c, !UPT ;  /* 0x0000000426267292 */ /* 0x000fc6000f8e3c3f */
[----:B------:R-:W2:Y:S01]  /*c7e0*/  SHFL.BFLY PT, R5, R8, 0x1, 0x1f ;  /* 0x0c201f0008057f89 */ /* 0x000ea200000e0000 */
[----:B----4-:R-:W-:Y:S01]  /*c7f0*/  FADD.FTZ R7, R7, R0 ;  /* 0x0000000007077221 */ /* 0x010fe20000010000 */
[----:B------:R-:W-:-:S04]  /*c800*/  IMAD.MOV.U32 R0, RZ, RZ, RZ ;  /* 0x000000ffff007224 */ /* 0x000fc800078e00ff */
[----:B01----:R-:W0:Y:S01]  /*c810*/  SHFL.BFLY PT, R10, R7, 0x1, 0x1f ;  /* 0x0c201f00070a7f89 */ /* 0x003e2200000e0000 */
[----:B--2---:R-:W-:Y:S01]  /*c820*/  FADD.FTZ R9, R8, R5 ;  /* 0x0000000508097221 */ /* 0x004fe20000010000 */
[----:B------:R-:W-:Y:S02]  /*c830*/  IMAD.MOV.U32 R5, RZ, RZ, RZ ;  /* 0x000000ffff057224 */ /* 0x000fe400078e00ff */
[----:B------:R-:W-:Y:S02]  /*c840*/  IMAD.MOV.U32 R8, RZ, RZ, -0x800000 ;  /* 0xff800000ff087424 */ /* 0x000fe400078e00ff */
[----:B------:R-:W-:-:S13]  /*c850*/  FSETP.NE.FTZ.AND P1, PT, R9, RZ, PT ;  /* 0x000000ff0900720b */ /* 0x000fda0003f35000 */
[----:B------:R-:W1:Y:S01]  /*c860*/  @P1 MUFU.RCP R5, R9 ;  /* 0x0000000900051308 */ /* 0x000e620000001000 */
[----:B0-----:R-:W-:-:S05]  /*c870*/  FADD.FTZ R11, R7, R10 ;  /* 0x0000000a070b7221 */ /* 0x001fca0000010000 */
[----:B------:R-:W-:Y:S02]  /*c880*/  FSETP.NE.FTZ.AND P2, PT, R11, RZ, PT ;  /* 0x000000ff0b00720b */ /* 0x000fe40003f55000 */
[----:B---3--:R-:W0:Y:S01]  /*c890*/  @P1 MUFU.LG2 R4, R9 ;  /* 0x0000000900041308 */ /* 0x008e220000000c00 */
[-C--:B-1----:R-:W-:Y:S01]  /*c8a0*/  FMUL.FTZ R24, R24, R5.reuse ;  /* 0x0000000518187220 */ /* 0x082fe20000410000 */
[-C--:B------:R-:W-:Y:S01]  /*c8b0*/  FMUL.FTZ R25, R25, R5.reuse ;  /* 0x0000000519197220 */ /* 0x080fe20000410000 */
[----:B------:R-:W-:-:S08]  /*c8c0*/  FMUL.FTZ R28, R28, R5 ;  /* 0x000000051c1c7220 */ /* 0x000fd00000410000 */
        /* <DEDUP_REMOVED lines=8> */
[----:B------:R-:W2:Y:S01]  /*c950*/  @P2 MUFU.RCP R0, R11 ;  /* 0x0000000b00002308 */ /* 0x000ea20000001000 */
        /* <DEDUP_REMOVED lines=55> */
[----:B------:R-:W-:Y:S01]  /*ccd0*/  @P2 FMUL.FTZ R12, R12, 0.69314718246459960938 ;  /* 0x3f3172180c0c2820 */ /* 0x000fe20000410000 */
[----:B0-----:R-:W-:Y:S01]  /*cce0*/  @P1 FMUL.FTZ R4, R4, 0.69314718246459960938 ;  /* 0x3f31721804041820 */ /* 0x001fe20000410000 */
[----:B-1----:R-:W-:Y:S01]  /*ccf0*/  @P2 FMUL.FTZ R7, R7, 0.69314718246459960938 ;  /* 0x3f31721807072820 */ /* 0x002fe20000410000 */
[----:B------:R-:W-:Y:S01]  /*cd00*/  @P1 FMUL.FTZ R5, R5, 0.69314718246459960938 ;  /* 0x3f31721805051820 */ /* 0x000fe20000410000 */
        /* <DEDUP_REMOVED lines=66> */
.L_x_2359:
[----:B------:R-:W0:Y:S01]  /*d130*/  S2R R5, SR_CgaCtaId ;  /* 0x0000000000057919 */ /* 0x000e220000008800 */
[----:B------:R-:W-:Y:S01]  /*d140*/  MOV R2, 0x400 ;  /* 0x0000040000027802 */ /* 0x000fe20000000f00 */
[----:B------:R-:W-:Y:S01]  /*d150*/  BSSY B0, `(.L_x_2430) ;  /* 0x00002d5000007945 */ /* 0x000fe20003800000 */
[----:B------:R-:W-:Y:S02]  /*d160*/  BAR.SYNC.DEFER_BLOCKING 0x5, 0x180 ;  /* 0x0146000000007b1d */ /* 0x000fe40000010000 */
[----:B0-----:R-:W-:-:S05]  /*d170*/  LEA R2, R5, R2, 0x18 ;  /* 0x0000000205027211 */ /* 0x001fca00078ec0ff */
[----:B------:R-:W0:Y:S02]  /*d180*/  LDS.128 R4, [R2+0x228d0] ;  /* 0x0228d00002047984 */ /* 0x000e240000000c00 */
[----:B0-----:R-:W-:Y:S02]  /*d190*/  R2UR UR5, R5 ;  /* 0x00000000050572ca */ /* 0x001fe400000e0000 */
[----:B------:R-:W-:Y:S02]  /*d1a0*/  R2UR UR7, R6 ;  /* 0x00000000060772ca */ /* 0x000fe400000e0000 */
        /* <DEDUP_REMOVED lines=8> */
[----:B------:R-:W-:Y:S02]  /*d230*/  F2FP.F16.F32.PACK_AB R26, R29, R28 ;  /* 0x0000001c1d1a723e */ /* 0x000fe400000000ff */
[----:B------:R-:W-:Y:S01]  /*d240*/  F2FP.F16.F32.PACK_AB R27, R10, R27 ;  /* 0x0000001b0a1b723e */ /* 0x000fe200000000ff */
[----:B------:R-:W-:Y:S01]  /*d250*/  UISETP.NE.AND.EX UP0, UPT, UR9, URZ, UPT, UP0 ;  /* 0x0000003f0900728c */ /* 0x000fe2000bf05300 */
[----:B------:R-:W-:Y:S02]  /*d260*/  F2FP.F16.F32.PACK_AB R32, R33, R32 ;  /* 0x000000202120723e */ /* 0x000fe400000000ff */
[----:B------:R-:W-:Y:S01]  /*d270*/  F2FP.F16.F32.PACK_AB R33, R162, R34 ;  /* 0x00000022a221723e */ /* 0x000fe200000000ff */
[----:B------:R-:W-:Y:S01]  /*d280*/  ULDC.64 UR8, c[0x0][0xc00] ;  /* 0x0003000000087ab9 */ /* 0x000fe20000000a00 */
[----:B------:R-:W-:Y:S01]  /*d290*/  F2FP.F16.F32.PACK_AB R40, R41, R40 ;  /* 0x000000282928723e */ /* 0x000fe200000000ff */
[----:B------:R-:W-:Y:S01]  /*d2a0*/  UIMAD.WIDE UR8, UR44, 0x4, UR8 ;  /* 0x000000042c0878a5 */ /* 0x000fe2000f8e0208 */
        /* <DEDUP_REMOVED lines=9> */
[----:B------:R-:W-:Y:S02]  /*d340*/  MOV R4, R2 ;  /* 0x0000000200047202 */ /* 0x000fe40000000f00 */
[----:B0-----:R-:W-:Y:S02]  /*d350*/  MOV R5, R7 ;  /* 0x0000000700057202 */ /* 0x001fe40000000f00 */
[----:B------:R-:W-:Y:S02]  /*d360*/  F2FP.F16.F32.PACK_AB R51, R157, R51 ;  /* 0x000000339d33723e */ /* 0x000fe400000000ff */
[----:B------:R-:W-:Y:S01]  /*d370*/  F2FP.F16.F32.PACK_AB R57, R156, R58 ;  /* 0x0000003a9c39723e */ /* 0x000fe200000000ff */
[----:B------:R-:W-:Y:S01]  /*d380*/  IMAD.WIDE R106, R207, 0x2, R4 ;  /* 0x00000002cf6a7825 */ /* 0x000fe200078e0204 */
[----:B------:R-:W-:-:S02]  /*d390*/  F2FP.F16.F32.PACK_AB R64, R65, R64 ;  /* 0x000000404140723e */ /* 0x000fc400000000ff */
[----:B------:R-:W-:Y:S02]  /*d3a0*/  F2FP.F16.F32.PACK_AB R58, R61, R60 ;  /* 0x0000003c3d3a723e */ /* 0x000fe400000000ff */
[C---:B------:R-:W-:Y:S02]  /*d3b0*/  IADD3 R171, P1, R106.reuse, 0x20, RZ ;  /* 0x000000206aab7810 */ /* 0x040fe40007f3e0ff */
[C---:B------:R-:W-:Y:S02]  /*d3c0*/  IADD3 R173, P0, R106.reuse, 0x40, RZ ;  /* 0x000000406aad7810 */ /* 0x040fe40007f1e0ff */
[C---:B------:R-:W-:Y:S01]  /*d3d0*/  IADD3 R179, P6, R106.reuse, 0x4020, RZ ;  /* 0x000040206ab37810 */ /* 0x040fe20007fde0ff */
[--C-:B------:R-:W-:Y:S01]  /*d3e0*/  IMAD.X R13, RZ, RZ, R107.reuse, P1 ;  /* 0x000000ffff0d7224 */ /* 0x100fe200008e066b */
[C---:B------:R-:W-:Y:S01]  /*d3f0*/  IADD3 R185, P1, R106.reuse, 0x8000, RZ ;  /* 0x000080006ab97810 */ /* 0x040fe20007f3e0ff */
[--C-:B------:R-:W-:Y:S01]  /*d400*/  IMAD.X R15, RZ, RZ, R107.reuse, P0 ;  /* 0x000000ffff0f7224 */ /* 0x100fe200000e066b */
        /* <DEDUP_REMOVED lines=11> */
[----:B------:R-:W-:Y:S01]  /*d4c0*/  LOP3.LUT R12, R171, 0x380, RZ, 0xc0, !PT ;  /* 0x00000380ab0c7812 */ /* 0x000fe200078ec0ff */
[--C-:B------:R-:W-:Y:S01]  /*d4d0*/  IMAD.X R39, RZ, RZ, R107.reuse, P5 ;  /* 0x000000ffff277224 */ /* 0x100fe200028e066b */
[----:B------:R-:W-:Y:S01]  /*d4e0*/  LOP3.LUT R14, R173, 0x380, RZ, 0xc0, !PT ;  /* 0x00000380ad0e7812 */ /* 0x000fe200078ec0ff */
[----:B------:R-:W-:Y:S01]  /*d4f0*/  IMAD.X R47, RZ, RZ, R107, P2 ;  /* 0x000000ffff2f7224 */ /* 0x000fe200010e066b */
[----:B------:R-:W-:Y:S02]  /*d500*/  LOP3.LUT R16, R175, 0x380, RZ, 0xc0, !PT ;  /* 0x00000380af107812 */ /* 0x000fe400078ec0ff */
[----:B------:R-:W-:-:S02]  /*d510*/  IADD3 R193, P6, R106, 0xc000, RZ ;  /* 0x0000c0006ac17810 */ /* 0x000fc40007fde0ff */
[----:B------:R-:W-:Y:S02]  /*d520*/  SHF.R.U64 R7, R7, 0x3, RZ ;  /* 0x0000000307077819 */ /* 0x000fe400000012ff */
[----:B------:R-:W-:Y:S01]  /*d530*/  LOP3.LUT R20, R177, 0x380, RZ, 0xc0, !PT ;  /* 0x00000380b1147812 */ /* 0x000fe200078ec0ff */
[--C-:B------:R-:W-:Y:S01]  /*d540*/  IMAD.X R99, RZ, RZ, R107.reuse, P6 ;  /* 0x000000ffff637224 */ /* 0x100fe200030e066b */
        /* <DEDUP_REMOVED lines=21> */
[----:B------:R-:W-:Y:S02]  /*d6a0*/  SHF.R.U64 R28, R163, 0x3, RZ ;  /* 0x00000003a31c7819 */ /* 0x000fe400000012ff */
[----:B------:R-:W-:-:S02]  /*d6b0*/  LOP3.LUT R12, R12, R171, RZ, 0x3c, !PT ;  /* 0x000000ab0c0c7212 */ /* 0x000fc400078e3cff */
[----:B------:R-:W-:Y:S02]  /*d6c0*/  SHF.R.U64 R30, R30, 0x3, RZ ;  /* 0x000000031e1e7819 */ /* 0x000fe400000012ff */
[----:B------:R-:W-:Y:S02]  /*d6d0*/  LOP3.LUT R62, R187, 0x380, RZ, 0xc0, !PT ;  /* 0x00000380bb3e7812 */ /* 0x000fe400078ec0ff */
[----:B------:R-:W-:Y:S02]  /*d6e0*/  LOP3.LUT R14, R14, R173, RZ, 0x3c, !PT ;  /* 0x000000ad0e0e7212 */ /* 0x000fe400078e3cff */
[----:B------:R-:W-:Y:S02]  /*d6f0*/  SHF.R.U64 R38, R38, 0x3, RZ ;  /* 0x0000000326267819 */ /* 0x000fe400000012ff */
[----:B------:R-:W-:Y:S02]  /*d700*/  LOP3.LUT R70, R189, 0x380, RZ, 0xc0, !PT ;  /* 0x00000380bd467812 */ /* 0x000fe400078ec0ff */
[----:B------:R-:W-:-:S02]  /*d710*/  LOP3.LUT R16, R16, R175, RZ, 0x3c, !PT ;  /* 0x000000af10107212 */ /* 0x000fc400078e3cff */
[----:B------:R-:W-:Y:S02]  /*d720*/  SHF.R.U64 R46, R46, 0x3, RZ ;  /* 0x000000032e2e7819 */ /* 0x000fe400000012ff */
[----:B------:R-:W-:Y:S02]  /*d730*/  LOP3.LUT R94, R191, 0x380, RZ, 0xc0, !PT ;  /* 0x00000380bf5e7812 */ /* 0x000fe400078ec0ff */
[----:B------:R-:W-:Y:S02]  /*d740*/  LOP3.LUT R20, R20, R177, RZ, 0x3c, !PT ;  /* 0x000000b114147212 */ /* 0x000fe400078e3cff */
[----:B------:R-:W-:Y:S02]  /*d750*/  SHF.R.U64 R54, R54, 0x3, RZ ;  /* 0x0000000336367819 */ /* 0x000fe400000012ff */
[----:B------:R-:W-:Y:S02]  /*d760*/  SHF.R.U64 R98, R98, 0x3, RZ ;  /* 0x0000000362627819 */ /* 0x000fe400000012ff */
[----:B------:R-:W-:Y:S01]  /*d770*/  MOV R106, R106 ;  /* 0x0000006a006a7202 */ /* 0x000fe20000000f00 */
[----:B------:R-:W-:Y:S01]  /*d780*/  BAR.SYNC.DEFER_BLOCKING 0x1, 0x100 ;  /* 0x0044000000007b1d */ /* 0x000fe20000010000 */
[----:B------:R-:W-:-:S02]  /*d790*/  LOP3.LUT R102, R6, 0x380, RZ, 0xc0, !PT ;  /* 0x0000038006667812 */ /* 0x000fc400078ec0ff */
[----:B------:R-:W-:Y:S02]  /*d7a0*/  LOP3.LUT R10, R28, R151, RZ, 0x3c, !PT ;  /* 0x000000971c0a7212 */ /* 0x000fe400078e3cff */
[----:B------:R-:W-:Y:S02]  /*d7b0*/  LOP3.LUT R30, R30, R179, RZ, 0x3c, !PT ;  /* 0x000000b31e1e7212 */ /* 0x000fe400078e3cff */
[----:B------:R-:W-:Y:S02]  /*d7c0*/  SHF.R.U64 R62, R62, 0x3, RZ ;  /* 0x000000033e3e7819 */ /* 0x000fe400000012ff */
[----:B------:R-:W-:Y:S02]  /*d7d0*/  LOP3.LUT R107, R170, 0x380, RZ, 0xc0, !PT ;  /* 0x00000380aa6b7812 */ /* 0x000fe400078ec0ff */
[----:B------:R-:W-:Y:S02]  /*d7e0*/  MOV R28, R12 ;  /* 0x0000000c001c7202 */ /* 0x000fe40000000f00 */
[----:B------:R-:W-:-:S02]  /*d7f0*/  LOP3.LUT R38, R38, R181, RZ, 0x3c, !PT ;  /* 0x000000b526267212 */ /* 0x000fc400078e3cff */
[----:B------:R-:W-:Y:S02]  /*d800*/  SHF.R.U64 R70, R70, 0x3, RZ ;  /* 0x0000000346467819 */ /* 0x000fe400000012ff */
[----:B------:R-:W-:Y:S02]  /*d810*/  MOV R14, R14 ;  /* 0x0000000e000e7202 */ /* 0x000fe40000000f00 */
[----:B------:R-:W-:Y:S02]  /*d820*/  LOP3.LUT R46, R46, R183, RZ, 0x3c, !PT ;  /* 0x000000b72e2e7212 */ /* 0x000fe400078e3cff */
[----:B------:R-:W-:Y:S02]  /*d830*/  SHF.R.U64 R94, R94, 0x3, RZ ;  /* 0x000000035e5e7819 */ /* 0x000fe400000012ff */
[----:B------:R-:W-:Y:S01]  /*d840*/  MOV R16, R16 ;  /* 0x0000001000107202 */ /* 0x000fe20000000f00 */
[----:B------:R0:W-:Y:S01]  /*d850*/  STSM.16.M88.4 [R106], R24 ;  /* 0x000000186a007844 */ /* 0x0001e20000000200 */
[----:B------:R-:W-:-:S02]  /*d860*/  LOP3.LUT R54, R54, R185, RZ, 0x3c, !PT ;  /* 0x000000b936367212 */ /* 0x000fc400078e3cff */
[----:B------:R-:W-:Y:S01]  /*d870*/  LOP3.LUT R98, R98, R193, RZ, 0x3c, !PT ;  /* 0x000000c162627212 */ /* 0x000fe200078e3cff */
[----:B------:R-:W-:Y:S01]  /*d880*/  STSM.16.M88.4 [R28], R32 ;  /* 0x000000201c007844 */ /* 0x000fe20000000200 */
[----:B------:R-:W-:Y:S02]  /*d890*/  SHF.R.U64 R29, R102, 0x3, RZ ;  /* 0x00000003661d7819 */ /* 0x000fe400000012ff */
[----:B------:R-:W-:Y:S01]  /*d8a0*/  MOV R20, R20 ;  /* 0x0000001400147202 */ /* 0x000fe20000000f00 */
[----:B------:R1:W-:Y:S01]  /*d8b0*/  STSM.16.M88.4 [R14], R40 ;  /* 0x000000280e007844 */ /* 0x0003e20000000200 */
[----:B------:R-:W-:Y:S02]  /*d8c0*/  F2FP.F16.F32.PACK_AB R59, R155, R59 ;  /* 0x0000003b9b3b723e */ /* 0x000fe400000000ff */
[----:B------:R-:W-:Y:S01]  /*d8d0*/  F2FP.F16.F32.PACK_AB R65, R154, R66 ;  /* 0x000000429a41723e */ /* 0x000fe200000000ff */
[----:B------:R-:W-:Y:S01]  /*d8e0*/  STSM.16.M88.4 [R16], R48 ;  /* 0x0000003010007844 */ /* 0x000fe20000000200 */
[----:B------:R-:W-:-:S02]  /*d8f0*/  F2FP.F16.F32.PACK_AB R72, R73, R72 ;  /* 0x000000484948723e */ /* 0x000fc400000000ff */
[----:B------:R-:W-:Y:S01]  /*d900*/  LOP3.LUT R62, R62, R187, RZ, 0x3c, !PT ;  /* 0x000000bb3e3e7212 */ /* 0x000fe200078e3cff */
[----:B------:R-:W-:Y:S01]  /*d910*/  STSM.16.M88.4 [R20], R56 ;  /* 0x0000003814007844 */ /* 0x000fe20000000200 */
[----:B------:R-:W-:Y:S02]  /*d920*/  SHF.R.U64 R107, R107, 0x3, RZ ;  /* 0x000000036b6b7819 */ /* 0x000fe400000012ff */
[----:B------:R-:W-:Y:S02]  /*d930*/  MOV R30, R30 ;  /* 0x0000001e001e7202 */ /* 0x000fe40000000f00 */
[----:B------:R-:W-:Y:S02]  /*d940*/  F2FP.F16.F32.PACK_AB R66, R69, R68 ;  /* 0x000000444542723e */ /* 0x000fe400000000ff */
[----:B------:R-:W-:Y:S02]  /*d950*/  F2FP.F16.F32.PACK_AB R67, R153, R67 ;  /* 0x000000439943723e */ /* 0x000fe400000000ff */
[----:B------:R-:W-:-:S02]  /*d960*/  F2FP.F16.F32.PACK_AB R73, R152, R74 ;  /* 0x0000004a9849723e */ /* 0x000fc400000000ff */
[----:B------:R-:W-:Y:S01]  /*d970*/  F2FP.F16.F32.PACK_AB R80, R81, R80 ;  /* 0x000000505150723e */ /* 0x000fe200000000ff */
[----:B------:R-:W-:Y:S01]  /*d980*/  STSM.16.M88.4 [R30], R64 ;  /* 0x000000401e007844 */ /* 0x000fe20000000200 */
[----:B------:R-:W-:Y:S02]  /*d990*/  LOP3.LUT R70, R70, R189, RZ, 0x3c, !PT ;  /* 0x000000bd46467212 */ /* 0x000fe400078e3cff */
[----:B------:R-:W-:Y:S02]  /*d9a0*/  MOV R38, R38 ;  /* 0x0000002600267202 */ /* 0x000fe40000000f00 */
[----:B------:R-:W-:Y:S02]  /*d9b0*/  F2FP.F16.F32.PACK_AB R74, R77, R76 ;  /* 0x0000004c4d4a723e */ /* 0x000fe400000000ff */
[----:B------:R-:W-:Y:S02]  /*d9c0*/  F2FP.F16.F32.PACK_AB R75, R79, R75 ;  /* 0x0000004b4f4b723e */ /* 0x000fe400000000ff */
[----:B------:R-:W-:-:S02]  /*d9d0*/  F2FP.F16.F32.PACK_AB R83, R83, R86 ;  /* 0x000000565353723e */ /* 0x000fc400000000ff */
[----:B------:R-:W-:Y:S01]  /*d9e0*/  F2FP.F16.F32.PACK_AB R87, R87, R78 ;  /* 0x0000004e5757723e */ /* 0x000fe200000000ff */
[----:B------:R-:W-:Y:S01]  /*d9f0*/  STSM.16.M88.4 [R38], R72 ;  /* 0x0000004826007844 */ /* 0x000fe20000000200 */
[----:B------:R-:W-:Y:S02]  /*da00*/  F2FP.F16.F32.PACK_AB R81, R9, R82 ;  /* 0x000000520951723e */ /* 0x000fe400000000ff */
[----:B------:R-:W-:Y:S02]  /*da10*/  F2FP.F16.F32.PACK_AB R96, R97, R96 ;  /* 0x000000606160723e */ /* 0x000fe400000000ff */
[----:B------:R-:W-:Y:S02]  /*da20*/  F2FP.F16.F32.PACK_AB R104, R105, R104 ;  /* 0x000000686968723e */ /* 0x000fe400000000ff */
[----:B------:R-:W-:Y:S02]  /*da30*/  F2FP.F16.F32.PACK_AB R112, R113, R112 ;  /* 0x000000707170723e */ /* 0x000fe400000000ff */
[----:B------:R-:W-:-:S02]  /*da40*/  F2FP.F16.F32.PACK_AB R120, R121, R120 ;  /* 0x000000787978723e */ /* 0x000fc400000000ff */
[----:B------:R-:W-:Y:S02]  /*da50*/  F2FP.F16.F32.PACK_AB R128, R129, R128 ;  /* 0x000000808180723e */ /* 0x000fe400000000ff */
[----:B------:R-:W-:Y:S02]  /*da60*/  F2FP.F16.F32.PACK_AB R136, R137, R136 ;  /* 0x000000888988723e */ /* 0x000fe400000000ff */
[----:B------:R-:W-:Y:S01]  /*da70*/  F2FP.F16.F32.PACK_AB R144, R145, R144 ;  /* 0x000000909190723e */ /* 0x000fe200000000ff */
[----:B------:R-:W-:Y:S01]  /*da80*/  ULDC UR10, c[0x0][0xa88] ;  /* 0x0002a200000a7ab9 */ /* 0x000fe20000000800 */
[----:B------:R-:W-:Y:S01]  /*da90*/  LOP3.LUT R94, R94, R191, RZ, 0x3c, !PT ;  /* 0x000000bf5e5e7212 */ /* 0x000fe200078e3cff */
[----:B------:R-:W-:Y:S01]  /*daa0*/  UMOV UR4, URZ ;  /* 0x0000003f00047c82 */ /* 0x000fe20008000000 */
[----:B------:R-:W-:Y:S01]  /*dab0*/  MOV R46, R46 ;  /* 0x0000002e002e7202 */ /* 0x000fe20000000f00 */
[----:B------:R-:W2:Y:S01]  /*dac0*/  LDC R77, c[0x0][0xbe8] ;  /* 0x0002fa00ff4d7b82 */ /* 0x000ea20000000800 */
[----:B------:R-:W-:-:S02]  /*dad0*/  F2FP.F16.F32.PACK_AB R82, R85, R84 ;  /* 0x000000545552723e */ /* 0x000fc400000000ff */
[----:B------:R-:W-:Y:S02]  /*dae0*/  LOP3.LUT R102, R29, R6, RZ, 0x3c, !PT ;  /* 0x000000061d667212 */ /* 0x000fe400078e3cff */
[----:B------:R-:W-:Y:S01]  /*daf0*/  MOV R54, R54 ;  /* 0x0000003600367202 */ /* 0x000fe20000000f00 */
[----:B------:R-:W-:Y:S01]  /*db00*/  STSM.16.M88.4 [R46], R80 ;  /* 0x000000502e007844 */ /* 0x000fe20000000200 */
[----:B------:R-:W-:Y:S02]  /*db10*/  MOV R13, R98 ;  /* 0x00000062000d7202 */ /* 0x000fe40000000f00 */
[----:B------:R-:W-:Y:S02]  /*db20*/  F2FP.F16.F32.PACK_AB R84, R89, R88 ;  /* 0x000000585954723e */ /* 0x000fe400000000ff */
[----:B------:R-:W-:Y:S02]  /*db30*/  F2FP.F16.F32.PACK_AB R85, R91, R90 ;  /* 0x0000005a5b55723e */ /* 0x000fe400000000ff */
[----:B------:R-:W-:-:S02]  /*db40*/  F2FP.F16.F32.PACK_AB R86, R93, R92 ;  /* 0x0000005c5d56723e */ /* 0x000fc400000000ff */
[----:B------:R-:W-:Y:S02]  /*db50*/  LOP3.LUT R6, R107, R170, RZ, 0x3c, !PT ;  /* 0x000000aa6b067212 */ /* 0x000fe400078e3cff */
[----:B------:R-:W-:Y:S01]  /*db60*/  MOV R62, R62 ;  /* 0x0000003e003e7202 */ /* 0x000fe20000000f00 */
[----:B------:R-:W-:Y:S01]  /*db70*/  STSM.16.M88.4 [R54], R84 ;  /* 0x0000005436007844 */ /* 0x000fe20000000200 */
[----:B------:R-:W-:Y:S02]  /*db80*/  F2FP.F16.F32.PACK_AB R97, R165, R164 ;  /* 0x000000a4a561723e */ /* 0x000fe400000000ff */
[----:B------:R-:W-:Y:S02]  /*db90*/  F2FP.F16.F32.PACK_AB R98, R101, R100 ;  /* 0x000000646562723e */ /* 0x000fe400000000ff */
[----:B------:R-:W-:Y:S02]  /*dba0*/  F2FP.F16.F32.PACK_AB R99, R167, R166 ;  /* 0x000000a6a763723e */ /* 0x000fe400000000ff */
[----:B------:R-:W-:-:S02]  /*dbb0*/  MOV R70, R70 ;  /* 0x0000004600467202 */ /* 0x000fc40000000f00 */
[----:B------:R-:W-:Y:S01]  /*dbc0*/  F2FP.F16.F32.PACK_AB R105, R169, R168 ;  /* 0x000000a8a969723e */ /* 0x000fe200000000ff */
[----:B------:R-:W-:Y:S01]  /*dbd0*/  STSM.16.M88.4 [R62], R96 ;  /* 0x000000603e007844 */ /* 0x000fe20000000200 */
[----:B0-----:R-:W-:Y:S02]  /*dbe0*/  F2FP.F16.F32.PACK_AB R106, R109, R108 ;  /* 0x0000006c6d6a723e */ /* 0x001fe400000000ff */
[----:B------:R-:W-:Y:S02]  /*dbf0*/  F2FP.F16.F32.PACK_AB R107, R111, R110 ;  /* 0x0000006e6f6b723e */ /* 0x000fe400000000ff */
[----:B------:R-:W-:Y:S02]  /*dc00*/  F2FP.F16.F32.PACK_AB R113, R115, R114 ;  /* 0x000000727371723e */ /* 0x000fe400000000ff */
[----:B------:R-:W-:Y:S01]  /*dc10*/  MOV R94, R94 ;  /* 0x0000005e005e7202 */ /* 0x000fe20000000f00 */
[----:B------:R-:W-:Y:S01]  /*dc20*/  STSM.16.M88.4 [R70], R104 ;  /* 0x0000006846007844 */ /* 0x000fe20000000200 */
[----:B------:R-:W-:-:S02]  /*dc30*/  F2FP.F16.F32.PACK_AB R114, R117, R116 ;  /* 0x000000747572723e */ /* 0x000fc400000000ff */
[----:B------:R-:W-:Y:S02]  /*dc40*/  F2FP.F16.F32.PACK_AB R115, R119, R118 ;  /* 0x000000767773723e */ /* 0x000fe400000000ff */
[----:B------:R-:W-:Y:S02]  /*dc50*/  F2FP.F16.F32.PACK_AB R121, R123, R122 ;  /* 0x0000007a7b79723e */ /* 0x000fe400000000ff */
[----:B------:R-:W-:Y:S01]  /*dc60*/  F2FP.F16.F32.PACK_AB R122, R125, R124 ;  /* 0x0000007c7d7a723e */ /* 0x000fe200000000ff */
[----:B------:R-:W-:Y:S01]  /*dc70*/  STSM.16.M88.4 [R94], R112 ;  /* 0x000000705e007844 */ /* 0x000fe20000000200 */
[----:B------:R-:W-:Y:S02]  /*dc80*/  F2FP.F16.F32.PACK_AB R123, R127, R126 ;  /* 0x0000007e7f7b723e */ /* 0x000fe400000000ff */
[----:B------:R-:W-:Y:S02]  /*dc90*/  F2FP.F16.F32.PACK_AB R129, R131, R130 ;  /* 0x000000828381723e */ /* 0x000fe400000000ff */
[----:B------:R-:W-:Y:S01]  /*dca0*/  MOV R102, R102 ;  /* 0x0000006600667202 */ /* 0x000fe20000000f00 */
[----:B------:R-:W-:Y:S01]  /*dcb0*/  STSM.16.M88.4 [R13], R120 ;  /* 0x000000780d007844 */ /* 0x000fe20000000200 */
[----:B------:R-:W-:-:S02]  /*dcc0*/  F2FP.F16.F32.PACK_AB R130, R133, R132 ;  /* 0x000000848582723e */ /* 0x000fc400000000ff */
[----:B------:R-:W-:Y:S02]  /*dcd0*/  F2FP.F16.F32.PACK_AB R131, R135, R134 ;  /* 0x000000868783723e */ /* 0x000fe400000000ff */
[----:B------:R-:W-:Y:S02]  /*dce0*/  F2FP.F16.F32.PACK_AB R137, R139, R138 ;  /* 0x0000008a8b89723e */ /* 0x000fe400000000ff */
[----:B------:R-:W-:Y:S01]  /*dcf0*/  MOV R12, R6 ;  /* 0x00000006000c7202 */ /* 0x000fe20000000f00 */
[----:B------:R-:W-:Y:S01]  /*dd00*/  STSM.16.M88.4 [R102], R128 ;  /* 0x0000008066007844 */ /* 0x000fe20000000200 */
[----:B------:R-:W-:Y:S01]  /*dd10*/  F2FP.F16.F32.PACK_AB R138, R141, R140 ;  /* 0x0000008c8d8a723e */ /* 0x000fe200000000ff */
[----:B------:R-:W-:Y:S01]  /*dd20*/  IMAD.U32 R6, RZ, RZ, UR8 ;  /* 0x00000008ff067e24 */ /* 0x000fe2000f8e00ff */
[----:B------:R-:W-:Y:S01]  /*dd30*/  F2FP.F16.F32.PACK_AB R139, R143, R142 ;  /* 0x0000008e8f8b723e */ /* 0x000fe200000000ff */
[----:B------:R-:W-:Y:S01]  /*dd40*/  IMAD.U32 R7, RZ, RZ, UR9 ;  /* 0x00000009ff077e24 */ /* 0x000fe2000f8e00ff */
[----:B------:R-:W-:Y:S01]  /*dd50*/  F2FP.F16.F32.PACK_AB R145, R147, R146 ;  /* 0x000000929391723e */ /* 0x000fe200000000ff */
[----:B------:R-:W-:Y:S01]  /*dd60*/  ULDC.64 UR8, c[0x0][0xc08] ;  /* 0x0003020000087ab9 */ /* 0x000fe20000000a00 */
[----:B------:R-:W-:Y:S01]  /*dd70*/  MOV R10, R10 ;  /* 0x0000000a000a7202 */ /* 0x000fe20000000f00 */
[----:B------:R-:W-:Y:S01]  /*dd80*/  STSM.16.M88.4 [R12], R136 ;  /* 0x000000880c007844 */ /* 0x000fe20000000200 */
[----:B------:R-:W-:-:S02]  /*dd90*/  F2FP.F16.F32.PACK_AB R146, R149, R148 ;  /* 0x000000949592723e */ /* 0x000fc400000000ff */
[----:B------:R-:W-:Y:S02]  /*dda0*/  F2FP.F16.F32.PACK_AB R147, R0, R150 ;  /* 0x000000960093723e */ /* 0x000fe400000000ff */
[----:B------:R-:W-:-:S03]  /*ddb0*/  PLOP3.LUT P0, PT, PT, PT, UP0, 0x80, 0x0 ;  /* 0x000000000000781c */ /* 0x000fc60003f0f008 */
[----:B------:R0:W-:Y:S01]  /*ddc0*/  STSM.16.M88.4 [R10], R144 ;  /* 0x000000900a007844 */ /* 0x0001e20000000200 */
[----:B------:R-:W-:Y:S09]  /*ddd0*/  BAR.SYNC.DEFER_BLOCKING 0x1, 0x100 ;  /* 0x0044000000007b1d */ /* 0x000ff20000010000 */
[----:B------:R-:W3:Y:S01]  /*dde0*/  @P0 LDG.E R0, desc[UR40][R6.64] ;  /* 0x0000002806000981 */ /* 0x000ee2000c1e1900 */
[----:B------:R-:W-:Y:S01]  /*ddf0*/  UISETP.NE.U32.AND UP1, UPT, UR8, URZ, UPT ;  /* 0x0000003f0800728c */ /* 0x000fe2000bf25070 */
[----:B--2---:R-:W-:-:S03]  /*de00*/  ISETP.NE.AND P1, PT, R77, 0x1, PT ;  /* 0x000000014d00780c */ /* 0x004fc60003f25270 */
[----:B------:R-:W-:-:S06]  /*de10*/  UISETP.NE.AND.EX UP1, UPT, UR9, URZ, UPT, UP1 ;  /* 0x0000003f0900728c */ /* 0x000fcc000bf25310 */
[----:B------:R-:W-:-:S04]  /*de20*/  PLOP3.LUT P2, PT, PT, PT, UP1, 0x80, 0x0 ;  /* 0x000000000000781c */ /* 0x000fc80003f4f018 */
[----:B------:R-:W2:Y:S01]  /*de30*/  @P1 LDC R9, c[0x0][0xbec] ;  /* 0x0002fb00ff091b82 */ /* 0x000ea20000000800 */
[----:B------:R-:W-:Y:S02]  /*de40*/  @UP1 ULDC.64 UR8, c[0x0][0xc08] ;  /* 0x0003020000081ab9 */ /* 0x000fe40000000a00 */
[----:B------:R-:W-:-:S05]  /*de50*/  @UP1 UIMAD.WIDE UR8, UR44, 0x4, UR8 ;  /* 0x000000042c0818a5 */ /* 0x000fca000f8e0208 */
[----:B-1----:R-:W1:Y:S01]  /*de60*/  @P1 LDC R14, c[0x0][0xbf0] ;  /* 0x0002fc00ff0e1b82 */ /* 0x002e620000000800 */
[----:B0-----:R-:W-:Y:S02]  /*de70*/  IMAD.U32 R10, RZ, RZ, UR8 ;  /* 0x00000008ff0a7e24 */ /* 0x001fe4000f8e00ff */
[----:B------:R-:W-:Y:S01]  /*de80*/  IMAD.U32 R11, RZ, RZ, UR9 ;  /* 0x00000009ff0b7e24 */ /* 0x000fe2000f8e00ff */
[----:B---3--:R-:W-:Y:S01]  /*de90*/  @P0 R2UR UR4, R0 ;  /* 0x00000000000402ca */ /* 0x008fe200000e0000 */
[----:B------:R-:W-:-:S06]  /*dea0*/  IMAD.U32 R0, RZ, RZ, UR10 ;  /* 0x0000000aff007e24 */ /* 0x000fcc000f8e00ff */
[----:B------:R0:W5:Y:S01]  /*deb0*/  @P2 LDG.E R0, desc[UR40][R10.64] ;  /* 0x000000280a002981 */ /* 0x000162000c1e1900 */
[----:B-12---:R-:W-:Y:S07]  /*dec0*/  @P2 BRA `(.L_x_2432) ;  /* 0x0000000000102947 */ /* 0x006fee0003800000 */
[----:B------:R-:W-:Y:S05]  /*ded0*/  @!P0 BRA `(.L_x_2432) ;  /* 0x00000000000c8947 */ /* 0x000fea0003800000 */
[----:B0-----:R-:W2:Y:S04]  /*dee0*/  LDG.E R11, desc[UR40][R6.64] ;  /* 0x00000028060b7981 */ /* 0x001ea8000c1e1900 */
[----:B-----5:R-:W2:Y:S02]  /*def0*/  LDG.E R0, desc[UR40][R6.64+0x4] ;  /* 0x0000042806007981 */ /* 0x020ea4000c1e1900 */
[----:B--2---:R-:W-:-:S07]  /*df00*/  IMAD.IADD R0, R0, 0x1, -R11 ;  /* 0x0000000100007824 */ /* 0x004fce00078e0a0b */
.L_x_2432:
[----:B------:R-:W-:Y:S01]  /*df10*/  USHF.R.S32.HI UR9, URZ, 0x1f, UR4 ;  /* 0x0000001f3f097899 */ /* 0x000fe20008011404 */
[----:B------:R-:W-:Y:S01]  /*df20*/  VIADD R12, R22, UR43 ;  /* 0x0000002b160c7c36 */ /* 0x000fe20008000000 */
[----:B------:R-:W-:Y:S01]  /*df30*/  USHF.R.S32.HI UR16, URZ, 0x1f, UR45 ;  /* 0x0000001f3f107899 */ /* 0x000fe2000801142d */
[----:B------:R-:W-:Y:S01]  /*df40*/  VIADD R26, R206, UR43 ;  /* 0x0000002bce1a7c36 */ /* 0x000fe20008000000 */
[----:B------:R-:W-:Y:S01]  /*df50*/  ULDC.64 UR14, c[0x0][0xb90] ;  /* 0x0002e400000e7ab9 */ /* 0x000fe20000000a00 */
[----:B------:R-:W-:Y:S01]  /*df60*/  UMOV UR8, UR4 ;  /* 0x0000000400087c82 */ /* 0x000fe20008000000 */
[----:B------:R-:W-:Y:S01]  /*df70*/  UIMAD UR12, UR16, UR14, URZ ;  /* 0x0000000e100c72a4 */ /* 0x000fe2000f8e023f */
[----:B------:R-:W-:Y:S01]  /*df80*/  @P1 IMAD.HI.U32 R7, R12, R9, RZ ;  /* 0x000000090c071227 */ /* 0x000fe200078e00ff */
[----:B------:R-:W-:Y:S02]  /*df90*/  UIMAD.WIDE.U32 UR10, UR45, UR14, UR8 ;  /* 0x0000000e2d0a72a5 */ /* 0x000fe4000f8e0008 */
[----:B------:R-:W-:Y:S01]  /*dfa0*/  USHF.R.S32.HI UR8, URZ, 0x1f, UR44 ;  /* 0x0000001f3f087899 */ /* 0x000fe2000801142c */
[----:B------:R-:W-:Y:S01]  /*dfb0*/  IMAD.MOV.U32 R6, RZ, RZ, R12 ;  /* 0x000000ffff067224 */ /* 0x000fe200078e000c */
[----:B------:R-:W-:Y:S01]  /*dfc0*/  UIMAD UR12, UR45, UR15, UR12 ;  /* 0x0000000f2d0c72a4 */ /* 0x000fe2000f8e020c */
[----:B------:R-:W-:Y:S01]  /*dfd0*/  @P1 SHF.R.U32.HI R6, RZ, R14, R7 ;  /* 0x0000000eff061219 */ /* 0x000fe20000011607 */
[----:B------:R-:W-:Y:S01]  /*dfe0*/  USEL UR18, UR8, URZ, !UP0 ;  /* 0x0000003f08127287 */ /* 0x000fe2000c000000 */
[----:B------:R-:W-:Y:S01]  /*dff0*/  IMAD R7, R203, 0x40, R19 ;  /* 0x00000040cb077824 */ /* 0x000fe200078e0213 */
[----:B------:R-:W-:Y:S01]  /*e000*/  ULDC.64 UR14, c[0x0][0xb98] ;  /* 0x0002e600000e7ab9 */ /* 0x000fe20000000a00 */
[----:B------:R-:W-:Y:S01]  /*e010*/  USEL UR17, UR44, URZ, !UP0 ;  /* 0x0000003f2c117287 */ /* 0x000fe2000c000000 */
[----:B0-----:R-:W-:Y:S01]  /*e020*/  IMAD.MOV R10, RZ, RZ, -R6 ;  /* 0x000000ffff0a7224 */ /* 0x001fe200078e0a06 */
[----:B------:R-:W-:Y:S01]  /*e030*/  UIMAD UR8, UR18, UR14, URZ ;  /* 0x0000000e120872a4 */ /* 0x000fe2000f8e023f */
[----:B------:R-:W-:Y:S01]  /*e040*/  IMAD.WIDE R4, R7, 0x2, R4 ;  /* 0x0000000207047825 */ /* 0x000fe200078e0204 */
[----:B------:R-:W-:Y:S01]  /*e050*/  UIADD3 UR11, UR11, UR12, URZ ;  /* 0x0000000c0b0b7290 */ /* 0x000fe2000fffe03f */
[----:B------:R-:W-:Y:S01]  /*e060*/  SHF.R.S32.HI R7, RZ, 0x1f, R6 ;  /* 0x0000001fff077819 */ /* 0x000fe20000011406 */
[----:B------:R-:W-:Y:S01]  /*e070*/  UIMAD UR8, UR17, UR15, UR8 ;  /* 0x0000000f110872a4 */ /* 0x000fe2000f8e0208 */
[----:B------:R-:W-:Y:S01]  /*e080*/  IMAD R9, R77, R10, R12 ;  /* 0x0000000a4d097224 */ /* 0x000fe200078e020c */
[----:B------:R-:W-:Y:S01]  /*e090*/  UIMAD.WIDE.U32 UR10, UR17, UR14, UR10 ;  /* 0x0000000e110a72a5 */ /* 0x000fe2000f8e000a */
[----:B------:R-:W-:Y:S01]  /*e0a0*/  IADD3 R33, P2, R4, 0x5000, RZ ;  /* 0x0000500004217810 */ /* 0x000fe20007f5e0ff */
[----:B-----5:R-:W-:Y:S01]  /*e0b0*/  IMAD R79, R0, R77, RZ ;  /* 0x0000004d004f7224 */ /* 0x020fe200078e02ff */
[----:B------:R-:W-:Y:S01]  /*e0c0*/  IADD3 R53, P3, R4, 0x4000, RZ ;  /* 0x0000400004357810 */ /* 0x000fe20007f7e0ff */
[----:B------:R-:W-:Y:S01]  /*e0d0*/  IMAD.U32 R12, RZ, RZ, UR8 ;  /* 0x00000008ff0c7e24 */ /* 0x000fe2000f8e00ff */
[----:B------:R-:W-:Y:S01]  /*e0e0*/  SHF.R.S32.HI R10, RZ, 0x1f, R9 ;  /* 0x0000001fff0a7819 */ /* 0x000fe20000011409 */
[----:B------:R-:W-:Y:S01]  /*e0f0*/  ULDC.64 UR12, c[0x0][0xaa0] ;  /* 0x0002a800000c7ab9 */ /* 0x000fe20000000a00 */
[----:B------:R-:W-:-:S02]  /*e100*/  IADD3 R6, P0, R6, UR10, RZ ;  /* 0x0000000a06067c10 */ /* 0x000fc4000ff1e0ff */
[----:B------:R-:W-:Y:S02]  /*e110*/  LOP3.LUT R32, R33, 0x380, RZ, 0xc0, !PT ;  /* 0x0000038021207812 */ /* 0x000fe400078ec0ff */
[----:B------:R-:W-:Y:S01]  /*e120*/  IADD3.X R7, R7, UR11, R12, P0, !PT ;  /* 0x0000000b07077c10 */ /* 0x000fe200087fe40c */
[----:B------:R-:W-:Y:S01]  /*e130*/  ULDC.64 UR10, c[0x0][0xb88] ;  /* 0x0002e200000a7ab9 */ /* 0x000fe20000000a00 */
[----:B------:R-:W-:Y:S01]  /*e140*/  SHF.R.U64 R32, R32, 0x3, RZ ;  /* 0x0000000320207819 */ /* 0x000fe200000012ff */
[----:B------:R-:W-:Y:S01]  /*e150*/  IMAD R10, R10, UR10, RZ ;  /* 0x0000000a0a0a7c24 */ /* 0x000fe2000f8e02ff */
[----:B------:R-:W-:Y:S01]  /*e160*/  LOP3.LUT R52, R53, 0x380, RZ, 0xc0, !PT ;  /* 0x0000038035347812 */ /* 0x000fe200078ec0ff */
[C---:B------:R-:W-:Y:S01]  /*e170*/  IMAD.WIDE.U32 R6, R9.reuse, UR10, R6 ;  /* 0x0000000a09067c25 */ /* 0x040fe2000f8e0006 */
[----:B------:R-:W-:Y:S02]  /*e180*/  LOP3.LUT R32, R32, R33, RZ, 0x3c, !PT ;  /* 0x0000002120207212 */ /* 0x000fe400078e3cff */
[----:B------:R-:W-:Y:S01]  /*e190*/  SHF.R.U64 R52, R52, 0x3, RZ ;  /* 0x0000000334347819 */ /* 0x000fe200000012ff */
[----:B------:R-:W-:Y:S01]  /*e1a0*/  IMAD R11, R9, UR11, R10 ;  /* 0x0000000b090b7c24 */ /* 0x000fe2000f8e020a */
[----:B------:R-:W-:Y:S01]  /*e1b0*/  ULDC.64 UR10, c[0x0][0xb50] ;  /* 0x0002d400000a7ab9 */ /* 0x000fe20000000a00 */
[----:B------:R-:W-:Y:S01]  /*e1c0*/  IMAD.X R33, RZ, RZ, R5, P2 ;  /* 0x000000ffff217224 */ /* 0x000fe200010e0605 */
[----:B------:R-:W-:Y:S01]  /*e1d0*/  LEA R14, P0, R6, UR10, 0x2 ;  /* 0x0000000a060e7c11 */ /* 0x000fe2000f8010ff */
[----:B------:R-:W-:Y:S01]  /*e1e0*/  IMAD.IADD R7, R7, 0x1, R11 ;  /* 0x0000000107077824 */ /* 0x000fe200078e020b */
[----:B------:R-:W-:-:S02]  /*e1f0*/  IADD3 R11, P2, R4, 0xb000, RZ ;  /* 0x0000b000040b7810 */ /* 0x000fc40007f5e0ff */
[----:B------:R-:W-:Y:S01]  /*e200*/  LOP3.LUT R52, R52, R53, RZ, 0x3c, !PT ;  /* 0x0000003534347212 */ /* 0x000fe200078e3cff */
[----:B------:R-:W-:Y:S01]  /*e210*/  SHFL.IDX PT, R16, R14, RZ, 0x1c1f ;  /* 0x001c1fff0e107589 */ /* 0x000fe200000e0000 */
[----:B------:R-:W-:Y:S01]  /*e220*/  LEA.HI.X R15, R6, UR11, R7, 0x2, P0 ;  /* 0x0000000b060f7c11 */ /* 0x000fe200080f1407 */
[----:B------:R-:W-:Y:S01]  /*e230*/  IMAD.X R53, RZ, RZ, R5, P3 ;  /* 0x000000ffff357224 */ /* 0x000fe200018e0605 */
[----:B------:R-:W-:Y:S01]  /*e240*/  IADD3 R29, P0, R4, 0x3000, RZ ;  /* 0x00003000041d7810 */ /* 0x000fe20007f1e0ff */
[----:B------:R-:W-:Y:S01]  /*e250*/  SHFL.IDX PT, R20, R14, 0x1, 0x1c1f ;  /* 0x003c1f000e147f89 */ /* 0x000fe200000e0000 */
[----:B------:R-:W-:Y:S01]  /*e260*/  LOP3.LUT R10, R11, 0x380, RZ, 0xc0, !PT ;  /* 0x000003800b0a7812 */ /* 0x000fe200078ec0ff */
[----:B------:R-:W-:Y:S01]  /*e270*/  VIADD R6, R26, 0x8 ;  /* 0x000000081a067836 */ /* 0x000fe20000000000 */
[----:B------:R-:W-:Y:S01]  /*e280*/  LOP3.LUT R28, R29, 0x380, RZ, 0xc0, !PT ;  /* 0x000003801d1c7812 */ /* 0x000fe200078ec0ff */
[----:B------:R-:W0:Y:S01]  /*e290*/  SHFL.IDX PT, R17, R15, RZ, 0x1c1f ;  /* 0x001c1fff0f117589 */ /* 0x000e2200000e0000 */
[----:B------:R-:W-:-:S02]  /*e2a0*/  SHF.R.U64 R10, R10, 0x3, RZ ;  /* 0x000000030a0a7819 */ /* 0x000fc400000012ff */
[----:B------:R-:W-:Y:S01]  /*e2b0*/  SHF.R.U64 R28, R28, 0x3, RZ ;  /* 0x000000031c1c7819 */ /* 0x000fe200000012ff */
[----:B------:R-:W1:Y:S01]  /*e2c0*/  SHFL.IDX PT, R21, R15, 0x1, 0x1c1f ;  /* 0x003c1f000f157f89 */ /* 0x000e6200000e0000 */
[----:B------:R-:W-:Y:S01]  /*e2d0*/  LOP3.LUT R10, R10, R11, RZ, 0x3c, !PT ;  /* 0x0000000b0a0a7212 */ /* 0x000fe200078e3cff */
[--C-:B------:R-:W-:Y:S01]  /*e2e0*/  IMAD.X R11, RZ, RZ, R5.reuse, P2 ;  /* 0x000000ffff0b7224 */ /* 0x100fe200010e0605 */
[----:B------:R-:W-:Y:S01]  /*e2f0*/  LOP3.LUT R28, R28, R29, RZ, 0x3c, !PT ;  /* 0x0000001d1c1c7212 */ /* 0x000fe200078e3cff */
[----:B------:R-:W-:Y:S01]  /*e300*/  IMAD.X R29, RZ, RZ, R5, P0 ;  /* 0x000000ffff1d7224 */ /* 0x000fe200000e0605 */
[C---:B------:R-:W-:Y:S02]  /*e310*/  IADD3 R57, P0, R4.reuse, 0x9000, RZ ;  /* 0x0000900004397810 */ /* 0x040fe40007f1e0ff */
[----:B------:R-:W-:Y:S02]  /*e320*/  IADD3 R45, P3, R4, 0xa000, RZ ;  /* 0x0000a000042d7810 */ /* 0x000fe40007f7e0ff */
[----:B------:R-:W-:-:S02]  /*e330*/  LOP3.LUT R56, R57, 0x380, RZ, 0xc0, !PT ;  /* 0x0000038039387812 */ /* 0x000fc400078ec0ff */
[----:B------:R-:W-:Y:S02]  /*e340*/  LOP3.LUT R44, R45, 0x380, RZ, 0xc0, !PT ;  /* 0x000003802d2c7812 */ /* 0x000fe400078ec0ff */
[----:B------:R-:W-:Y:S02]  /*e350*/  SHF.R.U64 R56, R56, 0x3, RZ ;  /* 0x0000000338387819 */ /* 0x000fe400000012ff */
[----:B------:R-:W-:Y:S02]  /*e360*/  IADD3 R13, P5, R4, 0x1000, RZ ;  /* 0x00001000040d7810 */ /* 0x000fe40007fbe0ff */
[----:B------:R-:W-:Y:S01]  /*e370*/  LOP3.LUT R56, R56, R57, RZ, 0x3c, !PT ;  /* 0x0000003938387212 */ /* 0x000fe200078e3cff */
[----:B------:R-:W-:Y:S01]  /*e380*/  IMAD.X R57, RZ, RZ, R5, P0 ;  /* 0x000000ffff397224 */ /* 0x000fe200000e0605 */
[----:B------:R-:W-:Y:S02]  /*e390*/  LOP3.LUT P0, RZ, R204, 0x3, RZ, 0xc0, !PT ;  /* 0x00000003ccff7812 */ /* 0x000fe4000780c0ff */
[----:B------:R-:W-:-:S02]  /*e3a0*/  IADD3 R25, P4, R4, 0x2000, RZ ;  /* 0x0000200004197810 */ /* 0x000fc40007f9e0ff */
[----:B------:R-:W-:Y:S02]  /*e3b0*/  ISETP.GE.OR P2, PT, R26, R79, P0 ;  /* 0x0000004f1a00720c */ /* 0x000fe40000746670 */
[----:B------:R-:W-:Y:S02]  /*e3c0*/  SHF.R.U64 R44, R44, 0x3, RZ ;  /* 0x000000032c2c7819 */ /* 0x000fe400000012ff */
[----:B------:R-:W-:Y:S02]  /*e3d0*/  LOP3.LUT R12, R13, 0x380, RZ, 0xc0, !PT ;  /* 0x000003800d0c7812 */ /* 0x000fe400078ec0ff */
[----:B------:R-:W-:Y:S02]  /*e3e0*/  LOP3.LUT R24, R25, 0x380, RZ, 0xc0, !PT ;  /* 0x0000038019187812 */ /* 0x000fe400078ec0ff */
[----:B------:R-:W-:Y:S01]  /*e3f0*/  LOP3.LUT R44, R44, R45, RZ, 0x3c, !PT ;  /* 0x0000002d2c2c7212 */ /* 0x000fe200078e3cff */
[----:B------:R-:W-:Y:S01]  /*e400*/  IMAD.X R45, RZ, RZ, R5, P3 ;  /* 0x000000ffff2d7224 */ /* 0x000fe200018e0605 */
[----:B------:R-:W-:-:S02]  /*e410*/  SHF.R.U64 R12, R12, 0x3, RZ ;  /* 0x000000030c0c7819 */ /* 0x000fc400000012ff */
[----:B------:R-:W-:Y:S01]  /*e420*/  SHF.R.U64 R24, R24, 0x3, RZ ;  /* 0x0000000318187819 */ /* 0x000fe200000012ff */
[----:B0-----:R0:W-:Y:S01]  /*e430*/  @!P2 ST.E desc[UR40][R16.64], R8 ;  /* 0x000000081000a985 */ /* 0x0011e2000c101928 */
[----:B------:R-:W-:Y:S02]  /*e440*/  IADD3 R7, P3, R4, 0xf000, RZ ;  /* 0x0000f00004077810 */ /* 0x000fe40007f7e0ff */
[----:B------:R-:W-:Y:S01]  /*e450*/  LOP3.LUT R12, R12, R13, RZ, 0x3c, !PT ;  /* 0x0000000d0c0c7212 */ /* 0x000fe200078e3cff */
[--C-:B------:R-:W-:Y:S01]  /*e460*/  IMAD.X R13, RZ, RZ, R5.reuse, P5 ;  /* 0x000000ffff0d7224 */ /* 0x100fe200028e0605 */
[----:B------:R-:W-:Y:S01]  /*e470*/  LOP3.LUT R24, R24, R25, RZ, 0x3c, !PT ;  /* 0x0000001918187212 */ /* 0x000fe200078e3cff */
[--C-:B------:R-:W-:Y:S01]  /*e480*/  IMAD.X R25, RZ, RZ, R5.reuse, P4 ;  /* 0x000000ffff197224 */ /* 0x100fe200020e0605 */
[----:B------:R-:W-:Y:S01]  /*e490*/  ISETP.GE.OR P0, PT, R6, R79, P0 ;  /* 0x0000004f0600720c */ /* 0x000fe20000706670 */
[----:B------:R-:W-:Y:S01]  /*e4a0*/  UIMAD UR10, UR9, UR12, URZ ;  /* 0x0000000c090a72a4 */ /* 0x000fe2000f8e023f */
[----:B------:R-:W-:Y:S01]  /*e4b0*/  LOP3.LUT R0, R7, 0x380, RZ, 0xc0, !PT ;  /* 0x0000038007007812 */ /* 0x000fe200078ec0ff */
[----:B------:R-:W-:Y:S01]  /*e4c0*/  IMAD.X R49, RZ, RZ, R5, P3 ;  /* 0x000000ffff317224 */ /* 0x000fe200018e0605 */
[C---:B------:R-:W-:Y:S01]  /*e4d0*/  IADD3 R37, P6, R4.reuse, 0x6000, RZ ;  /* 0x0000600004257810 */ /* 0x040fe20007fde0ff */
[----:B0-----:R-:W0:Y:S01]  /*e4e0*/  @P1 LDC R16, c[0x0][0xbec] ;  /* 0x0002fb00ff101b82 */ /* 0x001e220000000800 */
[----:B------:R-:W-:-:S02]  /*e4f0*/  IADD3 R41, P5, R4, 0x7000, RZ ;  /* 0x0000700004297810 */ /* 0x000fc40007fbe0ff */
[----:B------:R-:W-:Y:S02]  /*e500*/  IADD3 R65, P4, R4, 0x8000, RZ ;  /* 0x0000800004417810 */ /* 0x000fe40007f9e0ff */
[----:B------:R-:W-:Y:S02]  /*e510*/  SHF.R.U64 R0, R0, 0x3, RZ ;  /* 0x0000000300007819 */ /* 0x000fe400000012ff */
[----:B------:R-:W-:Y:S01]  /*e520*/  LOP3.LUT R9, R4, 0x380, RZ, 0xc0, !PT ;  /* 0x0000038004097812 */ /* 0x000fe200078ec0ff */
[----:B------:R-:W2:Y:S01]  /*e530*/  @P1 LDC R17, c[0x0][0xbf0] ;  /* 0x0002fc00ff111b82 */ /* 0x000ea20000000800 */
[----:B------:R-:W-:Y:S01]  /*e540*/  LOP3.LUT R36, R37, 0x380, RZ, 0xc0, !PT ;  /* 0x0000038025247812 */ /* 0x000fe200078ec0ff */
[----:B------:R-:W-:Y:S01]  /*e550*/  UIMAD.WIDE.U32 UR8, UR4, UR12, URZ ;  /* 0x0000000c040872a5 */ /* 0x000fe2000f8e003f */
[----:B------:R-:W-:Y:S01]  /*e560*/  LOP3.LUT R40, R41, 0x380, RZ, 0xc0, !PT ;  /* 0x0000038029287812 */ /* 0x000fe200078ec0ff */
[----:B------:R-:W-:Y:S01]  /*e570*/  UIMAD UR10, UR4, UR13, UR10 ;  /* 0x0000000d040a72a4 */ /* 0x000fe2000f8e020a */
[----:B------:R-:W-:Y:S01]  /*e580*/  LOP3.LUT R64, R65, 0x380, RZ, 0xc0, !PT ;  /* 0x0000038041407812 */ /* 0x000fe200078ec0ff */
[----:B-1----:R1:W-:Y:S01]  /*e590*/  @!P0 ST.E desc[UR40][R20.64], R3 ;  /* 0x0000000314008985 */ /* 0x0023e2000c101928 */
[----:B------:R-:W-:Y:S01]  /*e5a0*/  LOP3.LUT R48, R0, R7, RZ, 0x3c, !PT ;  /* 0x0000000700307212 */ /* 0x000fe200078e3cff */
[----:B------:R-:W-:Y:S01]  /*e5b0*/  ULDC.64 UR12, c[0x0][0xae8] ;  /* 0x0002ba00000c7ab9 */ /* 0x000fe20000000a00 */
[----:B------:R-:W-:Y:S01]  /*e5c0*/  SHF.R.U64 R36, R36, 0x3, RZ ;  /* 0x0000000324247819 */ /* 0x000fe200000012ff */
[----:B------:R-:W-:Y:S01]  /*e5d0*/  IMAD R0, R202, 0x20, R203 ;  /* 0x00000020ca007824 */ /* 0x000fe200078e02cb */
[----:B------:R-:W-:Y:S01]  /*e5e0*/  SHF.R.U64 R40, R40, 0x3, RZ ;  /* 0x0000000328287819 */ /* 0x000fe200000012ff */
[----:B------:R-:W-:Y:S01]  /*e5f0*/  UIADD3 UR9, UR9, UR10, URZ ;  /* 0x0000000a09097290 */ /* 0x000fe2000fffe03f */
[----:B------:R-:W-:Y:S01]  /*e600*/  SHF.R.U64 R64, R64, 0x3, RZ ;  /* 0x0000000340407819 */ /* 0x000fe200000012ff */
[----:B------:R-:W-:Y:S01]  /*e610*/  UIMAD UR4, UR16, UR12, URZ ;  /* 0x0000000c100472a4 */ /* 0x000fe2000f8e023f */
[----:B------:R-:W-:Y:S01]  /*e620*/  LOP3.LUT R36, R36, R37, RZ, 0x3c, !PT ;  /* 0x0000002524247212 */ /* 0x000fe200078e3cff */
[--C-:B------:R-:W-:Y:S01]  /*e630*/  IMAD.X R37, RZ, RZ, R5.reuse, P6 ;  /* 0x000000ffff257224 */ /* 0x100fe200030e0605 */
[----:B------:R-:W-:Y:S01]  /*e640*/  LOP3.LUT R40, R40, R41, RZ, 0x3c, !PT ;  /* 0x0000002928287212 */ /* 0x000fe200078e3cff */
[----:B-1----:R-:W-:Y:S01]  /*e650*/  VIADD R21, R0, UR43 ;  /* 0x0000002b00157c36 */ /* 0x002fe20008000000 */
[----:B------:R-:W-:Y:S01]  /*e660*/  LOP3.LUT R64, R64, R65, RZ, 0x3c, !PT ;  /* 0x0000004140407212 */ /* 0x000fe200078e3cff */
[--C-:B------:R-:W-:Y:S01]  /*e670*/  IMAD.X R41, RZ, RZ, R5.reuse, P5 ;  /* 0x000000ffff297224 */ /* 0x100fe200028e0605 */
[----:B------:R-:W-:Y:S01]  /*e680*/  UIMAD UR4, UR45, UR13, UR4 ;  /* 0x0000000d2d0472a4 */ /* 0x000fe2000f8e0204 */
[----:B------:R-:W-:Y:S01]  /*e690*/  IMAD.X R65, RZ, RZ, R5, P4 ;  /* 0x000000ffff417224 */ /* 0x000fe200020e0605 */
[----:B------:R-:W-:Y:S01]  /*e6a0*/  UIMAD.WIDE.U32 UR8, UR45, UR12, UR8 ;  /* 0x0000000c2d0872a5 */ /* 0x000fe2000f8e0008 */
[C---:B------:R-:W-:Y:S01]  /*e6b0*/  IADD3 R73, P6, R4.reuse, 0xc000, RZ ;  /* 0x0000c00004497810 */ /* 0x040fe20007fde0ff */
[----:B------:R-:W-:Y:S01]  /*e6c0*/  ULDC.64 UR10, c[0x0][0xaf0] ;  /* 0x0002bc00000a7ab9 */ /* 0x000fe20000000a00 */
[C---:B------:R-:W-:Y:S01]  /*e6d0*/  IADD3 R69, P5, R4.reuse, 0xd000, RZ ;  /* 0x0000d00004457810 */ /* 0x040fe20007fbe0ff */
[----:B0-----:R-:W-:Y:S01]  /*e6e0*/  @P1 IMAD.HI.U32 R0, R21, R16, RZ ;  /* 0x0000001015001227 */ /* 0x001fe200078e00ff */
[----:B------:R-:W-:Y:S01]  /*e6f0*/  IADD3 R61, P4, R4, 0xe000, RZ ;  /* 0x0000e000043d7810 */ /* 0x000fe20007f9e0ff */
[----:B------:R-:W-:Y:S01]  /*e700*/  UIADD3 UR9, UR9, UR4, URZ ;  /* 0x0000000409097290 */ /* 0x000fe2000fffe03f */
[----:B------:R-:W-:Y:S01]  /*e710*/  LOP3.LUT R72, R73, 0x380, RZ, 0xc0, !PT ;  /* 0x0000038049487812 */ /* 0x000fe200078ec0ff */
[----:B------:R-:W-:Y:S01]  /*e720*/  UIMAD UR4, UR18, UR10, URZ ;  /* 0x0000000a120472a4 */ /* 0x000fe2000f8e023f */
[----:B------:R-:W-:Y:S01]  /*e730*/  LOP3.LUT R68, R69, 0x380, RZ, 0xc0, !PT ;  /* 0x0000038045447812 */ /* 0x000fe200078ec0ff */
[----:B------:R-:W-:Y:S01]  /*e740*/  IMAD.MOV.U32 R3, RZ, RZ, R21 ;  /* 0x000000ffff037224 */ /* 0x000fe200078e0015 */
[----:B------:R-:W-:Y:S01]  /*e750*/  LOP3.LUT R60, R61, 0x380, RZ, 0xc0, !PT ;  /* 0x000003803d3c7812 */ /* 0x000fe200078ec0ff */
[----:B------:R-:W-:Y:S01]  /*e760*/  UIMAD UR4, UR17, UR11, UR4 ;  /* 0x0000000b110472a4 */ /* 0x000fe2000f8e0204 */
[----:B--2---:R-:W-:Y:S01]  /*e770*/  @P1 SHF.R.U32.HI R3, RZ, R17, R0 ;  /* 0x00000011ff031219 */ /* 0x004fe20000011600 */
[----:B------:R-:W-:Y:S01]  /*e780*/  UIMAD.WIDE.U32 UR8, UR17, UR10, UR8 ;  /* 0x0000000a110872a5 */ /* 0x000fe2000f8e0008 */
[----:B------:R-:W-:Y:S01]  /*e790*/  SHF.R.U64 R72, R72, 0x3, RZ ;  /* 0x0000000348487819 */ /* 0x000fe200000012ff */
[----:B------:R-:W5:Y:S01]  /*e7a0*/  LD.E.128 R12, desc[UR40][R12.64] ;  /* 0x000000280c0c7980 */ /* 0x000f62000c101d00 */
[----:B------:R-:W-:-:S02]  /*e7b0*/  SHF.R.U64 R68, R68, 0x3, RZ ;  /* 0x0000000344447819 */ /* 0x000fc400000012ff */
[----:B------:R-:W-:Y:S02]  /*e7c0*/  SHF.R.U64 R60, R60, 0x3, RZ ;  /* 0x000000033c3c7819 */ /* 0x000fe400000012ff */
[----:B------:R-:W-:Y:S01]  /*e7d0*/  SHF.R.U64 R9, R9, 0x3, RZ ;  /* 0x0000000309097819 */ /* 0x000fe200000012ff */
[----:B------:R-:W-:Y:S01]  /*e7e0*/  UIADD3 UR4, UR9, UR4, URZ ;  /* 0x0000000409047290 */ /* 0x000fe2000fffe03f */
[--C-:B------:R-:W-:Y:S01]  /*e7f0*/  SHF.R.S32.HI R0, RZ, 0x1f, R3.reuse ;  /* 0x0000001fff007819 */ /* 0x100fe20000011403 */
[----:B------:R-:W-:Y:S01]  /*e800*/  IMAD.MOV R20, RZ, RZ, -R3 ;  /* 0x000000ffff147224 */ /* 0x000fe200078e0a03 */
[----:B------:R-:W-:Y:S01]  /*e810*/  LOP3.LUT R72, R72, R73, RZ, 0x3c, !PT ;  /* 0x0000004948487212 */ /* 0x000fe200078e3cff */
[--C-:B------:R-:W-:Y:S01]  /*e820*/  IMAD.X R73, RZ, RZ, R5.reuse, P6 ;  /* 0x000000ffff497224 */ /* 0x100fe200030e0605 */
[----:B------:R-:W-:Y:S01]  /*e830*/  LOP3.LUT R68, R68, R69, RZ, 0x3c, !PT ;  /* 0x0000004544447212 */ /* 0x000fe200078e3cff */
[--C-:B------:R-:W-:Y:S01]  /*e840*/  IMAD.X R69, RZ, RZ, R5.reuse, P5 ;  /* 0x000000ffff457224 */ /* 0x100fe200028e0605 */
[----:B------:R-:W-:Y:S01]  /*e850*/  LOP3.LUT R60, R60, R61, RZ, 0x3c, !PT ;  /* 0x0000003d3c3c7212 */ /* 0x000fe200078e3cff */
[----:B------:R-:W-:Y:S01]  /*e860*/  IMAD.X R61, RZ, RZ, R5, P4 ;  /* 0x000000ffff3d7224 */ /* 0x000fe200020e0605 */
[----:B------:R-:W-:Y:S01]  /*e870*/  LOP3.LUT R4, R9, R4, RZ, 0x3c, !PT ;  /* 0x0000000409047212 */ /* 0x000fe200078e3cff */
[----:B------:R-:W-:Y:S01]  /*e880*/  ULDC.64 UR10, c[0x0][0xae0] ;  /* 0x0002b800000a7ab9 */ /* 0x000fe20000000a00 */
[----:B------:R-:W-:Y:S01]  /*e890*/  IMAD R21, R77, R20, R21 ;  /* 0x000000144d157224 */ /* 0x000fe200078e0215 */
[----:B------:R-:W5:Y:S01]  /*e8a0*/  LD.E.128 R24, desc[UR40][R24.64] ;  /* 0x0000002818187980 */ /* 0x000f62000c101d00 */
[----:B------:R-:W-:-:S02]  /*e8b0*/  IMAD R0, R0, UR10, RZ ;  /* 0x0000000a00007c24 */ /* 0x000fc4000f8e02ff */
[----:B------:R-:W-:Y:S01]  /*e8c0*/  IMAD.U32 R17, RZ, RZ, UR9 ;  /* 0x00000009ff117e24 */ /* 0x000fe2000f8e00ff */
[----:B------:R-:W5:Y:S01]  /*e8d0*/  LD.E.128 R4, desc[UR40][R4.64] ;  /* 0x0000002804047980 */ /* 0x000f62000c101d00 */
[----:B------:R-:W-:Y:S01]  /*e8e0*/  IMAD.U32 R16, RZ, RZ, UR8 ;  /* 0x00000008ff107e24 */ /* 0x000fe2000f8e00ff */
[----:B------:R-:W-:Y:S01]  /*e8f0*/  ULDC.64 UR8, c[0x0][0xad8] ;  /* 0x0002b60000087ab9 */ /* 0x000fe20000000a00 */
        /* <DEDUP_REMOVED lines=38> */
[----:B0-----:R0:W1:Y:S01]  /*eb60*/  SHFL.IDX PT, R76, R78, RZ, 0x181f ;  /* 0x00181fff4e4c7589 */ /* 0x00106200000e0000 */
[----:B------:R-:W-:Y:S01]  /*eb70*/  ISETP.GE.AND P0, PT, R0, R79, PT ;  /* 0x0000004f0000720c */ /* 0x000fe20003f06270 */
[----:B------:R-:W-:Y:S01]  /*eb80*/  BSSY B1, `(.L_x_2433) ;  /* 0x0000015000017945 */ /* 0x000fe20003800000 */
[----:B------:R0:W-:Y:S01]  /*eb90*/  SYNCS.ARRIVE.TRANS64.RED.A1T0 RZ, [R2+URZ], RZ ;  /* 0x000000ff02ff79a7 */ /* 0x0001e2000810043f */
[----:B------:R0:W2:Y:S02]  /*eba0*/  SHFL.IDX PT, R0, R80, RZ, 0x181f ;  /* 0x00181fff50007589 */ /* 0x0000a400000e0000 */
[----:B------:R-:W-:Y:S08]  /*ebb0*/  @P2 BRA `(.L_x_2434) ;  /* 0x0000000000442947 */ /* 0x000ff00003800000 */
[----:B------:R-:W-:Y:S02]  /*ebc0*/  ULDC UR4, c[0x0][0xac8] ;  /* 0x0002b20000047ab9 */ /* 0x000fe40000000800 */
[----:B------:R-:W-:Y:S02]  /*ebd0*/  ISETP.GE.AND P5, PT, R19, UR4, PT ;  /* 0x0000000413007c0c */ /* 0x000fe4000bfa6270 */
[----:B------:R-:W-:Y:S02]  /*ebe0*/  ISETP.GE.AND P4, PT, R200, UR4, PT ;  /* 0x00000004c8007c0c */ /* 0x000fe4000bf86270 */
[----:B------:R-:W-:Y:S02]  /*ebf0*/  ISETP.GE.AND P3, PT, R23, UR4, PT ;  /* 0x0000000417007c0c */ /* 0x000fe4000bf66270 */
[----:B------:R-:W-:-:S07]  /*ec00*/  ISETP.GE.AND P2, PT, R201, UR4, PT ;  /* 0x00000004c9007c0c */ /* 0x000fce000bf46270 */
[----:B01----:R-:W-:-:S04]  /*ec10*/  @!P5 LEA R2, P6, R19, R76, 0x1 ;  /* 0x0000004c1302d211 */ /* 0x003fc800078c08ff */
        /* <DEDUP_REMOVED lines=11> */
.L_x_2434:
[----:B------:R-:W-:Y:S05]  /*ecd0*/  BSYNC B1 ;  /* 0x0000000000017941 */ /* 0x000fea0003800000 */
.L_x_2433:
[----:B--2---:R2:W4:Y:S01]  /*ece0*/  SHFL.IDX PT, R0, R80, 0x1, 0x181f ;  /* 0x00381f0050007f89 */ /* 0x00452200000e0000 */
        /* <DEDUP_REMOVED lines=8> */
[CC--:B0--3--:R-:W-:Y:S02]  /*ed70*/  @!P4 LEA R2, P6, R19.reuse, R16.reuse, 0x1 ;  /* 0x000000101302c211 */ /* 0x0c9fe400078c08ff */
[C---:B-----5:R-:W-:Y:S02]  /*ed80*/  @!P3 LEA R4, P5, R200.reuse, R16, 0x1 ;  /* 0x00000010c804b211 */ /* 0x060fe400078a08ff */
        /* <DEDUP_REMOVED lines=10> */
.L_x_2436:
[----:B------:R-:W-:Y:S05]  /*ee30*/  BSYNC B1 ;  /* 0x0000000000017941 */ /* 0x000fea0003800000 */
.L_x_2435:
[----:B----4-:R4:W1:Y:S01]  /*ee40*/  SHFL.IDX PT, R0, R80, 0x2, 0x181f ;  /* 0x00581f0050007f89 */ /* 0x01086200000e0000 */
[----:B------:R-:W-:Y:S03]  /*ee50*/  BSSY B1, `(.L_x_2437) ;  /* 0x0000014000017945 */ /* 0x000fe60003800000 */
[----:B0----5:R4:W0:Y:S01]  /*ee60*/  SHFL.IDX PT, R12, R78, 0x2, 0x181f ;  /* 0x00581f004e0c7f89 */ /* 0x02182200000e0000 */
        /* <DEDUP_REMOVED lines=18> */
.L_x_2438:
[----:B------:R-:W-:Y:S05]  /*ef90*/  BSYNC B1 ;  /* 0x0000000000017941 */ /* 0x000fea0003800000 */
.L_x_2437:
[----:B-1----:R-:W-:Y:S01]  /*efa0*/  VIADD R0, R82, 0x60 ;  /* 0x0000006052007836 */ /* 0x002fe20000000000 */
[----:B--2-4-:R-:W1:Y:S04]  /*efb0*/  SHFL.IDX PT, R80, R80, 0x3, 0x181f ;  /* 0x00781f0050507f89 */ /* 0x014e6800000e0000 */
[----:B------:R-:W-:Y:S01]  /*efc0*/  ISETP.GE.AND P0, PT, R0, R79, PT ;  /* 0x0000004f0000720c */ /* 0x000fe20003f06270 */
[----:B------:R-:W2:-:S12]  /*efd0*/  SHFL.IDX PT, R78, R78, 0x3, 0x181f ;  /* 0x00781f004e4e7f89 */ /* 0x000e9800000e0000 */
[----:B------:R-:W-:Y:S05]  /*efe0*/  @P0 BRA `(.L_x_2439) ;  /* 0x0000000c00ac0947 */ /* 0x000fea0003800000 */
[----:B------:R-:W-:Y:S02]  /*eff0*/  ULDC UR4, c[0x0][0xac8] ;  /* 0x0002b20000047ab9 */ /* 0x000fe40000000800 */
[----:B------:R-:W-:Y:S02]  /*f000*/  ISETP.GE.AND P3, PT, R19, UR4, PT ;  /* 0x0000000413007c0c */ /* 0x000fe4000bf66270 */
[----:B------:R-:W-:Y:S02]  /*f010*/  ISETP.GE.AND P4, PT, R200, UR4, PT ;  /* 0x00000004c8007c0c */ /* 0x000fe4000bf86270 */
[----:B------:R-:W-:-:S09]  /*f020*/  ISETP.GE.AND P5, PT, R23, UR4, PT ;  /* 0x0000000417007c0c */ /* 0x000fd2000bfa6270 */
[-C--:B0-2---:R-:W-:Y:S02]  /*f030*/  @!P3 LEA R2, P0, R19, R78.reuse, 0x1 ;  /* 0x0000004e1302b211 */ /* 0x085fe400078008ff */
[CC--:B------:R-:W-:Y:S02]  /*f040*/  @!P4 LEA R4, P1, R200.reuse, R78.reuse, 0x1 ;  /* 0x0000004ec804c211 */ /* 0x0c0fe400078208ff */
[----:B------:R-:W-:Y:S02]  /*f050*/  @!P5 LEA R6, P2, R23, R78, 0x1 ;  /* 0x0000004e1706d211 */ /* 0x000fe400078408ff */
[-C--:B-1----:R-:W-:Y:S02]  /*f060*/  @!P3 LEA.HI.X R3, R19, R80.reuse, R211, 0x1, P0 ;  /* 0x000000501303b211 */ /* 0x082fe400000f0cd3 */
        /* <DEDUP_REMOVED lines=11> */
.L_x_2431:
        /* <DEDUP_REMOVED lines=11> */
[----:B------:R-:W-:Y:S01]  /*f1d0*/  UISETP.NE.U32.AND UP1, UPT, UR8, URZ, UPT ;  /* 0x0000003f0800728c */ /* 0x000fe2000bf25070 */
[----:B------:R-:W-:Y:S02]  /*f1e0*/  IMAD.U32 R0, RZ, RZ, UR4 ;  /* 0x00000004ff007e24 */ /* 0x000fe4000f8e00ff */
[----:B------:R-:W2:Y:S01]  /*f1f0*/  @P2 LDG.E R6, desc[UR40][R2.64] ;  /* 0x0000002802062981 */ /* 0x000ea2000c1e1900 */
[----:B------:R-:W-:-:S06]  /*f200*/  UISETP.NE.AND.EX UP1, UPT, UR9, URZ, UPT, UP1 ;  /* 0x0000003f0900728c */ /* 0x000fcc000bf25310 */
        /* <DEDUP_REMOVED lines=11> */
[----:B--2---:R-:W-:Y:S01]  /*f2c0*/  @P2 R2UR UR4, R6 ;  /* 0x00000000060422ca */ /* 0x004fe200000e0000 */
[----:B01----:R-:W-:-:S14]  /*f2d0*/  @P3 BRA `(.L_x_2440) ;  /* 0x0000000000103947 */ /* 0x003fdc0003800000 */
[----:B------:R-:W-:Y:S05]  /*f2e0*/  @!P2 BRA `(.L_x_2440) ;  /* 0x00000000000ca947 */ /* 0x000fea0003800000 */
[----:B------:R-:W2:Y:S04]  /*f2f0*/  LDG.E R5, desc[UR40][R2.64] ;  /* 0x0000002802057981 */ /* 0x000ea8000c1e1900 */
[----:B-----5:R-:W2:Y:S02]  /*f300*/  LDG.E R0, desc[UR40][R2.64+0x4] ;  /* 0x0000042802007981 */ /* 0x020ea4000c1e1900 */
[----:B--2---:R-:W-:-:S07]  /*f310*/  IMAD.IADD R0, R0, 0x1, -R5 ;  /* 0x0000000100007824 */ /* 0x004fce00078e0a05 */
.L_x_2440:
[----:B------:R-:W-:Y:S01]  /*f320*/  USHF.R.S32.HI UR8, URZ, 0x1f, UR44 ;  /* 0x0000001f3f087899 */ /* 0x000fe2000801142c */
[----:B------:R-:W-:Y:S01]  /*f330*/  BSSY B1, `(.L_x_2441) ;  /* 0x000002e000017945 */ /* 0x000fe20003800000 */
[----:B------:R-:W-:Y:S02]  /*f340*/  USHF.R.S32.HI UR11, URZ, 0x1f, UR4 ;  /* 0x0000001f3f0b7899 */ /* 0x000fe40008011404 */
[----:B------:R-:W-:Y:S02]  /*f350*/  USEL UR13, UR44, URZ, !UP0 ;  /* 0x0000003f2c0d7287 */ /* 0x000fe4000c000000 */
[----:B------:R-:W-:Y:S01]  /*f360*/  USEL UR14, UR8, URZ, !UP0 ;  /* 0x0000003f080e7287 */ /* 0x000fe2000c000000 */
[----:B------:R-:W-:Y:S11]  /*f370*/  @P1 BRA `(.L_x_2442) ;  /* 0x0000000000a41947 */ /* 0x000ff60003800000 */
[----:B------:R-:W0:Y:S01]  /*f380*/  S2R R3, SR_TID.X ;  /* 0x0000000000037919 */ /* 0x000e220000002100 */
[----:B------:R-:W1:Y:S01]  /*f390*/  LDC R7, c[0x0][0xbe8] ;  /* 0x0002fa00ff077b82 */ /* 0x000e620000000800 */
[----:B------:R-:W-:Y:S02]  /*f3a0*/  IMAD.U32 R4, RZ, RZ, UR43 ;  /* 0x0000002bff047e24 */ /* 0x000fe4000f8e00ff */
[----:B-1---5:R-:W-:-:S03]  /*f3b0*/  IMAD R2, R0, R7, RZ ;  /* 0x0000000700027224 */ /* 0x022fc600078e02ff */
[----:B0-----:R-:W-:-:S04]  /*f3c0*/  IADD3 R4, R4, -0x80, R3 ;  /* 0xffffff8004047810 */ /* 0x001fc80007ffe003 */
[----:B------:R-:W-:-:S13]  /*f3d0*/  ISETP.GE.AND P1, PT, R4, R2, PT ;  /* 0x000000020400720c */ /* 0x000fda0003f26270 */
[----:B------:R-:W-:Y:S05]  /*f3e0*/  @P1 BRA `(.L_x_2442) ;  /* 0x0000000000881947 */ /* 0x000fea0003800000 */
[----:B------:R-:W-:Y:S01]  /*f3f0*/  ISETP.NE.AND P1, PT, R7, 0x1, PT ;  /* 0x000000010700780c */ /* 0x000fe20003f25270 */
[----:B------:R-:W-:Y:S01]  /*f400*/  ULDC.64 UR16, c[0x0][0xb90] ;  /* 0x0002e40000107ab9 */ /* 0x000fe20000000a00 */
[----:B------:R-:W-:Y:S01]  /*f410*/  UMOV UR8, UR4 ;  /* 0x0000000400087c82 */ /* 0x000fe20008000000 */
[----:B------:R-:W-:Y:S01]  /*f420*/  UIMAD UR10, UR12, UR16, URZ ;  /* 0x000000100c0a72a4 */ /* 0x000fe2000f8e023f */
[----:B------:R-:W-:Y:S01]  /*f430*/  IMAD.MOV.U32 R2, RZ, RZ, R4 ;  /* 0x000000ffff027224 */ /* 0x000fe200078e0004 */
[----:B------:R-:W-:Y:S02]  /*f440*/  UMOV UR9, UR11 ;  /* 0x0000000b00097c82 */ /* 0x000fe40008000000 */
[----:B------:R-:W-:Y:S02]  /*f450*/  UIMAD.WIDE.U32 UR8, UR45, UR16, UR8 ;  /* 0x000000102d0872a5 */ /* 0x000fe4000f8e0008 */
[----:B------:R-:W-:-:S03]  /*f460*/  UIMAD UR10, UR45, UR17, UR10 ;  /* 0x000000112d0a72a4 */ /* 0x000fc6000f8e020a */
[----:B------:R-:W-:Y:S01]  /*f470*/  ULDC.64 UR16, c[0x0][0xb98] ;  /* 0x0002e60000107ab9 */ /* 0x000fe20000000a00 */
[----:B------:R-:W0:Y:S01]  /*f480*/  @P1 LDC R3, c[0x0][0xbec] ;  /* 0x0002fb00ff031b82 */ /* 0x000e220000000800 */
[----:B------:R-:W-:Y:S02]  /*f490*/  UIADD3 UR9, UR9, UR10, URZ ;  /* 0x0000000a09097290 */ /* 0x000fe4000fffe03f */
[----:B------:R-:W-:Y:S02]  /*f4a0*/  UIMAD UR10, UR14, UR16, URZ ;  /* 0x000000100e0a72a4 */ /* 0x000fe4000f8e023f */
[----:B------:R-:W-:Y:S02]  /*f4b0*/  UIMAD.WIDE.U32 UR8, UR13, UR16, UR8 ;  /* 0x000000100d0872a5 */ /* 0x000fe4000f8e0008 */
[----:B------:R-:W-:Y:S01]  /*f4c0*/  UIMAD UR10, UR13, UR17, UR10 ;  /* 0x000000110d0a72a4 */ /* 0x000fe2000f8e020a */
[----:B------:R-:W1:Y:S02]  /*f4d0*/  @P1 LDC R6, c[0x0][0xbf0] ;  /* 0x0002fc00ff061b82 */ /* 0x000e640000000800 */
[----:B------:R-:W-:Y:S01]  /*f4e0*/  ULDC.64 UR16, c[0x0][0xb88] ;  /* 0x0002e20000107ab9 */ /* 0x000fe20000000a00 */
[----:B0-----:R-:W-:-:S05]  /*f4f0*/  @P1 IMAD.HI.U32 R3, R4, R3, RZ ;  /* 0x0000000304031227 */ /* 0x001fca00078e00ff */
[----:B-1----:R-:W-:Y:S01]  /*f500*/  @P1 SHF.R.U32.HI R2, RZ, R6, R3 ;  /* 0x00000006ff021219 */ /* 0x002fe20000011603 */
[----:B------:R-:W-:-:S03]  /*f510*/  IMAD.U32 R6, RZ, RZ, UR10 ;  /* 0x0000000aff067e24 */ /* 0x000fc6000f8e00ff */
[--C-:B------:R-:W-:Y:S01]  /*f520*/  SHF.R.S32.HI R3, RZ, 0x1f, R2.reuse ;  /* 0x0000001fff037819 */ /* 0x100fe20000011402 */
[----:B------:R-:W-:Y:S01]  /*f530*/  IMAD.MOV R5, RZ, RZ, -R2 ;  /* 0x000000ffff057224 */ /* 0x000fe200078e0a02 */
[----:B------:R-:W-:-:S03]  /*f540*/  IADD3 R2, P1, R2, UR8, RZ ;  /* 0x0000000802027c10 */ /* 0x000fc6000ff3e0ff */
[----:B------:R-:W-:Y:S01]  /*f550*/  IMAD R5, R7, R5, R4 ;  /* 0x0000000507057224 */ /* 0x000fe200078e0204 */
[----:B------:R-:W-:Y:S01]  /*f560*/  IADD3.X R3, R3, UR9, R6, P1, !PT ;  /* 0x0000000903037c10 */ /* 0x000fe20008ffe406 */
[----:B------:R-:W-:-:S03]  /*f570*/  ULDC.64 UR8, c[0x0][0xb50] ;  /* 0x0002d40000087ab9 */ /* 0x000fc60000000a00 */
[----:B------:R-:W-:Y:S01]  /*f580*/  SHF.R.S32.HI R4, RZ, 0x1f, R5 ;  /* 0x0000001fff047819 */ /* 0x000fe20000011405 */
[----:B------:R-:W-:-:S04]  /*f590*/  IMAD.WIDE.U32 R2, R5, UR16, R2 ;  /* 0x0000001005027c25 */ /* 0x000fc8000f8e0002 */
[----:B------:R-:W-:-:S04]  /*f5a0*/  IMAD R4, R4, UR16, RZ ;  /* 0x0000001004047c24 */ /* 0x000fc8000f8e02ff */
[----:B------:R-:W-:Y:S01]  /*f5b0*/  IMAD R7, R5, UR17, R4 ;  /* 0x0000001105077c24 */ /* 0x000fe2000f8e0204 */
[----:B------:R-:W-:-:S03]  /*f5c0*/  LEA R4, P1, R2, UR8, 0x2 ;  /* 0x0000000802047c11 */ /* 0x000fc6000f8210ff */
[----:B------:R-:W-:-:S05]  /*f5d0*/  IMAD.IADD R3, R3, 0x1, R7 ;  /* 0x0000000103037824 */ /* 0x000fca00078e0207 */
[----:B------:R-:W-:Y:S01]  /*f5e0*/  LEA.HI.X R5, R2, UR9, R3, 0x2, P1 ;  /* 0x0000000902057c11 */ /* 0x000fe200088f1403 */
[----:B------:R-:W-:-:S05]  /*f5f0*/  IMAD.MOV.U32 R3, RZ, RZ, -0x800000 ;  /* 0xff800000ff037424 */ /* 0x000fca00078e00ff */
[----:B------:R0:W-:Y:S02]  /*f600*/  STG.E desc[UR40][R4.64], R3 ;  /* 0x0000000304007986 */ /* 0x0001e4000c101928 */
.L_x_2442:
[----:B------:R-:W-:Y:S05]  /*f610*/  BSYNC B1 ;  /* 0x0000000000017941 */ /* 0x000fea0003800000 */
.L_x_2441:
[----:B0-----:R-:W0:Y:S01]  /*f620*/  @P0 LDC R3, c[0x0][0xbf0] ;  /* 0x0002fc00ff030b82 */ /* 0x001e220000000800 */
[----:B------:R-:W-:Y:S01]  /*f630*/  ULDC.64 UR16, c[0x0][0xaa0] ;  /* 0x0002a80000107ab9 */ /* 0x000fe20000000a00 */
[----:B------:R-:W-:Y:S01]  /*f640*/  IMAD R2, R202, 0x20, R203 ;  /* 0x00000020ca027824 */ /* 0x000fe200078e02cb */
[----:B------:R-:W-:Y:S01]  /*f650*/  UIMAD UR10, UR11, UR16, URZ ;  /* 0x000000100b0a72a4 */ /* 0x000fe2000f8e023f */
[----:B------:R-:W-:Y:S01]  /*f660*/  VIADD R8, R203, UR43 ;  /* 0x0000002bcb087c36 */ /* 0x000fe20008000000 */
[----:B------:R-:W-:Y:S01]  /*f670*/  UIMAD.WIDE.U32 UR8, UR4, UR16, URZ ;  /* 0x00000010040872a5 */ /* 0x000fe2000f8e003f */
[----:B------:R-:W-:Y:S01]  /*f680*/  VIADD R6, R2, UR43 ;  /* 0x0000002b02067c36 */ /* 0x000fe20008000000 */
[----:B------:R-:W-:Y:S01]  /*f690*/  UIMAD UR10, UR4, UR17, UR10 ;  /* 0x00000011040a72a4 */ /* 0x000fe2000f8e020a */
[----:B------:R-:W-:Y:S02]  /*f6a0*/  BSSY B1, `(.L_x_2443) ;  /* 0x000003d000017945 */ /* 0x000fe40003800000 */
        /* <DEDUP_REMOVED lines=10> */
[----:B0-----:R-:W-:Y:S01]  /*f750*/  @P0 SHF.R.U32.HI R5, RZ, R3, R2 ;  /* 0x00000003ff050219 */ /* 0x001fe20000011602 */
        /* <DEDUP_REMOVED lines=11> */
[----:B------:R-:W-:Y:S02]  /*f810*/  IMAD.U32 R3, RZ, RZ, UR4 ;  /* 0x00000004ff037e24 */ /* 0x000fe4000f8e00ff */
[C---:B------:R-:W-:Y:S01]  /*f820*/  IMAD R9, R5.reuse, UR11, R4 ;  /* 0x0000000b05097c24 */ /* 0x040fe2000f8e0204 */
[----:B------:R-:W-:Y:S01]  /*f830*/  SHF.R.S32.HI R4, RZ, 0x1f, R7 ;  /* 0x0000001fff047819 */ /* 0x000fe20000011407 */
[----:B------:R-:W-:-:S04]  /*f840*/  IMAD.WIDE.U32 R2, R5, UR10, R2 ;  /* 0x0000000a05027c25 */ /* 0x000fc8000f8e0002 */
[----:B------:R-:W-:Y:S02]  /*f850*/  IMAD.IADD R3, R3, 0x1, R9 ;  /* 0x0000000103037824 */ /* 0x000fe400078e0209 */
[----:B------:R-:W-:Y:S02]  /*f860*/  IMAD R4, R4, UR8, RZ ;  /* 0x0000000804047c24 */ /* 0x000fe4000f8e02ff */
[----:B-----5:R-:W-:Y:S02]  /*f870*/  IMAD R11, R0, R11, RZ ;  /* 0x0000000b000b7224 */ /* 0x020fe400078e02ff */
        /* <DEDUP_REMOVED lines=31> */
.L_x_2444:
[----:B------:R-:W-:Y:S05]  /*fa70*/  BSYNC B1 ;  /* 0x0000000000017941 */ /* 0x000fea0003800000 */
.L_x_2443:
        /* <DEDUP_REMOVED lines=21> */
.L_x_2446:
[----:B------:R-:W-:Y:S05]  /*fbd0*/  BSYNC B1 ;  /* 0x0000000000017941 */ /* 0x000fea0003800000 */
.L_x_2445:
        /* <DEDUP_REMOVED lines=21> */
.L_x_2448:
[----:B------:R-:W-:Y:S05]  /*fd30*/  BSYNC B1 ;  /* 0x0000000000017941 */ /* 0x000fea0003800000 */
.L_x_2447:
[----:B0-----:R-:W-:Y:S01]  /*fd40*/  VIADD R0, R8, 0x60 ;  /* 0x0000006008007836 */ /* 0x001fe20000000000 */
[----:B---3--:R0:W3:Y:S04]  /*fd50*/  SHFL.IDX PT, R6, R5, 0x3, 0x181f ;  /* 0x00781f0005067f89 */ /* 0x0080e800000e0000 */
        /* <DEDUP_REMOVED lines=20> */
.L_x_2439:
[----:B------:R-:W-:Y:S05]  /*fea0*/  BSYNC B0 ;  /* 0x0000000000007941 */ /* 0x000fea0003800000 */
.L_x_2430:
[----:B------:R-:W-:Y:S02]  /*feb0*/  ULDC UR4, c[0x0][0xc3c] ;  /* 0x00030f0000047ab9 */ /* 0x000fe40000000800 */
[----:B------:R-:W-:-:S06]  /*fec0*/  UISETP.GE.AND UP0, UPT, UR6, UR4, UPT ;  /* 0x000000040600728c */ /* 0x000fcc000bf06270 */
[----:B------:R-:W-:-:S13]  /*fed0*/  PLOP3.LUT P0, PT, PT, PT, UP0, 0x80, 0x0 ;  /* 0x000000000000781c */ /* 0x000fda0003f0f008 */
[----:B------:R-:W-:Y:S05]  /*fee0*/  @!P0 BRA `(.L_x_2449) ;  /* 0xffffff0c00dc8947 */ /* 0x000fea000383ffff */
[----:B------:R-:W-:Y:S05]  /*fef0*/  EXIT ;  /* 0x000000000000794d */ /* 0x000fea0003800000 */
.L_x_2348:
[----:B------:R-:W-:-:S08]  /*ff00*/  NOP ;  /* 0x0000000000007918 */ /* 0x000fd00000000000 */
[----:B------:R-:W0:-:S00]  /*ff10*/  USETMAXREG.DEALLOC.CTAPOOL 0x18 ;  /* 0x00000018000079c8 */ /* 0x000e0000080e0500 */
[----:B0-----:R-:W2:Y:S01]  /*ff20*/  LDL.LU R2, [R1] ;  /* 0x0000000001027983 */ /* 0x001ea20000300800 */
[----:B------:R-:W-:Y:S01]  /*ff30*/  LOP3.LUT R0, R0, 0x3, RZ, 0xc0, !PT ;  /* 0x0000000300007812 */ /* 0x000fe200078ec0ff */
[----:B------:R-:W-:-:S05]  /*ff40*/  IMAD.MOV.U32 R4, RZ, RZ, RZ ;  /* 0x000000ffff047224 */ /* 0x000fca00078e00ff */
[----:B------:R-:W0:Y:S02]  /*ff50*/  SHFL.IDX PT, R0, R0, RZ, 0x1f ;  /* 0x00001fff00007589 */ /* 0x000e2400000e0000 */
[----:B0-----:R-:W-:Y:S02]  /*ff60*/  ISETP.NE.AND P0, PT, R0, RZ, PT ;  /* 0x000000ff0000720c */ /* 0x001fe40003f05270 */
[----:B--2---:R-:W-:-:S11]  /*ff70*/  LOP3.LUT R2, R2, 0xfffffffd, RZ, 0xc0, !PT ;  /* 0xfffffffd02027812 */ /* 0x004fd600078ec0ff */
[----:B------:R-:W-:-:S05]  /*ff80*/  @P0 LOP3.LUT R2, R2, 0x2, RZ, 0xfc, !PT ;  /* 0x0000000202020812 */ /* 0x000fca00078efcff */
[----:B------:R0:W-:Y:S01]  /*ff90*/  STL [R1], R2 ;  /* 0x0000000201007387 */ /* 0x0001e20000100800 */
[----:B------:R-:W-:Y:S05]  /*ffa0*/  @!P0 BRA `(.L_x_2450) ;  /* 0x00000000001c8947 */ /* 0x000fea0003800000 */
[----:B------:R-:W1:Y:S08]  /*ffb0*/  S2UR UR5, SR_CgaCtaId ;  /* 0x00000000000579c3 */ /* 0x000e700000008800 */
[----:B------:R-:W-:Y:S06]  /*ffc0*/  BAR.SYNC.DEFER_BLOCKING 0x5, 0x180 ;  /* 0x0146000000007b1d */ /* 0x000fec0000010000 */
[----:B------:R-:W-:-:S02]  /*ffd0*/  UMOV UR4, 0x400 ;  /* 0x0000040000047882 */ /* 0x000fc40000000000 */
[----:B-1----:R-:W-:-:S09]  /*ffe0*/  ULEA UR4, UR5, UR4, 0x18 ;  /* 0x0000000405047291 */ /* 0x002fd2000f8ec03f */
[----:B------:R-:W2:Y:S01]  /*fff0*/  LDS.128 R16, [UR4+0x228d0] ;  /* 0x0228d004ff107984 */ /* 0x000ea20008000c00 */
[----:B------:R-:W-:Y:S06]  /*10000*/  BAR.ARV 0x4, 0x180 ;  /* 0x0106000000007b1d */ /* 0x000fec0000002000 */
[----:B------:R-:W-:Y:S05]  /*10010*/  BRA `(.L_x_2451) ;  /* 0x0000000800847947 */ /* 0x000fea0003800000 */
.L_x_2450:
[----:B------:R-:W1:Y:S01]  /*10020*/  S2R R0, SR_TID.X ;  /* 0x0000000000007919 */ /* 0x000e620000002100 */
[----:B------:R-:W-:Y:S01]  /*10030*/  ULDC UR4, c[0x0][0xc3c] ;  /* 0x00030f0000047ab9 */ /* 0x000fe20000000800 */
[----:B------:R-:W2:Y:S01]  /*10040*/  S2UR UR6, SR_CTAID.X ;  /* 0x00000000000679c3 */ /* 0x000ea20000002500 */
[----:B------:R-:W-:Y:S01]  /*10050*/  ULDC UR5, c[0x0][0xc38] ;  /* 0x00030e0000057ab9 */ /* 0x000fe20000000800 */
[----:B-1----:R-:W-:-:S04]  /*10060*/  LOP3.LUT R0, R0, 0x1f, RZ, 0xc0, !PT ;  /* 0x0000001f00007812 */ /* 0x002fc800078ec0ff */
[----:B------:R-:W-:-:S04]  /*10070*/  ISETP.NE.AND P0, PT, R0, 0x1f, PT ;  /* 0x0000001f0000780c */ /* 0x000fc80003f05270 */
[----:B------:R-:W-:-:S13]  /*10080*/  ISETP.GE.OR P1, PT, R0, UR4, !P0 ;  /* 0x0000000400007c0c */ /* 0x000fda000c726670 */
[----:B0-----:R-:W0:Y:S02]  /*10090*/  @!P1 LDC.64 R2, c[0x0][0xc80] ;  /* 0x00032000ff029b82 */ /* 0x001e240000000a00 */
[----:B0-----:R-:W-:-:S05]  /*100a0*/  @!P1 IMAD.WIDE.U32 R2, R0, 0x4, R2 ;  /* 0x0000000400029825 */ /* 0x001fca00078e0002 */
[----:B------:R-:W3:Y:S01]  /*100b0*/  @!P1 LDG.E R4, desc[UR40][R2.64] ;  /* 0x0000002802049981 */ /* 0x000ee2000c1e1900 */
[C---:B------:R-:W-:Y:S01]  /*100c0*/  ISETP.NE.AND P1, PT, R0.reuse, RZ, PT ;  /* 0x000000ff0000720c */ /* 0x040fe20003f25270 */
[----:B------:R-:W-:Y:S01]  /*100d0*/  UMOV UR4, URZ ;  /* 0x0000003f00047c82 */ /* 0x000fe20008000000 */
[C---:B------:R-:W-:Y:S01]  /*100e0*/  ISETP.GE.U32.AND P2, PT, R0.reuse, 0x2, PT ;  /* 0x000000020000780c */ /* 0x040fe20003f46070 */
[----:B------:R-:W-:Y:S01]  /*100f0*/  IMAD.MOV.U32 R16, RZ, RZ, RZ ;  /* 0x000000ffff107224 */ /* 0x000fe200078e00ff */
[C---:B------:R-:W-:Y:S02]  /*10100*/  ISETP.GE.U32.AND P3, PT, R0.reuse, 0x4, PT ;  /* 0x000000040000780c */ /* 0x040fe40003f66070 */
[C---:B------:R-:W-:Y:S02]  /*10110*/  ISETP.GE.U32.AND P4, PT, R0.reuse, 0x8, PT ;  /* 0x000000080000780c */ /* 0x040fe40003f86070 */
[----:B------:R-:W-:Y:S01]  /*10120*/  ISETP.GE.U32.AND P5, PT, R0, 0x10, PT ;  /* 0x000000100000780c */ /* 0x000fe20003fa6070 */
[----:B---3--:R-:W0:Y:S02]  /*10130*/  SHFL.UP PT, R5, R4, 0x1, RZ ;  /* 0x0420000004057989 */ /* 0x008e2400000e00ff */
        /* <DEDUP_REMOVED lines=17> */
[----:B--2---:R-:W-:-:S13]  /*10250*/  ISETP.GT.AND P6, PT, R6, UR6, PT ;  /* 0x0000000606007c0c */ /* 0x004fda000bfc4270 */
[----:B------:R-:W-:Y:S05]  /*10260*/  @P6 BRA `(.L_x_2452) ;  /* 0x00000000009c6947 */ /* 0x000fea0003800000 */
[----:B------:R-:W0:Y:S01]  /*10270*/  LDC R5, c[0x0][0xc3c] ;  /* 0x00030f00ff057b82 */ /* 0x000e220000000800 */
[----:B------:R-:W-:Y:S01]  /*10280*/  IMAD.MOV.U32 R6, RZ, RZ, R3 ;  /* 0x000000ffff067224 */ /* 0x000fe200078e0003 */
[----:B------:R-:W-:Y:S01]  /*10290*/  UMOV UR4, URZ ;  /* 0x0000003f00047c82 */ /* 0x000fe20008000000 */
[----:B------:R-:W-:Y:S01]  /*102a0*/  ULDC UR7, c[0x0][0xc3c] ;  /* 0x00030f0000077ab9 */ /* 0x000fe20000000800 */
[----:B------:R-:W-:-:S05]  /*102b0*/  ULDC UR5, c[0x0][0xc38] ;  /* 0x00030e0000057ab9 */ /* 0x000fca0000000800 */
.L_x_2456:
        /* <DEDUP_REMOVED lines=12> */
.L_x_2455:
[----:B------:R-:W-:Y:S05]  /*10380*/  BSYNC B0 ;  /* 0x0000000000007941 */ /* 0x000fea0003800000 */
.L_x_2454:
        /* <DEDUP_REMOVED lines=20> */
[----:B------:R-:W-:-:S07]  /*104d0*/  IMAD.MOV.U32 R5, RZ, RZ, R9 ;  /* 0x000000ffff057224 */ /* 0x000fce00078e0009 */
.L_x_2452:
[----:B------:R-:W-:-:S04]  /*104e0*/  IMAD.IADD R6, R6, 0x1, -R3 ;  /* 0x0000000106067824 */ /* 0x000fc800078e0a03 */
[----:B------:R-:W-:-:S05]  /*104f0*/  IMAD R2, R5, UR5, R6 ;  /* 0x0000000505027c24 */ /* 0x000fca000f8e0206 */
[----:B------:R-:W-:Y:S02]  /*10500*/  ISETP.GT.AND P0, PT, R2, UR6, PT ;  /* 0x0000000602007c0c */ /* 0x000fe4000bf04270 */
[----:B------:R-:W0:Y:S11]  /*10510*/  LDC.64 R2, c[0x0][0xc90] ;  /* 0x00032400ff027b82 */ /* 0x000e360000000a00 */
[----:B------:R-:W-:-:S04]  /*10520*/  VOTE.ANY R11, PT, !P0 ;  /* 0x00000000000b7806 */ /* 0x000fc800040e0100 */
[----:B------:R-:W1:Y:S02]  /*10530*/  POPC R7, R11 ;  /* 0x0000000b00077309 */ /* 0x000e640000000000 */
[----:B-1----:R-:W-:-:S04]  /*10540*/  VIADD R19, R7, UR4 ;  /* 0x0000000407137c36 */ /* 0x002fc80008000000 */
[----:B0-----:R-:W-:-:S05]  /*10550*/  IMAD.WIDE R2, R19, 0x4, R2 ;  /* 0x0000000413027825 */ /* 0x001fca00078e0202 */
[----:B------:R-:W2:Y:S01]  /*10560*/  LDG.E R9, desc[UR40][R2.64] ;  /* 0x0000002802097981 */ /* 0x000ea2000c1e1900 */
[----:B------:R-:W-:-:S03]  /*10570*/  ISETP.NE.AND P0, PT, R11, RZ, PT ;  /* 0x000000ff0b00720c */ /* 0x000fc60003f05270 */
[----:B------:R-:W2:Y:S02]  /*10580*/  SHFL.IDX PT, R4, R4, R7, 0x1f ;  /* 0x00001f0704047589 */ /* 0x000ea400000e0000 */
[----:B--2---:R-:W-:-:S05]  /*10590*/  IMAD R8, R4, R9, RZ ;  /* 0x0000000904087224 */ /* 0x004fca00078e02ff */
[----:B------:R-:W-:-:S04]  /*105a0*/  IABS R10, R8 ;  /* 0x00000008000a7213 */ /* 0x000fc80000000000 */
[----:B------:R-:W0:Y:S08]  /*105b0*/  I2F.RP R12, R10 ;  /* 0x0000000a000c7306 */ /* 0x000e300000209400 */
[----:B0-----:R-:W0:Y:S02]  /*105c0*/  MUFU.RCP R12, R12 ;  /* 0x0000000c000c7308 */ /* 0x001e240000001000 */
[----:B0-----:R-:W-:-:S06]  /*105d0*/  VIADD R13, R12, 0xffffffe ;  /* 0x0ffffffe0c0d7836 */ /* 0x001fcc0000000000 */
[----:B------:R0:W1:Y:S01]  /*105e0*/  F2I.FTZ.U32.TRUNC.NTZ R3, R13 ;  /* 0x0000000d00037305 */ /* 0x000062000021f000 */
[----:B------:R-:W-:Y:S05]  /*105f0*/  @!P0 BRA `(.L_x_2457) ;  /* 0x0000000000088947 */ /* 0x000fea0003800000 */
[----:B------:R-:W-:-:S06]  /*10600*/  VIADD R16, R7, 0xffffffff ;  /* 0xffffffff07107836 */ /* 0x000fcc0000000000 */
[----:B------:R2:W3:Y:S02]  /*10610*/  SHFL.IDX PT, R16, R5, R16, 0x1f ;  /* 0x00001f1005107589 */ /* 0x0004e400000e0000 */
.L_x_2457:
[--C-:B-12---:R-:W-:Y:S02]  /*10620*/  IMAD.MOV R5, RZ, RZ, -R3.reuse ;  /* 0x000000ffff057224 */ /* 0x106fe400078e0a03 */
[----:B---3--:R-:W-:Y:S01]  /*10630*/  IMAD R16, R16, UR5, R6 ;  /* 0x0000000510107c24 */ /* 0x008fe2000f8e0206 */
[----:B------:R-:W-:Y:S01]  /*10640*/  IABS R6, R8 ;  /* 0x0000000800067213 */ /* 0x000fe20000000000 */
[----:B------:R-:W-:Y:S02]  /*10650*/  IMAD R5, R5, R10, RZ ;  /* 0x0000000a05057224 */ /* 0x000fe400078e02ff */
[----:B------:R-:W-:Y:S02]  /*10660*/  IMAD.MOV.U32 R2, RZ, RZ, RZ ;  /* 0x000000ffff027224 */ /* 0x000fe400078e00ff */
[----:B------:R-:W-:Y:S02]  /*10670*/  IMAD.MOV R6, RZ, RZ, -R6 ;  /* 0x000000ffff067224 */ /* 0x000fe400078e0a06 */
[----:B------:R-:W-:Y:S01]  /*10680*/  IMAD.HI.U32 R2, R3, R5, R2 ;  /* 0x0000000503027227 */ /* 0x000fe200078e0002 */
[----:B------:R-:W-:-:S04]  /*10690*/  IADD3 R5, -R16, UR6, RZ ;  /* 0x0000000610057c10 */ /* 0x000fc8000fffe1ff */
        /* <DEDUP_REMOVED lines=13> */
[----:B------:R-:W-:Y:S02]  /*10770*/  IMAD R6, R9, R2, RZ ;  /* 0x0000000209067224 */ /* 0x000fe400078e02ff */
[----:B------:R-:W-:Y:S02]  /*10780*/  IMAD.MOV R2, RZ, RZ, -R2 ;  /* 0x000000ffff027224 */ /* 0x000fe400078e0a02 */
[----:B------:R-:W-:Y:S02]  /*10790*/  IMAD.MOV R10, RZ, RZ, -R6 ;  /* 0x000000ffff0a7224 */ /* 0x000fe400078e0a06 */
[----:B------:R-:W-:-:S03]  /*107a0*/  IMAD R5, R8, R2, R5 ;  /* 0x0000000208057224 */ /* 0x000fc600078e0205 */
[----:B------:R-:W-:-:S04]  /*107b0*/  VIADDMNMX R9, R10, UR5, R9, PT ;  /* 0x000000050a097c46 */ /* 0x000fc8000b800109 */
[-C--:B------:R-:W-:Y:S02]  /*107c0*/  IABS R7, R9.reuse ;  /* 0x0000000900077213 */ /* 0x080fe40000000000 */
[----:B------:R-:W-:Y:S02]  /*107d0*/  IABS R8, R9 ;  /* 0x0000000900087213 */ /* 0x000fe40000000000 */
[----:B------:R-:W1:Y:S03]  /*107e0*/  I2F.RP R10, R7 ;  /* 0x00000007000a7306 */ /* 0x000e660000209400 */
[----:B------:R-:W-:-:S05]  /*107f0*/  IMAD.MOV R8, RZ, RZ, -R8 ;  /* 0x000000ffff087224 */ /* 0x000fca00078e0a08 */
[----:B-1----:R-:W1:Y:S02]  /*10800*/  MUFU.RCP R10, R10 ;  /* 0x0000000a000a7308 */ /* 0x002e640000001000 */
[----:B-1----:R-:W-:-:S06]  /*10810*/  VIADD R3, R10, 0xffffffe ;  /* 0x0ffffffe0a037836 */ /* 0x002fcc0000000000 */
[----:B------:R-:W1:Y:S02]  /*10820*/  F2I.FTZ.U32.TRUNC.NTZ R3, R3 ;  /* 0x0000000300037305 */ /* 0x000e64000021f000 */
[----:B-1----:R-:W-:-:S04]  /*10830*/  IMAD.MOV R2, RZ, RZ, -R3 ;  /* 0x000000ffff027224 */ /* 0x002fc800078e0a03 */
[----:B------:R-:W-:Y:S02]  /*10840*/  IMAD R11, R2, R7, RZ ;  /* 0x00000007020b7224 */ /* 0x000fe400078e02ff */
[----:B------:R-:W-:-:S04]  /*10850*/  IMAD.MOV.U32 R2, RZ, RZ, RZ ;  /* 0x000000ffff027224 */ /* 0x000fc800078e00ff */
[----:B------:R-:W-:Y:S01]  /*10860*/  IMAD.HI.U32 R2, R3, R11, R2 ;  /* 0x0000000b03027227 */ /* 0x000fe200078e0002 */
[----:B------:R-:W-:Y:S02]  /*10870*/  IABS R11, R5 ;  /* 0x00000005000b7213 */ /* 0x000fe40000000000 */
[C---:B------:R-:W-:Y:S01]  /*10880*/  LOP3.LUT R3, R5.reuse, R9, RZ, 0x3c, !PT ;  /* 0x0000000905037212 */ /* 0x040fe200078e3cff */
[----:B------:R-:W-:Y:S02]  /*10890*/  IMAD.IADD R5, R5, 0x1, R6 ;  /* 0x0000000105057824 */ /* 0x000fe400078e0206 */
[----:B------:R-:W-:Y:S01]  /*108a0*/  IMAD.HI.U32 R2, R2, R11, RZ ;  /* 0x0000000b02027227 */ /* 0x000fe200078e00ff */
[----:B------:R-:W-:-:S03]  /*108b0*/  ISETP.GE.AND P2, PT, R3, RZ, PT ;  /* 0x000000ff0300720c */ /* 0x000fc60003f46270 */
[----:B------:R-:W-:-:S05]  /*108c0*/  IMAD R8, R2, R8, R11 ;  /* 0x0000000802087224 */ /* 0x000fca00078e020b */
[----:B------:R-:W-:-:S13]  /*108d0*/  ISETP.GT.U32.AND P1, PT, R7, R8, PT ;  /* 0x000000080700720c */ /* 0x000fda0003f24070 */
[----:B------:R-:W-:Y:S02]  /*108e0*/  @!P1 IMAD.IADD R8, R8, 0x1, -R7 ;  /* 0x0000000108089824 */ /* 0x000fe400078e0a07 */
[----:B------:R-:W-:Y:S01]  /*108f0*/  @!P1 VIADD R2, R2, 0x1 ;  /* 0x0000000102029836 */ /* 0x000fe20000000000 */
[----:B------:R-:W-:Y:S02]  /*10900*/  ISETP.NE.AND P1, PT, R9, RZ, PT ;  /* 0x000000ff0900720c */ /* 0x000fe40003f25270 */
[----:B------:R-:W-:-:S13]  /*10910*/  ISETP.GE.U32.AND P0, PT, R8, R7, PT ;  /* 0x000000070800720c */ /* 0x000fda0003f06070 */
[----:B------:R-:W-:-:S04]  /*10920*/  @P0 VIADD R2, R2, 0x1 ;  /* 0x0000000102020836 */ /* 0x000fc80000000000 */
[----:B------:R-:W-:Y:S01]  /*10930*/  @!P2 IMAD.MOV R2, RZ, RZ, -R2 ;  /* 0x000000ffff02a224 */ /* 0x000fe200078e0a02 */
[----:B------:R-:W-:Y:S01]  /*10940*/  @!P1 LOP3.LUT R2, RZ, R9, RZ, 0x33, !PT ;  /* 0x00000009ff029212 */ /* 0x000fe200078e33ff */
[----:B------:R-:W-:-:S03]  /*10950*/  IMAD.MOV R9, RZ, RZ, -R9 ;  /* 0x000000ffff097224 */ /* 0x000fc600078e0a09 */
[----:B------:R-:W-:Y:S01]  /*10960*/  LOP3.LUT R17, RZ, R2, RZ, 0x33, !PT ;  /* 0x00000002ff117212 */ /* 0x000fe200078e33ff */
[----:B------:R-:W-:-:S04]  /*10970*/  IMAD R18, R2, R9, R5 ;  /* 0x0000000902127224 */ /* 0x000fc800078e0205 */
[----:B------:R-:W-:Y:S01]  /*10980*/  IMAD.IADD R17, R4, 0x1, R17 ;  /* 0x0000000104117824 */ /* 0x000fe200078e0211 */
[----:B------:R-:W-:Y:S06]  /*10990*/  BRA `(.L_x_2458) ;  /* 0x00000000000c7947 */ /* 0x000fec0003800000 */
.L_x_2453:
[----:B------:R-:W-:Y:S02]  /*109a0*/  IMAD.MOV.U32 R17, RZ, RZ, RZ ;  /* 0x000000ffff117224 */ /* 0x000fe400078e00ff */
[----:B------:R-:W-:Y:S02]  /*109b0*/  IMAD.U32 R16, RZ, RZ, UR6 ;  /* 0x00000006ff107e24 */ /* 0x000fe4000f8e00ff */
[----:B------:R-:W-:-:S07]  /*109c0*/  IMAD.MOV.U32 R18, RZ, RZ, RZ ;  /* 0x000000ffff127224 */ /* 0x000fce00078e00ff */
.L_x_2458:
[----:B------:R-:W-:-:S13]  /*109d0*/  ISETP.NE.AND P0, PT, R0, RZ, PT ;  /* 0x000000ff0000720c */ /* 0x000fda0003f05270 */
[----:B------:R-:W1:Y:S01]  /*109e0*/  @!P0 S2R R3, SR_CgaCtaId ;  /* 0x0000000000038919 */ /* 0x000e620000008800 */
[----:B------:R-:W-:-:S04]  /*109f0*/  @!P0 MOV R0, 0x400 ;  /* 0x0000040000008802 */ /* 0x000fc80000000f00 */
[----:B-1----:R-:W-:-:S05]  /*10a00*/  @!P0 LEA R0, R3, R0, 0x18 ;  /* 0x0000000003008211 */ /* 0x002fca00078ec0ff */
[----:B------:R1:W-:Y:S01]  /*10a10*/  @!P0 STS.128 [R0+0x228d0], R16 ;  /* 0x0228d01000008388 */ /* 0x0003e20000000c00 */
[----:B------:R-:W-:Y:S06]  /*10a20*/  BAR.ARV 0x5, 0x180 ;  /* 0x0146000000007b1d */ /* 0x000fec0000002000 */
.L_x_2451:
[----:B-1----:R-:W-:Y:S01]  /*10a30*/  IMAD.MOV.U32 R0, RZ, RZ, 0x1 ;  /* 0x00000001ff007424 */ /* 0x002fe200078e00ff */
[----:B------:R1:W-:Y:S01]  /*10a40*/  STL [R1+0x8], RZ ;  /* 0x000008ff01007387 */ /* 0x0003e20000100800 */
[----:B------:R-:W-:Y:S02]  /*10a50*/  ULDC UR4, c[0x0][0xc3c] ;  /* 0x00030f0000047ab9 */ /* 0x000fe40000000800 */
[----:B--2---:R-:W-:Y:S01]  /*10a60*/  ISETP.GE.AND P0, PT, R19, UR4, PT ;  /* 0x0000000413007c0c */ /* 0x004fe2000bf06270 */
[----:B------:R1:W-:Y:S04]  /*10a70*/  STL [R1+0x10], R0 ;  /* 0x0000100001007387 */ /* 0x0003e80000100800 */
[----:B------:R1:W-:Y:S08]  /*10a80*/  STL [R1+0x40], RZ ;  /* 0x000040ff01007387 */ /* 0x0003f00000100800 */
[----:B-1----:R-:W-:Y:S05]  /*10a90*/  @P0 BRA `(.L_x_2459) ;  /* 0x0000005400700947 */ /* 0x002fea0003800000 */
        /* <DEDUP_REMOVED lines=24> */
.L_x_2569:
[----:B------:R-:W-:Y:S05]  /*10c20*/  YIELD ;  /* 0x0000000000007946 */ /* 0x000fea0003800000 */
[----:B------:R-:W-:Y:S01]  /*10c30*/  ULDC.64 UR4, c[0x0][0xa28] ;  /* 0x00028a0000047ab9 */ /* 0x000fe20000000a00 */
[----:B0--3--:R-:W-:Y:S01]  /*10c40*/  IMAD.MOV.U32 R0, RZ, RZ, RZ ;  /* 0x000000ffff007224 */ /* 0x009fe200078e00ff */
[----:B------:R-:W-:Y:S01]  /*10c50*/  ISETP.NE.U32.AND P0, PT, RZ, UR4, PT ;  /* 0x00000004ff007c0c */ /* 0x000fe2000bf05070 */
[----:B------:R-:W0:Y:S01]  /*10c60*/  LDC.64 R4, c[0x0][0xa00] ;  /* 0x00028000ff047b82 */ /* 0x000e220000000a00 */
[----:B-1---5:R-:W-:Y:S01]  /*10c70*/  CS2R R8, SRZ ;  /* 0x0000000000087805 */ /* 0x022fe2000001ff00 */
[----:B------:R-:W-:Y:S01]  /*10c80*/  ULDC.64 UR6, c[0x0][0xa08] ;  /* 0x0002820000067ab9 */ /* 0x000fe20000000a00 */
[----:B------:R-:W-:Y:S01]  /*10c90*/  ISETP.NE.AND.EX P0, PT, RZ, UR5, PT, P0 ;  /* 0x00000005ff007c0c */ /* 0x000fe2000bf05300 */
[----:B------:R-:W-:-:S12]  /*10ca0*/  ULDC.64 UR4, c[0x0][0xa18] ;  /* 0x0002860000047ab9 */ /* 0x000fd80000000a00 */
[----:B------:R-:W1:Y:S02]  /*10cb0*/  @P0 LDC.64 R2, c[0x0][0xa28] ;  /* 0x00028a00ff020b82 */ /* 0x000e640000000a00 */
[----:B-1----:R-:W-:-:S05]  /*10cc0*/  @P0 IMAD.WIDE R2, R19, 0x4, R2 ;  /* 0x0000000413020825 */ /* 0x002fca00078e0202 */
[----:B------:R1:W5:Y:S01]  /*10cd0*/  @P0 LDG.E R0, desc[UR40][R2.64] ;  /* 0x0000002802000981 */ /* 0x000362000c1e1900 */
[----:B------:R-:W-:Y:S01]  /*10ce0*/  ISETP.NE.U32.AND P0, PT, RZ, UR4, PT ;  /* 0x00000004ff007c0c */ /* 0x000fe2000bf05070 */
[----:B0-----:R-:W-:Y:S01]  /*10cf0*/  IMAD.WIDE R4, R19, 0x4, R4 ;  /* 0x0000000413047825 */ /* 0x001fe200078e0204 */
[----:B------:R-:W-:Y:S02]  /*10d00*/  ISETP.NE.U32.AND P1, PT, RZ, UR6, PT ;  /* 0x00000006ff007c0c */ /* 0x000fe4000bf25070 */
[----:B------:R-:W-:Y:S01]  /*10d10*/  ISETP.NE.AND.EX P2, PT, RZ, UR5, PT, P0 ;  /* 0x00000005ff007c0c */ /* 0x000fe2000bf45300 */
[----:B------:R-:W-:Y:S01]  /*10d20*/  ULDC.64 UR4, c[0x0][0xa00] ;  /* 0x0002800000047ab9 */ /* 0x000fe20000000a00 */
[----:B------:R-:W-:Y:S02]  /*10d30*/  ISETP.NE.AND.EX P1, PT, RZ, UR7, PT, P1 ;  /* 0x00000007ff007c0c */ /* 0x000fe4000bf25310 */
[----:B------:R-:W-:Y:S01]  /*10d40*/  ISETP.NE.U32.AND P0, PT, RZ, UR4, PT ;  /* 0x00000004ff007c0c */ /* 0x000fe2000bf05070 */
[----:B-1----:R-:W0:Y:S03]  /*10d50*/  LDC.64 R2, c[0x0][0xa08] ;  /* 0x00028200ff027b82 */ /* 0x002e260000000a00 */
[----:B------:R-:W-:-:S05]  /*10d60*/  ISETP.NE.AND.EX P0, PT, RZ, UR5, PT, P0 ;  /* 0x00000005ff007c0c */ /* 0x000fca000bf05300 */
[----:B--2---:R-:W1:Y:S08]  /*10d70*/  @P2 LDC.64 R6, c[0x0][0xa18] ;  /* 0x00028600ff062b82 */ /* 0x004e700000000a00 */
[----:B------:R-:W2:Y:S01]  /*10d80*/  @P0 LDG.E R9, desc[UR40][R4.64] ;  /* 0x0000002804090981 */ /* 0x000ea2000c1e1900 */
[----:B------:R-:W-:Y:S01]  /*10d90*/  ULDC UR4, c[0x0][0x288] ;  /* 0x0000a20000047ab9 */ /* 0x000fe20000000800 */
[----:B0-----:R-:W-:-:S05]  /*10da0*/  IMAD.WIDE R2, R19, 0x4, R2 ;  /* 0x0000000413027825 */ /* 0x001fca00078e0202 */
[----:B------:R-:W5:Y:S01]  /*10db0*/  @P1 LDG.E R8, desc[UR40][R2.64] ;  /* 0x0000002802081981 */ /* 0x000f62000c1e1900 */
[----:B-1----:R-:W-:-:S03]  /*10dc0*/  @P2 IMAD.WIDE R6, R19, 0x4, R6 ;  /* 0x0000000413062825 */ /* 0x002fc600078e0206 */
        /* <DEDUP_REMOVED lines=14> */
[----:B------:R-:W0:Y:S04]  /*10eb0*/  LDG.E R7, desc[UR40][R4.64] ;  /* 0x0000002804077981 */ /* 0x000e28000c1e1900 */
[----:B------:R-:W0:Y:S02]  /*10ec0*/  LDG.E R4, desc[UR40][R4.64+0x4] ;  /* 0x0000042804047981 */ /* 0x000e24000c1e1900 */
[----:B0-----:R-:W-:-:S05]  /*10ed0*/  IMAD.IADD R9, R4, 0x1, -R7 ;  /* 0x0000000104097824 */ /* 0x001fca00078e0a07 */
[----:B------:R1:W-:Y:S02]  /*10ee0*/  STL [R1+0x30], R9 ;  /* 0x0000300901007387 */ /* 0x0003e40000100800 */
.L_x_2460:
[----:B-----5:R-:W-:Y:S01]  /*10ef0*/  IMAD.IADD R4, R8, 0x1, R0 ;  /* 0x0000000108047824 */ /* 0x020fe200078e0200 */
[----:B------:R-:W-:Y:S02]  /*10f00*/  ULDC.64 UR4, c[0x0][0xa20] ;  /* 0x0002880000047ab9 */ /* 0x000fe40000000a00 */
[----:B------:R-:W-:Y:S02]  /*10f10*/  ISETP.NE.U32.AND P0, PT, RZ, UR4, PT ;  /* 0x00000004ff007c0c */ /* 0x000fe4000bf05070 */
[----:B------:R2:W-:Y:S02]  /*10f20*/  STL [R1+0x18], R4 ;  /* 0x0000180401007387 */ /* 0x0005e40000100800 */
[----:B------:R-:W-:-:S13]  /*10f30*/  ISETP.NE.AND.EX P0, PT, RZ, UR5, PT, P0 ;  /* 0x00000005ff007c0c */ /* 0x000fda000bf05300 */
[----:B--2---:R-:W-:Y:S05]  /*10f40*/  @!P0 BRA `(.L_x_2461) ;  /* 0x0000000000108947 */ /* 0x004fea0003800000 */
[----:B------:R-:W2:Y:S02]  /*10f50*/  LDC.64 R2, c[0x0][0xa20] ;  /* 0x00028800ff027b82 */ /* 0x000ea40000000a00 */
[----:B--2---:R-:W-:-:S05]  /*10f60*/  IMAD.WIDE R2, R19, 0x4, R2 ;  /* 0x0000000413027825 */ /* 0x004fca00078e0202 */
[----:B------:R2:W5:Y:S01]  /*10f70*/  LDG.E R6, desc[UR40][R2.64] ;  /* 0x0000002802067981 */ /* 0x000562000c1e1900 */
[----:B------:R-:W-:Y:S05]  /*10f80*/  BRA `(.L_x_2462) ;  /* 0x0000000000107947 */ /* 0x000fea0003800000 */
.L_x_2461:
[----:B------:R-:W-:Y:S05]  /*10f90*/  @!P1 BRA `(.L_x_2462) ;  /* 0x00000000000c9947 */ /* 0x000fea0003800000 */
[----:B------:R-:W2:Y:S04]  /*10fa0*/  LDG.E R6, desc[UR40][R2.64] ;  /* 0x0000002802067981 */ /* 0x000ea8000c1e1900 */
[----:B------:R-:W2:Y:S02]  /*10fb0*/  LDG.E R2, desc[UR40][R2.64+0x4] ;  /* 0x0000042802027981 */ /* 0x000ea4000c1e1900 */
[----:B--2---:R-:W-:-:S07]  /*10fc0*/  IMAD.IADD R6, R2, 0x1, -R6 ;  /* 0x0000000102067824 */ /* 0x004fce00078e0a06 */
.L_x_2462:
[----:B--2---:R-:W2:Y:S01]  /*10fd0*/  LDC R2, c[0x0][0x448] ;  /* 0x00011200ff027b82 */ /* 0x004ea20000000800 */
[----:B------:R-:W-:Y:S02]  /*10fe0*/  IMAD.SHL.U32 R8, R17, 0x80, RZ ;  /* 0x0000008011087824 */ /* 0x000fe400078e00ff */
[----:B-----5:R-:W-:Y:S02]  /*10ff0*/  IMAD.IADD R0, R6, 0x1, -R0 ;  /* 0x0000000106007824 */ /* 0x020fe400078e0a00 */
[----:B------:R-:W-:Y:S01]  /*11000*/  VIADD R4, R8, 0x7f ;  /* 0x0000007f08047836 */ /* 0x000fe20000000000 */
[----:B------:R3:W-:Y:S03]  /*11010*/  STL [R1+0x2c], R8 ;  /* 0x00002c0801007387 */ /* 0x0007e60000100800 */
[----:B------:R-:W-:Y:S01]  /*11020*/  IMAD.MOV.U32 R6, RZ, RZ, R4 ;  /* 0x000000ffff067224 */ /* 0x000fe200078e0004 */
[----:B--2---:R-:W-:-:S13]  /*11030*/  ISETP.NE.AND P1, PT, R2, 0x1, PT ;  /* 0x000000010200780c */ /* 0x004fda0003f25270 */
[----:B------:R-:W2:Y:S08]  /*11040*/  @P1 LDC R3, c[0x0][0x44c] ;  /* 0x00011300ff031b82 */ /* 0x000eb00000000800 */
[----:B------:R-:W4:Y:S01]  /*11050*/  @P1 LDC R2, c[0x0][0x450] ;  /* 0x00011400ff021b82 */ /* 0x000f220000000800 */
[----:B--2---:R-:W-:-:S05]  /*11060*/  @P1 IMAD.HI.U32 R3, R4, R3, RZ ;  /* 0x0000000304031227 */ /* 0x004fca00078e00ff */
[----:B----4-:R-:W-:Y:S02]  /*11070*/  @P1 SHF.R.U32.HI R6, RZ, R2, R3 ;  /* 0x00000002ff061219 */ /* 0x010fe40000011603 */
[----:B------:R-:W-:-:S05]  /*11080*/  IADD3 R2, R0, 0x1, -R9 ;  /* 0x0000000100027810 */ /* 0x000fca0007ffe809 */
[----:B------:R-:W-:Y:S02]  /*11090*/  IMAD.IADD R6, R2, 0x1, R6 ;  /* 0x0000000102067824 */ /* 0x000fe400078e0206 */
[----:B------:R-:W2:Y:S02]  /*110a0*/  LDC.64 R2, c[0x0][0x9e0] ;  /* 0x00027800ff027b82 */ /* 0x000ea40000000a00 */
[----:B--2---:R-:W-:Y:S01]  /*110b0*/  ISETP.GE.AND P2, PT, R3, 0x1, PT ;  /* 0x000000010300780c */ /* 0x004fe20003f46270 */
[----:B------:R-:W-:-:S12]  /*110c0*/  IMAD.IADD R2, R6, 0x1, R2 ;  /* 0x0000000106027824 */ /* 0x000fd800078e0202 */
[----:B---3--:R-:W-:Y:S05]  /*110d0*/  @!P2 BRA `(.L_x_2463) ;  /* 0x000000000048a947 */ /* 0x008fea0003800000 */
[C---:B------:R-:W-:Y:S01]  /*110e0*/  ISETP.GT.AND P0, PT, R6.reuse, RZ, PT ;  /* 0x000000ff0600720c */ /* 0x040fe20003f04270 */
[----:B------:R-:W-:Y:S01]  /*110f0*/  BSSY B0, `(.L_x_2464) ;  /* 0x000000e000007945 */ /* 0x000fe20003800000 */
[----:B------:R-:W-:-:S11]  /*11100*/  VIADD R7, R6, 0xffffffff ;  /* 0xffffffff06077836 */ /* 0x000fd60000000000 */
[----:B------:R-:W-:Y:S05]  /*11110*/  @P0 BRA `(.L_x_2465) ;  /* 0x00000000001c0947 */ /* 0x000fea0003800000 */
[----:B------:R-:W-:Y:S01]  /*11120*/  ISETP.NE.AND P0, PT, R3, 0x1, PT ;  /* 0x000000010300780c */ /* 0x000fe20003f05270 */
[----:B------:R-:W-:-:S12]  /*11130*/  IMAD.MOV R6, RZ, RZ, -R6 ;  /* 0x000000ffff067224 */ /* 0x000fd800078e0a06 */
[----:B------:R-:W2:Y:S02]  /*11140*/  @P0 LDC.64 R4, c[0x0][0x9e8] ;  /* 0x00027a00ff040b82 */ /* 0x000ea40000000a00 */
[----:B--2---:R-:W-:-:S05]  /*11150*/  @P0 IMAD.HI.U32 R4, R6, R4, RZ ;  /* 0x0000000406040227 */ /* 0x004fca00078e00ff */
[----:B------:R-:W-:-:S04]  /*11160*/  @P0 SHF.R.U32.HI R6, RZ, R5, R4 ;  /* 0x00000005ff060219 */ /* 0x000fc80000011604 */
[----:B------:R-:W-:Y:S01]  /*11170*/  LOP3.LUT R7, RZ, R6, RZ, 0x33, !PT ;  /* 0x00000006ff077212 */ /* 0x000fe200078e33ff */
[----:B------:R-:W-:Y:S06]  /*11180*/  BRA `(.L_x_2466) ;  /* 0x0000000000107947 */ /* 0x000fec0003800000 */
.L_x_2465:
[----:B------:R-:W-:-:S13]  /*11190*/  ISETP.NE.AND P0, PT, R3, 0x1, PT ;  /* 0x000000010300780c */ /* 0x000fda0003f05270 */
[----:B------:R-:W2:Y:S02]  /*111a0*/  @P0 LDC.64 R4, c[0x0][0x9e8] ;  /* 0x00027a00ff040b82 */ /* 0x000ea40000000a00 */
[----:B--2---:R-:W-:-:S05]  /*111b0*/  @P0 IMAD.HI.U32 R4, R7, R4, RZ ;  /* 0x0000000407040227 */ /* 0x004fca00078e00ff */
[----:B------:R-:W-:-:S07]  /*111c0*/  @P0 SHF.R.U32.HI R7, RZ, R5, R4 ;  /* 0x00000005ff070219 */ /* 0x000fce0000011604 */
.L_x_2466:
[----:B------:R-:W-:Y:S05]  /*111d0*/  BSYNC B0 ;  /* 0x0000000000007941 */ /* 0x000fea0003800000 */
.L_x_2464:
[----:B------:R-:W-:-:S05]  /*111e0*/  IMAD R7, R7, R3, R3 ;  /* 0x0000000307077224 */ /* 0x000fca00078e0203 */
[----:B------:R-:W-:-:S07]  /*111f0*/  VIMNMX R2, R2, R7, PT ;  /* 0x0000000702027248 */ /* 0x000fce0003fe0100 */
.L_x_2463:
[----:B------:R-:W2:Y:S01]  /*11200*/  @P1 LDC R6, c[0x0][0x44c] ;  /* 0x00011300ff061b82 */ /* 0x000ea20000000800 */
[----:B------:R-:W-:Y:S01]  /*11210*/  IMAD.MOV.U32 R4, RZ, RZ, R8 ;  /* 0x000000ffff047224 */ /* 0x000fe200078e0008 */
[----:B------:R-:W-:-:S06]  /*11220*/  ULDC UR4, c[0x0][0x9dc] ;  /* 0x0002770000047ab9 */ /* 0x000fcc0000000800 */
[----:B------:R-:W3:Y:S01]  /*11230*/  @P1 LDC R5, c[0x0][0x450] ;  /* 0x00011400ff051b82 */ /* 0x000ee20000000800 */
[----:B--2---:R-:W-:-:S05]  /*11240*/  @P1 IMAD.HI.U32 R6, R8, R6, RZ ;  /* 0x0000000608061227 */ /* 0x004fca00078e00ff */
[----:B---3--:R-:W-:Y:S01]  /*11250*/  @P1 SHF.R.U32.HI R4, RZ, R5, R6 ;  /* 0x00000005ff041219 */ /* 0x008fe20000011606 */
[----:B------:R-:W-:Y:S02]  /*11260*/  VIADD R5, R2, 0x5f ;  /* 0x0000005f02057836 */ /* 0x000fe40000000000 */
[----:B------:R-:W-:Y:S01]  /*11270*/  VIADD R6, R0, 0x5f ;  /* 0x0000005f00067836 */ /* 0x000fe20000000000 */
[----:B------:R-:W-:Y:S01]  /*11280*/  IADD3 R2, R4, R0, -R9 ;  /* 0x0000000004027210 */ /* 0x000fe20007ffe809 */
[----:B------:R-:W-:-:S04]  /*11290*/  IMAD.HI R5, R5, 0x2aaaaaab, RZ ;  /* 0x2aaaaaab05057827 */ /* 0x000fc800078e02ff */
[----:B------:R-:W-:Y:S01]  /*112a0*/  IMAD.HI R6, R6, 0x2aaaaaab, RZ ;  /* 0x2aaaaaab06067827 */ /* 0x000fe200078e02ff */
[----:B------:R-:W-:-:S04]  /*112b0*/  SHF.R.U32.HI R0, RZ, 0x1f, R5 ;  /* 0x0000001fff007819 */ /* 0x000fc80000011605 */
[----:B------:R-:W-:Y:S02]  /*112c0*/  SHF.R.U32.HI R4, RZ, 0x1f, R6 ;  /* 0x0000001fff047819 */ /* 0x000fe40000011606 */
[----:B------:R-:W-:Y:S02]  /*112d0*/  LEA.HI.SX32 R0, R5, R0, 0x1c ;  /* 0x0000000005007211 */ /* 0x000fe400078fe2ff */
[----:B------:R-:W-:-:S04]  /*112e0*/  LEA.HI.SX32 R4, R6, R4, 0x1c ;  /* 0x0000000406047211 */ /* 0x000fc800078fe2ff */
[----:B------:R-:W-:Y:S01]  /*112f0*/  VIMNMX R7, R4, R0, PT ;  /* 0x0000000004077248 */ /* 0x000fe20003fe0100 */
[----:B------:R-:W-:-:S04]  /*11300*/  VIADD R0, R2, -UR4 ;  /* 0x8000000402007c36 */ /* 0x000fc80008000000 */
[----:B------:R2:W-:Y:S01]  /*11310*/  STL [R1+0x20], R7 ;  /* 0x0000200701007387 */ /* 0x0005e20000100800 */
[----:B------:R-:W-:Y:S05]  /*11320*/  @!P2 BRA `(.L_x_2467) ;  /* 0x000000000044a947 */ /* 0x000fea0003800000 */
[----:B------:R-:W-:Y:S01]  /*11330*/  ISETP.GT.AND P0, PT, R2, -0x1, PT ;  /* 0xffffffff0200780c */ /* 0x000fe20003f04270 */
[----:B------:R-:W-:-:S12]  /*11340*/  BSSY B0, `(.L_x_2468) ;  /* 0x000000d000007945 */ /* 0x000fd80003800000 */
[----:B------:R-:W-:Y:S05]  /*11350*/  @P0 BRA `(.L_x_2469) ;  /* 0x00000000001c0947 */ /* 0x000fea0003800000 */
[----:B------:R-:W-:Y:S02]  /*11360*/  ISETP.NE.AND P0, PT, R3, 0x1, PT ;  /* 0x000000010300780c */ /* 0x000fe40003f05270 */
[----:B------:R-:W-:-:S11]  /*11370*/  LOP3.LUT R2, RZ, R2, RZ, 0x33, !PT ;  /* 0x00000002ff027212 */ /* 0x000fd600078e33ff */
[----:B------:R-:W3:Y:S02]  /*11380*/  @P0 LDC.64 R4, c[0x0][0x9e8] ;  /* 0x00027a00ff040b82 */ /* 0x000ee40000000a00 */
[----:B---3--:R-:W-:-:S05]  /*11390*/  @P0 IMAD.HI.U32 R4, R2, R4, RZ ;  /* 0x0000000402040227 */ /* 0x008fca00078e00ff */
[----:B------:R-:W-:-:S04]  /*113a0*/  @P0 SHF.R.U32.HI R2, RZ, R5, R4 ;  /* 0x00000005ff020219 */ /* 0x000fc80000011604 */
[----:B------:R-:W-:Y:S01]  /*113b0*/  LOP3.LUT R2, RZ, R2, RZ, 0x33, !PT ;  /* 0x00000002ff027212 */ /* 0x000fe200078e33ff */
[----:B------:R-:W-:Y:S06]  /*113c0*/  BRA `(.L_x_2470) ;  /* 0x0000000000107947 */ /* 0x000fec0003800000 */
.L_x_2469:
[----:B------:R-:W-:-:S13]  /*113d0*/  ISETP.NE.AND P0, PT, R3, 0x1, PT ;  /* 0x000000010300780c */ /* 0x000fda0003f05270 */
[----:B------:R-:W3:Y:S02]  /*113e0*/  @P0 LDC.64 R4, c[0x0][0x9e8] ;  /* 0x00027a00ff040b82 */ /* 0x000ee40000000a00 */
[----:B---3--:R-:W-:-:S05]  /*113f0*/  @P0 IMAD.HI.U32 R4, R2, R4, RZ ;  /* 0x0000000402040227 */ /* 0x008fca00078e00ff */
[----:B------:R-:W-:-:S07]  /*11400*/  @P0 SHF.R.U32.HI R2, RZ, R5, R4 ;  /* 0x00000005ff020219 */ /* 0x000fce0000011604 */
.L_x_2470:
[----:B------:R-:W-:Y:S05]  /*11410*/  BSYNC B0 ;  /* 0x0000000000007941 */ /* 0x000fea0003800000 */
.L_x_2468:
[----:B------:R-:W-:-:S05]  /*11420*/  IMAD R2, R2, R3, RZ ;  /* 0x0000000302027224 */ /* 0x000fca00078e02ff */
[----:B------:R-:W-:-:S07]  /*11430*/  VIMNMX R0, R0, R2, !PT ;  /* 0x0000000200007248 */ /* 0x000fce0007fe0100 */
.L_x_2467:
[----:B------:R-:W-:Y:S01]  /*11440*/  IMAD.HI R0, R0, 0x2aaaaaab, RZ ;  /* 0x2aaaaaab00007827 */ /* 0x000fe200078e02ff */
[----:B------:R-:W-:Y:S04]  /*11450*/  BSSY B7, `(.L_x_2471) ;  /* 0x00003fa000077945 */ /* 0x000fe80003800000 */
[----:B------:R-:W-:-:S04]  /*11460*/  SHF.R.U32.HI R2, RZ, 0x1f, R0 ;  /* 0x0000001fff027819 */ /* 0x000fc80000011600 */
[----:B------:R-:W-:-:S04]  /*11470*/  LEA.HI.SX32 R2, R0, R2, 0x1c ;  /* 0x0000000200027211 */ /* 0x000fc800078fe2ff */
[----:B------:R-:W-:-:S04]  /*11480*/  VIMNMX R3, RZ, R2, !PT ;  /* 0x00000002ff037248 */ /* 0x000fc80007fe0100 */
[----:B------:R-:W-:Y:S01]  /*11490*/  ISETP.GT.AND P0, PT, R7, R3, PT ;  /* 0x000000030700720c */ /* 0x000fe20003f04270 */
[----:B------:R3:W-:-:S12]  /*114a0*/  STL [R1+0x1c], R3 ;  /* 0x00001c0301007387 */ /* 0x0007d80000100800 */
[----:B---3--:R-:W-:Y:S05]  /*114b0*/  @P0 BRA `(.L_x_2472) ;  /* 0x0000000000440947 */ /* 0x008fea0003800000 */
[----:B------:R-:W3:Y:S02]  /*114c0*/  S2R R3, SR_TID.X ;  /* 0x0000000000037919 */ /* 0x000ee40000002100 */
[----:B---3--:R-:W-:-:S04]  /*114d0*/  LOP3.LUT R3, R3, 0x7f, RZ, 0xc0, !PT ;  /* 0x0000007f03037812 */ /* 0x008fc800078ec0ff */
[----:B------:R-:W-:-:S13]  /*114e0*/  ISETP.NE.AND P0, PT, R3, RZ, PT ;  /* 0x000000ff0300720c */ /* 0x000fda0003f05270 */
[----:B------:R-:W-:Y:S05]  /*114f0*/  @P0 BRA `(.L_x_2473) ;  /* 0x0000003c00bc0947 */ /* 0x000fea0003800000 */
[----:B------:R-:W3:Y:S01]  /*11500*/  S2R R5, SR_LANEID ;  /* 0x0000000000057919 */ /* 0x000ee20000000000 */
[----:B------:R-:W-:Y:S01]  /*11510*/  VOTEU.ANY UR4, UPT, PT ;  /* 0x0000000000047886 */ /* 0x000fe200038e0100 */
[----:B------:R-:W4:Y:S01]  /*11520*/  LDC.64 R2, c[0x0][0xc60] ;  /* 0x00031800ff027b82 */ /* 0x000f220000000a00 */
[----:B------:R-:W3:Y:S02]  /*11530*/  FLO.U32 R0, UR4 ;  /* 0x0000000400007d00 */ /* 0x000ee400080e0000 */
[----:B---3--:R-:W-:-:S06]  /*11540*/  ISETP.EQ.U32.AND P0, PT, R0, R5, PT ;  /* 0x000000050000720c */ /* 0x008fcc0003f02070 */
[----:B------:R-:W4:Y:S07]  /*11550*/  POPC R5, UR4 ;  /* 0x0000000400057d09 */ /* 0x000f2e0008000000 */
[----:B----4-:R-:W3:Y:S01]  /*11560*/  @P0 ATOMG.E.ADD.STRONG.GPU PT, R3, desc[UR40][R2.64], R5 ;  /* 0x00000005020309a8 */ /* 0x010ee200081ee1e8 */
[----:B------:R-:W4:Y:S02]  /*11570*/  S2R R4, SR_LTMASK ;  /* 0x0000000000047919 */ /* 0x000f240000003900 */
[----:B----4-:R-:W-:-:S04]  /*11580*/  LOP3.LUT R4, R4, UR4, RZ, 0xc0, !PT ;  /* 0x0000000404047c12 */ /* 0x010fc8000f8ec0ff */
[----:B--2---:R-:W2:Y:S01]  /*11590*/  POPC R7, R4 ;  /* 0x0000000400077309 */ /* 0x004ea20000000000 */
[----:B---3--:R-:W2:Y:S02]  /*115a0*/  SHFL.IDX PT, R0, R3, R0, 0x1f ;  /* 0x00001f0003007589 */ /* 0x008ea400000e0000 */
[----:B--2---:R-:W-:Y:S01]  /*115b0*/  IADD3 R16, R0, UR37, R7 ;  /* 0x0000002500107c10 */ /* 0x004fe2000fffe007 */
[----:B------:R-:W-:Y:S06]  /*115c0*/  BRA `(.L_x_2473) ;  /* 0x0000003c00887947 */ /* 0x000fec0003800000 */
.L_x_2472:
        /* <DEDUP_REMOVED lines=17> */
[----:B------:R-:W-:Y:S02]  /*116e0*/  IMAD.MOV.U32 R12, RZ, RZ, 0x1 ;  /* 0x00000001ff0c7424 */ /* 0x000fe400078e00ff */
[----:B------:R-:W-:-:S07]  /*116f0*/  IMAD.MOV.U32 R13, RZ, RZ, RZ ;  /* 0x000000ffff0d7224 */ /* 0x000fce00078e00ff */
[----:B------:R-:W-:-:S07]  /*11700*/  LEPC R20, `(.L_x_2475) ;  /* 0x000000001014794e */ /* 0x000fce0000000000 */
[----:B01-3--:R-:W-:Y:S05]  /*11710*/  CALL.ABS.NOINC R2 ;  /* 0x0000000002007343 */ /* 0x00bfea0003c00000 */
.L_x_2475:
[----:B------:R-:W-:Y:S05]  /*11720*/  BSYNC B6 ;  /* 0x0000000000067941 */ /* 0x000fea0003800000 */
.L_x_2474:
        /* <DEDUP_REMOVED lines=16> */
[----:B------:R-:W-:Y:S02]  /*11830*/  IMAD.MOV.U32 R12, RZ, RZ, 0x1 ;  /* 0x00000001ff0c7424 */ /* 0x000fe400078e00ff */
[----:B---3--:R-:W-:-:S07]  /*11840*/  IMAD.MOV.U32 R13, RZ, RZ, RZ ;  /* 0x000000ffff0d7224 */ /* 0x008fce00078e00ff */
[----:B------:R-:W-:-:S07]  /*11850*/  LEPC R20, `(.L_x_2478) ;  /* 0x000000001014794e */ /* 0x000fce0000000000 */
[----:B01--4-:R-:W-:Y:S05]  /*11860*/  CALL.ABS.NOINC R2 ;  /* 0x0000000002007343 */ /* 0x013fea0003c00000 */
.L_x_2478:
        /* <DEDUP_REMOVED lines=15> */
.L_x_2477:
[----:B------:R-:W-:Y:S05]  /*11960*/  BSYNC B6 ;  /* 0x0000000000067941 */ /* 0x000fea0003800000 */
.L_x_2476:
[----:B------:R-:W-:Y:S01]  /*11970*/  ULDC.64 UR4, c[0x0][0x9f8] ;  /* 0x00027e0000047ab9 */ /* 0x000fe20000000a00 */
[----:B------:R-:W3:Y:S01]  /*11980*/  LDL R17, [R1+0x20] ;  /* 0x0000200001117983 */ /* 0x000ee20000100800 */
[----:B------:R-:W-:Y:S01]  /*11990*/  ISETP.NE.U32.AND P0, PT, RZ, UR4, PT ;  /* 0x00000004ff007c0c */ /* 0x000fe2000bf05070 */
[----:B--2---:R-:W-:-:S03]  /*119a0*/  IMAD.MOV.U32 R7, RZ, RZ, R19 ;  /* 0x000000ffff077224 */ /* 0x004fc600078e0013 */
[----:B------:R-:W-:Y:S01]  /*119b0*/  ISETP.NE.AND.EX P0, PT, RZ, UR5, PT, P0 ;  /* 0x00000005ff007c0c */ /* 0x000fe2000bf05300 */
[----:B------:R-:W-:-:S12]  /*119c0*/  ULDC.64 UR4, c[0x0][0xa08] ;  /* 0x0002820000047ab9 */ /* 0x000fd80000000a00 */
[----:B------:R-:W2:Y:S02]  /*119d0*/  @P0 LDC.64 R2, c[0x0][0x9f8] ;  /* 0x00027e00ff020b82 */ /* 0x000ea40000000a00 */
[----:B--2---:R-:W-:-:S05]  /*119e0*/  @P0 IMAD.WIDE R2, R19, 0x4, R2 ;  /* 0x0000000413020825 */ /* 0x004fca00078e0202 */
[----:B------:R2:W4:Y:S02]  /*119f0*/  @P0 LDG.E R7, desc[UR40][R2.64] ;  /* 0x0000002802070981 */ /* 0x000524000c1e1900 */
[----:B--2---:R-:W2:Y:S02]  /*11a00*/  LDC.64 R2, c[0x0][0x418] ;  /* 0x00010600ff027b82 */ /* 0x004ea40000000a00 */
[----:B--2---:R-:W-:Y:S01]  /*11a10*/  LOP3.LUT P0, RZ, R2, UR4, RZ, 0xfc, !PT ;  /* 0x0000000402ff7c12 */ /* 0x004fe2000f80fcff */
[----:B------:R-:W-:-:S03]  /*11a20*/  UMOV UR4, 0xffffffff ;  /* 0xffffffff00047882 */ /* 0x000fc60000000000 */
[----:B------:R-:W-:Y:S01]  /*11a30*/  LOP3.LUT P0, RZ, R3, UR5, RZ, 0xfc, P0 ;  /* 0x0000000503ff7c12 */ /* 0x000fe2000800fcff */
[----:B---3--:R-:W-:Y:S01]  /*11a40*/  VIADD R0, R17, 0xffffffff ;  /* 0xffffffff11007836 */ /* 0x008fe20000000000 */
[----:B----4-:R-:W-:Y:S01]  /*11a50*/  SHF.R.S32.HI R8, RZ, 0x1f, R7 ;  /* 0x0000001fff087819 */ /* 0x010fe20000011407 */
[----:B------:R2:W-:Y:S01]  /*11a60*/  STL [R1+0xc], R7 ;  /* 0x00000c0701007387 */ /* 0x0005e20000100800 */
[----:B------:R-:W-:-:S03]  /*11a70*/  SEL R17, R7, RZ, !P0 ;  /* 0x000000ff07117207 */ /* 0x000fc60004000000 */
[----:B------:R2:W-:Y:S01]  /*11a80*/  STL [R1+0x14], R8 ;  /* 0x0000140801007387 */ /* 0x0005e20000100800 */
[----:B------:R-:W-:Y:S05]  /*11a90*/  BRA.DIV UR4, `(.L_x_2479) ;  /* 0x0000004e04247947 */ /* 0x000fea000b800000 */
[----:B------:R-:W3:Y:S02]  /*11aa0*/  S2R R4, SR_TID.X ;  /* 0x0000000000047919 */ /* 0x000ee40000002100 */
[----:B---3--:R-:W-:-:S04]  /*11ab0*/  SHF.R.U32.HI R4, RZ, 0x5, R4 ;  /* 0x00000005ff047819 */ /* 0x008fc80000011604 */
[----:B------:R-:W-:-:S05]  /*11ac0*/  LOP3.LUT R4, R4, 0x3, RZ, 0xc0, !PT ;  /* 0x0000000304047812 */ /* 0x000fca00078ec0ff */
[----:B------:R3:W4:Y:S02]  /*11ad0*/  SHFL.IDX PT, R14, R4, RZ, 0x1f ;  /* 0x00001fff040e7589 */ /* 0x00072400000e0000 */
.L_x_2585:
[----:B---3--:R-:W3:Y:S01]  /*11ae0*/  LDL.LU R4, [R1] ;  /* 0x0000000001047983 */ /* 0x008ee20000300800 */
[----:B------:R-:W-:Y:S02]  /*11af0*/  PLOP3.LUT P1, PT, PT, PT, PT, 0x8, 0x0 ;  /* 0x000000000000781c */ /* 0x000fe40003f2e170 */
[----:B----4-:R-:W-:Y:S01]  /*11b00*/  ISETP.NE.AND P0, PT, R14, RZ, PT ;  /* 0x000000ff0e00720c */ /* 0x010fe20003f05270 */
[----:B------:R4:W-:Y:S01]  /*11b10*/  STL [R1+0x28], R0 ;  /* 0x0000280001007387 */ /* 0x0009e20000100800 */
[----:B---3--:R-:W-:-:S09]  /*11b20*/  LOP3.LUT R4, R4, 0xfffffffe, RZ, 0xc0, !PT ;  /* 0xfffffffe04047812 */ /* 0x008fd200078ec0ff */
[----:B------:R-:W-:-:S05]  /*11b30*/  @P1 LOP3.LUT R4, R4, 0x1, RZ, 0xfc, !PT ;  /* 0x0000000104041812 */ /* 0x000fca00078efcff */
[----:B------:R4:W-:Y:S01]  /*11b40*/  STL [R1], R4 ;  /* 0x0000000401007387 */ /* 0x0009e20000100800 */
[----:B------:R-:W-:Y:S05]  /*11b50*/  @P0 BRA `(.L_x_2480) ;  /* 0x00000004001c0947 */ /* 0x000fea0003800000 */
[----:B------:R-:W-:-:S03]  /*11b60*/  UMOV UR4, 0xffffffff ;  /* 0xffffffff00047882 */ /* 0x000fc60000000000 */
[----:B------:R-:W-:Y:S05]  /*11b70*/  BRA.DIV UR4, `(.L_x_2481) ;  /* 0x0000004e04207947 */ /* 0x000fea000b800000 */
[----:B------:R-:W-:-:S13]  /*11b80*/  ELECT P6, URZ, PT ;  /* 0x00000000003f782f */ /* 0x000fda00038c0000 */
.L_x_2588:
[----:B------:R-:W-:Y:S05]  /*11b90*/  @!P6 BRA `(.L_x_2480) ;  /* 0x00000004000ce947 */ /* 0x000fea0003800000 */
[----:B------:R-:W-:-:S04]  /*11ba0*/  ISETP.NE.U32.AND P0, PT, R2, RZ, PT ;  /* 0x000000ff0200720c */ /* 0x000fc80003f05070 */
[----:B------:R-:W-:-:S13]  /*11bb0*/  ISETP.NE.AND.EX P0, PT, R3, RZ, PT, P0 ;  /* 0x000000ff0300720c */ /* 0x000fda0003f05300 */
[----:B------:R-:W-:Y:S05]  /*11bc0*/  @!P0 BRA `(.L_x_2482) ;  /* 0x0000000000508947 */ /* 0x000fea0003800000 */
[----:B------:R-:W3:Y:S01]  /*11bd0*/  LDC R6, c[0x0][0x43c] ;  /* 0x00010f00ff067b82 */ /* 0x000ee20000000800 */
[----:B01----:R-:W-:Y:S01]  /*11be0*/  IMAD.MOV.U32 R9, RZ, RZ, R0 ;  /* 0x000000ffff097224 */ /* 0x003fe200078e0000 */
[----:B------:R-:W-:-:S03]  /*11bf0*/  ULDC.64 UR4, c[0x0][0x428] ;  /* 0x00010a0000047ab9 */ /* 0x000fc60000000a00 */
[----:B----4-:R-:W-:Y:S01]  /*11c00*/  IMAD.MOV.U32 R0, RZ, RZ, R9 ;  /* 0x000000ffff007224 */ /* 0x010fe200078e0009 */
[----:B---3--:R-:W-:-:S13]  /*11c10*/  ISETP.NE.AND P0, PT, R6, 0x1, PT ;  /* 0x000000010600780c */ /* 0x008fda0003f05270 */
[----:B------:R-:W0:Y:S02]  /*11c20*/  @P0 LDC.64 R4, c[0x0][0x440] ;  /* 0x00011000ff040b82 */ /* 0x000e240000000a00 */
[----:B0-----:R-:W-:-:S05]  /*11c30*/  @P0 IMAD.HI.U32 R4, R9, R4, RZ ;  /* 0x0000000409040227 */ /* 0x001fca00078e00ff */
[----:B------:R-:W-:-:S04]  /*11c40*/  @P0 SHF.R.U32.HI R0, RZ, R5, R4 ;  /* 0x00000005ff000219 */ /* 0x000fc80000011604 */
[--C-:B------:R-:W-:Y:S01]  /*11c50*/  SHF.R.S32.HI R5, RZ, 0x1f, R0.reuse ;  /* 0x0000001fff057819 */ /* 0x100fe20000011400 */
[----:B------:R-:W-:-:S04]  /*11c60*/  IMAD.MOV R4, RZ, RZ, -R0 ;  /* 0x000000ffff047224 */ /* 0x000fc800078e0a00 */
[----:B------:R-:W-:Y:S02]  /*11c70*/  IMAD R9, R6, R4, R9 ;  /* 0x0000000406097224 */ /* 0x000fe400078e0209 */
[----:B------:R-:W-:Y:S02]  /*11c80*/  IMAD R6, R8, UR4, RZ ;  /* 0x0000000408067c24 */ /* 0x000fe4000f8e02ff */
[----:B------:R-:W-:Y:S01]  /*11c90*/  IMAD.MOV.U32 R4, RZ, RZ, R0 ;  /* 0x000000ffff047224 */ /* 0x000fe200078e0000 */
[----:B------:R3:W-:Y:S01]  /*11ca0*/  STL [R1+0x28], R9 ;  /* 0x0000280901007387 */ /* 0x0007e20000100800 */
[C---:B------:R-:W-:Y:S02]  /*11cb0*/  IMAD R0, R7.reuse, UR5, R6 ;  /* 0x0000000507007c24 */ /* 0x040fe4000f8e0206 */
[----:B------:R-:W-:-:S04]  /*11cc0*/  IMAD.WIDE.U32 R4, R7, UR4, R4 ;  /* 0x0000000407047c25 */ /* 0x000fc8000f8e0004 */
[----:B------:R-:W-:Y:S01]  /*11cd0*/  IMAD.IADD R0, R5, 0x1, R0 ;  /* 0x0000000105007824 */ /* 0x000fe200078e0200 */
[----:B------:R-:W-:-:S04]  /*11ce0*/  LEA R2, P0, R4, R2, 0x2 ;  /* 0x0000000204027211 */ /* 0x000fc800078010ff */
[----:B------:R-:W-:-:S05]  /*11cf0*/  LEA.HI.X R3, R4, R3, R0, 0x2, P0 ;  /* 0x0000000304037211 */ /* 0x000fca00000f1400 */
[----:B------:R3:W5:Y:S04]  /*11d00*/  LDG.E R17, desc[UR40][R2.64] ;  /* 0x0000002802117981 */ /* 0x000768000c1e1900 */
.L_x_2482:
[----:B--2---:R-:W2:Y:S04]  /*11d10*/  LDL R7, [R1+0x4] ;  /* 0x0000040001077983 */ /* 0x004ea80000100800 */
[----:B----4-:R-:W2:Y:S04]  /*11d20*/  LDL R0, [R1+0x8] ;  /* 0x0000080001007983 */ /* 0x010ea80000100800 */
[----:B---3--:R-:W3:Y:S01]  /*11d30*/  LDL R2, [R1+0x10] ;  /* 0x0000100001027983 */ /* 0x008ee20000100800 */
[----:B--2---:R-:W-:Y:S01]  /*11d40*/  IMAD R0, R0, 0x8, R7 ;  /* 0x0000000800007824 */ /* 0x004fe200078e0207 */
[----:B---3--:R-:W-:-:S04]  /*11d50*/  SHF.L.U32 R2, R2, 0x1f, RZ ;  /* 0x0000001f02027819 */ /* 0x008fc800000006ff */
[----:B------:R-:W2:Y:S02]  /*11d60*/  SYNCS.PHASECHK.TRANS64.TRYWAIT P0, [R0+URZ+0x22840], R2 ;  /* 0x02284002000075a7 */ /* 0x000ea4000800017f */
[----:B--2---:R-:W-:Y:S05]  /*11d70*/  @!P0 BRA `(.L_x_2483) ;  /* 0x0000004800c08947 */ /* 0x004fea0003800000 */
.L_x_2589:
        /* <DEDUP_REMOVED lines=11> */
.L_x_2484:
[----:B------:R-:W3:Y:S04]  /*11e30*/  LDL R6, [R1+0x4] ;  /* 0x0000040001067983 */ /* 0x000ee80000100800 */
[----:B------:R-:W3:Y:S04]  /*11e40*/  LDL R5, [R1+0x8] ;  /* 0x0000080001057983 */ /* 0x000ee80000100800 */
[----:B------:R-:W4:Y:S04]  /*11e50*/  LDL R4, [R1+0x28] ;  /* 0x0000280001047983 */ /* 0x000f280000100800 */
[----:B------:R-:W4:Y:S04]  /*11e60*/  LDL R3, [R1+0x18] ;  /* 0x0000180001037983 */ /* 0x000f280000100800 */
[----:B--2---:R-:W2:Y:S01]  /*11e70*/  LDL.LU R2, [R1] ;  /* 0x0000000001027983 */ /* 0x004ea20000300800 */
[----:B------:R-:W-:Y:S01]  /*11e80*/  R2UR UR9, R0 ;  /* 0x00000000000972ca */ /* 0x000fe200000e0000 */
[----:B------:R-:W-:Y:S01]  /*11e90*/  UIADD3 UR6, UP0, UR38, 0x370, URZ ;  /* 0x0000037026067890 */ /* 0x000fe2000ff1e03f */
[----:B------:R-:W-:Y:S01]  /*11ea0*/  PLOP3.LUT P0, PT, PT, PT, PT, 0x80, 0x0 ;  /* 0x000000000000781c */ /* 0x000fe20003f0f070 */
[----:B------:R-:W-:Y:S01]  /*11eb0*/  UMOV UR5, 0x14f00000 ;  /* 0x14f0000000057882 */ /* 0x000fe20000000000 */
[----:B------:R-:W-:Y:S01]  /*11ec0*/  R2UR UR12, R18 ;  /* 0x00000000120c72ca */ /* 0x000fe200000e0000 */
[----:B------:R-:W-:Y:S01]  /*11ed0*/  UIADD3.X UR7, URZ, UR39, URZ, UP0, !UPT ;  /* 0x000000273f077290 */ /* 0x000fe200087fe43f */
[----:B-----5:R-:W-:Y:S01]  /*11ee0*/  R2UR UR13, R17 ;  /* 0x00000000110d72ca */ /* 0x020fe200000e0000 */
[----:B------:R-:W-:-:S06]  /*11ef0*/  UMOV UR10, URZ ;  /* 0x0000003f000a7c82 */ /* 0x000fcc0008000000 */
[----:B------:R-:W-:Y:S01]  /*11f00*/  UIADD3 UR9, UR9, 0x22830, URZ ;  /* 0x0002283009097890 */ /* 0x000fe2000fffe03f */
[----:B---3--:R-:W-:Y:S01]  /*11f10*/  IMAD R0, R5, 0x3000, R6 ;  /* 0x0000300005007824 */ /* 0x008fe200078e0206 */
[----:B----4-:R-:W-:-:S04]  /*11f20*/  R2UR UR11, R4 ;  /* 0x00000000040b72ca */ /* 0x010fc800000e0000 */
[----:B------:R-:W-:Y:S02]  /*11f30*/  R2UR UR8, R0 ;  /* 0x00000000000872ca */ /* 0x000fe400000e0000 */
[----:B------:R-:W-:Y:S02]  /*11f40*/  R2UR UR4, R3 ;  /* 0x00000000030472ca */ /* 0x000fe400000e0000 */
[----:B--2---:R-:W-:-:S04]  /*11f50*/  LOP3.LUT R2, R2, 0xfffffffe, RZ, 0xc0, !PT ;  /* 0xfffffffe02027812 */ /* 0x004fc800078ec0ff */
[----:B------:R-:W-:-:S05]  /*11f60*/  @P0 LOP3.LUT R2, R2, 0x1, RZ, 0xfc, !PT ;  /* 0x0000000102020812 */ /* 0x000fca00078efcff */
[----:B------:R-:W-:Y:S02]  /*11f70*/  UIADD3 UR8, UR8, 0x1c400, URZ ;  /* 0x0001c40008087890 */ /* 0x000fe4000fffe03f */
[----:B------:R-:W-:Y:S01]  /*11f80*/  UIMAD UR11, UR11, 0x60, UR4 ;  /* 0x000000600b0b78a4 */ /* 0x000fe2000f8e0204 */
[----:B------:R3:W-:Y:S02]  /*11f90*/  STL [R1], R2 ;  /* 0x0000000201007387 */ /* 0x0007e40000100800 */
[----:B------:R-:W-:-:S06]  /*11fa0*/  UMOV UR4, 0x0 ;  /* 0x0000000000047882 */ /* 0x000fcc0000000000 */
[----:B------:R3:W-:Y:S01]  /*11fb0*/  UTMALDG.4D [UR8], [UR6], desc[UR4] ;  /* 0x00000408060075b4 */ /* 0x0007e20008019000 */
[----:B------:R-:W-:Y:S02]  /*11fc0*/  NOP ;  /* 0x0000000000007918 */ /* 0x000fe40000000000 */
.L_x_2480:
[----:B----4-:R-:W4:Y:S04]  /*11fd0*/  LDL R0, [R1+0x4] ;  /* 0x0000040001007983 */ /* 0x010f280000100800 */
[----:B------:R-:W5:Y:S01]  /*11fe0*/  LDL.LU R3, [R1+0x38] ;  /* 0x0000380001037983 */ /* 0x000f620000300800 */
[----:B------:R-:W-:Y:S05]  /*11ff0*/  WARPSYNC.ALL ;  /* 0x0000000000007948 */ /* 0x000fea0003800000 */
[----:B---3--:R-:W-:Y:S01]  /*12000*/  ULDC.64 UR4, c[0x0][0x298] ;  /* 0x0000a60000047ab9 */ /* 0x008fe20000000a00 */
[----:B------:R-:W-:Y:S01]  /*12010*/  BSSY B6, `(.L_x_2485) ;  /* 0x000001c000067945 */ /* 0x000fe20003800000 */
[----:B------:R-:W-:Y:S01]  /*12020*/  BAR.SYNC.DEFER_BLOCKING 0x8, 0x180 ;  /* 0x0206000000007b1d */ /* 0x000fe20000010000 */
[----:B----4-:R-:W-:Y:S01]  /*12030*/  VIADD R0, R0, 0x18400 ;  /* 0x0001840000007836 */ /* 0x010fe20000000000 */
[----:B-----5:R-:W-:Y:S01]  /*12040*/  SHF.R.S32.HI R2, RZ, 0x1f, R3 ;  /* 0x0000001fff027819 */ /* 0x020fe20000011403 */
[----:B------:R-:W-:-:S03]  /*12050*/  IMAD.WIDE.U32 R4, R3, UR4, RZ ;  /* 0x0000000403047c25 */ /* 0x000fc6000f8e00ff */
[----:B------:R-:W-:Y:S01]  /*12060*/  LOP3.LUT P0, RZ, R0, 0x3ff, RZ, 0xc0, !PT ;  /* 0x000003ff00ff7812 */ /* 0x000fe2000780c0ff */
[----:B------:R-:W-:Y:S01]  /*12070*/  IMAD R2, R2, UR4, RZ ;  /* 0x0000000402027c24 */ /* 0x000fe2000f8e02ff */
[----:B------:R3:W-:Y:S03]  /*12080*/  STL.64 [R1+0x38], R4 ;  /* 0x0000380401007387 */ /* 0x0007e60000100a00 */
[----:B------:R-:W-:-:S04]  /*12090*/  IMAD R2, R3, UR5, R2 ;  /* 0x0000000503027c24 */ /* 0x000fc8000f8e0202 */
[----:B------:R-:W-:-:S05]  /*120a0*/  IMAD.IADD R0, R5, 0x1, R2 ;  /* 0x0000000105007824 */ /* 0x000fca00078e0202 */
[----:B------:R3:W-:Y:S01]  /*120b0*/  STL [R1+0x44], R0 ;  /* 0x0000440001007387 */ /* 0x0007e20000100800 */
[----:B------:R-:W-:Y:S05]  /*120c0*/  @!P0 BRA `(.L_x_2486) ;  /* 0x0000000000408947 */ /* 0x000fea0003800000 */
[----:B------:R-:W-:Y:S01]  /*120d0*/  MOV R2, 0x0 ;  /* 0x0000000000027802 */ /* 0x000fe20000000f00 */
[----:B------:R-:W-:Y:S01]  /*120e0*/  ULDC.64 UR6, c[0x4][0x98] ;  /* 0x0100260000067ab9 */ /* 0x000fe20000000a00 */
[----:B------:R-:W-:Y:S01]  /*120f0*/  ULDC.64 UR8, c[0x4][0xa0] ;  /* 0x0100280000087ab9 */ /* 0x000fe20000000a00 */
[----:B------:R-:W-:Y:S01]  /*12100*/  ULDC.64 UR4, c[0x4][0x20] ;  /* 0x0100080000047ab9 */ /* 0x000fe20000000a00 */
[----:B---3--:R-:W-:Y:S02]  /*12110*/  IMAD.U32 R4, RZ, RZ, UR6 ;  /* 0x00000006ff047e24 */ /* 0x008fe4000f8e00ff */
        /* <DEDUP_REMOVED lines=11> */
.L_x_2486:
[----:B------:R-:W-:Y:S05]  /*121d0*/  BSYNC B6 ;  /* 0x0000000000067941 */ /* 0x000fea0003800000 */
.L_x_2485:
[----:B---3--:R-:W3:Y:S01]  /*121e0*/  LDL.LU R0, [R1+0x44] ;  /* 0x0000440001007983 */ /* 0x008ee20000300800 */
[----:B--2---:R-:W2:Y:S01]  /*121f0*/  LDC R7, c[0x0][0x448] ;  /* 0x00011200ff077b82 */ /* 0x004ea20000000800 */
[----:B------:R-:W-:Y:S01]  /*12200*/  ULDC.64 UR4, c[0x0][0x2d8] ;  /* 0x0000b60000047ab9 */ /* 0x000fe20000000a00 */
[----:B------:R-:W-:Y:S01]  /*12210*/  ULDC UR6, c[0x0][0x2b8] ;  /* 0x0000ae0000067ab9 */ /* 0x000fe20000000800 */
[----:B------:R-:W3:Y:S04]  /*12220*/  LDL.LU.64 R2, [R1+0x38] ;  /* 0x0000380001027983 */ /* 0x000ee80000300a00 */
[----:B------:R-:W4:Y:S04]  /*12230*/  LDL R12, [R1+0x2c] ;  /* 0x00002c00010c7983 */ /* 0x000f280000100800 */
[----:B01----:R0:W5:Y:S01]  /*12240*/  LDL R9, [R1+0x24] ;  /* 0x0000240001097983 */ /* 0x0031620000100800 */
[----:B------:R-:W1:Y:S01]  /*12250*/  S2R R5, SR_TID.X ;  /* 0x0000000000057919 */ /* 0x000e620000002100 */
[----:B------:R-:W0:Y:S01]  /*12260*/  S2R R6, SR_TID.X ;  /* 0x0000000000067919 */ /* 0x000e220000002100 */
[----:B-1----:R-:W-:-:S04]  /*12270*/  LOP3.LUT R5, R5, 0x7f, RZ, 0xc0, !PT ;  /* 0x0000007f05057812 */ /* 0x002fc800078ec0ff */
[----:B------:R-:W-:Y:S01]  /*12280*/  SHF.R.U32.HI R5, RZ, 0x3, R5 ;  /* 0x00000003ff057819 */ /* 0x000fe20000011605 */
[----:B0-----:R-:W-:-:S05]  /*12290*/  IMAD.SHL.U32 R8, R6, 0x10, RZ ;  /* 0x0000001006087824 */ /* 0x001fca00078e00ff */
[----:B------:R-:W-:Y:S01]  /*122a0*/  LOP3.LUT R8, R5, 0x70, R8, 0xf8, !PT ;  /* 0x0000007005087812 */ /* 0x000fe200078ef808 */
[----:B---3--:R-:W-:Y:S01]  /*122b0*/  IMAD.MOV.U32 R3, RZ, RZ, R0 ;  /* 0x000000ffff037224 */ /* 0x008fe200078e0000 */
[----:B------:R-:W-:-:S05]  /*122c0*/  SHF.R.S32.HI R0, RZ, 0x1f, R18 ;  /* 0x0000001fff007819 */ /* 0x000fca0000011412 */
[----:B------:R-:W-:Y:S02]  /*122d0*/  IMAD R0, R0, UR4, RZ ;  /* 0x0000000400007c24 */ /* 0x000fe4000f8e02ff */
[----:B------:R-:W-:-:S04]  /*122e0*/  IMAD.WIDE.U32 R2, R18, UR4, R2 ;  /* 0x0000000412027c25 */ /* 0x000fc8000f8e0002 */
[----:B------:R-:W-:Y:S01]  /*122f0*/  IMAD R0, R18, UR5, R0 ;  /* 0x0000000512007c24 */ /* 0x000fe2000f8e0200 */
[----:B------:R-:W-:Y:S02]  /*12300*/  ULDC.64 UR4, c[0x0][0xa00] ;  /* 0x0002800000047ab9 */ /* 0x000fe40000000a00 */
[----:B------:R-:W-:Y:S01]  /*12310*/  ISETP.NE.U32.AND P0, PT, RZ, UR4, PT ;  /* 0x00000004ff007c0c */ /* 0x000fe2000bf05070 */
[----:B------:R-:W-:Y:S01]  /*12320*/  IMAD.IADD R3, R3, 0x1, R0 ;  /* 0x0000000103037824 */ /* 0x000fe200078e0200 */
[----:B------:R-:W-:Y:S02]  /*12330*/  SHF.R.S32.HI R0, RZ, 0x1f, R19 ;  /* 0x0000001fff007819 */ /* 0x000fe40000011413 */
[----:B------:R-:W-:Y:S01]  /*12340*/  ISETP.NE.AND.EX P0, PT, RZ, UR5, PT, P0 ;  /* 0x00000005ff007c0c */ /* 0x000fe2000bf05300 */
[----:B------:R-:W-:-:S03]  /*12350*/  ULDC.64 UR4, c[0x0][0x2e0] ;  /* 0x0000b80000047ab9 */ /* 0x000fc60000000a00 */
[----:B------:R-:W-:Y:S02]  /*12360*/  SEL R4, R0, RZ, !P0 ;  /* 0x000000ff00047207 */ /* 0x000fe40004000000 */
[----:B------:R-:W-:Y:S02]  /*12370*/  SEL R0, R19, RZ, !P0 ;  /* 0x000000ff13007207 */ /* 0x000fe40004000000 */
[----:B--2---:R-:W-:-:S13]  /*12380*/  ISETP.NE.AND P0, PT, R7, 0x1, PT ;  /* 0x000000010700780c */ /* 0x004fda0003f05270 */
[----:B------:R-:W0:Y:S08]  /*12390*/  @P0 LDC R5, c[0x0][0x44c] ;  /* 0x00011300ff050b82 */ /* 0x000e300000000800 */
[----:B------:R-:W1:Y:S01]  /*123a0*/  @P0 LDC R6, c[0x0][0x450] ;  /* 0x00011400ff060b82 */ /* 0x000e620000000800 */
[----:B------:R-:W-:Y:S02]  /*123b0*/  IMAD R4, R4, UR4, RZ ;  /* 0x0000000404047c24 */ /* 0x000fe4000f8e02ff */
[----:B------:R-:W-:-:S04]  /*123c0*/  IMAD.WIDE.U32 R2, R0, UR4, R2 ;  /* 0x0000000400027c25 */ /* 0x000fc8000f8e0002 */
[----:B------:R-:W-:Y:S01]  /*123d0*/  IMAD R0, R0, UR5, R4 ;  /* 0x0000000500007c24 */ /* 0x000fe2000f8e0204 */
[----:B------:R-:W-:Y:S01]  /*123e0*/  ULDC.64 UR4, c[0x0][0x2d0] ;  /* 0x0000b40000047ab9 */ /* 0x000fe20000000a00 */
[----:B----4-:R-:W-:Y:S02]  /*123f0*/  IMAD.IADD R4, R8, 0x1, R12 ;  /* 0x0000000108047824 */ /* 0x010fe400078e020c */
[----:B------:R-:W-:Y:S02]  /*12400*/  IMAD.IADD R3, R3, 0x1, R0 ;  /* 0x0000000103037824 */ /* 0x000fe400078e0200 */
[----:B0-----:R-:W-:Y:S01]  /*12410*/  @P0 IMAD.HI.U32 R5, R4, R5, RZ ;  /* 0x0000000504050227 */ /* 0x001fe200078e00ff */
[----:B------:R-:W0:Y:S03]  /*12420*/  S2R R8, SR_TID.X ;  /* 0x0000000000087919 */ /* 0x000e260000002100 */
[----:B------:R-:W-:Y:S01]  /*12430*/  IMAD.MOV.U32 R0, RZ, RZ, R4 ;  /* 0x000000ffff007224 */ /* 0x000fe200078e0004 */
[----:B-1----:R-:W-:-:S05]  /*12440*/  @P0 SHF.R.U32.HI R0, RZ, R6, R5 ;  /* 0x00000006ff000219 */ /* 0x002fca0000011605 */
        /* <DEDUP_REMOVED lines=18> */
[----:B------:R-:W-:Y:S02]  /*12570*/  LOP3.LUT R8, R8, 0x7f, RZ, 0xc0, !PT ;  /* 0x0000007f08087812 */ /* 0x000fe400078ec0ff */
[----:B------:R-:W-:Y:S02]  /*12580*/  ISETP.GE.AND P0, PT, R10, UR6, PT ;  /* 0x000000060a007c0c */ /* 0x000fe4000bf06270 */
[----:B------:R-:W-:-:S02]  /*12590*/  LEA.HI.X R2, R2, UR5, R4, 0x1, P1 ;  /* 0x0000000502027c11 */ /* 0x000fc400088f0c04 */
[----:B------:R-:W-:Y:S01]  /*125a0*/  SHF.R.U32.HI R8, RZ, 0x3, R8 ;  /* 0x00000003ff087819 */ /* 0x000fe20000011608 */
[----:B------:R-:W-:Y:S08]  /*125b0*/  BRA.DIV UR4, `(.L_x_2487) ;  /* 0x0000004204c47947 */ /* 0x000ff0000b800000 */
[----:B------:R-:W2:Y:S04]  /*125c0*/  LDL.LU R6, [R1+0x30] ;  /* 0x0000300001067983 */ /* 0x000ea80000300800 */
[----:B------:R-:W3:Y:S01]  /*125d0*/  LDL.LU R11, [R1+0x2c] ;  /* 0x00002c00010b7983 */ /* 0x000ee20000300800 */
[----:B--2---:R-:W-:-:S03]  /*125e0*/  IMAD R4, R6, R7, RZ ;  /* 0x0000000706047224 */ /* 0x004fc600078e02ff */
[----:B------:R-:W0:Y:S01]  /*125f0*/  SHFL.IDX PT, R7, R0, RZ, 0x181f ;  /* 0x00181fff00077589 */ /* 0x000e2200000e0000 */
[----:B---3--:R-:W-:-:S03]  /*12600*/  IMAD.IADD R3, R8, 0x1, R11 ;  /* 0x0000000108037824 */ /* 0x008fc600078e020b */
[----:B------:R-:W1:Y:S01]  /*12610*/  SHFL.IDX PT, R6, R2, RZ, 0x181f ;  /* 0x00181fff02067589 */ /* 0x000e6200000e0000 */
[C---:B------:R-:W-:Y:S01]  /*12620*/  VIADD R5, R3.reuse, 0x10 ;  /* 0x0000001003057836 */ /* 0x040fe20000000000 */
        /* <DEDUP_REMOVED lines=63> */
.L_x_2606:
        /* <DEDUP_REMOVED lines=11> */
.L_x_2488:
        /* <DEDUP_REMOVED lines=19> */
.L_x_2607:
[----:B------:R-:W-:Y:S05]  /*12c00*/  BSYNC B0 ;  /* 0x0000000000007941 */ /* 0x000fea0003800000 */
.L_x_2489:
[----:B0-----:R-:W2:Y:S01]  /*12c10*/  LDL R2, [R1] ;  /* 0x0000000001027983 */ /* 0x001ea20000100800 */
        /* <DEDUP_REMOVED lines=15> */
.L_x_2608:
[----:B------:R-:W-:Y:S05]  /*12d10*/  BSYNC B1 ;  /* 0x0000000000017941 */ /* 0x000fea0003800000 */
.L_x_2493:
        /* <DEDUP_REMOVED lines=9> */
.L_x_2496:
[----:B------:R-:W-:Y:S05]  /*12db0*/  BSYNC B1 ;  /* 0x0000000000017941 */ /* 0x000fea0003800000 */
.L_x_2495:
[----:B------:R-:W2:Y:S04]  /*12dc0*/  LDL R5, [R1+0x4] ;  /* 0x0000040001057983 */ /* 0x000ea80000100800 */
[----:B0-----:R-:W2:Y:S04]  /*12dd0*/  LDL R0, [R1+0x8] ;  /* 0x0000080001007983 */ /* 0x001ea80000100800 */
[----:B------:R-:W3:Y:S04]  /*12de0*/  LDL R4, [R1+0x18] ;  /* 0x0000180001047983 */ /* 0x000ee80000100800 */
[----:B------:R-:W3:Y:S01]  /*12df0*/  LDL.LU R3, [R1+0x28] ;  /* 0x0000280001037983 */ /* 0x000ee20000300800 */
        /* <DEDUP_REMOVED lines=10> */
.L_x_2497:
        /* <DEDUP_REMOVED lines=15> */
.L_x_2498:
        /* <DEDUP_REMOVED lines=15> */
.L_x_2499:
        /* <DEDUP_REMOVED lines=15> */
.L_x_2500:
        /* <DEDUP_REMOVED lines=10> */
.L_x_2492:
[----:B------:R-:W-:Y:S05]  /*13210*/  BSYNC B0 ;  /* 0x0000000000007941 */ /* 0x000fea0003800000 */
.L_x_2491:
[----:B------:R-:W2:Y:S04]  /*13220*/  LDL R4, [R1+0x20] ;  /* 0x0000200001047983 */ /* 0x000ea80000100800 */
[----:B------:R-:W3:Y:S01]  /*13230*/  LDL R5, [R1+0x1c] ;  /* 0x00001c0001057983 */ /* 0x000ee20000100800 */
[----:B------:R-:W-:Y:S01]  /*13240*/  BSSY B0, `(.L_x_2501) ;  /* 0x00001ff000007945 */ /* 0x000fe20003800000 */
[----:B--2---:R-:W-:-:S05]  /*13250*/  VIADD R0, R4, 0xfffffffe ;  /* 0xfffffffe04007836 */ /* 0x004fca0000000000 */
[----:B---3--:R-:W-:-:S13]  /*13260*/  ISETP.GE.AND P0, PT, R0, R5, PT ;  /* 0x000000050000720c */ /* 0x008fda0003f06270 */
[----:B------:R-:W-:Y:S05]  /*13270*/  @!P0 BRA `(.L_x_2502) ;  /* 0x0000001c00ec8947 */ /* 0x000fea0003800000 */
[----:B------:R-:W-:Y:S01]  /*13280*/  IMAD.MOV R2, RZ, RZ, -R4 ;  /* 0x000000ffff027224 */ /* 0x000fe200078e0a04 */
[----:B------:R-:W-:Y:S01]  /*13290*/  LOP3.LUT R6, RZ, R5, RZ, 0x33, !PT ;  /* 0x00000005ff067212 */ /* 0x000fe200078e33ff */
[----:B------:R-:W-:Y:S03]  /*132a0*/  BSSY B2, `(.L_x_2503) ;  /* 0x00000ab000027945 */ /* 0x000fe60003800000 */
[----:B------:R-:W-:-:S05]  /*132b0*/  VIADDMNMX R6, R2, 0x1, R6, !PT ;  /* 0x0000000102067846 */ /* 0x000fca0007800106 */
[----:B------:R-:W-:-:S05]  /*132c0*/  IMAD.IADD R2, R4, 0x1, R6 ;  /* 0x0000000104027824 */ /* 0x000fca00078e0206 */
[----:B------:R-:W-:-:S04]  /*132d0*/  LOP3.LUT R2, R2, 0x1, RZ, 0xc0, !PT ;  /* 0x0000000102027812 */ /* 0x000fc800078ec0ff */
[----:B------:R-:W-:-:S13]  /*132e0*/  ISETP.NE.U32.AND P0, PT, R2, 0x1, PT ;  /* 0x000000010200780c */ /* 0x000fda0003f05070 */
[----:B------:R-:W-:Y:S05]  /*132f0*/  @P0 BRA `(.L_x_2504) ;  /* 0x0000000800940947 */ /* 0x000fea0003800000 */
[----:B------:R-:W2:Y:S04]  /*13300*/  LDL R5, [R1] ;  /* 0x0000000001057983 */ /* 0x000ea80000100800 */
        /* <DEDUP_REMOVED lines=34> */
[----:B------:R1:W5:Y:S04]  /*13530*/  LDG.E R17, desc[UR40][R4.64] ;  /* 0x0000002804117981 */ /* 0x000368000c1e1900 */
.L_x_2507:
[----:B------:R-:W2:Y:S01]  /*13540*/  LDL R2, [R1+0x4] ;  /* 0x0000040001027983 */ /* 0x000ea20000100800 */
        /* <DEDUP_REMOVED lines=8> */
.L_x_2609:
[----:B------:R-:W-:Y:S05]  /*135d0*/  BSYNC B3 ;  /* 0x0000000000037941 */ /* 0x000fea0003800000 */
.L_x_2508:
        /* <DEDUP_REMOVED lines=9> */
.L_x_2511:
[----:B------:R-:W-:Y:S05]  /*13670*/  BSYNC B3 ;  /* 0x0000000000037941 */ /* 0x000fea0003800000 */
.L_x_2510:
        /* <DEDUP_REMOVED lines=14> */
.L_x_2512:
        /* <DEDUP_REMOVED lines=13> */
.L_x_2610:
[----:B------:R-:W-:Y:S05]  /*13830*/  BSYNC B3 ;  /* 0x0000000000037941 */ /* 0x000fea0003800000 */
.L_x_2513:
        /* <DEDUP_REMOVED lines=11> */
.L_x_2516:
[----:B------:R-:W-:Y:S05]  /*138f0*/  BSYNC B3 ;  /* 0x0000000000037941 */ /* 0x000fea0003800000 */
.L_x_2515:
        /* <DEDUP_REMOVED lines=11> */
.L_x_2517:
        /* <DEDUP_REMOVED lines=15> */
.L_x_2518:
        /* <DEDUP_REMOVED lines=15> */
.L_x_2519:
        /* <DEDUP_REMOVED lines=15> */
.L_x_2520:
        /* <DEDUP_REMOVED lines=10> */
.L_x_2506:
[----:B------:R-:W-:Y:S05]  /*13d20*/  BSYNC B1 ;  /* 0x0000000000017941 */ /* 0x000fea0003800000 */
.L_x_2505:
[----:B------:R-:W2:Y:S02]  /*13d30*/  LDL R4, [R1+0x20] ;  /* 0x0000200001047983 */ /* 0x000ea40000100800 */
[----:B--2---:R-:W-:-:S07]  /*13d40*/  VIADD R0, R4, 0xfffffffd ;  /* 0xfffffffd04007836 */ /* 0x004fce0000000000 */
.L_x_2504:
[----:B------:R-:W-:Y:S05]  /*13d50*/  BSYNC B2 ;  /* 0x0000000000027941 */ /* 0x000fea0003800000 */
.L_x_2503:
[----:B------:R-:W2:Y:S01]  /*13d60*/  LDL.LU R2, [R1+0x20] ;  /* 0x0000200001027983 */ /* 0x000ea20000300800 */
[----:B------:R-:W-:Y:S01]  /*13d70*/  VIADD R6, R6, 0xfffffffe ;  /* 0xfffffffe06067836 */ /* 0x000fe20000000000 */
[----:B--2---:R-:W-:-:S04]  /*13d80*/  LOP3.LUT R2, RZ, R2, RZ, 0x33, !PT ;  /* 0x00000002ff027212 */ /* 0x004fc800078e33ff */
[----:B------:R-:W-:-:S13]  /*13d90*/  ISETP.NE.AND P0, PT, R6, R2, PT ;  /* 0x000000020600720c */ /* 0x000fda0003f05270 */
[----:B------:R-:W-:Y:S05]  /*13da0*/  @!P0 BRA `(.L_x_2502) ;  /* 0x0000001400208947 */ /* 0x000fea0003800000 */
.L_x_2553:
[----:B------:R-:W2:Y:S04]  /*13db0*/  LDL R4, [R1] ;  /* 0x0000000001047983 */ /* 0x000ea80000100800 */
        /* <DEDUP_REMOVED lines=35> */
.L_x_2523:
[----:B------:R-:W2:Y:S01]  /*13ff0*/  LDL R2, [R1+0x4] ;  /* 0x0000040001027983 */ /* 0x000ea20000100800 */
        /* <DEDUP_REMOVED lines=8> */
.L_x_2611:
[----:B------:R-:W-:Y:S05]  /*14080*/  BSYNC B2 ;  /* 0x0000000000027941 */ /* 0x000fea0003800000 */
.L_x_2524:
        /* <DEDUP_REMOVED lines=9> */
.L_x_2527:
[----:B------:R-:W-:Y:S05]  /*14120*/  BSYNC B2 ;  /* 0x0000000000027941 */ /* 0x000fea0003800000 */
.L_x_2526:
        /* <DEDUP_REMOVED lines=13> */
.L_x_2528:
        /* <DEDUP_REMOVED lines=13> */
.L_x_2612:
[----:B------:R-:W-:Y:S05]  /*142d0*/  BSYNC B2 ;  /* 0x0000000000027941 */ /* 0x000fea0003800000 */
.L_x_2529:
        /* <DEDUP_REMOVED lines=11> */
.L_x_2532:
[----:B------:R-:W-:Y:S05]  /*14390*/  BSYNC B2 ;  /* 0x0000000000027941 */ /* 0x000fea0003800000 */
.L_x_2531:
        /* <DEDUP_REMOVED lines=10> */
.L_x_2533:
        /* <DEDUP_REMOVED lines=15> */
.L_x_2534:
        /* <DEDUP_REMOVED lines=15> */
.L_x_2535:
        /* <DEDUP_REMOVED lines=15> */
.L_x_2536:
        /* <DEDUP_REMOVED lines=10> */
.L_x_2522:
[----:B------:R-:W-:Y:S05]  /*147b0*/  BSYNC B1 ;  /* 0x0000000000017941 */ /* 0x000fea0003800000 */
.L_x_2521:
[----:B------:R-:W2:Y:S01]  /*147c0*/  LDL R5, [R1] ;  /* 0x0000000001057983 */ /* 0x000ea20000100800 */
[----:B------:R-:W-:Y:S01]  /*147d0*/  VIADD R7, R7, 0x1 ;  /* 0x0000000107077836 */ /* 0x000fe20000000000 */
[----:B------:R-:W-:Y:S04]  /*147e0*/  BSSY B1, `(.L_x_2537) ;  /* 0x00000a0000017945 */ /* 0x000fe80003800000 */
[----:B------:R-:W-:-:S04]  /*147f0*/  ISETP.NE.AND P0, PT, R7, 0x2, PT ;  /* 0x000000020700780c */ /* 0x000fc80003f05270 */
[----:B------:R-:W-:Y:S02]  /*14800*/  SEL R2, RZ, 0x1, P0 ;  /* 0x00000001ff027807 */ /* 0x000fe40000000000 */
[----:B------:R-:W-:Y:S02]  /*14810*/  SEL R9, R7, RZ, P0 ;  /* 0x000000ff07097207 */ /* 0x000fe40000000000 */
[----:B-----5:R-:W-:Y:S01]  /*14820*/  LOP3.LUT R8, R6, R2, RZ, 0x3c, !PT ;  /* 0x0000000206087212 */ /* 0x020fe200078e3cff */
[----:B------:R-:W-:-:S04]  /*14830*/  VIADD R6, R0, 0xffffffff ;  /* 0xffffffff00067836 */ /* 0x000fc80000000000 */
[----:B------:R0:W-:Y:S04]  /*14840*/  STL [R1+0x10], R8 ;  /* 0x0000100801007387 */ /* 0x0001e80000100800 */
[----:B------:R0:W-:Y:S01]  /*14850*/  STL [R1+0x8], R9 ;  /* 0x0000080901007387 */ /* 0x0001e20000100800 */
[----:B--2---:R-:W-:-:S13]  /*14860*/  LOP3.LUT P2, RZ, R5, 0x1, RZ, 0xc0, !PT ;  /* 0x0000000105ff7812 */ /* 0x004fda000784c0ff */
[----:B0-----:R-:W-:Y:S05]  /*14870*/  @!P2 BRA `(.L_x_2538) ;  /* 0x000000080058a947 */ /* 0x001fea0003800000 */
        /* <DEDUP_REMOVED lines=24> */
.L_x_2539:
[----:B------:R-:W2:Y:S01]  /*14a00*/  LDL R2, [R1+0x4] ;  /* 0x0000040001027983 */ /* 0x000ea20000100800 */
        /* <DEDUP_REMOVED lines=8> */
.L_x_2613:
[----:B------:R-:W-:Y:S05]  /*14a90*/  BSYNC B2 ;  /* 0x0000000000027941 */ /* 0x000fea0003800000 */
.L_x_2540:
        /* <DEDUP_REMOVED lines=9> */
.L_x_2543:
[----:B------:R-:W-:Y:S05]  /*14b30*/  BSYNC B2 ;  /* 0x0000000000027941 */ /* 0x000fea0003800000 */
.L_x_2542:
        /* <DEDUP_REMOVED lines=14> */
.L_x_2544:
        /* <DEDUP_REMOVED lines=13> */
.L_x_2614:
[----:B------:R-:W-:Y:S05]  /*14cf0*/  BSYNC B2 ;  /* 0x0000000000027941 */ /* 0x000fea0003800000 */
.L_x_2545:
        /* <DEDUP_REMOVED lines=11> */
.L_x_2548:
[----:B------:R-:W-:Y:S05]  /*14db0*/  BSYNC B2 ;  /* 0x0000000000027941 */ /* 0x000fea0003800000 */
.L_x_2547:
        /* <DEDUP_REMOVED lines=11> */
.L_x_2549:
        /* <DEDUP_REMOVED lines=15> */
.L_x_2550:
        /* <DEDUP_REMOVED lines=15> */
.L_x_2551:
        /* <DEDUP_REMOVED lines=15> */
.L_x_2552:
        /* <DEDUP_REMOVED lines=10> */
.L_x_2538:
[----:B------:R-:W-:Y:S05]  /*151e0*/  BSYNC B1 ;  /* 0x0000000000017941 */ /* 0x000fea0003800000 */
.L_x_2537:
[----:B------:R-:W2:Y:S01]  /*151f0*/  LDL R5, [R1+0x1c] ;  /* 0x00001c0001057983 */ /* 0x000ea20000100800 */
[----:B------:R-:W-:Y:S01]  /*15200*/  VIADD R0, R0, 0xfffffffe ;  /* 0xfffffffe00007836 */ /* 0x000fe20000000000 */
[----:B--2---:R-:W-:-:S13]  /*15210*/  ISETP.GT.AND P0, PT, R6, R5, PT ;  /* 0x000000050600720c */ /* 0x004fda0003f04270 */
[----:B------:R-:W-:Y:S05]  /*15220*/  @P0 BRA `(.L_x_2553) ;  /* 0xffffffe800e00947 */ /* 0x000fea000383ffff */
.L_x_2502:
[----:B------:R-:W-:Y:S05]  /*15230*/  BSYNC B0 ;  /* 0x0000000000007941 */ /* 0x000fea0003800000 */
.L_x_2501:
        /* <DEDUP_REMOVED lines=24> */
.L_x_2555:
[----:B------:R-:W-:Y:S05]  /*153c0*/  BSYNC B0 ;  /* 0x0000000000007941 */ /* 0x000fea0003800000 */
.L_x_2554:
[----:B------:R-:W-:-:S05]  /*153d0*/  SEL R0, R0, RZ, P0 ;  /* 0x000000ff00007207 */ /* 0x000fca0000000000 */
[----:B------:R3:W-:Y:S02]  /*153e0*/  STL [R1+0x8], R0 ;  /* 0x0000080001007387 */ /* 0x0007e40000100800 */
.L_x_2473:
[----:B------:R-:W-:Y:S05]  /*153f0*/  BSYNC B7 ;  /* 0x0000000000077941 */ /* 0x000fea0003800000 */
.L_x_2471:
[----:B---3--:R-:W3:Y:S02]  /*15400*/  LDL R0, [R1] ;  /* 0x0000000001007983 */ /* 0x008ee40000100800 */
        /* <DEDUP_REMOVED lines=12> */
.L_x_2556:
[----:B------:R-:W3:Y:S01]  /*154d0*/  S2R R0, SR_TID.X ;  /* 0x0000000000007919 */ /* 0x000ee20000002100 */
[----:B------:R-:W-:Y:S01]  /*154e0*/  UMOV UR4, 0xffffffff ;  /* 0xffffffff00047882 */ /* 0x000fe20000000000 */
[----:B---3--:R-:W-:-:S04]  /*154f0*/  LOP3.LUT R4, R0, 0x1f, RZ, 0xc0, !PT ;  /* 0x0000001f00047812 */ /* 0x008fc800078ec0ff */
[----:B------:R-:W-:Y:S01]  /*15500*/  ISETP.NE.AND P0, PT, R4, 0x1f, PT ;  /* 0x0000001f0400780c */ /* 0x000fe20003f05270 */
[----:B------:R-:W-:-:S12]  /*15510*/  BRA.DIV UR4, `(.L_x_2558) ;  /* 0x0000002204247947 */ /* 0x000fd8000b800000 */
[----:B------:R-:W-:Y:S01]  /*15520*/  IMAD.IADD R5, R19, 0x1, R4 ;  /* 0x0000000113057824 */ /* 0x000fe200078e0204 */
[----:B------:R-:W-:-:S04]  /*15530*/  ULDC UR4, c[0x0][0xc3c] ;  /* 0x00030f0000047ab9 */ /* 0x000fc80000000800 */
[----:B------:R-:W-:-:S13]  /*15540*/  ISETP.GE.OR P1, PT, R5, UR4, !P0 ;  /* 0x0000000405007c0c */ /* 0x000fda000c726670 */
[----:B-1----:R-:W1:Y:S02]  /*15550*/  @!P1 LDC.64 R2, c[0x0][0xc80] ;  /* 0x00032000ff029b82 */ /* 0x002e640000000a00 */
[----:B-1----:R-:W-:-:S06]  /*15560*/  @!P1 IMAD.WIDE R2, R5, 0x4, R2 ;  /* 0x0000000405029825 */ /* 0x002fcc00078e0202 */
[----:B------:R1:W3:Y:S01]  /*15570*/  @!P1 LDG.E R3, desc[UR40][R2.64] ;  /* 0x0000002802039981 */ /* 0x0002e2000c1e1900 */
[C---:B------:R-:W-:Y:S02]  /*15580*/  ISETP.GE.U32.AND P2, PT, R4.reuse, 0x2, PT ;  /* 0x000000020400780c */ /* 0x040fe40003f46070 */
[C---:B------:R-:W-:Y:S01]  /*15590*/  ISETP.GE.U32.AND P3, PT, R4.reuse, 0x4, PT ;  /* 0x000000040400780c */ /* 0x040fe20003f66070 */
[----:B------:R-:W-:Y:S01]  /*155a0*/  SHFL.IDX PT, R0, R16, RZ, 0x1f ;  /* 0x00001fff10007589 */ /* 0x000fe200000e0000 */
[C---:B------:R-:W-:Y:S02]  /*155b0*/  ISETP.GE.U32.AND P4, PT, R4.reuse, 0x8, PT ;  /* 0x000000080400780c */ /* 0x040fe40003f86070 */
[C---:B------:R-:W-:Y:S01]  /*155c0*/  ISETP.GE.U32.AND P5, PT, R4.reuse, 0x10, PT ;  /* 0x000000100400780c */ /* 0x040fe20003fa6070 */
[----:B-1----:R-:W-:Y:S02]  /*155d0*/  IMAD.MOV.U32 R2, RZ, RZ, RZ ;  /* 0x000000ffff027224 */ /* 0x002fe400078e00ff */
[----:B---3--:R-:W-:Y:S01]  /*155e0*/  @!P1 IMAD.MOV.U32 R2, RZ, RZ, R3 ;  /* 0x000000ffff029224 */ /* 0x008fe200078e0003 */
[----:B------:R-:W-:-:S04]  /*155f0*/  ISETP.NE.AND P1, PT, R4, RZ, PT ;  /* 0x000000ff0400720c */ /* 0x000fc80003f25270 */
[----:B------:R-:W1:Y:S02]  /*15600*/  SHFL.UP PT, R14, R2, 0x1, RZ ;  /* 0x04200000020e7989 */ /* 0x000e6400000e00ff */
[----:B-1----:R-:W-:-:S05]  /*15610*/  SEL R5, R14, RZ, P1 ;  /* 0x000000ff0e057207 */ /* 0x002fca0000800000 */
[----:B------:R-:W-:Y:S02]  /*15620*/  IMAD.IADD R3, R2, 0x1, R5 ;  /* 0x0000000102037824 */ /* 0x000fe400078e0205 */
[----:B------:R-:W-:Y:S04]  /*15630*/  SHFL.IDX PT, R5, R16, 0x1, 0x1f ;  /* 0x00201f0010057f89 */ /* 0x000fe800000e0000 */
        /* <DEDUP_REMOVED lines=12> */
[----:B------:R1:W3:Y:S02]  /*15700*/  SHFL.IDX PT, R14, R3, 0x1f, 0x1f ;  /* 0x03e01f00030e7f89 */ /* 0x0002e400000e0000 */
.L_x_2624:
[----:B------:R-:W-:Y:S02]  /*15710*/  ULDC UR4, c[0x0][0xc38] ;  /* 0x00030e0000047ab9 */ /* 0x000fe40000000800 */
[----:B------:R-:W-:-:S04]  /*15720*/  IMAD.U32 R4, RZ, RZ, UR4 ;  /* 0x00000004ff047e24 */ /* 0x000fc8000f8e00ff */
[----:B---3--:R-:W-:-:S04]  /*15730*/  IMAD R14, R14, R4, RZ ;  /* 0x000000040e0e7224 */ /* 0x008fc800078e02ff */
[----:B------:R-:W-:-:S05]  /*15740*/  IMAD.IADD R5, R5, 0x1, R14 ;  /* 0x0000000105057824 */ /* 0x000fca00078e020e */
[----:B------:R-:W-:-:S13]  /*15750*/  ISETP.GT.AND P6, PT, R5, R0, PT ;  /* 0x000000000500720c */ /* 0x000fda0003fc4270 */
[----:B------:R-:W-:Y:S05]  /*15760*/  @P6 BRA `(.L_x_2559) ;  /* 0x00000000009c6947 */ /* 0x000fea0003800000 */
.L_x_2564:
[----:B------:R-:W3:Y:S01]  /*15770*/  LDC R4, c[0x0][0xc3c] ;  /* 0x00030f00ff047b82 */ /* 0x000ee20000000800 */
[----:B------:R-:W-:-:S05]  /*15780*/  VIADD R19, R19, 0x1f ;  /* 0x0000001f13137836 */ /* 0x000fca0000000000 */
[----:B---3--:R-:W-:-:S13]  /*15790*/  ISETP.GE.AND P6, PT, R19, R4, PT ;  /* 0x000000041300720c */ /* 0x008fda0003fc6270 */
[----:B0-----:R-:W-:Y:S05]  /*157a0*/  @P6 BRA `(.L_x_2560) ;  /* 0x0000000400d06947 */ /* 0x001fea0003800000 */
[----:B------:R-:W3:Y:S01]  /*157b0*/  S2R R2, SR_TID.X ;  /* 0x0000000000027919 */ /* 0x000ee20000002100 */
[----:B------:R-:W-:Y:S01]  /*157c0*/  BSSY B0, `(.L_x_2561) ;  /* 0x0000009000007945 */ /* 0x000fe20003800000 */
[----:B---3--:R-:W-:-:S05]  /*157d0*/  LOP3.LUT R2, R2, 0x1f, RZ, 0xc0, !PT ;  /* 0x0000001f02027812 */ /* 0x008fca00078ec0ff */
[----:B0-2---:R-:W-:Y:S02]  /*157e0*/  IMAD.IADD R7, R19, 0x1, R2 ;  /* 0x0000000113077824 */ /* 0x005fe400078e0202 */
[----:B------:R-:W-:-:S03]  /*157f0*/  IMAD.MOV.U32 R2, RZ, RZ, RZ ;  /* 0x000000ffff027224 */ /* 0x000fc600078e00ff */
[----:B------:R-:W-:-:S13]  /*15800*/  ISETP.GE.OR P6, PT, R7, R4, !P0 ;  /* 0x000000040700720c */ /* 0x000fda00047c6670 */
[----:B------:R-:W-:Y:S05]  /*15810*/  @P6 BRA `(.L_x_2562) ;  /* 0x00000000000c6947 */ /* 0x000fea0003800000 */
[----:B-1----:R-:W0:Y:S02]  /*15820*/  LDC.64 R2, c[0x0][0xc80] ;  /* 0x00032000ff027b82 */ /* 0x002e240000000a00 */
[----:B0-----:R-:W-:-:S06]  /*15830*/  IMAD.WIDE R2, R7, 0x4, R2 ;  /* 0x0000000407027825 */ /* 0x001fcc00078e0202 */
[----:B------:R0:W5:Y:S02]  /*15840*/  LDG.E R2, desc[UR40][R2.64] ;  /* 0x0000002802027981 */ /* 0x000164000c1e1900 */
.L_x_2562:
[----:B------:R-:W-:Y:S05]  /*15850*/  BSYNC B0 ;  /* 0x0000000000007941 */ /* 0x000fea0003800000 */
.L_x_2561:
[----:B------:R-:W-:-:S03]  /*15860*/  UMOV UR4, 0xffffffff ;  /* 0xffffffff00047882 */ /* 0x000fc60000000000 */
[----:B------:R-:W-:Y:S05]  /*15870*/  BRA.DIV UR4, `(.L_x_2563) ;  /* 0x0000002204707947 */ /* 0x000fea000b800000 */
[----:B-----5:R-:W2:Y:S02]  /*15880*/  SHFL.UP PT, R14, R2, 0x1, RZ ;  /* 0x04200000020e7989 */ /* 0x020ea400000e00ff */
[----:B--2---:R-:W-:-:S05]  /*15890*/  SEL R13, R14, RZ, P1 ;  /* 0x000000ff0e0d7207 */ /* 0x004fca0000800000 */
[----:B------:R-:W-:-:S05]  /*158a0*/  IMAD.IADD R13, R2, 0x1, R13 ;  /* 0x00000001020d7824 */ /* 0x000fca00078e020d */
[----:B------:R-:W2:Y:S02]  /*158b0*/  SHFL.UP PT, R14, R13, 0x2, RZ ;  /* 0x044000000d0e7989 */ /* 0x000ea400000e00ff */
[----:B--2---:R-:W-:-:S05]  /*158c0*/  SEL R4, R14, RZ, P2 ;  /* 0x000000ff0e047207 */ /* 0x004fca0001000000 */
[----:B------:R-:W-:-:S05]  /*158d0*/  IMAD.IADD R4, R13, 0x1, R4 ;  /* 0x000000010d047824 */ /* 0x000fca00078e0204 */
[----:B------:R-:W0:Y:S02]  /*158e0*/  SHFL.UP PT, R14, R4, 0x4, RZ ;  /* 0x04800000040e7989 */ /* 0x000e2400000e00ff */
[----:B01----:R-:W-:-:S05]  /*158f0*/  SEL R3, R14, RZ, P3 ;  /* 0x000000ff0e037207 */ /* 0x003fca0001800000 */
        /* <DEDUP_REMOVED lines=8> */
.L_x_2632:
[----:B------:R-:W-:Y:S02]  /*15980*/  ULDC UR4, c[0x0][0xc38] ;  /* 0x00030e0000047ab9 */ /* 0x000fe40000000800 */
[----:B------:R-:W-:-:S04]  /*15990*/  IMAD.U32 R4, RZ, RZ, UR4 ;  /* 0x00000004ff047e24 */ /* 0x000fc8000f8e00ff */
[----:B-1----:R-:W-:-:S04]  /*159a0*/  IMAD R14, R14, R4, RZ ;  /* 0x000000040e0e7224 */ /* 0x002fc800078e02ff */
[----:B------:R-:W-:-:S05]  /*159b0*/  IMAD.IADD R5, R14, 0x1, R5 ;  /* 0x000000010e057824 */ /* 0x000fca00078e0205 */
[----:B------:R-:W-:-:S13]  /*159c0*/  ISETP.GT.AND P6, PT, R5, R0, PT ;  /* 0x000000000500720c */ /* 0x000fda0003fc4270 */
[----:B------:R-:W-:Y:S05]  /*159d0*/  @!P6 BRA `(.L_x_2564) ;  /* 0xfffffffc0064e947 */ /* 0x000fea000383ffff */
.L_x_2559:
[----:B------:R-:W-:Y:S01]  /*159e0*/  IMAD.IADD R16, R5, 0x1, -R14 ;  /* 0x0000000105107824 */ /* 0x000fe200078e0a0e */
[----:B------:R-:W-:-:S03]  /*159f0*/  UMOV UR4, 0xffffffff ;  /* 0xffffffff00047882 */ /* 0x000fc60000000000 */
[----:B------:R-:W-:-:S05]  /*15a00*/  IMAD R5, R3, R4, R16 ;  /* 0x0000000403057224 */ /* 0x000fca00078e0210 */
[----:B------:R-:W-:Y:S01]  /*15a10*/  ISETP.GT.AND P6, PT, R5, R0, PT ;  /* 0x000000000500720c */ /* 0x000fe20003fc4270 */
[----:B------:R-:W-:-:S12]  /*15a20*/  BRA.DIV UR4, `(.L_x_2565) ;  /* 0x0000002204c07947 */ /* 0x000fd8000b800000 */
[----:B------:R-:W-:-:S04]  /*15a30*/  VOTE.ANY R5, PT, !P6 ;  /* 0x0000000000057806 */ /* 0x000fc800070e0100 */
[----:B------:R-:W3:Y:S02]  /*15a40*/  POPC R6, R5 ;  /* 0x0000000500067309 */ /* 0x000ee40000000000 */
[----:B---3--:R3:W4:Y:S02]  /*15a50*/  SHFL.IDX PT, R17, R2, R6, 0x1f ;  /* 0x00001f0602117589 */ /* 0x00872400000e0000 */
.L_x_2636:
[----:B------:R-:W-:Y:S01]  /*15a60*/  ISETP.NE.AND P0, PT, R5, RZ, PT ;  /* 0x000000ff0500720c */ /* 0x000fe20003f05270 */
[----:B------:R-:W-:-:S12]  /*15a70*/  IMAD.MOV.U32 R5, RZ, RZ, RZ ;  /* 0x000000ffff057224 */ /* 0x000fd800078e00ff */
[----:B------:R-:W-:Y:S05]  /*15a80*/  @!P0 BRA `(.L_x_2566) ;  /* 0x0000000000108947 */ /* 0x000fea0003800000 */
[----:B------:R-:W-:Y:S01]  /*15a90*/  UMOV UR4, 0xffffffff ;  /* 0xffffffff00047882 */ /* 0x000fe20000000000 */
[----:B------:R-:W-:Y:S02]  /*15aa0*/  VIADD R12, R6, 0xffffffff ;  /* 0xffffffff060c7836 */ /* 0x000fe40000000000 */
[----:B------:R-:W-:Y:S05]  /*15ab0*/  BRA.DIV UR4, `(.L_x_2567) ;  /* 0x0000002204e47947 */ /* 0x000fea000b800000 */
[----:B------:R0:W0:Y:S02]  /*15ac0*/  SHFL.IDX PT, R5, R3, R12, 0x1f ;  /* 0x00001f0c03057589 */ /* 0x00002400000e0000 */
.L_x_2566:
[----:B01-3--:R-:W0:Y:S01]  /*15ad0*/  LDC.64 R2, c[0x0][0xc90] ;  /* 0x00032400ff027b82 */ /* 0x00be220000000a00 */
[----:B------:R-:W-:-:S04]  /*15ae0*/  IMAD.IADD R19, R6, 0x1, R19 ;  /* 0x0000000106137824 */ /* 0x000fc800078e0213 */
[----:B0-----:R-:W-:-:S05]  /*15af0*/  IMAD.WIDE R2, R19, 0x4, R2 ;  /* 0x0000000413027825 */ /* 0x001fca00078e0202 */
[----:B--2---:R-:W4:Y:S01]  /*15b00*/  LDG.E R7, desc[UR40][R2.64] ;  /* 0x0000002802077981 */ /* 0x004f22000c1e1900 */
[----:B------:R-:W-:-:S04]  /*15b10*/  IMAD R16, R5, R4, R16 ;  /* 0x0000000405107224 */ /* 0x000fc800078e0210 */
[----:B------:R-:W-:Y:S02]  /*15b20*/  IMAD.IADD R0, R0, 0x1, -R16 ;  /* 0x0000000100007824 */ /* 0x000fe400078e0a10 */
[----:B----4-:R-:W-:-:S05]  /*15b30*/  IMAD R6, R17, R7, RZ ;  /* 0x0000000711067224 */ /* 0x010fca00078e02ff */
[----:B-----5:R-:W-:-:S04]  /*15b40*/  IABS R8, R6 ;  /* 0x0000000600087213 */ /* 0x020fc80000000000 */
[----:B------:R-:W0:Y:S08]  /*15b50*/  I2F.RP R2, R8 ;  /* 0x0000000800027306 */ /* 0x000e300000209400 */
[----:B0-----:R-:W0:Y:S02]  /*15b60*/  MUFU.RCP R2, R2 ;  /* 0x0000000200027308 */ /* 0x001e240000001000 */
[----:B0-----:R-:W-:-:S06]  /*15b70*/  VIADD R2, R2, 0xffffffe ;  /* 0x0ffffffe02027836 */ /* 0x001fcc0000000000 */
[----:B------:R-:W0:Y:S02]  /*15b80*/  F2I.FTZ.U32.TRUNC.NTZ R3, R2 ;  /* 0x0000000200037305 */ /* 0x000e24000021f000 */
[----:B0-----:R-:W-:-:S04]  /*15b90*/  IMAD.MOV R2, RZ, RZ, -R3 ;  /* 0x000000ffff027224 */ /* 0x001fc800078e0a03 */
[----:B------:R-:W-:Y:S02]  /*15ba0*/  IMAD R5, R2, R8, RZ ;  /* 0x0000000802057224 */ /* 0x000fe400078e02ff */
[----:B------:R-:W-:-:S04]  /*15bb0*/  IMAD.MOV.U32 R2, RZ, RZ, RZ ;  /* 0x000000ffff027224 */ /* 0x000fc800078e00ff */
[----:B------:R-:W-:Y:S01]  /*15bc0*/  IMAD.HI.U32 R2, R3, R5, R2 ;  /* 0x0000000503027227 */ /* 0x000fe200078e0002 */
[----:B------:R-:W-:Y:S02]  /*15bd0*/  IABS R3, R0 ;  /* 0x0000000000037213 */ /* 0x000fe40000000000 */
[----:B------:R-:W-:-:S03]  /*15be0*/  IABS R5, R6 ;  /* 0x0000000600057213 */ /* 0x000fc60000000000 */
[----:B------:R-:W-:-:S04]  /*15bf0*/  IMAD.HI.U32 R2, R2, R3, RZ ;  /* 0x0000000302027227 */ /* 0x000fc800078e00ff */
[----:B------:R-:W-:-:S04]  /*15c00*/  IMAD.MOV R5, RZ, RZ, -R5 ;  /* 0x000000ffff057224 */ /* 0x000fc800078e0a05 */
        /* <DEDUP_REMOVED lines=15> */
[----:B------:R-:W-:Y:S01]  /*15d00*/  VIADDMNMX R4, R3, R4, R7, PT ;  /* 0x0000000403047246 */ /* 0x000fe20003800107 */
[----:B------:R-:W-:-:S03]  /*15d10*/  IMAD.IADD R5, R0, 0x1, R5 ;  /* 0x0000000100057824 */ /* 0x000fc600078e0205 */
[----:B------:R-:W-:-:S04]  /*15d20*/  IABS R7, R4 ;  /* 0x0000000400077213 */ /* 0x000fc80000000000 */
        /* <DEDUP_REMOVED lines=22> */
[----:B------:R-:W-:Y:S01]  /*15e90*/  @!P1 LOP3.LUT R2, RZ, R4, RZ, 0x33, !PT ;  /* 0x00000004ff029212 */ /* 0x000fe200078e33ff */
[----:B------:R-:W-:-:S04]  /*15ea0*/  IMAD.MOV R4, RZ, RZ, -R4 ;  /* 0x000000ffff047224 */ /* 0x000fc800078e0a04 */
[----:B------:R-:W-:Y:S01]  /*15eb0*/  IMAD R18, R2, R4, R5 ;  /* 0x0000000402127224 */ /* 0x000fe200078e0205 */
[----:B------:R-:W-:-:S05]  /*15ec0*/  LOP3.LUT R2, RZ, R2, RZ, 0x33, !PT ;  /* 0x00000002ff027212 */ /* 0x000fca00078e33ff */
[----:B------:R-:W-:Y:S01]  /*15ed0*/  IMAD.IADD R17, R17, 0x1, R2 ;  /* 0x0000000111117824 */ /* 0x000fe200078e0202 */
[----:B------:R-:W-:Y:S06]  /*15ee0*/  BRA `(.L_x_2568) ;  /* 0x00000000001c7947 */ /* 0x000fec0003800000 */
.L_x_2560:
[----:B------:R-:W-:Y:S01]  /*15ef0*/  UMOV UR4, URZ ;  /* 0x0000003f00047c82 */ /* 0x000fe20008000000 */
[----:B------:R-:W-:Y:S01]  /*15f00*/  UMOV UR5, URZ ;  /* 0x0000003f00057c82 */ /* 0x000fe20008000000 */
[----:B------:R-:W-:Y:S01]  /*15f10*/  ULDC UR6, c[0x0][0xc3c] ;  /* 0x00030f0000067ab9 */ /* 0x000fe20000000800 */
[----:B------:R-:W-:Y:S02]  /*15f20*/  IMAD.MOV.U32 R16, RZ, RZ, R0 ;  /* 0x000000ffff107224 */ /* 0x000fe400078e0000 */
[----:B------:R-:W-:Y:S02]  /*15f30*/  IMAD.U32 R17, RZ, RZ, UR4 ;  /* 0x00000004ff117e24 */ /* 0x000fe4000f8e00ff */
[----:B------:R-:W-:Y:S02]  /*15f40*/  IMAD.U32 R18, RZ, RZ, UR5 ;  /* 0x00000005ff127e24 */ /* 0x000fe4000f8e00ff */
[----:B------:R-:W-:-:S07]  /*15f50*/  IMAD.U32 R19, RZ, RZ, UR6 ;  /* 0x00000006ff137e24 */ /* 0x000fce000f8e00ff */
.L_x_2568:
[----:B------:R3:W4:Y:S01]  /*15f60*/  LDL R2, [R1+0x4] ;  /* 0x0000040001027983 */ /* 0x0007220000100800 */
[----:B------:R-:W0:Y:S01]  /*15f70*/  S2R R0, SR_TID.X ;  /* 0x0000000000007919 */ /* 0x000e220000002100 */
[----:B------:R-:W-:Y:S05]  /*15f80*/  WARPSYNC.ALL ;  /* 0x0000000000007948 */ /* 0x000fea0003800000 */
[----:B0-----:R-:W-:Y:S01]  /*15f90*/  LOP3.LUT R0, R0, 0x1f, RZ, 0xc0, !PT ;  /* 0x0000001f00007812 */ /* 0x001fe200078ec0ff */
[----:B------:R-:W-:Y:S03]  /*15fa0*/  BAR.SYNC.DEFER_BLOCKING 0x4, 0x180 ;  /* 0x0106000000007b1d */ /* 0x000fe60000010000 */
[----:B------:R-:W-:-:S13]  /*15fb0*/  ISETP.NE.AND P0, PT, R0, RZ, PT ;  /* 0x000000ff0000720c */ /* 0x000fda0003f05270 */
[----:B-1----:R-:W4:Y:S01]  /*15fc0*/  @!P0 S2R R3, SR_CgaCtaId ;  /* 0x0000000000038919 */ /* 0x002f220000008800 */
[----:B------:R-:W-:-:S04]  /*15fd0*/  @!P0 MOV R0, 0x400 ;  /* 0x0000040000008802 */ /* 0x000fc80000000f00 */
[----:B----4-:R-:W-:-:S05]  /*15fe0*/  @!P0 LEA R2, R3, R0, 0x18 ;  /* 0x0000000003028211 */ /* 0x010fca00078ec0ff */
[----:B------:R3:W-:Y:S04]  /*15ff0*/  @!P0 STS.128 [R2+0x228d0], R16 ;  /* 0x0228d01002008388 */ /* 0x0007e80000000c00 */
[----:B------:R3:W-:Y:S01]  /*16000*/  @!P0 STL [R1+0x4], R2 ;  /* 0x0000040201008387 */ /* 0x0007e20000100800 */
[----:B------:R-:W-:Y:S06]  /*16010*/  BAR.ARV 0x5, 0x180 ;  /* 0x0146000000007b1d */ /* 0x000fec0000002000 */
.L_x_2557:
[----:B------:R-:W-:Y:S02]  /*16020*/  ULDC UR4, c[0x0][0xc3c] ;  /* 0x00030f0000047ab9 */ /* 0x000fe40000000800 */
[----:B----4-:R-:W-:-:S13]  /*16030*/  ISETP.GE.AND P0, PT, R19, UR4, PT ;  /* 0x0000000413007c0c */ /* 0x010fda000bf06270 */
[----:B------:R-:W-:Y:S05]  /*16040*/  @!P0 BRA `(.L_x_2569) ;  /* 0xffffffa800f48947 */ /* 0x000fea000383ffff */
[----:B------:R-:W-:Y:S05]  /*16050*/  BSYNC B8 ;  /* 0x0000000000087941 */ /* 0x000fea0003800000 */
.L_x_2459:
[----:B---3--:R-:W3:Y:S01]  /*16060*/  LDL.LU R0, [R1+0x40] ;  /* 0x0000400001007983 */ /* 0x008ee20000300800 */
[----:B------:R-:W-:Y:S01]  /*16070*/  BSSY B0, `(.L_x_2570) ;  /* 0x000000b000007945 */ /* 0x000fe20003800000 */
[----:B------:R-:W4:Y:S01]  /*16080*/  S2R R5, SR_CgaCtaId ;  /* 0x0000000000057919 */ /* 0x000f220000008800 */
[----:B---3--:R-:W-:-:S05]  /*16090*/  VIADD R0, R0, 0x1 ;  /* 0x0000000100007836 */ /* 0x008fca0000000000 */
[----:B0-----:R-:W-:-:S04]  /*160a0*/  LEA.HI R2, R0, R0, RZ, 0x1 ;  /* 0x0000000000027211 */ /* 0x001fc800078f08ff */
[----:B-1----:R-:W-:-:S05]  /*160b0*/  LOP3.LUT R3, R2, 0xfffffffe, RZ, 0xc0, !PT ;  /* 0xfffffffe02037812 */ /* 0x002fca00078ec0ff */
[----:B------:R-:W-:Y:S01]  /*160c0*/  IMAD.IADD R3, R0, 0x1, -R3 ;  /* 0x0000000100037824 */ /* 0x000fe200078e0a03 */
[----:B------:R-:W-:-:S04]  /*160d0*/  MOV R0, 0x400 ;  /* 0x0000040000007802 */ /* 0x000fc80000000f00 */
[----:B----4-:R-:W-:Y:S02]  /*160e0*/  LEA R0, R5, R0, 0x18 ;  /* 0x0000000005007211 */ /* 0x010fe400078ec0ff */
[----:B------:R-:W-:-:S04]  /*160f0*/  SHF.L.U32 R3, R3, 0x1f, RZ ;  /* 0x0000001f03037819 */ /* 0x000fc800000006ff */
[----:B------:R-:W0:Y:S02]  /*16100*/  SYNCS.PHASECHK.TRANS64.TRYWAIT P0, [R0+URZ+0x22820], R3 ;  /* 0x02282003000075a7 */ /* 0x000e24000800017f */
[----:B0-----:R-:W-:Y:S05]  /*16110*/  @!P0 BRA `(.L_x_2571) ;  /* 0x0000001c00748947 */ /* 0x001fea0003800000 */
.L_x_2639:
[----:B------:R-:W-:Y:S05]  /*16120*/  BSYNC B0 ;  /* 0x0000000000007941 */ /* 0x000fea0003800000 */
.L_x_2570:
[----:B------:R-:W-:-:S03]  /*16130*/  UMOV UR4, 0xffffffff ;  /* 0xffffffff00047882 */ /* 0x000fc60000000000 */
[----:B------:R-:W-:Y:S05]  /*16140*/  BRA.DIV UR4, `(.L_x_2572) ;  /* 0x0000001e047c7947 */ /* 0x000fea000b800000 */
[----:B------:R-:W1:Y:S02]  /*16150*/  S2R R2, SR_TID.X ;  /* 0x0000000000027919 */ /* 0x000e640000002100 */
[----:B-1----:R-:W-:-:S04]  /*16160*/  SHF.R.U32.HI R2, RZ, 0x5, R2 ;  /* 0x00000005ff027819 */ /* 0x002fc80000011602 */
[----:B------:R-:W-:-:S05]  /*16170*/  LOP3.LUT R2, R2, 0x3, RZ, 0xc0, !PT ;  /* 0x0000000302027812 */ /* 0x000fca00078ec0ff */
[----:B------:R1:W3:Y:S02]  /*16180*/  SHFL.IDX PT, R14, R2, RZ, 0x1f ;  /* 0x00001fff020e7589 */ /* 0x0002e400000e0000 */
.L_x_2642:
[----:B---3--:R-:W-:Y:S01]  /*16190*/  ISETP.NE.AND P0, PT, R14, RZ, PT ;  /* 0x000000ff0e00720c */ /* 0x008fe20003f05270 */
[----:B------:R-:W-:-:S12]  /*161a0*/  BSSY B0, `(.L_x_2573) ;  /* 0x0000027000007945 */ /* 0x000fd80003800000 */
[----:B------:R-:W-:Y:S05]  /*161b0*/  @P0 BRA `(.L_x_2574) ;  /* 0x0000000000940947 */ /* 0x000fea0003800000 */
[----:B------:R-:W-:-:S03]  /*161c0*/  UMOV UR4, 0xffffffff ;  /* 0xffffffff00047882 */ /* 0x000fc60000000000 */
[----:B------:R-:W-:Y:S05]  /*161d0*/  BRA.DIV UR4, `(.L_x_2575) ;  /* 0x0000001e048c7947 */ /* 0x000fea000b800000 */
[----:B------:R-:W-:-:S13]  /*161e0*/  ELECT P6, URZ, PT ;  /* 0x00000000003f782f */ /* 0x000fda00038c0000 */
.L_x_2645:
[----:B------:R-:W-:Y:S05]  /*161f0*/  @!P6 BRA `(.L_x_2574) ;  /* 0x000000000084e947 */ /* 0x000fea0003800000 */
[----:B------:R-:W-:-:S06]  /*16200*/  ULOP3.LUT UR4, UR36, 0x2, URZ, 0xfc, !UPT ;  /* 0x0000000224047892 */ /* 0x000fcc000f8efc3f */
[----:B-1----:R-:W-:-:S05]  /*16210*/  IMAD.U32 R2, RZ, RZ, UR4 ;  /* 0x00000004ff027e24 */ /* 0x002fca000f8e00ff */
[----:B------:R-:W-:-:S13]  /*16220*/  ISETP.NE.AND P2, PT, R2, 0x3, PT ;  /* 0x000000030200780c */ /* 0x000fda0003f45270 */
[----:B------:R-:W-:Y:S05]  /*16230*/  @!P2 BRA `(.L_x_2576) ;  /* 0x000000000004a947 */ /* 0x000fea0003800000 */
[----:B------:R-:W-:Y:S01]  /*16240*/  BPT.TRAP 0x1 ;  /* 0x000000040000795c */ /* 0x000fe20000300000 */
.L_x_2576:
[----:B0-----:R-:W3:Y:S04]  /*16250*/  LDL R3, [R1+0x8] ;  /* 0x0000080001037983 */ /* 0x001ee80000100800 */
[----:B--2---:R-:W2:Y:S01]  /*16260*/  LDL.LU R7, [R1+0x10] ;  /* 0x0000100001077983 */ /* 0x004ea20000300800 */
[----:B------:R-:W-:-:S04]  /*16270*/  VIADD R2, R0, 0x22840 ;  /* 0x0002284000027836 */ /* 0x000fc80000000000 */
[C---:B---3--:R-:W-:Y:S02]  /*16280*/  IMAD R6, R3.reuse, 0x8, R2 ;  /* 0x0000000803067824 */ /* 0x048fe400078e0202 */
[----:B------:R-:W-:Y:S01]  /*16290*/  VIADD R3, R3, 0x1 ;  /* 0x0000000103037836 */ /* 0x000fe20000000000 */
[----:B--2---:R-:W-:-:S04]  /*162a0*/  SHF.L.U32 R5, R7, 0x1f, RZ ;  /* 0x0000001f07057819 */ /* 0x004fc800000006ff */
        /* <DEDUP_REMOVED lines=8> */
.L_x_2646:
[----:B------:R-:W1:Y:S02]  /*16330*/  SYNCS.PHASECHK.TRANS64.TRYWAIT P0, [R7+URZ], R2 ;  /* 0x00000002070075a7 */ /* 0x000e64000800017f */
[----:B-1----:R-:W-:Y:S05]  /*16340*/  @!P0 BRA `(.L_x_2578) ;  /* 0x0000001c00648947 */ /* 0x002fea0003800000 */
.L_x_2647:
[----:B------:R-:W-:Y:S05]  /*16350*/  @!P2 BRA `(.L_x_2579) ;  /* 0x000000000004a947 */ /* 0x000fea0003800000 */
[----:B------:R-:W-:Y:S01]  /*16360*/  BPT.TRAP 0x1 ;  /* 0x000000040000795c */ /* 0x000fe20000300000 */
.L_x_2579:
[----:B------:R-:W2:Y:S01]  /*16370*/  LDL.LU R4, [R1+0x8] ;  /* 0x0000080001047983 */ /* 0x000ea20000300800 */
[----:B------:R-:W-:-:S04]  /*16380*/  VIADD R0, R0, 0x22860 ;  /* 0x0002286000007836 */ /* 0x000fc80000000000 */
[----:B--2---:R-:W-:-:S04]  /*16390*/  IMAD R4, R4, 0x8, R0 ;  /* 0x0000000804047824 */ /* 0x004fc800078e0200 */
[----:B------:R-:W2:Y:S02]  /*163a0*/  SYNCS.PHASECHK.TRANS64.TRYWAIT P0, [R4+URZ], R5 ;  /* 0x00000005040075a7 */ /* 0x000ea4000800017f */
[----:B--2---:R-:W-:Y:S05]  /*163b0*/  @!P0 BRA `(.L_x_2580) ;  /* 0x0000001c005c8947 */ /* 0x004fea0003800000 */
.L_x_2648:
[----:B------:R-:W-:-:S07]  /*163c0*/  IMAD R3, R3, 0x8, R0 ;  /* 0x0000000803037824 */ /* 0x000fce00078e0200 */
.L_x_2581:
[----:B---3--:R3:W4:Y:S02]  /*163d0*/  SYNCS.PHASECHK.TRANS64.TRYWAIT P0, [R3+URZ], R2 ;  /* 0x00000002030075a7 */ /* 0x008724000800017f */
[----:B----4-:R-:W-:Y:S05]  /*163e0*/  @!P0 NANOSLEEP.SYNCS 0x989680 ;  /* 0x009896800000895d */ /* 0x010fea0003900000 */
[----:B------:R-:W4:Y:S02]  /*163f0*/  @!P0 SYNCS.PHASECHK.TRANS64 P0, [R3+URZ], R2 ;  /* 0x00000002030085a7 */ /* 0x000f24000800007f */
[----:B----4-:R-:W-:Y:S05]  /*16400*/  @!P0 BRA `(.L_x_2581) ;  /* 0xfffffffc00f08947 */ /* 0x010fea000383ffff */
.L_x_2574:
[----:B------:R-:W-:Y:S05]  /*16410*/  BSYNC B0 ;  /* 0x0000000000007941 */ /* 0x000fea0003800000 */
.L_x_2573:
[----:B------:R-:W-:Y:S05]  /*16420*/  EXIT ;  /* 0x000000000000794d */ /* 0x000fea0003800000 */
.L_x_2361:
[----:B0-----:R0:W1:Y:S02]  /*16430*/  SYNCS.PHASECHK.TRANS64.TRYWAIT P0, [R8+URZ+0x22800], R3 ;  /* 0x02280003080075a7 */ /* 0x001064000800017f */
[----:B-1----:R-:W-:Y:S05]  /*16440*/  @!P0 NANOSLEEP.SYNCS 0x989680 ;  /* 0x009896800000895d */ /* 0x002fea0003900000 */
[----:B------:R-:W1:Y:S02]  /*16450*/  @!P0 SYNCS.PHASECHK.TRANS64 P0, [R8+URZ+0x22800], R3 ;  /* 0x02280003080085a7 */ /* 0x000e64000800007f */
[----:B-1----:R-:W-:Y:S05]  /*16460*/  @!P0 BRA `(.L_x_2361) ;  /* 0xfffffffc00f08947 */ /* 0x002fea000383ffff */
[----:B------:R-:W-:Y:S05]  /*16470*/  BRA `(.L_x_2582) ;  /* 0xfffffeb800647947 */ /* 0x000fea000383ffff */
.L_x_2365:
[----:B--2---:R2:W3:Y:S02]  /*16480*/  SYNCS.PHASECHK.TRANS64.TRYWAIT P1, [R5+URZ+0x22830], R10 ;  /* 0x0228300a050075a7 */ /* 0x0044e4000802017f */
[----:B---3--:R-:W-:Y:S05]  /*16490*/  @!P1 NANOSLEEP.SYNCS 0x989680 ;  /* 0x009896800000995d */ /* 0x008fea0003900000 */
[----:B------:R-:W3:Y:S02]  /*164a0*/  @!P1 SYNCS.PHASECHK.TRANS64 P1, [R5+URZ+0x22830], R10 ;  /* 0x0228300a050095a7 */ /* 0x000ee4000802007f */
[----:B---3--:R-:W-:Y:S05]  /*164b0*/  @!P1 BRA `(.L_x_2365) ;  /* 0xfffffffc00f09947 */ /* 0x008fea000383ffff */
[----:B------:R-:W-:Y:S05]  /*164c0*/  BRA `(.L_x_2364) ;  /* 0xfffffeb800907947 */ /* 0x000fea000383ffff */
.L_x_2377:
[----:B---3--:R3:W4:Y:S02]  /*164d0*/  SYNCS.PHASECHK.TRANS64.TRYWAIT P1, [R5+URZ+0x22850], R10 ;  /* 0x0228500a050075a7 */ /* 0x008724000802017f */
[----:B----4-:R-:W-:Y:S05]  /*164e0*/  @!P1 NANOSLEEP.SYNCS 0x989680 ;  /* 0x009896800000995d */ /* 0x010fea0003900000 */
[----:B------:R-:W4:Y:S02]  /*164f0*/  @!P1 SYNCS.PHASECHK.TRANS64 P1, [R5+URZ+0x22850], R10 ;  /* 0x0228500a050095a7 */ /* 0x000f24000802007f */
[----:B----4-:R-:W-:Y:S05]  /*16500*/  @!P1 BRA `(.L_x_2377) ;  /* 0xfffffffc00f09947 */ /* 0x010fea000383ffff */
[----:B------:R-:W-:Y:S05]  /*16510*/  BRA `(.L_x_2376) ;  /* 0xfffffedc00507947 */ /* 0x000fea000383ffff */
.L_x_2385:
[----:B-1----:R-:W-:-:S04]  /*16520*/  IMAD.U32 R9, RZ, RZ, UR27 ;  /* 0x0000001bff097e24 */ /* 0x002fc8000f8e00ff */
[----:B------:R1:W2:Y:S03]  /*16530*/  SYNCS.PHASECHK.TRANS64.TRYWAIT P1, [R9+URZ+0x22830], R10 ;  /* 0x0228300a090075a7 */ /* 0x0002a6000802017f */
[----:B--2---:R-:W-:Y:S05]  /*16540*/  @!P1 NANOSLEEP.SYNCS 0x989680 ;  /* 0x009896800000995d */ /* 0x004fea0003900000 */
[----:B------:R-:W2:Y:S02]  /*16550*/  @!P1 SYNCS.PHASECHK.TRANS64 P1, [R9+URZ+0x22830], R10 ;  /* 0x0228300a090095a7 */ /* 0x000ea4000802007f */
[----:B--2---:R-:W-:Y:S05]  /*16560*/  @!P1 BRA `(.L_x_2385) ;  /* 0xfffffffc00ec9947 */ /* 0x004fea000383ffff */
[----:B------:R-:W-:Y:S05]  /*16570*/  BRA `(.L_x_2384) ;  /* 0xfffffee000e07947 */ /* 0x000fea000383ffff */
.L_x_2397:
[----:B--2---:R2:W3:Y:S02]  /*16580*/  SYNCS.PHASECHK.TRANS64.TRYWAIT P1, [R11+URZ+0x22850], R10 ;  /* 0x0228500a0b0075a7 */ /* 0x0044e4000802017f */
[----:B---3--:R-:W-:Y:S05]  /*16590*/  @!P1 NANOSLEEP.SYNCS 0x989680 ;  /* 0x009896800000995d */ /* 0x008fea0003900000 */
[----:B------:R-:W3:Y:S02]  /*165a0*/  @!P1 SYNCS.PHASECHK.TRANS64 P1, [R11+URZ+0x22850], R10 ;  /* 0x0228500a0b0095a7 */ /* 0x000ee4000802007f */
[----:B---3--:R-:W-:Y:S05]  /*165b0*/  @!P1 BRA `(.L_x_2397) ;  /* 0xfffffffc00f09947 */ /* 0x008fea000383ffff */
[----:B------:R-:W-:Y:S05]  /*165c0*/  BRA `(.L_x_2396) ;  /* 0xffffff0c00b87947 */ /* 0x000fea000383ffff */
.L_x_2406:
[----:B---3--:R-:W-:-:S04]  /*165d0*/  IMAD.U32 R2, RZ, RZ, UR24 ;  /* 0x00000018ff027e24 */ /* 0x008fc8000f8e00ff */
[----:B------:R3:W4:Y:S03]  /*165e0*/  SYNCS.PHASECHK.TRANS64.TRYWAIT P2, [R2+URZ+0x22830], R5 ;  /* 0x02283005020075a7 */ /* 0x000726000804017f */
[----:B----4-:R-:W-:Y:S05]  /*165f0*/  @!P2 NANOSLEEP.SYNCS 0x989680 ;  /* 0x009896800000a95d */ /* 0x010fea0003900000 */
[----:B------:R-:W4:Y:S02]  /*16600*/  @!P2 SYNCS.PHASECHK.TRANS64 P2, [R2+URZ+0x22830], R5 ;  /* 0x022830050200a5a7 */ /* 0x000f24000804007f */
[----:B----4-:R-:W-:Y:S05]  /*16610*/  @!P2 BRA `(.L_x_2406) ;  /* 0xfffffffc00eca947 */ /* 0x010fea000383ffff */
[----:B------:R-:W-:Y:S05]  /*16620*/  BRA `(.L_x_2405) ;  /* 0xffffff1400747947 */ /* 0x000fea000383ffff */
.L_x_2410:
[----:B-1----:R1:W3:Y:S02]  /*16630*/  SYNCS.PHASECHK.TRANS64.TRYWAIT P2, [R178+URZ+0x22850], R5 ;  /* 0x02285005b20075a7 */ /* 0x0022e4000804017f */
[----:B---3--:R-:W-:Y:S05]  /*16640*/  @!P2 NANOSLEEP.SYNCS 0x989680 ;  /* 0x009896800000a95d */ /* 0x008fea0003900000 */
[----:B------:R-:W3:Y:S02]  /*16650*/  @!P2 SYNCS.PHASECHK.TRANS64 P2, [R178+URZ+0x22850], R5 ;  /* 0x02285005b200a5a7 */ /* 0x000ee4000804007f */
[----:B---3--:R-:W-:Y:S05]  /*16660*/  @!P2 BRA `(.L_x_2410) ;  /* 0xfffffffc00f0a947 */ /* 0x008fea000383ffff */
[----:B------:R-:W-:Y:S05]  /*16670*/  BRA `(.L_x_2409) ;  /* 0xffffff2c00987947 */ /* 0x000fea000383ffff */
.L_x_2416:
[----:B---3--:R-:W-:-:S04]  /*16680*/  IMAD.U32 R2, RZ, RZ, UR26 ;  /* 0x0000001aff027e24 */ /* 0x008fc8000f8e00ff */
[----:B------:R3:W4:Y:S03]  /*16690*/  SYNCS.PHASECHK.TRANS64.TRYWAIT P1, [R2+URZ+0x22830], R7 ;  /* 0x02283007020075a7 */ /* 0x000726000802017f */
[----:B----4-:R-:W-:Y:S05]  /*166a0*/  @!P1 NANOSLEEP.SYNCS 0x989680 ;  /* 0x009896800000995d */ /* 0x010fea0003900000 */
[----:B------:R-:W4:Y:S02]  /*166b0*/  @!P1 SYNCS.PHASECHK.TRANS64 P1, [R2+URZ+0x22830], R7 ;  /* 0x02283007020095a7 */ /* 0x000f24000802007f */
[----:B----4-:R-:W-:Y:S05]  /*166c0*/  @!P1 BRA `(.L_x_2416) ;  /* 0xfffffffc00ec9947 */ /* 0x010fea000383ffff */
[----:B------:R-:W-:Y:S05]  /*166d0*/  BRA `(.L_x_2415) ;  /* 0xffffff3000ac7947 */ /* 0x000fea000383ffff */
.L_x_2428:
[----:B-1----:R1:W2:Y:S02]  /*166e0*/  SYNCS.PHASECHK.TRANS64.TRYWAIT P1, [R8+URZ+0x22850], R7 ;  /* 0x02285007080075a7 */ /* 0x0022a4000802017f */
[----:B--2---:R-:W-:Y:S05]  /*166f0*/  @!P1 NANOSLEEP.SYNCS 0x989680 ;  /* 0x009896800000995d */ /* 0x004fea0003900000 */
[----:B------:R-:W2:Y:S02]  /*16700*/  @!P1 SYNCS.PHASECHK.TRANS64 P1, [R8+URZ+0x22850], R7 ;  /* 0x02285007080095a7 */ /* 0x000ea4000802007f */
[----:B--2---:R-:W-:Y:S05]  /*16710*/  @!P1 BRA `(.L_x_2428) ;  /* 0xfffffffc00f09947 */ /* 0x004fea000383ffff */
[----:B------:R-:W-:Y:S05]  /*16720*/  BRA `(.L_x_2427) ;  /* 0xffffff5c00307947 */ /* 0x000fea000383ffff */
.L_x_2479:
[----:B------:R-:W3:Y:S01]  /*16730*/  S2R R4, SR_TID.X ;  /* 0x0000000000047919 */ /* 0x000ee20000002100 */
[----:B------:R-:W-:Y:S01]  /*16740*/  BSSY B0, `(.L_x_2583) ;  /* 0x000000a000007945 */ /* 0x000fe20003800000 */
[----:B------:R-:W-:Y:S02]  /*16750*/  IMAD.MOV.U32 R12, RZ, RZ, RZ ;  /* 0x000000ffff0c7224 */ /* 0x000fe400078e00ff */
[----:B------:R-:W-:Y:S02]  /*16760*/  IMAD.MOV.U32 R11, RZ, RZ, 0x1f ;  /* 0x0000001fff0b7424 */ /* 0x000fe400078e00ff */
[----:B------:R-:W-:Y:S01]  /*16770*/  IMAD.MOV.U32 R15, RZ, RZ, -0x1 ;  /* 0xffffffffff0f7424 */ /* 0x000fe200078e00ff */
[----:B---3--:R-:W-:-:S04]  /*16780*/  SHF.R.U32.HI R4, RZ, 0x5, R4 ;  /* 0x00000005ff047819 */ /* 0x008fc80000011604 */
[----:B------:R-:W-:-:S05]  /*16790*/  LOP3.LUT R4, R4, 0x3, RZ, 0xc0, !PT ;  /* 0x0000000304047812 */ /* 0x000fca00078ec0ff */
[----:B------:R-:W-:-:S07]  /*167a0*/  IMAD.MOV.U32 R13, RZ, RZ, R4 ;  /* 0x000000ffff0d7224 */ /* 0x000fce00078e0004 */
[----:B012---:R-:W-:Y:S05]  /*167b0*/  WARPSYNC.COLLECTIVE R15, `(.L_x_2584) ;  /* 0x000000000f087348 */ /* 0x007fea0003c00000 */
[----:B------:R3:W4:Y:S02]  /*167c0*/  SHFL.IDX P6, R14, R13, R12, R11 ;  /* 0x0000000c0d0e7389 */ /* 0x00072400000c000b */
[----:B01234-:R-:W-:Y:S01]  /*167d0*/  ENDCOLLECTIVE ;  /* 0x000000000000791b */ /* 0x01ffe20003800000 */
.L_x_2584:
[----:B------:R-:W-:Y:S05]  /*167e0*/  BSYNC B0 ;  /* 0x0000000000007941 */ /* 0x000fea0003800000 */
.L_x_2583:
[----:B------:R-:W-:Y:S05]  /*167f0*/  BRA `(.L_x_2585) ;  /* 0xffffffb000b87947 */ /* 0x000fea000383ffff */
.L_x_2481:
[----:B------:R-:W-:Y:S01]  /*16800*/  BSSY B0, `(.L_x_2586) ;  /* 0x0000006000007945 */ /* 0x000fe20003800000 */
[----:B------:R-:W-:-:S07]  /*16810*/  IMAD.MOV.U32 R15, RZ, RZ, -0x1 ;  /* 0xffffffffff0f7424 */ /* 0x000fce00078e00ff */
[----:B012-4-:R-:W-:Y:S05]  /*16820*/  WARPSYNC.COLLECTIVE R15, `(.L_x_2587) ;  /* 0x000000000f0c7348 */ /* 0x017fea0003c00000 */
[----:B------:R-:W-:Y:S02]  /*16830*/  ELECT P6, UR62, PT ;  /* 0x00000000003e782f */ /* 0x000fe400038c0000 */
[----:B------:R-:W-:Y:S01]  /*16840*/  MOV R14, UR62 ;  /* 0x0000003e000e7c02 */ /* 0x000fe20008000f00 */
[----:B012-4-:R-:W-:Y:S10]  /*16850*/  ENDCOLLECTIVE ;  /* 0x000000000000791b */ /* 0x017ff40003800000 */
.L_x_2587:
[----:B------:R-:W-:Y:S05]  /*16860*/  BSYNC B0 ;  /* 0x0000000000007941 */ /* 0x000fea0003800000 */
.L_x_2586:
[----:B------:R-:W-:Y:S05]  /*16870*/  BRA `(.L_x_2588) ;  /* 0xffffffb000c47947 */ /* 0x000fea000383ffff */
.L_x_2483:
[----:B--2---:R2:W3:Y:S02]  /*16880*/  SYNCS.PHASECHK.TRANS64.TRYWAIT P0, [R0+URZ+0x22840], R2 ;  /* 0x02284002000075a7 */ /* 0x0044e4000800017f */
[----:B---3--:R-:W-:Y:S05]  /*16890*/  @!P0 NANOSLEEP.SYNCS 0x989680 ;  /* 0x009896800000895d */ /* 0x008fea0003900000 */
[----:B------:R-:W3:Y:S02]  /*168a0*/  @!P0 SYNCS.PHASECHK.TRANS64 P0, [R0+URZ+0x22840], R2 ;  /* 0x02284002000085a7 */ /* 0x000ee4000800007f */
[----:B---3--:R-:W-:Y:S05]  /*168b0*/  @!P0 BRA `(.L_x_2483) ;  /* 0xfffffffc00f08947 */ /* 0x008fea000383ffff */
[----:B------:R-:W-:Y:S05]  /*168c0*/  BRA `(.L_x_2589) ;  /* 0xffffffb4002c7947 */ /* 0x000fea000383ffff */
.L_x_2487:
[----:B------:R-:W2:Y:S01]  /*168d0*/  LDL.LU R11, [R1+0x30] ;  /* 0x00003000010b7983 */ /* 0x000ea20000300800 */
[----:B------:R-:W-:Y:S02]  /*168e0*/  IMAD.MOV.U32 R5, RZ, RZ, R12 ;  /* 0x000000ffff057224 */ /* 0x000fe400078e000c */
        /* <DEDUP_REMOVED lines=11> */
.L_x_2590:
[----:B------:R-:W-:Y:S02]  /*169a0*/  IMAD.MOV.U32 R13, RZ, RZ, R0 ;  /* 0x000000ffff0d7224 */ /* 0x000fe400078e0000 */
[----:B------:R-:W-:-:S07]  /*169b0*/  IMAD.MOV.U32 R6, RZ, RZ, R14 ;  /* 0x000000ffff067224 */ /* 0x000fce00078e000e */
[----:B------:R-:W-:Y:S05]  /*169c0*/  WARPSYNC.COLLECTIVE R15, `(.L_x_2591) ;  /* 0x000000000f087348 */ /* 0x000fea0003c00000 */
[----:B------:R0:W1:Y:S02]  /*169d0*/  SHFL.IDX P6, R14, R13, R12, R11 ;  /* 0x0000000c0d0e7389 */ /* 0x00006400000c000b */
[----:B01----:R-:W-:Y:S01]  /*169e0*/  ENDCOLLECTIVE ;  /* 0x000000000000791b */ /* 0x003fe20003800000 */
.L_x_2591:
[----:B------:R-:W-:Y:S02]  /*169f0*/  IMAD.MOV.U32 R13, RZ, RZ, R2 ;  /* 0x000000ffff0d7224 */ /* 0x000fe400078e0002 */
[----:B------:R-:W-:Y:S02]  /*16a00*/  IMAD.MOV.U32 R12, RZ, RZ, 0x1 ;  /* 0x00000001ff0c7424 */ /* 0x000fe400078e00ff */
[----:B------:R-:W-:-:S07]  /*16a10*/  IMAD.MOV.U32 R7, RZ, RZ, R14 ;  /* 0x000000ffff077224 */ /* 0x000fce00078e000e */
[----:B------:R-:W-:Y:S05]  /*16a20*/  WARPSYNC.COLLECTIVE R15, `(.L_x_2592) ;  /* 0x000000000f087348 */ /* 0x000fea0003c00000 */
[----:B------:R0:W1:Y:S02]  /*16a30*/  SHFL.IDX P6, R14, R13, R12, R11 ;  /* 0x0000000c0d0e7389 */ /* 0x00006400000c000b */
[----:B01----:R-:W-:Y:S01]  /*16a40*/  ENDCOLLECTIVE ;  /* 0x000000000000791b */ /* 0x003fe20003800000 */
.L_x_2592:
        /* <DEDUP_REMOVED lines=15> */
.L_x_2593:
[----:B------:R-:W-:Y:S02]  /*16b40*/  IMAD.MOV.U32 R13, RZ, RZ, R2 ;  /* 0x000000ffff0d7224 */ /* 0x000fe400078e0002 */
[----:B------:R-:W-:Y:S02]  /*16b50*/  IMAD.MOV.U32 R12, RZ, RZ, 0x2 ;  /* 0x00000002ff0c7424 */ /* 0x000fe400078e00ff */
[----:B------:R-:W-:-:S07]  /*16b60*/  IMAD.MOV.U32 R5, RZ, RZ, R14 ;  /* 0x000000ffff057224 */ /* 0x000fce00078e000e */
[----:B------:R-:W-:Y:S05]  /*16b70*/  WARPSYNC.COLLECTIVE R15, `(.L_x_2594) ;  /* 0x000000000f087348 */ /* 0x000fea0003c00000 */
[----:B------:R0:W1:Y:S02]  /*16b80*/  SHFL.IDX P6, R14, R13, R12, R11 ;  /* 0x0000000c0d0e7389 */ /* 0x00006400000c000b */
[----:B01----:R-:W-:Y:S01]  /*16b90*/  ENDCOLLECTIVE ;  /* 0x000000000000791b */ /* 0x003fe20003800000 */
.L_x_2594:
        /* <DEDUP_REMOVED lines=15> */
.L_x_2595:
[----:B------:R-:W-:Y:S02]  /*16c90*/  IMAD.MOV.U32 R13, RZ, RZ, R2 ;  /* 0x000000ffff0d7224 */ /* 0x000fe400078e0002 */
[----:B------:R-:W-:Y:S02]  /*16ca0*/  IMAD.MOV.U32 R12, RZ, RZ, 0x3 ;  /* 0x00000003ff0c7424 */ /* 0x000fe400078e00ff */
[----:B------:R-:W-:-:S07]  /*16cb0*/  IMAD.MOV.U32 R5, RZ, RZ, R14 ;  /* 0x000000ffff057224 */ /* 0x000fce00078e000e */
[----:B------:R-:W-:Y:S05]  /*16cc0*/  WARPSYNC.COLLECTIVE R15, `(.L_x_2596) ;  /* 0x000000000f087348 */ /* 0x000fea0003c00000 */
[----:B------:R0:W1:Y:S02]  /*16cd0*/  SHFL.IDX P6, R14, R13, R12, R11 ;  /* 0x0000000c0d0e7389 */ /* 0x00006400000c000b */
[----:B01----:R-:W-:Y:S01]  /*16ce0*/  ENDCOLLECTIVE ;  /* 0x000000000000791b */ /* 0x003fe20003800000 */
.L_x_2596:
        /* <DEDUP_REMOVED lines=15> */
.L_x_2597:
[----:B------:R-:W-:Y:S02]  /*16de0*/  IMAD.MOV.U32 R13, RZ, RZ, R2 ;  /* 0x000000ffff0d7224 */ /* 0x000fe400078e0002 */
[----:B------:R-:W-:Y:S02]  /*16df0*/  IMAD.MOV.U32 R12, RZ, RZ, 0x4 ;  /* 0x00000004ff0c7424 */ /* 0x000fe400078e00ff */
[----:B------:R-:W-:-:S07]  /*16e00*/  IMAD.MOV.U32 R5, RZ, RZ, R14 ;  /* 0x000000ffff057224 */ /* 0x000fce00078e000e */
[----:B------:R-:W-:Y:S05]  /*16e10*/  WARPSYNC.COLLECTIVE R15, `(.L_x_2598) ;  /* 0x000000000f087348 */ /* 0x000fea0003c00000 */
[----:B------:R0:W1:Y:S02]  /*16e20*/  SHFL.IDX P6, R14, R13, R12, R11 ;  /* 0x0000000c0d0e7389 */ /* 0x00006400000c000b */
[----:B01----:R-:W-:Y:S01]  /*16e30*/  ENDCOLLECTIVE ;  /* 0x000000000000791b */ /* 0x003fe20003800000 */
.L_x_2598:
        /* <DEDUP_REMOVED lines=15> */
.L_x_2599:
[----:B------:R-:W-:Y:S02]  /*16f30*/  IMAD.MOV.U32 R13, RZ, RZ, R2 ;  /* 0x000000ffff0d7224 */ /* 0x000fe400078e0002 */
[----:B------:R-:W-:Y:S02]  /*16f40*/  IMAD.MOV.U32 R12, RZ, RZ, 0x5 ;  /* 0x00000005ff0c7424 */ /* 0x000fe400078e00ff */
[----:B------:R-:W-:-:S07]  /*16f50*/  IMAD.MOV.U32 R5, RZ, RZ, R14 ;  /* 0x000000ffff057224 */ /* 0x000fce00078e000e */
[----:B------:R-:W-:Y:S05]  /*16f60*/  WARPSYNC.COLLECTIVE R15, `(.L_x_2600) ;  /* 0x000000000f087348 */ /* 0x000fea0003c00000 */
[----:B------:R0:W1:Y:S02]  /*16f70*/  SHFL.IDX P6, R14, R13, R12, R11 ;  /* 0x0000000c0d0e7389 */ /* 0x00006400000c000b */
[----:B01----:R-:W-:Y:S01]  /*16f80*/  ENDCOLLECTIVE ;  /* 0x000000000000791b */ /* 0x003fe20003800000 */
.L_x_2600:
        /* <DEDUP_REMOVED lines=15> */
.L_x_2601:
[----:B------:R-:W-:Y:S02]  /*17080*/  IMAD.MOV.U32 R13, RZ, RZ, R2 ;  /* 0x000000ffff0d7224 */ /* 0x000fe400078e0002 */
[----:B------:R-:W-:Y:S02]  /*17090*/  IMAD.MOV.U32 R12, RZ, RZ, 0x6 ;  /* 0x00000006ff0c7424 */ /* 0x000fe400078e00ff */
[----:B------:R-:W-:-:S07]  /*170a0*/  IMAD.MOV.U32 R5, RZ, RZ, R14 ;  /* 0x000000ffff057224 */ /* 0x000fce00078e000e */
[----:B------:R-:W-:Y:S05]  /*170b0*/  WARPSYNC.COLLECTIVE R15, `(.L_x_2602) ;  /* 0x000000000f087348 */ /* 0x000fea0003c00000 */
[----:B------:R0:W1:Y:S02]  /*170c0*/  SHFL.IDX P6, R14, R13, R12, R11 ;  /* 0x0000000c0d0e7389 */ /* 0x00006400000c000b */
[----:B01----:R-:W-:Y:S01]  /*170d0*/  ENDCOLLECTIVE ;  /* 0x000000000000791b */ /* 0x003fe20003800000 */
.L_x_2602:
        /* <DEDUP_REMOVED lines=13> */
.L_x_2603:
        /* <DEDUP_REMOVED lines=8> */
.L_x_2604:
        /* <DEDUP_REMOVED lines=13> */
.L_x_2605:
[----:B------:R-:W-:Y:S01]  /*17300*/  IMAD.MOV.U32 R0, RZ, RZ, R14 ;  /* 0x000000ffff007224 */ /* 0x000fe200078e000e */
[----:B------:R-:W-:Y:S06]  /*17310*/  BRA `(.L_x_2606) ;  /* 0xffffffb400c07947 */ /* 0x000fec000383ffff */
.L_x_2490:
[----:B0-----:R-:W2:Y:S02]  /*17320*/  LDL R2, [R1+0x4] ;  /* 0x0000040001027983 */ /* 0x001ea40000100800 */
[----:B--2---:R0:W1:Y:S02]  /*17330*/  SYNCS.PHASECHK.TRANS64.TRYWAIT P0, [R2+URZ+0x22820], R0 ;  /* 0x02282000020075a7 */ /* 0x004064000800017f */
[----:B-1----:R-:W-:Y:S05]  /*17340*/  @!P0 NANOSLEEP.SYNCS 0x989680 ;  /* 0x009896800000895d */ /* 0x002fea0003900000 */
[----:B------:R-:W1:Y:S02]  /*17350*/  @!P0 SYNCS.PHASECHK.TRANS64 P0, [R2+URZ+0x22820], R0 ;  /* 0x02282000020085a7 */ /* 0x000e64000800007f */
[----:B-1----:R-:W-:Y:S05]  /*17360*/  @!P0 BRA `(.L_x_2490) ;  /* 0xfffffffc00ec8947 */ /* 0x002fea000383ffff */
[----:B------:R-:W-:Y:S05]  /*17370*/  BRA `(.L_x_2607) ;  /* 0xffffffb800207947 */ /* 0x000fea000383ffff */
.L_x_2494:
[----:B0-----:R0:W1:Y:S02]  /*17380*/  SYNCS.PHASECHK.TRANS64.TRYWAIT P0, [R2+URZ+0x22860], R0 ;  /* 0x02286000020075a7 */ /* 0x001064000800017f */
[----:B-1----:R-:W-:Y:S05]  /*17390*/  @!P0 NANOSLEEP.SYNCS 0x989680 ;  /* 0x009896800000895d */ /* 0x002fea0003900000 */
[----:B------:R-:W1:Y:S02]  /*173a0*/  @!P0 SYNCS.PHASECHK.TRANS64 P0, [R2+URZ+0x22860], R0 ;  /* 0x02286000020085a7 */ /* 0x000e64000800007f */
[----:B-1----:R-:W-:Y:S05]  /*173b0*/  @!P0 BRA `(.L_x_2494) ;  /* 0xfffffffc00f08947 */ /* 0x002fea000383ffff */
[----:B------:R-:W-:Y:S05]  /*173c0*/  BRA `(.L_x_2608) ;  /* 0xffffffb800507947 */ /* 0x000fea000383ffff */
.L_x_2509:
[----:B-1----:R1:W2:Y:S02]  /*173d0*/  SYNCS.PHASECHK.TRANS64.TRYWAIT P0, [R3+URZ+0x22840], R2 ;  /* 0x02284002030075a7 */ /* 0x0022a4000800017f */
[----:B--2---:R-:W-:Y:S05]  /*173e0*/  @!P0 NANOSLEEP.SYNCS 0x989680 ;  /* 0x009896800000895d */ /* 0x004fea0003900000 */
[----:B------:R-:W2:Y:S02]  /*173f0*/  @!P0 SYNCS.PHASECHK.TRANS64 P0, [R3+URZ+0x22840], R2 ;  /* 0x02284002030085a7 */ /* 0x000ea4000800007f */
[----:B--2---:R-:W-:Y:S05]  /*17400*/  @!P0 BRA `(.L_x_2509) ;  /* 0xfffffffc00f08947 */ /* 0x004fea000383ffff */
[----:B------:R-:W-:Y:S05]  /*17410*/  BRA `(.L_x_2609) ;  /* 0xffffffc0006c7947 */ /* 0x000fea000383ffff */
.L_x_2514:
[----:B0-----:R0:W2:Y:S02]  /*17420*/  SYNCS.PHASECHK.TRANS64.TRYWAIT P0, [R3+URZ+0x22860], R2 ;  /* 0x02286002030075a7 */ /* 0x0010a4000800017f */
[----:B--2---:R-:W-:Y:S05]  /*17430*/  @!P0 NANOSLEEP.SYNCS 0x989680 ;  /* 0x009896800000895d */ /* 0x004fea0003900000 */
[----:B------:R-:W2:Y:S02]  /*17440*/  @!P0 SYNCS.PHASECHK.TRANS64 P0, [R3+URZ+0x22860], R2 ;  /* 0x02286002030085a7 */ /* 0x000ea4000800007f */
[----:B--2---:R-:W-:Y:S05]  /*17450*/  @!P0 BRA `(.L_x_2514) ;  /* 0xfffffffc00f08947 */ /* 0x004fea000383ffff */
[----:B------:R-:W-:Y:S05]  /*17460*/  BRA `(.L_x_2610) ;  /* 0xffffffc000f07947 */ /* 0x000fea000383ffff */
.L_x_2525:
[----:B0-----:R0:W1:Y:S02]  /*17470*/  SYNCS.PHASECHK.TRANS64.TRYWAIT P0, [R2+URZ+0x22840], R3 ;  /* 0x02284003020075a7 */ /* 0x001064000800017f */
[----:B-1----:R-:W-:Y:S05]  /*17480*/  @!P0 NANOSLEEP.SYNCS 0x989680 ;  /* 0x009896800000895d */ /* 0x002fea0003900000 */
[----:B------:R-:W1:Y:S02]  /*17490*/  @!P0 SYNCS.PHASECHK.TRANS64 P0, [R2+URZ+0x22840], R3 ;  /* 0x02284003020085a7 */ /* 0x000e64000800007f */
[----:B-1----:R-:W-:Y:S05]  /*174a0*/  @!P0 BRA `(.L_x_2525) ;  /* 0xfffffffc00f08947 */ /* 0x002fea000383ffff */
[----:B------:R-:W-:Y:S05]  /*174b0*/  BRA `(.L_x_2611) ;  /* 0xffffffc800f07947 */ /* 0x000fea000383ffff */
.L_x_2530:
[----:B-1----:R1:W2:Y:S02]  /*174c0*/  SYNCS.PHASECHK.TRANS64.TRYWAIT P0, [R2+URZ+0x22860], R3 ;  /* 0x02286003020075a7 */ /* 0x0022a4000800017f */
[----:B--2---:R-:W-:Y:S05]  /*174d0*/  @!P0 NANOSLEEP.SYNCS 0x989680 ;  /* 0x009896800000895d */ /* 0x004fea0003900000 */
[----:B------:R-:W2:Y:S02]  /*174e0*/  @!P0 SYNCS.PHASECHK.TRANS64 P0, [R2+URZ+0x22860], R3 ;  /* 0x02286003020085a7 */ /* 0x000ea4000800007f */
[----:B--2---:R-:W-:Y:S05]  /*174f0*/  @!P0 BRA `(.L_x_2530) ;  /* 0xfffffffc00f08947 */ /* 0x004fea000383ffff */
[----:B------:R-:W-:Y:S05]  /*17500*/  BRA `(.L_x_2612) ;  /* 0xffffffcc00707947 */ /* 0x000fea000383ffff */
.L_x_2541:
[----:B0-----:R0:W1:Y:S02]  /*17510*/  SYNCS.PHASECHK.TRANS64.TRYWAIT P0, [R3+URZ+0x22840], R2 ;  /* 0x02284002030075a7 */ /* 0x001064000800017f */
[----:B-1----:R-:W-:Y:S05]  /*17520*/  @!P0 NANOSLEEP.SYNCS 0x989680 ;  /* 0x009896800000895d */ /* 0x002fea0003900000 */
[----:B------:R-:W1:Y:S02]  /*17530*/  @!P0 SYNCS.PHASECHK.TRANS64 P0, [R3+URZ+0x22840], R2 ;  /* 0x02284002030085a7 */ /* 0x000e64000800007f */
[----:B-1----:R-:W-:Y:S05]  /*17540*/  @!P0 BRA `(.L_x_2541) ;  /* 0xfffffffc00f08947 */ /* 0x002fea000383ffff */
[----:B------:R-:W-:Y:S05]  /*17550*/  BRA `(.L_x_2613) ;  /* 0xffffffd4004c7947 */ /* 0x000fea000383ffff */
.L_x_2546:
[----:B-1----:R1:W2:Y:S02]  /*17560*/  SYNCS.PHASECHK.TRANS64.TRYWAIT P0, [R3+URZ+0x22860], R2 ;  /* 0x02286002030075a7 */ /* 0x0022a4000800017f */
[----:B--2---:R-:W-:Y:S05]  /*17570*/  @!P0 NANOSLEEP.SYNCS 0x989680 ;  /* 0x009896800000895d */ /* 0x004fea0003900000 */
[----:B------:R-:W2:Y:S02]  /*17580*/  @!P0 SYNCS.PHASECHK.TRANS64 P0, [R3+URZ+0x22860], R2 ;  /* 0x02286002030085a7 */ /* 0x000ea4000800007f */
[----:B--2---:R-:W-:Y:S05]  /*17590*/  @!P0 BRA `(.L_x_2546) ;  /* 0xfffffffc00f08947 */ /* 0x004fea000383ffff */
[----:B------:R-:W-:Y:S05]  /*175a0*/  BRA `(.L_x_2614) ;  /* 0xffffffd400d07947 */ /* 0x000fea000383ffff */
.L_x_2558:
[----:B------:R-:W-:Y:S01]  /*175b0*/  BSSY B0, `(.L_x_2615) ;  /* 0x0000008000007945 */ /* 0x000fe20003800000 */
[----:B------:R-:W-:Y:S02]  /*175c0*/  IMAD.MOV.U32 R13, RZ, RZ, R16 ;  /* 0x000000ffff0d7224 */ /* 0x000fe400078e0010 */
[----:B------:R-:W-:Y:S02]  /*175d0*/  IMAD.MOV.U32 R12, RZ, RZ, RZ ;  /* 0x000000ffff0c7224 */ /* 0x000fe400078e00ff */
[----:B------:R-:W-:Y:S02]  /*175e0*/  IMAD.MOV.U32 R11, RZ, RZ, 0x1f ;  /* 0x0000001fff0b7424 */ /* 0x000fe400078e00ff */
[----:B------:R-:W-:-:S07]  /*175f0*/  IMAD.MOV.U32 R15, RZ, RZ, -0x1 ;  /* 0xffffffffff0f7424 */ /* 0x000fce00078e00ff */
[----:B012--5:R-:W-:Y:S05]  /*17600*/  WARPSYNC.COLLECTIVE R15, `(.L_x_2616) ;  /* 0x000000000f087348 */ /* 0x027fea0003c00000 */
[----:B------:R3:W4:Y:S02]  /*17610*/  SHFL.IDX P6, R14, R13, R12, R11 ;  /* 0x0000000c0d0e7389 */ /* 0x00072400000c000b */
[----:B012345:R-:W-:Y:S01]  /*17620*/  ENDCOLLECTIVE ;  /* 0x000000000000791b */ /* 0x03ffe20003800000 */
.L_x_2616:
[----:B------:R-:W-:Y:S05]  /*17630*/  BSYNC B0 ;  /* 0x0000000000007941 */ /* 0x000fea0003800000 */
.L_x_2615:
        /* <DEDUP_REMOVED lines=9> */
.L_x_2617:
        /* <DEDUP_REMOVED lines=18> */
.L_x_2618:
[----:B------:R-:W-:Y:S01]  /*177f0*/  IMAD.MOV.U32 R12, RZ, RZ, 0x2 ;  /* 0x00000002ff0c7424 */ /* 0x000fe200078e00ff */
[----:B------:R-:W-:-:S05]  /*17800*/  SEL R7, R14, RZ, P1 ;  /* 0x000000ff0e077207 */ /* 0x000fca0000800000 */
[----:B------:R-:W-:-:S04]  /*17810*/  IMAD.IADD R3, R2, 0x1, R7 ;  /* 0x0000000102037824 */ /* 0x000fc800078e0207 */
[----:B------:R-:W-:-:S07]  /*17820*/  IMAD.MOV.U32 R13, RZ, RZ, R3 ;  /* 0x000000ffff0d7224 */ /* 0x000fce00078e0003 */
[----:B------:R-:W-:Y:S05]  /*17830*/  WARPSYNC.COLLECTIVE R15, `(.L_x_2619) ;  /* 0x000000000f087348 */ /* 0x000fea0003c00000 */
[----:B------:R0:W1:Y:S02]  /*17840*/  SHFL.UP P6, R14, R13, R12, R11 ;  /* 0x0400000c0d0e7389 */ /* 0x00006400000c000b */
[----:B01----:R-:W-:Y:S01]  /*17850*/  ENDCOLLECTIVE ;  /* 0x000000000000791b */ /* 0x003fe20003800000 */
.L_x_2619:
[----:B------:R-:W-:Y:S01]  /*17860*/  IMAD.MOV.U32 R12, RZ, RZ, 0x4 ;  /* 0x00000004ff0c7424 */ /* 0x000fe200078e00ff */
[----:B------:R-:W-:-:S05]  /*17870*/  SEL R14, R14, RZ, P2 ;  /* 0x000000ff0e0e7207 */ /* 0x000fca0001000000 */
[----:B------:R-:W-:-:S04]  /*17880*/  IMAD.IADD R3, R3, 0x1, R14 ;  /* 0x0000000103037824 */ /* 0x000fc800078e020e */
[----:B------:R-:W-:-:S07]  /*17890*/  IMAD.MOV.U32 R13, RZ, RZ, R3 ;  /* 0x000000ffff0d7224 */ /* 0x000fce00078e0003 */
[----:B------:R-:W-:Y:S05]  /*178a0*/  WARPSYNC.COLLECTIVE R15, `(.L_x_2620) ;  /* 0x000000000f087348 */ /* 0x000fea0003c00000 */
[----:B------:R0:W1:Y:S02]  /*178b0*/  SHFL.UP P6, R14, R13, R12, R11 ;  /* 0x0400000c0d0e7389 */ /* 0x00006400000c000b */
[----:B01----:R-:W-:Y:S01]  /*178c0*/  ENDCOLLECTIVE ;  /* 0x000000000000791b */ /* 0x003fe20003800000 */
.L_x_2620:
[----:B------:R-:W-:Y:S01]  /*178d0*/  IMAD.MOV.U32 R12, RZ, RZ, 0x8 ;  /* 0x00000008ff0c7424 */ /* 0x000fe200078e00ff */
[----:B------:R-:W-:-:S05]  /*178e0*/  SEL R14, R14, RZ, P3 ;  /* 0x000000ff0e0e7207 */ /* 0x000fca0001800000 */
[----:B------:R-:W-:-:S04]  /*178f0*/  IMAD.IADD R3, R3, 0x1, R14 ;  /* 0x0000000103037824 */ /* 0x000fc800078e020e */
[----:B------:R-:W-:-:S07]  /*17900*/  IMAD.MOV.U32 R13, RZ, RZ, R3 ;  /* 0x000000ffff0d7224 */ /* 0x000fce00078e0003 */
[----:B------:R-:W-:Y:S05]  /*17910*/  WARPSYNC.COLLECTIVE R15, `(.L_x_2621) ;  /* 0x000000000f087348 */ /* 0x000fea0003c00000 */
[----:B------:R0:W1:Y:S02]  /*17920*/  SHFL.UP P6, R14, R13, R12, R11 ;  /* 0x0400000c0d0e7389 */ /* 0x00006400000c000b */
[----:B01----:R-:W-:Y:S01]  /*17930*/  ENDCOLLECTIVE ;  /* 0x000000000000791b */ /* 0x003fe20003800000 */
.L_x_2621:
[----:B------:R-:W-:Y:S01]  /*17940*/  IMAD.MOV.U32 R12, RZ, RZ, 0x10 ;  /* 0x00000010ff0c7424 */ /* 0x000fe200078e00ff */
[----:B------:R-:W-:-:S05]  /*17950*/  SEL R14, R14, RZ, P4 ;  /* 0x000000ff0e0e7207 */ /* 0x000fca0002000000 */
[----:B------:R-:W-:-:S04]  /*17960*/  IMAD.IADD R3, R3, 0x1, R14 ;  /* 0x0000000103037824 */ /* 0x000fc800078e020e */
[----:B------:R-:W-:-:S07]  /*17970*/  IMAD.MOV.U32 R13, RZ, RZ, R3 ;  /* 0x000000ffff0d7224 */ /* 0x000fce00078e0003 */
[----:B------:R-:W-:Y:S05]  /*17980*/  WARPSYNC.COLLECTIVE R15, `(.L_x_2622) ;  /* 0x000000000f087348 */ /* 0x000fea0003c00000 */
[----:B------:R0:W1:Y:S02]  /*17990*/  SHFL.UP P6, R14, R13, R12, R11 ;  /* 0x0400000c0d0e7389 */ /* 0x00006400000c000b */
[----:B01----:R-:W-:Y:S01]  /*179a0*/  ENDCOLLECTIVE ;  /* 0x000000000000791b */ /* 0x003fe20003800000 */
.L_x_2622:
        /* <DEDUP_REMOVED lines=8> */
.L_x_2623:
[----:B------:R-:W-:Y:S05]  /*17a30*/  BRA `(.L_x_2624) ;  /* 0xffffffdc00347947 */ /* 0x000fea000383ffff */
.L_x_2563:
[----:B------:R-:W-:Y:S01]  /*17a40*/  BSSY B0, `(.L_x_2625) ;  /* 0x0000008000007945 */ /* 0x000fe20003800000 */
[----:B-----5:R-:W-:Y:S02]  /*17a50*/  IMAD.MOV.U32 R13, RZ, RZ, R2 ;  /* 0x000000ffff0d7224 */ /* 0x020fe400078e0002 */
[----:B------:R-:W-:Y:S02]  /*17a60*/  IMAD.MOV.U32 R12, RZ, RZ, 0x1 ;  /* 0x00000001ff0c7424 */ /* 0x000fe400078e00ff */
[----:B------:R-:W-:Y:S02]  /*17a70*/  IMAD.MOV.U32 R11, RZ, RZ, RZ ;  /* 0x000000ffff0b7224 */ /* 0x000fe400078e00ff */
[----:B------:R-:W-:-:S07]  /*17a80*/  IMAD.MOV.U32 R15, RZ, RZ, -0x1 ;  /* 0xffffffffff0f7424 */ /* 0x000fce00078e00ff */
[----:B01----:R-:W-:Y:S05]  /*17a90*/  WARPSYNC.COLLECTIVE R15, `(.L_x_2626) ;  /* 0x000000000f087348 */ /* 0x003fea0003c00000 */
[----:B------:R2:W3:Y:S02]  /*17aa0*/  SHFL.UP P6, R14, R13, R12, R11 ;  /* 0x0400000c0d0e7389 */ /* 0x0004e400000c000b */
[----:B0123--:R-:W-:Y:S01]  /*17ab0*/  ENDCOLLECTIVE ;  /* 0x000000000000791b */ /* 0x00ffe20003800000 */
.L_x_2626:
[----:B------:R-:W-:Y:S05]  /*17ac0*/  BSYNC B0 ;  /* 0x0000000000007941 */ /* 0x000fea0003800000 */
.L_x_2625:
[----:B------:R-:W-:Y:S01]  /*17ad0*/  SEL R13, R14, RZ, P1 ;  /* 0x000000ff0e0d7207 */ /* 0x000fe20000800000 */
[----:B------:R-:W-:Y:S02]  /*17ae0*/  IMAD.MOV.U32 R12, RZ, RZ, 0x2 ;  /* 0x00000002ff0c7424 */ /* 0x000fe400078e00ff */
[----:B------:R-:W-:Y:S02]  /*17af0*/  IMAD.MOV.U32 R11, RZ, RZ, RZ ;  /* 0x000000ffff0b7224 */ /* 0x000fe400078e00ff */
[----:B------:R-:W-:Y:S02]  /*17b00*/  IMAD.IADD R13, R2, 0x1, R13 ;  /* 0x00000001020d7824 */ /* 0x000fe400078e020d */
[----:B------:R-:W-:-:S07]  /*17b10*/  IMAD.MOV.U32 R15, RZ, RZ, -0x1 ;  /* 0xffffffffff0f7424 */ /* 0x000fce00078e00ff */
[----:B------:R-:W-:Y:S05]  /*17b20*/  WARPSYNC.COLLECTIVE R15, `(.L_x_2627) ;  /* 0x000000000f087348 */ /* 0x000fea0003c00000 */
[----:B------:R0:W1:Y:S02]  /*17b30*/  SHFL.UP P6, R14, R13, R12, R11 ;  /* 0x0400000c0d0e7389 */ /* 0x00006400000c000b */
[----:B01----:R-:W-:Y:S01]  /*17b40*/  ENDCOLLECTIVE ;  /* 0x000000000000791b */ /* 0x003fe20003800000 */
.L_x_2627:
[----:B------:R-:W-:Y:S01]  /*17b50*/  IMAD.MOV.U32 R12, RZ, RZ, 0x4 ;  /* 0x00000004ff0c7424 */ /* 0x000fe200078e00ff */
[----:B------:R-:W-:-:S05]  /*17b60*/  SEL R4, R14, RZ, P2 ;  /* 0x000000ff0e047207 */ /* 0x000fca0001000000 */
[----:B------:R-:W-:-:S04]  /*17b70*/  IMAD.IADD R4, R13, 0x1, R4 ;  /* 0x000000010d047824 */ /* 0x000fc800078e0204 */
[----:B------:R-:W-:-:S07]  /*17b80*/  IMAD.MOV.U32 R13, RZ, RZ, R4 ;  /* 0x000000ffff0d7224 */ /* 0x000fce00078e0004 */
[----:B------:R-:W-:Y:S05]  /*17b90*/  WARPSYNC.COLLECTIVE R15, `(.L_x_2628) ;  /* 0x000000000f087348 */ /* 0x000fea0003c00000 */
[----:B------:R0:W1:Y:S02]  /*17ba0*/  SHFL.UP P6, R14, R13, R12, R11 ;  /* 0x0400000c0d0e7389 */ /* 0x00006400000c000b */
[----:B01----:R-:W-:Y:S01]  /*17bb0*/  ENDCOLLECTIVE ;  /* 0x000000000000791b */ /* 0x003fe20003800000 */
.L_x_2628:
[----:B------:R-:W-:Y:S01]  /*17bc0*/  IMAD.MOV.U32 R12, RZ, RZ, 0x8 ;  /* 0x00000008ff0c7424 */ /* 0x000fe200078e00ff */
[----:B------:R-:W-:-:S05]  /*17bd0*/  SEL R3, R14, RZ, P3 ;  /* 0x000000ff0e037207 */ /* 0x000fca0001800000 */
[----:B------:R-:W-:-:S04]  /*17be0*/  IMAD.IADD R6, R4, 0x1, R3 ;  /* 0x0000000104067824 */ /* 0x000fc800078e0203 */
[----:B------:R-:W-:-:S07]  /*17bf0*/  IMAD.MOV.U32 R13, RZ, RZ, R6 ;  /* 0x000000ffff0d7224 */ /* 0x000fce00078e0006 */
[----:B------:R-:W-:Y:S05]  /*17c00*/  WARPSYNC.COLLECTIVE R15, `(.L_x_2629) ;  /* 0x000000000f087348 */ /* 0x000fea0003c00000 */
[----:B------:R0:W1:Y:S02]  /*17c10*/  SHFL.UP P6, R14, R13, R12, R11 ;  /* 0x0400000c0d0e7389 */ /* 0x00006400000c000b */
[----:B01----:R-:W-:Y:S01]  /*17c20*/  ENDCOLLECTIVE ;  /* 0x000000000000791b */ /* 0x003fe20003800000 */
.L_x_2629:
[----:B------:R-:W-:Y:S01]  /*17c30*/  IMAD.MOV.U32 R12, RZ, RZ, 0x10 ;  /* 0x00000010ff0c7424 */ /* 0x000fe200078e00ff */
[----:B------:R-:W-:-:S05]  /*17c40*/  SEL R7, R14, RZ, P4 ;  /* 0x000000ff0e077207 */ /* 0x000fca0002000000 */
[----:B------:R-:W-:-:S04]  /*17c50*/  IMAD.IADD R7, R6, 0x1, R7 ;  /* 0x0000000106077824 */ /* 0x000fc800078e0207 */
[----:B------:R-:W-:-:S07]  /*17c60*/  IMAD.MOV.U32 R13, RZ, RZ, R7 ;  /* 0x000000ffff0d7224 */ /* 0x000fce00078e0007 */
[----:B------:R-:W-:Y:S05]  /*17c70*/  WARPSYNC.COLLECTIVE R15, `(.L_x_2630) ;  /* 0x000000000f087348 */ /* 0x000fea0003c00000 */
[----:B------:R0:W1:Y:S02]  /*17c80*/  SHFL.UP P6, R14, R13, R12, R11 ;  /* 0x0400000c0d0e7389 */ /* 0x00006400000c000b */
[----:B01----:R-:W-:Y:S01]  /*17c90*/  ENDCOLLECTIVE ;  /* 0x000000000000791b */ /* 0x003fe20003800000 */
.L_x_2630:
        /* <DEDUP_REMOVED lines=8> */
.L_x_2631:
[----:B------:R-:W-:Y:S05]  /*17d20*/  BRA `(.L_x_2632) ;  /* 0xffffffdc00147947 */ /* 0x000fea000383ffff */
.L_x_2565:
[----:B------:R-:W-:Y:S01]  /*17d30*/  BSSY B0, `(.L_x_2633) ;  /* 0x0000006000007945 */ /* 0x000fe20003800000 */
[----:B------:R-:W-:Y:S01]  /*17d40*/  PLOP3.LUT P6, PT, P6, PT, PT, 0x8, 0x0 ;  /* 0x000000000000781c */ /* 0x000fe200037ce170 */
[----:B------:R-:W-:-:S12]  /*17d50*/  IMAD.MOV.U32 R15, RZ, RZ, -0x1 ;  /* 0xffffffffff0f7424 */ /* 0x000fd800078e00ff */
[----:B012--5:R-:W-:Y:S05]  /*17d60*/  WARPSYNC.COLLECTIVE R15, `(.L_x_2634) ;  /* 0x000000000f087348 */ /* 0x027fea0003c00000 */
[----:B------:R-:W-:Y:S01]  /*17d70*/  VOTE.ANY R14, PT, P6 ;  /* 0x00000000000e7806 */ /* 0x000fe200030e0100 */
[----:B012--5:R-:W-:Y:S06]  /*17d80*/  ENDCOLLECTIVE ;  /* 0x000000000000791b */ /* 0x027fec0003800000 */
.L_x_2634:
[----:B------:R-:W-:Y:S05]  /*17d90*/  BSYNC B0 ;  /* 0x0000000000007941 */ /* 0x000fea0003800000 */
.L_x_2633:
        /* <DEDUP_REMOVED lines=9> */
.L_x_2635:
[----:B------:R-:W-:Y:S01]  /*17e30*/  IMAD.MOV.U32 R17, RZ, RZ, R14 ;  /* 0x000000ffff117224 */ /* 0x000fe200078e000e */
[----:B------:R-:W-:Y:S06]  /*17e40*/  BRA `(.L_x_2636) ;  /* 0xffffffdc00047947 */ /* 0x000fec000383ffff */
.L_x_2567:
[----:B------:R-:W-:Y:S01]  /*17e50*/  BSSY B0, `(.L_x_2637) ;  /* 0x0000007000007945 */ /* 0x000fe20003800000 */
[----:B------:R-:W-:Y:S02]  /*17e60*/  IMAD.MOV.U32 R13, RZ, RZ, R3 ;  /* 0x000000ffff0d7224 */ /* 0x000fe400078e0003 */
[----:B------:R-:W-:Y:S02]  /*17e70*/  IMAD.MOV.U32 R11, RZ, RZ, 0x1f ;  /* 0x0000001fff0b7424 */ /* 0x000fe400078e00ff */
[----:B------:R-:W-:-:S07]  /*17e80*/  IMAD.MOV.U32 R15, RZ, RZ, -0x1 ;  /* 0xffffffffff0f7424 */ /* 0x000fce00078e00ff */
[----:B012345:R-:W-:Y:S05]  /*17e90*/  WARPSYNC.COLLECTIVE R15, `(.L_x_2638) ;  /* 0x000000000f087348 */ /* 0x03ffea0003c00000 */
[----:B------:R0:W0:Y:S02]  /*17ea0*/  SHFL.IDX P6, R14, R13, R12, R11 ;  /* 0x0000000c0d0e7389 */ /* 0x00002400000c000b */
[----:B012345:R-:W-:Y:S01]  /*17eb0*/  ENDCOLLECTIVE ;  /* 0x000000000000791b */ /* 0x03ffe20003800000 */
.L_x_2638:
[----:B------:R-:W-:Y:S05]  /*17ec0*/  BSYNC B0 ;  /* 0x0000000000007941 */ /* 0x000fea0003800000 */
.L_x_2637:
[----:B------:R-:W-:Y:S01]  /*17ed0*/  IMAD.MOV.U32 R5, RZ, RZ, R14 ;  /* 0x000000ffff057224 */ /* 0x000fe200078e000e */
[----:B------:R-:W-:Y:S06]  /*17ee0*/  BRA `(.L_x_2566) ;  /* 0xffffffd800f87947 */ /* 0x000fec000383ffff */
.L_x_2571:
[----:B0-----:R0:W1:Y:S02]  /*17ef0*/  SYNCS.PHASECHK.TRANS64.TRYWAIT P0, [R0+URZ+0x22820], R3 ;  /* 0x02282003000075a7 */ /* 0x001064000800017f */
[----:B-1----:R-:W-:Y:S05]  /*17f00*/  @!P0 NANOSLEEP.SYNCS 0x989680 ;  /* 0x009896800000895d */ /* 0x002fea0003900000 */
[----:B------:R-:W1:Y:S02]  /*17f10*/  @!P0 SYNCS.PHASECHK.TRANS64 P0, [R0+URZ+0x22820], R3 ;  /* 0x02282003000085a7 */ /* 0x000e64000800007f */
[----:B-1----:R-:W-:Y:S05]  /*17f20*/  @!P0 BRA `(.L_x_2571) ;  /* 0xfffffffc00f08947 */ /* 0x002fea000383ffff */
[----:B------:R-:W-:Y:S05]  /*17f30*/  BRA `(.L_x_2639) ;  /* 0xffffffe000787947 */ /* 0x000fea000383ffff */
.L_x_2572:
        /* <DEDUP_REMOVED lines=8> */
[----:B0-2--5:R-:W-:Y:S05]  /*17fc0*/  WARPSYNC.COLLECTIVE R15, `(.L_x_2641) ;  /* 0x000000000f087348 */ /* 0x025fea0003c00000 */
[----:B------:R1:W3:Y:S02]  /*17fd0*/  SHFL.IDX P6, R14, R13, R12, R11 ;  /* 0x0000000c0d0e7389 */ /* 0x0002e400000c000b */
[----:B0123-5:R-:W-:Y:S01]  /*17fe0*/  ENDCOLLECTIVE ;  /* 0x000000000000791b */ /* 0x02ffe20003800000 */
.L_x_2641:
[----:B------:R-:W-:Y:S05]  /*17ff0*/  BSYNC B0 ;  /* 0x0000000000007941 */ /* 0x000fea0003800000 */
.L_x_2640:
[----:B------:R-:W-:Y:S05]  /*18000*/  BRA `(.L_x_2642) ;  /* 0xffffffe000607947 */ /* 0x000fea000383ffff */
.L_x_2575:
[----:B------:R-:W-:Y:S01]  /*18010*/  BSSY B1, `(.L_x_2643) ;  /* 0x0000006000017945 */ /* 0x000fe20003800000 */
[----:B------:R-:W-:-:S07]  /*18020*/  IMAD.MOV.U32 R15, RZ, RZ, -0x1 ;  /* 0xffffffffff0f7424 */ /* 0x000fce00078e00ff */
[----:B012--5:R-:W-:Y:S05]  /*18030*/  WARPSYNC.COLLECTIVE R15, `(.L_x_2644) ;  /* 0x000000000f0c7348 */ /* 0x027fea0003c00000 */
[----:B------:R-:W-:Y:S02]  /*18040*/  ELECT P6, UR62, PT ;  /* 0x00000000003e782f */ /* 0x000fe400038c0000 */
[----:B------:R-:W-:Y:S01]  /*18050*/  MOV R14, UR62 ;  /* 0x0000003e000e7c02 */ /* 0x000fe20008000f00 */
[----:B012--5:R-:W-:Y:S10]  /*18060*/  ENDCOLLECTIVE ;  /* 0x000000000000791b */ /* 0x027ff40003800000 */
.L_x_2644:
[----:B------:R-:W-:Y:S05]  /*18070*/  BSYNC B1 ;  /* 0x0000000000017941 */ /* 0x000fea0003800000 */
.L_x_2643:
[----:B------:R-:W-:Y:S05]  /*18080*/  BRA `(.L_x_2645) ;  /* 0xffffffe000587947 */ /* 0x000fea000383ffff */
.L_x_2577:
[----:B0-----:R0:W1:Y:S02]  /*18090*/  SYNCS.PHASECHK.TRANS64.TRYWAIT P0, [R6+URZ], R5 ;  /* 0x00000005060075a7 */ /* 0x001064000800017f */
[----:B-1----:R-:W-:Y:S05]  /*180a0*/  @!P0 NANOSLEEP.SYNCS 0x989680 ;  /* 0x009896800000895d */ /* 0x002fea0003900000 */
[----:B------:R-:W1:Y:S02]  /*180b0*/  @!P0 SYNCS.PHASECHK.TRANS64 P0, [R6+URZ], R5 ;  /* 0x00000005060085a7 */ /* 0x000e64000800007f */
[----:B-1----:R-:W-:Y:S05]  /*180c0*/  @!P0 BRA `(.L_x_2577) ;  /* 0xfffffffc00f08947 */ /* 0x002fea000383ffff */
[----:B------:R-:W-:Y:S05]  /*180d0*/  BRA `(.L_x_2646) ;  /* 0xffffffe000947947 */ /* 0x000fea000383ffff */
.L_x_2578:
[----:B-1----:R1:W2:Y:S02]  /*180e0*/  SYNCS.PHASECHK.TRANS64.TRYWAIT P0, [R7+URZ], R2 ;  /* 0x00000002070075a7 */ /* 0x0022a4000800017f */
[----:B--2---:R-:W-:Y:S05]  /*180f0*/  @!P0 NANOSLEEP.SYNCS 0x989680 ;  /* 0x009896800000895d */ /* 0x004fea0003900000 */
[----:B------:R-:W2:Y:S02]  /*18100*/  @!P0 SYNCS.PHASECHK.TRANS64 P0, [R7+URZ], R2 ;  /* 0x00000002070085a7 */ /* 0x000ea4000800007f */
[----:B--2---:R-:W-:Y:S05]  /*18110*/  @!P0 BRA `(.L_x_2578) ;  /* 0xfffffffc00f08947 */ /* 0x004fea000383ffff */
[----:B------:R-:W-:Y:S05]  /*18120*/  BRA `(.L_x_2647) ;  /* 0xffffffe000887947 */ /* 0x000fea000383ffff */
.L_x_2580:
[----:B--2---:R2:W3:Y:S02]  /*18130*/  SYNCS.PHASECHK.TRANS64.TRYWAIT P0, [R4+URZ], R5 ;  /* 0x00000005040075a7 */ /* 0x0044e4000800017f */
[----:B---3--:R-:W-:Y:S05]  /*18140*/  @!P0 NANOSLEEP.SYNCS 0x989680 ;  /* 0x009896800000895d */ /* 0x008fea0003900000 */
[----:B------:R-:W3:Y:S02]  /*18150*/  @!P0 SYNCS.PHASECHK.TRANS64 P0, [R4+URZ], R5 ;  /* 0x00000005040085a7 */ /* 0x000ee4000800007f */
[----:B---3--:R-:W-:Y:S05]  /*18160*/  @!P0 BRA `(.L_x_2580) ;  /* 0xfffffffc00f08947 */ /* 0x008fea000383ffff */
[----:B------:R-:W-:Y:S05]  /*18170*/  BRA `(.L_x_2648) ;  /* 0xffffffe000907947 */ /* 0x000fea000383ffff */
.L_x_2649:
        /* <DEDUP_REMOVED lines=16> */
.L_x_6043:


//--------------------- .text._ZN7cutlass13device_kernelIN5flash11enable_sm90INS1_16FlashAttnFwdSm90INS1_25CollectiveMainloopFwdSm90ILi2EN4cute5tupleIJNS5_1CILi1EEES8_S8_EEENS6_IJNS7_ILi128EEENS7_ILi96EEENS7_ILi64EEEEEELi256ENS_6half_tEfNS_4arch4Sm90ELb0ELb1ELb0ELb1ELb0ELb1ELb0ELb1ELb0ELb1ELb0ELb0EEENS1_21CollectiveEpilogueFwdINS6_IJSA_NS7_ILi256EEESB_EEES9_SE_SG_Li256ELb1ELb1ELb0ELb0EEENS1_36VarlenDynamicPersistentTileSchedulerILi128ELi96ELi256ELi128ELb0ELb1ELb1ELb1ELb0ELb1EEEEEEEEEvNT_6ParamsE --------------------------
	.section	.text._ZN7cutlass13device_kernelIN5flash11enable_sm90INS1_16FlashAttnFwdSm90INS1_25CollectiveMainloopFwdSm90ILi2EN4cute5tupleIJNS5_1CILi1EEES8_S8_EEENS6_IJNS7_ILi128EEENS7_ILi96EEENS7_ILi64EEEEEELi256ENS_6half_tEfNS_4arch4Sm90ELb0ELb1ELb0ELb1ELb0ELb1ELb0ELb1ELb0ELb1ELb0ELb0EEENS1_21CollectiveEpilogueFwdINS6_IJSA_NS7_ILi256EEESB_EEES9_SE_SG_Li256ELb1ELb1ELb0ELb0EEENS1_36VarlenDynamicPersistentTileSchedulerILi128ELi96ELi256ELi128ELb0ELb1ELb1ELb1ELb0ELb1EEEEEEEEEvNT_6ParamsE,"ax",@progbits
	.align	128
.text._ZN7cutlass13device_kernelIN5flash11enable_sm90INS1_16FlashAttnFwdSm90INS1_25CollectiveMainloopFwdSm90ILi2EN4cute5tupleIJNS5_1CILi1EEES8_S8_EEENS6_IJNS7_ILi128EEENS7_ILi96EEENS7_ILi64EEEEEELi256ENS_6half_tEfNS_4arch4Sm90ELb0ELb1ELb0ELb1ELb0ELb1ELb0ELb1ELb0ELb1ELb0ELb0EEENS1_21CollectiveEpilogueFwdINS6_IJSA_NS7_ILi256EEESB_EEES9_SE_SG_Li256ELb1ELb1ELb0ELb0EEENS1_36VarlenDynamicPersistentTileSchedulerILi128ELi96ELi256ELi128ELb0ELb1ELb1ELb1ELb0ELb1EEEEEEEEEvNT_6ParamsE:
        .type           _ZN7cutlass13device_kernelIN5flash11enable_sm90INS1_16FlashAttnFwdSm90INS1_25CollectiveMainloopFwdSm90ILi2EN4cute5tupleIJNS5_1CILi1EEES8_S8_EEENS6_IJNS7_ILi128EEENS7_ILi96EEENS7_ILi64EEEEEELi256ENS_6half_tEfNS_4arch4Sm90ELb0ELb1ELb0ELb1ELb0ELb1ELb0ELb1ELb0ELb1ELb0ELb0EEENS1_21CollectiveEpilogueFwdINS6_IJSA_NS7_ILi256EEESB_EEES9_SE_SG_Li256ELb1ELb1ELb0ELb0EEENS1_36VarlenDynamicPersistentTileSchedulerILi128ELi96ELi256ELi128ELb0ELb1ELb1ELb1ELb0ELb1EEEEEEEEEvNT_6ParamsE,@function
        .size           _ZN7cutlass13device_kernelIN5flash11enable_sm90INS1_16FlashAttnFwdSm90INS1_25CollectiveMainloopFwdSm90ILi2EN4cute5tupleIJNS5_1CILi1EEES8_S8_EEENS6_IJNS7_ILi128EEENS7_ILi96EEENS7_ILi64EEEEEELi256ENS_6half_tEfNS_4arch4Sm90ELb0ELb1ELb0ELb1ELb0ELb1ELb0ELb1ELb0ELb1ELb0ELb0EEENS1_21CollectiveEpilogueFwdINS6_IJSA_NS7_ILi256EEESB_EEES9_SE_SG_Li256ELb1ELb1ELb0ELb0EEENS1_36VarlenDynamicPersistentTileSchedulerILi128ELi96ELi256ELi128ELb0ELb1ELb1ELb1ELb0ELb1EEEEEEEEEvNT_6ParamsE,(.L_x_6044 - _ZN7cutlass13device_kernelIN5flash11enable_sm90INS1_16FlashAttnFwdSm90INS1_25CollectiveMainloopFwdSm90ILi2EN4cute5tupleIJNS5_1CILi1EEES8_S8_EEENS6_IJNS7_ILi128EEENS7_ILi96EEENS7_ILi64EEEEEELi256ENS_6half_tEfNS_4arch4Sm90ELb0ELb1ELb0ELb1ELb0ELb1ELb0ELb1ELb0ELb1ELb0ELb0EEENS1_21CollectiveEpilogueFwdINS6_IJSA_NS7_ILi256EEESB_EEES9_SE_SG_Li256ELb1ELb1ELb0ELb0EEENS1_36VarlenDynamicPersistentTileSchedulerILi128ELi96ELi256ELi128ELb0ELb1ELb1ELb1ELb0ELb1EEEEEEEEEvNT_6ParamsE)
        .other          _ZN7cutlass13device_kernelIN5flash11enable_sm90INS1_16FlashAttnFwdSm90INS1_25CollectiveMainloopFwdSm90ILi2EN4cute5tupleIJNS5_1CILi1EEES8_S8_EEENS6_IJNS7_ILi128EEENS7_ILi96EEENS7_ILi64EEEEEELi256ENS_6half_tEfNS_4arch4Sm90ELb0ELb1ELb0ELb1ELb0ELb1ELb0ELb1ELb0ELb1ELb0ELb0EEENS1_21CollectiveEpilogueFwdINS6_IJSA_NS7_ILi256EEESB_EEES9_SE_SG_Li256ELb1ELb1ELb0ELb0EEENS1_36VarlenDynamicPersistentTileSchedulerILi128ELi96ELi256ELi128ELb0ELb1ELb1ELb1ELb0ELb1EEEEEEEEEvNT_6ParamsE,@"STO_CUDA_ENTRY STV_DEFAULT"
_ZN7cutlass13device_kernelIN5flash11enable_sm90INS1_16FlashAttnFwdSm90INS1_25CollectiveMainloopFwdSm90ILi2EN4cute5tupleIJNS5_1CILi1EEES8_S8_EEENS6_IJNS7_ILi128EEENS7_ILi96EEENS7_ILi64EEEEEELi256ENS_6half_tEfNS_4arch4Sm90ELb0ELb1ELb0ELb1ELb0ELb1ELb0ELb1ELb0ELb1ELb0ELb0EEENS1_21CollectiveEpilogueFwdINS6_IJSA_NS7_ILi256EEESB_EEES9_SE_SG_Li256ELb1ELb1ELb0ELb0EEENS1_36VarlenDynamicPersistentTileSchedulerILi128ELi96ELi256ELi128ELb0ELb1ELb1ELb1ELb0ELb1EEEEEEEEEvNT_6ParamsE:
        /* <DEDUP_REMOVED lines=23> */
.L_x_2651:
[----:B------:R-:W-:Y:S05]  /*0170*/  BSYNC B0 ;  /* 0x0000000000007941 */ /* 0x000fea0003800000 */
.L_x_2650:
        /* <DEDUP_REMOVED lines=40> */
.L_x_2652:
        /* <DEDUP_REMOVED lines=22> */
.L_x_2653:
        /* <DEDUP_REMOVED lines=18> */
.L_x_2654:
        /* <DEDUP_REMOVED lines=22> */
.L_x_2655:
        /* <DEDUP_REMOVED lines=22> */
.L_x_2656:
        /* <DEDUP_REMOVED lines=9> */
.L_x_2659:
[----:B------:R-:W-:-:S08]  /*09d0*/  NOP ;  /* 0x0000000000007918 */ /* 0x000fd00000000000 */
[----:B------:R-:W0:Y:S02]  /*09e0*/  USETMAXREG.TRY_ALLOC.CTAPOOL UP0, 0xf0 ;  /* 0x000000f0000079c8 */ /* 0x000e240008000600 */
[----:B0-----:R-:W-:-:S13]  /*09f0*/  PLOP3.LUT P0, PT, PT, PT, UP0, 0x80, 0x0 ;  /* 0x000000000000781c */ /* 0x001fda0003f0f008 */
[----:B------:R-:W-:Y:S05]  /*0a00*/  @!P0 BRA `(.L_x_2659) ;  /* 0xfffffffc00f08947 */ /* 0x000fea000383ffff */
[----:B------:R-:W3:Y:S01]  /*0a10*/  LDL.LU R0, [R1] ;  /* 0x0000000001007983 */ /* 0x000ee20000300800 */
[----:B--2---:R-:W-:Y:S01]  /*0a20*/  SHF.R.U32.HI R2, RZ, 0x7, R4 ;  /* 0x00000007ff027819 */ /* 0x004fe20000011604 */
[----:B------:R-:W0:Y:S01]  /*0a30*/  S2UR UR5, SR_CgaCtaId ;  /* 0x00000000000579c3 */ /* 0x000e220000008800 */
[----:B------:R-:W-:-:S07]  /*0a40*/  UMOV UR4, 0x400 ;  /* 0x0000040000047882 */ /* 0x000fce0000000000 */
[----:B------:R-:W-:Y:S06]  /*0a50*/  BAR.ARV 0x8, 0x180 ;  /* 0x0206000000007b1d */ /* 0x000fec0000002000 */
[----:B------:R-:W-:-:S13]  /*0a60*/  ISETP.NE.AND P0, PT, R2, 0x1, PT ;  /* 0x000000010200780c */ /* 0x000fda0003f05270 */
[----:B------:R-:W-:Y:S06]  /*0a70*/  @!P0 BAR.ARV 0x9, 0x100 ;  /* 0x0244000000008b1d */ /* 0x000fec0000002000 */
[----:B0-----:R-:W-:Y:S02]  /*0a80*/  ULEA UR4, UR5, UR4, 0x18 ;  /* 0x0000000405047291 */ /* 0x001fe4000f8ec03f */
[----:B------:R-:W-:Y:S04]  /*0a90*/  BAR.SYNC.DEFER_BLOCKING 0x5, 0x180 ;  /* 0x0146000000007b1d */ /* 0x000fe80000010000 */
[----:B------:R-:W-:-:S02]  /*0aa0*/  IMAD.U32 R16, RZ, RZ, UR4 ;  /* 0x00000004ff107e24 */ /* 0x000fc4000f8e00ff */
[----:B------:R-:W-:-:S03]  /*0ab0*/  ULDC UR4, c[0x0][0xc3c] ;  /* 0x00030f0000047ab9 */ /* 0x000fc60000000800 */
[----:B------:R-:W0:Y:S01]  /*0ac0*/  LDS.128 R88, [R16+0x228d0] ;  /* 0x0228d00010587984 */ /* 0x000e220000000c00 */
[----:B------:R-:W-:Y:S06]  /*0ad0*/  BAR.ARV 0x4, 0x180 ;  /* 0x0106000000007b1d */ /* 0x000fec0000002000 */
[----:B---3--:R-:W-:-:S04]  /*0ae0*/  LOP3.LUT R0, R0, 0xffbfffff, RZ, 0xc0, !PT ;  /* 0xffbfffff00007812 */ /* 0x008fc800078ec0ff */
[----:B------:R-:W-:Y:S02]  /*0af0*/  @P0 LOP3.LUT R0, R0, 0x400000, RZ, 0xfc, !PT ;  /* 0x0040000000000812 */ /* 0x000fe400078efcff */
[----:B0-----:R-:W-:-:S03]  /*0b00*/  ISETP.GE.AND P0, PT, R91, UR4, PT ;  /* 0x000000045b007c0c */ /* 0x001fc6000bf06270 */
[----:B------:R0:W-:Y:S10]  /*0b10*/  STL [R1], R0 ;  /* 0x0000000001007387 */ /* 0x0001f40000100800 */
[----:B0-----:R-:W-:Y:S05]  /*0b20*/  @P0 BRA `(.L_x_2660) ;  /* 0x000001ec009c0947 */ /* 0x001fea0003800000 */
[----:B------:R-:W2:Y:S01]  /*0b30*/  LDL.LU R12, [R1+0x50] ;  /* 0x00005000010c7983 */ /* 0x000ea20000300800 */
[----:B------:R-:W-:Y:S02]  /*0b40*/  VIADD R11, R4, 0xffffff80 ;  /* 0xffffff80040b7836 */ /* 0x000fe40000000000 */
[----:B------:R-:W-:Y:S02]  /*0b50*/  IMAD.MOV.U32 R235, RZ, RZ, RZ ;  /* 0x000000ffffeb7224 */ /* 0x000fe400078e00ff */
[----:B------:R-:W-:Y:S01]  /*0b60*/  IMAD.MOV.U32 R17, RZ, RZ, RZ ;  /* 0x000000ffff117224 */ /* 0x000fe200078e00ff */
[----:B------:R-:W-:Y:S01]  /*0b70*/  SHF.R.S32.HI R0, RZ, 0x1f, R11 ;  /* 0x0000001fff007819 */ /* 0x000fe2000001140b */
[----:B------:R-:W-:Y:S02]  /*0b80*/  IMAD.MOV.U32 R208, RZ, RZ, RZ ;  /* 0x000000ffffd07224 */ /* 0x000fe400078e00ff */
[----:B------:R-:W-:Y:S01]  /*0b90*/  IMAD.MOV.U32 R19, RZ, RZ, RZ ;  /* 0x000000ffff137224 */ /* 0x000fe200078e00ff */
[----:B------:R-:W-:-:S02]  /*0ba0*/  LEA.HI R2, R0, R11, RZ, 0x7 ;  /* 0x0000000b00027211 */ /* 0x000fc400078f38ff */
[----:B------:R-:W-:Y:S02]  /*0bb0*/  LEA.HI R220, R0, R11, RZ, 0x5 ;  /* 0x0000000b00dc7211 */ /* 0x000fe400078f28ff */
[----:B------:R-:W-:Y:S02]  /*0bc0*/  LOP3.LUT R3, R2, 0xffffff80, RZ, 0xc0, !PT ;  /* 0xffffff8002037812 */ /* 0x000fe400078ec0ff */
[----:B------:R-:W-:Y:S02]  /*0bd0*/  SHF.R.S32.HI R220, RZ, 0x5, R220 ;  /* 0x00000005ffdc7819 */ /* 0x000fe400000114dc */
[----:B------:R-:W-:Y:S01]  /*0be0*/  SHF.R.S32.HI R13, RZ, 0x7, R2 ;  /* 0x00000007ff0d7819 */ /* 0x000fe20000011402 */
[----:B------:R-:W-:-:S03]  /*0bf0*/  IMAD.IADD R10, R11, 0x1, -R3 ;  /* 0x000000010b0a7824 */ /* 0x000fc600078e0a03 */
[----:B------:R-:W-:Y:S02]  /*0c00*/  LEA.HI R2, R2, R13, RZ, 0x1 ;  /* 0x0000000d02027211 */ /* 0x000fe400078f08ff */
[----:B------:R-:W-:Y:S02]  /*0c10*/  SHF.R.S32.HI R5, RZ, 0x1f, R10 ;  /* 0x0000001fff057819 */ /* 0x000fe4000001140a */
[----:B------:R-:W-:Y:S02]  /*0c20*/  LOP3.LUT R2, R2, 0x3fffffe, RZ, 0xc0, !PT ;  /* 0x03fffffe02027812 */ /* 0x000fe400078ec0ff */
[CC--:B------:R-:W-:Y:S02]  /*0c30*/  LEA.HI R7, R5.reuse, R10.reuse, RZ, 0x2 ;  /* 0x0000000a05077211 */ /* 0x0c0fe400078f10ff */
[----:B------:R-:W-:Y:S01]  /*0c40*/  LEA.HI R8, R5, R10, RZ, 0x5 ;  /* 0x0000000a05087211 */ /* 0x000fe200078f28ff */
[----:B------:R-:W-:Y:S01]  /*0c50*/  IMAD.IADD R2, R13, 0x1, -R2 ;  /* 0x000000010d027824 */ /* 0x000fe200078e0a02 */
[----:B------:R-:W-:-:S02]  /*0c60*/  SHF.R.S32.HI R4, RZ, 0x2, R7 ;  /* 0x00000002ff047819 */ /* 0x000fc40000011407 */
[----:B------:R-:W-:Y:S02]  /*0c70*/  SHF.R.S32.HI R3, RZ, 0x1f, R7 ;  /* 0x0000001fff037819 */ /* 0x000fe40000011407 */
[----:B------:R-:W-:Y:S02]  /*0c80*/  SHF.R.S32.HI R8, RZ, 0x5, R8 ;  /* 0x00000005ff087819 */ /* 0x000fe40000011408 */
[----:B------:R-:W-:Y:S02]  /*0c90*/  LEA.HI R6, R3, R4, RZ, 0x3 ;  /* 0x0000000403067211 */ /* 0x000fe400078f18ff */
[----:B------:R-:W-:Y:S02]  /*0ca0*/  LEA.HI R3, R0, R11, RZ, 0x4 ;  /* 0x0000000b00037211 */ /* 0x000fe400078f20ff */
[----:B------:R-:W-:Y:S02]  /*0cb0*/  LOP3.LUT R9, R6, 0xfffffff8, RZ, 0xc0, !PT ;  /* 0xfffffff806097812 */ /* 0x000fe400078ec0ff */
[----:B------:R-:W-:-:S02]  /*0cc0*/  SHF.R.S32.HI R6, RZ, 0x4, R3 ;  /* 0x00000004ff067819 */ /* 0x000fc40000011403 */
[----:B------:R-:W-:Y:S01]  /*0cd0*/  LOP3.LUT R206, R7, 0x7ffffffc, RZ, 0xc0, !PT ;  /* 0x7ffffffc07ce7812 */ /* 0x000fe200078ec0ff */
[----:B------:R-:W-:Y:S01]  /*0ce0*/  IMAD.IADD R9, R4, 0x1, -R9 ;  /* 0x0000000104097824 */ /* 0x000fe200078e0a09 */
[C---:B------:R-:W-:Y:S02]  /*0cf0*/  LOP3.LUT R4, R3.reuse, 0x3fffff0, RZ, 0xc0, !PT ;  /* 0x03fffff003047812 */ /* 0x040fe400078ec0ff */
[----:B------:R-:W-:Y:S01]  /*0d00*/  LEA.HI R3, R3, R6, RZ, 0x1 ;  /* 0x0000000603037211 */ /* 0x000fe200078f08ff */
[----:B------:R-:W-:Y:S02]  /*0d10*/  IMAD R9, R8, 0x10, R9 ;  /* 0x0000001008097824 */ /* 0x000fe400078e0209 */
[----:B------:R-:W-:Y:S01]  /*0d20*/  IMAD.IADD R206, R10, 0x1, -R206 ;  /* 0x000000010ace7824 */ /* 0x000fe200078e0ace */
[----:B------:R-:W-:Y:S01]  /*0d30*/  LOP3.LUT R5, R3, 0x1ffffffe, RZ, 0xc0, !PT ;  /* 0x1ffffffe03057812 */ /* 0x000fe200078ec0ff */
[----:B------:R-:W-:Y:S02]  /*0d40*/  IMAD.IADD R3, R11, 0x1, -R4 ;  /* 0x000000010b037824 */ /* 0x000fe400078e0a04 */
[----:B------:R-:W-:-:S02]  /*0d50*/  IMAD R8, R2, 0x40, R9 ;  /* 0x0000004002087824 */ /* 0x000fc400078e0209 */
[----:B------:R-:W-:Y:S01]  /*0d60*/  IMAD R4, R220, 0x10, R3 ;  /* 0x00000010dc047824 */ /* 0x000fe200078e0203 */
[-C--:B------:R-:W-:Y:S01]  /*0d70*/  LEA.HI R3, R0, R11.reuse, RZ, 0x2 ;  /* 0x0000000b00037211 */ /* 0x080fe200078f10ff */
[----:B------:R-:W-:Y:S01]  /*0d80*/  IMAD.IADD R5, R6, 0x1, -R5 ;  /* 0x0000000106057824 */ /* 0x000fe200078e0a05 */
[----:B------:R-:W-:Y:S01]  /*0d90*/  LEA.HI R0, R0, R11, RZ, 0x3 ;  /* 0x0000000b00007211 */ /* 0x000fe200078f18ff */
[----:B------:R0:W-:Y:S01]  /*0da0*/  STL [R1+0x18], R8 ;  /* 0x0000180801007387 */ /* 0x0001e20000100800 */
[----:B------:R-:W-:Y:S01]  /*0db0*/  SHF.R.S32.HI R18, RZ, 0x2, R3 ;  /* 0x00000002ff127819 */ /* 0x000fe20000011403 */
[----:B------:R-:W-:Y:S01]  /*0dc0*/  IMAD R6, R4, 0x8, R5 ;  /* 0x0000000804067824 */ /* 0x000fe200078e0205 */
[----:B------:R-:W-:Y:S01]  /*0dd0*/  LOP3.LUT R225, R0, 0xfffffff8, RZ, 0xc0, !PT ;  /* 0xfffffff800e17812 */ /* 0x000fe200078ec0ff */
[----:B------:R-:W-:Y:S01]  /*0de0*/  IMAD.MOV.U32 R2, RZ, RZ, RZ ;  /* 0x000000ffff027224 */ /* 0x000fe200078e00ff */
[----:B------:R-:W-:Y:S01]  /*0df0*/  SHF.R.S32.HI R5, RZ, 0x1f, R3 ;  /* 0x0000001fff057819 */ /* 0x000fe20000011403 */
[----:B------:R-:W-:Y:S01]  /*0e00*/  VIADD R232, R18, 0x40 ;  /* 0x0000004012e87836 */ /* 0x000fe20000000000 */
[----:B------:R-:W-:Y:S01]  /*0e10*/  LOP3.LUT R233, R3, 0xfffffffc, RZ, 0xc0, !PT ;  /* 0xfffffffc03e97812 */ /* 0x000fe200078ec0ff */
[----:B------:R-:W-:Y:S01]  /*0e20*/  IMAD.IADD R225, R11, 0x1, -R225 ;  /* 0x000000010be17824 */ /* 0x000fe200078e0ae1 */
[----:B------:R-:W-:Y:S01]  /*0e30*/  LEA.HI R5, R5, R18, RZ, 0x3 ;  /* 0x0000001205057211 */ /* 0x000fe200078f18ff */
[----:B------:R-:W-:Y:S01]  /*0e40*/  IMAD.SHL.U32 R218, R232, 0x40, RZ ;  /* 0x00000040e8da7824 */ /* 0x000fe200078e00ff */
[----:B------:R-:W-:Y:S01]  /*0e50*/  SHF.R.S32.HI R9, RZ, 0x1f, R232 ;  /* 0x0000001fff097819 */ /* 0x000fe200000114e8 */
[----:B------:R-:W-:Y:S01]  /*0e60*/  IMAD.IADD R233, R11, 0x1, -R233 ;  /* 0x000000010be97824 */ /* 0x000fe200078e0ae9 */
[----:B------:R-:W-:Y:S01]  /*0e70*/  LOP3.LUT R5, R5, 0xfffffff8, RZ, 0xc0, !PT ;  /* 0xfffffff805057812 */ /* 0x000fe200078ec0ff */
[----:B------:R-:W-:Y:S01]  /*0e80*/  IMAD.SHL.U32 R214, R225, 0x8, RZ ;  /* 0x00000008e1d67824 */ /* 0x000fe200078e00ff */
[----:B------:R-:W-:Y:S01]  /*0e90*/  LEA.HI R9, R9, R232, RZ, 0x3 ;  /* 0x000000e809097211 */ /* 0x000fe200078f18ff */
[----:B------:R-:W-:Y:S01]  /*0ea0*/  IMAD.SHL.U32 R3, R233, 0x8, RZ ;  /* 0x00000008e9037824 */ /* 0x000fe200078e00ff */
[----:B------:R-:W-:Y:S01]  /*0eb0*/  LOP3.LUT R218, R218, 0x1c0, RZ, 0xc0, !PT ;  /* 0x000001c0dada7812 */ /* 0x000fe200078ec0ff */
[----:B------:R-:W-:Y:S01]  /*0ec0*/  VIADD R223, R214, 0x40 ;  /* 0x00000040d6df7836 */ /* 0x000fe20000000000 */
[----:B------:R-:W-:Y:S01]  /*0ed0*/  SHF.R.S32.HI R4, RZ, 0x1f, R214 ;  /* 0x0000001fff047819 */ /* 0x000fe200000114d6 */
[----:B------:R-:W-:Y:S01]  /*0ee0*/  IMAD.SHL.U32 R9, R9, 0x40, RZ ;  /* 0x0000004009097824 */ /* 0x000fe200078e00ff */
[----:B------:R-:W-:Y:S01]  /*0ef0*/  LOP3.LUT R4, R218, 0x38, R3, 0xf8, !PT ;  /* 0x00000038da047812 */ /* 0x000fe200078ef803 */
[----:B------:R-:W-:Y:S01]  /*0f00*/  IMAD.IADD R237, R18, 0x1, -R5 ;  /* 0x0000000112ed7824 */ /* 0x000fe200078e0a05 */
[----:B------:R-:W-:Y:S01]  /*0f10*/  SHF.R.U32.HI R5, RZ, 0x3, R218 ;  /* 0x00000003ff057819 */ /* 0x000fe200000116da */
[C---:B------:R-:W-:Y:S01]  /*0f20*/  VIADD R222, R214.reuse, 0x80 ;  /* 0x00000080d6de7836 */ /* 0x040fe20000000000 */
[----:B------:R-:W-:Y:S01]  /*0f30*/  LOP3.LUT R221, R9, 0xfffffe00, RZ, 0xc0, !PT ;  /* 0xfffffe0009dd7812 */ /* 0x000fe200078ec0ff */
[----:B------:R-:W-:Y:S01]  /*0f40*/  VIADD R224, R214, 0xc0 ;  /* 0x000000c0d6e07836 */ /* 0x000fe20000000000 */
[----:B------:R-:W-:Y:S01]  /*0f50*/  SHF.R.S32.HI R3, RZ, 0x1f, R223 ;  /* 0x0000001fff037819 */ /* 0x000fe200000114df */
[----:B------:R-:W-:Y:S01]  /*0f60*/  IMAD.SHL.U32 R22, R233, 0x4, RZ ;  /* 0x00000004e9167824 */ /* 0x000fe200078e00ff */
[----:B------:R-:W-:Y:S01]  /*0f70*/  LOP3.LUT R3, R221, R4, R5, 0xf6, !PT ;  /* 0x00000004dd037212 */ /* 0x000fe200078ef605 */
[----:B------:R-:W-:Y:S01]  /*0f80*/  IMAD.SHL.U32 R4, R6, 0x8, RZ ;  /* 0x0000000806047824 */ /* 0x000fe200078e00ff */
[----:B------:R-:W-:Y:S01]  /*0f90*/  SHF.R.S32.HI R236, RZ, 0x3, R0 ;  /* 0x00000003ffec7819 */ /* 0x000fe20000011400 */
[----:B------:R-:W-:Y:S01]  /*0fa0*/  VIADD R209, R22, 0x10 ;  /* 0x0000001016d17836 */ /* 0x000fe20000000000 */
[----:B------:R-:W-:Y:S01]  /*0fb0*/  LEA.HI R0, R233, R233, RZ, 0x1 ;  /* 0x000000e9e9007211 */ /* 0x000fe200078f08ff */
[----:B------:R-:W-:Y:S01]  /*0fc0*/  IMAD R3, R3, 0x2, R16 ;  /* 0x0000000203037824 */ /* 0x000fe200078e0210 */
[----:B------:R0:W-:Y:S01]  /*0fd0*/  STL [R1+0x1c], R4 ;  /* 0x00001c0401007387 */ /* 0x0001e20000100800 */
[----:B------:R-:W-:-:S02]  /*0fe0*/  SHF.R.S32.HI R7, RZ, 0x1f, R222 ;  /* 0x0000001fff077819 */ /* 0x000fc400000114de */
[----:B------:R-:W-:Y:S01]  /*0ff0*/  LOP3.LUT R0, R0, 0x1ffffffe, RZ, 0xc0, !PT ;  /* 0x1ffffffe00007812 */ /* 0x000fe200078ec0ff */
[----:B------:R0:W-:Y:S01]  /*1000*/  STL [R1+0xc], R3 ;  /* 0x00000c0301007387 */ /* 0x0001e20000100800 */
[----:B------:R-:W-:-:S03]  /*1010*/  SHF.R.S32.HI R5, RZ, 0x1f, R224 ;  /* 0x0000001fff057819 */ /* 0x000fc600000114e0 */
[----:B------:R-:W-:-:S04]  /*1020*/  IMAD.IADD R0, R233, 0x1, -R0 ;  /* 0x00000001e9007824 */ /* 0x000fc800078e0a00 */
[----:B------:R-:W-:Y:S01]  /*1030*/  IMAD R215, R0, 0x8, R8 ;  /* 0x0000000800d77824 */ /* 0x000fe200078e0208 */
[----:B0-2---:R-:W-:-:S07]  /*1040*/  LOP3.LUT R207, R12, 0x1, RZ, 0xfc, !PT ;  /* 0x000000010ccf7812 */ /* 0x005fce00078efcff */
.L_x_2866:
[----:B------:R-:W-:Y:S05]  /*1050*/  YIELD ;  /* 0x0000000000007946 */ /* 0x000fea0003800000 */
[----:B------:R-:W-:Y:S01]  /*1060*/  ULDC.64 UR4, c[0x0][0xa28] ;  /* 0x00028a0000047ab9 */ /* 0x000fe20000000a00 */
[----:B0-----:R-:W0:Y:S01]  /*1070*/  LDC.64 R6, c[0x0][0xa08] ;  /* 0x00028200ff067b82 */ /* 0x001e220000000a00 */
[----:B------:R-:W-:Y:S01]  /*1080*/  ISETP.NE.U32.AND P1, PT, RZ, UR4, PT ;  /* 0x00000004ff007c0c */ /* 0x000fe2000bf25070 */
[----:B------:R-:W-:Y:S02]  /*1090*/  IMAD.MOV.U32 R0, RZ, RZ, RZ ;  /* 0x000000ffff007224 */ /* 0x000fe400078e00ff */
[----:B------:R-:W-:Y:S01]  /*10a0*/  IMAD.MOV.U32 R32, RZ, RZ, RZ ;  /* 0x000000ffff207224 */ /* 0x000fe200078e00ff */
[----:B------:R-:W-:Y:S01]  /*10b0*/  ISETP.NE.AND.EX P1, PT, RZ, UR5, PT, P1 ;  /* 0x00000005ff007c0c */ /* 0x000fe2000bf25310 */
[----:B------:R-:W-:-:S02]  /*10c0*/  ULDC.64 UR4, c[0x0][0xa18] ;  /* 0x0002860000047ab9 */ /* 0x000fc40000000a00 */
[----:B------:R-:W-:-:S04]  /*10d0*/  ISETP.NE.U32.AND P2, PT, RZ, UR4, PT ;  /* 0x00000004ff007c0c */ /* 0x000fc8000bf45070 */
[----:B------:R-:W-:Y:S01]  /*10e0*/  ISETP.NE.AND.EX P2, PT, RZ, UR5, PT, P2 ;  /* 0x00000005ff007c0c */ /* 0x000fe2000bf45320 */
[----:B------:R-:W-:Y:S02]  /*10f0*/  ULDC.64 UR4, c[0x0][0xa08] ;  /* 0x0002820000047ab9 */ /* 0x000fe40000000a00 */
[----:B------:R-:W-:-:S03]  /*1100*/  ISETP.NE.U32.AND P0, PT, RZ, UR4, PT ;  /* 0x00000004ff007c0c */ /* 0x000fc6000bf05070 */
[----:B-1----:R-:W1:Y:S01]  /*1110*/  @P1 LDC.64 R4, c[0x0][0xa28] ;  /* 0x00028a00ff041b82 */ /* 0x002e620000000a00 */
[----:B------:R-:W-:Y:S01]  /*1120*/  ISETP.NE.AND.EX P0, PT, RZ, UR5, PT, P0 ;  /* 0x00000005ff007c0c */ /* 0x000fe2000bf05300 */
[----:B0-----:R-:W-:-:S06]  /*1130*/  IMAD.WIDE R10, R91, 0x4, R6 ;  /* 0x000000045b0a7825 */ /* 0x001fcc00078e0206 */
[----:B------:R-:W0:Y:S01]  /*1140*/  @P2 LDC.64 R8, c[0x0][0xa18] ;  /* 0x00028600ff082b82 */ /* 0x000e220000000a00 */
[----:B------:R-:W-:Y:S02]  /*1150*/  ULDC UR4, c[0x0][0x288] ;  /* 0x0000a20000047ab9 */ /* 0x000fe40000000800 */
[----:B------:R-:W-:Y:S01]  /*1160*/  IMAD.U32 R204, RZ, RZ, UR4 ;  /* 0x00000004ffcc7e24 */ /* 0x000fe2000f8e00ff */
[----:B------:R-:W-:Y:S02]  /*1170*/  ULDC.64 UR4, c[0x0][0x418] ;  /* 0x0001060000047ab9 */ /* 0x000fe40000000a00 */
[----:B--2---:R2:W5:Y:S01]  /*1180*/  @P0 LDG.E R32, desc[UR40][R10.64] ;  /* 0x000000280a200981 */ /* 0x004562000c1e1900 */
[----:B-1----:R-:W-:-:S05]  /*1190*/  @P1 IMAD.WIDE R4, R91, 0x4, R4 ;  /* 0x000000045b041825 */ /* 0x002fca00078e0204 */
[----:B------:R2:W5:Y:S01]  /*11a0*/  @P1 LDG.E R0, desc[UR40][R4.64] ;  /* 0x0000002804001981 */ /* 0x000562000c1e1900 */
[----:B0-----:R-:W-:-:S05]  /*11b0*/  @P2 IMAD.WIDE R6, R91, 0x4, R8 ;  /* 0x000000045b062825 */ /* 0x001fca00078e0208 */
        /* <DEDUP_REMOVED lines=10> */
[----:B--2-4-:R-:W-:Y:S06]  /*1260*/  @P2 BRA `(.L_x_2661) ;  /* 0x0000000000242947 */ /* 0x014fec0003800000 */
        /* <DEDUP_REMOVED lines=9> */
.L_x_2661:
[----:B------:R-:W-:Y:S01]  /*1300*/  ULDC.64 UR4, c[0x0][0xa20] ;  /* 0x0002880000047ab9 */ /* 0x000fe20000000a00 */
[----:B------:R-:W-:Y:S01]  /*1310*/  IMAD.MOV.U32 R230, RZ, RZ, R90 ;  /* 0x000000ffffe67224 */ /* 0x000fe200078e005a */
[----:B------:R-:W-:Y:S01]  /*1320*/  ISETP.NE.U32.AND P1, PT, RZ, UR4, PT ;  /* 0x00000004ff007c0c */ /* 0x000fe2000bf25070 */
[----:B------:R-:W-:-:S03]  /*1330*/  IMAD.MOV.U32 R231, RZ, RZ, R91 ;  /* 0x000000ffffe77224 */ /* 0x000fc600078e005b */
[----:B------:R-:W-:-:S13]  /*1340*/  ISETP.NE.AND.EX P1, PT, RZ, UR5, PT, P1 ;  /* 0x00000005ff007c0c */ /* 0x000fda000bf25310 */
[----:B------:R-:W-:Y:S05]  /*1350*/  @!P1 BRA `(.L_x_2662) ;  /* 0x0000000000109947 */ /* 0x000fea0003800000 */
[----:B------:R-:W0:Y:S02]  /*1360*/  LDC.64 R4, c[0x0][0xa20] ;  /* 0x00028800ff047b82 */ /* 0x000e240000000a00 */
[----:B0-----:R-:W-:-:S05]  /*1370*/  IMAD.WIDE R4, R91, 0x4, R4 ;  /* 0x000000045b047825 */ /* 0x001fca00078e0204 */
[----:B------:R0:W5:Y:S01]  /*1380*/  LDG.E R31, desc[UR40][R4.64] ;  /* 0x00000028041f7981 */ /* 0x000162000c1e1900 */
[----:B------:R-:W-:Y:S05]  /*1390*/  BRA `(.L_x_2663) ;  /* 0x0000000000107947 */ /* 0x000fea0003800000 */
.L_x_2662:
[----:B------:R-:W-:Y:S05]  /*13a0*/  @!P0 BRA `(.L_x_2663) ;  /* 0x00000000000c8947 */ /* 0x000fea0003800000 */
[----:B------:R-:W2:Y:S04]  /*13b0*/  LDG.E R4, desc[UR40][R10.64] ;  /* 0x000000280a047981 */ /* 0x000ea8000c1e1900 */
[----:B------:R-:W2:Y:S02]  /*13c0*/  LDG.E R31, desc[UR40][R10.64+0x4] ;  /* 0x000004280a1f7981 */ /* 0x000ea4000c1e1900 */
[----:B--2---:R-:W-:-:S07]  /*13d0*/  IMAD.IADD R31, R31, 0x1, -R4 ;  /* 0x000000011f1f7824 */ /* 0x004fce00078e0a04 */
.L_x_2663:
[----:B------:R-:W-:Y:S01]  /*13e0*/  ULDC.64 UR4, c[0x0][0xa10] ;  /* 0x0002840000047ab9 */ /* 0x000fe20000000a00 */
[----:B------:R-:W1:Y:S01]  /*13f0*/  LDC R9, c[0x0][0x448] ;  /* 0x00011200ff097b82 */ /* 0x000e620000000800 */
[----:B------:R-:W-:-:S04]  /*1400*/  ISETP.NE.U32.AND P0, PT, RZ, UR4, PT ;  /* 0x00000004ff007c0c */ /* 0x000fc8000bf05070 */
[----:B------:R-:W-:Y:S01]  /*1410*/  ISETP.NE.AND.EX P0, PT, RZ, UR5, PT, P0 ;  /* 0x00000005ff007c0c */ /* 0x000fe2000bf05300 */
[----:B------:R-:W-:Y:S02]  /*1420*/  ULDC.64 UR4, c[0x0][0xa30] ;  /* 0x00028c0000047ab9 */ /* 0x000fe40000000a00 */
[----:B------:R-:W-:Y:S01]  /*1430*/  ISETP.NE.U32.AND P1, PT, RZ, UR4, PT ;  /* 0x00000004ff007c0c */ /* 0x000fe2000bf25070 */
[----:B-----5:R-:W-:Y:S01]  /*1440*/  IMAD.MOV.U32 R30, RZ, RZ, R31 ;  /* 0x000000ffff1e7224 */ /* 0x020fe200078e001f */
[----:B------:R-:W2:Y:S02]  /*1450*/  LDC.64 R14, c[0x0][0x9e0] ;  /* 0x00027800ff0e7b82 */ /* 0x000ea40000000a00 */
[----:B------:R-:W-:-:S06]  /*1460*/  ISETP.NE.AND.EX P1, PT, RZ, UR5, PT, P1 ;  /* 0x00000005ff007c0c */ /* 0x000fcc000bf25310 */
[----:B0-----:R-:W0:Y:S08]  /*1470*/  @P0 LDC.64 R4, c[0x0][0xa10] ;  /* 0x00028400ff040b82 */ /* 0x001e300000000a00 */
[----:B------:R-:W3:Y:S01]  /*1480*/  @P1 LDC.64 R6, c[0x0][0xa30] ;  /* 0x00028c00ff061b82 */ /* 0x000ee20000000a00 */
[----:B0-----:R-:W-:-:S05]  /*1490*/  @P0 IMAD.WIDE R4, R91, 0x4, R4 ;  /* 0x000000045b040825 */ /* 0x001fca00078e0204 */
[----:B------:R-:W4:Y:S04]  /*14a0*/  @P0 LDG.E R3, desc[UR40][R4.64] ;  /* 0x0000002804030981 */ /* 0x000f28000c1e1900 */
[----:B------:R-:W4:Y:S01]  /*14b0*/  @P0 LDG.E R8, desc[UR40][R4.64+0x4] ;  /* 0x0000042804080981 */ /* 0x000f22000c1e1900 */
[----:B---3--:R-:W-:-:S05]  /*14c0*/  @P1 IMAD.WIDE R6, R91, 0x4, R6 ;  /* 0x000000045b061825 */ /* 0x008fca00078e0206 */
[----:B------:R0:W5:Y:S01]  /*14d0*/  @P1 LDG.E R30, desc[UR40][R6.64] ;  /* 0x00000028061e1981 */ /* 0x000162000c1e1900 */
[----:B-1----:R-:W-:Y:S01]  /*14e0*/  ISETP.NE.AND P1, PT, R9, 0x1, PT ;  /* 0x000000010900780c */ /* 0x002fe20003f25270 */
[----:B------:R-:W-:Y:S01]  /*14f0*/  IMAD.SHL.U32 R210, R89, 0x80, RZ ;  /* 0x0000008059d27824 */ /* 0x000fe200078e00ff */
[----:B--2---:R-:W-:-:S11]  /*1500*/  ISETP.GE.AND P2, PT, R15, 0x1, PT ;  /* 0x000000010f00780c */ /* 0x004fd60003f46270 */
[----:B------:R-:W1:Y:S08]  /*1510*/  @P1 LDC R10, c[0x0][0x44c] ;  /* 0x00011300ff0a1b82 */ /* 0x000e700000000800 */
[----:B------:R-:W2:Y:S01]  /*1520*/  @P1 LDC R12, c[0x0][0x450] ;  /* 0x00011400ff0c1b82 */ /* 0x000ea20000000800 */
[----:B----4-:R-:W-:Y:S02]  /*1530*/  @P0 IMAD.IADD R24, R8, 0x1, -R3 ;  /* 0x0000000108180824 */ /* 0x010fe400078e0a03 */
[----:B------:R-:W-:-:S02]  /*1540*/  IMAD.IADD R8, R31, 0x1, -R0 ;  /* 0x000000011f087824 */ /* 0x000fc400078e0a00 */
[----:B------:R-:W-:Y:S02]  /*1550*/  VIADD R3, R210, 0x7f ;  /* 0x0000007fd2037836 */ /* 0x000fe40000000000 */
[----:B------:R-:W-:Y:S02]  /*1560*/  IMAD.IADD R205, R8, 0x1, R24 ;  /* 0x0000000108cd7824 */ /* 0x000fe400078e0218 */
[----:B-1----:R-:W-:-:S04]  /*1570*/  @P1 IMAD.HI.U32 R5, R3, R10, RZ ;  /* 0x0000000a03051227 */ /* 0x002fc800078e00ff */
[C---:B------:R-:W-:Y:S02]  /*1580*/  VIADD R0, R205.reuse, 0x5f ;  /* 0x0000005fcd007836 */ /* 0x040fe40000000000 */
[----:B------:R-:W-:Y:S01]  /*1590*/  IMAD.MOV.U32 R4, RZ, RZ, R3 ;  /* 0x000000ffff047224 */ /* 0x000fe200078e0003 */
[----:B--2---:R-:W-:Y:S01]  /*15a0*/  @P1 SHF.R.U32.HI R4, RZ, R12, R5 ;  /* 0x0000000cff041219 */ /* 0x004fe20000011605 */
[----:B------:R-:W-:Y:S01]  /*15b0*/  IMAD.HI R0, R0, 0x2aaaaaab, RZ ;  /* 0x2aaaaaab00007827 */ /* 0x000fe200078e02ff */
[----:B------:R-:W-:-:S04]  /*15c0*/  IADD3 R5, R205, 0x1, -R204 ;  /* 0x00000001cd057810 */ /* 0x000fc80007ffe8cc */
[----:B------:R-:W-:Y:S01]  /*15d0*/  SHF.R.U32.HI R3, RZ, 0x1f, R0 ;  /* 0x0000001fff037819 */ /* 0x000fe20000011600 */
[----:B0-----:R-:W-:-:S03]  /*15e0*/  IMAD.IADD R7, R5, 0x1, R4 ;  /* 0x0000000105077824 */ /* 0x001fc600078e0204 */
[----:B------:R-:W-:Y:S01]  /*15f0*/  LEA.HI.SX32 R178, R0, R3, 0x1c ;  /* 0x0000000300b27211 */ /* 0x000fe200078fe2ff */
[----:B------:R-:W-:Y:S01]  /*1600*/  IMAD.IADD R0, R7, 0x1, R14 ;  /* 0x0000000107007824 */ /* 0x000fe200078e020e */
[----:B------:R-:W-:Y:S06]  /*1610*/  @!P2 BRA `(.L_x_2664) ;  /* 0x000000000048a947 */ /* 0x000fec0003800000 */
[C---:B------:R-:W-:Y:S01]  /*1620*/  ISETP.GT.AND P0, PT, R7.reuse, RZ, PT ;  /* 0x000000ff0700720c */ /* 0x040fe20003f04270 */
[----:B------:R-:W-:Y:S01]  /*1630*/  BSSY B0, `(.L_x_2665) ;  /* 0x000000e000007945 */ /* 0x000fe20003800000 */
[----:B------:R-:W-:-:S11]  /*1640*/  VIADD R3, R7, 0xffffffff ;  /* 0xffffffff07037836 */ /* 0x000fd60000000000 */
        /* <DEDUP_REMOVED lines=8> */
.L_x_2666:
[----:B------:R-:W-:-:S13]  /*16d0*/  ISETP.NE.AND P0, PT, R15, 0x1, PT ;  /* 0x000000010f00780c */ /* 0x000fda0003f05270 */
[----:B------:R-:W0:Y:S02]  /*16e0*/  @P0 LDC.64 R4, c[0x0][0x9e8] ;  /* 0x00027a00ff040b82 */ /* 0x000e240000000a00 */
[----:B0-----:R-:W-:-:S05]  /*16f0*/  @P0 IMAD.HI.U32 R4, R3, R4, RZ ;  /* 0x0000000403040227 */ /* 0x001fca00078e00ff */
[----:B------:R-:W-:-:S07]  /*1700*/  @P0 SHF.R.U32.HI R3, RZ, R5, R4 ;  /* 0x00000005ff030219 */ /* 0x000fce0000011604 */
.L_x_2667:
[----:B------:R-:W-:Y:S05]  /*1710*/  BSYNC B0 ;  /* 0x0000000000007941 */ /* 0x000fea0003800000 */
.L_x_2665:
[----:B------:R-:W-:-:S05]  /*1720*/  IMAD R3, R3, R15, R15 ;  /* 0x0000000f03037224 */ /* 0x000fca00078e020f */
[----:B------:R-:W-:-:S07]  /*1730*/  VIMNMX R0, R0, R3, PT ;  /* 0x0000000300007248 */ /* 0x000fce0003fe0100 */
.L_x_2664:
[----:B------:R-:W0:Y:S01]  /*1740*/  @P1 LDC R3, c[0x0][0x44c] ;  /* 0x00011300ff031b82 */ /* 0x000e220000000800 */
[----:B------:R-:W-:-:S07]  /*1750*/  ULDC UR4, c[0x0][0x9dc] ;  /* 0x0002770000047ab9 */ /* 0x000fce0000000800 */
[----:B------:R-:W1:Y:S01]  /*1760*/  @P1 LDC R5, c[0x0][0x450] ;  /* 0x00011400ff051b82 */ /* 0x000e620000000800 */
[----:B0-----:R-:W-:-:S04]  /*1770*/  @P1 IMAD.HI.U32 R4, R210, R3, RZ ;  /* 0x00000003d2041227 */ /* 0x001fc800078e00ff */
[----:B------:R-:W-:Y:S01]  /*1780*/  IMAD.MOV.U32 R3, RZ, RZ, R210 ;  /* 0x000000ffff037224 */ /* 0x000fe200078e00d2 */
[----:B-1----:R-:W-:-:S04]  /*1790*/  @P1 SHF.R.U32.HI R3, RZ, R5, R4 ;  /* 0x00000005ff031219 */ /* 0x002fc80000011604 */
[----:B------:R-:W-:-:S05]  /*17a0*/  IADD3 R3, R3, R205, -R204 ;  /* 0x000000cd03037210 */ /* 0x000fca0007ffe8cc */
[----:B------:R-:W-:Y:S01]  /*17b0*/  VIADD R4, R3, -UR4 ;  /* 0x8000000403047c36 */ /* 0x000fe20008000000 */
[----:B------:R-:W-:Y:S06]  /*17c0*/  @!P2 BRA `(.L_x_2668) ;  /* 0x000000000044a947 */ /* 0x000fec0003800000 */
        /* <DEDUP_REMOVED lines=10> */
.L_x_2670:
[----:B------:R-:W-:-:S13]  /*1870*/  ISETP.NE.AND P0, PT, R15, 0x1, PT ;  /* 0x000000010f00780c */ /* 0x000fda0003f05270 */
[----:B------:R-:W0:Y:S02]  /*1880*/  @P0 LDC.64 R6, c[0x0][0x9e8] ;  /* 0x00027a00ff060b82 */ /* 0x000e240000000a00 */
[----:B0-----:R-:W-:-:S05]  /*1890*/  @P0 IMAD.HI.U32 R6, R3, R6, RZ ;  /* 0x0000000603060227 */ /* 0x001fca00078e00ff */
[----:B------:R-:W-:-:S07]  /*18a0*/  @P0 SHF.R.U32.HI R3, RZ, R7, R6 ;  /* 0x00000007ff030219 */ /* 0x000fce0000011606 */
.L_x_2671:
[----:B------:R-:W-:Y:S05]  /*18b0*/  BSYNC B0 ;  /* 0x0000000000007941 */ /* 0x000fea0003800000 */
.L_x_2669:
[----:B------:R-:W-:-:S05]  /*18c0*/  IMAD R3, R3, R15, RZ ;  /* 0x0000000f03037224 */ /* 0x000fca00078e02ff */
[----:B------:R-:W-:-:S07]  /*18d0*/  VIMNMX R4, R4, R3, !PT ;  /* 0x0000000304047248 */ /* 0x000fce0007fe0100 */
.L_x_2668:
[----:B------:R-:W-:Y:S02]  /*18e0*/  VIADD R0, R0, 0x5f ;  /* 0x0000005f00007836 */ /* 0x000fe40000000000 */
[----:B------:R-:W-:-:S04]  /*18f0*/  IMAD.HI R4, R4, 0x2aaaaaab, RZ ;  /* 0x2aaaaaab04047827 */ /* 0x000fc800078e02ff */
[----:B------:R-:W-:Y:S01]  /*1900*/  IMAD.HI R0, R0, 0x2aaaaaab, RZ ;  /* 0x2aaaaaab00007827 */ /* 0x000fe200078e02ff */
[----:B------:R-:W-:-:S04]  /*1910*/  SHF.R.U32.HI R5, RZ, 0x1f, R4 ;  /* 0x0000001fff057819 */ /* 0x000fc80000011604 */
[----:B------:R-:W-:Y:S02]  /*1920*/  SHF.R.U32.HI R3, RZ, 0x1f, R0 ;  /* 0x0000001fff037819 */ /* 0x000fe40000011600 */
[----:B------:R-:W-:Y:S02]  /*1930*/  LEA.HI.SX32 R5, R4, R5, 0x1c ;  /* 0x0000000504057211 */ /* 0x000fe400078fe2ff */
[----:B------:R-:W-:Y:S02]  /*1940*/  LEA.HI.SX32 R3, R0, R3, 0x1c ;  /* 0x0000000300037211 */ /* 0x000fe400078fe2ff */
[----:B------:R-:W-:Y:S02]  /*1950*/  VIMNMX R5, RZ, R5, !PT ;  /* 0x00000005ff057248 */ /* 0x000fe40007fe0100 */
[----:B------:R-:W-:-:S03]  /*1960*/  VIMNMX R3, R178, R3, PT ;  /* 0x00000003b2037248 */ /* 0x000fc60003fe0100 */
[--C-:B------:R-:W-:Y:S02]  /*1970*/  IMAD R5, R5, 0x60, -R8.reuse ;  /* 0x0000006005057824 */ /* 0x100fe400078e0a08 */
[----:B------:R-:W-:-:S03]  /*1980*/  IMAD R3, R3, 0x60, -R8 ;  /* 0x0000006003037824 */ /* 0x000fc600078e0a08 */
[----:B------:R-:W-:Y:S02]  /*1990*/  VIMNMX R5, RZ, R5, !PT ;  /* 0x00000005ff057248 */ /* 0x000fe40007fe0100 */
[----:B------:R-:W-:-:S03]  /*19a0*/  VIMNMX R0, R3, R24, PT ;  /* 0x0000001803007248 */ /* 0x000fc60003fe0100 */
[----:B------:R-:W-:Y:S01]  /*19b0*/  IMAD.WIDE.U32 R28, R5, -0x55555555, RZ ;  /* 0xaaaaaaab051c7825 */ /* 0x000fe200078e00ff */
[----:B------:R-:W-:-:S04]  /*19c0*/  ISETP.GT.AND P0, PT, R0, R5, PT ;  /* 0x000000050000720c */ /* 0x000fc80003f04270 */
[----:B------:R-:W-:-:S05]  /*19d0*/  SHF.R.U32.HI R28, RZ, 0x6, R29 ;  /* 0x00000006ff1c7819 */ /* 0x000fca000001161d */
[----:B------:R-:W-:-:S04]  /*19e0*/  IMAD.MOV.U32 R27, RZ, RZ, R28 ;  /* 0x000000ffff1b7224 */ /* 0x000fc800078e001c */
[----:B------:R-:W-:-:S04]  /*19f0*/  @P0 VIADD R0, R0, 0x5f ;  /* 0x0000005f00000836 */ /* 0x000fc80000000000 */
[----:B------:R-:W-:-:S05]  /*1a00*/  @P0 IMAD.HI R0, R0, 0x2aaaaaab, RZ ;  /* 0x2aaaaaab00000827 */ /* 0x000fca00078e02ff */
[----:B------:R-:W-:-:S04]  /*1a10*/  @P0 SHF.R.U32.HI R3, RZ, 0x1f, R0 ;  /* 0x0000001fff030819 */ /* 0x000fc80000011600 */
[----:B------:R-:W-:Y:S02]  /*1a20*/  @P0 LEA.HI.SX32 R27, R0, R3, 0x1c ;  /* 0x00000003001b0211 */ /* 0x000fe400078fe2ff */
[----:B------:R-:W-:Y:S02]  /*1a30*/  PLOP3.LUT P0, PT, PT, PT, PT, 0x80, 0x0 ;  /* 0x000000000000781c */ /* 0x000fe40003f0f070 */
[----:B------:R-:W-:-:S13]  /*1a40*/  ISETP.GT.AND P1, PT, R27, R28, PT ;  /* 0x0000001c1b00720c */ /* 0x000fda0003f24270 */
[----:B------:R-:W-:Y:S05]  /*1a50*/  @!P1 BRA `(.L_x_2672) ;  /* 0x0000003c00d09947 */ /* 0x000fea0003800000 */
        /* <DEDUP_REMOVED lines=20> */
.L_x_2674:
[----:B------:R-:W-:Y:S05]  /*1ba0*/  BSYNC B6 ;  /* 0x0000000000067941 */ /* 0x000fea0003800000 */
.L_x_2673:
        /* <DEDUP_REMOVED lines=20> */
.L_x_2676:
[----:B------:R-:W-:Y:S05]  /*1cf0*/  BSYNC B6 ;  /* 0x0000000000067941 */ /* 0x000fea0003800000 */
.L_x_2675:
[----:B------:R-:W-:Y:S01]  /*1d00*/  ULDC.64 UR4, c[0x0][0x9f8] ;  /* 0x00027e0000047ab9 */ /* 0x000fe20000000a00 */
[----:B------:R-:W0:Y:S01]  /*1d10*/  S2R R38, SR_TID.X ;  /* 0x0000000000267919 */ /* 0x000e220000002100 */
[----:B------:R-:W-:Y:S01]  /*1d20*/  ISETP.NE.U32.AND P0, PT, RZ, UR4, PT ;  /* 0x00000004ff007c0c */ /* 0x000fe2000bf05070 */
[----:B------:R-:W1:Y:S01]  /*1d30*/  LDC.64 R10, c[0x0][0x300] ;  /* 0x0000c000ff0a7b82 */ /* 0x000e620000000a00 */
[----:B------:R-:W-:Y:S01]  /*1d40*/  IMAD.IADD R63, R32, 0x1, R31 ;  /* 0x00000001203f7824 */ /* 0x000fe200078e021f */
[----:B------:R-:W-:Y:S01]  /*1d50*/  ULDC.64 UR6, c[0x0][0xa08] ;  /* 0x0002820000067ab9 */ /* 0x000fe20000000a00 */
[----:B------:R-:W-:Y:S01]  /*1d60*/  ISETP.NE.AND.EX P0, PT, RZ, UR5, PT, P0 ;  /* 0x00000005ff007c0c */ /* 0x000fe2000bf05300 */
[----:B------:R-:W-:Y:S01]  /*1d70*/  ULDC.64 UR4, c[0x0][0x308] ;  /* 0x0000c20000047ab9 */ /* 0x000fe20000000a00 */
[----:B------:R-:W-:Y:S02]  /*1d80*/  SHF.R.S32.HI R12, RZ, 0x1f, R90 ;  /* 0x0000001fff0c7819 */ /* 0x000fe4000001145a */
[----:B------:R-:W-:Y:S01]  /*1d90*/  SHF.R.S32.HI R64, RZ, 0x1f, R18 ;  /* 0x0000001fff407819 */ /* 0x000fe20000011412 */
[----:B------:R-:W2:Y:S08]  /*1da0*/  LDC.64 R82, c[0x0][0x408] ;  /* 0x00010200ff527b82 */ /* 0x000eb00000000a00 */
[----:B------:R-:W3:Y:S08]  /*1db0*/  @P0 LDC.64 R4, c[0x0][0x9f8] ;  /* 0x00027e00ff040b82 */ /* 0x000ef00000000a00 */
[----:B------:R-:W4:Y:S08]  /*1dc0*/  LDC.64 R60, c[0x0][0x3f8] ;  /* 0x0000fe00ff3c7b82 */ /* 0x000f300000000a00 */
[----:B------:R-:W4:Y:S01]  /*1dd0*/  LDC R41, c[0x0][0x3f4] ;  /* 0x0000fd00ff297b82 */ /* 0x000f220000000800 */
[----:B---3--:R-:W-:-:S05]  /*1de0*/  @P0 IMAD.WIDE R4, R91, 0x4, R4 ;  /* 0x000000045b040825 */ /* 0x008fca00078e0204 */
[----:B------:R3:W4:Y:S01]  /*1df0*/  @P0 LDG.E R91, desc[UR40][R4.64] ;  /* 0x00000028045b0981 */ /* 0x000722000c1e1900 */
[----:B------:R-:W-:Y:S01]  /*1e00*/  SHF.R.S32.HI R43, RZ, 0x1f, R63 ;  /* 0x0000001fff2b7819 */ /* 0x000fe2000001143f */
[-C--:B-1----:R-:W-:Y:S01]  /*1e10*/  IMAD.WIDE.U32 R6, R63, R10.reuse, RZ ;  /* 0x0000000a3f067225 */ /* 0x082fe200078e00ff */
[----:B------:R-:W-:Y:S02]  /*1e20*/  ISETP.NE.U32.AND P0, PT, RZ, UR6, PT ;  /* 0x00000006ff007c0c */ /* 0x000fe4000bf05070 */
[----:B0-----:R-:W-:Y:S01]  /*1e30*/  SHF.R.U32.HI R38, RZ, 0x7, R38 ;  /* 0x00000007ff267819 */ /* 0x001fe20000011626 */
[----:B------:R-:W-:Y:S01]  /*1e40*/  IMAD R0, R43, R10, RZ ;  /* 0x0000000a2b007224 */ /* 0x000fe200078e02ff */
[----:B------:R-:W-:Y:S01]  /*1e50*/  ISETP.NE.AND.EX P0, PT, RZ, UR7, PT, P0 ;  /* 0x00000007ff007c0c */ /* 0x000fe2000bf05300 */
[----:B------:R-:W-:Y:S01]  /*1e60*/  IMAD.SHL.U32 R73, R237, 0x40, RZ ;  /* 0x00000040ed497824 */ /* 0x000fe200078e00ff */
[----:B------:R-:W-:Y:S01]  /*1e70*/  ISETP.NE.AND P6, PT, R38, 0x1, PT ;  /* 0x000000012600780c */ /* 0x000fe20003fc5270 */
[----:B------:R-:W-:Y:S01]  /*1e80*/  IMAD R3, R63, R11, R0 ;  /* 0x0000000b3f037224 */ /* 0x000fe200078e0200 */
[----:B------:R-:W-:Y:S01]  /*1e90*/  SHF.R.S32.HI R23, RZ, 0x1f, R22 ;  /* 0x0000001fff177819 */ /* 0x000fe20000011416 */
[----:B---3--:R-:W-:Y:S01]  /*1ea0*/  IMAD.SHL.U32 R4, R233, 0x8, RZ ;  /* 0x00000008e9047824 */ /* 0x008fe200078e00ff */
[----:B------:R-:W-:Y:S01]  /*1eb0*/  LOP3.LUT R73, R73, 0x1c0, RZ, 0xc0, !PT ;  /* 0x000001c049497812 */ /* 0x000fe200078ec0ff */
[----:B------:R-:W-:Y:S01]  /*1ec0*/  IMAD.IADD R7, R7, 0x1, R3 ;  /* 0x0000000107077824 */ /* 0x000fe200078e0203 */
[----:B------:R-:W-:Y:S01]  /*1ed0*/  SHF.L.U64.HI R69, R10, 0x6, R11 ;  /* 0x000000060a457819 */ /* 0x000fe2000001020b */
[----:B------:R-:W-:Y:S01]  /*1ee0*/  IMAD R3, R12, UR4, RZ ;  /* 0x000000040c037c24 */ /* 0x000fe2000f8e02ff */
[----:B------:R-:W-:Y:S01]  /*1ef0*/  SHF.R.S32.HI R5, RZ, 0x1f, R4 ;  /* 0x0000001fff057819 */ /* 0x000fe20000011404 */
[----:B------:R-:W-:Y:S01]  /*1f00*/  IMAD.WIDE.U32 R6, R90, UR4, R6 ;  /* 0x000000045a067c25 */ /* 0x000fe2000f8e0006 */
[----:B------:R-:W-:-:S02]  /*1f10*/  SHF.R.U32.HI R76, RZ, 0x3, R73 ;  /* 0x00000003ff4c7819 */ /* 0x000fc40000011649 */
[----:B--2---:R-:W-:Y:S01]  /*1f20*/  SHF.L.U64.HI R71, R82, 0x6, R83 ;  /* 0x0000000652477819 */ /* 0x004fe20000010253 */
[----:B------:R-:W-:Y:S01]  /*1f30*/  IMAD R3, R90, UR5, R3 ;  /* 0x000000055a037c24 */ /* 0x000fe2000f8e0203 */
[----:B------:R-:W-:Y:S01]  /*1f40*/  ULDC.64 UR4, c[0x0][0x310] ;  /* 0x0000c40000047ab9 */ /* 0x000fe20000000a00 */
[----:B------:R-:W-:Y:S01]  /*1f50*/  VIADD R31, R4, 0x20 ;  /* 0x00000020041f7836 */ /* 0x000fe20000000000 */
[----:B----4-:R-:W-:Y:S01]  /*1f60*/  SHF.L.U64.HI R74, R60, 0x6, R61 ;  /* 0x000000063c4a7819 */ /* 0x010fe2000001023d */
[----:B------:R-:W-:Y:S01]  /*1f70*/  IMAD.IADD R7, R7, 0x1, R3 ;  /* 0x0000000107077824 */ /* 0x000fe200078e0203 */
[----:B------:R-:W-:Y:S01]  /*1f80*/  SHF.R.S32.HI R77, RZ, 0x1f, R232 ;  /* 0x0000001fff4d7819 */ /* 0x000fe200000114e8 */
[----:B------:R-:W-:-:S04]  /*1f90*/  IMAD.WIDE.U32 R8, R18, R10, R4 ;  /* 0x0000000a12087225 */ /* 0x000fc800078e0004 */
[C---:B------:R-:W-:Y:S02]  /*1fa0*/  VIADD R13, R4.reuse, 0xc0 ;  /* 0x000000c0040d7836 */ /* 0x040fe40000000000 */
[C---:B------:R-:W-:Y:S02]  /*1fb0*/  VIADD R65, R4.reuse, 0x40 ;  /* 0x0000004004417836 */ /* 0x040fe40000000000 */
[C---:B------:R-:W-:Y:S02]  /*1fc0*/  VIADD R66, R4.reuse, 0x60 ;  /* 0x0000006004427836 */ /* 0x040fe40000000000 */
[C---:B------:R-:W-:Y:S02]  /*1fd0*/  VIADD R14, R4.reuse, 0xe0 ;  /* 0x000000e0040e7836 */ /* 0x040fe40000000000 */
[C---:B------:R-:W-:Y:S02]  /*1fe0*/  VIADD R67, R4.reuse, 0x80 ;  /* 0x0000008004437836 */ /* 0x040fe40000000000 */
[----:B------:R-:W-:-:S02]  /*1ff0*/  VIADD R68, R4, 0xa0 ;  /* 0x000000a004447836 */ /* 0x000fc40000000000 */
[----:B------:R-:W-:-:S04]  /*2000*/  IMAD.WIDE.U32 R32, R18, R82, R4 ;  /* 0x0000005212207225 */ /* 0x000fc800078e0004 */
[----:B------:R-:W-:Y:S02]  /*2010*/  IMAD.MOV.U32 R79, RZ, RZ, 0x20 ;  /* 0x00000020ff4f7424 */ /* 0x000fe400078e00ff */
[----:B------:R-:W-:Y:S01]  /*2020*/  VIADD R78, R38, 0x8 ;  /* 0x00000008264e7836 */ /* 0x000fe20000000000 */
[----:B------:R-:W-:Y:S01]  /*2030*/  SHF.R.U32.HI R38, RZ, 0x3, R218 ;  /* 0x00000003ff267819 */ /* 0x000fe200000116da */
[----:B------:R-:W-:Y:S02]  /*2040*/  IMAD.SHL.U32 R70, R10, 0x40, RZ ;  /* 0x000000400a467824 */ /* 0x000fe400078e00ff */
[----:B------:R-:W-:Y:S02]  /*2050*/  IMAD R39, R61, 0x60, RZ ;  /* 0x000000603d277824 */ /* 0x000fe400078e02ff */
[----:B------:R-:W-:Y:S02]  /*2060*/  IMAD.SHL.U32 R75, R60, 0x40, RZ ;  /* 0x000000403c4b7824 */ /* 0x000fe400078e00ff */
[----:B------:R-:W-:-:S02]  /*2070*/  IMAD.SHL.U32 R72, R82, 0x40, RZ ;  /* 0x0000004052487824 */ /* 0x000fc400078e00ff */
[----:B------:R-:W-:Y:S01]  /*2080*/  IMAD.SHL.U32 R80, R41, 0x2, RZ ;  /* 0x0000000229507824 */ /* 0x000fe200078e00ff */
[----:B------:R-:W-:Y:S02]  /*2090*/  SHF.R.S32.HI R0, RZ, 0x1f, R91 ;  /* 0x0000001fff007819 */ /* 0x000fe4000001145b */
[----:B------:R-:W-:Y:S02]  /*20a0*/  SEL R91, R91, RZ, !P0 ;  /* 0x000000ff5b5b7207 */ /* 0x000fe40004000000 */
[----:B------:R-:W-:-:S03]  /*20b0*/  SEL R20, R0, RZ, !P0 ;  /* 0x000000ff00147207 */ /* 0x000fc60004000000 */
[----:B------:R-:W-:-:S04]  /*20c0*/  IMAD.WIDE.U32 R6, R91, UR4, R6 ;  /* 0x000000045b067c25 */ /* 0x000fc8000f8e0006 */
[----:B------:R-:W-:Y:S01]  /*20d0*/  IMAD R0, R20, UR4, RZ ;  /* 0x0000000414007c24 */ /* 0x000fe2000f8e02ff */
[----:B------:R-:W-:-:S03]  /*20e0*/  IADD3 R3, P0, R6, R8, RZ ;  /* 0x0000000806037210 */ /* 0x000fc60007f1e0ff */
[----:B------:R-:W-:Y:S01]  /*20f0*/  IMAD R29, R91, UR5, R0 ;  /* 0x000000055b1d7c24 */ /* 0x000fe2000f8e0200 */
[----:B------:R-:W-:Y:S05]  /*2100*/  @!P6 WARPSYNC.ALL ;  /* 0x000000000000e948 */ /* 0x000fea0003800000 */
[----:B------:R-:W-:Y:S01]  /*2110*/  IMAD R0, R64, R10, RZ ;  /* 0x0000000a40007224 */ /* 0x000fe200078e02ff */
[----:B------:R-:W-:Y:S01]  /*2120*/  ULDC UR4, c[0x0][0x320] ;  /* 0x0000c80000047ab9 */ /* 0x000fe20000000800 */
[----:B------:R-:W-:Y:S01]  /*2130*/  IMAD.IADD R29, R7, 0x1, R29 ;  /* 0x00000001071d7824 */ /* 0x000fe200078e021d */
[----:B------:R-:W-:Y:S01]  /*2140*/  @!P6 BAR.SYNC.DEFER_BLOCKING 0x9, 0x100 ;  /* 0x024400000000eb1d */ /* 0x000fe20000010000 */
[----:B------:R-:W-:Y:S01]  /*2150*/  ISETP.GE.AND P2, PT, R31, UR4, PT ;  /* 0x000000041f007c0c */ /* 0x000fe2000bf46270 */
[----:B------:R-:W-:Y:S01]  /*2160*/  IMAD R0, R18, R11, R0 ;  /* 0x0000000b12007224 */ /* 0x000fe200078e0200 */
[----:B------:R-:W-:-:S02]  /*2170*/  ISETP.GE.AND P1, PT, R4, UR4, PT ;  /* 0x0000000404007c0c */ /* 0x000fc4000bf26270 */
[----:B------:R-:W-:Y:S01]  /*2180*/  SEL R8, RZ, 0xffffffff, P2 ;  /* 0xffffffffff087807 */ /* 0x000fe20001000000 */
[----:B------:R-:W-:Y:S01]  /*2190*/  ULDC.64 UR6, c[0x0][0x330] ;  /* 0x0000cc0000067ab9 */ /* 0x000fe20000000a00 */
[----:B------:R-:W-:Y:S01]  /*21a0*/  IADD3.X R0, R29, R9, R0, P0, !PT ;  /* 0x000000091d007210 */ /* 0x000fe200007fe400 */
[----:B------:R-:W-:Y:S01]  /*21b0*/  IMAD R9, R12, UR6, RZ ;  /* 0x000000060c097c24 */ /* 0x000fe2000f8e02ff */
[----:B------:R-:W-:Y:S01]  /*21c0*/  ISETP.GE.AND P0, PT, R13, UR4, PT ;  /* 0x000000040d007c0c */ /* 0x000fe2000bf06270 */
[----:B------:R-:W-:Y:S01]  /*21d0*/  IMAD.SHL.U32 R13, R8, 0x2, RZ ;  /* 0x00000002080d7824 */ /* 0x000fe200078e00ff */
[----:B------:R-:W-:Y:S01]  /*21e0*/  SEL R12, RZ, 0x1, P1 ;  /* 0x00000001ff0c7807 */ /* 0x000fe20000800000 */
[C---:B------:R-:W-:Y:S01]  /*21f0*/  IMAD R15, R90.reuse, UR7, R9 ;  /* 0x000000075a0f7c24 */ /* 0x040fe2000f8e0209 */
[----:B------:R-:W-:Y:S01]  /*2200*/  ISETP.GE.AND P1, PT, R65, UR4, PT ;  /* 0x0000000441007c0c */ /* 0x000fe2000bf26270 */
[----:B------:R-:W-:Y:S01]  /*2210*/  IMAD.WIDE.U32 R8, R90, UR6, R4 ;  /* 0x000000065a087c25 */ /* 0x000fe2000f8e0004 */
[----:B------:R-:W-:-:S02]  /*2220*/  ISETP.GE.AND P2, PT, R66, UR4, PT ;  /* 0x0000000442007c0c */ /* 0x000fc4000bf46270 */
[----:B------:R-:W-:Y:S01]  /*2230*/  ISETP.GE.AND P3, PT, R14, UR4, PT ;  /* 0x000000040e007c0c */ /* 0x000fe2000bf66270 */
[----:B------:R-:W-:Y:S01]  /*2240*/  IMAD.IADD R9, R9, 0x1, R15 ;  /* 0x0000000109097824 */ /* 0x000fe200078e020f */
[----:B------:R-:W-:Y:S02]  /*2250*/  LOP3.LUT R12, R13, 0x2, R12, 0xe2, !PT ;  /* 0x000000020d0c7812 */ /* 0x000fe400078ee20c */
[----:B------:R-:W-:Y:S02]  /*2260*/  SEL R13, RZ, 0x4, P1 ;  /* 0x00000004ff0d7807 */ /* 0x000fe40000800000 */
[----:B------:R-:W-:Y:S02]  /*2270*/  SEL R14, RZ, 0x8, P2 ;  /* 0x00000008ff0e7807 */ /* 0x000fe40001000000 */
[----:B------:R-:W-:Y:S02]  /*2280*/  ISETP.GE.AND P1, PT, R67, UR4, PT ;  /* 0x0000000443007c0c */ /* 0x000fe4000bf26270 */
[----:B------:R-:W-:Y:S01]  /*2290*/  ISETP.GE.AND P2, PT, R68, UR4, PT ;  /* 0x0000000444007c0c */ /* 0x000fe2000bf46270 */
[----:B------:R-:W-:Y:S01]  /*22a0*/  ULDC.64 UR4, c[0x0][0x338] ;  /* 0x0000ce0000047ab9 */ /* 0x000fe20000000a00 */
[----:B------:R-:W-:Y:S01]  /*22b0*/  LOP3.LUT R12, R14, R12, R13, 0xfe, !PT ;  /* 0x0000000c0e0c7212 */ /* 0x000fe200078efe0d */
[----:B------:R-:W-:Y:S01]  /*22c0*/  IMAD R15, R20, UR4, RZ ;  /* 0x00000004140f7c24 */ /* 0x000fe2000f8e02ff */
[----:B------:R-:W-:Y:S01]  /*22d0*/  SEL R13, RZ, 0x10, P1 ;  /* 0x00000010ff0d7807 */ /* 0x000fe20000800000 */
[----:B------:R-:W-:Y:S01]  /*22e0*/  IMAD R20, R64, R60, RZ ;  /* 0x0000003c40147224 */ /* 0x000fe200078e02ff */
[----:B------:R-:W-:Y:S01]  /*22f0*/  SEL R14, RZ, 0x20, P2 ;  /* 0x00000020ff0e7807 */ /* 0x000fe20001000000 */
[----:B------:R-:W-:Y:S01]  /*2300*/  IMAD R95, R91, UR5, R15 ;  /* 0x000000055b5f7c24 */ /* 0x000fe2000f8e020f */
[----:B------:R-:W-:Y:S01]  /*2310*/  LOP3.LUT P1, RZ, R237, 0x4, RZ, 0xc0, !PT ;  /* 0x00000004edff7812 */ /* 0x000fe2000782c0ff */
[----:B------:R-:W-:Y:S01]  /*2320*/  IMAD R59, R18, R61, R20 ;  /* 0x0000003d123b7224 */ /* 0x000fe200078e0214 */
[----:B------:R-:W-:Y:S01]  /*2330*/  LOP3.LUT R13, R14, R12, R13, 0xfe, !PT ;  /* 0x0000000c0e0d7212 */ /* 0x000fe200078efe0d */
[----:B------:R-:W-:Y:S01]  /*2340*/  IMAD.WIDE.U32 R14, R18, R82, R22 ;  /* 0x00000052120e7225 */ /* 0x000fe200078e0016 */
[----:B------:R-:W-:-:S02]  /*2350*/  SEL R12, RZ, 0x40, P0 ;  /* 0x00000040ff0c7807 */ /* 0x000fc40000000000 */
[----:B------:R-:W-:Y:S01]  /*2360*/  ISETP.GE.AND P0, PT, R4, R41, PT ;  /* 0x000000290400720c */ /* 0x000fe20003f06270 */
[----:B------:R-:W-:Y:S01]  /*2370*/  IMAD.WIDE.U32 R20, R18, R60, R4 ;  /* 0x0000003c12147225 */ /* 0x000fe200078e0004 */
[----:B------:R-:W-:Y:S02]  /*2380*/  LOP3.LUT R97, R13, R12, RZ, 0xfc, !PT ;  /* 0x0000000c0d617212 */ /* 0x000fe400078efcff */
[----:B------:R-:W-:Y:S01]  /*2390*/  SEL R35, R41, RZ, P0 ;  /* 0x000000ff29237207 */ /* 0x000fe20000000000 */
[----:B------:R-:W-:Y:S01]  /*23a0*/  IMAD R12, R64, R82, RZ ;  /* 0x00000052400c7224 */ /* 0x000fe200078e02ff */
[C---:B------:R-:W-:Y:S01]  /*23b0*/  IADD3 R62, P2, R18.reuse, R63, RZ ;  /* 0x0000003f123e7210 */ /* 0x040fe20007f5e0ff */
[----:B------:R-:W-:Y:S01]  /*23c0*/  IMAD.MOV.U32 R58, RZ, RZ, R20 ;  /* 0x000000ffff3a7224 */ /* 0x000fe200078e0014 */
[----:B------:R-:W-:Y:S01]  /*23d0*/  SEL R79, R79, 0xffffffe0, !P1 ;  /* 0xffffffe04f4f7807 */ /* 0x000fe20004800000 */
[C---:B------:R-:W-:Y:S01]  /*23e0*/  IMAD R37, R18.reuse, R83, R12 ;  /* 0x0000005312257224 */ /* 0x040fe200078e020c */
[----:B------:R-:W-:Y:S01]  /*23f0*/  SEL R96, RZ, 0xffffff80, P3 ;  /* 0xffffff80ff607807 */ /* 0x000fe20001800000 */
[----:B------:R-:W-:-:S03]  /*2400*/  IMAD.WIDE.U32 R12, R18, R60, R22 ;  /* 0x0000003c120c7225 */ /* 0x000fc600078e0016 */
[----:B------:R-:W-:Y:S01]  /*2410*/  LOP3.LUT R96, R97, 0x80, R96, 0xc8, !PT ;  /* 0x0000008061607812 */ /* 0x000fe200078ec860 */
[----:B------:R-:W-:Y:S01]  /*2420*/  IMAD.IADD R57, R13, 0x1, R59 ;  /* 0x000000010d397824 */ /* 0x000fe200078e023b */
[----:B-----5:R-:W-:Y:S01]  /*2430*/  SHF.R.S32.HI R13, RZ, 0x1f, R30 ;  /* 0x0000001fff0d7819 */ /* 0x020fe2000001141e */
[----:B------:R-:W-:Y:S01]  /*2440*/  IMAD.MOV.U32 R56, RZ, RZ, R12 ;  /* 0x000000ffff387224 */ /* 0x000fe200078e000c */
[----:B------:R-:W-:Y:S01]  /*2450*/  LOP3.LUT R97, R97, 0x40, RZ, 0xc0, !PT ;  /* 0x0000004061617812 */ /* 0x000fe200078ec0ff */
[----:B------:R-:W-:Y:S02]  /*2460*/  IMAD.IADD R15, R15, 0x1, R37 ;  /* 0x000000010f0f7824 */ /* 0x000fe400078e0225 */
[----:B------:R-:W-:Y:S02]  /*2470*/  IMAD R12, R13, R82, RZ ;  /* 0x000000520d0c7224 */ /* 0x000fe400078e02ff */
[----:B------:R-:W-:Y:S02]  /*2480*/  IMAD.IADD R33, R37, 0x1, R33 ;  /* 0x0000000125217824 */ /* 0x000fe400078e0221 */
[----:B------:R-:W-:-:S02]  /*2490*/  IMAD.IADD R35, R4, 0x1, R35 ;  /* 0x0000000104237824 */ /* 0x000fc400078e0223 */
[C---:B------:R-:W-:Y:S02]  /*24a0*/  IMAD R37, R30.reuse, R83, R12 ;  /* 0x000000531e257224 */ /* 0x040fe400078e020c */
[----:B------:R-:W-:Y:S01]  /*24b0*/  IMAD R36, R13, R60, RZ ;  /* 0x0000003c0d247224 */ /* 0x000fe200078e02ff */
[----:B------:R-:W-:Y:S01]  /*24c0*/  SHF.R.S32.HI R34, RZ, 0x1f, R35 ;  /* 0x0000001fff227819 */ /* 0x000fe20000011423 */
[----:B------:R-:W-:-:S03]  /*24d0*/  IMAD.WIDE.U32 R12, R30, R82, R14 ;  /* 0x000000521e0c7225 */ /* 0x000fc600078e000e */
[----:B------:R-:W-:Y:S01]  /*24e0*/  LEA.HI R34, R34, R35, RZ, 0x3 ;  /* 0x0000002322227211 */ /* 0x000fe200078f18ff */
[----:B------:R-:W-:Y:S01]  /*24f0*/  IMAD.WIDE.U32 R14, R30, R82, R32 ;  /* 0x000000521e0e7225 */ /* 0x000fe200078e0020 */
[----:B------:R-:W-:Y:S02]  /*2500*/  LOP3.LUT R33, R73, 0x18, R4, 0xf8, !PT ;  /* 0x0000001849217812 */ /* 0x000fe400078ef804 */
[----:B------:R-:W-:Y:S01]  /*2510*/  SHF.R.S32.HI R88, RZ, 0x3, R34 ;  /* 0x00000003ff587819 */ /* 0x000fe20000011422 */
[----:B------:R-:W-:Y:S01]  /*2520*/  IMAD.IADD R59, R59, 0x1, R21 ;  /* 0x000000013b3b7824 */ /* 0x000fe200078e0215 */
[-C--:B------:R-:W-:Y:S01]  /*2530*/  LOP3.LUT R33, R33, R76.reuse, RZ, 0x3c, !PT ;  /* 0x0000004c21217212 */ /* 0x080fe200078e3cff */
[----:B------:R-:W-:Y:S01]  /*2540*/  IMAD.WIDE.U32 R8, R91, UR4, R8 ;  /* 0x000000045b087c25 */ /* 0x000fe2000f8e0008 */
[----:B------:R-:W-:Y:S01]  /*2550*/  LOP3.LUT R89, R34, 0xfffffff8, RZ, 0xc0, !PT ;  /* 0xfffffff822597812 */ /* 0x000fe200078ec0ff */
[----:B------:R-:W-:Y:S02]  /*2560*/  ULDC UR4, c[0x0][0x2f4] ;  /* 0x0000bd0000047ab9 */ /* 0x000fe40000000800 */
[----:B------:R-:W-:Y:S01]  /*2570*/  IMAD R81, R220, 0x200, R33 ;  /* 0x00000200dc517824 */ /* 0x000fe200078e0221 */
[--C-:B------:R-:W-:Y:S01]  /*2580*/  LOP3.LUT R33, R73, 0x38, R34.reuse, 0xf8, !PT ;  /* 0x0000003849217812 */ /* 0x100fe200078ef822 */
[----:B------:R-:W-:Y:S01]  /*2590*/  IMAD R35, R11, 0x60, RZ ;  /* 0x000000600b237824 */ /* 0x000fe200078e02ff */
[----:B------:R-:W-:Y:S01]  /*25a0*/  LOP3.LUT R34, R218, 0x38, R34, 0xf8, !PT ;  /* 0x00000038da227812 */ /* 0x000fe200078ef822 */
[C---:B------:R-:W-:Y:S01]  /*25b0*/  IMAD R91, R30.reuse, R61, R36 ;  /* 0x0000003d1e5b7224 */ /* 0x040fe200078e0224 */
[----:B------:R-:W-:Y:S01]  /*25c0*/  LOP3.LUT R33, R33, R76, RZ, 0x3c, !PT ;  /* 0x0000004c21217212 */ /* 0x000fe200078e3cff */
[----:B------:R-:W-:Y:S01]  /*25d0*/  IMAD.WIDE.U32 R56, R30, R60, R56 ;  /* 0x0000003c1e387225 */ /* 0x000fe200078e0038 */
[----:B------:R-:W-:-:S02]  /*25e0*/  LOP3.LUT R34, R34, R38, RZ, 0x3c, !PT ;  /* 0x0000002622227212 */ /* 0x000fc400078e3cff */
[----:B------:R-:W-:Y:S01]  /*25f0*/  SHF.R.S32.HI R92, RZ, 0x1f, R89 ;  /* 0x0000001fff5c7819 */ /* 0x000fe20000011459 */
[----:B------:R-:W-:Y:S01]  /*2600*/  IMAD.WIDE.U32 R58, R30, R60, R58 ;  /* 0x0000003c1e3a7225 */ /* 0x000fe200078e003a */
[----:B------:R-:W-:-:S03]  /*2610*/  ISETP.GE.AND P1, PT, R4, UR4, PT ;  /* 0x0000000404007c0c */ /* 0x000fc6000bf26270 */
[----:B------:R-:W-:-:S04]  /*2620*/  IMAD.WIDE.U32 R10, R10, 0x60, RZ ;  /* 0x000000600a0a7825 */ /* 0x000fc800078e00ff */
[----:B------:R-:W-:Y:S02]  /*2630*/  IMAD R83, R83, 0x60, RZ ;  /* 0x0000006053537824 */ /* 0x000fe400078e02ff */
        /* <DEDUP_REMOVED lines=12> */
[----:B------:R-:W-:Y:S02]  /*2700*/  IMAD R93, R220, 0x200, R33 ;  /* 0x00000200dc5d7824 */ /* 0x000fe400078e0221 */
[----:B------:R-:W-:Y:S02]  /*2710*/  IMAD.IADD R94, R221, 0x1, R34 ;  /* 0x00000001dd5e7824 */ /* 0x000fe400078e0222 */
[----:B------:R-:W-:-:S07]  /*2720*/  IMAD.IADD R95, R9, 0x1, R95 ;  /* 0x00000001095f7824 */ /* 0x000fce00078e025f */
.L_x_2724:
        /* <DEDUP_REMOVED lines=9> */
[----:B------:R-:W-:-:S03]  /*27c0*/  IADD3 R33, P5, R3, R104, RZ ;  /* 0x0000006803217210 */ /* 0x000fc60007fbe0ff */
[----:B------:R-:W-:Y:S01]  /*27d0*/  IMAD.IADD R109, R105, 0x1, R27 ;  /* 0x00000001696d7824 */ /* 0x000fe200078e021b */
[----:B------:R-:W-:-:S03]  /*27e0*/  IADD3 R27, P3, P4, R3, R104, R70 ;  /* 0x00000068031b7210 */ /* 0x000fc60007c7e046 */
[----:B------:R-:W-:Y:S01]  /*27f0*/  IMAD.X R34, R109, 0x1, R0, P5 ;  /* 0x000000016d227824 */ /* 0x000fe200028e0600 */
[----:B------:R-:W-:Y:S02]  /*2800*/  IADD3.X R32, R0, R109, R69, P3, P4 ;  /* 0x0000006d00207210 */ /* 0x000fe40001fe8445 */
[-C--:B0-----:R-:W-:Y:S02]  /*2810*/  LEA R40, P3, R27, R100.reuse, 0x1 ;  /* 0x000000641b287211 */ /* 0x081fe400078608ff */
[----:B------:R-:W-:Y:S02]  /*2820*/  LEA R42, P5, R33, R100, 0x1 ;  /* 0x00000064212a7211 */ /* 0x000fe400078a08ff */
[-C--:B------:R-:W-:Y:S01]  /*2830*/  LEA.HI.X R41, R27, R101.reuse, R32, 0x1, P3 ;  /* 0x000000651b297211 */ /* 0x080fe200018f0c20 */
[----:B------:R-:W-:Y:S01]  /*2840*/  IMAD R27, R17, 0x1800, R81 ;  /* 0x00001800111b7824 */ /* 0x000fe200078e0251 */
[----:B-1----:R-:W-:Y:S02]  /*2850*/  ISETP.GE.AND P3, PT, R107, 0x1, PT ;  /* 0x000000016b00780c */ /* 0x002fe40003f66270 */
[----:B------:R-:W-:Y:S01]  /*2860*/  LEA.HI.X R43, R33, R101, R34, 0x1, P5 ;  /* 0x00000065212b7211 */ /* 0x000fe200028f0c22 */
[----:B------:R-:W-:Y:S01]  /*2870*/  IMAD R33, R17, 0x1800, R85 ;  /* 0x0000180011217824 */ /* 0x000fe200078e0255 */
[----:B------:R-:W-:Y:S01]  /*2880*/  ISETP.GT.AND P4, PT, R45, R28, PT ;  /* 0x0000001c2d00720c */ /* 0x000fe20003f84270 */
[----:B------:R-:W-:-:S02]  /*2890*/  IMAD R106, R27, 0x2, R26 ;  /* 0x000000021b6a7824 */ /* 0x000fc400078e021a */
[----:B------:R-:W-:Y:S01]  /*28a0*/  IMAD R102, R33, 0x2, R26 ;  /* 0x0000000221667824 */ /* 0x000fe200078e021a */
[----:B------:R-:W-:Y:S01]  /*28b0*/  P2R R99, PR, RZ, 0x10 ;  /* 0x00000010ff637803 */ /* 0x000fe20000000000 */
[----:B------:R-:W-:-:S04]  /*28c0*/  IMAD.MOV.U32 R27, RZ, RZ, R45 ;  /* 0x000000ffff1b7224 */ /* 0x000fc800078e002d */
        /* <DEDUP_REMOVED lines=42> */
.L_x_2681:
[----:B------:R-:W-:Y:S05]  /*2b70*/  BSYNC B1 ;  /* 0x0000000000017941 */ /* 0x000fea0003800000 */
.L_x_2680:
[----:B------:R-:W-:Y:S01]  /*2b80*/  ISETP.GE.AND P5, PT, R232, R103, PT ;  /* 0x00000067e800720c */ /* 0x000fe20003fa6270 */
[----:B------:R-:W-:Y:S01]  /*2b90*/  BSSY B1, `(.L_x_2682) ;  /* 0x000001b000017945 */ /* 0x000fe20003800000 */
[----:B------:R-:W-:Y:S02]  /*2ba0*/  CS2R R46, SRZ ;  /* 0x00000000002e7805 */ /* 0x000fe4000001ff00 */
[----:B0-----:R-:W-:Y:S01]  /*2bb0*/  CS2R R38, SRZ ;  /* 0x0000000000267805 */ /* 0x001fe2000001ff00 */
        /* <DEDUP_REMOVED lines=24> */
.L_x_2683:
[----:B------:R-:W-:Y:S05]  /*2d40*/  BSYNC B1 ;  /* 0x0000000000017941 */ /* 0x000fea0003800000 */
.L_x_2682:
        /* <DEDUP_REMOVED lines=27> */
.L_x_2684:
[----:B------:R-:W-:Y:S01]  /*2f00*/  IMAD R98, R17, 0x8, R16 ;  /* 0x0000000811627824 */ /* 0x000fe200078e0210 */
[----:B------:R-:W-:Y:S01]  /*2f10*/  SHF.L.U32 R111, R208, 0x1f, RZ ;  /* 0x0000001fd06f7819 */ /* 0x000fe200000006ff */
[----:B------:R-:W-:Y:S03]  /*2f20*/  BSSY B1, `(.L_x_2685) ;  /* 0x0000003000017945 */ /* 0x000fe60003800000 */
[----:B------:R-:W0:Y:S02]  /*2f30*/  SYNCS.PHASECHK.TRANS64.TRYWAIT P6, [R98+URZ+0x22890], R111 ;  /* 0x0228906f620075a7 */ /* 0x000e2400080c017f */
[----:B0-----:R-:W-:Y:S05]  /*2f40*/  @!P6 BRA `(.L_x_2686) ;  /* 0x000001c8009ce947 */ /* 0x001fea0003800000 */
.L_x_3043:
[----:B------:R-:W-:Y:S05]  /*2f50*/  BSYNC B1 ;  /* 0x0000000000017941 */ /* 0x000fea0003800000 */
.L_x_2685:
        /* <DEDUP_REMOVED lines=49> */
.L_x_2692:
[----:B------:R-:W-:Y:S05]  /*3270*/  BSYNC B3 ;  /* 0x0000000000037941 */ /* 0x000fea0003800000 */
.L_x_2691:
[----:B--2---:R1:W-:Y:S02]  /*3280*/  STG.E.128 desc[UR40][R42.64], R32 ;  /* 0x000000202a007986 */ /* 0x0043e4000c101d28 */
.L_x_2690:
[----:B------:R-:W-:Y:S05]  /*3290*/  BSYNC B2 ;  /* 0x0000000000027941 */ /* 0x000fea0003800000 */
.L_x_2689:
[----:B------:R-:W-:Y:S05]  /*32a0*/  @P2 BRA `(.L_x_2688) ;  /* 0x0000000000bc2947 */ /* 0x000fea0003800000 */
[----:B-1----:R1:W2:Y:S01]  /*32b0*/  LDS.128 R32, [R102] ;  /* 0x0000000066207984 */ /* 0x0022a20000000c00 */
        /* <DEDUP_REMOVED lines=19> */
[-C--:B------:R-:W-:Y:S01]  /*33f0*/  FFMA.FTZ R108, R33, R50.reuse, -R108 ;  /* 0x00000032216c7223 */ /* 0x080fe2000001086c */
[----:B------:R-:W-:Y:S01]  /*3400*/  FFMA.FTZ R55, R34, R50, R51 ;  /* 0x0000003222377223 */ /* 0x000fe20000010033 */
[----:B------:R-:W-:Y:S01]  /*3410*/  FMUL.FTZ R54, R35, R54 ;  /* 0x0000003623367220 */ /* 0x000fe20000410000 */
        /* <DEDUP_REMOVED lines=22> */
.L_x_2694:
[----:B------:R-:W-:Y:S05]  /*3580*/  BSYNC B2 ;  /* 0x0000000000027941 */ /* 0x000fea0003800000 */
.L_x_2693:
[----:B--2---:R2:W-:Y:S02]  /*3590*/  STG.E.128 desc[UR40][R42.64+0x40], R32 ;  /* 0x000040202a007986 */ /* 0x0045e4000c101d28 */
.L_x_2688:
[----:B------:R-:W-:Y:S05]  /*35a0*/  BSYNC B1 ;  /* 0x0000000000017941 */ /* 0x000fea0003800000 */
.L_x_2687:
        /* <DEDUP_REMOVED lines=10> */
[----:B------:R-:W-:Y:S01]  /*3650*/  HADD2.F32 R34, -RZ, R33.H1_H1 ;  /* 0x30000021ff227230 */ /* 0x000fe20000004100 */
[--C-:B------:R-:W-:Y:S01]  /*3660*/  SHF.R.U64 R49, R46, 0x10, R47.reuse ;  /* 0x000000102e317819 */ /* 0x100fe2000000122f */
[----:B------:R-:W-:Y:S01]  /*3670*/  HADD2.F32 R45, -RZ, R43.H0_H0 ;  /* 0x2000002bff2d7230 */ /* 0x000fe20000004100 */
[----:B------:R-:W-:Y:S01]  /*3680*/  SHF.R.U32.HI R46, RZ, 0x10, R47 ;  /* 0x00000010ff2e7819 */ /* 0x000fe2000001162f */
[----:B------:R-:W-:Y:S02]  /*3690*/  HADD2.F32 R48, -RZ, R48.H0_H0 ;  /* 0x20000030ff307230 */ /* 0x000fe40000004100 */
[----:B------:R-:W-:Y:S02]  /*36a0*/  HADD2.F32 R33, -RZ, R33.H0_H0 ;  /* 0x20000021ff217230 */ /* 0x000fe40000004100 */
[----:B------:R-:W-:Y:S01]  /*36b0*/  FMUL.FTZ R50, R34, R45 ;  /* 0x0000002d22327220 */ /* 0x000fe20000410000 */
[----:B------:R-:W-:-:S02]  /*36c0*/  HADD2.F32 R43, -RZ, R35.H1_H1 ;  /* 0x30000023ff2b7230 */ /* 0x000fc40000004100 */
[----:B------:R-:W-:Y:S02]  /*36d0*/  HADD2.F32 R44, -RZ, R49.H0_H0 ;  /* 0x20000031ff2c7230 */ /* 0x000fe40000004100 */
[----:B------:R-:W-:Y:S01]  /*36e0*/  FMUL.FTZ R45, R33, R45 ;  /* 0x0000002d212d7220 */ /* 0x000fe20000410000 */
[----:B------:R-:W-:Y:S02]  /*36f0*/  HADD2.F32 R35, -RZ, R35.H0_H0 ;  /* 0x20000023ff237230 */ /* 0x000fe40000004100 */
[----:B------:R-:W-:Y:S01]  /*3700*/  FMUL.FTZ R52, R43, R48 ;  /* 0x000000302b347220 */ /* 0x000fe20000410000 */
[----:B------:R-:W-:Y:S02]  /*3710*/  HADD2.F32 R46, -RZ, R46.H0_H0 ;  /* 0x2000002eff2e7230 */ /* 0x000fe40000004100 */
[-C--:B------:R-:W-:Y:S01]  /*3720*/  FFMA.FTZ R50, R33, R44.reuse, -R50 ;  /* 0x0000002c21327223 */ /* 0x080fe20000010832 */
[----:B------:R-:W-:Y:S01]  /*3730*/  FFMA.FTZ R49, R34, R44, R45 ;  /* 0x0000002c22317223 */ /* 0x000fe2000001002d */
[----:B------:R-:W-:Y:S01]  /*3740*/  FMUL.FTZ R48, R35, R48 ;  /* 0x0000003023307220 */ /* 0x000fe20000410000 */
[----:B------:R-:W-:-:S02]  /*3750*/  HADD2.F32 R45, -RZ, R104.H1_H1 ;  /* 0x30000068ff2d7230 */ /* 0x000fc40000004100 */
[-C--:B------:R-:W-:Y:S01]  /*3760*/  FFMA.FTZ R52, R35, R46.reuse, -R52 ;  /* 0x0000002e23347223 */ /* 0x080fe20000010834 */
[--C-:B------:R-:W-:Y:S02]  /*3770*/  HADD2.F32 R35, -RZ, R105.reuse.H1_H1 ;  /* 0x30000069ff237230 */ /* 0x100fe40000004100 */
        /* <DEDUP_REMOVED lines=19> */
.L_x_2699:
[----:B------:R-:W-:Y:S05]  /*38b0*/  BSYNC B2 ;  /* 0x0000000000027941 */ /* 0x000fea0003800000 */
.L_x_2698:
[----:B--2---:R3:W-:Y:S02]  /*38c0*/  STG.E.128 desc[UR40][R40.64], R32 ;  /* 0x0000002028007986 */ /* 0x0047e4000c101d28 */
.L_x_2697:
[----:B------:R-:W-:Y:S05]  /*38d0*/  BSYNC B1 ;  /* 0x0000000000017941 */ /* 0x000fea0003800000 */
.L_x_2696:
[----:B------:R-:W-:Y:S05]  /*38e0*/  @P2 BRA `(.L_x_2695) ;  /* 0x0000001800302947 */ /* 0x000fea0003800000 */
[----:B-123--:R1:W2:Y:S01]  /*38f0*/  LDS.128 R32, [R102+0x2000] ;  /* 0x0020000066207984 */ /* 0x00e2a20000000c00 */
        /* <DEDUP_REMOVED lines=44> */
.L_x_2701:
[----:B------:R-:W-:Y:S05]  /*3bc0*/  BSYNC B1 ;  /* 0x0000000000017941 */ /* 0x000fea0003800000 */
.L_x_2700:
[----:B--2---:R4:W-:Y:S01]  /*3bd0*/  STG.E.128 desc[UR40][R40.64+0x40], R32 ;  /* 0x0000402028007986 */ /* 0x0049e2000c101d28 */
[----:B------:R-:W-:Y:S05]  /*3be0*/  BRA `(.L_x_2695) ;  /* 0x0000001400707947 */ /* 0x000fea0003800000 */
.L_x_2679:
        /* <DEDUP_REMOVED lines=18> */
[----:B------:R-:W-:Y:S02]  /*3d10*/  CS2R R34, SRZ ;  /* 0x0000000000227805 */ /* 0x000fe4000001ff00 */
[----:B------:R-:W-:-:S05]  /*3d20*/  @!P4 IADD3 R32, P5, R14, R32, RZ ;  /* 0x000000200e20c210 */ /* 0x000fca0007fbe0ff */
[----:B------:R-:W-:Y:S01]  /*3d30*/  @!P4 IMAD.X R33, R111, 0x1, R90, P5 ;  /* 0x000000016f21c824 */ /* 0x000fe200028e065a */
[----:B---3--:R-:W-:-:S04]  /*3d40*/  @!P4 LEA R50, P5, R32, R50, 0x1 ;  /* 0x000000322032c211 */ /* 0x008fc800078a08ff */
[----:B------:R-:W-:Y:S02]  /*3d50*/  @!P4 LEA.HI.X R51, R32, R51, R33, 0x1, P5 ;  /* 0x000000332033c211 */ /* 0x000fe400028f0c21 */
[----:B------:R-:W-:-:S03]  /*3d60*/  CS2R R32, SRZ ;  /* 0x0000000000207805 */ /* 0x000fc6000001ff00 */
[----:B------:R2:W3:Y:S04]  /*3d70*/  @!P4 LDG.E.128 R36, desc[UR40][R50.64] ;  /* 0x000000283224c981 */ /* 0x0004e8000c1e1d00 */
[----:B------:R-:W4:Y:S01]  /*3d80*/  @!P4 LDG.E.128 R32, desc[UR40][R48.64] ;  /* 0x000000283020c981 */ /* 0x000f22000c1e1d00 */
[C---:B0-----:R-:W-:Y:S02]  /*3d90*/  @!P3 LEA R52, P4, R40.reuse, R52, 0x1 ;  /* 0x000000342834b211 */ /* 0x041fe400078808ff */
[----:B------:R-:W-:Y:S02]  /*3da0*/  CS2R R42, SRZ ;  /* 0x00000000002a7805 */ /* 0x000fe4000001ff00 */
[----:B------:R-:W-:Y:S02]  /*3db0*/  @!P3 LEA.HI.X R53, R40, R53, R41, 0x1, P4 ;  /* 0x000000352835b211 */ /* 0x000fe400020f0c29 */
[----:B------:R-:W-:-:S02]  /*3dc0*/  CS2R R40, SRZ ;  /* 0x0000000000287805 */ /* 0x000fc4000001ff00 */
[----:B-1----:R-:W-:-:S04]  /*3dd0*/  @!P3 LEA R54, P4, R46, R44, 0x1 ;  /* 0x0000002c2e36b211 */ /* 0x002fc800078808ff */
[----:B------:R-:W-:Y:S01]  /*3de0*/  @!P3 LEA.HI.X R55, R46, R45, R47, 0x1, P4 ;  /* 0x0000002d2e37b211 */ /* 0x000fe200020f0c2f */
[----:B------:R-:W5:Y:S01]  /*3df0*/  @!P3 LDG.E.128 R40, desc[UR40][R52.64] ;  /* 0x000000283428b981 */ /* 0x000f62000c1e1d00 */
[----:B------:R-:W-:Y:S02]  /*3e00*/  CS2R R46, SRZ ;  /* 0x00000000002e7805 */ /* 0x000fe4000001ff00 */
[----:B------:R-:W-:-:S06]  /*3e10*/  CS2R R44, SRZ ;  /* 0x00000000002c7805 */ /* 0x000fcc000001ff00 */
[----:B------:R-:W5:Y:S01]  /*3e20*/  @!P3 LDG.E.128 R44, desc[UR40][R54.64] ;  /* 0x00000028362cb981 */ /* 0x000f62000c1e1d00 */
[----:B------:R-:W-:Y:S02]  /*3e30*/  ISETP.NE.AND P3, PT, R207, 0x3, PT ;  /* 0x00000003cf00780c */ /* 0x000fe40003f65270 */
[----:B------:R-:W-:Y:S01]  /*3e40*/  ISETP.GE.AND P4, PT, R4, R107, PT ;  /* 0x0000006b0400720c */ /* 0x000fe20003f86270 */
[----:B----4-:R-:W-:Y:S02]  /*3e50*/  IMAD.MOV.U32 R48, RZ, RZ, R34 ;  /* 0x000000ffff307224 */ /* 0x010fe400078e0022 */
[----:B------:R-:W-:Y:S02]  /*3e60*/  IMAD.MOV.U32 R49, RZ, RZ, R35 ;  /* 0x000000ffff317224 */ /* 0x000fe400078e0023 */
[----:B--2---:R-:W-:Y:S02]  /*3e70*/  IMAD.MOV.U32 R50, RZ, RZ, R32 ;  /* 0x000000ffff327224 */ /* 0x004fe400078e0020 */
        /* <DEDUP_REMOVED lines=10> */
[----:B-----5:R-:W-:Y:S01]  /*3f20*/  IMAD.MOV.U32 R48, RZ, RZ, R42 ;  /* 0x000000ffff307224 */ /* 0x020fe200078e002a */
[----:B------:R-:W-:Y:S01]  /*3f30*/  PRMT R125, R125, 0x5410, R49 ;  /* 0x000054107d7d7816 */ /* 0x000fe20000000031 */
[----:B------:R-:W-:Y:S01]  /*3f40*/  IMAD.MOV.U32 R49, RZ, RZ, R43 ;  /* 0x000000ffff317224 */ /* 0x000fe200078e002b */
[----:B------:R-:W-:Y:S01]  /*3f50*/  PRMT R133, R133, 0x5410, R50 ;  /* 0x0000541085857816 */ /* 0x000fe20000000032 */
[----:B------:R-:W-:Y:S01]  /*3f60*/  IMAD.MOV.U32 R50, RZ, RZ, R40 ;  /* 0x000000ffff327224 */ /* 0x000fe200078e0028 */
[----:B------:R-:W-:Y:S01]  /*3f70*/  PRMT R122, R122, 0x5410, R51 ;  /* 0x000054107a7a7816 */ /* 0x000fe20000000033 */
[----:B------:R-:W-:Y:S01]  /*3f80*/  IMAD.MOV.U32 R51, RZ, RZ, R41 ;  /* 0x000000ffff337224 */ /* 0x000fe200078e0029 */
[----:B------:R-:W-:Y:S01]  /*3f90*/  PRMT R114, R48, 0x5410, R49 ;  /* 0x0000541030727816 */ /* 0x000fe20000000031 */
[----:B------:R-:W-:-:S02]  /*3fa0*/  IMAD.MOV.U32 R48, RZ, RZ, R46 ;  /* 0x000000ffff307224 */ /* 0x000fc400078e002e */
[----:B------:R-:W-:Y:S01]  /*3fb0*/  IMAD.MOV.U32 R49, RZ, RZ, R47 ;  /* 0x000000ffff317224 */ /* 0x000fe200078e002f */
[----:B------:R-:W-:Y:S01]  /*3fc0*/  PRMT R116, R50, 0x5410, R51 ;  /* 0x0000541032747816 */ /* 0x000fe20000000033 */
[----:B------:R-:W-:Y:S02]  /*3fd0*/  IMAD.MOV.U32 R50, RZ, RZ, R44 ;  /* 0x000000ffff327224 */ /* 0x000fe400078e002c */
[----:B------:R-:W-:Y:S01]  /*3fe0*/  IMAD.MOV.U32 R51, RZ, RZ, R45 ;  /* 0x000000ffff337224 */ /* 0x000fe200078e002d */
[----:B------:R-:W-:-:S04]  /*3ff0*/  PRMT R117, R48, 0x5410, R49 ;  /* 0x0000541030757816 */ /* 0x000fc80000000031 */
[----:B------:R-:W-:Y:S01]  /*4000*/  PRMT R118, R50, 0x5410, R51 ;  /* 0x0000541032767816 */ /* 0x000fe20000000033 */
[----:B------:R-:W-:Y:S06]  /*4010*/  @!P3 BRA `(.L_x_2702) ;  /* 0x000000000004b947 */ /* 0x000fec0003800000 */
[----:B------:R-:W-:Y:S01]  /*4020*/  BPT.TRAP 0x1 ;  /* 0x000000040000795c */ /* 0x000fe20000300000 */
.L_x_2702:
        /* <DEDUP_REMOVED lines=9> */
.L_x_3044:
[----:B------:R-:W-:Y:S05]  /*40c0*/  BSYNC B1 ;  /* 0x0000000000017941 */ /* 0x000fea0003800000 */
.L_x_2703:
        /* <DEDUP_REMOVED lines=16> */
[----:B------:R-:W-:-:S05]  /*41d0*/  LOP3.LUT R49, R49, R76, RZ, 0x3c, !PT ;  /* 0x0000004c31317212 */ /* 0x000fca00078e3cff */
[----:B------:R-:W-:Y:S02]  /*41e0*/  IMAD R48, R220, 0x200, R49 ;  /* 0x00000200dc307824 */ /* 0x000fe400078e0231 */
        /* <DEDUP_REMOVED lines=16> */
[----:B------:R-:W-:Y:S01]  /*42f0*/  HADD2.F32 R35, -RZ, R122.H1_H1 ;  /* 0x3000007aff237230 */ /* 0x000fe20000004100 */
[--C-:B------:R-:W-:Y:S01]  /*4300*/  SHF.R.U64 R127, R38, 0x10, R39.reuse ;  /* 0x00000010267f7819 */ /* 0x100fe20000001227 */
[----:B------:R-:W-:Y:S01]  /*4310*/  HADD2.F32 R38, -RZ, R36.H0_H0 ;  /* 0x20000024ff267230 */ /* 0x000fe20000004100 */
[----:B------:R-:W-:Y:S01]  /*4320*/  SHF.R.U32.HI R39, RZ, 0x10, R39 ;  /* 0x00000010ff277819 */ /* 0x000fe20000011627 */
[----:B------:R-:W-:-:S02]  /*4330*/  HADD2.F32 R49, -RZ, R49.H1_H1 ;  /* 0x30000031ff317230 */ /* 0x000fc40000004100 */
[-C--:B------:R-:W-:Y:S01]  /*4340*/  FMUL.FTZ R37, R33, R35.reuse ;  /* 0x0000002321257220 */ /* 0x080fe20000410000 */
[----:B------:R-:W-:Y:S02]  /*4350*/  HADD2.F32 R34, -RZ, R122.H0_H0 ;  /* 0x2000007aff227230 */ /* 0x000fe40000004100 */
[C---:B------:R-:W-:Y:S01]  /*4360*/  FMUL.FTZ R122, R32.reuse, R35 ;  /* 0x00000023207a7220 */ /* 0x040fe20000410000 */
[----:B------:R-:W-:Y:S02]  /*4370*/  HADD2.F32 R36, -RZ, R121.H0_H0 ;  /* 0x20000079ff247230 */ /* 0x000fe40000004100 */
[-C--:B------:R-:W-:Y:S01]  /*4380*/  FMUL.FTZ R124, R53, R38.reuse ;  /* 0x00000026357c7220 */ /* 0x080fe20000410000 */
[----:B------:R-:W-:Y:S01]  /*4390*/  FMUL.FTZ R38, R49, R38 ;  /* 0x0000002631267220 */ /* 0x000fe20000410000 */
[-C--:B------:R-:W-:Y:S01]  /*43a0*/  FFMA.FTZ R121, R32, R34.reuse, -R37 ;  /* 0x0000002220797223 */ /* 0x080fe20000010825 */
[----:B------:R-:W-:Y:S01]  /*43b0*/  FFMA.FTZ R122, R33, R34, R122 ;  /* 0x00000022217a7223 */ /* 0x000fe2000001007a */
[----:B------:R-:W-:-:S02]  /*43c0*/  HADD2.F32 R33, -RZ, R55.H0_H0 ;  /* 0x20000037ff217230 */ /* 0x000fc40000004100 */
[-C--:B------:R-:W-:Y:S01]  /*43d0*/  FFMA.FTZ R53, R53, R36.reuse, R38 ;  /* 0x0000002435357223 */ /* 0x080fe20000010026 */
[----:B------:R-:W-:Y:S02]  /*43e0*/  HADD2.F32 R32, -RZ, R51.H0_H0 ;  /* 0x20000033ff207230 */ /* 0x000fe40000004100 */
[----:B------:R-:W-:Y:S01]  /*43f0*/  FFMA.FTZ R124, R49, R36, -R124 ;  /* 0x00000024317c7223 */ /* 0x000fe2000001087c */
[----:B------:R-:W-:Y:S02]  /*4400*/  HADD2.F32 R35, -RZ, R125.H1_H1 ;  /* 0x3000007dff237230 */ /* 0x000fe40000004100 */
[----:B------:R-:W-:Y:S01]  /*4410*/  HADD2.F32 R55, -RZ, R55.H1_H1 ;  /* 0x30000037ff377230 */ /* 0x000fe20000004100 */
[----:B------:R-:W-:Y:S01]  /*4420*/  F2FP.F16.F32.PACK_AB R53, R53, R122 ;  /* 0x0000007a3535723e */ /* 0x000fe200000000ff */
[----:B------:R-:W-:Y:S02]  /*4430*/  HADD2.F32 R38, -RZ, R39.H0_H0 ;  /* 0x20000027ff267230 */ /* 0x000fe40000004100 */
[----:B------:R-:W-:Y:S01]  /*4440*/  FMUL.FTZ R126, R32, R35 ;  /* 0x00000023207e7220 */ /* 0x000fe20000410000 */
[----:B------:R-:W-:-:S02]  /*4450*/  HADD2.F32 R51, -RZ, R51.H1_H1 ;  /* 0x30000033ff337230 */ /* 0x000fc40000004100 */
[----:B------:R-:W-:Y:S01]  /*4460*/  FMUL.FTZ R37, R33, R35 ;  /* 0x0000002321257220 */ /* 0x000fe20000410000 */
[----:B------:R-:W-:Y:S02]  /*4470*/  HADD2.F32 R34, -RZ, R125.H0_H0 ;  /* 0x2000007dff227230 */ /* 0x000fe40000004100 */
[-C--:B------:R-:W-:Y:S01]  /*4480*/  FMUL.FTZ R128, R55, R38.reuse ;  /* 0x0000002637807220 */ /* 0x080fe20000410000 */
[----:B------:R-:W-:Y:S02]  /*4490*/  HADD2.F32 R36, -RZ, R123.H0_H0 ;  /* 0x2000007bff247230 */ /* 0x000fe40000004100 */
[----:B------:R-:W-:Y:S01]  /*44a0*/  FMUL.FTZ R130, R51, R38 ;  /* 0x0000002633827220 */ /* 0x000fe20000410000 */
[----:B------:R-:W-:Y:S02]  /*44b0*/  HADD2.F32 R35, -RZ, R132.H0_H0 ;  /* 0x20000084ff237230 */ /* 0x000fe40000004100 */
[-C--:B------:R-:W-:Y:S01]  /*44c0*/  FFMA.FTZ R126, R33, R34.reuse, R126 ;  /* 0x00000022217e7223 */ /* 0x080fe2000001007e */
[----:B------:R-:W-:Y:S01]  /*44d0*/  FFMA.FTZ R38, R32, R34, -R37 ;  /* 0x0000002220267223 */ /* 0x000fe20000010825 */
[-C--:B------:R-:W-:Y:S01]  /*44e0*/  FFMA.FTZ R123, R51, R36.reuse, -R128 ;  /* 0x00000024337b7223 */ /* 0x080fe20000010880 */
[----:B------:R-:W-:Y:S01]  /*44f0*/  FFMA.FTZ R125, R55, R36, R130 ;  /* 0x00000024377d7223 */ /* 0x000fe20000010082 */
[----:B------:R-:W-:Y:S01]  /*4500*/  HADD2.F32 R36, -RZ, R133.H1_H1 ;  /* 0x30000085ff247230 */ /* 0x000fe20000004100 */
[----:B------:R-:W-:Y:S01]  /*4510*/  F2FP.F16.F32.PACK_AB R121, R124, R121 ;  /* 0x000000797c79723e */ /* 0x000fe200000000ff */
[----:B------:R-:W-:Y:S01]  /*4520*/  HADD2.F32 R33, -RZ, R52.H0_H0 ;  /* 0x20000034ff217230 */ /* 0x000fe20000004100 */
[----:B------:R-:W-:Y:S01]  /*4530*/  F2FP.F16.F32.PACK_AB R38, R123, R38 ;  /* 0x000000267b26723e */ /* 0x000fe200000000ff */
[----:B------:R-:W-:-:S02]  /*4540*/  HADD2.F32 R37, -RZ, R129.H0_H0 ;  /* 0x20000081ff257230 */ /* 0x000fc40000004100 */
[----:B------:R-:W-:Y:S02]  /*4550*/  HADD2.F32 R32, -RZ, R48.H0_H0 ;  /* 0x20000030ff207230 */ /* 0x000fe40000004100 */
[-C--:B------:R-:W-:Y:S01]  /*4560*/  FMUL.FTZ R39, R33, R36.reuse ;  /* 0x0000002421277220 */ /* 0x080fe20000410000 */
[----:B------:R-:W-:Y:S02]  /*4570*/  HADD2.F32 R52, -RZ, R52.H1_H1 ;  /* 0x30000034ff347230 */ /* 0x000fe40000004100 */
[----:B------:R-:W-:Y:S02]  /*4580*/  HADD2.F32 R48, -RZ, R48.H1_H1 ;  /* 0x30000030ff307230 */ /* 0x000fe40000004100 */
[----:B------:R-:W-:Y:S01]  /*4590*/  FMUL.FTZ R36, R32, R36 ;  /* 0x0000002420247220 */ /* 0x000fe20000410000 */
[----:B------:R-:W-:Y:S02]  /*45a0*/  HADD2.F32 R34, -RZ, R133.H0_H0 ;  /* 0x20000085ff227230 */ /* 0x000fe40000004100 */
[-C--:B------:R-:W-:Y:S01]  /*45b0*/  FMUL.FTZ R49, R52, R37.reuse ;  /* 0x0000002534317220 */ /* 0x080fe20000410000 */
[----:B------:R-:W-:-:S02]  /*45c0*/  FMUL.FTZ R37, R48, R37 ;  /* 0x0000002530257220 */ /* 0x000fc40000410000 */
[-C--:B------:R-:W-:Y:S01]  /*45d0*/  FFMA.FTZ R39, R32, R34.reuse, -R39 ;  /* 0x0000002220277223 */ /* 0x080fe20000010827 */
[----:B------:R-:W-:Y:S01]  /*45e0*/  FFMA.FTZ R36, R33, R34, R36 ;  /* 0x0000002221247223 */ /* 0x000fe20000010024 */
[-C--:B------:R-:W-:Y:S01]  /*45f0*/  FFMA.FTZ R48, R48, R35.reuse, -R49 ;  /* 0x0000002330307223 */ /* 0x080fe20000010831 */
[----:B------:R-:W-:Y:S01]  /*4600*/  FFMA.FTZ R49, R52, R35, R37 ;  /* 0x0000002334317223 */ /* 0x000fe20000010025 */
[----:B------:R-:W-:Y:S02]  /*4610*/  HADD2.F32 R34, -RZ, R120.H0_H0 ;  /* 0x20000078ff227230 */ /* 0x000fe40000004100 */
[----:B------:R-:W-:Y:S01]  /*4620*/  HADD2.F32 R33, -RZ, R54.H0_H0 ;  /* 0x20000036ff217230 */ /* 0x000fe20000004100 */
[----:B------:R-:W-:Y:S01]  /*4630*/  F2FP.F16.F32.PACK_AB R48, R48, R39 ;  /* 0x000000273030723e */ /* 0x000fe200000000ff */
[----:B------:R-:W-:Y:S01]  /*4640*/  HADD2.F32 R120, -RZ, R120.H1_H1 ;  /* 0x30000078ff787230 */ /* 0x000fe20000004100 */
[----:B------:R-:W-:Y:S01]  /*4650*/  F2FP.F16.F32.PACK_AB R52, R49, R36 ;  /* 0x000000243134723e */ /* 0x000fe200000000ff */
[----:B------:R-:W-:-:S02]  /*4660*/  HADD2.F32 R37, -RZ, R127.H0_H0 ;  /* 0x2000007fff257230 */ /* 0x000fc40000004100 */
[----:B------:R-:W-:Y:S02]  /*4670*/  HADD2.F32 R32, -RZ, R50.H0_H0 ;  /* 0x20000032ff207230 */ /* 0x000fe40000004100 */
[CC--:B------:R-:W-:Y:S01]  /*4680*/  FMUL.FTZ R51, R33.reuse, R120.reuse ;  /* 0x0000007821337220 */ /* 0x0c0fe20000410000 */
[----:B------:R-:W-:Y:S02]  /*4690*/  HADD2.F32 R54, -RZ, R54.H1_H1 ;  /* 0x30000036ff367230 */ /* 0x000fe40000004100 */
[----:B------:R-:W-:Y:S02]  /*46a0*/  HADD2.F32 R50, -RZ, R50.H1_H1 ;  /* 0x30000032ff327230 */ /* 0x000fe40000004100 */
[----:B------:R-:W-:Y:S01]  /*46b0*/  FMUL.FTZ R120, R32, R120 ;  /* 0x0000007820787220 */ /* 0x000fe20000410000 */
[----:B------:R-:W-:Y:S02]  /*46c0*/  HADD2.F32 R35, -RZ, R131.H0_H0 ;  /* 0x20000083ff237230 */ /* 0x000fe40000004100 */
[-C--:B------:R-:W-:Y:S01]  /*46d0*/  FMUL.FTZ R55, R54, R37.reuse ;  /* 0x0000002536377220 */ /* 0x080fe20000410000 */
[-C--:B------:R-:W-:Y:S01]  /*46e0*/  FFMA.FTZ R51, R32, R34.reuse, -R51 ;  /* 0x0000002220337223 */ /* 0x080fe20000010833 */
[C---:B------:R-:W-:Y:S01]  /*46f0*/  FMUL.FTZ R37, R50.reuse, R37 ;  /* 0x0000002532257220 */ /* 0x040fe20000410000 */
[----:B------:R-:W-:Y:S01]  /*4700*/  FFMA.FTZ R120, R33, R34, R120 ;  /* 0x0000002221787223 */ /* 0x000fe20000010078 */
[-C--:B------:R-:W-:Y:S01]  /*4710*/  FFMA.FTZ R50, R50, R35.reuse, -R55 ;  /* 0x0000002332327223 */ /* 0x080fe20000010837 */
[----:B------:R-:W-:Y:S01]  /*4720*/  F2FP.F16.F32.PACK_AB R55, R125, R126 ;  /* 0x0000007e7d37723e */ /* 0x000fe200000000ff */
[----:B------:R-:W-:Y:S01]  /*4730*/  FFMA.FTZ R37, R54, R35, R37 ;  /* 0x0000002336257223 */ /* 0x000fe20000010025 */
[----:B------:R-:W-:-:S02]  /*4740*/  IMAD.MOV.U32 R49, RZ, RZ, R121 ;  /* 0x000000ffff317224 */ /* 0x000fc400078e0079 */
[----:B------:R-:W-:Y:S01]  /*4750*/  F2FP.F16.F32.PACK_AB R50, R50, R51 ;  /* 0x000000333232723e */ /* 0x000fe200000000ff */
[----:B------:R-:W-:Y:S01]  /*4760*/  IMAD.MOV.U32 R51, RZ, RZ, R38 ;  /* 0x000000ffff337224 */ /* 0x000fe200078e0026 */
[----:B------:R-:W-:-:S07]  /*4770*/  F2FP.F16.F32.PACK_AB R54, R37, R120 ;  /* 0x000000782536723e */ /* 0x000fce00000000ff */
.L_x_2708:
[----:B------:R-:W-:Y:S05]  /*4780*/  BSYNC B2 ;  /* 0x0000000000027941 */ /* 0x000fea0003800000 */
.L_x_2707:
        /* <DEDUP_REMOVED lines=12> */
.L_x_2706:
[----:B------:R-:W-:Y:S05]  /*4850*/  BSYNC B1 ;  /* 0x0000000000017941 */ /* 0x000fea0003800000 */
.L_x_2705:
        /* <DEDUP_REMOVED lines=12> */
[----:B------:R-:W-:Y:S01]  /*4920*/  LEA.HI.X R49, R32, R101, R33, 0x1, P5 ;  /* 0x0000006520317211 */ /* 0x000fe200028f0c21 */
[----:B------:R-:W-:Y:S01]  /*4930*/  IMAD R33, R17, 0x1800, R94 ;  /* 0x0000180011217824 */ /* 0x000fe200078e025e */
[----:B------:R-:W-:-:S03]  /*4940*/  SHF.R.S32.HI R32, RZ, 0x1f, R115 ;  /* 0x0000001fff207819 */ /* 0x000fc60000011473 */
[----:B------:R-:W-:Y:S01]  /*4950*/  IMAD R33, R33, 0x2, R16 ;  /* 0x0000000221217824 */ /* 0x000fe200078e0210 */
[----:B------:R-:W-:-:S04]  /*4960*/  LEA.HI R115, R32, R115, RZ, 0x4 ;  /* 0x0000007320737211 */ /* 0x000fc800078f20ff */
[----:B------:R-:W-:-:S05]  /*4970*/  LEA.HI.SX32 R51, R115, R88, 0x1c ;  /* 0x0000005873337211 */ /* 0x000fca00078fe2ff */
[----:B------:R-:W-:-:S05]  /*4980*/  IMAD.SHL.U32 R51, R51, 0x8, RZ ;  /* 0x0000000833337824 */ /* 0x000fca00078e00ff */
[----:B------:R-:W-:-:S04]  /*4990*/  LOP3.LUT R32, R218, 0x38, R51, 0xf8, !PT ;  /* 0x00000038da207812 */ /* 0x000fc800078ef833 */
[----:B------:R-:W-:-:S05]  /*49a0*/  LOP3.LUT R32, R32, R34, RZ, 0x3c, !PT ;  /* 0x0000002220207212 */ /* 0x000fca00078e3cff */
[----:B------:R-:W-:-:S04]  /*49b0*/  IMAD.IADD R32, R221, 0x1, R32 ;  /* 0x00000001dd207824 */ /* 0x000fc800078e0220 */
        /* <DEDUP_REMOVED lines=91> */
.L_x_2710:
[----:B------:R-:W-:Y:S05]  /*4f70*/  BSYNC B1 ;  /* 0x0000000000017941 */ /* 0x000fea0003800000 */
.L_x_2709:
[----:B-1----:R1:W-:Y:S01]  /*4f80*/  STG.E.128 desc[UR40][R48.64], R32 ;  /* 0x0000002030007986 */ /* 0x0023e2000c101d28 */
[----:B------:R-:W-:-:S13]  /*4f90*/  ISETP.GE.AND P4, PT, R51, R113, PT ;  /* 0x000000713300720c */ /* 0x000fda0003f86270 */
[----:B------:R-:W-:Y:S05]  /*4fa0*/  @P4 BRA `(.L_x_2695) ;  /* 0x0000000000804947 */ /* 0x000fea0003800000 */
[--C-:B-1----:R-:W-:Y:S02]  /*4fb0*/  SHF.R.S32.HI R32, RZ, 0x1f, R51.reuse ;  /* 0x0000001fff207819 */ /* 0x102fe40000011433 */
[----:B------:R-:W-:-:S04]  /*4fc0*/  IADD3 R51, P4, P5, R6, R104, R51 ;  /* 0x0000006806337210 */ /* 0x000fc80007d9e033 */
[----:B------:R-:W-:Y:S02]  /*4fd0*/  IADD3.X R50, R29, R50, R32, P4, P5 ;  /* 0x000000321d327210 */ /* 0x000fe400027ea420 */
[----:B------:R-:W-:-:S04]  /*4fe0*/  LEA R100, P4, R51, R100, 0x1 ;  /* 0x0000006433647211 */ /* 0x000fc800078808ff */
[----:B------:R-:W-:-:S05]  /*4ff0*/  LEA.HI.X R101, R51, R101, R50, 0x1, P4 ;  /* 0x0000006533657211 */ /* 0x000fca00020f0c32 */
[----:B--2---:R1:W-:Y:S01]  /*5000*/  STG.E.128 desc[UR40][R100.64], R36 ;  /* 0x0000002464007986 */ /* 0x0043e2000c101d28 */
[----:B------:R-:W-:Y:S05]  /*5010*/  BRA `(.L_x_2695) ;  /* 0x0000000000647947 */ /* 0x000fea0003800000 */
.L_x_2678:
[----:B------:R-:W-:-:S13]  /*5020*/  ISETP.NE.AND P3, PT, R207, 0x3, PT ;  /* 0x00000003cf00780c */ /* 0x000fda0003f65270 */
[----:B------:R-:W-:Y:S05]  /*5030*/  @!P3 BRA `(.L_x_2711) ;  /* 0x000000000004b947 */ /* 0x000fea0003800000 */
[----:B------:R-:W-:Y:S01]  /*5040*/  BPT.TRAP 0x1 ;  /* 0x000000040000795c */ /* 0x000fe20000300000 */
.L_x_2711:
[----:B------:R-:W-:Y:S01]  /*5050*/  IMAD R98, R17, 0x8, R16 ;  /* 0x0000000811627824 */ /* 0x000fe200078e0210 */
[----:B------:R-:W-:Y:S01]  /*5060*/  SHF.L.U32 R111, R208, 0x1f, RZ ;  /* 0x0000001fd06f7819 */ /* 0x000fe200000006ff */
[----:B------:R-:W-:Y:S01]  /*5070*/  IMAD R103, R27, -0x60, R24 ;  /* 0xffffffa01b677824 */ /* 0x000fe200078e0218 */
[----:B------:R-:W-:Y:S02]  /*5080*/  BSSY B1, `(.L_x_2712) ;  /* 0x0000004000017945 */ /* 0x000fe40003800000 */
[----:B------:R-:W0:Y:S02]  /*5090*/  SYNCS.PHASECHK.TRANS64.TRYWAIT P4, [R98+URZ+0x22890], R111 ;  /* 0x0228906f620075a7 */ /* 0x000e24000808017f */
[----:B------:R-:W-:Y:S01]  /*50a0*/  VIMNMX R103, R103, 0x60, PT ;  /* 0x0000006067677848 */ /* 0x000fe20003fe0100 */
[----:B0-----:R-:W-:Y:S06]  /*50b0*/  @!P4 BRA `(.L_x_2713) ;  /* 0x000001a80068c947 */ /* 0x001fec0003800000 */
.L_x_3045:
[----:B------:R-:W-:Y:S05]  /*50c0*/  BSYNC B1 ;  /* 0x0000000000017941 */ /* 0x000fea0003800000 */
.L_x_2712:
        /* <DEDUP_REMOVED lines=8> */
.L_x_2715:
[----:B------:R-:W-:Y:S05]  /*5150*/  BSYNC B1 ;  /* 0x0000000000017941 */ /* 0x000fea0003800000 */
.L_x_2714:
[----:B------:R-:W-:Y:S05]  /*5160*/  @P4 BRA `(.L_x_2695) ;  /* 0x0000000000104947 */ /* 0x000fea0003800000 */
[----:B-1----:R-:W1:Y:S04]  /*5170*/  @!P1 LDS.128 R32, [R106+0x2000] ;  /* 0x002000006a209984 */ /* 0x002e680000000c00 */
[----:B------:R-:W2:Y:S04]  /*5180*/  @!P2 LDS.128 R36, [R102+0x2000] ;  /* 0x002000006624a984 */ /* 0x000ea80000000c00 */
[----:B-1----:R1:W-:Y:S04]  /*5190*/  @!P1 STG.E.128 desc[UR40][R40.64], R32 ;  /* 0x0000002028009986 */ /* 0x0023e8000c101d28 */
[----:B--2---:R1:W-:Y:S02]  /*51a0*/  @!P2 STG.E.128 desc[UR40][R40.64+0x40], R36 ;  /* 0x000040242800a986 */ /* 0x0043e4000c101d28 */
.L_x_2695:
[----:B------:R-:W-:Y:S05]  /*51b0*/  BSYNC B0 ;  /* 0x0000000000007941 */ /* 0x000fea0003800000 */
.L_x_2677:
        /* <DEDUP_REMOVED lines=17> */
.L_x_2717:
[----:B------:R-:W-:Y:S05]  /*52d0*/  BSYNC B0 ;  /* 0x0000000000007941 */ /* 0x000fea0003800000 */
.L_x_2716:
[----:B------:R-:W2:Y:S01]  /*52e0*/  SYNCS.PHASECHK.TRANS64.TRYWAIT P3, [R98+URZ+0x228b0], R111 ;  /* 0x0228b06f620075a7 */ /* 0x000ea2000806017f */
[----:B------:R-:W-:Y:S01]  /*52f0*/  ULDC UR51, c[0x0][0x320] ;  /* 0x0000c80000337ab9 */ /* 0x000fe20000000800 */
[----:B------:R-:W-:Y:S01]  /*5300*/  ULDC.64 UR48, c[0x0][0x328] ;  /* 0x0000ca0000307ab9 */ /* 0x000fe20000000a00 */
[----:B------:R-:W-:Y:S01]  /*5310*/  ULDC.64 UR46, c[0x0][0x318] ;  /* 0x0000c600002e7ab9 */ /* 0x000fe20000000a00 */
[----:B------:R-:W-:Y:S01]  /*5320*/  BSSY B0, `(.L_x_2718) ;  /* 0x0000003000007945 */ /* 0x000fe20003800000 */
[----:B-1----:R-:W-:-:S03]  /*5330*/  IMAD R32, R17, 0x6000, R81 ;  /* 0x0000600011207824 */ /* 0x002fc600078e0251 */
[----:B--2---:R-:W-:Y:S05]  /*5340*/  @!P3 BRA `(.L_x_2719) ;  /* 0x000001a400d8b947 */ /* 0x004fea0003800000 */
.L_x_3046:
[----:B------:R-:W-:Y:S05]  /*5350*/  BSYNC B0 ;  /* 0x0000000000007941 */ /* 0x000fea0003800000 */
.L_x_2718:
[----:B------:R-:W-:Y:S01]  /*5360*/  ISETP.GE.AND P3, PT, R18, R103, PT ;  /* 0x000000671200720c */ /* 0x000fe20003f66270 */
[----:B------:R-:W-:Y:S01]  /*5370*/  IMAD.IADD R34, R79, 0x1, R32 ;  /* 0x000000014f227824 */ /* 0x000fe200078e0220 */
[----:B------:R-:W-:Y:S01]  /*5380*/  BSSY B0, `(.L_x_2720) ;  /* 0x0000025000007945 */ /* 0x000fe20003800000 */
[----:B------:R-:W-:Y:S02]  /*5390*/  IMAD R40, R32, 0x2, R25 ;  /* 0x0000000220287824 */ /* 0x000fe400078e0219 */
[----:B------:R-:W-:-:S04]  /*53a0*/  IMAD.WIDE R36, R27, 0x60, R62 ;  /* 0x000000601b247825 */ /* 0x000fc800078e023e */
[----:B------:R-:W-:-:S04]  /*53b0*/  IMAD R41, R34, 0x2, R25 ;  /* 0x0000000222297824 */ /* 0x000fc800078e0219 */
[----:B------:R-:W-:Y:S05]  /*53c0*/  @P3 BRA `(.L_x_2721) ;  /* 0x0000000000803947 */ /* 0x000fea0003800000 */
[----:B------:R-:W-:Y:S02]  /*53d0*/  IMAD R35, R37, UR48, RZ ;  /* 0x0000003025237c24 */ /* 0x000fe4000f8e02ff */
        /* <DEDUP_REMOVED lines=31> */
.L_x_2721:
[----:B------:R-:W-:Y:S05]  /*55d0*/  BSYNC B0 ;  /* 0x0000000000007941 */ /* 0x000fea0003800000 */
.L_x_2720:
        /* <DEDUP_REMOVED lines=37> */
.L_x_2723:
[----:B------:R-:W-:Y:S05]  /*5830*/  BSYNC B0 ;  /* 0x0000000000007941 */ /* 0x000fea0003800000 */
.L_x_2722:
        /* <DEDUP_REMOVED lines=22> */
.L_x_2672:
[----:B------:R-:W0:Y:S01]  /*59a0*/  LDC R0, c[0x0][0x448] ;  /* 0x00011200ff007b82 */ /* 0x000e220000000800 */
[----:B------:R-:W-:-:S07]  /*59b0*/  IADD3 R5, R205, 0x1, -R204 ;  /* 0x00000001cd057810 */ /* 0x000fce0007ffe8cc */
[----:B------:R-:W1:Y:S01]  /*59c0*/  LDC.64 R6, c[0x0][0x9e0] ;  /* 0x00027800ff067b82 */ /* 0x000e620000000a00 */
[----:B0-----:R-:W-:Y:S01]  /*59d0*/  ISETP.NE.AND P1, PT, R0, 0x1, PT ;  /* 0x000000010000780c */ /* 0x001fe20003f25270 */
[----:B------:R-:W-:Y:S01]  /*59e0*/  VIADD R0, R210, 0x7f ;  /* 0x0000007fd2007836 */ /* 0x000fe20000000000 */
[----:B-1----:R-:W-:-:S11]  /*59f0*/  ISETP.GE.AND P2, PT, R7, 0x1, PT ;  /* 0x000000010700780c */ /* 0x002fd60003f46270 */
[----:B------:R-:W0:Y:S08]  /*5a00*/  @P1 LDC R3, c[0x0][0x44c] ;  /* 0x00011300ff031b82 */ /* 0x000e300000000800 */
[----:B------:R-:W1:Y:S01]  /*5a10*/  @P1 LDC R4, c[0x0][0x450] ;  /* 0x00011400ff041b82 */ /* 0x000e620000000800 */
[----:B0-----:R-:W-:-:S05]  /*5a20*/  @P1 IMAD.HI.U32 R3, R0, R3, RZ ;  /* 0x0000000300031227 */ /* 0x001fca00078e00ff */
[----:B-1----:R-:W-:-:S05]  /*5a30*/  @P1 SHF.R.U32.HI R0, RZ, R4, R3 ;  /* 0x00000004ff001219 */ /* 0x002fca0000011603 */
[----:B------:R-:W-:Y:S01]  /*5a40*/  IMAD.IADD R5, R5, 0x1, R0 ;  /* 0x0000000105057824 */ /* 0x000fe200078e0200 */
[----:B------:R-:W-:Y:S06]  /*5a50*/  @P0 BRA `(.L_x_2725) ;  /* 0x00000000000c0947 */ /* 0x000fec0003800000 */
[----:B------:R-:W0:Y:S01]  /*5a60*/  FENCE.VIEW.ASYNC.G ;  /* 0x00000000000073c6 */ /* 0x000e220000000100 */
[----:B------:R-:W-:Y:S05]  /*5a70*/  WARPSYNC.ALL ;  /* 0x0000000000007948 */ /* 0x000fea0003800000 */
[----:B0-----:R-:W-:Y:S06]  /*5a80*/  BAR.ARV 0xc, 0x180 ;  /* 0x0306000000007b1d */ /* 0x001fec0000002000 */
.L_x_2725:
        /* <DEDUP_REMOVED lines=13> */
.L_x_2728:
[----:B------:R-:W-:-:S13]  /*5b60*/  ISETP.NE.AND P0, PT, R7, 0x1, PT ;  /* 0x000000010700780c */ /* 0x000fda0003f05270 */
[----:B------:R-:W0:Y:S02]  /*5b70*/  @P0 LDC.64 R4, c[0x0][0x9e8] ;  /* 0x00027a00ff040b82 */ /* 0x000e240000000a00 */
[----:B0-----:R-:W-:-:S05]  /*5b80*/  @P0 IMAD.HI.U32 R4, R3, R4, RZ ;  /* 0x0000000403040227 */ /* 0x001fca00078e00ff */
[----:B------:R-:W-:-:S07]  /*5b90*/  @P0 SHF.R.U32.HI R3, RZ, R5, R4 ;  /* 0x00000005ff030219 */ /* 0x000fce0000011604 */
.L_x_2729:
[----:B------:R-:W-:Y:S05]  /*5ba0*/  BSYNC B0 ;  /* 0x0000000000007941 */ /* 0x000fea0003800000 */
.L_x_2727:
[----:B------:R-:W-:-:S05]  /*5bb0*/  IMAD R3, R3, R7, R7 ;  /* 0x0000000703037224 */ /* 0x000fca00078e0207 */
[----:B------:R-:W-:-:S07]  /*5bc0*/  VIMNMX R0, R0, R3, PT ;  /* 0x0000000300007248 */ /* 0x000fce0003fe0100 */
.L_x_2726:
[----:B------:R-:W0:Y:S01]  /*5bd0*/  @P1 LDC R3, c[0x0][0x44c] ;  /* 0x00011300ff031b82 */ /* 0x000e220000000800 */
[----:B------:R-:W-:Y:S01]  /*5be0*/  VIADD R0, R0, 0x5f ;  /* 0x0000005f00007836 */ /* 0x000fe20000000000 */
[----:B------:R-:W-:Y:S01]  /*5bf0*/  ULDC UR4, c[0x0][0x9dc] ;  /* 0x0002770000047ab9 */ /* 0x000fe20000000800 */
[----:B------:R-:W-:Y:S02]  /*5c00*/  IMAD.MOV.U32 R4, RZ, RZ, R210 ;  /* 0x000000ffff047224 */ /* 0x000fe400078e00d2 */
[----:B------:R-:W-:-:S03]  /*5c10*/  IMAD.HI R0, R0, 0x2aaaaaab, RZ ;  /* 0x2aaaaaab00007827 */ /* 0x000fc600078e02ff */
[----:B------:R-:W1:Y:S01]  /*5c20*/  @P1 LDC R6, c[0x0][0x450] ;  /* 0x00011400ff061b82 */ /* 0x000e620000000800 */
[----:B0-----:R-:W-:Y:S01]  /*5c30*/  @P1 IMAD.HI.U32 R5, R210, R3, RZ ;  /* 0x00000003d2051227 */ /* 0x001fe200078e00ff */
[----:B------:R-:W-:-:S04]  /*5c40*/  SHF.R.U32.HI R3, RZ, 0x1f, R0 ;  /* 0x0000001fff037819 */ /* 0x000fc80000011600 */
[----:B------:R-:W-:Y:S02]  /*5c50*/  LEA.HI.SX32 R3, R0, R3, 0x1c ;  /* 0x0000000300037211 */ /* 0x000fe400078fe2ff */
[----:B-1----:R-:W-:Y:S02]  /*5c60*/  @P1 SHF.R.U32.HI R4, RZ, R6, R5 ;  /* 0x00000006ff041219 */ /* 0x002fe40000011605 */
[----:B------:R-:W-:Y:S02]  /*5c70*/  VIMNMX R178, R178, R3, PT ;  /* 0x00000003b2b27248 */ /* 0x000fe40003fe0100 */
        /* <DEDUP_REMOVED lines=13> */
.L_x_2732:
[----:B------:R-:W-:-:S13]  /*5d50*/  ISETP.NE.AND P0, PT, R7, 0x1, PT ;  /* 0x000000010700780c */ /* 0x000fda0003f05270 */
[----:B------:R-:W0:Y:S02]  /*5d60*/  @P0 LDC.64 R4, c[0x0][0x9e8] ;  /* 0x00027a00ff040b82 */ /* 0x000e240000000a00 */
[----:B0-----:R-:W-:-:S05]  /*5d70*/  @P0 IMAD.HI.U32 R4, R0, R4, RZ ;  /* 0x0000000400040227 */ /* 0x001fca00078e00ff */
[----:B------:R-:W-:-:S07]  /*5d80*/  @P0 SHF.R.U32.HI R0, RZ, R5, R4 ;  /* 0x00000005ff000219 */ /* 0x000fce0000011604 */
.L_x_2733:
[----:B------:R-:W-:Y:S05]  /*5d90*/  BSYNC B0 ;  /* 0x0000000000007941 */ /* 0x000fea0003800000 */
.L_x_2731:
[----:B------:R-:W-:-:S05]  /*5da0*/  IMAD R0, R0, R7, RZ ;  /* 0x0000000700007224 */ /* 0x000fca00078e02ff */
[----:B------:R-:W-:-:S07]  /*5db0*/  VIMNMX R3, R3, R0, !PT ;  /* 0x0000000003037248 */ /* 0x000fce0007fe0100 */
.L_x_2730:
[----:B------:R-:W-:Y:S01]  /*5dc0*/  IMAD.HI R3, R3, 0x2aaaaaab, RZ ;  /* 0x2aaaaaab03037827 */ /* 0x000fe200078e02ff */
[----:B------:R-:W-:Y:S02]  /*5dd0*/  PLOP3.LUT P0, PT, PT, PT, PT, 0x80, 0x0 ;  /* 0x000000000000781c */ /* 0x000fe40003f0f070 */
[----:B------:R-:W-:Y:S02]  /*5de0*/  CS2R R4, SRZ ;  /* 0x0000000000047805 */ /* 0x000fe4000001ff00 */
[----:B------:R-:W-:Y:S01]  /*5df0*/  CS2R R148, SRZ ;  /* 0x0000000000947805 */ /* 0x000fe2000001ff00 */
[----:B------:R-:W-:Y:S01]  /*5e00*/  IMAD.MOV.U32 R6, RZ, RZ, RZ ;  /* 0x000000ffff067224 */ /* 0x000fe200078e00ff */
[----:B------:R-:W-:Y:S01]  /*5e10*/  SHF.R.U32.HI R0, RZ, 0x1f, R3 ;  /* 0x0000001fff007819 */ /* 0x000fe20000011603 */
[----:B------:R-:W-:Y:S01]  /*5e20*/  IMAD.MOV.U32 R150, RZ, RZ, RZ ;  /* 0x000000ffff967224 */ /* 0x000fe200078e00ff */
[----:B------:R-:W-:Y:S02]  /*5e30*/  CS2R R146, SRZ ;  /* 0x0000000000927805 */ /* 0x000fe4000001ff00 */
[----:B------:R-:W-:-:S02]  /*5e40*/  CS2R R144, SRZ ;  /* 0x0000000000907805 */ /* 0x000fc4000001ff00 */
[----:B------:R-:W-:Y:S01]  /*5e50*/  LEA.HI.SX32 R0, R3, R0, 0x1c ;  /* 0x0000000003007211 */ /* 0x000fe200078fe2ff */
[----:B------:R-:W-:Y:S01]  /*5e60*/  IMAD.MOV.U32 R3, RZ, RZ, RZ ;  /* 0x000000ffff037224 */ /* 0x000fe200078e00ff */
[----:B------:R-:W-:Y:S02]  /*5e70*/  CS2R R142, SRZ ;  /* 0x00000000008e7805 */ /* 0x000fe4000001ff00 */
[----:B------:R-:W-:Y:S02]  /*5e80*/  CS2R R140, SRZ ;  /* 0x00000000008c7805 */ /* 0x000fe4000001ff00 */
[----:B------:R-:W-:Y:S02]  /*5e90*/  VIMNMX R219, RZ, R0, !PT ;  /* 0x00000000ffdb7248 */ /* 0x000fe40007fe0100 */
[----:B------:R-:W-:Y:S02]  /*5ea0*/  CS2R R138, SRZ ;  /* 0x00000000008a7805 */ /* 0x000fe4000001ff00 */
[----:B------:R-:W-:-:S02]  /*5eb0*/  CS2R R136, SRZ ;  /* 0x0000000000887805 */ /* 0x000fc4000001ff00 */
[----:B------:R-:W-:Y:S02]  /*5ec0*/  CS2R R162, SRZ ;  /* 0x0000000000a27805 */ /* 0x000fe4000001ff00 */
[----:B------:R-:W-:Y:S02]  /*5ed0*/  ISETP.GT.AND P1, PT, R178, R219, PT ;  /* 0x000000dbb200720c */ /* 0x000fe40003f24270 */
[----:B------:R-:W-:Y:S02]  /*5ee0*/  CS2R R160, SRZ ;  /* 0x0000000000a07805 */ /* 0x000fe4000001ff00 */
[----:B------:R-:W-:Y:S02]  /*5ef0*/  CS2R R132, SRZ ;  /* 0x0000000000847805 */ /* 0x000fe4000001ff00 */
[----:B------:R-:W-:Y:S02]  /*5f00*/  CS2R R158, SRZ ;  /* 0x00000000009e7805 */ /* 0x000fe4000001ff00 */
        /* <DEDUP_REMOVED lines=52> */
[----:B------:R-:W-:Y:S06]  /*6250*/  @!P1 BRA `(.L_x_2734) ;  /* 0x000000e800709947 */ /* 0x000fec0003800000 */
[----:B------:R-:W-:-:S03]  /*6260*/  UMOV UR4, 0xffffffff ;  /* 0xffffffff00047882 */ /* 0x000fc60000000000 */
[----:B------:R-:W-:Y:S05]  /*6270*/  BRA.DIV UR4, `(.L_x_2735) ;  /* 0x0000019a04207947 */ /* 0x000fea000b800000 */
[----:B------:R-:W0:Y:S02]  /*6280*/  S2R R3, SR_TID.X ;  /* 0x0000000000037919 */ /* 0x000e240000002100 */
[----:B0-----:R-:W-:-:S05]  /*6290*/  VIADD R3, R3, 0xffffff80 ;  /* 0xffffff8003037836 */ /* 0x001fca0000000000 */
[----:B------:R-:W-:-:S04]  /*62a0*/  SHF.R.S32.HI R0, RZ, 0x1f, R3 ;  /* 0x0000001fff007819 */ /* 0x000fc80000011403 */
[----:B------:R-:W-:-:S04]  /*62b0*/  LEA.HI R0, R0, R3, RZ, 0x7 ;  /* 0x0000000300007211 */ /* 0x000fc800078f38ff */
[----:B------:R-:W-:-:S05]  /*62c0*/  SHF.R.S32.HI R0, RZ, 0x7, R0 ;  /* 0x00000007ff007819 */ /* 0x000fca0000011400 */
[----:B------:R0:W1:Y:S02]  /*62d0*/  SHFL.IDX PT, R14, R0, RZ, 0x1f ;  /* 0x00001fff000e7589 */ /* 0x00006400000e0000 */
.L_x_3049:
[----:B01----:R-:W-:Y:S01]  /*62e0*/  LEA.HI R0, R14, R14, RZ, 0x1 ;  /* 0x0000000e0e007211 */ /* 0x003fe200078f08ff */
[----:B------:R-:W-:Y:S01]  /*62f0*/  VIADD R24, R16, 0x18400 ;  /* 0x0001840010187836 */ /* 0x000fe20000000000 */
[----:B------:R-:W-:Y:S02]  /*6300*/  BSSY B6, `(.L_x_2736) ;  /* 0x0000018000067945 */ /* 0x000fe40003800000 */
[----:B------:R-:W-:Y:S02]  /*6310*/  LOP3.LUT R3, R0, 0x1e, RZ, 0xc0, !PT ;  /* 0x0000001e00037812 */ /* 0x000fe400078ec0ff */
[----:B------:R-:W-:-:S03]  /*6320*/  LOP3.LUT P0, RZ, R24, 0x1bf, RZ, 0xc0, !PT ;  /* 0x000001bf18ff7812 */ /* 0x000fc6000780c0ff */
[----:B------:R-:W-:-:S04]  /*6330*/  IMAD.IADD R3, R14, 0x1, -R3 ;  /* 0x000000010e037824 */ /* 0x000fc800078e0a03 */
[----:B------:R-:W-:-:S05]  /*6340*/  IMAD R3, R3, 0x2000, R24 ;  /* 0x0000200003037824 */ /* 0x000fca00078e0218 */
[----:B------:R-:W-:-:S04]  /*6350*/  SHF.R.U32.HI R3, RZ, 0x4, R3 ;  /* 0x00000004ff037819 */ /* 0x000fc80000011603 */
[----:B------:R-:W-:Y:S01]  /*6360*/  LOP3.LUT R36, R3, 0x3fff, RZ, 0xc0, !PT ;  /* 0x00003fff03247812 */ /* 0x000fe200078ec0ff */
[----:B------:R-:W-:Y:S06]  /*6370*/  @!P0 BRA `(.L_x_2737) ;  /* 0x0000000000408947 */ /* 0x000fec0003800000 */
        /* <DEDUP_REMOVED lines=16> */
.L_x_2737:
[----:B------:R-:W-:Y:S05]  /*6480*/  BSYNC B6 ;  /* 0x0000000000067941 */ /* 0x000fea0003800000 */
.L_x_2736:
[----:B------:R-:W-:Y:S02]  /*6490*/  ULDC UR4, c[0x0][0x3f4] ;  /* 0x0000fd0000047ab9 */ /* 0x000fe40000000800 */
[----:B------:R-:W-:-:S13]  /*64a0*/  ISETP.LT.AND P0, PT, RZ, UR4, PT ;  /* 0x00000004ff007c0c */ /* 0x000fda000bf01270 */
[----:B------:R-:W-:Y:S05]  /*64b0*/  @P0 BRA `(.L_x_2738) ;  /* 0x00000000003c0947 */ /* 0x000fea0003800000 */
[----:B------:R-:W-:-:S04]  /*64c0*/  LEA.HI R0, R235, R235, RZ, 0x1 ;  /* 0x000000ebeb007211 */ /* 0x000fc800078f08ff */
[----:B------:R-:W-:-:S05]  /*64d0*/  LOP3.LUT R0, R0, 0xfffffffe, RZ, 0xc0, !PT ;  /* 0xfffffffe00007812 */ /* 0x000fca00078ec0ff */
[----:B------:R-:W-:-:S05]  /*64e0*/  IMAD.IADD R0, R235, 0x1, -R0 ;  /* 0x00000001eb007824 */ /* 0x000fca00078e0a00 */
[----:B------:R-:W-:-:S04]  /*64f0*/  SHF.L.U32 R3, R0, 0x1f, RZ ;  /* 0x0000001f00037819 */ /* 0x000fc800000006ff */
[----:B------:R0:W1:Y:S03]  /*6500*/  SYNCS.PHASECHK.TRANS64.TRYWAIT P0, [R16+URZ+0x22800], R3 ;  /* 0x02280003100075a7 */ /* 0x000066000800017f */
[----:B-1----:R-:W-:Y:S05]  /*6510*/  @!P0 NANOSLEEP.SYNCS 0x989680 ;  /* 0x009896800000895d */ /* 0x002fea0003900000 */
[----:B------:R-:W1:Y:S01]  /*6520*/  @!P0 SYNCS.PHASECHK.TRANS64 P0, [R16+URZ+0x22800], R3 ;  /* 0x02280003100085a7 */ /* 0x000e62000800007f */
[----:B------:R-:W-:Y:S04]  /*6530*/  BSSY B0, `(.L_x_2739) ;  /* 0x0000006000007945 */ /* 0x000fe80003800000 */
[----:B-1----:R-:W-:Y:S05]  /*6540*/  @P0 BRA `(.L_x_2740) ;  /* 0x0000000000100947 */ /* 0x002fea0003800000 */
.L_x_2741:
[----:B-1----:R1:W2:Y:S02]  /*6550*/  SYNCS.PHASECHK.TRANS64.TRYWAIT P0, [R16+URZ+0x22800], R3 ;  /* 0x02280003100075a7 */ /* 0x0022a4000800017f */
[----:B--2---:R-:W-:Y:S05]  /*6560*/  @!P0 NANOSLEEP.SYNCS 0x989680 ;  /* 0x009896800000895d */ /* 0x004fea0003900000 */
[----:B------:R-:W2:Y:S02]  /*6570*/  @!P0 SYNCS.PHASECHK.TRANS64 P0, [R16+URZ+0x22800], R3 ;  /* 0x02280003100085a7 */ /* 0x000ea4000800007f */
[----:B--2---:R-:W-:Y:S05]  /*6580*/  @!P0 BRA `(.L_x_2741) ;  /* 0xfffffffc00f08947 */ /* 0x004fea000383ffff */
.L_x_2740:
[----:B------:R-:W-:Y:S05]  /*6590*/  BSYNC B0 ;  /* 0x0000000000007941 */ /* 0x000fea0003800000 */
.L_x_2739:
[----:B------:R-:W-:Y:S05]  /*65a0*/  BRA `(.L_x_2742) ;  /* 0x0000002800d87947 */ /* 0x000fea0003800000 */
.L_x_2738:
[----:B------:R-:W-:Y:S01]  /*65b0*/  LOP3.LUT P0, RZ, R24, 0x3ff, RZ, 0xc0, !PT ;  /* 0x000003ff18ff7812 */ /* 0x000fe2000780c0ff */
[----:B------:R-:W-:Y:S01]  /*65c0*/  ULDC.64 UR4, c[0x0][0x3f8] ;  /* 0x0000fe0000047ab9 */ /* 0x000fe20000000a00 */
[----:B-----5:R-:W-:Y:S01]  /*65d0*/  SHF.R.S32.HI R0, RZ, 0x1f, R30 ;  /* 0x0000001fff007819 */ /* 0x020fe2000001141e */
[----:B------:R-:W-:Y:S01]  /*65e0*/  ULDC.64 UR6, c[0x0][0x408] ;  /* 0x0001020000067ab9 */ /* 0x000fe20000000a00 */
[----:B------:R-:W-:Y:S01]  /*65f0*/  IMAD.WIDE.U32 R24, R30, UR4, RZ ;  /* 0x000000041e187c25 */ /* 0x000fe2000f8e00ff */
[----:B------:R-:W-:Y:S03]  /*6600*/  BSSY B6, `(.L_x_2743) ;  /* 0x0000019000067945 */ /* 0x000fe60003800000 */
[C---:B------:R-:W-:Y:S02]  /*6610*/  IMAD R3, R0.reuse, UR4, RZ ;  /* 0x0000000400037c24 */ /* 0x040fe4000f8e02ff */
[----:B------:R-:W-:-:S02]  /*6620*/  IMAD R5, R0, UR6, RZ ;  /* 0x0000000600057c24 */ /* 0x000fc4000f8e02ff */
[C---:B------:R-:W-:Y:S02]  /*6630*/  IMAD R3, R30.reuse, UR5, R3 ;  /* 0x000000051e037c24 */ /* 0x040fe4000f8e0203 */
[C---:B------:R-:W-:Y:S02]  /*6640*/  IMAD R5, R30.reuse, UR7, R5 ;  /* 0x000000071e057c24 */ /* 0x040fe4000f8e0205 */
[----:B------:R-:W-:-:S04]  /*6650*/  IMAD.WIDE.U32 R26, R30, UR6, RZ ;  /* 0x000000061e1a7c25 */ /* 0x000fc8000f8e00ff */
[----:B------:R-:W-:Y:S02]  /*6660*/  IMAD.IADD R29, R3, 0x1, R25 ;  /* 0x00000001031d7824 */ /* 0x000fe400078e0219 */
[----:B------:R-:W-:Y:S01]  /*6670*/  IMAD.IADD R31, R5, 0x1, R27 ;  /* 0x00000001051f7824 */ /* 0x000fe200078e021b */
        /* <DEDUP_REMOVED lines=17> */
.L_x_2744:
[----:B------:R-:W-:Y:S05]  /*6790*/  BSYNC B6 ;  /* 0x0000000000067941 */ /* 0x000fea0003800000 */
.L_x_2743:
[----:B------:R-:W-:Y:S01]  /*67a0*/  ULDC.U8 UR4, c[0x0][0x410] ;  /* 0x0001040000047ab9 */ /* 0x000fe20000000000 */
[----:B------:R-:W-:Y:S01]  /*67b0*/  BSSY B0, `(.L_x_2745) ;  /* 0x000028d000007945 */ /* 0x000fe20003800000 */
[----:B------:R-:W-:Y:S01]  /*67c0*/  ISETP.NE.AND P0, PT, RZ, UR4, PT ;  /* 0x00000004ff007c0c */ /* 0x000fe2000bf05270 */
[----:B------:R-:W-:Y:S02]  /*67d0*/  IMAD.SHL.U32 R30, R233, 0x8, RZ ;  /* 0x00000008e91e7824 */ /* 0x000fe400078e00ff */
[----:B------:R-:W-:-:S10]  /*67e0*/  IMAD.IADD R42, R18, 0x1, R210 ;  /* 0x00000001122a7824 */ /* 0x000fd400078e02d2 */
[----:B------:R-:W-:Y:S05]  /*67f0*/  @!P0 BRA `(.L_x_2746) ;  /* 0x00000014004c8947 */ /* 0x000fea0003800000 */
[----:B------:R-:W0:Y:S01]  /*6800*/  LDC R37, c[0x0][0x448] ;  /* 0x00011200ff257b82 */ /* 0x000e220000000800 */
[----:B------:R-:W-:Y:S01]  /*6810*/  IMAD R3, R233, 0x40, R42 ;  /* 0x00000040e9037824 */ /* 0x000fe200078e022a */
[----:B------:R-:W-:Y:S01]  /*6820*/  ULDC.64 UR4, c[0x0][0x3f8] ;  /* 0x0000fe0000047ab9 */ /* 0x000fe20000000a00 */
[----:B------:R-:W-:Y:S01]  /*6830*/  ULDC.64 UR6, c[0x0][0x408] ;  /* 0x0001020000067ab9 */ /* 0x000fe20000000a00 */
[----:B------:R-:W-:Y:S01]  /*6840*/  IMAD.MOV.U32 R6, RZ, RZ, R24 ;  /* 0x000000ffff067224 */ /* 0x000fe200078e0018 */
[----:B------:R-:W-:Y:S01]  /*6850*/  SHF.R.S32.HI R40, RZ, 0x1f, R209 ;  /* 0x0000001fff287819 */ /* 0x000fe200000114d1 */
[----:B------:R-:W-:Y:S02]  /*6860*/  IMAD.MOV.U32 R7, RZ, RZ, R29 ;  /* 0x000000ffff077224 */ /* 0x000fe400078e001d */
[----:B------:R-:W-:Y:S02]  /*6870*/  IMAD.MOV.U32 R8, RZ, RZ, R26 ;  /* 0x000000ffff087224 */ /* 0x000fe400078e001a */
[----:B------:R-:W-:Y:S01]  /*6880*/  IMAD.MOV.U32 R9, RZ, RZ, R31 ;  /* 0x000000ffff097224 */ /* 0x000fe200078e001f */
[----:B0-----:R-:W-:-:S13]  /*6890*/  ISETP.NE.AND P0, PT, R37, 0x1, PT ;  /* 0x000000012500780c */ /* 0x001fda0003f05270 */
[----:B------:R-:W0:Y:S08]  /*68a0*/  @P0 LDC R0, c[0x0][0x44c] ;  /* 0x00011300ff000b82 */ /* 0x000e300000000800 */
[----:B------:R-:W1:Y:S01]  /*68b0*/  @P0 LDC R5, c[0x0][0x450] ;  /* 0x00011400ff050b82 */ /* 0x000e620000000800 */
[----:B0-----:R-:W-:-:S05]  /*68c0*/  @P0 IMAD.HI.U32 R0, R3, R0, RZ ;  /* 0x0000000003000227 */ /* 0x001fca00078e00ff */
[----:B-1----:R-:W-:-:S04]  /*68d0*/  @P0 SHF.R.U32.HI R3, RZ, R5, R0 ;  /* 0x00000005ff030219 */ /* 0x002fc80000011600 */
[----:B------:R-:W-:Y:S01]  /*68e0*/  SHF.R.S32.HI R0, RZ, 0x1f, R3 ;  /* 0x0000001fff007819 */ /* 0x000fe20000011403 */
[----:B------:R-:W-:-:S04]  /*68f0*/  IMAD.WIDE.U32 R6, R3, UR4, R6 ;  /* 0x0000000403067c25 */ /* 0x000fc8000f8e0006 */
[C---:B------:R-:W-:Y:S02]  /*6900*/  IMAD R4, R0.reuse, UR4, RZ ;  /* 0x0000000400047c24 */ /* 0x040fe4000f8e02ff */
[----:B------:R-:W-:Y:S02]  /*6910*/  IMAD R0, R0, UR6, RZ ;  /* 0x0000000600007c24 */ /* 0x000fe4000f8e02ff */
[C---:B------:R-:W-:Y:S01]  /*6920*/  IMAD R5, R3.reuse, UR5, R4 ;  /* 0x0000000503057c24 */ /* 0x040fe2000f8e0204 */
[----:B------:R-:W-:Y:S01]  /*6930*/  ULDC.64 UR4, c[0x0][0x3e8] ;  /* 0x0000fa0000047ab9 */ /* 0x000fe20000000a00 */
[C---:B------:R-:W-:Y:S01]  /*6940*/  IMAD.WIDE.U32 R8, R3.reuse, UR6, R8 ;  /* 0x0000000603087c25 */ /* 0x040fe2000f8e0008 */
[----:B------:R-:W-:Y:S01]  /*6950*/  LEA R4, P0, R6, UR4, 0x1 ;  /* 0x0000000406047c11 */ /* 0x000fe2000f8008ff */
[----:B------:R-:W-:Y:S02]  /*6960*/  UMOV UR4, 0xffffffff ;  /* 0xffffffff00047882 */ /* 0x000fe40000000000 */
[----:B------:R-:W-:Y:S01]  /*6970*/  IMAD R3, R3, UR7, R0 ;  /* 0x0000000703037c24 */ /* 0x000fe2000f8e0200 */
[----:B------:R-:W-:Y:S01]  /*6980*/  ULDC.64 UR6, c[0x0][0x400] ;  /* 0x0001000000067ab9 */ /* 0x000fe20000000a00 */
[----:B------:R-:W-:Y:S01]  /*6990*/  IMAD.IADD R5, R7, 0x1, R5 ;  /* 0x0000000107057824 */ /* 0x000fe200078e0205 */
[----:B------:R-:W-:Y:S01]  /*69a0*/  LEA R7, P1, R8, UR6, 0x1 ;  /* 0x0000000608077c11 */ /* 0x000fe2000f8208ff */
[----:B------:R-:W-:-:S03]  /*69b0*/  IMAD.IADD R3, R9, 0x1, R3 ;  /* 0x0000000109037824 */ /* 0x000fc600078e0203 */
[----:B------:R-:W-:Y:S02]  /*69c0*/  LEA.HI.X R6, R6, UR5, R5, 0x1, P0 ;  /* 0x0000000506067c11 */ /* 0x000fe400080f0c05 */
[----:B------:R-:W-:Y:S01]  /*69d0*/  LEA.HI.X R8, R8, UR7, R3, 0x1, P1 ;  /* 0x0000000708087c11 */ /* 0x000fe200088f0c03 */
[----:B------:R-:W-:Y:S06]  /*69e0*/  BRA.DIV UR4, `(.L_x_2747) ;  /* 0x0000019204807947 */ /* 0x000fec000b800000 */
[----:B------:R0:W1:Y:S04]  /*69f0*/  SHFL.IDX PT, R3, R6, RZ, 0x1c1f ;  /* 0x001c1fff06037589 */ /* 0x00006800000e0000 */
[----:B------:R0:W2:Y:S04]  /*6a00*/  SHFL.IDX PT, R0, R4, RZ, 0x1c1f ;  /* 0x001c1fff04007589 */ /* 0x0000a800000e0000 */
[----:B------:R0:W3:Y:S04]  /*6a10*/  SHFL.IDX PT, R5, R8, RZ, 0x1c1f ;  /* 0x001c1fff08057589 */ /* 0x0000e800000e0000 */
[----:B------:R0:W4:Y:S02]  /*6a20*/  SHFL.IDX PT, R14, R7, RZ, 0x1c1f ;  /* 0x001c1fff070e7589 */ /* 0x00012400000e0000 */
.L_x_3055:
[----:B------:R-:W-:Y:S01]  /*6a30*/  IMAD R37, R204, R37, RZ ;  /* 0x00000025cc257224 */ /* 0x000fe200078e02ff */
[----:B------:R-:W-:Y:S01]  /*6a40*/  BSSY B1, `(.L_x_2748) ;  /* 0x000001d000017945 */ /* 0x000fe20003800000 */
[----:B------:R-:W-:Y:S02]  /*6a50*/  CS2R R32, SRZ ;  /* 0x0000000000207805 */ /* 0x000fe4000001ff00 */
[----:B------:R-:W-:Y:S02]  /*6a60*/  CS2R R20, SRZ ;  /* 0x0000000000147805 */ /* 0x000fe4000001ff00 */
[----:B------:R-:W-:Y:S02]  /*6a70*/  CS2R R28, SRZ ;  /* 0x00000000001c7805 */ /* 0x000fe4000001ff00 */
[----:B------:R-:W-:Y:S02]  /*6a80*/  ISETP.GE.AND P0, PT, R42, R37, PT ;  /* 0x000000252a00720c */ /* 0x000fe40003f06270 */
[----:B------:R-:W-:-:S11]  /*6a90*/  CS2R R24, SRZ ;  /* 0x0000000000187805 */ /* 0x000fd6000001ff00 */
[----:B------:R-:W-:Y:S05]  /*6aa0*/  @P0 BRA `(.L_x_2749) ;  /* 0x0000000000580947 */ /* 0x000fea0003800000 */
[----:B------:R-:W-:Y:S01]  /*6ab0*/  ULDC UR4, c[0x0][0x3f4] ;  /* 0x0000fd0000047ab9 */ /* 0x000fe20000000800 */
[----:B--2---:R-:W-:Y:S01]  /*6ac0*/  IMAD.MOV.U32 R10, RZ, RZ, R0 ;  /* 0x000000ffff0a7224 */ /* 0x004fe200078e0000 */
[----:B------:R-:W-:Y:S01]  /*6ad0*/  ISETP.GE.AND P3, PT, R209, UR4, PT ;  /* 0x00000004d1007c0c */ /* 0x000fe2000bf66270 */
[----:B-1----:R-:W-:Y:S01]  /*6ae0*/  IMAD.MOV.U32 R11, RZ, RZ, R3 ;  /* 0x000000ffff0b7224 */ /* 0x002fe200078e0003 */
[----:B------:R-:W-:Y:S01]  /*6af0*/  ISETP.GE.AND P2, PT, R22, UR4, PT ;  /* 0x0000000416007c0c */ /* 0x000fe2000bf46270 */
[----:B---3--:R-:W-:Y:S01]  /*6b00*/  IMAD.MOV.U32 R15, RZ, RZ, R5 ;  /* 0x000000ffff0f7224 */ /* 0x008fe200078e0005 */
[----:B------:R-:W-:-:S09]  /*6b10*/  CS2R R28, SRZ ;  /* 0x00000000001c7805 */ /* 0x000fd2000001ff00 */
[C---:B------:R-:W-:Y:S01]  /*6b20*/  @!P3 IMAD.SHL.U32 R35, R209.reuse, 0x2, RZ ;  /* 0x00000002d123b824 */ /* 0x040fe200078e00ff */
[----:B------:R-:W-:Y:S02]  /*6b30*/  @!P3 SHF.L.U64.HI R20, R209, 0x1, R40 ;  /* 0x00000001d114b819 */ /* 0x000fe40000010228 */
[----:B------:R-:W-:Y:S02]  /*6b40*/  CS2R R32, SRZ ;  /* 0x0000000000207805 */ /* 0x000fe4000001ff00 */
[----:B------:R-:W-:Y:S01]  /*6b50*/  CS2R R24, SRZ ;  /* 0x0000000000187805 */ /* 0x000fe2000001ff00 */
[----:B------:R-:W-:Y:S01]  /*6b60*/  @!P2 IMAD.WIDE R10, R22, 0x2, R10 ;  /* 0x00000002160aa825 */ /* 0x000fe200078e020a */
[-C--:B------:R-:W-:Y:S02]  /*6b70*/  @!P3 IADD3 R26, P0, R0, R35.reuse, RZ ;  /* 0x00000023001ab210 */ /* 0x080fe40007f1e0ff */
[----:B----4-:R-:W-:Y:S01]  /*6b80*/  @!P3 IADD3 R34, P1, R14, R35, RZ ;  /* 0x000000230e22b210 */ /* 0x010fe20007f3e0ff */
[----:B------:R-:W-:Y:S01]  /*6b90*/  @!P2 IMAD.WIDE R12, R22, 0x2, R14 ;  /* 0x00000002160ca825 */ /* 0x000fe200078e020e */
[----:B------:R1:W5:Y:S03]  /*6ba0*/  @!P2 LD.E.64 R28, desc[UR40][R10.64] ;  /* 0x000000280a1ca980 */ /* 0x000366000c101b00 */
[--C-:B------:R-:W-:Y:S01]  /*6bb0*/  @!P3 IMAD.X R27, R3, 0x1, R20.reuse, P0 ;  /* 0x00000001031bb824 */ /* 0x100fe200000e0614 */
[----:B------:R1:W5:Y:S01]  /*6bc0*/  @!P2 LD.E.64 R32, desc[UR40][R12.64] ;  /* 0x000000280c20a980 */ /* 0x000362000c101b00 */
[----:B------:R-:W-:Y:S01]  /*6bd0*/  @!P3 IMAD.X R35, R5, 0x1, R20, P1 ;  /* 0x000000010523b824 */ /* 0x000fe200008e0614 */
[----:B------:R-:W-:-:S02]  /*6be0*/  CS2R R20, SRZ ;  /* 0x0000000000147805 */ /* 0x000fc4000001ff00 */
[----:B------:R1:W5:Y:S04]  /*6bf0*/  @!P3 LD.E.64 R24, desc[UR40][R26.64] ;  /* 0x000000281a18b980 */ /* 0x000368000c101b00 */
[----:B------:R1:W5:Y:S02]  /*6c00*/  @!P3 LD.E.64 R20, desc[UR40][R34.64] ;  /* 0x000000282214b980 */ /* 0x000364000c101b00 */
.L_x_2749:
[----:B------:R-:W-:Y:S05]  /*6c10*/  BSYNC B1 ;  /* 0x0000000000017941 */ /* 0x000fea0003800000 */
.L_x_2748:
[----:B--2--5:R-:W-:Y:S01]  /*6c20*/  IMAD.MOV.U32 R0, RZ, RZ, R32 ;  /* 0x000000ffff007224 */ /* 0x024fe200078e0020 */
[----:B------:R-:W-:Y:S01]  /*6c30*/  UMOV UR4, 0xffffffff ;  /* 0xffffffff00047882 */ /* 0x000fe20000000000 */
[----:B-1----:R-:W-:Y:S01]  /*6c40*/  IMAD.MOV.U32 R3, RZ, RZ, R33 ;  /* 0x000000ffff037224 */ /* 0x002fe200078e0021 */
[----:B------:R-:W-:Y:S01]  /*6c50*/  CS2R R26, SRZ ;  /* 0x00000000001a7805 */ /* 0x000fe2000001ff00 */
[----:B---3--:R-:W-:Y:S02]  /*6c60*/  IMAD.MOV.U32 R5, RZ, RZ, R20 ;  /* 0x000000ffff057224 */ /* 0x008fe400078e0014 */
        /* <DEDUP_REMOVED lines=9> */
[----:B------:R-:W-:Y:S06]  /*6d00*/  BRA.DIV UR4, `(.L_x_2750) ;  /* 0x0000019204287947 */ /* 0x000fec000b800000 */
[----:B------:R1:W2:Y:S04]  /*6d10*/  SHFL.IDX PT, R3, R6, 0x1, 0x1c1f ;  /* 0x003c1f0006037f89 */ /* 0x0002a800000e0000 */
[----:B------:R1:W3:Y:S04]  /*6d20*/  SHFL.IDX PT, R0, R4, 0x1, 0x1c1f ;  /* 0x003c1f0004007f89 */ /* 0x0002e800000e0000 */
[----:B------:R1:W0:Y:S04]  /*6d30*/  SHFL.IDX PT, R5, R8, 0x1, 0x1c1f ;  /* 0x003c1f0008057f89 */ /* 0x00022800000e0000 */
[----:B----4-:R1:W4:Y:S02]  /*6d40*/  SHFL.IDX PT, R14, R7, 0x1, 0x1c1f ;  /* 0x003c1f00070e7f89 */ /* 0x01032400000e0000 */
.L_x_3061:
[----:B01----:R-:W-:Y:S01]  /*6d50*/  VIADD R4, R42, 0x40 ;  /* 0x000000402a047836 */ /* 0x003fe20000000000 */
[----:B------:R-:W-:Y:S01]  /*6d60*/  LEA.HI R6, R235, R235, RZ, 0x1 ;  /* 0x000000ebeb067211 */ /* 0x000fe200078f08ff */
[----:B------:R-:W-:Y:S01]  /*6d70*/  BSSY B1, `(.L_x_2751) ;  /* 0x0000020000017945 */ /* 0x000fe20003800000 */
[----:B------:R-:W-:Y:S01]  /*6d80*/  IMAD.SHL.U32 R38, R237, 0x40, RZ ;  /* 0x00000040ed267824 */ /* 0x000fe200078e00ff */
[----:B------:R-:W-:Y:S02]  /*6d90*/  CS2R R8, SRZ ;  /* 0x0000000000087805 */ /* 0x000fe4000001ff00 */
[----:B------:R-:W-:Y:S02]  /*6da0*/  ISETP.GE.AND P0, PT, R4, R37, PT ;  /* 0x000000250400720c */ /* 0x000fe40003f06270 */
[----:B------:R-:W-:Y:S02]  /*6db0*/  CS2R R12, SRZ ;  /* 0x00000000000c7805 */ /* 0x000fe4000001ff00 */
[----:B------:R-:W-:-:S02]  /*6dc0*/  LOP3.LUT R6, R6, 0xfffffffe, RZ, 0xc0, !PT ;  /* 0xfffffffe06067812 */ /* 0x000fc400078ec0ff */
[----:B------:R-:W-:-:S03]  /*6dd0*/  CS2R R10, SRZ ;  /* 0x00000000000a7805 */ /* 0x000fc6000001ff00 */
[----:B------:R-:W-:-:S05]  /*6de0*/  IMAD.IADD R6, R235, 0x1, -R6 ;  /* 0x00000001eb067824 */ /* 0x000fca00078e0a06 */
[----:B------:R-:W-:Y:S01]  /*6df0*/  SHF.L.U32 R31, R6, 0x1f, RZ ;  /* 0x0000001f061f7819 */ /* 0x000fe200000006ff */
[----:B------:R-:W-:Y:S06]  /*6e00*/  @P0 BRA `(.L_x_2752) ;  /* 0x0000000000580947 */ /* 0x000fec0003800000 */
[----:B------:R-:W-:Y:S01]  /*6e10*/  ULDC UR4, c[0x0][0x3f4] ;  /* 0x0000fd0000047ab9 */ /* 0x000fe20000000800 */
[----:B---3--:R-:W-:Y:S01]  /*6e20*/  IMAD.MOV.U32 R6, RZ, RZ, R0 ;  /* 0x000000ffff067224 */ /* 0x008fe200078e0000 */
[----:B------:R-:W-:Y:S01]  /*6e30*/  ISETP.GE.AND P3, PT, R209, UR4, PT ;  /* 0x00000004d1007c0c */ /* 0x000fe2000bf66270 */
[----:B--2---:R-:W-:Y:S01]  /*6e40*/  IMAD.MOV.U32 R7, RZ, RZ, R3 ;  /* 0x000000ffff077224 */ /* 0x004fe200078e0003 */
[----:B------:R-:W-:Y:S01]  /*6e50*/  ISETP.GE.AND P2, PT, R22, UR4, PT ;  /* 0x0000000416007c0c */ /* 0x000fe2000bf46270 */
[----:B------:R-:W-:Y:S01]  /*6e60*/  IMAD.MOV.U32 R15, RZ, RZ, R5 ;  /* 0x000000ffff0f7224 */ /* 0x000fe200078e0005 */
        /* <DEDUP_REMOVED lines=16> */
.L_x_2752:
[----:B------:R-:W-:Y:S05]  /*6f70*/  BSYNC B1 ;  /* 0x0000000000017941 */ /* 0x000fea0003800000 */
.L_x_2751:
[----:B------:R-:W1:Y:S01]  /*6f80*/  SYNCS.PHASECHK.TRANS64.TRYWAIT P0, [R16+URZ+0x22800], R31 ;  /* 0x0228001f100075a7 */ /* 0x000e62000800017f */
[----:B--2---:R-:W-:Y:S01]  /*6f90*/  LOP3.LUT R3, R38, 0x1c0, RZ, 0xc0, !PT ;  /* 0x000001c026037812 */ /* 0x004fe200078ec0ff */
[----:B---3-5:R-:W-:Y:S01]  /*6fa0*/  IMAD.MOV.U32 R0, RZ, RZ, R26 ;  /* 0x000000ffff007224 */ /* 0x028fe200078e001a */
[----:B------:R-:W-:Y:S01]  /*6fb0*/  VIADDMNMX R41, R37, -R210, 0x80, PT ;  /* 0x0000008025297446 */ /* 0x000fe200038009d2 */
[----:B0-----:R-:W-:Y:S01]  /*6fc0*/  IMAD.MOV.U32 R4, RZ, RZ, R8 ;  /* 0x000000ffff047224 */ /* 0x001fe200078e0008 */
[----:B------:R-:W-:Y:S01]  /*6fd0*/  LOP3.LUT R30, R3, 0x18, R30, 0xf8, !PT ;  /* 0x00000018031e7812 */ /* 0x000fe200078ef81e */
[----:B------:R-:W-:Y:S01]  /*6fe0*/  IMAD.MOV.U32 R5, RZ, RZ, R9 ;  /* 0x000000ffff057224 */ /* 0x000fe200078e0009 */
[----:B------:R-:W-:Y:S01]  /*6ff0*/  SHF.R.U32.HI R3, RZ, 0x3, R3 ;  /* 0x00000003ff037819 */ /* 0x000fe20000011603 */
[----:B------:R-:W-:Y:S01]  /*7000*/  IMAD.MOV.U32 R6, RZ, RZ, R12 ;  /* 0x000000ffff067224 */ /* 0x000fe200078e000c */
[----:B------:R-:W-:Y:S01]  /*7010*/  PRMT R42, R0, 0x7610, R42 ;  /* 0x00007610002a7816 */ /* 0x000fe2000000002a */
[----:B------:R-:W-:Y:S01]  /*7020*/  IMAD.MOV.U32 R0, RZ, RZ, R27 ;  /* 0x000000ffff007224 */ /* 0x000fe200078e001b */
[----:B------:R-:W-:Y:S01]  /*7030*/  LOP3.LUT R3, R30, R3, RZ, 0x3c, !PT ;  /* 0x000000031e037212 */ /* 0x000fe200078e3cff */
[----:B------:R-:W-:Y:S01]  /*7040*/  BSSY B1, `(.L_x_2753) ;  /* 0x0000010000017945 */ /* 0x000fe20003800000 */
[----:B------:R-:W-:Y:S01]  /*7050*/  PRMT R47, R4, 0x5410, R5 ;  /* 0x00005410042f7816 */ /* 0x000fe20000000005 */
[----:B------:R-:W-:Y:S01]  /*7060*/  IMAD.MOV.U32 R4, RZ, RZ, R10 ;  /* 0x000000ffff047224 */ /* 0x000fe200078e000a */
[----:B------:R-:W-:Y:S01]  /*7070*/  PRMT R42, R42, 0x5410, R0 ;  /* 0x000054102a2a7816 */ /* 0x000fe20000000000 */
[----:B------:R-:W-:Y:S01]  /*7080*/  IMAD R3, R220, 0x200, R3 ;  /* 0x00000200dc037824 */ /* 0x000fe200078e0203 */
[----:B------:R-:W-:Y:S01]  /*7090*/  PRMT R48, R6, 0x7610, R48 ;  /* 0x0000761006307816 */ /* 0x000fe20000000030 */
[----:B------:R-:W-:Y:S01]  /*70a0*/  IMAD.MOV.U32 R0, RZ, RZ, R13 ;  /* 0x000000ffff007224 */ /* 0x000fe200078e000d */
[----:B------:R-:W-:Y:S01]  /*70b0*/  PRMT R49, R4, 0x7610, R49 ;  /* 0x0000761004317816 */ /* 0x000fe20000000031 */
[----:B------:R-:W-:Y:S01]  /*70c0*/  IMAD R3, R3, 0x2, R16 ;  /* 0x0000000203037824 */ /* 0x000fe200078e0210 */
[----:B------:R-:W-:Y:S01]  /*70d0*/  LOP3.LUT P2, RZ, R237, 0x4, RZ, 0xc0, !PT ;  /* 0x00000004edff7812 */ /* 0x000fe2000784c0ff */
[----:B------:R-:W-:Y:S01]  /*70e0*/  IMAD.MOV.U32 R5, RZ, RZ, R11 ;  /* 0x000000ffff057224 */ /* 0x000fe200078e000b */
[----:B------:R-:W-:Y:S01]  /*70f0*/  PRMT R48, R48, 0x5410, R0 ;  /* 0x0000541030307816 */ /* 0x000fe20000000000 */
[C---:B------:R-:W-:Y:S01]  /*7100*/  VIADD R4, R3.reuse, 0x18400 ;  /* 0x0001840003047836 */ /* 0x040fe20000000000 */
[----:B------:R-:W-:Y:S01]  /*7110*/  ISETP.GE.AND P1, PT, R18, R41, PT ;  /* 0x000000291200720c */ /* 0x000fe20003f26270 */
[----:B------:R-:W-:Y:S01]  /*7120*/  VIADD R0, R3, 0x18440 ;  /* 0x0001844003007836 */ /* 0x000fe20000000000 */
[----:B-1----:R-:W-:Y:S11]  /*7130*/  @!P0 BRA `(.L_x_2754) ;  /* 0x0000018c008c8947 */ /* 0x002ff60003800000 */
.L_x_3062:
[----:B------:R-:W-:Y:S05]  /*7140*/  BSYNC B1 ;  /* 0x0000000000017941 */ /* 0x000fea0003800000 */
.L_x_2753:
[----:B------:R-:W-:Y:S01]  /*7150*/  BSSY B1, `(.L_x_2755) ;  /* 0x000005f000017945 */ /* 0x000fe20003800000 */
[----:B------:R-:W-:Y:S01]  /*7160*/  PRMT R49, R49, 0x5410, R5 ;  /* 0x0000541031317816 */ /* 0x000fe20000000005 */
[----:B------:R-:W-:Y:S02]  /*7170*/  @P2 VIADD R0, R4, 0xffffffc0 ;  /* 0xffffffc004002836 */ /* 0x000fe40000000000 */
[----:B------:R-:W-:Y:S05]  /*7180*/  @P1 BRA `(.L_x_2756) ;  /* 0x00000004006c1947 */ /* 0x000fea0003800000 */
[----:B------:R-:W1:Y:S01]  /*7190*/  LDC R4, c[0x0][0x3f4] ;  /* 0x0000fd00ff047b82 */ /* 0x000e620000000800 */
[----:B------:R-:W-:Y:S01]  /*71a0*/  BSSY B2, `(.L_x_2757) ;  /* 0x000002e000027945 */ /* 0x000fe20003800000 */
[-C--:B-1----:R-:W-:Y:S02]  /*71b0*/  ISETP.GE.AND P0, PT, R22, R4.reuse, PT ;  /* 0x000000041600720c */ /* 0x082fe40003f06270 */
[----:B------:R-:W-:-:S11]  /*71c0*/  ISETP.GE.AND P1, PT, R209, R4, PT ;  /* 0x00000004d100720c */ /* 0x000fd60003f26270 */
[----:B------:R-:W-:Y:S05]  /*71d0*/  @P0 BRA `(.L_x_2758) ;  /* 0x0000000000a80947 */ /* 0x000fea0003800000 */
[----:B------:R-:W1:Y:S01]  /*71e0*/  LDS.128 R4, [R3+0x18400] ;  /* 0x0184000003047984 */ /* 0x000e620000000c00 */
[----:B0-----:R-:W-:Y:S01]  /*71f0*/  SHF.R.U32.HI R31, RZ, 0x10, R29 ;  /* 0x00000010ff1f7819 */ /* 0x001fe2000001161d */
[----:B------:R-:W-:Y:S01]  /*7200*/  HADD2.F32 R30, -RZ, R45.H0_H0 ;  /* 0x2000002dff1e7230 */ /* 0x000fe20000004100 */
[--C-:B------:R-:W-:Y:S01]  /*7210*/  SHF.R.U64 R37, R32, 0x10, R33.reuse ;  /* 0x0000001020257819 */ /* 0x100fe20000001221 */
[----:B------:R-:W-:Y:S01]  /*7220*/  HADD2.F32 R32, -RZ, R43.H0_H0 ;  /* 0x2000002bff207230 */ /* 0x000fe20000004100 */
[----:B------:R-:W-:Y:S01]  /*7230*/  SHF.R.U32.HI R33, RZ, 0x10, R33 ;  /* 0x00000010ff217819 */ /* 0x000fe20000011621 */
[----:B------:R-:W-:Y:S01]  /*7240*/  HADD2.F32 R31, -RZ, R31.H0_H0 ;  /* 0x2000001fff1f7230 */ /* 0x000fe20000004100 */
[----:B------:R-:W-:-:S03]  /*7250*/  SHF.R.U64 R39, R28, 0x10, R29 ;  /* 0x000000101c277819 */ /* 0x000fc6000000121d */
[----:B------:R-:W-:Y:S02]  /*7260*/  HADD2.F32 R33, -RZ, R33.H0_H0 ;  /* 0x20000021ff217230 */ /* 0x000fe40000004100 */
[--C-:B-1----:R-:W-:Y:S02]  /*7270*/  HADD2.F32 R28, -RZ, R7.reuse.H0_H0 ;  /* 0x20000007ff1c7230 */ /* 0x102fe40000004100 */
[----:B------:R-:W-:Y:S02]  /*7280*/  HADD2.F32 R29, -RZ, R7.H1_H1 ;  /* 0x30000007ff1d7230 */ /* 0x000fe40000004100 */
[--C-:B------:R-:W-:Y:S02]  /*7290*/  HADD2.F32 R7, -RZ, R4.reuse.H0_H0 ;  /* 0x20000004ff077230 */ /* 0x100fe40000004100 */
[----:B------:R-:W-:Y:S02]  /*72a0*/  HADD2.F32 R4, -RZ, R4.H1_H1 ;  /* 0x30000004ff047230 */ /* 0x000fe40000004100 */
[C---:B------:R-:W-:Y:S01]  /*72b0*/  FMUL.FTZ R38, R29.reuse, R31 ;  /* 0x0000001f1d267220 */ /* 0x040fe20000410000 */
[----:B------:R-:W-:Y:S01]  /*72c0*/  FMUL.FTZ R35, R29, R33 ;  /* 0x000000211d237220 */ /* 0x000fe20000410000 */
[----:B----4-:R-:W-:-:S02]  /*72d0*/  HADD2.F32 R14, -RZ, R6.H0_H0 ;  /* 0x20000006ff0e7230 */ /* 0x010fc40000004100 */
[----:B------:R-:W-:Y:S01]  /*72e0*/  FMUL.FTZ R34, R4, R32 ;  /* 0x0000002004227220 */ /* 0x000fe20000410000 */
[----:B------:R-:W-:Y:S01]  /*72f0*/  FFMA.FTZ R40, R28, R33, R38 ;  /* 0x000000211c287223 */ /* 0x000fe20000010026 */
[----:B------:R-:W-:Y:S02]  /*7300*/  HADD2.F32 R15, -RZ, R6.H1_H1 ;  /* 0x30000006ff0f7230 */ /* 0x000fe40000004100 */
[-C--:B------:R-:W-:Y:S01]  /*7310*/  FMUL.FTZ R38, R4, R30.reuse ;  /* 0x0000001e04267220 */ /* 0x080fe20000410000 */
[C---:B------:R-:W-:Y:S01]  /*7320*/  FFMA.FTZ R34, R7.reuse, R30, -R34 ;  /* 0x0000001e07227223 */ /* 0x040fe20000010822 */
[----:B------:R-:W-:Y:S02]  /*7330*/  HADD2.F32 R6, -RZ, R5.H0_H0 ;  /* 0x20000005ff067230 */ /* 0x000fe40000004100 */
[----:B------:R-:W-:Y:S01]  /*7340*/  FFMA.FTZ R35, R28, R31, -R35 ;  /* 0x0000001f1c237223 */ /* 0x000fe20000010823 */
[----:B------:R-:W-:Y:S02]  /*7350*/  HADD2.F32 R30, -RZ, R43.H1_H1 ;  /* 0x3000002bff1e7230 */ /* 0x000fe40000004100 */
[----:B------:R-:W-:Y:S01]  /*7360*/  FFMA.FTZ R31, R7, R32, R38 ;  /* 0x00000020071f7223 */ /* 0x000fe20000010026 */
[----:B------:R-:W-:-:S02]  /*7370*/  HADD2.F32 R5, -RZ, R5.H1_H1 ;  /* 0x30000005ff057230 */ /* 0x000fc40000004100 */
[----:B------:R-:W-:Y:S02]  /*7380*/  HADD2.F32 R28, -RZ, R45.H1_H1 ;  /* 0x3000002dff1c7230 */ /* 0x000fe40000004100 */
[C---:B------:R-:W-:Y:S01]  /*7390*/  FMUL.FTZ R33, R15.reuse, R30 ;  /* 0x0000001e0f217220 */ /* 0x040fe20000410000 */
[----:B------:R-:W-:Y:S02]  /*73a0*/  HADD2.F32 R29, -RZ, R37.H0_H0 ;  /* 0x20000025ff1d7230 */ /* 0x000fe40000004100 */
[----:B------:R-:W-:Y:S02]  /*73b0*/  HADD2.F32 R4, -RZ, R39.H0_H0 ;  /* 0x20000027ff047230 */ /* 0x000fe40000004100 */
[-C--:B------:R-:W-:Y:S01]  /*73c0*/  FMUL.FTZ R15, R15, R28.reuse ;  /* 0x0000001c0f0f7220 */ /* 0x080fe20000410000 */
[C---:B------:R-:W-:Y:S01]  /*73d0*/  FFMA.FTZ R33, R14.reuse, R28, -R33 ;  /* 0x0000001c0e217223 */ /* 0x040fe20000010821 */
[C---:B------:R-:W-:Y:S01]  /*73e0*/  FMUL.FTZ R7, R5.reuse, R29 ;  /* 0x0000001d05077220 */ /* 0x040fe20000410000 */
[----:B------:R-:W-:Y:S01]  /*73f0*/  FMUL.FTZ R32, R5, R4 ;  /* 0x0000000405207220 */ /* 0x000fe20000410000 */
[----:B------:R-:W-:-:S02]  /*7400*/  FFMA.FTZ R14, R14, R30, R15 ;  /* 0x0000001e0e0e7223 */ /* 0x000fc4000001000f */
[----:B------:R-:W-:Y:S01]  /*7410*/  FFMA.FTZ R5, R6, R4, -R7 ;  /* 0x0000000406057223 */ /* 0x000fe20000010807 */
[----:B------:R-:W-:Y:S01]  /*7420*/  F2FP.F16.F32.PACK_AB R7, R40, R35 ;  /* 0x000000232807723e */ /* 0x000fe200000000ff */
[----:B------:R-:W-:Y:S01]  /*7430*/  FFMA.FTZ R32, R6, R29, R32 ;  /* 0x0000001d06207223 */ /* 0x000fe20000010020 */
[----:B------:R-:W-:Y:S02]  /*7440*/  F2FP.F16.F32.PACK_AB R4, R31, R34 ;  /* 0x000000221f04723e */ /* 0x000fe400000000ff */
[----:B------:R-:W-:Y:S02]  /*7450*/  F2FP.F16.F32.PACK_AB R6, R14, R33 ;  /* 0x000000210e06723e */ /* 0x000fe400000000ff */
[----:B------:R-:W-:-:S05]  /*7460*/  F2FP.F16.F32.PACK_AB R5, R32, R5 ;  /* 0x000000052005723e */ /* 0x000fca00000000ff */
[----:B------:R1:W-:Y:S02]  /*7470*/  STS.128 [R3+0x18400], R4 ;  /* 0x0184000403007388 */ /* 0x0003e40000000c00 */
.L_x_2758:
[----:B------:R-:W-:Y:S05]  /*7480*/  BSYNC B2 ;  /* 0x0000000000027941 */ /* 0x000fea0003800000 */
.L_x_2757:
[----:B------:R-:W-:Y:S05]  /*7490*/  @P1 BRA `(.L_x_2756) ;  /* 0x0000000000a81947 */ /* 0x000fea0003800000 */
[----:B-1----:R-:W1:Y:S01]  /*74a0*/  LDS.128 R4, [R0] ;  /* 0x0000000000047984 */ /* 0x002e620000000c00 */
[--C-:B------:R-:W-:Y:S01]  /*74b0*/  SHF.R.U64 R35, R24, 0x10, R25.reuse ;  /* 0x0000001018237819 */ /* 0x100fe20000001219 */
[----:B------:R-:W-:Y:S01]  /*74c0*/  HADD2.F32 R28, -RZ, R44.H0_H0 ;  /* 0x2000002cff1c7230 */ /* 0x000fe20000004100 */
[----:B------:R-:W-:Y:S01]  /*74d0*/  SHF.R.U32.HI R25, RZ, 0x10, R25 ;  /* 0x00000010ff197819 */ /* 0x000fe20000011619 */
[----:B------:R-:W-:Y:S01]  /*74e0*/  HADD2.F32 R24, -RZ, R46.H0_H0 ;  /* 0x2000002eff187230 */ /* 0x000fe20000004100 */
[--C-:B------:R-:W-:Y:S02]  /*74f0*/  SHF.R.U32.HI R29, RZ, 0x10, R21.reuse ;  /* 0x00000010ff1d7819 */ /* 0x100fe40000011615 */
[----:B------:R-:W-:Y:S01]  /*7500*/  SHF.R.U64 R33, R20, 0x10, R21 ;  /* 0x0000001014217819 */ /* 0x000fe20000001215 */
[----:B------:R-:W-:Y:S02]  /*7510*/  HADD2.F32 R25, -RZ, R25.H0_H0 ;  /* 0x20000019ff197230 */ /* 0x000fe40000004100 */
[----:B------:R-:W-:-:S02]  /*7520*/  HADD2.F32 R29, -RZ, R29.H0_H0 ;  /* 0x2000001dff1d7230 */ /* 0x000fc40000004100 */
[--C-:B-1----:R-:W-:Y:S02]  /*7530*/  HADD2.F32 R20, -RZ, R7.reuse.H0_H0 ;  /* 0x20000007ff147230 */ /* 0x102fe40000004100 */
[----:B------:R-:W-:Y:S02]  /*7540*/  HADD2.F32 R21, -RZ, R7.H1_H1 ;  /* 0x30000007ff157230 */ /* 0x000fe40000004100 */
[--C-:B------:R-:W-:Y:S02]  /*7550*/  HADD2.F32 R7, -RZ, R4.reuse.H0_H0 ;  /* 0x20000004ff077230 */ /* 0x100fe40000004100 */
[----:B------:R-:W-:Y:S02]  /*7560*/  HADD2.F32 R4, -RZ, R4.H1_H1 ;  /* 0x30000004ff047230 */ /* 0x000fe40000004100 */
[C---:B------:R-:W-:Y:S01]  /*7570*/  FMUL.FTZ R32, R21.reuse, R25 ;  /* 0x0000001915207220 */ /* 0x040fe20000410000 */
[----:B0-----:R-:W-:Y:S01]  /*7580*/  FMUL.FTZ R31, R21, R29 ;  /* 0x0000001d151f7220 */ /* 0x001fe20000410000 */
[----:B----4-:R-:W-:-:S02]  /*7590*/  HADD2.F32 R14, -RZ, R6.H0_H0 ;  /* 0x20000006ff0e7230 */ /* 0x010fc40000004100 */
[----:B------:R-:W-:Y:S01]  /*75a0*/  FMUL.FTZ R30, R4, R28 ;  /* 0x0000001c041e7220 */ /* 0x000fe20000410000 */
[----:B------:R-:W-:Y:S01]  /*75b0*/  FFMA.FTZ R34, R20, R29, R32 ;  /* 0x0000001d14227223 */ /* 0x000fe20000010020 */
[----:B------:R-:W-:Y:S02]  /*75c0*/  HADD2.F32 R15, -RZ, R6.H1_H1 ;  /* 0x30000006ff0f7230 */ /* 0x000fe40000004100 */
[-C--:B------:R-:W-:Y:S01]  /*75d0*/  FMUL.FTZ R32, R4, R24.reuse ;  /* 0x0000001804207220 */ /* 0x080fe20000410000 */
[C---:B------:R-:W-:Y:S01]  /*75e0*/  FFMA.FTZ R30, R7.reuse, R24, -R30 ;  /* 0x00000018071e7223 */ /* 0x040fe2000001081e */
[--C-:B------:R-:W-:Y:S02]  /*75f0*/  HADD2.F32 R6, -RZ, R5.reuse.H0_H0 ;  /* 0x20000005ff067230 */ /* 0x100fe40000004100 */
        /* <DEDUP_REMOVED lines=19> */
[----:B------:R2:W-:Y:S02]  /*7730*/  STS.128 [R0], R4 ;  /* 0x0000000400007388 */ /* 0x0005e40000000c00 */
.L_x_2756:
[----:B------:R-:W-:Y:S05]  /*7740*/  BSYNC B1 ;  /* 0x0000000000017941 */ /* 0x000fea0003800000 */
.L_x_2755:
[----:B------:R-:W-:-:S13]  /*7750*/  ISETP.GE.AND P0, PT, R232, R41, PT ;  /* 0x00000029e800720c */ /* 0x000fda0003f06270 */
[----:B------:R-:W-:Y:S05]  /*7760*/  @P0 BRA `(.L_x_2759) ;  /* 0x0000001800440947 */ /* 0x000fea0003800000 */
[----:B-12---:R-:W1:Y:S01]  /*7770*/  LDC R4, c[0x0][0x3f4] ;  /* 0x0000fd00ff047b82 */ /* 0x006e620000000800 */
[----:B------:R-:W-:Y:S01]  /*7780*/  BSSY B1, `(.L_x_2760) ;  /* 0x000002e000017945 */ /* 0x000fe20003800000 */
[-C--:B-1----:R-:W-:Y:S02]  /*7790*/  ISETP.GE.AND P0, PT, R22, R4.reuse, PT ;  /* 0x000000041600720c */ /* 0x082fe40003f06270 */
[----:B------:R-:W-:-:S11]  /*77a0*/  ISETP.GE.AND P1, PT, R209, R4, PT ;  /* 0x00000004d100720c */ /* 0x000fd60003f26270 */
[----:B------:R-:W-:Y:S05]  /*77b0*/  @P0 BRA `(.L_x_2761) ;  /* 0x0000000000a80947 */ /* 0x000fea0003800000 */
[----:B------:R-:W4:Y:S01]  /*77c0*/  LDS.128 R4, [R3+0x1a400] ;  /* 0x01a4000003047984 */ /* 0x000f220000000c00 */
[----:B------:R-:W-:Y:S01]  /*77d0*/  SHF.R.U32.HI R21, RZ, 0x10, R13 ;  /* 0x00000010ff157819 */ /* 0x000fe2000001160d */
[----:B------:R-:W-:Y:S01]  /*77e0*/  HADD2.F32 R24, -RZ, R42.H0_H0 ;  /* 0x2000002aff187230 */ /* 0x000fe20000004100 */
[--C-:B------:R-:W-:Y:S01]  /*77f0*/  SHF.R.U32.HI R25, RZ, 0x10, R27.reuse ;  /* 0x00000010ff197819 */ /* 0x100fe2000001161b */
[----:B------:R-:W-:Y:S01]  /*7800*/  HADD2.F32 R20, -RZ, R48.H0_H0 ;  /* 0x20000030ff147230 */ /* 0x000fe20000004100 */
[----:B------:R-:W-:Y:S01]  /*7810*/  SHF.R.U64 R29, R26, 0x10, R27 ;  /* 0x000000101a1d7819 */ /* 0x000fe2000000121b */
[----:B------:R-:W-:Y:S01]  /*7820*/  HADD2.F32 R21, -RZ, R21.H0_H0 ;  /* 0x20000015ff157230 */ /* 0x000fe20000004100 */
[----:B0-----:R-:W-:Y:S01]  /*7830*/  SHF.R.U64 R31, R12, 0x10, R13 ;  /* 0x000000100c1f7819 */ /* 0x001fe2000000120d */
[----:B------:R-:W-:Y:S02]  /*7840*/  HADD2.F32 R25, -RZ, R25.H0_H0 ;  /* 0x20000019ff197230 */ /* 0x000fe40000004100 */
[----:B----4-:R-:W-:-:S02]  /*7850*/  HADD2.F32 R14, -RZ, R7.H0_H0 ;  /* 0x20000007ff0e7230 */ /* 0x010fc40000004100 */
[----:B------:R-:W-:Y:S02]  /*7860*/  HADD2.F32 R15, -RZ, R7.H1_H1 ;  /* 0x30000007ff0f7230 */ /* 0x000fe40000004100 */
[--C-:B------:R-:W-:Y:S02]  /*7870*/  HADD2.F32 R7, -RZ, R4.reuse.H0_H0 ;  /* 0x20000004ff077230 */ /* 0x100fe40000004100 */
[----:B------:R-:W-:Y:S02]  /*7880*/  HADD2.F32 R4, -RZ, R4.H1_H1 ;  /* 0x30000004ff047230 */ /* 0x000fe40000004100 */
[C---:B------:R-:W-:Y:S01]  /*7890*/  FMUL.FTZ R28, R15.reuse, R21 ;  /* 0x000000150f1c7220 */ /* 0x040fe20000410000 */
[-C--:B------:R-:W-:Y:S01]  /*78a0*/  FMUL.FTZ R27, R15, R25.reuse ;  /* 0x000000190f1b7220 */ /* 0x080fe20000410000 */
[--C-:B------:R-:W-:Y:S02]  /*78b0*/  HADD2.F32 R12, -RZ, R6.reuse.H0_H0 ;  /* 0x20000006ff0c7230 */ /* 0x100fe40000004100 */
[----:B------:R-:W-:Y:S01]  /*78c0*/  FMUL.FTZ R26, R4, R24 ;  /* 0x00000018041a7220 */ /* 0x000fe20000410000 */
[----:B------:R-:W-:Y:S01]  /*78d0*/  FFMA.FTZ R30, R14, R25, R28 ;  /* 0x000000190e1e7223 */ /* 0x000fe2000001001c */
[----:B------:R-:W-:-:S02]  /*78e0*/  HADD2.F32 R13, -RZ, R6.H1_H1 ;  /* 0x30000006ff0d7230 */ /* 0x000fc40000004100 */
[-C--:B------:R-:W-:Y:S01]  /*78f0*/  FMUL.FTZ R28, R4, R20.reuse ;  /* 0x00000014041c7220 */ /* 0x080fe20000410000 */
[C---:B------:R-:W-:Y:S01]  /*7900*/  FFMA.FTZ R26, R7.reuse, R20, -R26 ;  /* 0x00000014071a7223 */ /* 0x040fe2000001081a */
[--C-:B------:R-:W-:Y:S02]  /*7910*/  HADD2.F32 R6, -RZ, R5.reuse.H0_H0 ;  /* 0x20000005ff067230 */ /* 0x100fe40000004100 */
[----:B------:R-:W-:Y:S01]  /*7920*/  FFMA.FTZ R27, R14, R21, -R27 ;  /* 0x000000150e1b7223 */ /* 0x000fe2000001081b */
[----:B------:R-:W-:Y:S02]  /*7930*/  HADD2.F32 R20, -RZ, R42.H1_H1 ;  /* 0x3000002aff147230 */ /* 0x000fe40000004100 */
[----:B------:R-:W-:Y:S01]  /*7940*/  FFMA.FTZ R21, R7, R24, R28 ;  /* 0x0000001807157223 */ /* 0x000fe2000001001c */
[----:B------:R-:W-:Y:S02]  /*7950*/  HADD2.F32 R5, -RZ, R5.H1_H1 ;  /* 0x30000005ff057230 */ /* 0x000fe40000004100 */
[----:B------:R-:W-:-:S02]  /*7960*/  HADD2.F32 R14, -RZ, R48.H1_H1 ;  /* 0x30000030ff0e7230 */ /* 0x000fc40000004100 */
[C---:B------:R-:W-:Y:S01]  /*7970*/  FMUL.FTZ R25, R13.reuse, R20 ;  /* 0x000000140d197220 */ /* 0x040fe20000410000 */
[----:B------:R-:W-:Y:S02]  /*7980*/  HADD2.F32 R15, -RZ, R29.H0_H0 ;  /* 0x2000001dff0f7230 */ /* 0x000fe40000004100 */
[----:B------:R-:W-:Y:S02]  /*7990*/  HADD2.F32 R4, -RZ, R31.H0_H0 ;  /* 0x2000001fff047230 */ /* 0x000fe40000004100 */
[-C--:B------:R-:W-:Y:S01]  /*79a0*/  FMUL.FTZ R13, R13, R14.reuse ;  /* 0x0000000e0d0d7220 */ /* 0x080fe20000410000 */
[C---:B------:R-:W-:Y:S01]  /*79b0*/  FFMA.FTZ R25, R12.reuse, R14, -R25 ;  /* 0x0000000e0c197223 */ /* 0x040fe20000010819 */
[C---:B------:R-:W-:Y:S01]  /*79c0*/  FMUL.FTZ R7, R5.reuse, R15 ;  /* 0x0000000f05077220 */ /* 0x040fe20000410000 */
[----:B------:R-:W-:Y:S01]  /*79d0*/  FMUL.FTZ R24, R5, R4 ;  /* 0x0000000405187220 */ /* 0x000fe20000410000 */
[----:B------:R-:W-:Y:S02]  /*79e0*/  FFMA.FTZ R12, R12, R20, R13 ;  /* 0x000000140c0c7223 */ /* 0x000fe4000001000d */
[----:B------:R-:W-:Y:S01]  /*79f0*/  FFMA.FTZ R5, R6, R4, -R7 ;  /* 0x0000000406057223 */ /* 0x000fe20000010807 */
[----:B------:R-:W-:Y:S01]  /*7a00*/  F2FP.F16.F32.PACK_AB R7, R30, R27 ;  /* 0x0000001b1e07723e */ /* 0x000fe200000000ff */
[----:B------:R-:W-:Y:S01]  /*7a10*/  FFMA.FTZ R24, R6, R15, R24 ;  /* 0x0000000f06187223 */ /* 0x000fe20000010018 */
[----:B------:R-:W-:-:S02]  /*7a20*/  F2FP.F16.F32.PACK_AB R4, R21, R26 ;  /* 0x0000001a1504723e */ /* 0x000fc400000000ff */
[----:B------:R-:W-:Y:S02]  /*7a30*/  F2FP.F16.F32.PACK_AB R6, R12, R25 ;  /* 0x000000190c06723e */ /* 0x000fe400000000ff */
[----:B------:R-:W-:-:S05]  /*7a40*/  F2FP.F16.F32.PACK_AB R5, R24, R5 ;  /* 0x000000051805723e */ /* 0x000fca00000000ff */
[----:B------:R1:W-:Y:S02]  /*7a50*/  STS.128 [R3+0x1a400], R4 ;  /* 0x01a4000403007388 */ /* 0x0003e40000000c00 */
.L_x_2761:
[----:B------:R-:W-:Y:S05]  /*7a60*/  BSYNC B1 ;  /* 0x0000000000017941 */ /* 0x000fea0003800000 */
.L_x_2760:
[----:B------:R-:W-:Y:S05]  /*7a70*/  @P1 BRA `(.L_x_2759) ;  /* 0x0000001400801947 */ /* 0x000fea0003800000 */
[----:B-1----:R-:W1:Y:S01]  /*7a80*/  LDS.128 R4, [R0+0x2000] ;  /* 0x0020000000047984 */ /* 0x002e620000000c00 */
[----:B------:R-:W-:Y:S01]  /*7a90*/  SHF.R.U32.HI R12, RZ, 0x10, R11 ;  /* 0x00000010ff0c7819 */ /* 0x000fe2000001160b */
[----:B------:R-:W-:Y:S01]  /*7aa0*/  HADD2.F32 R13, -RZ, R47.H0_H0 ;  /* 0x2000002fff0d7230 */ /* 0x000fe20000004100 */
[----:B----4-:R-:W-:Y:S02]  /*7ab0*/  SHF.R.U32.HI R14, RZ, 0x10, R9 ;  /* 0x00000010ff0e7819 */ /* 0x010fe40000011609 */
[----:B------:R-:W-:Y:S01]  /*7ac0*/  SHF.R.U64 R24, R10, 0x10, R11 ;  /* 0x000000100a187819 */ /* 0x000fe2000000120b */
[----:B------:R-:W-:Y:S01]  /*7ad0*/  HADD2.F32 R12, -RZ, R12.H0_H0 ;  /* 0x2000000cff0c7230 */ /* 0x000fe20000004100 */
[----:B------:R-:W-:Y:S01]  /*7ae0*/  SHF.R.U64 R21, R8, 0x10, R9 ;  /* 0x0000001008157819 */ /* 0x000fe20000001209 */
[----:B------:R-:W-:Y:S02]  /*7af0*/  HADD2.F32 R14, -RZ, R14.H0_H0 ;  /* 0x2000000eff0e7230 */ /* 0x000fe40000004100 */
[----:B------:R-:W-:-:S02]  /*7b00*/  HADD2.F32 R11, -RZ, R49.H0_H0 ;  /* 0x20000031ff0b7230 */ /* 0x000fc40000004100 */
[--C-:B-1----:R-:W-:Y:S02]  /*7b10*/  HADD2.F32 R10, -RZ, R7.reuse.H1_H1 ;  /* 0x30000007ff0a7230 */ /* 0x102fe40000004100 */
[--C-:B------:R-:W-:Y:S02]  /*7b20*/  HADD2.F32 R3, -RZ, R4.reuse.H0_H0 ;  /* 0x20000004ff037230 */ /* 0x100fe40000004100 */
[----:B------:R-:W-:Y:S02]  /*7b30*/  HADD2.F32 R4, -RZ, R4.H1_H1 ;  /* 0x30000004ff047230 */ /* 0x000fe40000004100 */
[C---:B------:R-:W-:Y:S01]  /*7b40*/  FMUL.FTZ R20, R10.reuse, R14 ;  /* 0x0000000e0a147220 */ /* 0x040fe20000410000 */
[----:B------:R-:W-:Y:S02]  /*7b50*/  HADD2.F32 R9, -RZ, R7.H0_H0 ;  /* 0x20000007ff097230 */ /* 0x000fe40000004100 */
[----:B------:R-:W-:Y:S01]  /*7b60*/  FMUL.FTZ R15, R10, R12 ;  /* 0x0000000c0a0f7220 */ /* 0x000fe20000410000 */
[----:B------:R-:W-:-:S02]  /*7b70*/  HADD2.F32 R7, -RZ, R6.H0_H0 ;  /* 0x20000006ff077230 */ /* 0x000fc40000004100 */
[C---:B------:R-:W-:Y:S01]  /*7b80*/  FMUL.FTZ R10, R4.reuse, R13 ;  /* 0x0000000d040a7220 */ /* 0x040fe20000410000 */
[----:B------:R-:W-:Y:S02]  /*7b90*/  HADD2.F32 R8, -RZ, R6.H1_H1 ;  /* 0x30000006ff087230 */ /* 0x000fe40000004100 */
[C---:B------:R-:W-:Y:S01]  /*7ba0*/  FFMA.FTZ R20, R9.reuse, R12, -R20 ;  /* 0x0000000c09147223 */ /* 0x040fe20000010814 */
[----:B------:R-:W-:Y:S01]  /*7bb0*/  FFMA.FTZ R15, R9, R14, R15 ;  /* 0x0000000e090f7223 */ /* 0x000fe2000001000f */
[--C-:B------:R-:W-:Y:S02]  /*7bc0*/  HADD2.F32 R6, -RZ, R5.reuse.H0_H0 ;  /* 0x20000005ff067230 */ /* 0x100fe40000004100 */
[-C--:B------:R-:W-:Y:S01]  /*7bd0*/  FMUL.FTZ R14, R4, R11.reuse ;  /* 0x0000000b040e7220 */ /* 0x080fe20000410000 */
[----:B------:R-:W-:Y:S01]  /*7be0*/  FFMA.FTZ R12, R3, R11, -R10 ;  /* 0x0000000b030c7223 */ /* 0x000fe2000001080a */
[----:B------:R-:W-:Y:S01]  /*7bf0*/  HADD2.F32 R5, -RZ, R5.H1_H1 ;  /* 0x30000005ff057230 */ /* 0x000fe20000004100 */
[----:B------:R-:W-:Y:S01]  /*7c00*/  F2FP.F16.F32.PACK_AB R15, R15, R20 ;  /* 0x000000140f0f723e */ /* 0x000fe200000000ff */
[----:B------:R-:W-:-:S02]  /*7c10*/  HADD2.F32 R11, -RZ, R47.H1_H1 ;  /* 0x3000002fff0b7230 */ /* 0x000fc40000004100 */
[----:B------:R-:W-:Y:S01]  /*7c20*/  FFMA.FTZ R3, R3, R13, R14 ;  /* 0x0000000d03037223 */ /* 0x000fe2000001000e */
[----:B------:R-:W-:Y:S02]  /*7c30*/  HADD2.F32 R10, -RZ, R21.H0_H0 ;  /* 0x20000015ff0a7230 */ /* 0x000fe40000004100 */
[----:B------:R-:W-:Y:S02]  /*7c40*/  HADD2.F32 R9, -RZ, R49.H1_H1 ;  /* 0x30000031ff097230 */ /* 0x000fe40000004100 */
[C---:B------:R-:W-:Y:S01]  /*7c50*/  FMUL.FTZ R14, R8.reuse, R11 ;  /* 0x0000000b080e7220 */ /* 0x040fe20000410000 */
[----:B------:R-:W-:Y:S02]  /*7c60*/  HADD2.F32 R4, -RZ, R24.H0_H0 ;  /* 0x20000018ff047230 */ /* 0x000fe40000004100 */
[----:B------:R-:W-:Y:S01]  /*7c70*/  FMUL.FTZ R13, R5, R10 ;  /* 0x0000000a050d7220 */ /* 0x000fe20000410000 */
[----:B------:R-:W-:Y:S01]  /*7c80*/  F2FP.F16.F32.PACK_AB R12, R3, R12 ;  /* 0x0000000c030c723e */ /* 0x000fe200000000ff */
[-C--:B------:R-:W-:Y:S01]  /*7c90*/  FMUL.FTZ R8, R8, R9.reuse ;  /* 0x0000000908087220 */ /* 0x080fe20000410000 */
[----:B------:R-:W-:Y:S01]  /*7ca0*/  FFMA.FTZ R14, R7, R9, -R14 ;  /* 0x00000009070e7223 */ /* 0x000fe2000001080e */
[-C--:B------:R-:W-:Y:S01]  /*7cb0*/  FMUL.FTZ R5, R5, R4.reuse ;  /* 0x0000000405057220 */ /* 0x080fe20000410000 */
[----:B------:R-:W-:Y:S01]  /*7cc0*/  FFMA.FTZ R13, R6, R4, -R13 ;  /* 0x00000004060d7223 */ /* 0x000fe2000001080d */
[----:B------:R-:W-:-:S02]  /*7cd0*/  FFMA.FTZ R7, R7, R11, R8 ;  /* 0x0000000b07077223 */ /* 0x000fc40000010008 */
[----:B------:R-:W-:-:S03]  /*7ce0*/  FFMA.FTZ R6, R6, R10, R5 ;  /* 0x0000000a06067223 */ /* 0x000fc60000010005 */
[----:B------:R-:W-:Y:S02]  /*7cf0*/  F2FP.F16.F32.PACK_AB R14, R7, R14 ;  /* 0x0000000e070e723e */ /* 0x000fe400000000ff */
[----:B------:R-:W-:-:S05]  /*7d00*/  F2FP.F16.F32.PACK_AB R13, R6, R13 ;  /* 0x0000000d060d723e */ /* 0x000fca00000000ff */
[----:B------:R1:W-:Y:S01]  /*7d10*/  STS.128 [R0+0x2000], R12 ;  /* 0x0020000c00007388 */ /* 0x0003e20000000c00 */
[----:B------:R-:W-:Y:S05]  /*7d20*/  BRA `(.L_x_2759) ;  /* 0x0000001000d47947 */ /* 0x000fea0003800000 */
.L_x_2746:
[----:B------:R-:W0:Y:S01]  /*7d30*/  LDC R9, c[0x0][0x448] ;  /* 0x00011200ff097b82 */ /* 0x000e220000000800 */
[----:B------:R-:W-:Y:S01]  /*7d40*/  IMAD R3, R233, 0x40, R42 ;  /* 0x00000040e9037824 */ /* 0x000fe200078e022a */
[----:B------:R-:W-:Y:S01]  /*7d50*/  ULDC.64 UR4, c[0x0][0x3f8] ;  /* 0x0000fe0000047ab9 */ /* 0x000fe20000000a00 */
[----:B------:R-:W-:Y:S01]  /*7d60*/  ULDC.64 UR6, c[0x0][0x408] ;  /* 0x0001020000067ab9 */ /* 0x000fe20000000a00 */
[----:B------:R-:W-:Y:S01]  /*7d70*/  IMAD.MOV.U32 R20, RZ, RZ, R24 ;  /* 0x000000ffff147224 */ /* 0x000fe200078e0018 */
[----:B------:R-:W-:Y:S01]  /*7d80*/  SHF.R.S32.HI R43, RZ, 0x1f, R30 ;  /* 0x0000001fff2b7819 */ /* 0x000fe2000001141e */
[----:B------:R-:W-:Y:S02]  /*7d90*/  IMAD.MOV.U32 R21, RZ, RZ, R29 ;  /* 0x000000ffff157224 */ /* 0x000fe400078e001d */
[----:B------:R-:W-:Y:S01]  /*7da0*/  IMAD.MOV.U32 R4, RZ, RZ, R26 ;  /* 0x000000ffff047224 */ /* 0x000fe200078e001a */
[----:B0-----:R-:W-:-:S13]  /*7db0*/  ISETP.NE.AND P0, PT, R9, 0x1, PT ;  /* 0x000000010900780c */ /* 0x001fda0003f05270 */
[----:B------:R-:W0:Y:S08]  /*7dc0*/  @P0 LDC R0, c[0x0][0x44c] ;  /* 0x00011300ff000b82 */ /* 0x000e300000000800 */
[----:B------:R-:W1:Y:S01]  /*7dd0*/  @P0 LDC R5, c[0x0][0x450] ;  /* 0x00011400ff050b82 */ /* 0x000e620000000800 */
[----:B0-----:R-:W-:-:S05]  /*7de0*/  @P0 IMAD.HI.U32 R0, R3, R0, RZ ;  /* 0x0000000003000227 */ /* 0x001fca00078e00ff */
[----:B-1----:R-:W-:Y:S01]  /*7df0*/  @P0 SHF.R.U32.HI R3, RZ, R5, R0 ;  /* 0x00000005ff030219 */ /* 0x002fe20000011600 */
[----:B------:R-:W-:-:S03]  /*7e00*/  IMAD.MOV.U32 R5, RZ, RZ, R31 ;  /* 0x000000ffff057224 */ /* 0x000fc600078e001f */
        /* <DEDUP_REMOVED lines=17> */
[----:B------:R-:W0:Y:S01]  /*7f20*/  LDC R37, c[0x0][0x3f4] ;  /* 0x0000fd00ff257b82 */ /* 0x000e220000000800 */
[----:B------:R-:W1:Y:S01]  /*7f30*/  SHFL.IDX PT, R3, R10, RZ, 0x1c1f ;  /* 0x001c1fff0a037589 */ /* 0x000e6200000e0000 */
[----:B------:R-:W-:-:S03]  /*7f40*/  IMAD R31, R204, R9, RZ ;  /* 0x00000009cc1f7224 */ /* 0x000fc600078e02ff */
[----:B------:R-:W2:Y:S04]  /*7f50*/  SHFL.IDX PT, R0, R20, RZ, 0x1c1f ;  /* 0x001c1fff14007589 */ /* 0x000ea800000e0000 */
[----:B------:R-:W3:Y:S04]  /*7f60*/  SHFL.IDX PT, R14, R28, RZ, 0x1c1f ;  /* 0x001c1fff1c0e7589 */ /* 0x000ee800000e0000 */
[----:B------:R-:W4:Y:S01]  /*7f70*/  SHFL.IDX PT, R8, R29, RZ, 0x1c1f ;  /* 0x001c1fff1d087589 */ /* 0x000f2200000e0000 */
[----:B0-----:R-:W-:-:S04]  /*7f80*/  ISETP.GE.AND P0, PT, R30, R37, PT ;  /* 0x000000251e00720c */ /* 0x001fc80003f06270 */
[----:B------:R-:W-:-:S13]  /*7f90*/  ISETP.GE.OR P1, PT, R42, R31, P0 ;  /* 0x0000001f2a00720c */ /* 0x000fda0000726670 */
[C---:B------:R-:W-:Y:S01]  /*7fa0*/  @!P1 IMAD.SHL.U32 R9, R30.reuse, 0x2, RZ ;  /* 0x000000021e099824 */ /* 0x040fe200078e00ff */
[----:B------:R-:W-:-:S04]  /*7fb0*/  @!P1 SHF.L.U64.HI R21, R30, 0x1, R43 ;  /* 0x000000011e159819 */ /* 0x000fc8000001022b */
[----:B-1----:R-:W-:-:S05]  /*7fc0*/  @!P1 IADD3 R4, P2, R3, R9, RZ ;  /* 0x0000000903049210 */ /* 0x002fca0007f5e0ff */
[----:B--2---:R-:W-:-:S06]  /*7fd0*/  @!P1 IMAD.X R5, R0, 0x1, R21, P2 ;  /* 0x0000000100059824 */ /* 0x004fcc00010e0615 */
[----:B------:R-:W2:Y:S01]  /*7fe0*/  @!P1 LD.E.128 R4, desc[UR40][R4.64] ;  /* 0x0000002804049980 */ /* 0x000ea2000c101d00 */
[----:B---3--:R-:W-:-:S05]  /*7ff0*/  @!P1 IADD3 R14, P2, R14, R9, RZ ;  /* 0x000000090e0e9210 */ /* 0x008fca0007f5e0ff */
[----:B----4-:R-:W-:-:S04]  /*8000*/  @!P1 IMAD.X R3, R8, 0x1, R21, P2 ;  /* 0x0000000108039824 */ /* 0x010fc800010e0615 */
[----:B------:R-:W-:-:S05]  /*8010*/  @!P1 IMAD.MOV.U32 R15, RZ, RZ, R3 ;  /* 0x000000ffff0f9224 */ /* 0x000fca00078e0003 */
[----:B------:R0:W3:Y:S01]  /*8020*/  @!P1 LD.E.128 R24, desc[UR40][R14.64] ;  /* 0x000000280e189980 */ /* 0x0000e2000c101d00 */
[----:B------:R-:W-:Y:S02]  /*8030*/  CS2R R40, SRZ ;  /* 0x0000000000287805 */ /* 0x000fe4000001ff00 */
[----:B------:R-:W-:Y:S01]  /*8040*/  CS2R R38, SRZ ;  /* 0x0000000000267805 */ /* 0x000fe2000001ff00 */
[----:B------:R-:W1:Y:S04]  /*8050*/  SHFL.IDX PT, R8, R29, 0x1, 0x1c1f ;  /* 0x003c1f001d087f89 */ /* 0x000e6800000e0000 */
[----:B0-----:R-:W0:Y:S01]  /*8060*/  SHFL.IDX PT, R14, R28, 0x1, 0x1c1f ;  /* 0x003c1f001c0e7f89 */ /* 0x001e2200000e0000 */
[----:B--2---:R-:W-:Y:S02]  /*8070*/  @!P1 IMAD.MOV.U32 R40, RZ, RZ, R4 ;  /* 0x000000ffff289224 */ /* 0x004fe400078e0004 */
[----:B------:R-:W-:Y:S01]  /*8080*/  @!P1 IMAD.MOV.U32 R41, RZ, RZ, R5 ;  /* 0x000000ffff299224 */ /* 0x000fe200078e0005 */
[----:B------:R-:W-:Y:S01]  /*8090*/  CS2R R4, SRZ ;  /* 0x0000000000047805 */ /* 0x000fe2000001ff00 */
[----:B------:R-:W-:-:S02]  /*80a0*/  IMAD.MOV.U32 R0, RZ, RZ, R40 ;  /* 0x000000ffff007224 */ /* 0x000fc400078e0028 */
[----:B------:R-:W-:Y:S02]  /*80b0*/  IMAD.MOV.U32 R3, RZ, RZ, R41 ;  /* 0x000000ffff037224 */ /* 0x000fe400078e0029 */
[----:B------:R-:W-:Y:S02]  /*80c0*/  @!P1 IMAD.MOV.U32 R38, RZ, RZ, R6 ;  /* 0x000000ffff269224 */ /* 0x000fe400078e0006 */
[----:B------:R-:W-:Y:S01]  /*80d0*/  @!P1 IMAD.MOV.U32 R39, RZ, RZ, R7 ;  /* 0x000000ffff279224 */ /* 0x000fe200078e0007 */
[----:B------:R-:W-:Y:S02]  /*80e0*/  PRMT R53, R0, 0x5410, R3 ;  /* 0x0000541000357816 */ /* 0x000fe40000000003 */
[----:B------:R-:W-:Y:S01]  /*80f0*/  CS2R R6, SRZ ;  /* 0x0000000000067805 */ /* 0x000fe2000001ff00 */
[----:B------:R-:W2:Y:S01]  /*8100*/  SHFL.IDX PT, R0, R20, 0x1, 0x1c1f ;  /* 0x003c1f0014007f89 */ /* 0x000ea200000e0000 */
[----:B------:R-:W-:Y:S02]  /*8110*/  IMAD.MOV.U32 R9, RZ, RZ, R38 ;  /* 0x000000ffff097224 */ /* 0x000fe400078e0026 */
[----:B------:R-:W-:Y:S01]  /*8120*/  IMAD.MOV.U32 R11, RZ, RZ, R39 ;  /* 0x000000ffff0b7224 */ /* 0x000fe200078e0027 */
[----:B------:R4:W0:Y:S01]  /*8130*/  SHFL.IDX PT, R3, R10, 0x1, 0x1c1f ;  /* 0x003c1f000a037f89 */ /* 0x00082200000e0000 */
[----:B---3--:R-:W-:-:S02]  /*8140*/  @!P1 IMAD.MOV.U32 R6, RZ, RZ, R24 ;  /* 0x000000ffff069224 */ /* 0x008fc400078e0018 */
[----:B------:R-:W-:Y:S01]  /*8150*/  @!P1 IMAD.MOV.U32 R7, RZ, RZ, R25 ;  /* 0x000000ffff079224 */ /* 0x000fe200078e0019 */
[----:B------:R-:W-:Y:S01]  /*8160*/  PRMT R9, R9, 0x5410, R11 ;  /* 0x0000541009097816 */ /* 0x000fe2000000000b */
[----:B------:R-:W-:Y:S01]  /*8170*/  @!P1 IMAD.MOV.U32 R4, RZ, RZ, R26 ;  /* 0x000000ffff049224 */ /* 0x000fe200078e001a */
[----:B------:R-:W-:Y:S01]  /*8180*/  CS2R R24, SRZ ;  /* 0x0000000000187805 */ /* 0x000fe2000001ff00 */
[----:B------:R-:W-:Y:S02]  /*8190*/  @!P1 IMAD.MOV.U32 R5, RZ, RZ, R27 ;  /* 0x000000ffff059224 */ /* 0x000fe400078e001b */
[----:B----4-:R-:W-:Y:S02]  /*81a0*/  IMAD.MOV.U32 R10, RZ, RZ, R6 ;  /* 0x000000ffff0a7224 */ /* 0x010fe400078e0006 */
[----:B------:R-:W-:Y:S02]  /*81b0*/  IMAD.MOV.U32 R11, RZ, RZ, R7 ;  /* 0x000000ffff0b7224 */ /* 0x000fe400078e0007 */
[----:B------:R-:W-:-:S02]  /*81c0*/  IMAD.MOV.U32 R12, RZ, RZ, R4 ;  /* 0x000000ffff0c7224 */ /* 0x000fc400078e0004 */
[----:B------:R-:W-:Y:S01]  /*81d0*/  IMAD.MOV.U32 R13, RZ, RZ, R5 ;  /* 0x000000ffff0d7224 */ /* 0x000fe200078e0005 */
[----:B------:R-:W-:-:S04]  /*81e0*/  PRMT R48, R10, 0x5410, R11 ;  /* 0x000054100a307816 */ /* 0x000fc8000000000b */
[----:B-12---:R-:W-:-:S07]  /*81f0*/  PRMT R52, R12, 0x5410, R13 ;  /* 0x000054100c347816 */ /* 0x006fce000000000d */
.L_x_3072:
[----:B------:R-:W-:Y:S01]  /*8200*/  VIADD R42, R42, 0x40 ;  /* 0x000000402a2a7836 */ /* 0x000fe20000000000 */
[----:B------:R-:W-:Y:S01]  /*8210*/  LEA.HI R10, R235, R235, RZ, 0x1 ;  /* 0x000000ebeb0a7211 */ /* 0x000fe200078f08ff */
[----:B------:R-:W-:Y:S01]  /*8220*/  BSSY B1, `(.L_x_2763) ;  /* 0x0000015000017945 */ /* 0x000fe20003800000 */
[----:B------:R-:W-:Y:S02]  /*8230*/  CS2R R26, SRZ ;  /* 0x00000000001a7805 */ /* 0x000fe4000001ff00 */
[----:B------:R-:W-:Y:S02]  /*8240*/  CS2R R32, SRZ ;  /* 0x0000000000207805 */ /* 0x000fe4000001ff00 */
[----:B------:R-:W-:Y:S02]  /*8250*/  ISETP.GE.AND P1, PT, R42, R31, PT ;  /* 0x0000001f2a00720c */ /* 0x000fe40003f26270 */
[----:B------:R-:W-:Y:S02]  /*8260*/  CS2R R34, SRZ ;  /* 0x0000000000227805 */ /* 0x000fe4000001ff00 */
[----:B------:R-:W-:-:S05]  /*8270*/  LOP3.LUT R10, R10, 0xfffffffe, RZ, 0xc0, !PT ;  /* 0xfffffffe0a0a7812 */ /* 0x000fca00078ec0ff */
[----:B------:R-:W-:-:S05]  /*8280*/  IMAD.IADD R10, R235, 0x1, -R10 ;  /* 0x00000001eb0a7824 */ /* 0x000fca00078e0a0a */
[----:B------:R-:W-:Y:S01]  /*8290*/  SHF.L.U32 R11, R10, 0x1f, RZ ;  /* 0x0000001f0a0b7819 */ /* 0x000fe200000006ff */
[----:B------:R-:W-:Y:S06]  /*82a0*/  @P1 BRA `(.L_x_2764) ;  /* 0x0000000000301947 */ /* 0x000fec0003800000 */
[----:B------:R-:W-:Y:S02]  /*82b0*/  CS2R R26, SRZ ;  /* 0x00000000001a7805 */ /* 0x000fe4000001ff00 */
[----:B------:R-:W-:Y:S02]  /*82c0*/  CS2R R32, SRZ ;  /* 0x0000000000207805 */ /* 0x000fe4000001ff00 */
[----:B------:R-:W-:Y:S01]  /*82d0*/  CS2R R34, SRZ ;  /* 0x0000000000227805 */ /* 0x000fe2000001ff00 */
[----:B------:R-:W-:Y:S06]  /*82e0*/  @P0 BRA `(.L_x_2764) ;  /* 0x0000000000200947 */ /* 0x000fec0003800000 */
[C---:B------:R-:W-:Y:S01]  /*82f0*/  IMAD.SHL.U32 R15, R30.reuse, 0x2, RZ ;  /* 0x000000021e0f7824 */ /* 0x040fe200078e00ff */
[----:B------:R-:W-:-:S04]  /*8300*/  SHF.L.U64.HI R13, R30, 0x1, R43 ;  /* 0x000000011e0d7819 */ /* 0x000fc8000001022b */
[-C--:B0-----:R-:W-:Y:S02]  /*8310*/  IADD3 R32, P1, R3, R15.reuse, RZ ;  /* 0x0000000f03207210 */ /* 0x081fe40007f3e0ff */
[----:B------:R-:W-:-:S03]  /*8320*/  IADD3 R14, P2, R14, R15, RZ ;  /* 0x0000000f0e0e7210 */ /* 0x000fc60007f5e0ff */
[--C-:B------:R-:W-:Y:S02]  /*8330*/  IMAD.X R33, R0, 0x1, R13.reuse, P1 ;  /* 0x0000000100217824 */ /* 0x100fe400008e060d */
[----:B------:R-:W-:-:S04]  /*8340*/  IMAD.X R15, R8, 0x1, R13, P2 ;  /* 0x00000001080f7824 */ /* 0x000fc800010e060d */
[----:B------:R-:W5:Y:S04]  /*8350*/  LD.E.128 R32, desc[UR40][R32.64] ;  /* 0x0000002820207980 */ /* 0x000f68000c101d00 */
[----:B------:R1:W5:Y:S02]  /*8360*/  LD.E.128 R24, desc[UR40][R14.64] ;  /* 0x000000280e187980 */ /* 0x000364000c101d00 */
.L_x_2764:
[----:B------:R-:W-:Y:S05]  /*8370*/  BSYNC B1 ;  /* 0x0000000000017941 */ /* 0x000fea0003800000 */
.L_x_2763:
[----:B------:R-:W2:Y:S01]  /*8380*/  SYNCS.PHASECHK.TRANS64.TRYWAIT P1, [R16+URZ+0x22800], R11 ;  /* 0x0228000b100075a7 */ /* 0x000ea2000802017f */
[----:B-----5:R-:W-:Y:S01]  /*8390*/  IMAD.MOV.U32 R0, RZ, RZ, R24 ;  /* 0x000000ffff007224 */ /* 0x020fe200078e0018 */
[----:B------:R-:W-:Y:S01]  /*83a0*/  VIADDMNMX R31, R31, -R210, 0x80, PT ;  /* 0x000000801f1f7446 */ /* 0x000fe200038009d2 */
[----:B0-----:R-:W-:Y:S01]  /*83b0*/  IMAD.MOV.U32 R3, RZ, RZ, R25 ;  /* 0x000000ffff037224 */ /* 0x001fe200078e0019 */
[----:B------:R-:W-:Y:S01]  /*83c0*/  BSSY B1, `(.L_x_2765) ;  /* 0x000000c000017945 */ /* 0x000fe20003800000 */
[----:B------:R-:W-:Y:S01]  /*83d0*/  IMAD.MOV.U32 R8, RZ, RZ, R32 ;  /* 0x000000ffff087224 */ /* 0x000fe200078e0020 */
[-C--:B------:R-:W-:Y:S01]  /*83e0*/  ISETP.GE.OR P2, PT, R18, R31.reuse, P0 ;  /* 0x0000001f1200720c */ /* 0x080fe20000746670 */
[----:B------:R-:W-:Y:S01]  /*83f0*/  IMAD.MOV.U32 R10, RZ, RZ, R33 ;  /* 0x000000ffff0a7224 */ /* 0x000fe200078e0021 */
[----:B------:R-:W-:Y:S01]  /*8400*/  PRMT R54, R0, 0x5410, R3 ;  /* 0x0000541000367816 */ /* 0x000fe20000000003 */
[----:B------:R-:W-:Y:S01]  /*8410*/  IMAD.MOV.U32 R0, RZ, RZ, R26 ;  /* 0x000000ffff007224 */ /* 0x000fe200078e001a */
[----:B------:R-:W-:Y:S01]  /*8420*/  ISETP.GE.OR P0, PT, R232, R31, P0 ;  /* 0x0000001fe800720c */ /* 0x000fe20000706670 */
[----:B------:R-:W-:Y:S01]  /*8430*/  IMAD.MOV.U32 R3, RZ, RZ, R27 ;  /* 0x000000ffff037224 */ /* 0x000fe200078e001b */
[----:B------:R-:W-:-:S04]  /*8440*/  PRMT R56, R8, 0x5410, R10 ;  /* 0x0000541008387816 */ /* 0x000fc8000000000a */
[----:B------:R-:W-:Y:S01]  /*8450*/  PRMT R55, R0, 0x5410, R3 ;  /* 0x0000541000377816 */ /* 0x000fe20000000003 */
[----:B------:R-:W-:Y:S01]  /*8460*/  IMAD.IADD R0, R30, 0x1, R37 ;  /* 0x000000011e007824 */ /* 0x000fe200078e0225 */
[----:B--2---:R-:W-:Y:S06]  /*8470*/  @!P1 BRA `(.L_x_2766) ;  /* 0x00000180002c9947 */ /* 0x004fec0003800000 */
.L_x_3073:
[----:B------:R-:W-:Y:S05]  /*8480*/  BSYNC B1 ;  /* 0x0000000000017941 */ /* 0x000fea0003800000 */
.L_x_2765:
[----:B------:R-:W-:Y:S01]  /*8490*/  BSSY B1, `(.L_x_2767) ;  /* 0x0000063000017945 */ /* 0x000fe20003800000 */
[----:B------:R-:W-:Y:S01]  /*84a0*/  IMAD.MOV.U32 R57, RZ, RZ, R34 ;  /* 0x000000ffff397224 */ /* 0x000fe200078e0022 */
[----:B------:R-:W-:Y:S01]  /*84b0*/  LOP3.LUT R3, R0, 0x38, RZ, 0xc0, !PT ;  /* 0x0000003800037812 */ /* 0x000fe200078ec0ff */
[----:B------:R-:W-:Y:S01]  /*84c0*/  IMAD.MOV.U32 R58, RZ, RZ, R35 ;  /* 0x000000ffff3a7224 */ /* 0x000fe200078e0023 */
[----:B------:R-:W-:Y:S06]  /*84d0*/  @P2 BRA `(.L_x_2768) ;  /* 0x0000000400782947 */ /* 0x000fec0003800000 */
[----:B------:R-:W-:Y:S01]  /*84e0*/  IMAD.SHL.U32 R0, R237, 0x40, RZ ;  /* 0x00000040ed007824 */ /* 0x000fe200078e00ff */
[----:B------:R-:W-:Y:S01]  /*84f0*/  SHF.R.U32.HI R20, RZ, 0x10, R7 ;  /* 0x00000010ff147819 */ /* 0x000fe20000011607 */
[----:B------:R-:W-:Y:S01]  /*8500*/  HADD2.F32 R21, -RZ, R53.H1_H1 ;  /* 0x30000035ff157230 */ /* 0x000fe20000004100 */
[--C-:B------:R-:W-:Y:S01]  /*8510*/  SHF.R.U64 R51, R40, 0x10, R41.reuse ;  /* 0x0000001028337819 */ /* 0x100fe20000001229 */
[----:B------:R-:W-:Y:S01]  /*8520*/  HADD2.F32 R37, -RZ, R48.H1_H1 ;  /* 0x30000030ff257230 */ /* 0x000fe20000004100 */
[----:B------:R-:W-:Y:S01]  /*8530*/  LOP3.LUT R0, R0, 0x1c0, RZ, 0xc0, !PT ;  /* 0x000001c000007812 */ /* 0x000fe200078ec0ff */
[----:B------:R-:W-:Y:S01]  /*8540*/  HADD2.F32 R20, -RZ, R20.H0_H0 ;  /* 0x20000014ff147230 */ /* 0x000fe20000004100 */
[----:B------:R-:W-:Y:S02]  /*8550*/  SHF.R.U32.HI R40, RZ, 0x10, R41 ;  /* 0x00000010ff287819 */ /* 0x000fe40000011629 */
[----:B------:R-:W-:Y:S02]  /*8560*/  LOP3.LUT R30, R0, 0x38, R30, 0xf8, !PT ;  /* 0x00000038001e7812 */ /* 0x000fe400078ef81e */
[----:B------:R-:W-:-:S02]  /*8570*/  SHF.R.U32.HI R13, RZ, 0x3, R0 ;  /* 0x00000003ff0d7819 */ /* 0x000fc40000011600 */
[----:B------:R-:W-:Y:S02]  /*8580*/  SHF.R.U64 R47, R4, 0x10, R5 ;  /* 0x00000010042f7819 */ /* 0x000fe40000001205 */
[----:B0-----:R-:W-:Y:S02]  /*8590*/  LOP3.LUT R11, R30, R13, RZ, 0x3c, !PT ;  /* 0x0000000d1e0b7212 */ /* 0x001fe400078e3cff */
[--C-:B------:R-:W-:Y:S02]  /*85a0*/  SHF.R.U64 R50, R38, 0x10, R39.reuse ;  /* 0x0000001026327819 */ /* 0x100fe40000001227 */
[----:B------:R-:W-:Y:S01]  /*85b0*/  SHF.R.U32.HI R46, RZ, 0x10, R39 ;  /* 0x00000010ff2e7819 */ /* 0x000fe20000011627 */
[----:B------:R-:W-:Y:S01]  /*85c0*/  IMAD R11, R220, 0x200, R11 ;  /* 0x00000200dc0b7824 */ /* 0x000fe200078e020b */
[----:B------:R-:W-:Y:S02]  /*85d0*/  SHF.R.U32.HI R44, RZ, 0x10, R5 ;  /* 0x00000010ff2c7819 */ /* 0x000fe40000011605 */
[----:B------:R-:W-:Y:S01]  /*85e0*/  SHF.R.U64 R49, R6, 0x10, R7 ;  /* 0x0000001006317819 */ /* 0x000fe20000001207 */
[----:B------:R-:W-:Y:S01]  /*85f0*/  IMAD R43, R11, 0x2, R16 ;  /* 0x000000020b2b7824 */ /* 0x000fe200078e0210 */
[----:B------:R-:W-:-:S04]  /*8600*/  LOP3.LUT R11, R13, R3, R0, 0x1e, !PT ;  /* 0x000000030d0b7212 */ /* 0x000fc800078e1e00 */
[----:B-1----:R-:W0:Y:S01]  /*8610*/  LDS.128 R12, [R43+0x18400] ;  /* 0x018400002b0c7984 */ /* 0x002e220000000c00 */
[----:B------:R-:W-:-:S04]  /*8620*/  IMAD R11, R220, 0x200, R11 ;  /* 0x00000200dc0b7824 */ /* 0x000fc800078e020b */
[----:B------:R-:W-:-:S05]  /*8630*/  IMAD R45, R11, 0x2, R16 ;  /* 0x000000020b2d7824 */ /* 0x000fca00078e0210 */
[----:B------:R-:W1:Y:S01]  /*8640*/  LDS.128 R28, [R45+0x18400] ;  /* 0x018400002d1c7984 */ /* 0x000e620000000c00 */
[--C-:B0-----:R-:W-:Y:S02]  /*8650*/  HADD2.F32 R4, -RZ, R13.reuse.H0_H0 ;  /* 0x2000000dff047230 */ /* 0x101fe40000004100 */
[----:B------:R-:W-:Y:S02]  /*8660*/  HADD2.F32 R13, -RZ, R13.H1_H1 ;  /* 0x3000000dff0d7230 */ /* 0x000fe40000004100 */
[--C-:B------:R-:W-:Y:S02]  /*8670*/  HADD2.F32 R6, -RZ, R15.reuse.H0_H0 ;  /* 0x2000000fff067230 */ /* 0x100fe40000004100 */
[----:B------:R-:W-:Y:S02]  /*8680*/  HADD2.F32 R15, -RZ, R15.H1_H1 ;  /* 0x3000000fff0f7230 */ /* 0x000fe40000004100 */
[----:B------:R-:W-:Y:S02]  /*8690*/  HADD2.F32 R0, -RZ, R12.H0_H0 ;  /* 0x2000000cff007230 */ /* 0x000fe40000004100 */
[----:B-1----:R-:W-:-:S02]  /*86a0*/  HADD2.F32 R8, -RZ, R29.H0_H0 ;  /* 0x2000001dff087230 */ /* 0x002fc40000004100 */
[----:B------:R-:W-:Y:S02]  /*86b0*/  HADD2.F32 R29, -RZ, R29.H1_H1 ;  /* 0x3000001dff1d7230 */ /* 0x000fe40000004100 */
[----:B------:R-:W-:Y:S02]  /*86c0*/  HADD2.F32 R11, -RZ, R31.H0_H0 ;  /* 0x2000001fff0b7230 */ /* 0x000fe40000004100 */
[C---:B------:R-:W-:Y:S01]  /*86d0*/  FMUL.FTZ R39, R8.reuse, R37 ;  /* 0x0000002508277220 */ /* 0x040fe20000410000 */
[-C--:B------:R-:W-:Y:S01]  /*86e0*/  FMUL.FTZ R41, R8, R21.reuse ;  /* 0x0000001508297220 */ /* 0x080fe20000410000 */
[----:B------:R-:W-:Y:S02]  /*86f0*/  HADD2.F32 R8, -RZ, R40.H0_H0 ;  /* 0x20000028ff087230 */ /* 0x000fe40000004100 */
[----:B------:R-:W-:Y:S01]  /*8700*/  FMUL.FTZ R38, R29, R20 ;  /* 0x000000141d267220 */ /* 0x000fe20000410000 */
[C---:B------:R-:W-:Y:S01]  /*8710*/  FFMA.FTZ R39, R4.reuse, R21, -R39 ;  /* 0x0000001504277223 */ /* 0x040fe20000010827 */
[----:B------:R-:W-:Y:S01]  /*8720*/  FFMA.FTZ R41, R4, R37, R41 ;  /* 0x0000002504297223 */ /* 0x000fe20000010029 */
[----:B------:R-:W-:-:S02]  /*8730*/  HADD2.F32 R21, -RZ, R52.H1_H1 ;  /* 0x30000034ff157230 */ /* 0x000fc40000004100 */
[-C--:B------:R-:W-:Y:S01]  /*8740*/  FFMA.FTZ R40, R13, R8.reuse, -R38 ;  /* 0x000000080d287223 */ /* 0x080fe20000010826 */
[----:B------:R-:W-:Y:S02]  /*8750*/  HADD2.F32 R4, -RZ, R9.H1_H1 ;  /* 0x30000009ff047230 */ /* 0x000fe40000004100 */
[----:B------:R-:W-:Y:S01]  /*8760*/  FMUL.FTZ R42, R29, R8 ;  /* 0x000000081d2a7220 */ /* 0x000fe20000410000 */
[----:B------:R-:W-:Y:S02]  /*8770*/  HADD2.F32 R31, -RZ, R31.H1_H1 ;  /* 0x3000001fff1f7230 */ /* 0x000fe40000004100 */
[C---:B------:R-:W-:Y:S01]  /*8780*/  FMUL.FTZ R29, R11.reuse, R21 ;  /* 0x000000150b1d7220 */ /* 0x040fe20000410000 */
[----:B------:R-:W-:Y:S02]  /*8790*/  HADD2.F32 R38, -RZ, R44.H0_H0 ;  /* 0x2000002cff267230 */ /* 0x000fe40000004100 */
[----:B------:R-:W-:Y:S01]  /*87a0*/  FMUL.FTZ R44, R11, R4 ;  /* 0x000000040b2c7220 */ /* 0x000fe20000410000 */
[----:B------:R-:W-:Y:S01]  /*87b0*/  FFMA.FTZ R42, R13, R20, R42 ;  /* 0x000000140d2a7223 */ /* 0x000fe2000001002a */
[----:B------:R-:W-:-:S02]  /*87c0*/  HADD2.F32 R8, -RZ, R46.H0_H0 ;  /* 0x2000002eff087230 */ /* 0x000fc40000004100 */
[C---:B------:R-:W-:Y:S01]  /*87d0*/  FFMA.FTZ R37, R6.reuse, R4, -R29 ;  /* 0x0000000406257223 */ /* 0x040fe2000001081d */
[C---:B------:R-:W-:Y:S01]  /*87e0*/  FMUL.FTZ R20, R31.reuse, R38 ;  /* 0x000000261f147220 */ /* 0x040fe20000410000 */
[----:B------:R-:W-:Y:S01]  /*87f0*/  FFMA.FTZ R44, R6, R21, R44 ;  /* 0x00000015062c7223 */ /* 0x000fe2000001002c */
[----:B------:R-:W-:Y:S02]  /*8800*/  HADD2.F32 R7, -RZ, R28.H0_H0 ;  /* 0x2000001cff077230 */ /* 0x000fe40000004100 */
[----:B------:R-:W-:Y:S02]  /*8810*/  HADD2.F32 R6, -RZ, R48.H0_H0 ;  /* 0x20000030ff067230 */ /* 0x000fe40000004100 */
[-C--:B------:R-:W-:Y:S01]  /*8820*/  FMUL.FTZ R48, R31, R8.reuse ;  /* 0x000000081f307220 */ /* 0x080fe20000410000 */
[----:B------:R-:W-:Y:S02]  /*8830*/  HADD2.F32 R4, -RZ, R53.H0_H0 ;  /* 0x20000035ff047230 */ /* 0x000fe40000004100 */
[----:B------:R-:W-:Y:S01]  /*8840*/  FFMA.FTZ R46, R15, R8, -R20 ;  /* 0x000000080f2e7223 */ /* 0x000fe20000010814 */
[----:B------:R-:W-:-:S02]  /*8850*/  HADD2.F32 R10, -RZ, R30.H0_H0 ;  /* 0x2000001eff0a7230 */ /* 0x000fc40000004100 */
[C---:B------:R-:W-:Y:S01]  /*8860*/  FMUL.FTZ R11, R7.reuse, R6 ;  /* 0x00000006070b7220 */ /* 0x040fe20000410000 */
[----:B------:R-:W-:Y:S02]  /*8870*/  HADD2.F32 R8, -RZ, R52.H0_H0 ;  /* 0x20000034ff087230 */ /* 0x000fe40000004100 */
[-C--:B------:R-:W-:Y:S01]  /*8880*/  FMUL.FTZ R7, R7, R4.reuse ;  /* 0x0000000407077220 */ /* 0x080fe20000410000 */
[----:B------:R-:W-:Y:S02]  /*8890*/  HADD2.F32 R5, -RZ, R14.H0_H0 ;  /* 0x2000000eff057230 */ /* 0x000fe40000004100 */
[----:B------:R-:W-:Y:S01]  /*88a0*/  FFMA.FTZ R4, R0, R4, -R11 ;  /* 0x0000000400047223 */ /* 0x000fe2000001080b */
[----:B------:R-:W-:Y:S02]  /*88b0*/  HADD2.F32 R9, -RZ, R9.H0_H0 ;  /* 0x20000009ff097230 */ /* 0x000fe40000004100 */
[----:B------:R-:W-:Y:S01]  /*88c0*/  FMUL.FTZ R20, R10, R8 ;  /* 0x000000080a147220 */ /* 0x000fe20000410000 */
[----:B------:R-:W-:Y:S01]  /*88d0*/  FFMA.FTZ R0, R0, R6, R7 ;  /* 0x0000000600007223 */ /* 0x000fe20000010007 */
[----:B------:R-:W-:-:S02]  /*88e0*/  HADD2.F32 R28, -RZ, R28.H1_H1 ;  /* 0x3000001cff1c7230 */ /* 0x000fc40000004100 */
[----:B------:R-:W-:Y:S01]  /*88f0*/  FFMA.FTZ R31, R15, R38, R48 ;  /* 0x000000260f1f7223 */ /* 0x000fe20000010030 */
[----:B------:R-:W-:Y:S02]  /*8900*/  HADD2.F32 R30, -RZ, R30.H1_H1 ;  /* 0x3000001eff1e7230 */ /* 0x000fe40000004100 */
[-C--:B------:R-:W-:Y:S01]  /*8910*/  FMUL.FTZ R10, R10, R9.reuse ;  /* 0x000000090a0a7220 */ /* 0x080fe20000410000 */
[C---:B------:R-:W-:Y:S01]  /*8920*/  FFMA.FTZ R6, R5.reuse, R9, -R20 ;  /* 0x0000000905067223 */ /* 0x040fe20000010814 */
[----:B------:R-:W-:Y:S02]  /*8930*/  HADD2.F32 R11, -RZ, R49.H0_H0 ;  /* 0x20000031ff0b7230 */ /* 0x000fe40000004100 */
[----:B------:R-:W-:Y:S02]  /*8940*/  HADD2.F32 R13, -RZ, R47.H0_H0 ;  /* 0x2000002fff0d7230 */ /* 0x000fe40000004100 */
[----:B------:R-:W-:Y:S01]  /*8950*/  FFMA.FTZ R10, R5, R8, R10 ;  /* 0x00000008050a7223 */ /* 0x000fe2000001000a */
[----:B------:R-:W-:-:S02]  /*8960*/  HADD2.F32 R7, -RZ, R51.H0_H0 ;  /* 0x20000033ff077230 */ /* 0x000fc40000004100 */
[----:B------:R-:W-:Y:S01]  /*8970*/  FMUL.FTZ R5, R28, R11 ;  /* 0x0000000b1c057220 */ /* 0x000fe20000410000 */
[----:B------:R-:W-:Y:S02]  /*8980*/  HADD2.F32 R9, -RZ, R50.H0_H0 ;  /* 0x20000032ff097230 */ /* 0x000fe40000004100 */
[----:B------:R-:W-:Y:S01]  /*8990*/  FMUL.FTZ R29, R30, R13 ;  /* 0x0000000d1e1d7220 */ /* 0x000fe20000410000 */
[----:B------:R-:W-:Y:S02]  /*89a0*/  HADD2.F32 R12, -RZ, R12.H1_H1 ;  /* 0x3000000cff0c7230 */ /* 0x000fe40000004100 */
[----:B------:R-:W-:Y:S01]  /*89b0*/  FMUL.FTZ R28, R28, R7 ;  /* 0x000000071c1c7220 */ /* 0x000fe20000410000 */
[----:B------:R-:W-:Y:S02]  /*89c0*/  HADD2.F32 R14, -RZ, R14.H1_H1 ;  /* 0x3000000eff0e7230 */ /* 0x000fe40000004100 */
[----:B------:R-:W-:Y:S01]  /*89d0*/  FMUL.FTZ R30, R30, R9 ;  /* 0x000000091e1e7220 */ /* 0x000fe20000410000 */
        /* <DEDUP_REMOVED lines=11> */
[----:B------:R-:W-:-:S02]  /*8a90*/  F2FP.F16.F32.PACK_AB R8, R21, R0 ;  /* 0x000000001508723e */ /* 0x000fc400000000ff */
[----:B------:R-:W-:-:S05]  /*8aa0*/  F2FP.F16.F32.PACK_AB R10, R13, R10 ;  /* 0x0000000a0d0a723e */ /* 0x000fca00000000ff */
[----:B------:R2:W-:Y:S02]  /*8ab0*/  STS.128 [R45+0x18400], R8 ;  /* 0x018400082d007388 */ /* 0x0005e40000000c00 */
.L_x_2768:
[----:B------:R-:W-:Y:S05]  /*8ac0*/  BSYNC B1 ;  /* 0x0000000000017941 */ /* 0x000fea0003800000 */
.L_x_2767:
[----:B------:R-:W-:Y:S01]  /*8ad0*/  PRMT R40, R57, 0x5410, R58 ;  /* 0x0000541039287816 */ /* 0x000fe2000000003a */
[----:B------:R-:W-:Y:S06]  /*8ae0*/  @P0 BRA `(.L_x_2759) ;  /* 0x0000000400640947 */ /* 0x000fec0003800000 */
[----:B------:R-:W3:Y:S01]  /*8af0*/  LDL R41, [R1+0xc] ;  /* 0x00000c0001297983 */ /* 0x000ee20000100800 */
[----:B------:R-:W-:-:S04]  /*8b00*/  SHF.R.U32.HI R0, RZ, 0x3, R218 ;  /* 0x00000003ff007819 */ /* 0x000fc800000116da */
[----:B------:R-:W-:-:S05]  /*8b10*/  LOP3.LUT R0, R0, R3, R218, 0x1e, !PT ;  /* 0x0000000300007212 */ /* 0x000fca00078e1eda */
[----:B------:R-:W-:-:S04]  /*8b20*/  IMAD.IADD R3, R221, 0x1, R0 ;  /* 0x00000001dd037824 */ /* 0x000fc800078e0200 */
[----:B------:R-:W-:-:S05]  /*8b30*/  IMAD R3, R3, 0x2, R16 ;  /* 0x0000000203037824 */ /* 0x000fca00078e0210 */
[----:B0-2---:R-:W1:Y:S01]  /*8b40*/  LDS.128 R8, [R3+0x18400] ;  /* 0x0184000003087984 */ /* 0x005e620000000c00 */
[--C-:B------:R-:W-:Y:S02]  /*8b50*/  SHF.R.U64 R38, R34, 0x10, R35.reuse ;  /* 0x0000001022267819 */ /* 0x100fe40000001223 */
[----:B------:R-:W-:Y:S02]  /*8b60*/  SHF.R.U32.HI R34, RZ, 0x10, R35 ;  /* 0x00000010ff227819 */ /* 0x000fe40000011623 */
[----:B------:R-:W-:Y:S01]  /*8b70*/  SHF.R.U64 R35, R26, 0x10, R27 ;  /* 0x000000101a237819 */ /* 0x000fe2000000121b */
[----:B------:R-:W-:Y:S01]  /*8b80*/  HADD2.F32 R26, -RZ, R54.H1_H1 ;  /* 0x30000036ff1a7230 */ /* 0x000fe20000004100 */
[--C-:B------:R-:W-:Y:S02]  /*8b90*/  SHF.R.U32.HI R28, RZ, 0x10, R25.reuse ;  /* 0x00000010ff1c7819 */ /* 0x100fe40000011619 */
[----:B------:R-:W-:Y:S01]  /*8ba0*/  SHF.R.U64 R37, R24, 0x10, R25 ;  /* 0x0000001018257819 */ /* 0x000fe20000001219 */
[----:B------:R-:W-:Y:S01]  /*8bb0*/  HADD2.F32 R25, -RZ, R56.H1_H1 ;  /* 0x30000038ff197230 */ /* 0x000fe20000004100 */
[----:B------:R-:W-:-:S02]  /*8bc0*/  SHF.R.U64 R39, R32, 0x10, R33 ;  /* 0x0000001020277819 */ /* 0x000fc40000001221 */
[----:B------:R-:W-:Y:S02]  /*8bd0*/  SHF.R.U32.HI R32, RZ, 0x10, R33 ;  /* 0x00000010ff207819 */ /* 0x000fe40000011621 */
[----:B------:R-:W-:Y:S01]  /*8be0*/  SHF.R.U32.HI R33, RZ, 0x10, R27 ;  /* 0x00000010ff217819 */ /* 0x000fe2000001161b */
[----:B------:R-:W-:Y:S02]  /*8bf0*/  HADD2.F32 R27, -RZ, R28.H0_H0 ;  /* 0x2000001cff1b7230 */ /* 0x000fe40000004100 */
[--C-:B-1----:R-:W-:Y:S02]  /*8c00*/  HADD2.F32 R15, -RZ, R9.reuse.H0_H0 ;  /* 0x20000009ff0f7230 */ /* 0x102fe40000004100 */
[----:B------:R-:W-:-:S03]  /*8c10*/  HADD2.F32 R20, -RZ, R9.H1_H1 ;  /* 0x30000009ff147230 */ /* 0x000fc60000004100 */
[C---:B------:R-:W-:Y:S01]  /*8c20*/  FMUL.FTZ R29, R15.reuse, R26 ;  /* 0x0000001a0f1d7220 */ /* 0x040fe20000410000 */
[----:B------:R-:W-:Y:S01]  /*8c30*/  FMUL.FTZ R31, R15, R25 ;  /* 0x000000190f1f7220 */ /* 0x000fe20000410000 */
[----:B------:R-:W-:Y:S02]  /*8c40*/  HADD2.F32 R15, -RZ, R32.H0_H0 ;  /* 0x20000020ff0f7230 */ /* 0x000fe40000004100 */
[C---:B------:R-:W-:Y:S01]  /*8c50*/  FMUL.FTZ R28, R20.reuse, R27 ;  /* 0x0000001b141c7220 */ /* 0x040fe20000410000 */
[----:B------:R-:W-:Y:S02]  /*8c60*/  HADD2.F32 R9, -RZ, R8.H0_H0 ;  /* 0x20000008ff097230 */ /* 0x000fe40000004100 */
[----:B------:R-:W-:Y:S01]  /*8c70*/  FMUL.FTZ R30, R20, R15 ;  /* 0x0000000f141e7220 */ /* 0x000fe20000410000 */
[----:B------:R-:W-:Y:S02]  /*8c80*/  HADD2.F32 R21, -RZ, R10.H0_H0 ;  /* 0x2000000aff157230 */ /* 0x000fe40000004100 */
[----:B------:R-:W-:-:S02]  /*8c90*/  HADD2.F32 R20, -RZ, R55.H0_H0 ;  /* 0x20000037ff147230 */ /* 0x000fc40000004100 */
[--C-:B------:R-:W-:Y:S02]  /*8ca0*/  HADD2.F32 R24, -RZ, R11.reuse.H0_H0 ;  /* 0x2000000bff187230 */ /* 0x100fe40000004100 */
[----:B------:R-:W-:Y:S02]  /*8cb0*/  HADD2.F32 R11, -RZ, R11.H1_H1 ;  /* 0x3000000bff0b7230 */ /* 0x000fe40000004100 */
[----:B------:R-:W-:Y:S02]  /*8cc0*/  HADD2.F32 R8, -RZ, R8.H1_H1 ;  /* 0x30000008ff087230 */ /* 0x000fe40000004100 */
[----:B------:R-:W-:Y:S01]  /*8cd0*/  HADD2.F32 R10, -RZ, R10.H1_H1 ;  /* 0x3000000aff0a7230 */ /* 0x000fe20000004100 */
[----:B---3--:R-:W0:Y:S02]  /*8ce0*/  LDS.128 R4, [R41+0x18400] ;  /* 0x0184000029047984 */ /* 0x008e240000000c00 */
[--C-:B0-----:R-:W-:Y:S02]  /*8cf0*/  HADD2.F32 R12, -RZ, R5.reuse.H0_H0 ;  /* 0x20000005ff0c7230 */ /* 0x101fe40000004100 */
[----:B------:R-:W-:-:S03]  /*8d00*/  HADD2.F32 R5, -RZ, R5.H1_H1 ;  /* 0x30000005ff057230 */ /* 0x000fc60000004100 */
[C---:B------:R-:W-:Y:S01]  /*8d10*/  FFMA.FTZ R29, R12.reuse, R25, -R29 ;  /* 0x000000190c1d7223 */ /* 0x040fe2000001081d */
[----:B------:R-:W-:Y:S02]  /*8d20*/  HADD2.F32 R25, -RZ, R54.H0_H0 ;  /* 0x20000036ff197230 */ /* 0x000fe40000004100 */
[----:B------:R-:W-:Y:S01]  /*8d30*/  FFMA.FTZ R31, R12, R26, R31 ;  /* 0x0000001a0c1f7223 */ /* 0x000fe2000001001f */
[----:B------:R-:W-:Y:S02]  /*8d40*/  HADD2.F32 R12, -RZ, R56.H0_H0 ;  /* 0x20000038ff0c7230 */ /* 0x000fe40000004100 */
[----:B------:R-:W-:Y:S01]  /*8d50*/  FFMA.FTZ R28, R5, R15, -R28 ;  /* 0x0000000f051c7223 */ /* 0x000fe2000001081c */
[----:B------:R-:W-:Y:S02]  /*8d60*/  HADD2.F32 R0, -RZ, R4.H0_H0 ;  /* 0x20000004ff007230 */ /* 0x000fe40000004100 */
[C---:B------:R-:W-:Y:S01]  /*8d70*/  FMUL.FTZ R15, R9.reuse, R25 ;  /* 0x00000019090f7220 */ /* 0x040fe20000410000 */
[----:B------:R-:W-:-:S03]  /*8d80*/  FMUL.FTZ R26, R9, R12 ;  /* 0x0000000c091a7220 */ /* 0x000fc60000410000 */
[C---:B------:R-:W-:Y:S01]  /*8d90*/  FFMA.FTZ R15, R0.reuse, R12, -R15 ;  /* 0x0000000c000f7223 */ /* 0x040fe2000001080f */
[----:B------:R-:W-:Y:S02]  /*8da0*/  HADD2.F32 R12, -RZ, R40.H0_H0 ;  /* 0x20000028ff0c7230 */ /* 0x000fe40000004100 */
[----:B------:R-:W-:Y:S01]  /*8db0*/  FFMA.FTZ R30, R5, R27, R30 ;  /* 0x0000001b051e7223 */ /* 0x000fe2000001001e */
[----:B------:R-:W-:Y:S02]  /*8dc0*/  HADD2.F32 R13, -RZ, R6.H0_H0 ;  /* 0x20000006ff0d7230 */ /* 0x000fe40000004100 */
[----:B------:R-:W-:Y:S01]  /*8dd0*/  FFMA.FTZ R26, R0, R25, R26 ;  /* 0x00000019001a7223 */ /* 0x000fe2000001001a */
[----:B------:R-:W-:Y:S02]  /*8de0*/  HADD2.F32 R9, -RZ, R55.H1_H1 ;  /* 0x30000037ff097230 */ /* 0x000fe40000004100 */
[----:B------:R-:W-:Y:S01]  /*8df0*/  FMUL.FTZ R0, R21, R20 ;  /* 0x0000001415007220 */ /* 0x000fe20000410000 */
[----:B------:R-:W-:-:S02]  /*8e00*/  HADD2.F32 R5, -RZ, R40.H1_H1 ;  /* 0x30000028ff057230 */ /* 0x000fc40000004100 */
[-C--:B------:R-:W-:Y:S01]  /*8e10*/  FMUL.FTZ R32, R21, R12.reuse ;  /* 0x0000000c15207220 */ /* 0x080fe20000410000 */
[----:B------:R-:W-:Y:S02]  /*8e20*/  HADD2.F32 R14, -RZ, R7.H0_H0 ;  /* 0x20000007ff0e7230 */ /* 0x000fe40000004100 */
[C---:B------:R-:W-:Y:S01]  /*8e30*/  FFMA.FTZ R25, R13.reuse, R12, -R0 ;  /* 0x0000000c0d197223 */ /* 0x040fe20000010800 */
[C---:B------:R-:W-:Y:S01]  /*8e40*/  FMUL.FTZ R21, R24.reuse, R9 ;  /* 0x0000000918157220 */ /* 0x040fe20000410000 */
[----:B------:R-:W-:Y:S02]  /*8e50*/  HADD2.F32 R12, -RZ, R33.H0_H0 ;  /* 0x20000021ff0c7230 */ /* 0x000fe40000004100 */
[-C--:B------:R-:W-:Y:S01]  /*8e60*/  FMUL.FTZ R24, R24, R5.reuse ;  /* 0x0000000518187220 */ /* 0x080fe20000410000 */
[----:B------:R-:W-:Y:S02]  /*8e70*/  HADD2.F32 R0, -RZ, R34.H0_H0 ;  /* 0x20000022ff007230 */ /* 0x000fe40000004100 */
[----:B------:R-:W-:Y:S01]  /*8e80*/  FFMA.FTZ R32, R13, R20, R32 ;  /* 0x000000140d207223 */ /* 0x000fe20000010020 */
[C---:B------:R-:W-:Y:S01]  /*8e90*/  FFMA.FTZ R20, R14.reuse, R5, -R21 ;  /* 0x000000050e147223 */ /* 0x040fe20000010815 */
[----:B------:R-:W-:Y:S01]  /*8ea0*/  FFMA.FTZ R24, R14, R9, R24 ;  /* 0x000000090e187223 */ /* 0x000fe20000010018 */
[----:B------:R-:W-:-:S02]  /*8eb0*/  HADD2.F32 R7, -RZ, R7.H1_H1 ;  /* 0x30000007ff077230 */ /* 0x000fc40000004100 */
[C---:B------:R-:W-:Y:S01]  /*8ec0*/  FMUL.FTZ R34, R11.reuse, R12 ;  /* 0x0000000c0b227220 */ /* 0x040fe20000410000 */
[-C--:B------:R-:W-:Y:S01]  /*8ed0*/  FMUL.FTZ R14, R11, R0.reuse ;  /* 0x000000000b0e7220 */ /* 0x080fe20000410000 */
[----:B------:R-:W-:Y:S02]  /*8ee0*/  HADD2.F32 R11, -RZ, R37.H0_H0 ;  /* 0x20000025ff0b7230 */ /* 0x000fe40000004100 */
[----:B------:R-:W-:Y:S02]  /*8ef0*/  HADD2.F32 R13, -RZ, R35.H0_H0 ;  /* 0x20000023ff0d7230 */ /* 0x000fe40000004100 */
[----:B------:R-:W-:Y:S02]  /*8f00*/  HADD2.F32 R5, -RZ, R39.H0_H0 ;  /* 0x20000027ff057230 */ /* 0x000fe40000004100 */
[----:B------:R-:W-:Y:S02]  /*8f10*/  HADD2.F32 R9, -RZ, R38.H0_H0 ;  /* 0x20000026ff097230 */ /* 0x000fe40000004100 */
[----:B------:R-:W-:Y:S01]  /*8f20*/  FFMA.FTZ R33, R7, R0, -R34 ;  /* 0x0000000007217223 */ /* 0x000fe20000010822 */
[----:B------:R-:W-:-:S02]  /*8f30*/  HADD2.F32 R4, -RZ, R4.H1_H1 ;  /* 0x30000004ff047230 */ /* 0x000fc40000004100 */
[----:B------:R-:W-:Y:S01]  /*8f40*/  FFMA.FTZ R35, R7, R12, R14 ;  /* 0x0000000c07237223 */ /* 0x000fe2000001000e */
[----:B------:R-:W-:Y:S02]  /*8f50*/  HADD2.F32 R6, -RZ, R6.H1_H1 ;  /* 0x30000006ff067230 */ /* 0x000fe40000004100 */
[----:B------:R-:W-:Y:S01]  /*8f60*/  FMUL.FTZ R7, R8, R11 ;  /* 0x0000000b08077220 */ /* 0x000fe20000410000 */
[----:B------:R-:W-:Y:S01]  /*8f70*/  FMUL.FTZ R27, R10, R13 ;  /* 0x0000000d0a1b7220 */ /* 0x000fe20000410000 */
[----:B------:R-:W-:Y:S01]  /*8f80*/  FMUL.FTZ R8, R8, R5 ;  /* 0x0000000508087220 */ /* 0x000fe20000410000 */
        /* <DEDUP_REMOVED lines=10> */
[----:B------:R-:W-:Y:S02]  /*9030*/  F2FP.F16.F32.PACK_AB R9, R30, R31 ;  /* 0x0000001f1e09723e */ /* 0x000fe400000000ff */
[----:B------:R-:W-:-:S02]  /*9040*/  F2FP.F16.F32.PACK_AB R8, R21, R26 ;  /* 0x0000001a1508723e */ /* 0x000fc400000000ff */
[----:B------:R-:W-:Y:S01]  /*9050*/  F2FP.F16.F32.PACK_AB R10, R13, R32 ;  /* 0x000000200d0a723e */ /* 0x000fe200000000ff */
[----:B------:R3:W-:Y:S04]  /*9060*/  STS.128 [R41+0x18400], R4 ;  /* 0x0184000429007388 */ /* 0x0007e80000000c00 */
[----:B------:R3:W-:Y:S02]  /*9070*/  STS.128 [R3+0x18400], R8 ;  /* 0x0184000803007388 */ /* 0x0007e40000000c00 */
.L_x_2759:
[----:B------:R-:W-:Y:S05]  /*9080*/  BSYNC B0 ;  /* 0x0000000000007941 */ /* 0x000fea0003800000 */
.L_x_2745:
        /* <DEDUP_REMOVED lines=8> */
.L_x_2742:
[----:B-12---:R-:W1:Y:S01]  /*9110*/  S2R R0, SR_TID.X ;  /* 0x0000000000007919 */ /* 0x006e620000002100 */
[----:B------:R-:W-:Y:S01]  /*9120*/  ISETP.NE.AND P0, PT, R207, 0x3, PT ;  /* 0x00000003cf00780c */ /* 0x000fe20003f05270 */
[----:B------:R-:W-:Y:S05]  /*9130*/  WARPSYNC.ALL ;  /* 0x0000000000007948 */ /* 0x000fea0003800000 */
[----:B-1----:R-:W-:-:S05]  /*9140*/  SHF.R.U32.HI R0, RZ, 0x7, R0 ;  /* 0x00000007ff007819 */ /* 0x002fca0000011600 */
[----:B------:R-:W-:-:S05]  /*9150*/  VIADD R179, R0, 0x8 ;  /* 0x0000000800b37836 */ /* 0x000fca0000000000 */
[----:B------:R1:W-:Y:S06]  /*9160*/  BAR.SYNC.DEFER_BLOCKING R179, 0x100 ;  /* 0x000400b30000751d */ /* 0x0003ec0000010000 */
[----:B------:R-:W-:Y:S05]  /*9170*/  @!P0 BRA `(.L_x_2769) ;  /* 0x0000000000048947 */ /* 0x000fea0003800000 */
[----:B------:R-:W-:Y:S01]  /*9180*/  BPT.TRAP 0x1 ;  /* 0x000000040000795c */ /* 0x000fe20000300000 */
.L_x_2769:
[----:B---3--:R-:W-:Y:S01]  /*9190*/  IMAD R6, R2, 0x8, R16 ;  /* 0x0000000802067824 */ /* 0x008fe200078e0210 */
[----:B0-----:R-:W-:-:S04]  /*91a0*/  SHF.L.U32 R11, R19, 0x1f, RZ ;  /* 0x0000001f130b7819 */ /* 0x001fc800000006ff */
[----:B------:R0:W2:Y:S01]  /*91b0*/  SYNCS.PHASECHK.TRANS64.TRYWAIT P2, [R6+URZ+0x22830], R11 ;  /* 0x0228300b060075a7 */ /* 0x0000a2000804017f */
[----:B------:R-:W-:Y:S05]  /*91c0*/  @!P0 BRA `(.L_x_2770) ;  /* 0x0000000000048947 */ /* 0x000fea0003800000 */
[----:B------:R-:W-:Y:S01]  /*91d0*/  BPT.TRAP 0x1 ;  /* 0x000000040000795c */ /* 0x000fe20000300000 */
.L_x_2770:
[----:B------:R-:W3:Y:S01]  /*91e0*/  S2R R3, SR_TID.X ;  /* 0x0000000000037919 */ /* 0x000ee20000002100 */
[----:B------:R-:W-:-:S05]  /*91f0*/  VIADD R0, R16, 0x1c400 ;  /* 0x0001c40010007836 */ /* 0x000fca0000000000 */
[----:B------:R-:W-:-:S04]  /*9200*/  SHF.R.U32.HI R0, RZ, 0x4, R0 ;  /* 0x00000004ff007819 */ /* 0x000fc80000011600 */
[----:B------:R-:W-:Y:S02]  /*9210*/  LOP3.LUT R0, R0, 0x3fff, RZ, 0xc0, !PT ;  /* 0x00003fff00007812 */ /* 0x000fe400078ec0ff */
[----:B---3--:R-:W-:-:S04]  /*9220*/  LOP3.LUT R3, R3, 0x7f, RZ, 0xc0, !PT ;  /* 0x0000007f03037812 */ /* 0x008fc800078ec0ff */
[----:B------:R-:W-:Y:S01]  /*9230*/  ISETP.NE.AND P1, PT, R3, RZ, PT ;  /* 0x000000ff0300720c */ /* 0x000fe20003f25270 */
[----:B--2---:R-:W-:-:S12]  /*9240*/  @P2 BRA `(.L_x_2771) ;  /* 0x0000000000082947 */ /* 0x004fd80003800000 */
[----:B------:R-:W2:Y:S02]  /*9250*/  SYNCS.PHASECHK.TRANS64.TRYWAIT P2, [R6+URZ+0x22830], R11 ;  /* 0x0228300b060075a7 */ /* 0x000ea4000804017f */
[----:B--2---:R-:W-:Y:S05]  /*9260*/  @!P2 BRA `(.L_x_2772) ;  /* 0x0000017000c4a947 */ /* 0x004fea0003800000 */
.L_x_2771:
[----:B------:R-:W-:Y:S05]  /*9270*/  WARPSYNC.ALL ;  /* 0x0000000000007948 */ /* 0x000fea0003800000 */
[----:B------:R-:W-:-:S05]  /*9280*/  LOP3.LUT R211, R0, 0x10000, RZ, 0xfc, !PT ;  /* 0x0001000000d37812 */ /* 0x000fca00078efcff */
[----:B------:R-:W-:Y:S01]  /*9290*/  IMAD R4, R2, 0x300, R211 ;  /* 0x0000030002047824 */ /* 0x000fe200078e02d3 */
[----:B------:R-:W-:Y:S01]  /*92a0*/  LOP3.LUT R8, R36, 0x10000, RZ, 0xfc, !PT ;  /* 0x0001000024087812 */ /* 0x000fe200078efcff */
[----:B------:R-:W-:Y:S01]  /*92b0*/  IMAD.MOV.U32 R5, RZ, RZ, 0x40000040 ;  /* 0x40000040ff057424 */ /* 0x000fe200078e00ff */
[----:B------:R-:W3:Y:S01]  /*92c0*/  LDL.LU R76, [R1] ;  /* 0x00000000014c7983 */ /* 0x000ee20000300800 */
[----:B------:R-:W-:Y:S01]  /*92d0*/  IMAD.MOV.U32 R9, RZ, RZ, 0x40000040 ;  /* 0x40000040ff097424 */ /* 0x000fe200078e00ff */
[C---:B------:R-:W-:Y:S01]  /*92e0*/  R2UR UR6, R4.reuse ;  /* 0x00000000040672ca */ /* 0x040fe200000e0000 */
[----:B-----5:R-:W-:Y:S01]  /*92f0*/  WARPGROUP.ARRIVE ;  /* 0x00000000000079c5 */ /* 0x020fe20000000000 */
[----:B------:R-:W-:Y:S01]  /*9300*/  R2UR UR7, R5 ;  /* 0x00000000050772ca */ /* 0x000fe200000e0000 */
[----:B------:R-:W-:Y:S01]  /*9310*/  VIADD R12, R4, 0x2 ;  /* 0x00000002040c7836 */ /* 0x000fe20000000000 */
[C---:B------:R-:W-:Y:S01]  /*9320*/  R2UR UR4, R8.reuse ;  /* 0x00000000080472ca */ /* 0x040fe200000e0000 */
[C---:B------:R-:W-:Y:S01]  /*9330*/  VIADD R20, R8.reuse, 0x2 ;  /* 0x0000000208147836 */ /* 0x040fe20000000000 */
[----:B------:R-:W-:Y:S01]  /*9340*/  R2UR UR5, R9 ;  /* 0x00000000090572ca */ /* 0x000fe200000e0000 */
[----:B------:R-:W-:Y:S01]  /*9350*/  IMAD.MOV.U32 R13, RZ, RZ, 0x40000040 ;  /* 0x40000040ff0d7424 */ /* 0x000fe200078e00ff */
[----:B------:R-:W0:Y:S01]  /*9360*/  LDC R0, c[0x0][0x448] ;  /* 0x00011200ff007b82 */ /* 0x000e220000000800 */
[----:B------:R-:W-:Y:S01]  /*9370*/  IMAD.MOV.U32 R21, RZ, RZ, 0x40000040 ;  /* 0x40000040ff157424 */ /* 0x000fe200078e00ff */
[----:B------:R-:W1:Y:S01]  /*9380*/  S2R R7, SR_TID.X ;  /* 0x0000000000077919 */ /* 0x000e620000002100 */
[----:B----4-:R-:W-:-:S02]  /*9390*/  VIADD R14, R8, 0x4 ;  /* 0x00000004080e7836 */ /* 0x010fc40000000000 */
[----:B------:R-:W-:Y:S02]  /*93a0*/  IMAD.MOV.U32 R15, RZ, RZ, 0x40000040 ;  /* 0x40000040ff0f7424 */ /* 0x000fe400078e00ff */
[----:B------:R-:W-:Y:S01]  /*93b0*/  IMAD.MOV.U32 R5, RZ, RZ, 0x40000040 ;  /* 0x40000040ff057424 */ /* 0x000fe200078e00ff */
[----:B------:R-:W4:Y:S01]  /*93c0*/  LDC.64 R176, c[0x0][0x9e0] ;  /* 0x00027800ffb07b82 */ /* 0x000f220000000a00 */
[----:B------:R-:W-:Y:S02]  /*93d0*/  IMAD R3, R178, -0x60, R205 ;  /* 0xffffffa0b2037824 */ /* 0x000fe400078e02cd */
[----:B------:R-:W-:Y:S01]  /*93e0*/  HGMMA.64x96x16.F32 R24, gdesc[UR4], RZ, !UPT, gsb0 ;  /* 0x01600000041879f0 */ /* 0x000fe2000c0008ff */
[----:B------:R-:W-:Y:S01]  /*93f0*/  R2UR UR6, R12 ;  /* 0x000000000c0672ca */ /* 0x000fe200000e0000 */
[----:B------:R-:W-:Y:S01]  /*9400*/  VIADD R12, R4, 0x4 ;  /* 0x00000004040c7836 */ /* 0x000fe20000000000 */
[----:B------:R-:W-:Y:S01]  /*9410*/  R2UR UR7, R13 ;  /* 0x000000000d0772ca */ /* 0x000fe200000e0000 */
[----:B------:R-:W-:Y:S01]  /*9420*/  IMAD.MOV.U32 R13, RZ, RZ, 0x40000040 ;  /* 0x40000040ff0d7424 */ /* 0x000fe200078e00ff */
[----:B------:R-:W-:Y:S01]  /*9430*/  R2UR UR4, R20 ;  /* 0x00000000140472ca */ /* 0x000fe200000e0000 */
[----:B------:R-:W-:Y:S01]  /*9440*/  VIADD R4, R4, 0x6 ;  /* 0x0000000604047836 */ /* 0x000fe20000000000 */
[----:B------:R-:W-:Y:S01]  /*9450*/  R2UR UR5, R21 ;  /* 0x00000000150572ca */ /* 0x000fe200000e0000 */
[----:B------:R-:W-:-:S04]  /*9460*/  IMAD.MOV.U32 R73, RZ, RZ, -0x60 ;  /* 0xffffffa0ff497424 */ /* 0x000fc800078e00ff */
[----:B------:R-:W-:Y:S01]  /*9470*/  IMAD R77, R178, R73, 0x60 ;  /* 0x00000060b24d7424 */ /* 0x000fe200078e0249 */
[----:B0-----:R-:W-:Y:S01]  /*9480*/  ISETP.NE.AND P2, PT, R0, 0x1, PT ;  /* 0x000000010000780c */ /* 0x001fe20003f45270 */
[----:B------:R-:W-:Y:S01]  /*9490*/  IMAD.IADD R0, R215, 0x1, R210 ;  /* 0x00000001d7007824 */ /* 0x000fe200078e02d2 */
[----:B-1----:R-:W-:-:S11]  /*94a0*/  SHF.R.U32.HI R7, RZ, 0x7, R7 ;  /* 0x00000007ff077819 */ /* 0x002fd60000011607 */
[----:B------:R-:W0:Y:S01]  /*94b0*/  @P2 LDC R10, c[0x0][0x450] ;  /* 0x00011400ff0a2b82 */ /* 0x000e220000000800 */
[----:B------:R-:W-:Y:S02]  /*94c0*/  WARPGROUP.DEPBAR.LE gsb0, 0x0 ;  /* 0x00008000000079c5 */ /* 0x000fe40000010000 */
[----:B------:R-:W-:-:S06]  /*94d0*/  WARPGROUP.ARRIVE ;  /* 0x00000000000079c5 */ /* 0x000fcc0000000000 */
[----:B------:R-:W-:Y:S01]  /*94e0*/  HGMMA.64x96x16.F32 R24, gdesc[UR4], R24, gsb0 ;  /* 0x01600000041879f0 */ /* 0x000fe20008000818 */
[----:B------:R-:W-:Y:S01]  /*94f0*/  R2UR UR6, R12 ;  /* 0x000000000c0672ca */ /* 0x000fe200000e0000 */
[----:B------:R-:W-:Y:S01]  /*9500*/  VIADD R12, R8, 0x6 ;  /* 0x00000006080c7836 */ /* 0x000fe20000000000 */
[----:B------:R-:W-:Y:S01]  /*9510*/  R2UR UR7, R13 ;  /* 0x000000000d0772ca */ /* 0x000fe200000e0000 */
[----:B------:R-:W-:Y:S01]  /*9520*/  IMAD.MOV.U32 R13, RZ, RZ, 0x40000040 ;  /* 0x40000040ff0d7424 */ /* 0x000fe200078e00ff */
[----:B------:R-:W-:Y:S02]  /*9530*/  R2UR UR4, R14 ;  /* 0x000000000e0472ca */ /* 0x000fe400000e0000 */
[----:B------:R-:W-:Y:S01]  /*9540*/  R2UR UR5, R15 ;  /* 0x000000000f0572ca */ /* 0x000fe200000e0000 */
[----:B------:R-:W-:Y:S02]  /*9550*/  WARPGROUP.DEPBAR.LE gsb0, 0x0 ;  /* 0x00008000000079c5 */ /* 0x000fe40000010000 */
[----:B------:R-:W-:-:S10]  /*9560*/  WARPGROUP.ARRIVE ;  /* 0x00000000000079c5 */ /* 0x000fd40000000000 */
[----:B------:R-:W-:Y:S01]  /*9570*/  HGMMA.64x96x16.F32 R24, gdesc[UR4], R24, gsb0 ;  /* 0x01600000041879f0 */ /* 0x000fe20008000818 */
[----:B------:R-:W-:Y:S01]  /*9580*/  R2UR UR6, R4 ;  /* 0x00000000040672ca */ /* 0x000fe200000e0000 */
[----:B------:R-:W-:Y:S01]  /*9590*/  IMAD.MOV.U32 R4, RZ, RZ, R0 ;  /* 0x000000ffff047224 */ /* 0x000fe200078e0000 */
[----:B------:R-:W-:Y:S02]  /*95a0*/  R2UR UR7, R5 ;  /* 0x00000000050772ca */ /* 0x000fe400000e0000 */
[----:B------:R-:W-:Y:S01]  /*95b0*/  R2UR UR4, R12 ;  /* 0x000000000c0472ca */ /* 0x000fe200000e0000 */
[----:B------:R-:W1:Y:S01]  /*95c0*/  @P2 LDC R5, c[0x0][0x44c] ;  /* 0x00011300ff052b82 */ /* 0x000e620000000800 */
[----:B------:R-:W-:Y:S01]  /*95d0*/  R2UR UR5, R13 ;  /* 0x000000000d0572ca */ /* 0x000fe200000e0000 */
[----:B-1----:R-:W-:-:S04]  /*95e0*/  @P2 IMAD.HI.U32 R5, R0, R5, RZ ;  /* 0x0000000500052227 */ /* 0x002fc800078e00ff */
[----:B------:R-:W-:Y:S01]  /*95f0*/  @!P1 VIADD R0, R6, 0x22840 ;  /* 0x0002284006009836 */ /* 0x000fe20000000000 */
[----:B0-----:R-:W-:Y:S02]  /*9600*/  @P2 SHF.R.U32.HI R4, RZ, R10, R5 ;  /* 0x0000000aff042219 */ /* 0x001fe40000011605 */
[----:B------:R-:W-:Y:S01]  /*9610*/  IADD3 R5, -R7, 0xb, RZ ;  /* 0x0000000b07057810 */ /* 0x000fe20007ffe1ff */
[C---:B------:R-:W-:Y:S01]  /*9620*/  VIADD R7, R3.reuse, 0x61 ;  /* 0x0000006103077836 */ /* 0x040fe20000000000 */
[----:B------:R-:W-:Y:S01]  /*9630*/  @!P1 PRMT R0, RZ, 0x654, R0 ;  /* 0x00000654ff009816 */ /* 0x000fe20000000000 */
[----:B------:R-:W0:Y:S01]  /*9640*/  SHFL.IDX PT, R72, R4, RZ, 0x1c1f ;  /* 0x001c1fff04487589 */ /* 0x000e2200000e0000 */
[----:B------:R-:W-:Y:S02]  /*9650*/  VIADD R3, R3, 0x60 ;  /* 0x0000006003037836 */ /* 0x000fe40000000000 */
[C---:B------:R-:W-:Y:S02]  /*9660*/  IMAD R7, R206.reuse, -0x2, R7 ;  /* 0xfffffffece077824 */ /* 0x040fe400078e0207 */
[----:B------:R-:W-:-:S02]  /*9670*/  IMAD R73, R206, -0x2, R3 ;  /* 0xfffffffece497824 */ /* 0x000fc400078e0203 */
[----:B------:R-:W-:-:S04]  /*9680*/  IMAD.IADD R7, R7, 0x1, -R204 ;  /* 0x0000000107077824 */ /* 0x000fc800078e0acc */
[----:B----4-:R-:W-:Y:S01]  /*9690*/  IMAD.IADD R74, R7, 0x1, R176 ;  /* 0x00000001074a7824 */ /* 0x010fe200078e02b0 */
[----:B---3--:R-:W-:-:S04]  /*96a0*/  LOP3.LUT R76, R76, 0xffdfffff, RZ, 0xc0, !PT ;  /* 0xffdfffff4c4c7812 */ /* 0x008fc800078ec0ff */
[----:B------:R-:W-:Y:S02]  /*96b0*/  @P2 LOP3.LUT R76, R76, 0x200000, RZ, 0xfc, !PT ;  /* 0x002000004c4c2812 */ /* 0x000fe400078efcff */
[----:B------:R-:W-:Y:S02]  /*96c0*/  ISETP.GE.AND P2, PT, R177, 0x1, PT ;  /* 0x00000001b100780c */ /* 0x000fe40003f46270 */
[----:B------:R-:W-:-:S11]  /*96d0*/  LOP3.LUT R76, R76, 0xffefffff, RZ, 0xc0, !PT ;  /* 0xffefffff4c4c7812 */ /* 0x000fd600078ec0ff */
[----:B------:R-:W-:-:S05]  /*96e0*/  @P2 LOP3.LUT R76, R76, 0x100000, RZ, 0xfc, !PT ;  /* 0x001000004c4c2812 */ /* 0x000fca00078efcff */
[----:B------:R1:W-:Y:S02]  /*96f0*/  STL [R1], R76 ;  /* 0x0000004c01007387 */ /* 0x0003e40000100800 */
[----:B-1----:R-:W-:Y:S01]  /*9700*/  IMAD R76, R206, -0x2, R77 ;  /* 0xfffffffece4c7824 */ /* 0x002fe200078e024d */
[----:B------:R-:W-:Y:S02]  /*9710*/  WARPGROUP.DEPBAR.LE gsb0, 0x0 ;  /* 0x00008000000079c5 */ /* 0x000fe40000010000 */
[----:B------:R-:W-:-:S06]  /*9720*/  WARPGROUP.ARRIVE ;  /* 0x00000000000079c5 */ /* 0x000fcc0000000000 */
[----:B------:R-:W-:Y:S01]  /*9730*/  HGMMA.64x96x16.F32 R24, gdesc[UR4], R24, gsb0 ;  /* 0x01600000041879f0 */ /* 0x000fe20008000818 */
[----:B------:R-:W-:Y:S02]  /*9740*/  ULDC UR4, c[0x0][0x9dc] ;  /* 0x0002770000047ab9 */ /* 0x000fe40000000800 */
[----:B------:R-:W-:Y:S01]  /*9750*/  IMAD.U32 R200, RZ, RZ, UR4 ;  /* 0x00000004ffc87e24 */ /* 0x000fe2000f8e00ff */
[----:B------:R-:W-:Y:S02]  /*9760*/  WARPGROUP.DEPBAR.LE gsb0, 0x0 ;  /* 0x00008000000079c5 */ /* 0x000fe40000010000 */
[----:B------:R1:W-:Y:S06]  /*9770*/  BAR.ARV R5, 0x100 ;  /* 0x000400050000751d */ /* 0x0003ec0000002000 */
[----:B------:R3:W-:Y:S02]  /*9780*/  @!P1 SYNCS.ARRIVE.TRANS64.RED.A1T0 RZ, [R0+URZ], RZ ;  /* 0x000000ff00ff99a7 */ /* 0x0007e4000810043f */
[----:B---3--:R-:W-:-:S05]  /*9790*/  LOP3.LUT R0, RZ, R200, RZ, 0x33, !PT ;  /* 0x000000c8ff007212 */ /* 0x008fca00078e33ff */
[----:B------:R-:W-:Y:S01]  /*97a0*/  IMAD.IADD R75, R7, 0x1, R0 ;  /* 0x00000001074b7824 */ /* 0x000fe200078e0200 */
[----:B0-----:R-:W-:-:S03]  /*97b0*/  VIADDMNMX R0, R72, R74, R73, PT ;  /* 0x0000004a48007246 */ /* 0x001fc60003800149 */
[----:B------:R-:W-:Y:S01]  /*97c0*/  IMAD.IADD R10, R75, 0x1, R72 ;  /* 0x000000014b0a7824 */ /* 0x000fe200078e0248 */
[----:B-1----:R-:W-:Y:S06]  /*97d0*/  @!P2 BRA `(.L_x_2773) ;  /* 0x00000000004ca947 */ /* 0x002fec0003800000 */
[----:B------:R-:W-:Y:S01]  /*97e0*/  IADD3 R3, -R204, R205, R72 ;  /* 0x000000cdcc037210 */ /* 0x000fe20007ffe148 */
[----:B------:R-:W-:Y:S03]  /*97f0*/  BSSY B0, `(.L_x_2774) ;  /* 0x000000e000007945 */ /* 0x000fe60003800000 */
        /* <DEDUP_REMOVED lines=9> */
.L_x_2775:
[----:B------:R-:W-:-:S13]  /*9890*/  ISETP.NE.AND P2, PT, R177, 0x1, PT ;  /* 0x00000001b100780c */ /* 0x000fda0003f45270 */
[----:B------:R-:W0:Y:S02]  /*98a0*/  @P2 LDC.64 R78, c[0x0][0x9e8] ;  /* 0x00027a00ff4e2b82 */ /* 0x000e240000000a00 */
[----:B0-----:R-:W-:-:S05]  /*98b0*/  @P2 IMAD.HI.U32 R72, R3, R78, RZ ;  /* 0x0000004e03482227 */ /* 0x001fca00078e00ff */
[----:B------:R-:W-:-:S07]  /*98c0*/  @P2 SHF.R.U32.HI R3, RZ, R79, R72 ;  /* 0x0000004fff032219 */ /* 0x000fce0000011648 */
.L_x_2776:
[----:B------:R-:W-:Y:S05]  /*98d0*/  BSYNC B0 ;  /* 0x0000000000007941 */ /* 0x000fea0003800000 */
.L_x_2774:
[----:B------:R-:W-:-:S05]  /*98e0*/  IMAD R3, R3, R177, R76 ;  /* 0x000000b103037224 */ /* 0x000fca00078e024c */
[----:B------:R-:W-:Y:S02]  /*98f0*/  VIMNMX R10, R10, R3, !PT ;  /* 0x000000030a0a7248 */ /* 0x000fe40007fe0100 */
[----:B------:R-:W-:-:S07]  /*9900*/  VIADDMNMX R0, R3, R177, R0, PT ;  /* 0x000000b103007246 */ /* 0x000fce0003800100 */
.L_x_2773:
[C---:B------:R-:W-:Y:S02]  /*9910*/  ISETP.GE.AND P2, PT, R77.reuse, 0x2, PT ;  /* 0x000000024d00780c */ /* 0x040fe40003f46270 */
[C---:B------:R-:W-:Y:S02]  /*9920*/  ISETP.GE.AND P6, PT, R77.reuse, 0x9, PT ;  /* 0x000000094d00780c */ /* 0x040fe40003fc6270 */
[----:B------:R-:W-:Y:S02]  /*9930*/  ISETP.GT.AND P3, PT, R10, 0x1, !P2 ;  /* 0x000000010a00780c */ /* 0x000fe40005764270 */
[----:B------:R-:W-:Y:S02]  /*9940*/  ISETP.GE.AND P4, PT, R77, 0xa, PT ;  /* 0x0000000a4d00780c */ /* 0x000fe40003f86270 */
[----:B------:R-:W-:Y:S02]  /*9950*/  ISETP.LT.OR P3, PT, R0, 0x2, P3 ;  /* 0x000000020000780c */ /* 0x000fe40001f61670 */
[----:B------:R-:W-:-:S02]  /*9960*/  P2R R72, PR, RZ, 0x10 ;  /* 0x00000010ff487803 */ /* 0x000fc40000000000 */
[----:B------:R-:W-:Y:S02]  /*9970*/  FSEL R109, R25, -INF , !P3 ;  /* 0xff800000196d7808 */ /* 0x000fe40005800000 */
[----:B------:R-:W-:-:S04]  /*9980*/  ISETP.GT.AND P3, PT, R10, 0x8, !P6 ;  /* 0x000000080a00780c */ /* 0x000fc80007764270 */
[----:B------:R-:W-:-:S04]  /*9990*/  ISETP.LT.OR P3, PT, R0, 0x9, P3 ;  /* 0x000000090000780c */ /* 0x000fc80001f61670 */
[----:B------:R-:W-:Y:S02]  /*99a0*/  FSEL R111, R28, -INF , !P3 ;  /* 0xff8000001c6f7808 */ /* 0x000fe40005800000 */
[----:B------:R-:W-:Y:S02]  /*99b0*/  ISETP.GT.AND P3, PT, R10, 0x9, !P4 ;  /* 0x000000090a00780c */ /* 0x000fe40006764270 */
[----:B------:R-:W-:Y:S02]  /*99c0*/  ISETP.GE.AND P4, PT, R77, 0x11, PT ;  /* 0x000000114d00780c */ /* 0x000fe40003f86270 */
[----:B------:R-:W-:Y:S02]  /*99d0*/  ISETP.LT.OR P3, PT, R0, 0xa, P3 ;  /* 0x0000000a0000780c */ /* 0x000fe40001f61670 */
[----:B------:R-:W-:Y:S02]  /*99e0*/  P2R R78, PR, RZ, 0x10 ;  /* 0x00000010ff4e7803 */ /* 0x000fe40000000000 */
[----:B------:R-:W-:-:S02]  /*99f0*/  FSEL R113, R29, -INF , !P3 ;  /* 0xff8000001d717808 */ /* 0x000fc40005800000 */
[----:B------:R-:W-:Y:S02]  /*9a00*/  ISETP.GT.AND P3, PT, R10, 0x10, !P4 ;  /* 0x000000100a00780c */ /* 0x000fe40006764270 */
[----:B------:R-:W-:Y:S02]  /*9a10*/  ISETP.GE.AND P4, PT, R77, 0x12, PT ;  /* 0x000000124d00780c */ /* 0x000fe40003f86270 */
[----:B------:R-:W-:Y:S02]  /*9a20*/  ISETP.LT.OR P3, PT, R0, 0x11, P3 ;  /* 0x000000110000780c */ /* 0x000fe40001f61670 */
[----:B------:R-:W-:Y:S02]  /*9a30*/  P2R R79, PR, RZ, 0x10 ;  /* 0x00000010ff4f7803 */ /* 0x000fe40000000000 */
[----:B------:R-:W-:Y:S02]  /*9a40*/  FSEL R107, R32, -INF , !P3 ;  /* 0xff800000206b7808 */ /* 0x000fe40005800000 */
[----:B------:R-:W-:-:S02]  /*9a50*/  ISETP.GT.AND P3, PT, R10, 0x11, !P4 ;  /* 0x000000110a00780c */ /* 0x000fc40006764270 */
[----:B------:R-:W-:Y:S02]  /*9a60*/  ISETP.GE.AND P4, PT, R77, 0x19, PT ;  /* 0x000000194d00780c */ /* 0x000fe40003f86270 */
[----:B------:R-:W-:Y:S02]  /*9a70*/  ISETP.LT.OR P3, PT, R0, 0x12, P3 ;  /* 0x000000120000780c */ /* 0x000fe40001f61670 */
[----:B------:R-:W-:Y:S02]  /*9a80*/  P2R R80, PR, RZ, 0x10 ;  /* 0x00000010ff507803 */ /* 0x000fe40000000000 */
[----:B------:R-:W-:Y:S02]  /*9a90*/  FSEL R87, R33, -INF , !P3 ;  /* 0xff80000021577808 */ /* 0x000fe40005800000 */
[----:B------:R-:W-:Y:S02]  /*9aa0*/  ISETP.GT.AND P3, PT, R10, 0x18, !P4 ;  /* 0x000000180a00780c */ /* 0x000fe40006764270 */
[----:B------:R-:W-:-:S02]  /*9ab0*/  ISETP.GE.AND P4, PT, R77, 0x1a, PT ;  /* 0x0000001a4d00780c */ /* 0x000fc40003f86270 */
[----:B------:R-:W-:-:S04]  /*9ac0*/  ISETP.LT.OR P3, PT, R0, 0x19, P3 ;  /* 0x000000190000780c */ /* 0x000fc80001f61670 */
        /* <DEDUP_REMOVED lines=73> */
[----:B------:R-:W-:-:S04]  /*9f60*/  ISETP.LT.OR P3, PT, R0, 0x52, P3 ;  /* 0x000000520000780c */ /* 0x000fc80001f61670 */
[----:B------:R-:W-:Y:S02]  /*9f70*/  FSEL R65, R65, -INF , !P3 ;  /* 0xff80000041417808 */ /* 0x000fe40005800000 */
[----:B------:R-:W-:-:S04]  /*9f80*/  ISETP.GE.AND P3, PT, R77, 0x59, PT ;  /* 0x000000594d00780c */ /* 0x000fc80003f66270 */
[----:B------:R-:W-:-:S04]  /*9f90*/  ISETP.GT.AND P4, PT, R10, 0x58, !P3 ;  /* 0x000000580a00780c */ /* 0x000fc80005f84270 */
[----:B------:R-:W-:-:S04]  /*9fa0*/  ISETP.LT.OR P4, PT, R0, 0x59, P4 ;  /* 0x000000590000780c */ /* 0x000fc80002781670 */
[----:B------:R-:W-:Y:S02]  /*9fb0*/  FSEL R29, R68, -INF , !P4 ;  /* 0xff800000441d7808 */ /* 0x000fe40006000000 */
[----:B------:R-:W-:-:S04]  /*9fc0*/  ISETP.GE.AND P4, PT, R77, 0x1, PT ;  /* 0x000000014d00780c */ /* 0x000fc80003f86270 */
[----:B------:R-:W-:-:S04]  /*9fd0*/  ISETP.GT.AND P5, PT, R10, RZ, !P4 ;  /* 0x000000ff0a00720c */ /* 0x000fc800067a4270 */
[----:B------:R-:W-:-:S04]  /*9fe0*/  ISETP.LT.OR P5, PT, R0, 0x1, P5 ;  /* 0x000000010000780c */ /* 0x000fc80002fa1670 */
[----:B------:R-:W-:Y:S02]  /*9ff0*/  FSEL R85, R24, -INF , !P5 ;  /* 0xff80000018557808 */ /* 0x000fe40006800000 */
[----:B------:R-:W-:-:S04]  /*a000*/  ISETP.GE.AND P5, PT, R77, 0x5a, PT ;  /* 0x0000005a4d00780c */ /* 0x000fc80003fa6270 */
[----:B------:R-:W-:Y:S02]  /*a010*/  P2R R68, PR, RZ, 0x20 ;  /* 0x00000020ff447803 */ /* 0x000fe40000000000 */
[----:B------:R-:W-:-:S04]  /*a020*/  ISETP.GT.AND P5, PT, R10, 0x59, !P5 ;  /* 0x000000590a00780c */ /* 0x000fc80006fa4270 */
[----:B------:R-:W-:Y:S02]  /*a030*/  ISETP.LT.OR P5, PT, R0, 0x5a, P5 ;  /* 0x0000005a0000780c */ /* 0x000fe40002fa1670 */
[----:B------:R-:W0:Y:S02]  /*a040*/  SHFL.IDX PT, R0, R4, 0x1, 0x1c1f ;  /* 0x003c1f0004007f89 */ /* 0x000e2400000e0000 */
[----:B------:R-:W-:Y:S02]  /*a050*/  FSEL R69, R69, -INF , !P5 ;  /* 0xff80000045457808 */ /* 0x000fe40006800000 */
[----:B------:R-:W-:Y:S02]  /*a060*/  ISETP.GE.AND P5, PT, R177, 0x1, PT ;  /* 0x00000001b100780c */ /* 0x000fe40003fa6270 */
[----:B0-----:R-:W-:Y:S01]  /*a070*/  VIADDMNMX R24, R0, R74, R73, PT ;  /* 0x0000004a00187246 */ /* 0x001fe20003800149 */
[----:B------:R-:W-:-:S10]  /*a080*/  IMAD.IADD R28, R75, 0x1, R0 ;  /* 0x000000014b1c7824 */ /* 0x000fd400078e0200 */
[----:B------:R-:W-:Y:S05]  /*a090*/  @!P5 BRA `(.L_x_2777) ;  /* 0x00000000004cd947 */ /* 0x000fea0003800000 */
        /* <DEDUP_REMOVED lines=11> */
.L_x_2779:
[----:B------:R-:W-:-:S13]  /*a150*/  ISETP.NE.AND P5, PT, R177, 0x1, PT ;  /* 0x00000001b100780c */ /* 0x000fda0003fa5270 */
[----:B------:R-:W0:Y:S02]  /*a160*/  @P5 LDC.64 R32, c[0x0][0x9e8] ;  /* 0x00027a00ff205b82 */ /* 0x000e240000000a00 */
[----:B0-----:R-:W-:-:S05]  /*a170*/  @P5 IMAD.HI.U32 R32, R0, R32, RZ ;  /* 0x0000002000205227 */ /* 0x001fca00078e00ff */
[----:B------:R-:W-:-:S07]  /*a180*/  @P5 SHF.R.U32.HI R0, RZ, R33, R32 ;  /* 0x00000021ff005219 */ /* 0x000fce0000011620 */
.L_x_2780:
[----:B------:R-:W-:Y:S05]  /*a190*/  BSYNC B0 ;  /* 0x0000000000007941 */ /* 0x000fea0003800000 */
.L_x_2778:
[----:B------:R-:W-:-:S05]  /*a1a0*/  IMAD R33, R0, R177, R76 ;  /* 0x000000b100217224 */ /* 0x000fca00078e024c */
[----:B------:R-:W-:Y:S02]  /*a1b0*/  VIMNMX R28, R28, R33, !PT ;  /* 0x000000211c1c7248 */ /* 0x000fe40007fe0100 */
[----:B------:R-:W-:-:S07]  /*a1c0*/  VIADDMNMX R24, R33, R177, R24, PT ;  /* 0x000000b121187246 */ /* 0x000fce0003800118 */
.L_x_2777:
[----:B------:R-:W-:Y:S01]  /*a1d0*/  ISETP.GT.AND P2, PT, R28, 0x1, !P2 ;  /* 0x000000011c00780c */ /* 0x000fe20005744270 */
[----:B------:R-:W-:Y:S01]  /*a1e0*/  ULDC UR4, c[0x0][0x988] ;  /* 0x0002620000047ab9 */ /* 0x000fe20000000800 */
[----:B------:R-:W-:Y:S01]  /*a1f0*/  FMNMX.FTZ R0, R85, R109, !PT ;  /* 0x0000006d55007209 */ /* 0x000fe20007810000 */
[----:B------:R-:W-:Y:S01]  /*a200*/  IMAD.U32 R10, RZ, RZ, UR4 ;  /* 0x00000004ff0a7e24 */ /* 0x000fe2000f8e00ff */
        /* <DEDUP_REMOVED lines=8> */
[----:B------:R-:W-:Y:S02]  /*a290*/  ISETP.GT.AND P6, PT, R28, 0x8, !P6 ;  /* 0x000000081c00780c */ /* 0x000fe400077c4270 */
[----:B------:R-:W-:-:S02]  /*a2a0*/  FSEL R31, R31, -INF , !P2 ;  /* 0xff8000001f1f7808 */ /* 0x000fc40005000000 */
[----:B------:R-:W-:Y:S02]  /*a2b0*/  ISETP.NE.AND P2, PT, R78, RZ, PT ;  /* 0x000000ff4e00720c */ /* 0x000fe40003f45270 */
[----:B------:R-:W-:Y:S02]  /*a2c0*/  FMNMX.FTZ R0, R87, R0, !PT ;  /* 0x0000000057007209 */ /* 0x000fe40007810000 */
[----:B------:R-:W-:Y:S02]  /*a2d0*/  ISETP.GT.AND P2, PT, R28, 0x10, !P2 ;  /* 0x000000101c00780c */ /* 0x000fe40005744270 */
[C---:B------:R-:W-:Y:S02]  /*a2e0*/  ISETP.LT.OR P6, PT, R24.reuse, 0x9, P6 ;  /* 0x000000091800780c */ /* 0x040fe400037c1670 */
[----:B------:R-:W-:Y:S02]  /*a2f0*/  ISETP.LT.OR P2, PT, R24, 0x11, P2 ;  /* 0x000000111800780c */ /* 0x000fe40001741670 */
[----:B------:R-:W-:-:S02]  /*a300*/  FMNMX.FTZ R0, R105, R0, !PT ;  /* 0x0000000069007209 */ /* 0x000fc40007810000 */
[----:B------:R-:W-:Y:S02]  /*a310*/  FSEL R37, R34, -INF , !P2 ;  /* 0xff80000022257808 */ /* 0x000fe40005000000 */
[----:B------:R-:W-:Y:S02]  /*a320*/  ISETP.NE.AND P2, PT, R79, RZ, PT ;  /* 0x000000ff4f00720c */ /* 0x000fe40003f45270 */
[----:B------:R-:W-:Y:S02]  /*a330*/  FSEL R33, R30, -INF , !P6 ;  /* 0xff8000001e217808 */ /* 0x000fe40007000000 */
[----:B------:R-:W-:Y:S02]  /*a340*/  ISETP.GT.AND P2, PT, R28, 0x11, !P2 ;  /* 0x000000111c00780c */ /* 0x000fe40005744270 */
[----:B------:R-:W-:Y:S02]  /*a350*/  ISETP.NE.AND P6, PT, R81, RZ, PT ;  /* 0x000000ff5100720c */ /* 0x000fe40003fc5270 */
[----:B------:R-:W-:-:S02]  /*a360*/  ISETP.LT.OR P2, PT, R24, 0x12, P2 ;  /* 0x000000121800780c */ /* 0x000fc40001741670 */
[----:B------:R-:W-:Y:S02]  /*a370*/  FMNMX.FTZ R0, R89, R0, !PT ;  /* 0x0000000059007209 */ /* 0x000fe40007810000 */
[----:B------:R-:W-:Y:S02]  /*a380*/  FSEL R35, R35, -INF , !P2 ;  /* 0xff80000023237808 */ /* 0x000fe40005000000 */
[----:B------:R-:W-:Y:S02]  /*a390*/  ISETP.NE.AND P2, PT, R80, RZ, PT ;  /* 0x000000ff5000720c */ /* 0x000fe40003f45270 */
[----:B------:R-:W-:Y:S02]  /*a3a0*/  FMNMX.FTZ R0, R103, R0, !PT ;  /* 0x0000000067007209 */ /* 0x000fe40007810000 */
[----:B------:R-:W-:Y:S02]  /*a3b0*/  ISETP.GT.AND P2, PT, R28, 0x18, !P2 ;  /* 0x000000181c00780c */ /* 0x000fe40005744270 */
[----:B------:R-:W-:-:S02]  /*a3c0*/  ISETP.NE.AND P5, PT, R40, RZ, PT ;  /* 0x000000ff2800720c */ /* 0x000fc40003fa5270 */
        /* <DEDUP_REMOVED lines=39> */
[----:B------:R-:W-:Y:S01]  /*a640*/  ISETP.GT.AND P4, PT, R28, RZ, !P4 ;  /* 0x000000ff1c00720c */ /* 0x000fe20006784270 */
[----:B------:R-:W0:Y:S01]  /*a650*/  SHFL.BFLY PT, R83, R4, 0x2, 0x1f ;  /* 0x0c401f0004537f89 */ /* 0x000e2200000e0000 */
[----:B------:R-:W-:Y:S02]  /*a660*/  FSEL R73, R50, -INF , !P2 ;  /* 0xff80000032497808 */ /* 0x000fe40005000000 */
[----:B------:R-:W-:-:S02]  /*a670*/  ISETP.NE.AND P2, PT, R48, RZ, PT ;  /* 0x000000ff3000720c */ /* 0x000fc40003f45270 */
[----:B------:R-:W-:Y:S02]  /*a680*/  ISETP.LT.OR P4, PT, R24, 0x1, P4 ;  /* 0x000000011800780c */ /* 0x000fe40002781670 */
[----:B------:R-:W-:Y:S02]  /*a690*/  ISETP.GT.AND P2, PT, R28, 0x31, !P2 ;  /* 0x000000311c00780c */ /* 0x000fe40005744270 */
[----:B------:R-:W-:Y:S02]  /*a6a0*/  FSEL R26, R26, -INF , !P4 ;  /* 0xff8000001a1a7808 */ /* 0x000fe40006000000 */
[----:B------:R-:W-:Y:S02]  /*a6b0*/  ISETP.LT.OR P2, PT, R24, 0x32, P2 ;  /* 0x000000321800780c */ /* 0x000fe40001741670 */
[----:B------:R-:W-:Y:S02]  /*a6c0*/  ISETP.NE.AND P5, PT, R60, RZ, PT ;  /* 0x000000ff3c00720c */ /* 0x000fe40003fa5270 */
[----:B------:R-:W-:-:S02]  /*a6d0*/  FSEL R51, R51, -INF , !P2 ;  /* 0xff80000033337808 */ /* 0x000fc40005000000 */
[----:B------:R-:W-:Y:S02]  /*a6e0*/  ISETP.NE.AND P2, PT, R84, RZ, PT ;  /* 0x000000ff5400720c */ /* 0x000fe40003f45270 */
[C---:B------:R-:W-:Y:S02]  /*a6f0*/  ISETP.GT.AND P3, PT, R28.reuse, 0x58, !P3 ;  /* 0x000000581c00780c */ /* 0x040fe40005f64270 */
[----:B------:R-:W-:Y:S02]  /*a700*/  ISETP.GT.AND P2, PT, R28, 0x38, !P2 ;  /* 0x000000381c00780c */ /* 0x000fe40005744270 */
[C---:B------:R-:W-:Y:S02]  /*a710*/  ISETP.LT.OR P3, PT, R24.reuse, 0x59, P3 ;  /* 0x000000591800780c */ /* 0x040fe40001f61670 */
[----:B------:R-:W-:Y:S02]  /*a720*/  ISETP.LT.OR P2, PT, R24, 0x39, P2 ;  /* 0x000000391800780c */ /* 0x000fe40001741670 */
[----:B0-----:R-:W-:-:S02]  /*a730*/  FMNMX.FTZ R83, R4, R83, !PT ;  /* 0x0000005304537209 */ /* 0x001fc40007810000 */
[----:B------:R-:W-:Y:S02]  /*a740*/  FSEL R75, R54, -INF , !P2 ;  /* 0xff800000364b7808 */ /* 0x000fe40005000000 */
[----:B------:R-:W-:Y:S01]  /*a750*/  ISETP.NE.AND P2, PT, R52, RZ, PT ;  /* 0x000000ff3400720c */ /* 0x000fe20003f45270 */
[----:B------:R-:W0:Y:S01]  /*a760*/  SHFL.BFLY PT, R0, R83, 0x1, 0x1f ;  /* 0x0c201f0053007f89 */ /* 0x000e2200000e0000 */
        /* <DEDUP_REMOVED lines=27> */
[----:B------:R-:W-:-:S02]  /*a920*/  ISETP.GT.AND P2, PT, R28, 0x49, !P6 ;  /* 0x000000491c00780c */ /* 0x000fc40007744270 */
[----:B------:R-:W-:Y:S02]  /*a930*/  FMNMX.FTZ R4, R51, R4, !PT ;  /* 0x0000000433047209 */ /* 0x000fe40007810000 */
[----:B------:R-:W-:Y:S02]  /*a940*/  ISETP.LT.OR P2, PT, R24, 0x4a, P2 ;  /* 0x0000004a1800780c */ /* 0x000fe40001741670 */
[----:B------:R-:W-:Y:S02]  /*a950*/  FMNMX.FTZ R4, R75, R4, !PT ;  /* 0x000000044b047209 */ /* 0x000fe40007810000 */
[----:B------:R-:W-:Y:S02]  /*a960*/  FSEL R63, R63, -INF , !P2 ;  /* 0xff8000003f3f7808 */ /* 0x000fe40005000000 */
[----:B------:R-:W-:Y:S02]  /*a970*/  ISETP.GT.AND P2, PT, R28, 0x50, !P5 ;  /* 0x000000501c00780c */ /* 0x000fe40006f44270 */
[----:B0-----:R-:W-:-:S02]  /*a980*/  FMNMX.FTZ R0, R83, R0, !PT ;  /* 0x0000000053007209 */ /* 0x001fc40007810000 */
[----:B------:R-:W-:Y:S02]  /*a990*/  FMNMX.FTZ R4, R55, R4, !PT ;  /* 0x0000000437047209 */ /* 0x000fe40007810000 */
[----:B------:R-:W-:Y:S01]  /*a9a0*/  ISETP.LT.OR P2, PT, R24, 0x51, P2 ;  /* 0x000000511800780c */ /* 0x000fe20001741670 */
[----:B------:R-:W-:Y:S01]  /*a9b0*/  FMUL.FTZ R30, R0, R10 ;  /* 0x0000000a001e7220 */ /* 0x000fe20000410000 */
[----:B------:R-:W-:Y:S02]  /*a9c0*/  FMNMX.FTZ R4, R77, R4, !PT ;  /* 0x000000044d047209 */ /* 0x000fe40007810000 */
[----:B------:R-:W-:Y:S02]  /*a9d0*/  FSEL R81, R66, -INF , !P2 ;  /* 0xff80000042517808 */ /* 0x000fe40005000000 */
[----:B------:R-:W-:Y:S02]  /*a9e0*/  FSETP.NEU.FTZ.AND P2, PT, R0, -INF , PT ;  /* 0xff8000000000780b */ /* 0x000fe40003f5d000 */
[----:B------:R-:W-:-:S02]  /*a9f0*/  ISETP.NE.AND P5, PT, R64, RZ, PT ;  /* 0x000000ff4000720c */ /* 0x000fc40003fa5270 */
[----:B------:R-:W-:Y:S02]  /*aa00*/  FMNMX.FTZ R4, R59, R4, !PT ;  /* 0x000000043b047209 */ /* 0x000fe40007810000 */
[----:B------:R-:W-:Y:S02]  /*aa10*/  FSEL R30, R30, RZ, P2 ;  /* 0x000000ff1e1e7208 */ /* 0x000fe40001000000 */
[----:B------:R-:W-:Y:S02]  /*aa20*/  ISETP.GT.AND P2, PT, R28, 0x51, !P5 ;  /* 0x000000511c00780c */ /* 0x000fe40006f44270 */
[----:B------:R-:W-:Y:S01]  /*aa30*/  FMNMX.FTZ R4, R79, R4, !PT ;  /* 0x000000044f047209 */ /* 0x000fe20007810000 */
[-CC-:B------:R-:W-:Y:S01]  /*aa40*/  FFMA.FTZ R160, R103, R10.reuse, -R30.reuse ;  /* 0x0000000a67a07223 */ /* 0x180fe2000001081e */
[----:B------:R-:W-:Y:S01]  /*aa50*/  ISETP.LT.OR P2, PT, R24, 0x52, P2 ;  /* 0x000000521800780c */ /* 0x000fe20001741670 */
[-CC-:B------:R-:W-:Y:S01]  /*aa60*/  FFMA.FTZ R152, R85, R10.reuse, -R30.reuse ;  /* 0x0000000a55987223 */ /* 0x180fe2000001081e */
[----:B------:R-:W-:Y:S01]  /*aa70*/  ISETP.NE.AND P5, PT, R68, RZ, PT ;  /* 0x000000ff4400720c */ /* 0x000fe20003fa5270 */
[--C-:B------:R-:W-:Y:S01]  /*aa80*/  FFMA.FTZ R83, R109, R10, -R30.reuse ;  /* 0x0000000a6d537223 */ /* 0x100fe2000001081e */
[----:B------:R-:W-:Y:S01]  /*aa90*/  FMNMX.FTZ R4, R63, R4, !PT ;  /* 0x000000043f047209 */ /* 0x000fe20007810000 */
[-CC-:B------:R-:W-:Y:S01]  /*aaa0*/  FFMA.FTZ R154, R111, R10.reuse, -R30.reuse ;  /* 0x0000000a6f9a7223 */ /* 0x180fe2000001081e */
[----:B------:R-:W-:Y:S01]  /*aab0*/  FSEL R67, R67, -INF , !P2 ;  /* 0xff80000043437808 */ /* 0x000fe20005000000 */
[----:B------:R-:W-:Y:S01]  /*aac0*/  MUFU.EX2 R152, R152 ;  /* 0x0000009800987308 */ /* 0x000fe20000000800 */
[----:B------:R-:W-:Y:S01]  /*aad0*/  ISETP.GT.AND P2, PT, R28, 0x59, !P5 ;  /* 0x000000591c00780c */ /* 0x000fe20006f44270 */
[--C-:B------:R-:W-:Y:S01]  /*aae0*/  FFMA.FTZ R28, R101, R10, -R30.reuse ;  /* 0x0000000a651c7223 */ /* 0x100fe2000001081e */
[----:B------:R-:W-:Y:S01]  /*aaf0*/  FMNMX.FTZ R4, R81, R4, !PT ;  /* 0x0000000451047209 */ /* 0x000fe20007810000 */
[-CC-:B------:R-:W-:Y:S01]  /*ab00*/  FFMA.FTZ R85, R113, R10.reuse, -R30.reuse ;  /* 0x0000000a71557223 */ /* 0x180fe2000001081e */
[----:B------:R-:W-:Y:S01]  /*ab10*/  ISETP.LT.OR P2, PT, R24, 0x5a, P2 ;  /* 0x0000005a1800780c */ /* 0x000fe20001741670 */
[--C-:B------:R-:W-:Y:S01]  /*ab20*/  FFMA.FTZ R24, R97, R10, -R30.reuse ;  /* 0x0000000a61187223 */ /* 0x100fe2000001081e */
[----:B------:R-:W-:Y:S01]  /*ab30*/  FSEL R101, R70, -INF , !P3 ;  /* 0xff80000046657808 */ /* 0x000fe20005800000 */
[----:B------:R0:W-:Y:S01]  /*ab40*/  MUFU.EX2 R103, R28 ;  /* 0x0000001c00677308 */ /* 0x0001e20000000800 */
[----:B------:R-:W-:Y:S01]  /*ab50*/  FMNMX.FTZ R4, R67, R4, !PT ;  /* 0x0000000443047209 */ /* 0x000fe20007810000 */
[-CC-:B------:R-:W-:Y:S01]  /*ab60*/  FFMA.FTZ R156, R107, R10.reuse, -R30.reuse ;  /* 0x0000000a6b9c7223 */ /* 0x180fe2000001081e */
[----:B------:R-:W-:Y:S01]  /*ab70*/  FSEL R71, R71, -INF , !P2 ;  /* 0xff80000047477808 */ /* 0x000fe20005000000 */
[--C-:B------:R-:W-:Y:S01]  /*ab80*/  FFMA.FTZ R87, R87, R10, -R30.reuse ;  /* 0x0000000a57577223 */ /* 0x100fe2000001081e */
[----:B------:R-:W-:Y:S01]  /*ab90*/  FMNMX.FTZ R4, R101, R4, !PT ;  /* 0x0000000465047209 */ /* 0x000fe20007810000 */
[-CC-:B------:R-:W-:Y:S01]  /*aba0*/  FFMA.FTZ R158, R105, R10.reuse, -R30.reuse ;  /* 0x0000000a699e7223 */ /* 0x180fe2000001081e */
[--C-:B------:R-:W-:Y:S01]  /*abb0*/  FFMA.FTZ R89, R89, R10, -R30.reuse ;  /* 0x0000000a59597223 */ /* 0x100fe2000001081e */
[----:B------:R-:W-:Y:S01]  /*abc0*/  MUFU.EX2 R83, R83 ;  /* 0x0000005300537308 */ /* 0x000fe20000000800 */
[----:B------:R-:W-:Y:S01]  /*abd0*/  FMNMX.FTZ R4, R71, R4, !PT ;  /* 0x0000000447047209 */ /* 0x000fe20007810000 */
[-CC-:B0-----:R-:W-:Y:S01]  /*abe0*/  FFMA.FTZ R28, R7, R10.reuse, -R30.reuse ;  /* 0x0000000a071c7223 */ /* 0x181fe2000001081e */
[-CC-:B------:R-:W-:Y:S01]  /*abf0*/  FFMA.FTZ R99, R99, R10.reuse, -R30.reuse ;  /* 0x0000000a63637223 */ /* 0x180fe2000001081e */
[-CC-:B------:R-:W-:Y:S01]  /*ac00*/  FFMA.FTZ R95, R95, R10.reuse, -R30.reuse ;  /* 0x0000000a5f5f7223 */ /* 0x180fe2000001081e */
[-CC-:B------:R-:W-:Y:S01]  /*ac10*/  FFMA.FTZ R93, R93, R10.reuse, -R30.reuse ;  /* 0x0000000a5d5d7223 */ /* 0x180fe2000001081e */
[----:B------:R-:W0:Y:S01]  /*ac20*/  SHFL.BFLY PT, R97, R4, 0x2, 0x1f ;  /* 0x0c401f0004617f89 */ /* 0x000e2200000e0000 */
        /* <DEDUP_REMOVED lines=9> */
[----:B------:R-:W-:Y:S01]  /*acc0*/  MUFU.EX2 R85, R85 ;  /* 0x0000005500557308 */ /* 0x000fe20000000800 */
[----:B------:R-:W-:-:S07]  /*acd0*/  FFMA.FTZ R30, R69, R10, -R30 ;  /* 0x0000000a451e7223 */ /* 0x000fce000001081e */
[----:B------:R-:W-:Y:S01]  /*ace0*/  MUFU.EX2 R156, R156 ;  /* 0x0000009c009c7308 */ /* 0x000fe20000000800 */
[----:B0-----:R-:W-:-:S07]  /*acf0*/  FMNMX.FTZ R97, R4, R97, !PT ;  /* 0x0000006104617209 */ /* 0x001fce0007810000 */
[----:B------:R-:W-:Y:S01]  /*ad00*/  MUFU.EX2 R87, R87 ;  /* 0x0000005700577308 */ /* 0x000fe20000000800 */
[----:B------:R-:W0:Y:S07]  /*ad10*/  SHFL.BFLY PT, R4, R97, 0x1, 0x1f ;  /* 0x0c201f0061047f89 */ /* 0x000e2e00000e0000 */
[----:B------:R-:W-:Y:S08]  /*ad20*/  MUFU.EX2 R158, R158 ;  /* 0x0000009e009e7308 */ /* 0x000ff00000000800 */
[----:B------:R-:W-:Y:S08]  /*ad30*/  MUFU.EX2 R89, R89 ;  /* 0x0000005900597308 */ /* 0x000ff00000000800 */
[----:B------:R-:W-:Y:S01]  /*ad40*/  MUFU.EX2 R160, R160 ;  /* 0x000000a000a07308 */ /* 0x000fe20000000800 */
[----:B0-----:R-:W-:-:S04]  /*ad50*/  FMNMX.FTZ R7, R97, R4, !PT ;  /* 0x0000000461077209 */ /* 0x001fc80007810000 */
[C---:B------:R-:W-:Y:S01]  /*ad60*/  FSETP.NEU.FTZ.AND P2, PT, R7.reuse, -INF , PT ;  /* 0xff8000000700780b */ /* 0x040fe20003f5d000 */
[----:B------:R-:W-:Y:S02]  /*ad70*/  FMUL.FTZ R4, R7, R10 ;  /* 0x0000000a07047220 */ /* 0x000fe40000410000 */
[----:B------:R-:W-:Y:S03]  /*ad80*/  MUFU.EX2 R99, R99 ;  /* 0x0000006300637308 */ /* 0x000fe60000000800 */
[----:B------:R-:W-:-:S05]  /*ad90*/  FSEL R4, R4, RZ, P2 ;  /* 0x000000ff04047208 */ /* 0x000fca0001000000 */
        /* <DEDUP_REMOVED lines=24> */
[----:B------:R3:W-:Y:S01]  /*af20*/  MUFU.EX2 R32, R31 ;  /* 0x0000001f00207308 */ /* 0x0007e20000000800 */
[-CC-:B------:R-:W-:Y:S01]  /*af30*/  FFMA.FTZ R67, R67, R10.reuse, -R4.reuse ;  /* 0x0000000a43437223 */ /* 0x180fe20000010804 */
[-CC-:B------:R-:W-:Y:S01]  /*af40*/  FFMA.FTZ R101, R101, R10.reuse, -R4.reuse ;  /* 0x0000000a65657223 */ /* 0x180fe20000010804 */
[----:B------:R-:W-:Y:S01]  /*af50*/  FFMA.FTZ R71, R71, R10, -R4 ;  /* 0x0000000a47477223 */ /* 0x000fe20000010804 */
[----:B0-----:R-:W-:-:S04]  /*af60*/  F2FP.F16.F32.PACK_AB R162, R24, R99 ;  /* 0x0000006318a2723e */ /* 0x001fc800000000ff */
[----:B------:R-:W0:Y:S01]  /*af70*/  MUFU.EX2 R33, R33 ;  /* 0x0000002100217308 */ /* 0x000e220000000800 */
[----:B---3--:R-:W-:Y:S01]  /*af80*/  FADD.FTZ R31, R152, R83 ;  /* 0x00000053981f7221 */ /* 0x008fe20000010000 */
[----:B-1----:R-:W-:Y:S02]  /*af90*/  F2FP.F16.F32.PACK_AB R153, R27, R26 ;  /* 0x0000001a1b99723e */ /* 0x002fe400000000ff */
[----:B------:R-:W-:Y:S01]  /*afa0*/  F2FP.F16.F32.PACK_AB R152, R83, R152 ;  /* 0x000000985398723e */ /* 0x000fe200000000ff */
[----:B------:R-:W-:Y:S01]  /*afb0*/  FADD.FTZ R44, R154, R31 ;  /* 0x0000001f9a2c7221 */ /* 0x000fe20000010000 */
[C---:B------:R-:W-:Y:S02]  /*afc0*/  F2FP.F16.F32.PACK_AB R154, R85.reuse, R154 ;  /* 0x0000009a559a723e */ /* 0x040fe400000000ff */
[----:B------:R-:W1:Y:S01]  /*afd0*/  MUFU.EX2 R37, R37 ;  /* 0x0000002500257308 */ /* 0x000e620000000800 */
[----:B------:R-:W-:Y:S01]  /*afe0*/  FADD.FTZ R31, R85, R44 ;  /* 0x0000002c551f7221 */ /* 0x000fe20000010000 */
[----:B------:R-:W-:-:S03]  /*aff0*/  FADD.FTZ R44, R26, R27 ;  /* 0x0000001b1a2c7221 */ /* 0x000fc60000010000 */
[----:B------:R-:W-:Y:S01]  /*b000*/  FADD.FTZ R46, R156, R31 ;  /* 0x0000001f9c2e7221 */ /* 0x000fe20000010000 */
[----:B------:R-:W-:Y:S02]  /*b010*/  F2FP.F16.F32.PACK_AB R156, R87, R156 ;  /* 0x0000009c579c723e */ /* 0x000fe400000000ff */
[----:B------:R3:W4:Y:S01]  /*b020*/  MUFU.EX2 R34, R35 ;  /* 0x0000002300227308 */ /* 0x0007220000000800 */
[----:B0-----:R-:W-:Y:S01]  /*b030*/  FADD.FTZ R31, R33, R44 ;  /* 0x0000002c211f7221 */ /* 0x001fe20000010000 */
[----:B------:R-:W-:-:S06]  /*b040*/  F2FP.F16.F32.PACK_AB R155, R32, R33 ;  /* 0x00000021209b723e */ /* 0x000fcc00000000ff */
[----:B------:R-:W0:Y:S01]  /*b050*/  MUFU.EX2 R41, R41 ;  /* 0x0000002900297308 */ /* 0x000e220000000800 */
[----:B---3--:R-:W-:Y:S01]  /*b060*/  FADD.FTZ R35, R87, R46 ;  /* 0x0000002e57237221 */ /* 0x008fe20000010000 */
[----:B------:R-:W-:-:S03]  /*b070*/  FADD.FTZ R46, R32, R31 ;  /* 0x0000001f202e7221 */ /* 0x000fc60000010000 */
[----:B------:R-:W-:Y:S01]  /*b080*/  FADD.FTZ R48, R158, R35 ;  /* 0x000000239e307221 */ /* 0x000fe20000010000 */
[----:B-1----:R-:W-:Y:S01]  /*b090*/  FADD.FTZ R31, R37, R46 ;  /* 0x0000002e251f7221 */ /* 0x002fe20000010000 */
[C---:B------:R-:W-:Y:S01]  /*b0a0*/  F2FP.F16.F32.PACK_AB R158, R89.reuse, R158 ;  /* 0x0000009e599e723e */ /* 0x040fe200000000ff */
[----:B------:R-:W1:Y:S01]  /*b0b0*/  MUFU.EX2 R36, R39 ;  /* 0x0000002700247308 */ /* 0x000e620000000800 */
[----:B------:R-:W-:Y:S01]  /*b0c0*/  FADD.FTZ R35, R89, R48 ;  /* 0x0000003059237221 */ /* 0x000fe20000010000 */
[C---:B----4-:R-:W-:Y:S01]  /*b0d0*/  FADD.FTZ R46, R34.reuse, R31 ;  /* 0x0000001f222e7221 */ /* 0x050fe20000010000 */
[----:B------:R-:W-:Y:S02]  /*b0e0*/  F2FP.F16.F32.PACK_AB R157, R34, R37 ;  /* 0x00000025229d723e */ /* 0x000fe400000000ff */
[----:B------:R-:W-:Y:S01]  /*b0f0*/  FADD.FTZ R48, R160, R35 ;  /* 0x00000023a0307221 */ /* 0x000fe20000010000 */
[C---:B------:R-:W-:Y:S02]  /*b100*/  F2FP.F16.F32.PACK_AB R160, R103.reuse, R160 ;  /* 0x000000a067a0723e */ /* 0x040fe400000000ff */
[----:B------:R-:W3:Y:S01]  /*b110*/  MUFU.EX2 R45, R45 ;  /* 0x0000002d002d7308 */ /* 0x000ee20000000800 */
[----:B------:R-:W-:Y:S01]  /*b120*/  FADD.FTZ R48, R103, R48 ;  /* 0x0000003067307221 */ /* 0x000fe20000010000 */
[----:B0-----:R-:W-:-:S03]  /*b130*/  FADD.FTZ R31, R41, R46 ;  /* 0x0000002e291f7221 */ /* 0x001fc60000010000 */
[----:B------:R-:W-:-:S03]  /*b140*/  FADD.FTZ R35, R99, R48 ;  /* 0x0000003063237221 */ /* 0x000fc60000010000 */
[----:B------:R-:W0:Y:S01]  /*b150*/  MUFU.EX2 R95, R95 ;  /* 0x0000005f005f7308 */ /* 0x000e220000000800 */
[----:B-1----:R-:W-:Y:S01]  /*b160*/  FADD.FTZ R48, R36, R31 ;  /* 0x0000001f24307221 */ /* 0x002fe20000010000 */
[----:B------:R-:W-:Y:S01]  /*b170*/  FADD.FTZ R50, R24, R35 ;  /* 0x0000002318327221 */ /* 0x000fe20000010000 */
[----:B------:R-:W-:-:S05]  /*b180*/  F2FP.F16.F32.PACK_AB R159, R36, R41 ;  /* 0x00000029249f723e */ /* 0x000fca00000000ff */
[----:B------:R-:W1:Y:S01]  /*b190*/  MUFU.EX2 R38, R43 ;  /* 0x0000002b00267308 */ /* 0x000e620000000800 */
[----:B---3--:R-:W-:-:S07]  /*b1a0*/  FADD.FTZ R31, R45, R48 ;  /* 0x000000302d1f7221 */ /* 0x008fce0000010000 */
[----:B------:R-:W3:Y:S01]  /*b1b0*/  MUFU.EX2 R164, R93 ;  /* 0x0000005d00a47308 */ /* 0x000ee20000000800 */
[----:B0-----:R-:W-:-:S07]  /*b1c0*/  FADD.FTZ R35, R95, R50 ;  /* 0x000000325f237221 */ /* 0x001fce0000010000 */
[----:B------:R-:W0:Y:S01]  /*b1d0*/  MUFU.EX2 R49, R49 ;  /* 0x0000003100317308 */ /* 0x000e220000000800 */
[C---:B-1----:R-:W-:Y:S01]  /*b1e0*/  FADD.FTZ R48, R38.reuse, R31 ;  /* 0x0000001f26307221 */ /* 0x042fe20000010000 */
[----:B------:R-:W-:-:S06]  /*b1f0*/  F2FP.F16.F32.PACK_AB R161, R38, R45 ;  /* 0x0000002d26a1723e */ /* 0x000fcc00000000ff */
[----:B------:R-:W1:Y:S01]  /*b200*/  MUFU.EX2 R91, R91 ;  /* 0x0000005b005b7308 */ /* 0x000e620000000800 */
[C---:B---3--:R-:W-:Y:S01]  /*b210*/  FADD.FTZ R50, R164.reuse, R35 ;  /* 0x00000023a4327221 */ /* 0x048fe20000010000 */
[----:B------:R-:W-:-:S06]  /*b220*/  F2FP.F16.F32.PACK_AB R164, R164, R95 ;  /* 0x0000005fa4a4723e */ /* 0x000fcc00000000ff */
[----:B------:R-:W3:Y:S01]  /*b230*/  MUFU.EX2 R40, R47 ;  /* 0x0000002f00287308 */ /* 0x000ee20000000800 */
[----:B0-----:R-:W-:-:S07]  /*b240*/  FADD.FTZ R31, R49, R48 ;  /* 0x00000030311f7221 */ /* 0x001fce0000010000 */
[----:B------:R-:W0:Y:S01]  /*b250*/  MUFU.EX2 R166, R53 ;  /* 0x0000003500a67308 */ /* 0x000e220000000800 */
[----:B-1----:R-:W-:-:S07]  /*b260*/  FADD.FTZ R35, R91, R50 ;  /* 0x000000325b237221 */ /* 0x002fce0000010000 */
[----:B------:R-:W1:Y:S01]  /*b270*/  MUFU.EX2 R73, R73 ;  /* 0x0000004900497308 */ /* 0x000e620000000800 */
[C---:B---3--:R-:W-:Y:S01]  /*b280*/  FADD.FTZ R50, R40.reuse, R31 ;  /* 0x0000001f28327221 */ /* 0x048fe20000010000 */
[----:B------:R-:W-:-:S06]  /*b290*/  F2FP.F16.F32.PACK_AB R163, R40, R49 ;  /* 0x0000003128a3723e */ /* 0x000fcc00000000ff */
[----:B------:R-:W3:Y:S01]  /*b2a0*/  MUFU.EX2 R3, R3 ;  /* 0x0000000300037308 */ /* 0x000ee20000000800 */
[C---:B0-----:R-:W-:Y:S01]  /*b2b0*/  FADD.FTZ R52, R166.reuse, R35 ;  /* 0x00000023a6347221 */ /* 0x041fe20000010000 */
[----:B------:R-:W-:-:S06]  /*b2c0*/  F2FP.F16.F32.PACK_AB R166, R166, R91 ;  /* 0x0000005ba6a6723e */ /* 0x000fcc00000000ff */
[----:B------:R-:W0:Y:S01]  /*b2d0*/  MUFU.EX2 R42, R51 ;  /* 0x00000033002a7308 */ /* 0x000e220000000800 */
[----:B-1----:R-:W-:-:S07]  /*b2e0*/  FADD.FTZ R31, R73, R50 ;  /* 0x00000032491f7221 */ /* 0x002fce0000010000 */
[----:B------:R-:W1:Y:S01]  /*b2f0*/  MUFU.EX2 R168, R57 ;  /* 0x0000003900a87308 */ /* 0x000e620000000800 */
[----:B---3--:R-:W-:-:S07]  /*b300*/  FADD.FTZ R35, R3, R52 ;  /* 0x0000003403237221 */ /* 0x008fce0000010000 */
[----:B------:R-:W3:Y:S01]  /*b310*/  MUFU.EX2 R75, R75 ;  /* 0x0000004b004b7308 */ /* 0x000ee20000000800 */
[C---:B0-----:R-:W-:Y:S01]  /*b320*/  FADD.FTZ R4, R42.reuse, R31 ;  /* 0x0000001f2a047221 */ /* 0x041fe20000010000 */
[----:B------:R-:W-:-:S06]  /*b330*/  F2FP.F16.F32.PACK_AB R165, R42, R73 ;  /* 0x000000492aa5723e */ /* 0x000fcc00000000ff */
[----:B------:R-:W0:Y:S01]  /*b340*/  MUFU.EX2 R28, R28 ;  /* 0x0000001c001c7308 */ /* 0x000e220000000800 */
[C---:B-1----:R-:W-:Y:S01]  /*b350*/  FADD.FTZ R35, R168.reuse, R35 ;  /* 0x00000023a8237221 */ /* 0x042fe20000010000 */
[----:B------:R-:W-:-:S06]  /*b360*/  F2FP.F16.F32.PACK_AB R168, R168, R3 ;  /* 0x00000003a8a8723e */ /* 0x000fcc00000000ff */
        /* <DEDUP_REMOVED lines=28> */
[----:B-1----:R-:W-:-:S07]  /*b530*/  FADD.FTZ R3, R81, R28 ;  /* 0x0000001c51037221 */ /* 0x002fce0000010000 */
[----:B------:R-:W1:Y:S01]  /*b540*/  MUFU.EX2 R30, R30 ;  /* 0x0000001e001e7308 */ /* 0x000e620000000800 */
[C---:B---3--:R-:W-:Y:S01]  /*b550*/  FADD.FTZ R26, R50.reuse, R3 ;  /* 0x00000003321a7221 */ /* 0x048fe20000010000 */
[----:B------:R-:W-:-:S06]  /*b560*/  F2FP.F16.F32.PACK_AB R173, R50, R81 ;  /* 0x0000005132ad723e */ /* 0x000fcc00000000ff */
[----:B------:R-:W3:Y:S01]  /*b570*/  MUFU.EX2 R24, R71 ;  /* 0x0000004700187308 */ /* 0x000ee20000000800 */
[----:B0-----:R-:W-:Y:S01]  /*b580*/  FADD.FTZ R3, R101, R26 ;  /* 0x0000001a65037221 */ /* 0x001fe20000010000 */
[C---:B-1----:R-:W-:Y:S01]  /*b590*/  FADD.FTZ R4, R30.reuse, R31 ;  /* 0x0000001f1e047221 */ /* 0x042fe20000010000 */
[----:B------:R-:W-:Y:S02]  /*b5a0*/  F2FP.F16.F32.PACK_AB R174, R30, R29 ;  /* 0x0000001d1eae723e */ /* 0x000fe400000000ff */
[C---:B---3--:R-:W-:Y:S01]  /*b5b0*/  FADD.FTZ R3, R24.reuse, R3 ;  /* 0x0000000318037221 */ /* 0x048fe20000010000 */
[----:B------:R-:W-:Y:S01]  /*b5c0*/  F2FP.F16.F32.PACK_AB R175, R24, R101 ;  /* 0x0000006518af723e */ /* 0x000fe200000000ff */
[----:B------:R-:W-:Y:S06]  /*b5d0*/  @!P0 BRA `(.L_x_2781) ;  /* 0x0000000000048947 */ /* 0x000fec0003800000 */
[----:B------:R-:W-:Y:S01]  /*b5e0*/  BPT.TRAP 0x1 ;  /* 0x000000040000795c */ /* 0x000fe20000300000 */
.L_x_2781:
[----:B------:R0:W1:Y:S01]  /*b5f0*/  SYNCS.PHASECHK.TRANS64.TRYWAIT P2, [R6+URZ+0x22850], R11 ;  /* 0x0228500b060075a7 */ /* 0x000062000804017f */
[----:B------:R-:W-:Y:S05]  /*b600*/  @!P0 BRA `(.L_x_2782) ;  /* 0x0000000000048947 */ /* 0x000fea0003800000 */
[----:B------:R-:W-:Y:S01]  /*b610*/  BPT.TRAP 0x1 ;  /* 0x000000040000795c */ /* 0x000fe20000300000 */
.L_x_2782:
[----:B------:R-:W-:Y:S04]  /*b620*/  BSSY B0, `(.L_x_2783) ;  /* 0x0000004000007945 */ /* 0x000fe80003800000 */
[----:B-1----:R-:W-:Y:S05]  /*b630*/  @P2 BRA `(.L_x_2784) ;  /* 0x0000000000082947 */ /* 0x002fea0003800000 */
[----:B------:R-:W1:Y:S02]  /*b640*/  SYNCS.PHASECHK.TRANS64.TRYWAIT P2, [R6+URZ+0x22850], R11 ;  /* 0x0228500b060075a7 */ /* 0x000e64000804017f */
[----:B-1----:R-:W-:Y:S05]  /*b650*/  @!P2 BRA `(.L_x_2785) ;  /* 0x0000014c00dca947 */ /* 0x002fea0003800000 */
.L_x_2784:
[----:B------:R-:W-:Y:S05]  /*b660*/  BSYNC B0 ;  /* 0x0000000000007941 */ /* 0x000fea0003800000 */
.L_x_2783:
[----:B------:R-:W-:Y:S05]  /*b670*/  WARPSYNC.ALL ;  /* 0x0000000000007948 */ /* 0x000fea0003800000 */
[----:B012---:R-:W-:Y:S01]  /*b680*/  VIADD R11, R16, 0x400 ;  /* 0x00000400100b7836 */ /* 0x007fe20000000000 */
[----:B------:R0:W-:Y:S01]  /*b690*/  BAR.SYNC.DEFER_BLOCKING R179, 0x100 ;  /* 0x000400b30000751d */ /* 0x0001e20000010000 */
[----:B------:R-:W-:Y:S02]  /*b6a0*/  IMAD.MOV.U32 R181, RZ, RZ, 0x40000040 ;  /* 0x40000040ffb57424 */ /* 0x000fe400078e00ff */
[----:B------:R-:W-:Y:S01]  /*b6b0*/  @!P1 VIADD R6, R6, 0x22860 ;  /* 0x0002286006069836 */ /* 0x000fe20000000000 */
[----:B------:R-:W-:-:S02]  /*b6c0*/  SHF.R.U32.HI R11, RZ, 0x4, R11 ;  /* 0x00000004ff0b7819 */ /* 0x000fc4000001160b */
[----:B------:R-:W-:Y:S01]  /*b6d0*/  R2UR UR7, R181 ;  /* 0x00000000b50772ca */ /* 0x000fe200000e0000 */
[----:B------:R-:W-:Y:S01]  /*b6e0*/  IMAD.MOV.U32 R181, RZ, RZ, 0x40000040 ;  /* 0x40000040ffb57424 */ /* 0x000fe200078e00ff */
[----:B------:R-:W-:Y:S01]  /*b6f0*/  LOP3.LUT R11, R11, 0x3fff, RZ, 0xc0, !PT ;  /* 0x00003fff0b0b7812 */ /* 0x000fe200078ec0ff */
[----:B------:R-:W1:Y:S01]  /*b700*/  LDC R182, c[0x0][0x448] ;  /* 0x00011200ffb67b82 */ /* 0x000e620000000800 */
[----:B------:R-:W-:Y:S02]  /*b710*/  @!P1 PRMT R6, RZ, 0x654, R6 ;  /* 0x00000654ff069816 */ /* 0x000fe40000000006 */
[----:B------:R-:W-:-:S05]  /*b720*/  LOP3.LUT R11, R11, 0x3000000, RZ, 0xfc, !PT ;  /* 0x030000000b0b7812 */ /* 0x000fca00078efcff */
[----:B------:R-:W-:-:S05]  /*b730*/  IMAD R180, R2, 0xc00, R11 ;  /* 0x00000c0002b47824 */ /* 0x000fca00078e020b */
[----:B------:R-:W-:Y:S01]  /*b740*/  R2UR UR6, R180 ;  /* 0x00000000b40672ca */ /* 0x000fe200000e0000 */
[----:B------:R-:W-:Y:S01]  /*b750*/  WARPGROUP.ARRIVE ;  /* 0x00000000000079c5 */ /* 0x000fe20000000000 */
[----:B-1----:R-:W-:-:S11]  /*b760*/  ISETP.NE.AND P2, PT, R182, 0x1, PT ;  /* 0x00000001b600780c */ /* 0x002fd60003f45270 */
[----:B------:R-:W-:Y:S03]  /*b770*/  HGMMA.64x256x16.F32 R24, R152, gdesc[UR4].tnspB, RZ, !UPT, gsb0 ;  /* 0x43e0000498187df0 */ /* 0x000fe6000c0008ff */
        /* <DEDUP_REMOVED lines=10> */
[----:B------:R-:W-:Y:S01]  /*b820*/  VIADD R152, R180, 0x180 ;  /* 0x00000180b4987836 */ /* 0x000fe20000000000 */
[----:B------:R-:W-:Y:S01]  /*b830*/  R2UR UR7, R153 ;  /* 0x00000000990772ca */ /* 0x000fe200000e0000 */
[----:B------:R-:W-:Y:S01]  /*b840*/  IMAD.MOV.U32 R153, RZ, RZ, 0x40000040 ;  /* 0x40000040ff997424 */ /* 0x000fe200078e00ff */
[----:B------:R-:W-:Y:S02]  /*b850*/  WARPGROUP.DEPBAR.LE gsb0, 0x0 ;  /* 0x00008000000079c5 */ /* 0x000fe40000010000 */
[----:B------:R-:W-:-:S15]  /*b860*/  WARPGROUP.ARRIVE ;  /* 0x00000000000079c5 */ /* 0x000fde0000000000 */
[----:B------:R-:W-:-:S06]  /*b870*/  NOP ;  /* 0x0000000000007918 */ /* 0x000fcc0000000000 */
        /* <DEDUP_REMOVED lines=12> */
[----:B------:R-:W1:Y:S08]  /*b940*/  @P2 LDC R152, c[0x0][0x450] ;  /* 0x00011400ff982b82 */ /* 0x000e700000000800 */
[----:B------:R-:W2:Y:S02]  /*b950*/  @P2 LDC R153, c[0x0][0x44c] ;  /* 0x00011300ff992b82 */ /* 0x000ea40000000800 */
[----:B--2---:R-:W-:Y:S01]  /*b960*/  @P2 IMAD.HI.U32 R153, R210, R153, RZ ;  /* 0x00000099d2992227 */ /* 0x004fe200078e00ff */
[----:B------:R-:W-:-:S02]  /*b970*/  WARPGROUP.DEPBAR.LE gsb0, 0x0 ;  /* 0x00008000000079c5 */ /* 0x000fc40000010000 */
[----:B------:R-:W-:-:S11]  /*b980*/  WARPGROUP.ARRIVE ;  /* 0x00000000000079c5 */ /* 0x000fd60000000000 */
        /* <DEDUP_REMOVED lines=8> */
[----:B------:R2:W-:Y:S02]  /*ba10*/  @!P1 SYNCS.ARRIVE.TRANS64.RED.A1T0 RZ, [R6+URZ], RZ ;  /* 0x000000ff06ff99a7 */ /* 0x0005e4000810043f */
[----:B--2---:R-:W-:Y:S01]  /*ba20*/  IMAD.MOV.U32 R6, RZ, RZ, R210 ;  /* 0x000000ffff067224 */ /* 0x004fe200078e00d2 */
[----:B-1----:R-:W-:Y:S02]  /*ba30*/  @P2 SHF.R.U32.HI R6, RZ, R152, R153 ;  /* 0x00000098ff062219 */ /* 0x002fe40000011699 */
[----:B------:R-:W-:-:S02]  /*ba40*/  ISETP.GE.AND P2, PT, R177, 0x1, PT ;  /* 0x00000001b100780c */ /* 0x000fc40003f46270 */
[----:B------:R-:W-:Y:S01]  /*ba50*/  IADD3 R155, R6, R205, -R204 ;  /* 0x000000cd069b7210 */ /* 0x000fe20007ffe8cc */
[----:B------:R-:W-:-:S04]  /*ba60*/  VIADD R6, R178, 0xfffffffe ;  /* 0xfffffffeb2067836 */ /* 0x000fc80000000000 */
[----:B------:R-:W-:-:S06]  /*ba70*/  IMAD.IADD R176, R155, 0x1, R176 ;  /* 0x000000019bb07824 */ /* 0x000fcc00078e02b0 */
[----:B0-----:R-:W-:Y:S05]  /*ba80*/  @!P2 BRA `(.L_x_2786) ;  /* 0x000000000048a947 */ /* 0x001fea0003800000 */
        /* <DEDUP_REMOVED lines=11> */
.L_x_2788:
[----:B------:R-:W-:-:S13]  /*bb40*/  ISETP.NE.AND P2, PT, R177, 0x1, PT ;  /* 0x00000001b100780c */ /* 0x000fda0003f45270 */
[----:B------:R-:W0:Y:S02]  /*bb50*/  @P2 LDC.64 R152, c[0x0][0x9e8] ;  /* 0x00027a00ff982b82 */ /* 0x000e240000000a00 */
[----:B0-----:R-:W-:-:S05]  /*bb60*/  @P2 IMAD.HI.U32 R152, R154, R152, RZ ;  /* 0x000000989a982227 */ /* 0x001fca00078e00ff */
[----:B------:R-:W-:-:S07]  /*bb70*/  @P2 SHF.R.U32.HI R154, RZ, R153, R152 ;  /* 0x00000099ff9a2219 */ /* 0x000fce0000011698 */
.L_x_2789:
[----:B------:R-:W-:Y:S05]  /*bb80*/  BSYNC B0 ;  /* 0x0000000000007941 */ /* 0x000fea0003800000 */
.L_x_2787:
[----:B------:R-:W-:-:S05]  /*bb90*/  IMAD R177, R154, R177, R177 ;  /* 0x000000b19ab17224 */ /* 0x000fca00078e02b1 */
[----:B------:R-:W-:-:S07]  /*bba0*/  VIMNMX R176, R176, R177, PT ;  /* 0x000000b1b0b07248 */ /* 0x000fce0003fe0100 */
.L_x_2786:
[----:B------:R-:W-:Y:S01]  /*bbb0*/  IMAD.HI R176, R176, 0x2aaaaaab, RZ ;  /* 0x2aaaaaabb0b07827 */ /* 0x000fe200078e02ff */
[----:B------:R-:W-:Y:S01]  /*bbc0*/  ULDC UR42, c[0x0][0x9e4] ;  /* 0x00027900002a7ab9 */ /* 0x000fe20000000800 */
[----:B------:R-:W-:Y:S01]  /*bbd0*/  ULDC UR37, c[0x0][0x9e4] ;  /* 0x0002790000257ab9 */ /* 0x000fe20000000800 */
[----:B------:R-:W-:Y:S01]  /*bbe0*/  ULDC UR43, c[0x0][0x9dc] ;  /* 0x00027700002b7ab9 */ /* 0x000fe20000000800 */
[----:B------:R-:W-:Y:S01]  /*bbf0*/  ULDC UR45, c[0x0][0x9dc] ;  /* 0x00027700002d7ab9 */ /* 0x000fe20000000800 */
[----:B------:R-:W-:Y:S01]  /*bc00*/  SHF.R.U32.HI R153, RZ, 0x1f, R176 ;  /* 0x0000001fff997819 */ /* 0x000fe200000116b0 */
[----:B------:R-:W-:Y:S01]  /*bc10*/  ULDC UR36, c[0x0][0x988] ;  /* 0x0002620000247ab9 */ /* 0x000fe20000000800 */
[----:B------:R-:W-:Y:S01]  /*bc20*/  ULDC UR39, c[0x0][0x988] ;  /* 0x0002620000277ab9 */ /* 0x000fe20000000800 */
[----:B------:R-:W-:Y:S01]  /*bc30*/  ULDC UR38, c[0x0][0x988] ;  /* 0x0002620000267ab9 */ /* 0x000fe20000000800 */
[----:B------:R-:W-:Y:S01]  /*bc40*/  LEA.HI.SX32 R176, R176, R153, 0x1c ;  /* 0x00000099b0b07211 */ /* 0x000fe200078fe2ff */
[----:B------:R-:W-:Y:S01]  /*bc50*/  ULDC UR50, c[0x0][0x9e0] ;  /* 0x0002780000327ab9 */ /* 0x000fe20000000800 */
[----:B------:R-:W-:-:S02]  /*bc60*/  ULDC UR44, c[0x0][0x9e0] ;  /* 0x00027800002c7ab9 */ /* 0x000fc40000000800 */
[----:B------:R-:W-:-:S04]  /*bc70*/  VIMNMX R203, R219, R176, !PT ;  /* 0x000000b0dbcb7248 */ /* 0x000fc80007fe0100 */
[----:B------:R-:W-:-:S13]  /*bc80*/  ISETP.GE.AND P2, PT, R6, R203, PT ;  /* 0x000000cb0600720c */ /* 0x000fda0003f46270 */
[----:B------:R-:W-:Y:S05]  /*bc90*/  @!P2 BRA `(.L_x_2790) ;  /* 0x000000300078a947 */ /* 0x000fea0003800000 */
.L_x_2808:
[----:B------:R-:W-:Y:S01]  /*bca0*/  VIADD R2, R2, 0x1 ;  /* 0x0000000102027836 */ /* 0x000fe20000000000 */
[----:B------:R-:W-:Y:S05]  /*bcb0*/  YIELD ;  /* 0x0000000000007946 */ /* 0x000fea0003800000 */
[----:B------:R-:W-:-:S04]  /*bcc0*/  ISETP.NE.AND P2, PT, R2, 0x2, PT ;  /* 0x000000020200780c */ /* 0x000fc80003f45270 */
[----:B------:R-:W-:Y:S02]  /*bcd0*/  SEL R10, RZ, 0x1, P2 ;  /* 0x00000001ff0a7807 */ /* 0x000fe40001000000 */
[----:B------:R-:W-:Y:S02]  /*bce0*/  SEL R2, R2, RZ, P2 ;  /* 0x000000ff02027207 */ /* 0x000fe40001000000 */
[----:B------:R-:W-:Y:S01]  /*bcf0*/  LOP3.LUT R19, R19, R10, RZ, 0x3c, !PT ;  /* 0x0000000a13137212 */ /* 0x000fe200078e3cff */
[----:B0-----:R-:W-:Y:S06]  /*bd00*/  @!P0 BRA `(.L_x_2791) ;  /* 0x0000000000048947 */ /* 0x001fec0003800000 */
[----:B------:R-:W-:Y:S01]  /*bd10*/  BPT.TRAP 0x1 ;  /* 0x000000040000795c */ /* 0x000fe20000300000 */
.L_x_2791:
[----:B------:R-:W-:Y:S01]  /*bd20*/  IMAD R201, R2, 0x8, R16 ;  /* 0x0000000802c97824 */ /* 0x000fe200078e0210 */
[----:B------:R-:W-:-:S04]  /*bd30*/  SHF.L.U32 R202, R19, 0x1f, RZ ;  /* 0x0000001f13ca7819 */ /* 0x000fc800000006ff */
[----:B------:R0:W1:Y:S01]  /*bd40*/  SYNCS.PHASECHK.TRANS64.TRYWAIT P2, [R201+URZ+0x22830], R202 ;  /* 0x022830cac90075a7 */ /* 0x000062000804017f */
[----:B------:R-:W-:Y:S05]  /*bd50*/  @!P0 BRA `(.L_x_2792) ;  /* 0x0000000000048947 */ /* 0x000fea0003800000 */
[----:B------:R-:W-:Y:S01]  /*bd60*/  BPT.TRAP 0x1 ;  /* 0x000000040000795c */ /* 0x000fe20000300000 */
.L_x_2792:
[----:B------:R-:W-:Y:S02]  /*bd70*/  IMAD R212, R2, 0x300, R211 ;  /* 0x0000030002d47824 */ /* 0x000fe400078e02d3 */
[----:B------:R-:W-:Y:S01]  /*bd80*/  IMAD.MOV.U32 R213, RZ, RZ, 0x40000040 ;  /* 0x40000040ffd57424 */ /* 0x000fe200078e00ff */
[----:B-1----:R-:W-:Y:S06]  /*bd90*/  @P2 BRA `(.L_x_2793) ;  /* 0x0000000000082947 */ /* 0x002fec0003800000 */
[----:B------:R-:W1:Y:S02]  /*bda0*/  SYNCS.PHASECHK.TRANS64.TRYWAIT P2, [R201+URZ+0x22830], R202 ;  /* 0x022830cac90075a7 */ /* 0x000e64000804017f */
[----:B-1----:R-:W-:Y:S05]  /*bdb0*/  @!P2 BRA `(.L_x_2794) ;  /* 0x000001480018a947 */ /* 0x002fea0003800000 */
.L_x_2793:
[----:B------:R-:W-:Y:S05]  /*bdc0*/  WARPSYNC.ALL ;  /* 0x0000000000007948 */ /* 0x000fea0003800000 */
[----:B------:R-:W-:Y:S01]  /*bdd0*/  R2UR UR6, R212 ;  /* 0x00000000d40672ca */ /* 0x000fe200000e0000 */
[----:B------:R-:W2:Y:S01]  /*bde0*/  LDL R5, [R1] ;  /* 0x0000000001057983 */ /* 0x000ea20000100800 */
[----:B------:R-:W-:Y:S01]  /*bdf0*/  R2UR UR7, R213 ;  /* 0x00000000d50772ca */ /* 0x000fe200000e0000 */
[----:B------:R-:W-:Y:S01]  /*be00*/  WARPGROUP.ARRIVE ;  /* 0x00000000000079c5 */ /* 0x000fe20000000000 */
[----:B------:R-:W-:Y:S01]  /*be10*/  R2UR UR4, R8 ;  /* 0x00000000080472ca */ /* 0x000fe200000e0000 */
[----:B------:R-:W-:Y:S01]  /*be20*/  VIADD R216, R212, 0x2 ;  /* 0x00000002d4d87836 */ /* 0x000fe20000000000 */
[----:B------:R-:W-:Y:S01]  /*be30*/  R2UR UR5, R9 ;  /* 0x00000000090572ca */ /* 0x000fe200000e0000 */
[----:B------:R-:W-:-:S02]  /*be40*/  IMAD.MOV.U32 R217, RZ, RZ, 0x40000040 ;  /* 0x40000040ffd97424 */ /* 0x000fc400078e00ff */
[----:B------:R-:W3:Y:S01]  /*be50*/  S2R R200, SR_TID.X ;  /* 0x0000000000c87919 */ /* 0x000ee20000002100 */
[----:B------:R-:W-:Y:S02]  /*be60*/  IMAD.MOV.U32 R213, RZ, RZ, 0x40000040 ;  /* 0x40000040ffd57424 */ /* 0x000fe400078e00ff */
[----:B------:R-:W-:-:S07]  /*be70*/  IMAD.IADD R228, R215, 0x1, R210 ;  /* 0x00000001d7e47824 */ /* 0x000fce00078e02d2 */
[----:B------:R-:W-:Y:S01]  /*be80*/  HGMMA.64x96x16.F32 R152, gdesc[UR4], RZ, !UPT, gsb0 ;  /* 0x01600000049879f0 */ /* 0x000fe2000c0008ff */
[----:B------:R-:W-:Y:S01]  /*be90*/  R2UR UR6, R216 ;  /* 0x00000000d80672ca */ /* 0x000fe200000e0000 */
[----:B------:R-:W-:Y:S01]  /*bea0*/  VIADD R216, R212, 0x4 ;  /* 0x00000004d4d87836 */ /* 0x000fe20000000000 */
[----:B------:R-:W-:Y:S01]  /*beb0*/  R2UR UR7, R217 ;  /* 0x00000000d90772ca */ /* 0x000fe200000e0000 */
[----:B------:R-:W-:Y:S01]  /*bec0*/  IMAD.MOV.U32 R217, RZ, RZ, 0x40000040 ;  /* 0x40000040ffd97424 */ /* 0x000fe200078e00ff */
[----:B------:R-:W-:Y:S01]  /*bed0*/  R2UR UR4, R20 ;  /* 0x00000000140472ca */ /* 0x000fe200000e0000 */
[----:B------:R-:W-:Y:S01]  /*bee0*/  VIADD R212, R212, 0x6 ;  /* 0x00000006d4d47836 */ /* 0x000fe20000000000 */
[----:B------:R-:W-:Y:S02]  /*bef0*/  R2UR UR5, R21 ;  /* 0x00000000150572ca */ /* 0x000fe400000e0000 */
[----:B---3--:R-:W-:Y:S01]  /*bf00*/  SHF.R.U32.HI R200, RZ, 0x7, R200 ;  /* 0x00000007ffc87819 */ /* 0x008fe200000116c8 */
[----:B------:R-:W-:-:S02]  /*bf10*/  WARPGROUP.DEPBAR.LE gsb0, 0x0 ;  /* 0x00008000000079c5 */ /* 0x000fc40000010000 */
[----:B------:R-:W-:-:S08]  /*bf20*/  WARPGROUP.ARRIVE ;  /* 0x00000000000079c5 */ /* 0x000fd00000000000 */
        /* <DEDUP_REMOVED lines=12> */
[----:B--2---:R-:W-:Y:S02]  /*bff0*/  LOP3.LUT P2, RZ, R5, 0x100000, RZ, 0xc0, !PT ;  /* 0x0010000005ff7812 */ /* 0x004fe4000784c0ff */
[----:B------:R-:W2:Y:S02]  /*c000*/  LDC R5, c[0x0][0x448] ;  /* 0x00011200ff057b82 */ /* 0x000ea40000000800 */
[----:B--2---:R-:W-:-:S13]  /*c010*/  ISETP.NE.AND P3, PT, R5, 0x1, PT ;  /* 0x000000010500780c */ /* 0x004fda0003f65270 */
[----:B------:R-:W2:Y:S01]  /*c020*/  @P3 LDC R10, c[0x0][0x44c] ;  /* 0x00011300ff0a3b82 */ /* 0x000ea20000000800 */
[----:B------:R-:W-:Y:S02]  /*c030*/  WARPGROUP.DEPBAR.LE gsb0, 0x0 ;  /* 0x00008000000079c5 */ /* 0x000fe40000010000 */
[----:B------:R-:W-:-:S05]  /*c040*/  WARPGROUP.ARRIVE ;  /* 0x00000000000079c5 */ /* 0x000fca0000000000 */
[----:B------:R-:W3:Y:S01]  /*c050*/  @P3 LDC R5, c[0x0][0x450] ;  /* 0x00011400ff053b82 */ /* 0x000ee20000000800 */
[----:B------:R-:W-:Y:S01]  /*c060*/  HGMMA.64x96x16.F32 R152, gdesc[UR4], R152, gsb0 ;  /* 0x01600000049879f0 */ /* 0x000fe20008000898 */
[----:B--2---:R-:W-:-:S05]  /*c070*/  @P3 IMAD.HI.U32 R10, R228, R10, RZ ;  /* 0x0000000ae40a3227 */ /* 0x004fca00078e00ff */
[----:B---3--:R-:W-:Y:S01]  /*c080*/  @P3 SHF.R.U32.HI R228, RZ, R5, R10 ;  /* 0x00000005ffe43219 */ /* 0x008fe2000001160a */
[----:B------:R-:W-:Y:S01]  /*c090*/  @!P1 VIADD R10, R201, 0x22840 ;  /* 0x00022840c90a9836 */ /* 0x000fe20000000000 */
[----:B------:R-:W-:Y:S01]  /*c0a0*/  IADD3 R5, -R200, 0xb, RZ ;  /* 0x0000000bc8057810 */ /* 0x000fe20007ffe1ff */
[----:B------:R-:W-:Y:S02]  /*c0b0*/  IMAD.U32 R200, RZ, RZ, UR43 ;  /* 0x0000002bffc87e24 */ /* 0x000fe4000f8e00ff */
[----:B------:R-:W2:Y:S01]  /*c0c0*/  SHFL.IDX PT, R229, R228, RZ, 0x1c1f ;  /* 0x001c1fffe4e57589 */ /* 0x000ea200000e0000 */
[----:B------:R-:W-:Y:S02]  /*c0d0*/  @!P1 PRMT R10, RZ, 0x654, R10 ;  /* 0x00000654ff0a9816 */ /* 0x000fe4000000000a */
[----:B------:R-:W-:Y:S01]  /*c0e0*/  LOP3.LUT R227, RZ, R200, RZ, 0x33, !PT ;  /* 0x000000c8ffe37212 */ /* 0x000fe200078e33ff */
[----:B------:R-:W-:Y:S02]  /*c0f0*/  WARPGROUP.DEPBAR.LE gsb0, 0x0 ;  /* 0x00008000000079c5 */ /* 0x000fe40000010000 */
[----:B------:R3:W-:Y:S06]  /*c100*/  BAR.ARV R5, 0x100 ;  /* 0x000400050000751d */ /* 0x0007ec0000002000 */
[----:B------:R4:W-:Y:S02]  /*c110*/  @!P1 SYNCS.ARRIVE.TRANS64.RED.A1T0 RZ, [R10+URZ], RZ ;  /* 0x000000ff0aff99a7 */ /* 0x0009e4000810043f */
[----:B----4-:R-:W-:-:S04]  /*c120*/  IMAD R10, R6, -0x60, RZ ;  /* 0xffffffa0060a7824 */ /* 0x010fc800078e02ff */
[----:B------:R-:W-:-:S04]  /*c130*/  VIADD R226, R10, 0x1 ;  /* 0x000000010ae27836 */ /* 0x000fc80000000000 */
[----:B------:R-:W-:-:S05]  /*c140*/  IMAD R226, R206, -0x2, R226 ;  /* 0xfffffffecee27824 */ /* 0x000fca00078e02e2 */
[----:B------:R-:W-:-:S05]  /*c150*/  IADD3 R226, -R204, R226, R205 ;  /* 0x000000e2cce27210 */ /* 0x000fca0007ffe1cd */
[----:B------:R-:W-:Y:S02]  /*c160*/  IMAD.IADD R227, R227, 0x1, R226 ;  /* 0x00000001e3e37824 */ /* 0x000fe400078e02e2 */
[----:B------:R-:W-:Y:S02]  /*c170*/  VIADD R226, R226, UR50 ;  /* 0x00000032e2e27c36 */ /* 0x000fe40008000000 */
[C---:B--2---:R-:W-:Y:S02]  /*c180*/  IMAD.IADD R216, R229.reuse, 0x1, R227 ;  /* 0x00000001e5d87824 */ /* 0x044fe400078e02e3 */
[----:B------:R-:W-:Y:S01]  /*c190*/  IMAD.IADD R217, R229, 0x1, R226 ;  /* 0x00000001e5d97824 */ /* 0x000fe200078e02e2 */
[----:B---3--:R-:W-:Y:S06]  /*c1a0*/  @!P2 BRA `(.L_x_2795) ;  /* 0x000000000058a947 */ /* 0x008fec0003800000 */
[----:B------:R-:W-:Y:S01]  /*c1b0*/  IADD3 R229, -R204, R205, R229 ;  /* 0x000000cdcce57210 */ /* 0x000fe20007ffe1e5 */
[----:B------:R-:W-:Y:S03]  /*c1c0*/  BSSY B0, `(.L_x_2796) ;  /* 0x0000010000007945 */ /* 0x000fe60003800000 */
[----:B------:R-:W-:-:S13]  /*c1d0*/  ISETP.GT.AND P2, PT, R229, -0x1, PT ;  /* 0xffffffffe500780c */ /* 0x000fda0003f44270 */
[----:B------:R-:W-:Y:S05]  /*c1e0*/  @P2 BRA `(.L_x_2797) ;  /* 0x0000000000202947 */ /* 0x000fea0003800000 */
[----:B------:R-:W-:Y:S01]  /*c1f0*/  IMAD.U32 R234, RZ, RZ, UR42 ;  /* 0x0000002affea7e24 */ /* 0x000fe2000f8e00ff */
[----:B------:R-:W-:-:S04]  /*c200*/  LOP3.LUT R229, RZ, R229, RZ, 0x33, !PT ;  /* 0x000000e5ffe57212 */ /* 0x000fc800078e33ff */
[----:B------:R-:W-:-:S13]  /*c210*/  ISETP.NE.AND P2, PT, R234, 0x1, PT ;  /* 0x00000001ea00780c */ /* 0x000fda0003f45270 */
[----:B------:R-:W2:Y:S02]  /*c220*/  @P2 LDC.64 R212, c[0x0][0x9e8] ;  /* 0x00027a00ffd42b82 */ /* 0x000ea40000000a00 */
[----:B--2---:R-:W-:-:S05]  /*c230*/  @P2 IMAD.HI.U32 R212, R229, R212, RZ ;  /* 0x000000d4e5d42227 */ /* 0x004fca00078e00ff */
[----:B------:R-:W-:-:S04]  /*c240*/  @P2 SHF.R.U32.HI R229, RZ, R213, R212 ;  /* 0x000000d5ffe52219 */ /* 0x000fc800000116d4 */
[----:B------:R-:W-:Y:S01]  /*c250*/  LOP3.LUT R229, RZ, R229, RZ, 0x33, !PT ;  /* 0x000000e5ffe57212 */ /* 0x000fe200078e33ff */
[----:B------:R-:W-:Y:S06]  /*c260*/  BRA `(.L_x_2798) ;  /* 0x0000000000147947 */ /* 0x000fec0003800000 */
.L_x_2797:
[----:B------:R-:W-:-:S05]  /*c270*/  IMAD.U32 R234, RZ, RZ, UR42 ;  /* 0x0000002affea7e24 */ /* 0x000fca000f8e00ff */
[----:B------:R-:W-:-:S13]  /*c280*/  ISETP.NE.AND P2, PT, R234, 0x1, PT ;  /* 0x00000001ea00780c */ /* 0x000fda0003f45270 */
[----:B------:R-:W2:Y:S02]  /*c290*/  @P2 LDC.64 R212, c[0x0][0x9e8] ;  /* 0x00027a00ffd42b82 */ /* 0x000ea40000000a00 */
[----:B--2---:R-:W-:-:S05]  /*c2a0*/  @P2 IMAD.HI.U32 R212, R229, R212, RZ ;  /* 0x000000d4e5d42227 */ /* 0x004fca00078e00ff */
[----:B------:R-:W-:-:S07]  /*c2b0*/  @P2 SHF.R.U32.HI R229, RZ, R213, R212 ;  /* 0x000000d5ffe52219 */ /* 0x000fce00000116d4 */
.L_x_2798:
[----:B------:R-:W-:Y:S05]  /*c2c0*/  BSYNC B0 ;  /* 0x0000000000007941 */ /* 0x000fea0003800000 */
.L_x_2796:
[----:B------:R-:W-:-:S04]  /*c2d0*/  IMAD R212, R206, -0x2, R10 ;  /* 0xfffffffeced47824 */ /* 0x000fc800078e020a */
[----:B------:R-:W-:-:S05]  /*c2e0*/  IMAD R212, R229, R234, R212 ;  /* 0x000000eae5d47224 */ /* 0x000fca00078e02d4 */
[----:B------:R-:W-:Y:S02]  /*c2f0*/  VIMNMX R216, R216, R212, !PT ;  /* 0x000000d4d8d87248 */ /* 0x000fe40007fe0100 */
[----:B------:R-:W-:-:S07]  /*c300*/  VIADDMNMX R217, R212, R234, R217, PT ;  /* 0x000000ead4d97246 */ /* 0x000fce00038001d9 */
.L_x_2795:
[----:B------:R-:W2:Y:S01]  /*c310*/  LDL.LU R229, [R1] ;  /* 0x0000000001e57983 */ /* 0x000ea20000300800 */
[C---:B------:R-:W-:Y:S02]  /*c320*/  ISETP.GE.AND P2, PT, R10.reuse, 0x1, PT ;  /* 0x000000010a00780c */ /* 0x040fe40003f46270 */
[----:B------:R-:W-:Y:S02]  /*c330*/  ISETP.GE.AND P4, PT, R10, 0x9, PT ;  /* 0x000000090a00780c */ /* 0x000fe40003f86270 */
[----:B--2---:R-:W-:-:S09]  /*c340*/  LOP3.LUT R229, R229, 0xfff7ffff, RZ, 0xc0, !PT ;  /* 0xfff7ffffe5e57812 */ /* 0x004fd200078ec0ff */
[----:B------:R-:W-:Y:S02]  /*c350*/  @P2 LOP3.LUT R229, R229, 0x80000, RZ, 0xfc, !PT ;  /* 0x00080000e5e52812 */ /* 0x000fe400078efcff */
[----:B------:R-:W-:Y:S02]  /*c360*/  ISETP.GT.AND P2, PT, R216, RZ, !P2 ;  /* 0x000000ffd800720c */ /* 0x000fe40005744270 */
[----:B------:R-:W-:Y:S02]  /*c370*/  LOP3.LUT R229, R229, 0xfffffffd, RZ, 0xc0, !PT ;  /* 0xfffffffde5e57812 */ /* 0x000fe400078ec0ff */
[----:B------:R-:W-:Y:S02]  /*c380*/  ISETP.LT.OR P2, PT, R217, 0x1, P2 ;  /* 0x00000001d900780c */ /* 0x000fe40001741670 */
[----:B------:R-:W-:Y:S02]  /*c390*/  @P4 LOP3.LUT R229, R229, 0x2, RZ, 0xfc, !PT ;  /* 0x00000002e5e54812 */ /* 0x000fe400078efcff */
[----:B------:R-:W-:-:S02]  /*c3a0*/  FSEL R212, R152, -INF , !P2 ;  /* 0xff80000098d47808 */ /* 0x000fc40005000000 */
[----:B------:R-:W-:Y:S02]  /*c3b0*/  ISETP.GE.AND P2, PT, R10, 0x2, PT ;  /* 0x000000020a00780c */ /* 0x000fe40003f46270 */
[----:B------:R-:W-:Y:S02]  /*c3c0*/  LOP3.LUT R229, R229, 0xfffffffb, RZ, 0xc0, !PT ;  /* 0xfffffffbe5e57812 */ /* 0x000fe400078ec0ff */
[----:B------:R-:W-:-:S04]  /*c3d0*/  ISETP.GT.AND P3, PT, R216, 0x1, !P2 ;  /* 0x00000001d800780c */ /* 0x000fc80005764270 */
[----:B------:R-:W-:-:S04]  /*c3e0*/  ISETP.LT.OR P3, PT, R217, 0x2, P3 ;  /* 0x00000002d900780c */ /* 0x000fc80001f61670 */
[----:B------:R-:W-:Y:S02]  /*c3f0*/  FSEL R213, R153, -INF , !P3 ;  /* 0xff80000099d57808 */ /* 0x000fe40005800000 */
[----:B------:R-:W-:Y:S02]  /*c400*/  ISETP.GT.AND P3, PT, R216, 0x8, !P4 ;  /* 0x00000008d800780c */ /* 0x000fe40006764270 */
[----:B------:R-:W-:Y:S02]  /*c410*/  ISETP.GE.AND P4, PT, R10, 0xa, PT ;  /* 0x0000000a0a00780c */ /* 0x000fe40003f86270 */
[----:B------:R-:W-:-:S04]  /*c420*/  ISETP.LT.OR P3, PT, R217, 0x9, P3 ;  /* 0x00000009d900780c */ /* 0x000fc80001f61670 */
        /* <DEDUP_REMOVED lines=116> */
[----:B------:R-:W-:Y:S02]  /*cb70*/  ISETP.GT.AND P6, PT, R216, 0x59, !P6 ;  /* 0x00000059d800780c */ /* 0x000fe400077c4270 */
[----:B------:R-:W2:Y:S02]  /*cb80*/  SHFL.IDX PT, R216, R228, 0x1, 0x1c1f ;  /* 0x003c1f00e4d87f89 */ /* 0x000ea400000e0000 */
[----:B------:R-:W-:Y:S02]  /*cb90*/  ISETP.LT.OR P6, PT, R217, 0x5a, P6 ;  /* 0x0000005ad900780c */ /* 0x000fe400037c1670 */
[----:B------:R3:W-:Y:S02]  /*cba0*/  STL [R1], R229 ;  /* 0x000000e501007387 */ /* 0x0007e40000100800 */
[----:B------:R-:W-:-:S02]  /*cbb0*/  FSEL R197, R197, -INF , !P6 ;  /* 0xff800000c5c57808 */ /* 0x000fc40007000000 */
[----:B------:R-:W-:Y:S01]  /*cbc0*/  LOP3.LUT P6, RZ, R229, 0x100000, RZ, 0xc0, !PT ;  /* 0x00100000e5ff7812 */ /* 0x000fe200078cc0ff */
[--C-:B--2---:R-:W-:Y:S02]  /*cbd0*/  IMAD.IADD R226, R226, 0x1, R216.reuse ;  /* 0x00000001e2e27824 */ /* 0x104fe400078e02d8 */
[----:B------:R-:W-:-:S10]  /*cbe0*/  IMAD.IADD R227, R227, 0x1, R216 ;  /* 0x00000001e3e37824 */ /* 0x000fd400078e02d8 */
[----:B---3--:R-:W-:Y:S05]  /*cbf0*/  @!P6 BRA `(.L_x_2799) ;  /* 0x000000000058e947 */ /* 0x008fea0003800000 */
        /* <DEDUP_REMOVED lines=12> */
.L_x_2801:
[----:B------:R-:W-:-:S05]  /*ccc0*/  IMAD.U32 R217, RZ, RZ, UR42 ;  /* 0x0000002affd97e24 */ /* 0x000fca000f8e00ff */
[----:B------:R-:W-:-:S13]  /*ccd0*/  ISETP.NE.AND P6, PT, R217, 0x1, PT ;  /* 0x00000001d900780c */ /* 0x000fda0003fc5270 */
[----:B------:R-:W2:Y:S02]  /*cce0*/  @P6 LDC.64 R152, c[0x0][0x9e8] ;  /* 0x00027a00ff986b82 */ /* 0x000ea40000000a00 */
[----:B--2---:R-:W-:-:S05]  /*ccf0*/  @P6 IMAD.HI.U32 R152, R216, R152, RZ ;  /* 0x00000098d8986227 */ /* 0x004fca00078e00ff */
[----:B------:R-:W-:-:S07]  /*cd00*/  @P6 SHF.R.U32.HI R216, RZ, R153, R152 ;  /* 0x00000099ffd86219 */ /* 0x000fce0000011698 */
.L_x_2802:
[----:B------:R-:W-:Y:S05]  /*cd10*/  BSYNC B0 ;  /* 0x0000000000007941 */ /* 0x000fea0003800000 */
.L_x_2800:
[----:B------:R-:W-:-:S04]  /*cd20*/  IMAD R10, R206, -0x2, R10 ;  /* 0xfffffffece0a7824 */ /* 0x000fc800078e020a */
[----:B------:R-:W-:-:S05]  /*cd30*/  IMAD R10, R216, R217, R10 ;  /* 0x000000d9d80a7224 */ /* 0x000fca00078e020a */
[----:B------:R-:W-:Y:S02]  /*cd40*/  VIMNMX R227, R227, R10, !PT ;  /* 0x0000000ae3e37248 */ /* 0x000fe40007fe0100 */
[----:B------:R-:W-:-:S07]  /*cd50*/  VIADDMNMX R226, R10, R217, R226, PT ;  /* 0x000000d90ae27246 */ /* 0x000fce00038001e2 */
.L_x_2799:
[----:B------:R-:W-:Y:S02]  /*cd60*/  ISETP.GT.AND P2, PT, R227, 0x1, !P2 ;  /* 0x00000001e300780c */ /* 0x000fe40005744270 */
[----:B------:R-:W-:Y:S02]  /*cd70*/  FMNMX.FTZ R10, R212, R0, !PT ;  /* 0x00000000d40a7209 */ /* 0x000fe40007810000 */
[----:B------:R-:W-:Y:S02]  /*cd80*/  ISETP.LT.OR P2, PT, R226, 0x2, P2 ;  /* 0x00000002e200780c */ /* 0x000fe40001741670 */
[----:B------:R-:W-:Y:S02]  /*cd90*/  LOP3.LUT P6, RZ, R229, 0x8000, RZ, 0xc0, !PT ;  /* 0x00008000e5ff7812 */ /* 0x000fe400078cc0ff */
        /* <DEDUP_REMOVED lines=56> */
[----:B------:R-:W2:Y:S01]  /*d120*/  SHFL.BFLY PT, R152, R10, 0x2, 0x1f ;  /* 0x0c401f000a987f89 */ /* 0x000ea200000e0000 */
[----:B------:R-:W-:-:S02]  /*d130*/  LOP3.LUT P6, RZ, R229, 0x10, RZ, 0xc0, !PT ;  /* 0x00000010e5ff7812 */ /* 0x000fc400078cc0ff */
[C---:B------:R-:W-:Y:S02]  /*d140*/  ISETP.GT.AND P2, PT, R227.reuse, 0x28, !P2 ;  /* 0x00000028e300780c */ /* 0x040fe40005744270 */
[----:B------:R-:W-:Y:S02]  /*d150*/  ISETP.GT.AND P3, PT, R227, 0x50, !P3 ;  /* 0x00000050e300780c */ /* 0x000fe40005f64270 */
[C---:B------:R-:W-:Y:S02]  /*d160*/  ISETP.LT.OR P2, PT, R226.reuse, 0x29, P2 ;  /* 0x00000029e200780c */ /* 0x040fe40001741670 */
[----:B------:R-:W-:Y:S02]  /*d170*/  ISETP.LT.OR P3, PT, R226, 0x51, P3 ;  /* 0x00000051e200780c */ /* 0x000fe40001f61670 */
[----:B------:R-:W-:Y:S02]  /*d180*/  FSEL R174, R174, -INF , !P2 ;  /* 0xff800000aeae7808 */ /* 0x000fe40005000000 */
[----:B------:R-:W-:-:S02]  /*d190*/  LOP3.LUT P2, RZ, R229, 0x1000, RZ, 0xc0, !PT ;  /* 0x00001000e5ff7812 */ /* 0x000fc4000784c0ff */
[----:B------:R-:W-:Y:S02]  /*d1a0*/  FSEL R194, R194, -INF , !P3 ;  /* 0xff800000c2c27808 */ /* 0x000fe40005800000 */
[----:B------:R-:W-:Y:S02]  /*d1b0*/  ISETP.GT.AND P2, PT, R227, 0x29, !P2 ;  /* 0x00000029e300780c */ /* 0x000fe40005744270 */
[----:B------:R-:W-:Y:S02]  /*d1c0*/  LOP3.LUT P3, RZ, R229, 0x80000, RZ, 0xc0, !PT ;  /* 0x00080000e5ff7812 */ /* 0x000fe4000786c0ff */
[----:B------:R-:W-:Y:S02]  /*d1d0*/  ISETP.LT.OR P2, PT, R226, 0x2a, P2 ;  /* 0x0000002ae200780c */ /* 0x000fe40001741670 */
[----:B------:R-:W-:Y:S02]  /*d1e0*/  ISETP.GT.AND P4, PT, R227, 0x51, !P4 ;  /* 0x00000051e300780c */ /* 0x000fe40006784270 */
[----:B------:R-:W-:-:S02]  /*d1f0*/  FSEL R175, R175, -INF , !P2 ;  /* 0xff800000afaf7808 */ /* 0x000fc40005000000 */
[----:B------:R-:W-:Y:S02]  /*d200*/  LOP3.LUT P2, RZ, R229, 0x800, RZ, 0xc0, !PT ;  /* 0x00000800e5ff7812 */ /* 0x000fe4000784c0ff */
[----:B--2---:R-:W-:Y:S02]  /*d210*/  FMNMX.FTZ R152, R10, R152, !PT ;  /* 0x000000980a987209 */ /* 0x004fe40007810000 */
[C---:B------:R-:W-:Y:S02]  /*d220*/  ISETP.GT.AND P2, PT, R227.reuse, 0x30, !P2 ;  /* 0x00000030e300780c */ /* 0x040fe40005744270 */
[C---:B------:R-:W-:Y:S02]  /*d230*/  ISETP.LT.OR P4, PT, R226.reuse, 0x52, P4 ;  /* 0x00000052e200780c */ /* 0x040fe40002781670 */
[----:B------:R-:W-:Y:S02]  /*d240*/  ISETP.LT.OR P2, PT, R226, 0x31, P2 ;  /* 0x00000031e200780c */ /* 0x000fe40001741670 */
[----:B------:R-:W-:-:S02]  /*d250*/  ISETP.GT.AND P5, PT, R227, 0x58, !P5 ;  /* 0x00000058e300780c */ /* 0x000fc40006fa4270 */
[----:B------:R-:W-:Y:S02]  /*d260*/  FSEL R153, R178, -INF , !P2 ;  /* 0xff800000b2997808 */ /* 0x000fe40005000000 */
[----:B------:R-:W-:Y:S01]  /*d270*/  LOP3.LUT P2, RZ, R229, 0x400, RZ, 0xc0, !PT ;  /* 0x00000400e5ff7812 */ /* 0x000fe2000784c0ff */
[----:B------:R-:W2:Y:S01]  /*d280*/  SHFL.BFLY PT, R178, R152, 0x1, 0x1f ;  /* 0x0c201f0098b27f89 */ /* 0x000ea200000e0000 */
[----:B------:R-:W-:Y:S02]  /*d290*/  FSEL R195, R195, -INF , !P4 ;  /* 0xff800000c3c37808 */ /* 0x000fe40006000000 */
[----:B------:R-:W-:Y:S02]  /*d2a0*/  ISETP.GT.AND P2, PT, R227, 0x31, !P2 ;  /* 0x00000031e300780c */ /* 0x000fe40005744270 */
[C---:B------:R-:W-:Y:S02]  /*d2b0*/  ISETP.LT.OR P5, PT, R226.reuse, 0x59, P5 ;  /* 0x00000059e200780c */ /* 0x040fe40002fa1670 */
[----:B------:R-:W-:-:S02]  /*d2c0*/  ISETP.LT.OR P2, PT, R226, 0x32, P2 ;  /* 0x00000032e200780c */ /* 0x000fc40001741670 */
[----:B------:R-:W-:Y:S02]  /*d2d0*/  FSEL R198, R198, -INF , !P5 ;  /* 0xff800000c6c67808 */ /* 0x000fe40006800000 */
[----:B------:R-:W-:Y:S02]  /*d2e0*/  FSEL R179, R179, -INF , !P2 ;  /* 0xff800000b3b37808 */ /* 0x000fe40005000000 */
[----:B------:R-:W-:-:S04]  /*d2f0*/  LOP3.LUT P2, RZ, R229, 0x200, RZ, 0xc0, !PT ;  /* 0x00000200e5ff7812 */ /* 0x000fc8000784c0ff */
[----:B------:R-:W-:-:S04]  /*d300*/  ISETP.GT.AND P2, PT, R227, 0x38, !P2 ;  /* 0x00000038e300780c */ /* 0x000fc80005744270 */
[----:B------:R-:W-:Y:S02]  /*d310*/  ISETP.LT.OR P2, PT, R226, 0x39, P2 ;  /* 0x00000039e200780c */ /* 0x000fe40001741670 */
[----:B--2---:R-:W-:Y:S02]  /*d320*/  FMNMX.FTZ R178, R152, R178, !PT ;  /* 0x000000b298b27209 */ /* 0x004fe40007810000 */
        /* <DEDUP_REMOVED lines=21> */
[----:B------:R-:W-:-:S04]  /*d480*/  FSETP.NEU.FTZ.AND P2, PT, R178, -INF , PT ;  /* 0xff800000b200780b */ /* 0x000fc80003f5d000 */
[----:B------:R-:W-:-:S05]  /*d490*/  FSEL R10, R178, RZ, P2 ;  /* 0x000000ffb20a7208 */ /* 0x000fca0001000000 */
[----:B------:R-:W-:Y:S01]  /*d4a0*/  FADD.FTZ R0, -R10, R0 ;  /* 0x000000000a007221 */ /* 0x000fe20000010100 */
[----:B------:R-:W-:-:S04]  /*d4b0*/  IMAD.U32 R10, RZ, RZ, UR39 ;  /* 0x00000027ff0a7e24 */ /* 0x000fc8000f8e00ff */
[-C--:B------:R-:W-:Y:S01]  /*d4c0*/  FMUL.FTZ R217, R178, R10.reuse ;  /* 0x0000000ab2d97220 */ /* 0x080fe20000410000 */
[----:B------:R-:W-:-:S04]  /*d4d0*/  FMUL.FTZ R0, R0, R10 ;  /* 0x0000000a00007220 */ /* 0x000fc80000410000 */
[----:B------:R-:W-:Y:S02]  /*d4e0*/  FSEL R217, R217, RZ, P2 ;  /* 0x000000ffd9d97208 */ /* 0x000fe40001000000 */
[----:B------:R-:W-:Y:S01]  /*d4f0*/  ISETP.GT.AND P2, PT, R227, RZ, !P3 ;  /* 0x000000ffe300720c */ /* 0x000fe20005f44270 */
[----:B------:R-:W-:Y:S02]  /*d500*/  MUFU.EX2 R0, R0 ;  /* 0x0000000000007308 */ /* 0x000fe40000000800 */
[-CC-:B------:R-:W-:Y:S01]  /*d510*/  FFMA.FTZ R212, R212, R10.reuse, -R217.reuse ;  /* 0x0000000ad4d47223 */ /* 0x180fe200000108d9 */
[----:B------:R-:W-:Y:S01]  /*d520*/  ISETP.LT.OR P2, PT, R226, 0x1, P2 ;  /* 0x00000001e200780c */ /* 0x000fe20001741670 */
[-CC-:B------:R-:W-:Y:S01]  /*d530*/  FFMA.FTZ R213, R213, R10.reuse, -R217.reuse ;  /* 0x0000000ad5d57223 */ /* 0x180fe200000108d9 */
[-CC-:B------:R-:W-:Y:S01]  /*d540*/  FFMA.FTZ R156, R156, R10.reuse, -R217.reuse ;  /* 0x0000000a9c9c7223 */ /* 0x180fe200000108d9 */
[-CC-:B------:R-:W-:Y:S01]  /*d550*/  FFMA.FTZ R157, R157, R10.reuse, -R217.reuse ;  /* 0x0000000a9d9d7223 */ /* 0x180fe200000108d9 */
[----:B------:R-:W-:Y:S01]  /*d560*/  FSEL R154, R154, -INF , !P2 ;  /* 0xff8000009a9a7808 */ /* 0x000fe20005000000 */
[----:B------:R2:W3:Y:S01]  /*d570*/  MUFU.EX2 R152, R212 ;  /* 0x000000d400987308 */ /* 0x0004e20000000800 */
[----:B------:R-:W-:Y:S01]  /*d580*/  ISETP.GT.AND P2, PT, R227, 0x59, !P6 ;  /* 0x00000059e300780c */ /* 0x000fe20007744270 */
[-CC-:B------:R-:W-:Y:S01]  /*d590*/  FFMA.FTZ R160, R160, R10.reuse, -R217.reuse ;  /* 0x0000000aa0a07223 */ /* 0x180fe200000108d9 */
[-CC-:B------:R-:W-:Y:S01]  /*d5a0*/  FFMA.FTZ R161, R161, R10.reuse, -R217.reuse ;  /* 0x0000000aa1a17223 */ /* 0x180fe200000108d9 */
[-CC-:B------:R-:W-:Y:S01]  /*d5b0*/  FFMA.FTZ R164, R164, R10.reuse, -R217.reuse ;  /* 0x0000000aa4a47223 */ /* 0x180fe200000108d9 */
[----:B------:R-:W-:Y:S01]  /*d5c0*/  ISETP.LT.OR P2, PT, R226, 0x5a, P2 ;  /* 0x0000005ae200780c */ /* 0x000fe20001741670 */
[-CC-:B------:R-:W-:Y:S01]  /*d5d0*/  FFMA.FTZ R165, R165, R10.reuse, -R217.reuse ;  /* 0x0000000aa5a57223 */ /* 0x180fe200000108d9 */
[-CC-:B------:R-:W-:Y:S01]  /*d5e0*/  FFMA.FTZ R168, R168, R10.reuse, -R217.reuse ;  /* 0x0000000aa8a87223 */ /* 0x180fe200000108d9 */
[----:B------:R-:W4:Y:S01]  /*d5f0*/  MUFU.EX2 R213, R213 ;  /* 0x000000d500d57308 */ /* 0x000f220000000800 */
[----:B--2---:R-:W-:Y:S01]  /*d600*/  FMNMX.FTZ R212, R154, R7, !PT ;  /* 0x000000079ad47209 */ /* 0x004fe20007810000 */
[-CC-:B------:R-:W-:Y:S01]  /*d610*/  FFMA.FTZ R169, R169, R10.reuse, -R217.reuse ;  /* 0x0000000aa9a97223 */ /* 0x180fe200000108d9 */
[----:B------:R-:W-:Y:S01]  /*d620*/  FSEL R199, R199, -INF , !P2 ;  /* 0xff800000c7c77808 */ /* 0x000fe20005000000 */
[--C-:B------:R-:W-:Y:S01]  /*d630*/  FFMA.FTZ R172, R172, R10, -R217.reuse ;  /* 0x0000000aacac7223 */ /* 0x100fe200000108d9 */
[----:B------:R-:W-:Y:S01]  /*d640*/  FMNMX.FTZ R212, R155, R212, !PT ;  /* 0x000000d49bd47209 */ /* 0x000fe20007810000 */
[-CC-:B------:R-:W-:Y:S01]  /*d650*/  FFMA.FTZ R173, R173, R10.reuse, -R217.reuse ;  /* 0x0000000aadad7223 */ /* 0x180fe200000108d9 */
[--C-:B------:R-:W-:Y:S01]  /*d660*/  FFMA.FTZ R176, R176, R10, -R217.reuse ;  /* 0x0000000ab0b07223 */ /* 0x100fe200000108d9 */
[----:B------:R-:W2:Y:S01]  /*d670*/  MUFU.EX2 R156, R156 ;  /* 0x0000009c009c7308 */ /* 0x000ea20000000800 */
[----:B------:R-:W-:Y:S01]  /*d680*/  FMNMX.FTZ R212, R158, R212, !PT ;  /* 0x000000d49ed47209 */ /* 0x000fe20007810000 */
[----:B---3--:R-:W-:Y:S01]  /*d690*/  FFMA.FTZ R4, R0, R4, R152 ;  /* 0x0000000400047223 */ /* 0x008fe20000010098 */
[-CC-:B------:R-:W-:Y:S01]  /*d6a0*/  FFMA.FTZ R177, R177, R10.reuse, -R217.reuse ;  /* 0x0000000ab1b17223 */ /* 0x180fe200000108d9 */
[--C-:B------:R-:W-:Y:S01]  /*d6b0*/  FFMA.FTZ R180, R180, R10, -R217.reuse ;  /* 0x0000000ab4b47223 */ /* 0x100fe200000108d9 */
[----:B------:R-:W-:Y:S01]  /*d6c0*/  FMNMX.FTZ R212, R159, R212, !PT ;  /* 0x000000d49fd47209 */ /* 0x000fe20007810000 */
[-CC-:B------:R-:W-:Y:S01]  /*d6d0*/  FFMA.FTZ R181, R181, R10.reuse, -R217.reuse ;  /* 0x0000000ab5b57223 */ /* 0x180fe200000108d9 */
[--C-:B------:R-:W-:Y:S01]  /*d6e0*/  FFMA.FTZ R184, R184, R10, -R217.reuse ;  /* 0x0000000ab8b87223 */ /* 0x100fe200000108d9 */
[----:B------:R-:W3:Y:S01]  /*d6f0*/  MUFU.EX2 R157, R157 ;  /* 0x0000009d009d7308 */ /* 0x000ee20000000800 */
[----:B------:R-:W-:Y:S01]  /*d700*/  FMNMX.FTZ R212, R162, R212, !PT ;  /* 0x000000d4a2d47209 */ /* 0x000fe20007810000 */
[C---:B----4-:R-:W-:Y:S01]  /*d710*/  FADD.FTZ R4, R213.reuse, R4 ;  /* 0x00000004d5047221 */ /* 0x050fe20000010000 */
[----:B------:R-:W-:Y:S01]  /*d720*/  F2FP.F16.F32.PACK_AB R152, R213, R152 ;  /* 0x00000098d598723e */ /* 0x000fe200000000ff */
[--C-:B------:R-:W-:Y:S01]  /*d730*/  FFMA.FTZ R185, R185, R10, -R217.reuse ;  /* 0x0000000ab9b97223 */ /* 0x100fe200000108d9 */
[----:B------:R-:W-:Y:S01]  /*d740*/  FMNMX.FTZ R212, R163, R212, !PT ;  /* 0x000000d4a3d47209 */ /* 0x000fe20007810000 */
[-CC-:B------:R-:W-:Y:S01]  /*d750*/  FFMA.FTZ R188, R188, R10.reuse, -R217.reuse ;  /* 0x0000000abcbc7223 */ /* 0x180fe200000108d9 */
[--C-:B------:R-:W-:Y:S01]  /*d760*/  FFMA.FTZ R189, R189, R10, -R217.reuse ;  /* 0x0000000abdbd7223 */ /* 0x100fe200000108d9 */
[----:B------:R-:W4:Y:S01]  /*d770*/  MUFU.EX2 R160, R160 ;  /* 0x000000a000a07308 */ /* 0x000f220000000800 */
[----:B------:R-:W-:Y:S01]  /*d780*/  FMNMX.FTZ R212, R166, R212, !PT ;  /* 0x000000d4a6d47209 */ /* 0x000fe20007810000 */
[----:B--2---:R-:W-:Y:S01]  /*d790*/  FADD.FTZ R4, R156, R4 ;  /* 0x000000049c047221 */ /* 0x004fe20000010000 */
[-CC-:B------:R-:W-:Y:S01]  /*d7a0*/  FFMA.FTZ R192, R192, R10.reuse, -R217.reuse ;  /* 0x0000000ac0c07223 */ /* 0x180fe200000108d9 */
[--C-:B------:R-:W-:Y:S01]  /*d7b0*/  FFMA.FTZ R193, R193, R10, -R217.reuse ;  /* 0x0000000ac1c17223 */ /* 0x100fe200000108d9 */
[----:B------:R-:W-:Y:S01]  /*d7c0*/  FMNMX.FTZ R212, R167, R212, !PT ;  /* 0x000000d4a7d47209 */ /* 0x000fe20007810000 */
[-CC-:B------:R-:W-:Y:S01]  /*d7d0*/  FFMA.FTZ R196, R196, R10.reuse, -R217.reuse ;  /* 0x0000000ac4c47223 */ /* 0x180fe200000108d9 */
[----:B------:R-:W-:Y:S01]  /*d7e0*/  FFMA.FTZ R197, R197, R10, -R217 ;  /* 0x0000000ac5c57223 */ /* 0x000fe200000108d9 */
[----:B------:R-:W2:Y:S01]  /*d7f0*/  MUFU.EX2 R161, R161 ;  /* 0x000000a100a17308 */ /* 0x000ea20000000800 */
[----:B------:R-:W-:Y:S01]  /*d800*/  FMNMX.FTZ R212, R170, R212, !PT ;  /* 0x000000d4aad47209 */ /* 0x000fe20007810000 */
[----:B---3--:R-:W-:Y:S01]  /*d810*/  FADD.FTZ R4, R157, R4 ;  /* 0x000000049d047221 */ /* 0x008fe20000010000 */
[-C--:B------:R-:W-:Y:S01]  /*d820*/  FMUL.FTZ R24, R24, R0.reuse ;  /* 0x0000000018187220 */ /* 0x080fe20000410000 */
[----:B------:R-:W-:Y:S01]  /*d830*/  FMUL.FTZ R25, R25, R0 ;  /* 0x0000000019197220 */ /* 0x000fe20000410000 */
[----:B------:R-:W-:Y:S01]  /*d840*/  FMNMX.FTZ R212, R171, R212, !PT ;  /* 0x000000d4abd47209 */ /* 0x000fe20007810000 */
[-C--:B------:R-:W-:Y:S01]  /*d850*/  FMUL.FTZ R28, R28, R0.reuse ;  /* 0x000000001c1c7220 */ /* 0x080fe20000410000 */
[----:B------:R-:W-:Y:S01]  /*d860*/  FMUL.FTZ R29, R29, R0 ;  /* 0x000000001d1d7220 */ /* 0x000fe20000410000 */
[----:B------:R-:W3:Y:S01]  /*d870*/  MUFU.EX2 R164, R164 ;  /* 0x000000a400a47308 */ /* 0x000ee20000000800 */
[----:B------:R-:W-:Y:S01]  /*d880*/  FMNMX.FTZ R212, R174, R212, !PT ;  /* 0x000000d4aed47209 */ /* 0x000fe20007810000 */
[----:B----4-:R-:W-:Y:S01]  /*d890*/  FADD.FTZ R4, R160, R4 ;  /* 0x00000004a0047221 */ /* 0x010fe20000010000 */
[-C--:B------:R-:W-:Y:S01]  /*d8a0*/  FMUL.FTZ R32, R32, R0.reuse ;  /* 0x0000000020207220 */ /* 0x080fe20000410000 */
[----:B------:R-:W-:Y:S01]  /*d8b0*/  FMUL.FTZ R33, R33, R0 ;  /* 0x0000000021217220 */ /* 0x000fe20000410000 */
[----:B------:R-:W-:Y:S01]  /*d8c0*/  FMNMX.FTZ R212, R175, R212, !PT ;  /* 0x000000d4afd47209 */ /* 0x000fe20007810000 */
[-C--:B------:R-:W-:Y:S01]  /*d8d0*/  FMUL.FTZ R36, R36, R0.reuse ;  /* 0x0000000024247220 */ /* 0x080fe20000410000 */
[----:B------:R-:W-:Y:S01]  /*d8e0*/  FMUL.FTZ R37, R37, R0 ;  /* 0x0000000025257220 */ /* 0x000fe20000410000 */
[----:B------:R-:W4:Y:S01]  /*d8f0*/  MUFU.EX2 R165, R165 ;  /* 0x000000a500a57308 */ /* 0x000f220000000800 */
[----:B------:R-:W-:Y:S01]  /*d900*/  FMNMX.FTZ R212, R153, R212, !PT ;  /* 0x000000d499d47209 */ /* 0x000fe20007810000 */
[----:B--2---:R-:W-:Y:S01]  /*d910*/  FADD.FTZ R4, R161, R4 ;  /* 0x00000004a1047221 */ /* 0x004fe20000010000 */
[-C--:B------:R-:W-:Y:S01]  /*d920*/  FMUL.FTZ R40, R40, R0.reuse ;  /* 0x0000000028287220 */ /* 0x080fe20000410000 */
[----:B------:R-:W-:Y:S01]  /*d930*/  FMUL.FTZ R41, R41, R0 ;  /* 0x0000000029297220 */ /* 0x000fe20000410000 */
[----:B------:R-:W-:Y:S01]  /*d940*/  FMNMX.FTZ R212, R179, R212, !PT ;  /* 0x000000d4b3d47209 */ /* 0x000fe20007810000 */
[-C--:B------:R-:W-:Y:S01]  /*d950*/  FMUL.FTZ R44, R44, R0.reuse ;  /* 0x000000002c2c7220 */ /* 0x080fe20000410000 */
[----:B------:R-:W-:Y:S01]  /*d960*/  FMUL.FTZ R45, R45, R0 ;  /* 0x000000002d2d7220 */ /* 0x000fe20000410000 */
        /* <DEDUP_REMOVED lines=39> */
[-C--:B------:R-:W-:Y:S01]  /*dbe0*/  FMUL.FTZ R85, R85, R0.reuse ;  /* 0x0000000055557220 */ /* 0x080fe20000410000 */
[----:B------:R-:W4:Y:S01]  /*dbf0*/  MUFU.EX2 R177, R177 ;  /* 0x000000b100b17308 */ /* 0x000f220000000800 */
[----:B--2---:R-:W-:Y:S01]  /*dc00*/  FADD.FTZ R4, R173, R4 ;  /* 0x00000004ad047221 */ /* 0x004fe20000010000 */
[----:B------:R-:W2:Y:S01]  /*dc10*/  SHFL.BFLY PT, R213, R212, 0x2, 0x1f ;  /* 0x0c401f00d4d57f89 */ /* 0x000ea200000e0000 */
[-C--:B------:R-:W-:Y:S01]  /*dc20*/  FMUL.FTZ R88, R88, R0.reuse ;  /* 0x0000000058587220 */ /* 0x080fe20000410000 */
[-C--:B------:R-:W-:Y:S01]  /*dc30*/  FMUL.FTZ R89, R89, R0.reuse ;  /* 0x0000000059597220 */ /* 0x080fe20000410000 */
[-C--:B------:R-:W-:Y:S01]  /*dc40*/  FMUL.FTZ R92, R92, R0.reuse ;  /* 0x000000005c5c7220 */ /* 0x080fe20000410000 */
[-C--:B------:R-:W-:Y:S01]  /*dc50*/  FMUL.FTZ R93, R93, R0.reuse ;  /* 0x000000005d5d7220 */ /* 0x080fe20000410000 */
[-C--:B------:R-:W-:Y:S01]  /*dc60*/  FMUL.FTZ R96, R96, R0.reuse ;  /* 0x0000000060607220 */ /* 0x080fe20000410000 */
[----:B------:R-:W5:Y:S01]  /*dc70*/  MUFU.EX2 R180, R180 ;  /* 0x000000b400b47308 */ /* 0x000f620000000800 */
        /* <DEDUP_REMOVED lines=16> */
[----:B-----5:R-:W-:Y:S01]  /*dd80*/  FADD.FTZ R4, R180, R4 ;  /* 0x00000004b4047221 */ /* 0x020fe20000010000 */
[----:B--2---:R-:W-:Y:S01]  /*dd90*/  FMNMX.FTZ R212, R212, R213, !PT ;  /* 0x000000d5d4d47209 */ /* 0x004fe20007810000 */
[-C--:B------:R-:W-:Y:S01]  /*dda0*/  FMUL.FTZ R121, R121, R0.reuse ;  /* 0x0000000079797220 */ /* 0x080fe20000410000 */
[-C--:B------:R-:W-:Y:S01]  /*ddb0*/  FMUL.FTZ R124, R124, R0.reuse ;  /* 0x000000007c7c7220 */ /* 0x080fe20000410000 */
[-C--:B------:R-:W-:Y:S01]  /*ddc0*/  FMUL.FTZ R125, R125, R0.reuse ;  /* 0x000000007d7d7220 */ /* 0x080fe20000410000 */
[-C--:B------:R-:W-:Y:S01]  /*ddd0*/  FMUL.FTZ R128, R128, R0.reuse ;  /* 0x0000000080807220 */ /* 0x080fe20000410000 */
[----:B------:R-:W2:Y:S01]  /*dde0*/  SHFL.BFLY PT, R213, R212, 0x1, 0x1f ;  /* 0x0c201f00d4d57f89 */ /* 0x000ea200000e0000 */
        /* <DEDUP_REMOVED lines=14> */
[----:B------:R-:W-:-:S02]  /*ded0*/  FMUL.FTZ R149, R149, R0 ;  /* 0x0000000095957220 */ /* 0x000fc40000410000 */
[----:B------:R-:W4:Y:S01]  /*dee0*/  MUFU.EX2 R189, R189 ;  /* 0x000000bd00bd7308 */ /* 0x000f220000000800 */
[----:B-----5:R-:W-:Y:S01]  /*def0*/  FADD.FTZ R4, R185, R4 ;  /* 0x00000004b9047221 */ /* 0x020fe20000010000 */
[----:B--2---:R-:W-:-:S06]  /*df00*/  FMNMX.FTZ R176, R212, R213, !PT ;  /* 0x000000d5d4b07209 */ /* 0x004fcc0007810000 */
[----:B------:R-:W2:Y:S01]  /*df10*/  MUFU.EX2 R192, R192 ;  /* 0x000000c000c07308 */ /* 0x000ea20000000800 */
[----:B---3--:R-:W-:Y:S01]  /*df20*/  FADD.FTZ R4, R188, R4 ;  /* 0x00000004bc047221 */ /* 0x008fe20000010000 */
[C---:B------:R-:W-:Y:S01]  /*df30*/  FSETP.NEU.FTZ.AND P2, PT, R176.reuse, -INF , PT ;  /* 0xff800000b000780b */ /* 0x040fe20003f5d000 */
[----:B------:R-:W-:-:S05]  /*df40*/  FMUL.FTZ R213, R176, R10 ;  /* 0x0000000ab0d57220 */ /* 0x000fca0000410000 */
[----:B------:R-:W3:Y:S01]  /*df50*/  MUFU.EX2 R193, R193 ;  /* 0x000000c100c17308 */ /* 0x000ee20000000800 */
[----:B------:R-:W-:-:S05]  /*df60*/  FSEL R213, R213, RZ, P2 ;  /* 0x000000ffd5d57208 */ /* 0x000fca0001000000 */
[--C-:B------:R-:W-:Y:S01]  /*df70*/  FFMA.FTZ R226, R166, R10, -R213.reuse ;  /* 0x0000000aa6e27223 */ /* 0x100fe200000108d5 */
[----:B------:R-:W-:Y:S01]  /*df80*/  F2FP.F16.F32.PACK_AB R166, R181, R180 ;  /* 0x000000b4b5a6723e */ /* 0x000fe200000000ff */
[-CC-:B------:R-:W-:Y:S01]  /*df90*/  FFMA.FTZ R229, R154, R10.reuse, -R213.reuse ;  /* 0x0000000a9ae57223 */ /* 0x180fe200000108d5 */
[----:B------:R-:W-:Y:S01]  /*dfa0*/  FSEL R180, R176, RZ, P2 ;  /* 0x000000ffb0b47208 */ /* 0x000fe20001000000 */
[-CC-:B------:R-:W-:Y:S01]  /*dfb0*/  FFMA.FTZ R212, R155, R10.reuse, -R213.reuse ;  /* 0x0000000a9bd47223 */ /* 0x180fe200000108d5 */
[-CC-:B------:R-:W-:Y:S01]  /*dfc0*/  FFMA.FTZ R228, R158, R10.reuse, -R213.reuse ;  /* 0x0000000a9ee47223 */ /* 0x180fe200000108d5 */
[-CC-:B------:R-:W-:Y:S01]  /*dfd0*/  FFMA.FTZ R159, R159, R10.reuse, -R213.reuse ;  /* 0x0000000a9f9f7223 */ /* 0x180fe200000108d5 */
[-C--:B------:R-:W-:Y:S01]  /*dfe0*/  FFMA.FTZ R227, R162, R10.reuse, -R213 ;  /* 0x0000000aa2e37223 */ /* 0x080fe200000108d5 */
[----:B------:R-:W-:Y:S01]  /*dff0*/  FADD.FTZ R7, -R180, R7 ;  /* 0x00000007b4077221 */ /* 0x000fe20000010100 */
[----:B------:R-:W-:Y:S01]  /*e000*/  MUFU.EX2 R229, R229 ;  /* 0x000000e500e57308 */ /* 0x000fe20000000800 */
[--C-:B------:R-:W-:Y:S01]  /*e010*/  FFMA.FTZ R163, R163, R10, -R213.reuse ;  /* 0x0000000aa3a37223 */ /* 0x100fe200000108d5 */
[----:B------:R-:W-:Y:S01]  /*e020*/  F2FP.F16.F32.PACK_AB R154, R157, R156 ;  /* 0x0000009c9d9a723e */ /* 0x000fe200000000ff */
[-C--:B------:R-:W-:Y:S01]  /*e030*/  FMUL.FTZ R7, R7, R10.reuse ;  /* 0x0000000a07077220 */ /* 0x080fe20000410000 */
[--C-:B------:R-:W-:Y:S01]  /*e040*/  FFMA.FTZ R155, R174, R10, -R213.reuse ;  /* 0x0000000aae9b7223 */ /* 0x100fe200000108d5 */
[----:B------:R-:W-:Y:S01]  /*e050*/  F2FP.F16.F32.PACK_AB R156, R161, R160 ;  /* 0x000000a0a19c723e */ /* 0x000fe200000000ff */
[-CC-:B------:R-:W-:Y:S01]  /*e060*/  FFMA.FTZ R167, R167, R10.reuse, -R213.reuse ;  /* 0x0000000aa7a77223 */ /* 0x180fe200000108d5 */
[----:B----4-:R-:W-:Y:S01]  /*e070*/  FADD.FTZ R161, R189, R4 ;  /* 0x00000004bda17221 */ /* 0x010fe20000010000 */
[----:B------:R-:W-:Y:S01]  /*e080*/  MUFU.EX2 R212, R212 ;  /* 0x000000d400d47308 */ /* 0x000fe20000000800 */
[----:B------:R-:W-:Y:S01]  /*e090*/  FFMA.FTZ R217, R170, R10, -R213 ;  /* 0x0000000aaad97223 */ /* 0x000fe200000108d5 */
[----:B------:R-:W-:Y:S01]  /*e0a0*/  F2FP.F16.F32.PACK_AB R158, R165, R164 ;  /* 0x000000a4a59e723e */ /* 0x000fe200000000ff */
[----:B--2---:R-:W-:Y:S01]  /*e0b0*/  FADD.FTZ R4, R192, R161 ;  /* 0x000000a1c0047221 */ /* 0x004fe20000010000 */
[-CC-:B------:R-:W-:Y:S01]  /*e0c0*/  FFMA.FTZ R171, R171, R10.reuse, -R213.reuse ;  /* 0x0000000aabab7223 */ /* 0x180fe200000108d5 */
[-CC-:B------:R-:W-:Y:S01]  /*e0d0*/  FFMA.FTZ R175, R175, R10.reuse, -R213.reuse ;  /* 0x0000000aafaf7223 */ /* 0x180fe200000108d5 */
[-CC-:B------:R-:W-:Y:S01]  /*e0e0*/  FFMA.FTZ R153, R153, R10.reuse, -R213.reuse ;  /* 0x0000000a99997223 */ /* 0x180fe200000108d5 */
[----:B---3--:R-:W-:Y:S01]  /*e0f0*/  FADD.FTZ R165, R193, R4 ;  /* 0x00000004c1a57221 */ /* 0x008fe20000010000 */
[----:B------:R-:W2:Y:S01]  /*e100*/  MUFU.EX2 R7, R7 ;  /* 0x0000000700077308 */ /* 0x000ea20000000800 */
[--C-:B------:R-:W-:Y:S01]  /*e110*/  FFMA.FTZ R179, R179, R10, -R213.reuse ;  /* 0x0000000ab3b37223 */ /* 0x100fe200000108d5 */
[----:B------:R-:W-:Y:S01]  /*e120*/  F2FP.F16.F32.PACK_AB R160, R169, R168 ;  /* 0x000000a8a9a0723e */ /* 0x000fe200000000ff */
        /* <DEDUP_REMOVED lines=8> */
[--C-:B------:R-:W-:Y:S01]  /*e1b0*/  FFMA.FTZ R195, R195, R10, -R213.reuse ;  /* 0x0000000ac3c37223 */ /* 0x100fe200000108d5 */
[----:B------:R-:W-:Y:S01]  /*e1c0*/  F2FP.F16.F32.PACK_AB R162, R173, R172 ;  /* 0x000000acada2723e */ /* 0x000fe200000000ff */
[-CC-:B------:R-:W-:Y:S01]  /*e1d0*/  FFMA.FTZ R198, R198, R10.reuse, -R213.reuse ;  /* 0x0000000ac6c67223 */ /* 0x180fe200000108d5 */
[----:B------:R-:W-:Y:S01]  /*e1e0*/  FFMA.FTZ R199, R199, R10, -R213 ;  /* 0x0000000ac7c77223 */ /* 0x000fe200000108d5 */
[----:B------:R-:W-:Y:S01]  /*e1f0*/  F2FP.F16.F32.PACK_AB R164, R177, R216 ;  /* 0x000000d8b1a4723e */ /* 0x000fe200000000ff */
[----:B------:R-:W4:Y:S01]  /*e200*/  MUFU.EX2 R159, R159 ;  /* 0x0000009f009f7308 */ /* 0x000f220000000800 */
[----:B--2---:R-:W-:Y:S01]  /*e210*/  FFMA.FTZ R3, R7, R3, R229 ;  /* 0x0000000307037223 */ /* 0x004fe200000100e5 */
[----:B------:R-:W-:Y:S01]  /*e220*/  F2FP.F16.F32.PACK_AB R168, R185, R184 ;  /* 0x000000b8b9a8723e */ /* 0x000fe200000000ff */
[-C--:B------:R-:W-:Y:S01]  /*e230*/  FMUL.FTZ R26, R26, R7.reuse ;  /* 0x000000071a1a7220 */ /* 0x080fe20000410000 */
[----:B------:R-:W-:Y:S01]  /*e240*/  F2FP.F16.F32.PACK_AB R170, R189, R188 ;  /* 0x000000bcbdaa723e */ /* 0x000fe200000000ff */
[----:B------:R-:W-:Y:S01]  /*e250*/  FADD.FTZ R3, R212, R3 ;  /* 0x00000003d4037221 */ /* 0x000fe20000010000 */
[----:B------:R-:W-:Y:S01]  /*e260*/  F2FP.F16.F32.PACK_AB R172, R193, R192 ;  /* 0x000000c0c1ac723e */ /* 0x000fe200000000ff */
        /* <DEDUP_REMOVED lines=34> */
[C---:B----4-:R-:W-:Y:S01]  /*e490*/  FADD.FTZ R3, R163.reuse, R180 ;  /* 0x000000b4a3037221 */ /* 0x050fe20000010000 */
[----:B------:R-:W-:Y:S01]  /*e4a0*/  F2FP.F16.F32.PACK_AB R157, R163, R157 ;  /* 0x0000009da39d723e */ /* 0x000fe200000000ff */
[-C--:B------:R-:W-:Y:S01]  /*e4b0*/  FMUL.FTZ R78, R78, R7.reuse ;  /* 0x000000074e4e7220 */ /* 0x080fe20000410000 */
[-C--:B------:R-:W-:Y:S01]  /*e4c0*/  FMUL.FTZ R79, R79, R7.reuse ;  /* 0x000000074f4f7220 */ /* 0x080fe20000410000 */
[-C--:B------:R-:W-:Y:S01]  /*e4d0*/  FMUL.FTZ R82, R82, R7.reuse ;  /* 0x0000000752527220 */ /* 0x080fe20000410000 */
[-C--:B------:R-:W-:Y:S01]  /*e4e0*/  FMUL.FTZ R83, R83, R7.reuse ;  /* 0x0000000753537220 */ /* 0x080fe20000410000 */
[-C--:B------:R-:W-:Y:S01]  /*e4f0*/  FMUL.FTZ R86, R86, R7.reuse ;  /* 0x0000000756567220 */ /* 0x080fe20000410000 */
[----:B------:R-:W4:Y:S01]  /*e500*/  MUFU.EX2 R167, R167 ;  /* 0x000000a700a77308 */ /* 0x000f220000000800 */
        /* <DEDUP_REMOVED lines=23> */
[----:B------:R4:W5:Y:S01]  /*e680*/  MUFU.EX2 R165, R155 ;  /* 0x0000009b00a57308 */ /* 0x0009620000000800 */
        /* <DEDUP_REMOVED lines=9> */
[----:B----4-:R-:W-:Y:S01]  /*e720*/  F2FP.F16.F32.PACK_AB R155, R159, R228 ;  /* 0x000000e49f9b723e */ /* 0x010fe200000000ff */
[-C--:B------:R-:W-:Y:S01]  /*e730*/  FMUL.FTZ R134, R134, R7.reuse ;  /* 0x0000000786867220 */ /* 0x080fe20000410000 */
[----:B------:R-:W-:Y:S01]  /*e740*/  F2FP.F16.F32.PACK_AB R159, R167, R226 ;  /* 0x000000e2a79f723e */ /* 0x000fe200000000ff */
[----:B------:R-:W-:Y:S01]  /*e750*/  FMUL.FTZ R135, R135, R7 ;  /* 0x0000000787877220 */ /* 0x000fe20000410000 */
[----:B------:R-:W-:Y:S01]  /*e760*/  F2FP.F16.F32.PACK_AB R161, R171, R161 ;  /* 0x000000a1aba1723e */ /* 0x000fe200000000ff */
[-C--:B------:R-:W-:Y:S01]  /*e770*/  FMUL.FTZ R138, R138, R7.reuse ;  /* 0x000000078a8a7220 */ /* 0x080fe20000410000 */
[----:B------:R3:W4:Y:S01]  /*e780*/  MUFU.EX2 R169, R153 ;  /* 0x0000009900a97308 */ /* 0x0007220000000800 */
[----:B-----5:R-:W-:Y:S01]  /*e790*/  FADD.FTZ R180, R165, R180 ;  /* 0x000000b4a5b47221 */ /* 0x020fe20000010000 */
[-C--:B------:R-:W-:Y:S01]  /*e7a0*/  FMUL.FTZ R139, R139, R7.reuse ;  /* 0x000000078b8b7220 */ /* 0x080fe20000410000 */
[-C--:B------:R-:W-:Y:S01]  /*e7b0*/  FMUL.FTZ R142, R142, R7.reuse ;  /* 0x000000078e8e7220 */ /* 0x080fe20000410000 */
[-C--:B------:R-:W-:Y:S01]  /*e7c0*/  FMUL.FTZ R143, R143, R7.reuse ;  /* 0x000000078f8f7220 */ /* 0x080fe20000410000 */
[-C--:B------:R-:W-:Y:S01]  /*e7d0*/  FMUL.FTZ R146, R146, R7.reuse ;  /* 0x0000000792927220 */ /* 0x080fe20000410000 */
[-C--:B------:R-:W-:Y:S01]  /*e7e0*/  FMUL.FTZ R147, R147, R7.reuse ;  /* 0x0000000793937220 */ /* 0x080fe20000410000 */
[----:B------:R-:W-:Y:S01]  /*e7f0*/  FMUL.FTZ R150, R150, R7 ;  /* 0x0000000796967220 */ /* 0x000fe20000410000 */
[----:B------:R-:W5:Y:S01]  /*e800*/  MUFU.EX2 R179, R179 ;  /* 0x000000b300b37308 */ /* 0x000f620000000800 */
[C---:B--2---:R-:W-:Y:S01]  /*e810*/  FADD.FTZ R180, R175.reuse, R180 ;  /* 0x000000b4afb47221 */ /* 0x044fe20000010000 */
[----:B------:R-:W-:Y:S01]  /*e820*/  F2FP.F16.F32.PACK_AB R163, R175, R165 ;  /* 0x000000a5afa3723e */ /* 0x000fe200000000ff */
[----:B------:R-:W-:Y:S01]  /*e830*/  FMUL.FTZ R151, R151, R7 ;  /* 0x0000000797977220 */ /* 0x000fe20000410000 */
[----:B---3--:R-:W-:-:S04]  /*e840*/  F2FP.F16.F32.PACK_AB R153, R212, R229 ;  /* 0x000000e5d499723e */ /* 0x008fc800000000ff */
[----:B------:R-:W2:Y:S01]  /*e850*/  MUFU.EX2 R182, R182 ;  /* 0x000000b600b67308 */ /* 0x000ea20000000800 */
[----:B----4-:R-:W-:-:S07]  /*e860*/  FADD.FTZ R180, R169, R180 ;  /* 0x000000b4a9b47221 */ /* 0x010fce0000010000 */
[----:B------:R-:W3:Y:S01]  /*e870*/  MUFU.EX2 R183, R183 ;  /* 0x000000b700b77308 */ /* 0x000ee20000000800 */
[C---:B-----5:R-:W-:Y:S01]  /*e880*/  FADD.FTZ R3, R179.reuse, R180 ;  /* 0x000000b4b3037221 */ /* 0x060fe20000010000 */
[----:B------:R-:W-:-:S06]  /*e890*/  F2FP.F16.F32.PACK_AB R165, R179, R169 ;  /* 0x000000a9b3a5723e */ /* 0x000fcc00000000ff */
[----:B------:R-:W4:Y:S01]  /*e8a0*/  MUFU.EX2 R186, R186 ;  /* 0x000000ba00ba7308 */ /* 0x000f220000000800 */
[----:B--2---:R-:W-:-:S07]  /*e8b0*/  FADD.FTZ R0, R182, R3 ;  /* 0x00000003b6007221 */ /* 0x004fce0000010000 */
[----:B------:R-:W2:Y:S01]  /*e8c0*/  MUFU.EX2 R187, R187 ;  /* 0x000000bb00bb7308 */ /* 0x000ea20000000800 */
[C---:B---3--:R-:W-:Y:S01]  /*e8d0*/  FADD.FTZ R3, R183.reuse, R0 ;  /* 0x00000000b7037221 */ /* 0x048fe20000010000 */
[----:B------:R-:W-:-:S06]  /*e8e0*/  F2FP.F16.F32.PACK_AB R167, R183, R182 ;  /* 0x000000b6b7a7723e */ /* 0x000fcc00000000ff */
        /* <DEDUP_REMOVED lines=11> */
[----:B--2---:R-:W-:-:S07]  /*e9a0*/  FADD.FTZ R0, R173, R0 ;  /* 0x00000000ad007221 */ /* 0x004fce0000010000 */
[----:B------:R-:W2:Y:S01]  /*e9b0*/  MUFU.EX2 R199, R199 ;  /* 0x000000c700c77308 */ /* 0x000ea20000000800 */
[C---:B---3--:R-:W-:Y:S01]  /*e9c0*/  FADD.FTZ R3, R195.reuse, R0 ;  /* 0x00000000c3037221 */ /* 0x048fe20000010000 */
[----:B------:R-:W-:-:S03]  /*e9d0*/  F2FP.F16.F32.PACK_AB R173, R195, R173 ;  /* 0x000000adc3ad723e */ /* 0x000fc600000000ff */
[----:B----4-:R-:W-:-:S04]  /*e9e0*/  FADD.FTZ R0, R198, R3 ;  /* 0x00000003c6007221 */ /* 0x010fc80000010000 */
[C---:B--2---:R-:W-:Y:S01]  /*e9f0*/  FADD.FTZ R3, R199.reuse, R0 ;  /* 0x00000000c7037221 */ /* 0x044fe20000010000 */
[----:B------:R-:W-:Y:S01]  /*ea00*/  F2FP.F16.F32.PACK_AB R175, R199, R198 ;  /* 0x000000c6c7af723e */ /* 0x000fe200000000ff */
[----:B------:R-:W-:Y:S06]  /*ea10*/  @!P0 BRA `(.L_x_2803) ;  /* 0x0000000000048947 */ /* 0x000fec0003800000 */
[----:B------:R-:W-:Y:S01]  /*ea20*/  BPT.TRAP 0x1 ;  /* 0x000000040000795c */ /* 0x000fe20000300000 */
.L_x_2803:
[----:B------:R2:W3:Y:S01]  /*ea30*/  SYNCS.PHASECHK.TRANS64.TRYWAIT P2, [R201+URZ+0x22850], R202 ;  /* 0x022850cac90075a7 */ /* 0x0004e2000804017f */
[----:B------:R-:W-:Y:S05]  /*ea40*/  @!P0 BRA `(.L_x_2804) ;  /* 0x0000000000048947 */ /* 0x000fea0003800000 */
[----:B------:R-:W-:Y:S01]  /*ea50*/  BPT.TRAP 0x1 ;  /* 0x000000040000795c */ /* 0x000fe20000300000 */
.L_x_2804:
[----:B------:R-:W-:Y:S04]  /*ea60*/  BSSY B0, `(.L_x_2805) ;  /* 0x0000004000007945 */ /* 0x000fe80003800000 */
[----:B---3--:R-:W-:Y:S05]  /*ea70*/  @P2 BRA `(.L_x_2806) ;  /* 0x0000000000082947 */ /* 0x008fea0003800000 */
[----:B------:R-:W3:Y:S02]  /*ea80*/  SYNCS.PHASECHK.TRANS64.TRYWAIT P2, [R201+URZ+0x22850], R202 ;  /* 0x022850cac90075a7 */ /* 0x000ee4000804017f */
[----:B---3--:R-:W-:Y:S05]  /*ea90*/  @!P2 BRA `(.L_x_2807) ;  /* 0x0000011800f4a947 */ /* 0x008fea0003800000 */
.L_x_2806:
[----:B------:R-:W-:Y:S05]  /*eaa0*/  BSYNC B0 ;  /* 0x0000000000007941 */ /* 0x000fea0003800000 */
.L_x_2805:
[----:B------:R-:W4:Y:S01]  /*eab0*/  S2R R0, SR_TID.X ;  /* 0x0000000000007919 */ /* 0x000f220000002100 */
[----:B------:R-:W-:Y:S05]  /*eac0*/  WARPSYNC.ALL ;  /* 0x0000000000007948 */ /* 0x000fea0003800000 */
[----:B------:R-:W-:Y:S01]  /*ead0*/  IMAD R180, R2, 0xc00, R11 ;  /* 0x00000c0002b47824 */ /* 0x000fe200078e020b */
[----:B------:R-:W-:Y:S01]  /*eae0*/  ISETP.GT.AND P2, PT, R6, R203, PT ;  /* 0x000000cb0600720c */ /* 0x000fe20003f44270 */
[----:B------:R-:W-:Y:S02]  /*eaf0*/  IMAD.MOV.U32 R181, RZ, RZ, 0x40000040 ;  /* 0x40000040ffb57424 */ /* 0x000fe400078e00ff */
[----:B0123--:R-:W-:Y:S01]  /*eb00*/  @!P1 VIADD R201, R201, 0x22860 ;  /* 0x00022860c9c99836 */ /* 0x00ffe20000000000 */
[----:B------:R-:W-:Y:S01]  /*eb10*/  R2UR UR6, R180 ;  /* 0x00000000b40672ca */ /* 0x000fe200000e0000 */
[----:B------:R-:W-:Y:S01]  /*eb20*/  VIADD R6, R6, 0xffffffff ;  /* 0xffffffff06067836 */ /* 0x000fe20000000000 */
[----:B------:R-:W-:Y:S01]  /*eb30*/  R2UR UR7, R181 ;  /* 0x00000000b50772ca */ /* 0x000fe200000e0000 */
[----:B------:R-:W-:Y:S01]  /*eb40*/  IMAD.MOV.U32 R181, RZ, RZ, 0x40000040 ;  /* 0x40000040ffb57424 */ /* 0x000fe200078e00ff */
[----:B------:R-:W-:Y:S01]  /*eb50*/  @!P1 PRMT R201, RZ, 0x654, R201 ;  /* 0x00000654ffc99816 */ /* 0x000fe200000000c9 */
[----:B------:R-:W-:Y:S01]  /*eb60*/  IMAD.MOV.U32 R7, RZ, RZ, R176 ;  /* 0x000000ffff077224 */ /* 0x000fe200078e00b0 */
[----:B----4-:R-:W-:-:S05]  /*eb70*/  SHF.R.U32.HI R0, RZ, 0x7, R0 ;  /* 0x00000007ff007819 */ /* 0x010fca0000011600 */
[----:B------:R-:W-:-:S05]  /*eb80*/  VIADD R0, R0, 0x8 ;  /* 0x0000000800007836 */ /* 0x000fca0000000000 */
[----:B------:R0:W-:Y:S02]  /*eb90*/  BAR.SYNC.DEFER_BLOCKING R0, 0x100 ;  /* 0x000400000000751d */ /* 0x0001e40000010000 */
[----:B0-----:R-:W-:-:S04]  /*eba0*/  IMAD.MOV.U32 R0, RZ, RZ, R178 ;  /* 0x000000ffff007224 */ /* 0x001fc800078e00b2 */
[----:B------:R-:W-:-:S06]  /*ebb0*/  WARPGROUP.ARRIVE ;  /* 0x00000000000079c5 */ /* 0x000fcc0000000000 */
        /* <DEDUP_REMOVED lines=42> */
[----:B------:R-:W-:Y:S02]  /*ee60*/  IMAD.MOV.U32 R7, RZ, RZ, R176 ;  /* 0x000000ffff077224 */ /* 0x000fe400078e00b0 */
[----:B------:R-:W-:-:S07]  /*ee70*/  IMAD.MOV.U32 R0, RZ, RZ, R178 ;  /* 0x000000ffff007224 */ /* 0x000fce00078e00b2 */
.L_x_2790:
[----:B------:R-:W2:Y:S01]  /*ee80*/  LDL.LU R156, [R1] ;  /* 0x00000000019c7983 */ /* 0x000ea20000300800 */
[----:B------:R-:W1:Y:S01]  /*ee90*/  LDC R234, c[0x0][0x448] ;  /* 0x00011200ffea7b82 */ /* 0x000e620000000800 */
[----:B------:R-:W-:Y:S01]  /*eea0*/  VIADD R152, R210, 0x7f ;  /* 0x0000007fd2987836 */ /* 0x000fe20000000000 */
[----:B------:R-:W-:-:S06]  /*eeb0*/  IADD3 R155, R205, 0x1, -R204 ;  /* 0x00000001cd9b7810 */ /* 0x000fcc0007ffe8cc */
[----:B------:R-:W3:Y:S01]  /*eec0*/  LDC R229, c[0x0][0x9e4] ;  /* 0x00027900ffe57b82 */ /* 0x000ee20000000800 */
[----:B-1----:R-:W-:-:S13]  /*eed0*/  ISETP.NE.AND P2, PT, R234, 0x1, PT ;  /* 0x00000001ea00780c */ /* 0x002fda0003f45270 */
[----:B------:R-:W1:Y:S08]  /*eee0*/  @P2 LDC R153, c[0x0][0x44c] ;  /* 0x00011300ff992b82 */ /* 0x000e700000000800 */
[----:B------:R-:W4:Y:S01]  /*eef0*/  @P2 LDC R154, c[0x0][0x450] ;  /* 0x00011400ff9a2b82 */ /* 0x000f220000000800 */
[----:B-1----:R-:W-:-:S05]  /*ef00*/  @P2 IMAD.HI.U32 R153, R152, R153, RZ ;  /* 0x0000009998992227 */ /* 0x002fca00078e00ff */
[----:B----4-:R-:W-:-:S05]  /*ef10*/  @P2 SHF.R.U32.HI R152, RZ, R154, R153 ;  /* 0x0000009aff982219 */ /* 0x010fca0000011699 */
[----:B------:R-:W-:-:S04]  /*ef20*/  IMAD.IADD R153, R155, 0x1, R152 ;  /* 0x000000019b997824 */ /* 0x000fc800078e0298 */
[----:B------:R-:W-:Y:S01]  /*ef30*/  IMAD.IADD R200, R153, 0x1, -R200 ;  /* 0x0000000199c87824 */ /* 0x000fe200078e0ac8 */
[----:B--2---:R-:W-:-:S04]  /*ef40*/  LOP3.LUT R156, R156, 0xffefffff, RZ, 0xc0, !PT ;  /* 0xffefffff9c9c7812 */ /* 0x004fc800078ec0ff */
[----:B------:R-:W-:Y:S02]  /*ef50*/  @P2 LOP3.LUT R156, R156, 0x100000, RZ, 0xfc, !PT ;  /* 0x001000009c9c2812 */ /* 0x000fe400078efcff */
[----:B---3--:R-:W-:Y:S02]  /*ef60*/  ISETP.GE.AND P2, PT, R229, 0x1, PT ;  /* 0x00000001e500780c */ /* 0x008fe40003f46270 */
[----:B------:R-:W-:-:S11]  /*ef70*/  LOP3.LUT R156, R156, 0xffdfffff, RZ, 0xc0, !PT ;  /* 0xffdfffff9c9c7812 */ /* 0x000fd600078ec0ff */
[----:B------:R-:W-:-:S05]  /*ef80*/  @P2 LOP3.LUT R156, R156, 0x200000, RZ, 0xfc, !PT ;  /* 0x002000009c9c2812 */ /* 0x000fca00078efcff */
[----:B------:R1:W-:Y:S01]  /*ef90*/  STL [R1], R156 ;  /* 0x0000009c01007387 */ /* 0x0003e20000100800 */
[----:B------:R-:W-:Y:S05]  /*efa0*/  @!P2 BRA `(.L_x_2809) ;  /* 0x000000000048a947 */ /* 0x000fea0003800000 */
[----:B------:R-:W-:Y:S01]  /*efb0*/  IMAD.MOV.U32 R154, RZ, RZ, R153 ;  /* 0x000000ffff9a7224 */ /* 0x000fe200078e0099 */
[----:B------:R-:W-:Y:S04]  /*efc0*/  BSSY B0, `(.L_x_2810) ;  /* 0x000000e000007945 */ /* 0x000fe80003800000 */
[----:B------:R-:W-:-:S13]  /*efd0*/  ISETP.GT.AND P2, PT, R154, -0x1, PT ;  /* 0xffffffff9a00780c */ /* 0x000fda0003f44270 */
[----:B------:R-:W-:Y:S05]  /*efe0*/  @P2 BRA `(.L_x_2811) ;  /* 0x00000000001c2947 */ /* 0x000fea0003800000 */
[----:B------:R-:W-:Y:S02]  /*eff0*/  ISETP.NE.AND P2, PT, R229, 0x1, PT ;  /* 0x00000001e500780c */ /* 0x000fe40003f45270 */
[----:B------:R-:W-:-:S11]  /*f000*/  LOP3.LUT R155, RZ, R154, RZ, 0x33, !PT ;  /* 0x0000009aff9b7212 */ /* 0x000fd600078e33ff */
[----:B------:R-:W2:Y:S02]  /*f010*/  @P2 LDC.64 R152, c[0x0][0x9e8] ;  /* 0x00027a00ff982b82 */ /* 0x000ea40000000a00 */
[----:B--2---:R-:W-:-:S05]  /*f020*/  @P2 IMAD.HI.U32 R152, R155, R152, RZ ;  /* 0x000000989b982227 */ /* 0x004fca00078e00ff */
[----:B------:R-:W-:-:S04]  /*f030*/  @P2 SHF.R.U32.HI R155, RZ, R153, R152 ;  /* 0x00000099ff9b2219 */ /* 0x000fc80000011698 */
[----:B------:R-:W-:Y:S01]  /*f040*/  LOP3.LUT R154, RZ, R155, RZ, 0x33, !PT ;  /* 0x0000009bff9a7212 */ /* 0x000fe200078e33ff */
[----:B------:R-:W-:Y:S06]  /*f050*/  BRA `(.L_x_2812) ;  /* 0x0000000000107947 */ /* 0x000fec0003800000 */
.L_x_2811:
[----:B------:R-:W-:-:S13]  /*f060*/  ISETP.NE.AND P2, PT, R229, 0x1, PT ;  /* 0x00000001e500780c */ /* 0x000fda0003f45270 */
[----:B------:R-:W2:Y:S02]  /*f070*/  @P2 LDC.64 R152, c[0x0][0x9e8] ;  /* 0x00027a00ff982b82 */ /* 0x000ea40000000a00 */
[----:B--2---:R-:W-:-:S05]  /*f080*/  @P2 IMAD.HI.U32 R152, R154, R152, RZ ;  /* 0x000000989a982227 */ /* 0x004fca00078e00ff */
[----:B------:R-:W-:-:S07]  /*f090*/  @P2 SHF.R.U32.HI R154, RZ, R153, R152 ;  /* 0x00000099ff9a2219 */ /* 0x000fce0000011698 */
.L_x_2812:
[----:B------:R-:W-:Y:S05]  /*f0a0*/  BSYNC B0 ;  /* 0x0000000000007941 */ /* 0x000fea0003800000 */
.L_x_2810:
[----:B------:R-:W-:-:S05]  /*f0b0*/  IMAD R153, R154, R229, RZ ;  /* 0x000000e59a997224 */ /* 0x000fca00078e02ff */
[----:B------:R-:W-:-:S07]  /*f0c0*/  VIMNMX R200, R200, R153, !PT ;  /* 0x00000099c8c87248 */ /* 0x000fce0007fe0100 */
.L_x_2809:
[----:B------:R-:W-:-:S04]  /*f0d0*/  VIADD R200, R200, 0x5f ;  /* 0x0000005fc8c87836 */ /* 0x000fc80000000000 */
[----:B------:R-:W-:-:S05]  /*f0e0*/  IMAD.HI R200, R200, 0x2aaaaaab, RZ ;  /* 0x2aaaaaabc8c87827 */ /* 0x000fca00078e02ff */
[----:B------:R-:W-:-:S04]  /*f0f0*/  SHF.R.U32.HI R153, RZ, 0x1f, R200 ;  /* 0x0000001fff997819 */ /* 0x000fc800000116c8 */
[----:B------:R-:W-:-:S04]  /*f100*/  LEA.HI.SX32 R212, R200, R153, 0x1c ;  /* 0x00000099c8d47211 */ /* 0x000fc800078fe2ff */
[----:B------:R-:W-:-:S04]  /*f110*/  VIMNMX R212, R219, R212, !PT ;  /* 0x000000d4dbd47248 */ /* 0x000fc80007fe0100 */
[----:B------:R-:W-:-:S13]  /*f120*/  ISETP.GE.AND P2, PT, R6, R212, PT ;  /* 0x000000d40600720c */ /* 0x000fda0003f46270 */
[----:B------:R-:W-:Y:S05]  /*f130*/  @!P2 BRA `(.L_x_2813) ;  /* 0x0000001c00bca947 */ /* 0x000fea0003800000 */
[----:B0-----:R-:W-:Y:S02]  /*f140*/  IMAD.MOV.U32 R201, RZ, RZ, R7 ;  /* 0x000000ffffc97224 */ /* 0x001fe400078e0007 */
[----:B------:R-:W-:Y:S02]  /*f150*/  IMAD.MOV.U32 R200, RZ, RZ, R0 ;  /* 0x000000ffffc87224 */ /* 0x000fe400078e0000 */
[----:B------:R-:W-:-:S07]  /*f160*/  IMAD.MOV.U32 R216, RZ, RZ, R6 ;  /* 0x000000ffffd87224 */ /* 0x000fce00078e0006 */
.L_x_2823:
[----:B------:R-:W-:Y:S01]  /*f170*/  VIADD R2, R2, 0x1 ;  /* 0x0000000102027836 */ /* 0x000fe20000000000 */
[----:B------:R-:W-:Y:S05]  /*f180*/  YIELD ;  /* 0x0000000000007946 */ /* 0x000fea0003800000 */
[----:B------:R-:W-:Y:S01]  /*f190*/  ISETP.NE.AND P3, PT, R2, 0x2, PT ;  /* 0x000000020200780c */ /* 0x000fe20003f65270 */
[----:B------:R-:W-:Y:S02]  /*f1a0*/  IMAD.MOV.U32 R5, RZ, RZ, R216 ;  /* 0x000000ffff057224 */ /* 0x000fe400078e00d8 */
[----:B------:R-:W-:Y:S01]  /*f1b0*/  VIADD R216, R216, 0xffffffff ;  /* 0xffffffffd8d87836 */ /* 0x000fe20000000000 */
[----:B------:R-:W-:-:S02]  /*f1c0*/  SEL R0, RZ, 0x1, P3 ;  /* 0x00000001ff007807 */ /* 0x000fc40001800000 */
[----:B------:R-:W-:Y:S02]  /*f1d0*/  ISETP.GT.AND P2, PT, R5, R212, PT ;  /* 0x000000d40500720c */ /* 0x000fe40003f44270 */
[----:B------:R-:W-:Y:S02]  /*f1e0*/  LOP3.LUT R19, R19, R0, RZ, 0x3c, !PT ;  /* 0x0000000013137212 */ /* 0x000fe400078e3cff */
[----:B------:R-:W-:Y:S01]  /*f1f0*/  SEL R2, R2, RZ, P3 ;  /* 0x000000ff02027207 */ /* 0x000fe20001800000 */
[----:B0-----:R-:W-:Y:S08]  /*f200*/  @!P0 BRA `(.L_x_2814) ;  /* 0x0000000000048947 */ /* 0x001ff00003800000 */
[----:B------:R-:W-:Y:S01]  /*f210*/  BPT.TRAP 0x1 ;  /* 0x000000040000795c */ /* 0x000fe20000300000 */
.L_x_2814:
[----:B------:R-:W-:Y:S01]  /*f220*/  IMAD R6, R2, 0x8, R16 ;  /* 0x0000000802067824 */ /* 0x000fe200078e0210 */
[----:B------:R-:W-:-:S04]  /*f230*/  SHF.L.U32 R213, R19, 0x1f, RZ ;  /* 0x0000001f13d57819 */ /* 0x000fc800000006ff */
[----:B------:R0:W2:Y:S01]  /*f240*/  SYNCS.PHASECHK.TRANS64.TRYWAIT P3, [R6+URZ+0x22830], R213 ;  /* 0x022830d5060075a7 */ /* 0x0000a2000806017f */
[----:B------:R-:W-:Y:S05]  /*f250*/  @!P0 BRA `(.L_x_2815) ;  /* 0x0000000000048947 */ /* 0x000fea0003800000 */
[----:B------:R-:W-:Y:S01]  /*f260*/  BPT.TRAP 0x1 ;  /* 0x000000040000795c */ /* 0x000fe20000300000 */
.L_x_2815:
[----:B-1----:R-:W-:Y:S02]  /*f270*/  IMAD R156, R2, 0x300, R211 ;  /* 0x00000300029c7824 */ /* 0x002fe400078e02d3 */
[----:B------:R-:W-:Y:S01]  /*f280*/  IMAD.MOV.U32 R157, RZ, RZ, 0x40000040 ;  /* 0x40000040ff9d7424 */ /* 0x000fe200078e00ff */
[----:B--2---:R-:W-:Y:S06]  /*f290*/  @P3 BRA `(.L_x_2816) ;  /* 0x0000000000083947 */ /* 0x004fec0003800000 */
[----:B------:R-:W1:Y:S02]  /*f2a0*/  SYNCS.PHASECHK.TRANS64.TRYWAIT P3, [R6+URZ+0x22830], R213 ;  /* 0x022830d5060075a7 */ /* 0x000e64000806017f */
[----:B-1----:R-:W-:Y:S05]  /*f2b0*/  @!P3 BRA `(.L_x_2817) ;  /* 0x000001140000b947 */ /* 0x002fea0003800000 */
.L_x_2816:
        /* <DEDUP_REMOVED lines=13> */
[----:B------:R-:W-:Y:S01]  /*f390*/  R2UR UR11, R155 ;  /* 0x000000009b0b72ca */ /* 0x000fe200000e0000 */
[----:B------:R-:W-:Y:S01]  /*f3a0*/  IMAD.U32 R10, RZ, RZ, UR38 ;  /* 0x00000026ff0a7e24 */ /* 0x000fe2000f8e00ff */
[----:B------:R-:W-:Y:S01]  /*f3b0*/  R2UR UR15, R153 ;  /* 0x00000000990f72ca */ /* 0x000fe200000e0000 */
[----:B------:R-:W2:Y:S01]  /*f3c0*/  S2R R217, SR_TID.X ;  /* 0x0000000000d97919 */ /* 0x000ea20000002100 */
[----:B------:R-:W-:-:S02]  /*f3d0*/  R2UR UR18, R156 ;  /* 0x000000009c1272ca */ /* 0x000fc400000e0000 */
[----:B------:R-:W-:Y:S02]  /*f3e0*/  R2UR UR19, R157 ;  /* 0x000000009d1372ca */ /* 0x000fe400000e0000 */
[----:B------:R-:W-:Y:S01]  /*f3f0*/  WARPGROUP.ARRIVE ;  /* 0x00000000000079c5 */ /* 0x000fe20000000000 */
[----:B------:R-:W-:Y:S02]  /*f400*/  R2UR UR8, R20 ;  /* 0x00000000140872ca */ /* 0x000fe400000e0000 */
[----:B------:R-:W-:Y:S02]  /*f410*/  R2UR UR9, R21 ;  /* 0x00000000150972ca */ /* 0x000fe400000e0000 */
[----:B------:R-:W-:Y:S01]  /*f420*/  R2UR UR12, R14 ;  /* 0x000000000e0c72ca */ /* 0x000fe200000e0000 */
[----:B------:R-:W-:Y:S01]  /*f430*/  HGMMA.64x96x16.F32 R152, gdesc[UR4], RZ, !UPT, gsb0 ;  /* 0x01600000049879f0 */ /* 0x000fe2000c0008ff */
[----:B------:R-:W-:Y:S02]  /*f440*/  R2UR UR13, R15 ;  /* 0x000000000f0d72ca */ /* 0x000fe400000e0000 */
[----:B------:R-:W-:-:S02]  /*f450*/  R2UR UR16, R12 ;  /* 0x000000000c1072ca */ /* 0x000fc400000e0000 */
[----:B------:R-:W-:Y:S02]  /*f460*/  R2UR UR17, R13 ;  /* 0x000000000d1172ca */ /* 0x000fe400000e0000 */
[----:B--2---:R-:W-:Y:S01]  /*f470*/  SHF.R.U32.HI R217, RZ, 0x7, R217 ;  /* 0x00000007ffd97819 */ /* 0x004fe200000116d9 */
        /* <DEDUP_REMOVED lines=37> */
[----:B--2---:R-:W-:-:S05]  /*f6d0*/  FMNMX.FTZ R0, R0, R5, !PT ;  /* 0x0000000500007209 */ /* 0x004fca0007810000 */
[C---:B------:R-:W-:Y:S01]  /*f6e0*/  FMUL.FTZ R5, R0.reuse, R10 ;  /* 0x0000000a00057220 */ /* 0x040fe20000410000 */
[----:B------:R-:W-:-:S03]  /*f6f0*/  FADD.FTZ R7, -R0, R200 ;  /* 0x000000c800077221 */ /* 0x000fc60000010100 */
[-CC-:B------:R-:W-:Y:S01]  /*f700*/  FFMA.FTZ R152, R152, R10.reuse, -R5.reuse ;  /* 0x0000000a98987223 */ /* 0x180fe20000010805 */
        /* <DEDUP_REMOVED lines=92> */
[----:B------:R-:W-:Y:S01]  /*fcd0*/  FFMA.FTZ R4, R7, R4, R152 ;  /* 0x0000000407047223 */ /* 0x000fe20000010098 */
[----:B------:R-:W-:Y:S01]  /*fce0*/  FMNMX.FTZ R7, R154, R201, !PT ;  /* 0x000000c99a077209 */ /* 0x000fe20007810000 */
[----:B------:R-:W2:Y:S01]  /*fcf0*/  MUFU.EX2 R157, R157 ;  /* 0x0000009d009d7308 */ /* 0x000ea20000000800 */
[C---:B---3--:R-:W-:Y:S01]  /*fd00*/  F2FP.F16.F32.PACK_AB R200, R153.reuse, R152 ;  /* 0x0000009899c8723e */ /* 0x048fe200000000ff */
[----:B------:R-:W-:Y:S01]  /*fd10*/  FADD.FTZ R4, R153, R4 ;  /* 0x0000000499047221 */ /* 0x000fe20000010000 */
[----:B------:R-:W-:-:S03]  /*fd20*/  FMNMX.FTZ R7, R155, R7, !PT ;  /* 0x000000079b077209 */ /* 0x000fc60007810000 */
[----:B----4-:R-:W-:Y:S01]  /*fd30*/  FADD.FTZ R4, R156, R4 ;  /* 0x000000049c047221 */ /* 0x010fe20000010000 */
[----:B------:R-:W-:Y:S01]  /*fd40*/  FMNMX.FTZ R7, R158, R7, !PT ;  /* 0x000000079e077209 */ /* 0x000fe20007810000 */
[----:B------:R-:W3:Y:S03]  /*fd50*/  MUFU.EX2 R152, R160 ;  /* 0x000000a000987308 */ /* 0x000ee60000000800 */
[----:B------:R-:W-:-:S04]  /*fd60*/  FMNMX.FTZ R7, R159, R7, !PT ;  /* 0x000000079f077209 */ /* 0x000fc80007810000 */
[----:B------:R-:W-:Y:S01]  /*fd70*/  FMNMX.FTZ R7, R162, R7, !PT ;  /* 0x00000007a2077209 */ /* 0x000fe20007810000 */
[----:B------:R-:W4:Y:S01]  /*fd80*/  MUFU.EX2 R161, R161 ;  /* 0x000000a100a17308 */ /* 0x000f220000000800 */
[C---:B--2---:R-:W-:Y:S01]  /*fd90*/  FADD.FTZ R4, R157.reuse, R4 ;  /* 0x000000049d047221 */ /* 0x044fe20000010000 */
[----:B------:R-:W-:Y:S02]  /*fda0*/  F2FP.F16.F32.PACK_AB R202, R157, R156 ;  /* 0x0000009c9dca723e */ /* 0x000fe400000000ff */
[----:B------:R-:W-:-:S04]  /*fdb0*/  FMNMX.FTZ R7, R163, R7, !PT ;  /* 0x00000007a3077209 */ /* 0x000fc80007810000 */
[----:B------:R-:W-:Y:S01]  /*fdc0*/  FMNMX.FTZ R7, R166, R7, !PT ;  /* 0x00000007a6077209 */ /* 0x000fe20007810000 */
[----:B------:R-:W2:Y:S01]  /*fdd0*/  MUFU.EX2 R164, R164 ;  /* 0x000000a400a47308 */ /* 0x000ea20000000800 */
[----:B---3--:R-:W-:Y:S02]  /*fde0*/  FADD.FTZ R4, R152, R4 ;  /* 0x0000000498047221 */ /* 0x008fe40000010000 */
[----:B------:R-:W-:-:S04]  /*fdf0*/  FMNMX.FTZ R7, R167, R7, !PT ;  /* 0x00000007a7077209 */ /* 0x000fc80007810000 */
[----:B------:R-:W-:Y:S01]  /*fe00*/  FMNMX.FTZ R7, R170, R7, !PT ;  /* 0x00000007aa077209 */ /* 0x000fe20007810000 */
[----:B------:R-:W3:Y:S01]  /*fe10*/  MUFU.EX2 R165, R165 ;  /* 0x000000a500a57308 */ /* 0x000ee20000000800 */
[C---:B----4-:R-:W-:Y:S01]  /*fe20*/  FADD.FTZ R4, R161.reuse, R4 ;  /* 0x00000004a1047221 */ /* 0x050fe20000010000 */
[----:B------:R-:W-:Y:S02]  /*fe30*/  F2FP.F16.F32.PACK_AB R152, R161, R152 ;  /* 0x00000098a198723e */ /* 0x000fe400000000ff */
[----:B------:R-:W-:-:S04]  /*fe40*/  FMNMX.FTZ R7, R171, R7, !PT ;  /* 0x00000007ab077209 */ /* 0x000fc80007810000 */
[----:B------:R-:W-:Y:S01]  /*fe50*/  FMNMX.FTZ R7, R174, R7, !PT ;  /* 0x00000007ae077209 */ /* 0x000fe20007810000 */
[----:B------:R-:W4:Y:S01]  /*fe60*/  MUFU.EX2 R156, R168 ;  /* 0x000000a8009c7308 */ /* 0x000f220000000800 */
[----:B--2---:R-:W-:Y:S02]  /*fe70*/  FADD.FTZ R4, R164, R4 ;  /* 0x00000004a4047221 */ /* 0x004fe40000010000 */
[----:B------:R-:W-:-:S04]  /*fe80*/  FMNMX.FTZ R7, R175, R7, !PT ;  /* 0x00000007af077209 */ /* 0x000fc80007810000 */
[----:B------:R-:W-:Y:S01]  /*fe90*/  FMNMX.FTZ R7, R178, R7, !PT ;  /* 0x00000007b2077209 */ /* 0x000fe20007810000 */
[----:B------:R-:W2:Y:S01]  /*fea0*/  MUFU.EX2 R169, R169 ;  /* 0x000000a900a97308 */ /* 0x000ea20000000800 */
[----:B---3--:R-:W-:Y:S02]  /*feb0*/  FADD.FTZ R4, R165, R4 ;  /* 0x00000004a5047221 */ /* 0x008fe40000010000 */
[----:B------:R-:W-:-:S04]  /*fec0*/  FMNMX.FTZ R7, R179, R7, !PT ;  /* 0x00000007b3077209 */ /* 0x000fc80007810000 */
[----:B------:R-:W-:Y:S01]  /*fed0*/  FMNMX.FTZ R7, R182, R7, !PT ;  /* 0x00000007b6077209 */ /* 0x000fe20007810000 */
[----:B------:R-:W3:Y:S01]  /*fee0*/  MUFU.EX2 R172, R172 ;  /* 0x000000ac00ac7308 */ /* 0x000ee20000000800 */
[----:B----4-:R-:W-:Y:S02]  /*fef0*/  FADD.FTZ R4, R156, R4 ;  /* 0x000000049c047221 */ /* 0x010fe40000010000 */
        /* <DEDUP_REMOVED lines=15> */
[----:B------:R-:W-:Y:S01]  /*fff0*/  MUFU.EX2 R168, R192 ;  /* 0x000000c000a87308 */ /* 0x000fe20000000800 */
[----:B--2---:R-:W-:Y:S02]  /*10000*/  FADD.FTZ R4, R160, R4 ;  /* 0x00000004a0047221 */ /* 0x004fe40000010000 */
[----:B------:R-:W-:-:S05]  /*10010*/  FMNMX.FTZ R7, R199, R7, !PT ;  /* 0x00000007c7077209 */ /* 0x000fca0007810000 */
[----:B------:R-:W2:Y:S01]  /*10020*/  SHFL.BFLY PT, R153, R7, 0x2, 0x1f ;  /* 0x0c401f0007997f89 */ /* 0x000ea200000e0000 */
[----:B------:R-:W4:Y:S01]  /*10030*/  MUFU.EX2 R180, R180 ;  /* 0x000000b400b47308 */ /* 0x000f220000000800 */
[C---:B---3--:R-:W-:Y:S01]  /*10040*/  FADD.FTZ R4, R177.reuse, R4 ;  /* 0x00000004b1047221 */ /* 0x048fe20000010000 */
[----:B------:R-:W-:-:S06]  /*10050*/  F2FP.F16.F32.PACK_AB R160, R177, R160 ;  /* 0x000000a0b1a0723e */ /* 0x000fcc00000000ff */
[----:B------:R-:W3:Y:S08]  /*10060*/  MUFU.EX2 R181, R181 ;  /* 0x000000b500b57308 */ /* 0x000ef00000000800 */
[----:B------:R-:W5:Y:S01]  /*10070*/  MUFU.EX2 R184, R184 ;  /* 0x000000b800b87308 */ /* 0x000f620000000800 */
[----:B----4-:R-:W-:Y:S01]  /*10080*/  FADD.FTZ R4, R180, R4 ;  /* 0x00000004b4047221 */ /* 0x010fe20000010000 */
[----:B--2---:R-:W-:-:S06]  /*10090*/  FMNMX.FTZ R7, R7, R153, !PT ;  /* 0x0000009907077209 */ /* 0x004fcc0007810000 */
[----:B------:R-:W2:Y:S01]  /*100a0*/  MUFU.EX2 R185, R185 ;  /* 0x000000b900b97308 */ /* 0x000ea20000000800 */
[----:B---3--:R-:W-:Y:S01]  /*100b0*/  FADD.FTZ R4, R181, R4 ;  /* 0x00000004b5047221 */ /* 0x008fe20000010000 */
[----:B------:R-:W3:Y:S06]  /*100c0*/  SHFL.BFLY PT, R153, R7, 0x1, 0x1f ;  /* 0x0c201f0007997f89 */ /* 0x000eec00000e0000 */
[----:B------:R-:W4:Y:S01]  /*100d0*/  MUFU.EX2 R188, R188 ;  /* 0x000000bc00bc7308 */ /* 0x000f220000000800 */
[----:B-----5:R-:W-:-:S07]  /*100e0*/  FADD.FTZ R4, R184, R4 ;  /* 0x00000004b8047221 */ /* 0x020fce0000010000 */
[----:B------:R-:W5:Y:S01]  /*100f0*/  MUFU.EX2 R189, R189 ;  /* 0x000000bd00bd7308 */ /* 0x000f620000000800 */
[----:B--2---:R-:W-:-:S07]  /*10100*/  FADD.FTZ R4, R185, R4 ;  /* 0x00000004b9047221 */ /* 0x004fce0000010000 */
[----:B------:R-:W-:Y:S01]  /*10110*/  MUFU.EX2 R193, R193 ;  /* 0x000000c100c17308 */ /* 0x000fe20000000800 */
[----:B----4-:R-:W-:Y:S01]  /*10120*/  FADD.FTZ R4, R188, R4 ;  /* 0x00000004bc047221 */ /* 0x010fe20000010000 */
[----:B---3--:R-:W-:-:S06]  /*10130*/  FMNMX.FTZ R7, R7, R153, !PT ;  /* 0x0000009907077209 */ /* 0x008fcc0007810000 */
[----:B------:R-:W-:Y:S01]  /*10140*/  MUFU.EX2 R196, R196 ;  /* 0x000000c400c47308 */ /* 0x000fe20000000800 */
[C---:B------:R-:W-:Y:S01]  /*10150*/  FADD.FTZ R157, -R7.reuse, R201 ;  /* 0x000000c9079d7221 */ /* 0x040fe20000010100 */
[-C--:B------:R-:W-:Y:S01]  /*10160*/  FMUL.FTZ R153, R7, R10.reuse ;  /* 0x0000000a07997220 */ /* 0x080fe20000410000 */
[----:B-----5:R-:W-:Y:S02]  /*10170*/  FADD.FTZ R169, R189, R4 ;  /* 0x00000004bda97221 */ /* 0x020fe40000010000 */
[-C--:B------:R-:W-:Y:S01]  /*10180*/  FMUL.FTZ R157, R157, R10.reuse ;  /* 0x0000000a9d9d7220 */ /* 0x080fe20000410000 */
[-CC-:B------:R-:W-:Y:S01]  /*10190*/  FFMA.FTZ R154, R154, R10.reuse, -R153.reuse ;  /* 0x0000000a9a9a7223 */ /* 0x180fe20000010899 */
[-CC-:B------:R-:W-:Y:S01]  /*101a0*/  FFMA.FTZ R155, R155, R10.reuse, -R153.reuse ;  /* 0x0000000a9b9b7223 */ /* 0x180fe20000010899 */
[-CC-:B------:R-:W-:Y:S01]  /*101b0*/  FFMA.FTZ R158, R158, R10.reuse, -R153.reuse ;  /* 0x0000000a9e9e7223 */ /* 0x180fe20000010899 */
[-CC-:B------:R-:W-:Y:S01]  /*101c0*/  FFMA.FTZ R159, R159, R10.reuse, -R153.reuse ;  /* 0x0000000a9f9f7223 */ /* 0x180fe20000010899 */
[----:B------:R2:W-:Y:S01]  /*101d0*/  MUFU.EX2 R201, R154 ;  /* 0x0000009a00c97308 */ /* 0x0005e20000000800 */
        /* <DEDUP_REMOVED lines=21> */
[----:B------:R-:W-:Y:S01]  /*10330*/  FFMA.FTZ R199, R199, R10, -R153 ;  /* 0x0000000ac7c77223 */ /* 0x000fe20000010899 */
[----:B--2---:R-:W-:Y:S01]  /*10340*/  @!P1 VIADD R154, R6, 0x22840 ;  /* 0x00022840069a9836 */ /* 0x004fe20000000000 */
[----:B------:R2:W5:Y:S01]  /*10350*/  MUFU.EX2 R203, R158 ;  /* 0x0000009e00cb7308 */ /* 0x0005620000000800 */
[----:B------:R-:W-:Y:S01]  /*10360*/  FADD.FTZ R4, R168, R169 ;  /* 0x000000a9a8047221 */ /* 0x000fe20000010000 */
[-C--:B---3--:R-:W-:Y:S01]  /*10370*/  FMUL.FTZ R26, R26, R157.reuse ;  /* 0x0000009d1a1a7220 */ /* 0x088fe20000410000 */
[-C--:B------:R-:W-:Y:S01]  /*10380*/  FMUL.FTZ R27, R27, R157.reuse ;  /* 0x0000009d1b1b7220 */ /* 0x080fe20000410000 */
[----:B------:R-:W-:Y:S01]  /*10390*/  @!P1 PRMT R154, RZ, 0x654, R154 ;  /* 0x00000654ff9a9816 */ /* 0x000fe2000000009a */
[----:B------:R-:W-:Y:S01]  /*103a0*/  FADD.FTZ R169, R193, R4 ;  /* 0x00000004c1a97221 */ /* 0x000fe20000010000 */
[-C--:B------:R-:W-:Y:S01]  /*103b0*/  FMUL.FTZ R30, R30, R157.reuse ;  /* 0x0000009d1e1e7220 */ /* 0x080fe20000410000 */
[----:B------:R-:W-:Y:S01]  /*103c0*/  FMUL.FTZ R31, R31, R157 ;  /* 0x0000009d1f1f7220 */ /* 0x000fe20000410000 */
[----:B------:R-:W3:Y:S01]  /*103d0*/  MUFU.EX2 R159, R159 ;  /* 0x0000009f009f7308 */ /* 0x000ee20000000800 */
[----:B--2---:R-:W-:Y:S01]  /*103e0*/  F2FP.F16.F32.PACK_AB R158, R173, R172 ;  /* 0x000000acad9e723e */ /* 0x004fe200000000ff */
[----:B------:R-:W-:Y:S01]  /*103f0*/  FFMA.FTZ R172, R157, R3, R201 ;  /* 0x000000039dac7223 */ /* 0x000fe200000100c9 */
[----:B------:R-:W-:Y:S01]  /*10400*/  FADD.FTZ R169, R196, R169 ;  /* 0x000000a9c4a97221 */ /* 0x000fe20000010000 */
[C---:B----4-:R-:W-:Y:S01]  /*10410*/  F2FP.F16.F32.PACK_AB R201, R155.reuse, R201 ;  /* 0x000000c99bc9723e */ /* 0x050fe200000000ff */
[-C--:B------:R-:W-:Y:S01]  /*10420*/  FMUL.FTZ R34, R34, R157.reuse ;  /* 0x0000009d22227220 */ /* 0x080fe20000410000 */
[----:B------:R-:W-:Y:S01]  /*10430*/  FADD.FTZ R172, R155, R172 ;  /* 0x000000ac9bac7221 */ /* 0x000fe20000010000 */
[-C--:B------:R-:W-:Y:S01]  /*10440*/  FMUL.FTZ R35, R35, R157.reuse ;  /* 0x0000009d23237220 */ /* 0x080fe20000410000 */
[----:B------:R-:W2:Y:S01]  /*10450*/  MUFU.EX2 R153, R162 ;  /* 0x000000a200997308 */ /* 0x000ea20000000800 */
[-C--:B------:R-:W-:Y:S01]  /*10460*/  FMUL.FTZ R38, R38, R157.reuse ;  /* 0x0000009d26267220 */ /* 0x080fe20000410000 */
[----:B-----5:R-:W-:Y:S01]  /*10470*/  FADD.FTZ R172, R203, R172 ;  /* 0x000000accbac7221 */ /* 0x020fe20000010000 */
        /* <DEDUP_REMOVED lines=70> */
[C---:B----4-:R-:W-:Y:S01]  /*108e0*/  FADD.FTZ R172, R175.reuse, R172 ;  /* 0x000000acafac7221 */ /* 0x050fe20000010000 */
[----:B------:R-:W-:Y:S01]  /*108f0*/  F2FP.F16.F32.PACK_AB R159, R175, R174 ;  /* 0x000000aeaf9f723e */ /* 0x000fe200000000ff */
[-C--:B------:R-:W-:Y:S01]  /*10900*/  FMUL.FTZ R142, R142, R157.reuse ;  /* 0x0000009d8e8e7220 */ /* 0x080fe20000410000 */
[-C--:B------:R-:W-:Y:S01]  /*10910*/  FMUL.FTZ R143, R143, R157.reuse ;  /* 0x0000009d8f8f7220 */ /* 0x080fe20000410000 */
[-C--:B------:R-:W-:Y:S01]  /*10920*/  FMUL.FTZ R146, R146, R157.reuse ;  /* 0x0000009d92927220 */ /* 0x080fe20000410000 */
[-C--:B------:R-:W-:Y:S01]  /*10930*/  FMUL.FTZ R147, R147, R157.reuse ;  /* 0x0000009d93937220 */ /* 0x080fe20000410000 */
[-C--:B------:R-:W-:Y:S01]  /*10940*/  FMUL.FTZ R150, R150, R157.reuse ;  /* 0x0000009d96967220 */ /* 0x080fe20000410000 */
[----:B------:R4:W5:Y:S01]  /*10950*/  MUFU.EX2 R170, R5 ;  /* 0x0000000500aa7308 */ /* 0x0009620000000800 */
[----:B---3--:R-:W-:Y:S01]  /*10960*/  FADD.FTZ R172, R161, R172 ;  /* 0x000000aca1ac7221 */ /* 0x008fe20000010000 */
[----:B------:R-:W-:Y:S01]  /*10970*/  FMUL.FTZ R151, R151, R157 ;  /* 0x0000009d97977220 */ /* 0x000fe20000410000 */
[----:B------:R-:W-:-:S02]  /*10980*/  F2FP.F16.F32.PACK_AB R153, R163, R153 ;  /* 0x00000099a399723e */ /* 0x000fc400000000ff */
[----:B------:R-:W-:Y:S02]  /*10990*/  F2FP.F16.F32.PACK_AB R157, R171, R167 ;  /* 0x000000a7ab9d723e */ /* 0x000fe400000000ff */
[----:B------:R-:W-:Y:S01]  /*109a0*/  F2FP.F16.F32.PACK_AB R162, R181, R180 ;  /* 0x000000b4b5a2723e */ /* 0x000fe200000000ff */
[----:B------:R-:W3:Y:S01]  /*109b0*/  MUFU.EX2 R182, R182 ;  /* 0x000000b600b67308 */ /* 0x000ee20000000800 */
[----:B----4-:R-:W-:Y:S01]  /*109c0*/  IADD3 R5, -R217, 0xb, RZ ;  /* 0x0000000bd9057810 */ /* 0x010fe20007ffe1ff */
[----:B--2---:R-:W-:Y:S01]  /*109d0*/  FADD.FTZ R3, R179, R172 ;  /* 0x000000acb3037221 */ /* 0x004fe20000010000 */
[----:B------:R-:W-:Y:S02]  /*109e0*/  F2FP.F16.F32.PACK_AB R166, R189, R188 ;  /* 0x000000bcbda6723e */ /* 0x000fe400000000ff */
[----:B------:R-:W-:Y:S01]  /*109f0*/  F2FP.F16.F32.PACK_AB R168, R193, R168 ;  /* 0x000000a8c1a8723e */ /* 0x000fe200000000ff */
[----:B------:R2:W-:Y:S06]  /*10a00*/  BAR.ARV R5, 0x100 ;  /* 0x000400050000751d */ /* 0x0005ec0000002000 */
[----:B------:R-:W4:Y:S01]  /*10a10*/  MUFU.EX2 R183, R183 ;  /* 0x000000b700b77308 */ /* 0x000f220000000800 */
[----:B------:R0:W-:Y:S01]  /*10a20*/  @!P1 SYNCS.ARRIVE.TRANS64.RED.A1T0 RZ, [R154+URZ], RZ ;  /* 0x000000ff9aff99a7 */ /* 0x0001e2000810043f */
[C---:B-----5:R-:W-:Y:S01]  /*10a30*/  FADD.FTZ R4, R170.reuse, R169 ;  /* 0x000000a9aa047221 */ /* 0x060fe20000010000 */
[----:B------:R-:W-:Y:S01]  /*10a40*/  F2FP.F16.F32.PACK_AB R170, R170, R196 ;  /* 0x000000c4aaaa723e */ /* 0x000fe200000000ff */
[----:B---3--:R-:W-:Y:S01]  /*10a50*/  FADD.FTZ R178, R182, R3 ;  /* 0x00000003b6b27221 */ /* 0x008fe20000010000 */
[----:B------:R-:W-:-:S03]  /*10a60*/  F2FP.F16.F32.PACK_AB R161, R179, R161 ;  /* 0x000000a1b3a1723e */ /* 0x000fc600000000ff */
[----:B------:R-:W-:Y:S01]  /*10a70*/  MUFU.EX2 R187, R187 ;  /* 0x000000bb00bb7308 */ /* 0x000fe20000000800 */
[----:B0-----:R-:W-:Y:S02]  /*10a80*/  F2FP.F16.F32.PACK_AB R154, R165, R164 ;  /* 0x000000a4a59a723e */ /* 0x001fe400000000ff */
[----:B------:R-:W-:-:S05]  /*10a90*/  F2FP.F16.F32.PACK_AB R164, R185, R184 ;  /* 0x000000b8b9a4723e */ /* 0x000fca00000000ff */
[----:B------:R-:W0:Y:S01]  /*10aa0*/  MUFU.EX2 R165, R186 ;  /* 0x000000ba00a57308 */ /* 0x000e220000000800 */
[C---:B----4-:R-:W-:Y:S01]  /*10ab0*/  FADD.FTZ R178, R183.reuse, R178 ;  /* 0x000000b2b7b27221 */ /* 0x050fe20000010000 */
[----:B------:R-:W-:-:S06]  /*10ac0*/  F2FP.F16.F32.PACK_AB R163, R183, R182 ;  /* 0x000000b6b7a3723e */ /* 0x000fcc00000000ff */
[----:B------:R-:W3:Y:S08]  /*10ad0*/  MUFU.EX2 R190, R190 ;  /* 0x000000be00be7308 */ /* 0x000ef00000000800 */
[----:B------:R-:W4:Y:S01]  /*10ae0*/  MUFU.EX2 R191, R191 ;  /* 0x000000bf00bf7308 */ /* 0x000f220000000800 */
[----:B0-----:R-:W-:Y:S01]  /*10af0*/  FADD.FTZ R178, R165, R178 ;  /* 0x000000b2a5b27221 */ /* 0x001fe20000010000 */
[----:B------:R-:W-:-:S03]  /*10b00*/  F2FP.F16.F32.PACK_AB R165, R187, R165 ;  /* 0x000000a5bba5723e */ /* 0x000fc600000000ff */
[----:B------:R-:W-:-:S03]  /*10b10*/  FADD.FTZ R3, R187, R178 ;  /* 0x000000b2bb037221 */ /* 0x000fc60000010000 */
[----:B------:R-:W0:Y:S01]  /*10b20*/  MUFU.EX2 R169, R194 ;  /* 0x000000c200a97308 */ /* 0x000e220000000800 */
[----:B---3--:R-:W-:-:S07]  /*10b30*/  FADD.FTZ R176, R190, R3 ;  /* 0x00000003beb07221 */ /* 0x008fce0000010000 */
[----:B------:R-:W3:Y:S01]  /*10b40*/  MUFU.EX2 R172, R195 ;  /* 0x000000c300ac7308 */ /* 0x000ee20000000800 */
[C---:B----4-:R-:W-:Y:S01]  /*10b50*/  FADD.FTZ R176, R191.reuse, R176 ;  /* 0x000000b0bfb07221 */ /* 0x050fe20000010000 */
[----:B------:R-:W-:-:S06]  /*10b60*/  F2FP.F16.F32.PACK_AB R167, R191, R190 ;  /* 0x000000bebfa7723e */ /* 0x000fcc00000000ff */
[----:B------:R-:W4:Y:S01]  /*10b70*/  MUFU.EX2 R198, R198 ;  /* 0x000000c600c67308 */ /* 0x000f220000000800 */
[----:B0-----:R-:W-:-:S07]  /*10b80*/  FADD.FTZ R3, R169, R176 ;  /* 0x000000b0a9037221 */ /* 0x001fce0000010000 */
[----:B------:R-:W0:Y:S01]  /*10b90*/  MUFU.EX2 R199, R199 ;  /* 0x000000c700c77308 */ /* 0x000e220000000800 */
[C---:B---3--:R-:W-:Y:S01]  /*10ba0*/  FADD.FTZ R3, R172.reuse, R3 ;  /* 0x00000003ac037221 */ /* 0x048fe20000010000 */
[----:B------:R-:W-:-:S03]  /*10bb0*/  F2FP.F16.F32.PACK_AB R169, R172, R169 ;  /* 0x000000a9aca9723e */ /* 0x000fc600000000ff */
[----:B----4-:R-:W-:-:S04]  /*10bc0*/  FADD.FTZ R174, R198, R3 ;  /* 0x00000003c6ae7221 */ /* 0x010fc80000010000 */
[C---:B0-----:R-:W-:Y:S01]  /*10bd0*/  FADD.FTZ R3, R199.reuse, R174 ;  /* 0x000000aec7037221 */ /* 0x041fe20000010000 */
[----:B------:R-:W-:Y:S01]  /*10be0*/  F2FP.F16.F32.PACK_AB R171, R199, R198 ;  /* 0x000000c6c7ab723e */ /* 0x000fe200000000ff */
[----:B--2---:R-:W-:Y:S06]  /*10bf0*/  @!P0 BRA `(.L_x_2818) ;  /* 0x0000000000048947 */ /* 0x004fec0003800000 */
[----:B------:R-:W-:Y:S01]  /*10c00*/  BPT.TRAP 0x1 ;  /* 0x000000040000795c */ /* 0x000fe20000300000 */
.L_x_2818:
[----:B------:R0:W2:Y:S01]  /*10c10*/  SYNCS.PHASECHK.TRANS64.TRYWAIT P3, [R6+URZ+0x22850], R213 ;  /* 0x022850d5060075a7 */ /* 0x0000a2000806017f */
[----:B------:R-:W-:Y:S05]  /*10c20*/  @!P0 BRA `(.L_x_2819) ;  /* 0x0000000000048947 */ /* 0x000fea0003800000 */
[----:B------:R-:W-:Y:S01]  /*10c30*/  BPT.TRAP 0x1 ;  /* 0x000000040000795c */ /* 0x000fe20000300000 */
.L_x_2819:
[----:B------:R-:W-:Y:S04]  /*10c40*/  BSSY B0, `(.L_x_2820) ;  /* 0x0000004000007945 */ /* 0x000fe80003800000 */
[----:B--2---:R-:W-:Y:S05]  /*10c50*/  @P3 BRA `(.L_x_2821) ;  /* 0x0000000000083947 */ /* 0x004fea0003800000 */
[----:B------:R-:W2:Y:S02]  /*10c60*/  SYNCS.PHASECHK.TRANS64.TRYWAIT P3, [R6+URZ+0x22850], R213 ;  /* 0x022850d5060075a7 */ /* 0x000ea4000806017f */
[----:B--2---:R-:W-:Y:S05]  /*10c70*/  @!P3 BRA `(.L_x_2822) ;  /* 0x000000f800a4b947 */ /* 0x004fea0003800000 */
.L_x_2821:
[----:B------:R-:W-:Y:S05]  /*10c80*/  BSYNC B0 ;  /* 0x0000000000007941 */ /* 0x000fea0003800000 */
.L_x_2820:
[----:B------:R-:W3:Y:S01]  /*10c90*/  S2R R174, SR_TID.X ;  /* 0x0000000000ae7919 */ /* 0x000ee20000002100 */
[----:B------:R-:W-:Y:S01]  /*10ca0*/  IMAD.MOV.U32 R173, RZ, RZ, 0x40000040 ;  /* 0x40000040ffad7424 */ /* 0x000fe200078e00ff */
[----:B------:R-:W-:Y:S05]  /*10cb0*/  WARPSYNC.ALL ;  /* 0x0000000000007948 */ /* 0x000fea0003800000 */
[----:B------:R-:W-:Y:S01]  /*10cc0*/  R2UR UR7, R173 ;  /* 0x00000000ad0772ca */ /* 0x000fe200000e0000 */
[----:B------:R-:W-:Y:S02]  /*10cd0*/  IMAD R172, R2, 0xc00, R11 ;  /* 0x00000c0002ac7824 */ /* 0x000fe400078e020b */
[----:B------:R-:W-:-:S02]  /*10ce0*/  IMAD.MOV.U32 R175, RZ, RZ, 0x40000040 ;  /* 0x40000040ffaf7424 */ /* 0x000fc400078e00ff */
[----:B012---:R-:W-:Y:S01]  /*10cf0*/  @!P1 VIADD R6, R6, 0x22860 ;  /* 0x0002286006069836 */ /* 0x007fe20000000000 */
[----:B------:R-:W-:-:S04]  /*10d00*/  R2UR UR6, R172 ;  /* 0x00000000ac0672ca */ /* 0x000fc800000e0000 */
[----:B------:R-:W-:Y:S02]  /*10d10*/  @!P1 PRMT R6, RZ, 0x654, R6 ;  /* 0x00000654ff069816 */ /* 0x000fe40000000006 */
[----:B---3--:R-:W-:-:S05]  /*10d20*/  SHF.R.U32.HI R174, RZ, 0x7, R174 ;  /* 0x00000007ffae7819 */ /* 0x008fca00000116ae */
[----:B------:R-:W-:Y:S02]  /*10d30*/  VIADD R173, R174, 0x8 ;  /* 0x00000008aead7836 */ /* 0x000fe40000000000 */
[----:B------:R-:W-:-:S03]  /*10d40*/  VIADD R174, R172, 0x80 ;  /* 0x00000080acae7836 */ /* 0x000fc60000000000 */
        /* <DEDUP_REMOVED lines=45> */
[----:B0-----:R-:W-:-:S07]  /*11020*/  IMAD.MOV.U32 R6, RZ, RZ, R216 ;  /* 0x000000ffff067224 */ /* 0x001fce00078e00d8 */
.L_x_2813:
[----:B------:R-:W-:-:S13]  /*11030*/  ISETP.GE.AND P2, PT, R6, R219, PT ;  /* 0x000000db0600720c */ /* 0x000fda0003f46270 */
[----:B------:R-:W-:Y:S05]  /*11040*/  @!P2 BRA `(.L_x_2824) ;  /* 0x00000030006ca947 */ /* 0x000fea0003800000 */
[----:B------:R-:W-:Y:S02]  /*11050*/  IMAD.MOV.U32 R216, RZ, RZ, R7 ;  /* 0x000000ffffd87224 */ /* 0x000fe400078e0007 */
[----:B------:R-:W-:-:S07]  /*11060*/  IMAD.MOV.U32 R217, RZ, RZ, R0 ;  /* 0x000000ffffd97224 */ /* 0x000fce00078e0000 */
.L_x_2842:
[----:B------:R-:W-:Y:S01]  /*11070*/  VIADD R2, R2, 0x1 ;  /* 0x0000000102027836 */ /* 0x000fe20000000000 */
[----:B------:R-:W-:Y:S05]  /*11080*/  YIELD ;  /* 0x0000000000007946 */ /* 0x000fea0003800000 */
[----:B------:R-:W-:-:S04]  /*11090*/  ISETP.NE.AND P2, PT, R2, 0x2, PT ;  /* 0x000000020200780c */ /* 0x000fc80003f45270 */
[----:B------:R-:W-:Y:S02]  /*110a0*/  SEL R0, RZ, 0x1, P2 ;  /* 0x00000001ff007807 */ /* 0x000fe40001000000 */
[----:B------:R-:W-:Y:S02]  /*110b0*/  SEL R2, R2, RZ, P2 ;  /* 0x000000ff02027207 */ /* 0x000fe40001000000 */
[----:B------:R-:W-:Y:S01]  /*110c0*/  LOP3.LUT R19, R19, R0, RZ, 0x3c, !PT ;  /* 0x0000000013137212 */ /* 0x000fe200078e3cff */
[----:B--2---:R-:W-:Y:S06]  /*110d0*/  @!P0 BRA `(.L_x_2825) ;  /* 0x0000000000048947 */ /* 0x004fec0003800000 */
[----:B------:R-:W-:Y:S01]  /*110e0*/  BPT.TRAP 0x1 ;  /* 0x000000040000795c */ /* 0x000fe20000300000 */
.L_x_2825:
[----:B0-----:R-:W-:Y:S01]  /*110f0*/  IMAD R201, R2, 0x8, R16 ;  /* 0x0000000802c97824 */ /* 0x001fe200078e0210 */
[----:B------:R-:W-:-:S04]  /*11100*/  SHF.L.U32 R200, R19, 0x1f, RZ ;  /* 0x0000001f13c87819 */ /* 0x000fc800000006ff */
[----:B------:R0:W2:Y:S01]  /*11110*/  SYNCS.PHASECHK.TRANS64.TRYWAIT P2, [R201+URZ+0x22830], R200 ;  /* 0x022830c8c90075a7 */ /* 0x0000a2000804017f */
[----:B------:R-:W-:Y:S05]  /*11120*/  @!P0 BRA `(.L_x_2826) ;  /* 0x0000000000048947 */ /* 0x000fea0003800000 */
[----:B------:R-:W-:Y:S01]  /*11130*/  BPT.TRAP 0x1 ;  /* 0x000000040000795c */ /* 0x000fe20000300000 */
.L_x_2826:
[----:B------:R-:W-:Y:S02]  /*11140*/  IMAD R202, R2, 0x300, R211 ;  /* 0x0000030002ca7824 */ /* 0x000fe400078e02d3 */
[----:B------:R-:W-:Y:S01]  /*11150*/  IMAD.MOV.U32 R203, RZ, RZ, 0x40000040 ;  /* 0x40000040ffcb7424 */ /* 0x000fe200078e00ff */
[----:B--2---:R-:W-:Y:S06]  /*11160*/  @P2 BRA `(.L_x_2827) ;  /* 0x0000000000082947 */ /* 0x004fec0003800000 */
[----:B------:R-:W2:Y:S02]  /*11170*/  SYNCS.PHASECHK.TRANS64.TRYWAIT P2, [R201+URZ+0x22830], R200 ;  /* 0x022830c8c90075a7 */ /* 0x000ea4000804017f */
[----:B--2---:R-:W-:Y:S05]  /*11180*/  @!P2 BRA `(.L_x_2828) ;  /* 0x000000f40074a947 */ /* 0x004fea0003800000 */
.L_x_2827:
[----:B------:R-:W-:Y:S05]  /*11190*/  WARPSYNC.ALL ;  /* 0x0000000000007948 */ /* 0x000fea0003800000 */
[C---:B------:R-:W-:Y:S01]  /*111a0*/  R2UR UR6, R202.reuse ;  /* 0x00000000ca0672ca */ /* 0x040fe200000e0000 */
[----:B-1----:R-:W-:Y:S01]  /*111b0*/  WARPGROUP.ARRIVE ;  /* 0x00000000000079c5 */ /* 0x002fe20000000000 */
[----:B------:R-:W-:Y:S01]  /*111c0*/  R2UR UR7, R203 ;  /* 0x00000000cb0772ca */ /* 0x000fe200000e0000 */
[----:B------:R-:W-:Y:S01]  /*111d0*/  VIADD R212, R202, 0x2 ;  /* 0x00000002cad47836 */ /* 0x000fe20000000000 */
[----:B------:R-:W-:Y:S01]  /*111e0*/  R2UR UR4, R8 ;  /* 0x00000000080472ca */ /* 0x000fe200000e0000 */
[----:B------:R-:W-:Y:S01]  /*111f0*/  IMAD.MOV.U32 R213, RZ, RZ, 0x40000040 ;  /* 0x40000040ffd57424 */ /* 0x000fe200078e00ff */
[----:B------:R-:W-:Y:S01]  /*11200*/  R2UR UR5, R9 ;  /* 0x00000000090572ca */ /* 0x000fe200000e0000 */
[----:B------:R-:W-:Y:S01]  /*11210*/  IMAD.MOV.U32 R203, RZ, RZ, 0x40000040 ;  /* 0x40000040ffcb7424 */ /* 0x000fe200078e00ff */
[----:B------:R-:W-:Y:S01]  /*11220*/  ISETP.NE.AND P2, PT, R234, 0x1, PT ;  /* 0x00000001ea00780c */ /* 0x000fe20003f45270 */
[----:B------:R-:W1:Y:S01]  /*11230*/  S2R R7, SR_TID.X ;  /* 0x0000000000077919 */ /* 0x000e620000002100 */
[----:B------:R-:W-:-:S09]  /*11240*/  IMAD.IADD R227, R215, 0x1, R210 ;  /* 0x00000001d7e37824 */ /* 0x000fd200078e02d2 */
        /* <DEDUP_REMOVED lines=8> */
[----:B------:R-:W3:Y:S08]  /*112d0*/  @P2 LDC R5, c[0x0][0x44c] ;  /* 0x00011300ff052b82 */ /* 0x000ef00000000800 */
[----:B------:R-:W4:Y:S01]  /*112e0*/  @P2 LDC R0, c[0x0][0x450] ;  /* 0x00011400ff002b82 */ /* 0x000f220000000800 */
[----:B-1----:R-:W-:Y:S01]  /*112f0*/  SHF.R.U32.HI R7, RZ, 0x7, R7 ;  /* 0x00000007ff077819 */ /* 0x002fe20000011607 */
[----:B---3--:R-:W-:-:S05]  /*11300*/  @P2 IMAD.HI.U32 R5, R227, R5, RZ ;  /* 0x00000005e3052227 */ /* 0x008fca00078e00ff */
[----:B----4-:R-:W-:Y:S01]  /*11310*/  @P2 SHF.R.U32.HI R227, RZ, R0, R5 ;  /* 0x00000000ffe32219 */ /* 0x010fe20000011605 */
[----:B------:R-:W-:Y:S01]  /*11320*/  @!P1 VIADD R0, R201, 0x22840 ;  /* 0x00022840c9009836 */ /* 0x000fe20000000000 */
[----:B------:R-:W-:Y:S02]  /*11330*/  IADD3 R5, -R7, 0xb, RZ ;  /* 0x0000000b07057810 */ /* 0x000fe40007ffe1ff */
[----:B------:R-:W-:Y:S01]  /*11340*/  ISETP.GE.AND P2, PT, R229, 0x1, PT ;  /* 0x00000001e500780c */ /* 0x000fe20003f46270 */
[----:B------:R-:W1:Y:S01]  /*11350*/  SHFL.IDX PT, R7, R227, RZ, 0x1c1f ;  /* 0x001c1fffe3077589 */ /* 0x000e6200000e0000 */
[----:B------:R-:W-:Y:S01]  /*11360*/  @!P1 PRMT R0, RZ, 0x654, R0 ;  /* 0x00000654ff009816 */ /* 0x000fe20000000000 */
[----:B------:R-:W-:Y:S02]  /*11370*/  WARPGROUP.DEPBAR.LE gsb0, 0x0 ;  /* 0x00008000000079c5 */ /* 0x000fe40000010000 */
[----:B------:R-:W-:-:S06]  /*11380*/  WARPGROUP.ARRIVE ;  /* 0x00000000000079c5 */ /* 0x000fcc0000000000 */
        /* <DEDUP_REMOVED lines=15> */
[----:B------:R-:W-:Y:S02]  /*11480*/  ULOP3.LUT UR4, URZ, UR45, URZ, 0x33, !UPT ;  /* 0x0000002d3f047292 */ /* 0x000fe4000f8e333f */
[----:B------:R-:W-:Y:S02]  /*11490*/  WARPGROUP.DEPBAR.LE gsb0, 0x0 ;  /* 0x00008000000079c5 */ /* 0x000fe40000010000 */
[----:B------:R3:W-:Y:S06]  /*114a0*/  BAR.ARV R5, 0x100 ;  /* 0x000400050000751d */ /* 0x0007ec0000002000 */
[----:B------:R4:W-:Y:S02]  /*114b0*/  @!P1 SYNCS.ARRIVE.TRANS64.RED.A1T0 RZ, [R0+URZ], RZ ;  /* 0x000000ff00ff99a7 */ /* 0x0009e4000810043f */
[----:B----4-:R-:W-:-:S04]  /*114c0*/  IMAD R0, R6, -0x60, RZ ;  /* 0xffffffa006007824 */ /* 0x010fc800078e02ff */
[----:B------:R-:W-:-:S04]  /*114d0*/  VIADD R10, R0, 0x1 ;  /* 0x00000001000a7836 */ /* 0x000fc80000000000 */
[----:B------:R-:W-:-:S05]  /*114e0*/  IMAD R10, R206, -0x2, R10 ;  /* 0xfffffffece0a7824 */ /* 0x000fca00078e020a */
[----:B------:R-:W-:-:S05]  /*114f0*/  IADD3 R213, -R204, R10, R205 ;  /* 0x0000000accd57210 */ /* 0x000fca0007ffe1cd */
[C---:B------:R-:W-:Y:S02]  /*11500*/  VIADD R226, R213.reuse, UR44 ;  /* 0x0000002cd5e27c36 */ /* 0x040fe40008000000 */
[----:B------:R-:W-:Y:S02]  /*11510*/  VIADD R213, R213, UR4 ;  /* 0x00000004d5d57c36 */ /* 0x000fe40008000000 */
[C---:B-1----:R-:W-:Y:S02]  /*11520*/  IMAD.IADD R212, R7.reuse, 0x1, R226 ;  /* 0x0000000107d47824 */ /* 0x042fe400078e02e2 */
        /* <DEDUP_REMOVED lines=14> */
.L_x_2831:
[----:B------:R-:W-:-:S05]  /*11610*/  IMAD.U32 R228, RZ, RZ, UR37 ;  /* 0x00000025ffe47e24 */ /* 0x000fca000f8e00ff */
[----:B------:R-:W-:-:S13]  /*11620*/  ISETP.NE.AND P2, PT, R228, 0x1, PT ;  /* 0x00000001e400780c */ /* 0x000fda0003f45270 */
[----:B------:R-:W1:Y:S02]  /*11630*/  @P2 LDC.64 R202, c[0x0][0x9e8] ;  /* 0x00027a00ffca2b82 */ /* 0x000e640000000a00 */
[----:B-1----:R-:W-:-:S05]  /*11640*/  @P2 IMAD.HI.U32 R202, R7, R202, RZ ;  /* 0x000000ca07ca2227 */ /* 0x002fca00078e00ff */
[----:B------:R-:W-:-:S07]  /*11650*/  @P2 SHF.R.U32.HI R7, RZ, R203, R202 ;  /* 0x000000cbff072219 */ /* 0x000fce00000116ca */
.L_x_2832:
[----:B------:R-:W-:Y:S05]  /*11660*/  BSYNC B0 ;  /* 0x0000000000007941 */ /* 0x000fea0003800000 */
.L_x_2830:
[----:B------:R-:W-:-:S04]  /*11670*/  IMAD R202, R206, -0x2, R0 ;  /* 0xfffffffececa7824 */ /* 0x000fc800078e0200 */
[----:B------:R-:W-:-:S05]  /*11680*/  IMAD R202, R7, R228, R202 ;  /* 0x000000e407ca7224 */ /* 0x000fca00078e02ca */
[----:B------:R-:W-:Y:S02]  /*11690*/  VIMNMX R10, R10, R202, !PT ;  /* 0x000000ca0a0a7248 */ /* 0x000fe40007fe0100 */
[----:B------:R-:W-:-:S07]  /*116a0*/  VIADDMNMX R212, R202, R228, R212, PT ;  /* 0x000000e4cad47246 */ /* 0x000fce00038001d4 */
.L_x_2829:
[----:B------:R-:W3:Y:S01]  /*116b0*/  LDL.LU R228, [R1] ;  /* 0x0000000001e47983 */ /* 0x000ee20000300800 */
[C---:B------:R-:W-:Y:S02]  /*116c0*/  ISETP.GE.AND P2, PT, R0.reuse, 0x1, PT ;  /* 0x000000010000780c */ /* 0x040fe40003f46270 */
[----:B------:R-:W-:Y:S02]  /*116d0*/  ISETP.GE.AND P4, PT, R0, 0x9, PT ;  /* 0x000000090000780c */ /* 0x000fe40003f86270 */
[----:B---3--:R-:W-:-:S09]  /*116e0*/  LOP3.LUT R228, R228, 0xfff7ffff, RZ, 0xc0, !PT ;  /* 0xfff7ffffe4e47812 */ /* 0x008fd200078ec0ff */
        /* <DEDUP_REMOVED lines=131> */
[----:B------:R-:W1:Y:S02]  /*11f20*/  SHFL.IDX PT, R10, R227, 0x1, 0x1c1f ;  /* 0x003c1f00e30a7f89 */ /* 0x000e6400000e0000 */
[----:B------:R-:W-:Y:S02]  /*11f30*/  ISETP.LT.OR P6, PT, R212, 0x5a, P6 ;  /* 0x0000005ad400780c */ /* 0x000fe400037c1670 */
[----:B------:R3:W-:Y:S02]  /*11f40*/  STL [R1], R228 ;  /* 0x000000e401007387 */ /* 0x0007e40000100800 */
[----:B------:R-:W-:-:S02]  /*11f50*/  FSEL R197, R197, -INF , !P6 ;  /* 0xff800000c5c57808 */ /* 0x000fc40007000000 */
[----:B------:R-:W-:Y:S01]  /*11f60*/  ISETP.GE.AND P6, PT, R229, 0x1, PT ;  /* 0x00000001e500780c */ /* 0x000fe20003fc6270 */
[--C-:B-1----:R-:W-:Y:S02]  /*11f70*/  IMAD.IADD R226, R226, 0x1, R10.reuse ;  /* 0x00000001e2e27824 */ /* 0x102fe400078e020a */
        /* <DEDUP_REMOVED lines=14> */
.L_x_2835:
[----:B------:R-:W-:-:S05]  /*12060*/  IMAD.U32 R203, RZ, RZ, UR37 ;  /* 0x00000025ffcb7e24 */ /* 0x000fca000f8e00ff */
[----:B------:R-:W-:-:S13]  /*12070*/  ISETP.NE.AND P6, PT, R203, 0x1, PT ;  /* 0x00000001cb00780c */ /* 0x000fda0003fc5270 */
[----:B------:R-:W1:Y:S02]  /*12080*/  @P6 LDC.64 R152, c[0x0][0x9e8] ;  /* 0x00027a00ff986b82 */ /* 0x000e640000000a00 */
[----:B-1----:R-:W-:-:S05]  /*12090*/  @P6 IMAD.HI.U32 R152, R10, R152, RZ ;  /* 0x000000980a986227 */ /* 0x002fca00078e00ff */
[----:B------:R-:W-:-:S07]  /*120a0*/  @P6 SHF.R.U32.HI R10, RZ, R153, R152 ;  /* 0x00000099ff0a6219 */ /* 0x000fce0000011698 */
.L_x_2836:
[----:B------:R-:W-:Y:S05]  /*120b0*/  BSYNC B0 ;  /* 0x0000000000007941 */ /* 0x000fea0003800000 */
.L_x_2834:
[----:B------:R-:W-:-:S04]  /*120c0*/  IMAD R0, R206, -0x2, R0 ;  /* 0xfffffffece007824 */ /* 0x000fc800078e0200 */
[----:B------:R-:W-:-:S05]  /*120d0*/  IMAD R0, R10, R203, R0 ;  /* 0x000000cb0a007224 */ /* 0x000fca00078e0200 */
[----:B------:R-:W-:Y:S02]  /*120e0*/  VIMNMX R213, R213, R0, !PT ;  /* 0x00000000d5d57248 */ /* 0x000fe40007fe0100 */
[----:B------:R-:W-:-:S07]  /*120f0*/  VIADDMNMX R226, R0, R203, R226, PT ;  /* 0x000000cb00e27246 */ /* 0x000fce00038001e2 */
.L_x_2833:
[----:B------:R-:W-:Y:S02]  /*12100*/  ISETP.GT.AND P2, PT, R213, 0x1, !P2 ;  /* 0x00000001d500780c */ /* 0x000fe40005744270 */
[----:B------:R-:W-:Y:S02]  /*12110*/  FMNMX.FTZ R0, R7, R217, !PT ;  /* 0x000000d907007209 */ /* 0x000fe40007810000 */
[----:B------:R-:W-:Y:S02]  /*12120*/  ISETP.LT.OR P2, PT, R226, 0x2, P2 ;  /* 0x00000002e200780c */ /* 0x000fe40001741670 */
[C---:B------:R-:W-:Y:S02]  /*12130*/  LOP3.LUT P6, RZ, R228.reuse, 0x8000, RZ, 0xc0, !PT ;  /* 0x00008000e4ff7812 */ /* 0x040fe400078cc0ff */
        /* <DEDUP_REMOVED lines=65> */
[C---:B------:R-:W-:Y:S02]  /*12550*/  ISETP.GT.AND P2, PT, R213.reuse, 0x29, !P2 ;  /* 0x00000029d500780c */ /* 0x040fe40005744270 */
[----:B------:R-:W-:Y:S02]  /*12560*/  LOP3.LUT P3, RZ, R228, 0x80000, RZ, 0xc0, !PT ;  /* 0x00080000e4ff7812 */ /* 0x000fe4000786c0ff */
        /* <DEDUP_REMOVED lines=12> */
[----:B------:R-:W-:Y:S02]  /*12630*/  FSEL R195, R195, -INF , !P4 ;  /* 0xff800000c3c37808 */ /* 0x000fe40006000000 */
[----:B------:R-:W-:Y:S02]  /*12640*/  ISETP.GT.AND P2, PT, R213, 0x31, !P2 ;  /* 0x00000031d500780c */ /* 0x000fe40005744270 */
[C---:B------:R-:W-:Y:S02]  /*12650*/  ISETP.LT.OR P5, PT, R226.reuse, 0x59, P5 ;  /* 0x00000059e200780c */ /* 0x040fe40002fa1670 */
[----:B------:R-:W-:-:S02]  /*12660*/  ISETP.LT.OR P2, PT, R226, 0x32, P2 ;  /* 0x00000032e200780c */ /* 0x000fc40001741670 */
[----:B------:R-:W-:Y:S02]  /*12670*/  FSEL R198, R198, -INF , !P5 ;  /* 0xff800000c6c67808 */ /* 0x000fe40006800000 */
[----:B------:R-:W-:Y:S02]  /*12680*/  FSEL R179, R179, -INF , !P2 ;  /* 0xff800000b3b37808 */ /* 0x000fe40005000000 */
[----:B------:R-:W-:Y:S02]  /*12690*/  LOP3.LUT P2, RZ, R228, 0x200, RZ, 0xc0, !PT ;  /* 0x00000200e4ff7812 */ /* 0x000fe4000784c0ff */
[----:B-1----:R-:W-:Y:S01]  /*126a0*/  FMNMX.FTZ R0, R0, R10, !PT ;  /* 0x0000000a00007209 */ /* 0x002fe20007810000 */
[----:B------:R-:W-:Y:S01]  /*126b0*/  IMAD.U32 R10, RZ, RZ, UR36 ;  /* 0x00000024ff0a7e24 */ /* 0x000fe2000f8e00ff */
[----:B------:R-:W-:-:S03]  /*126c0*/  ISETP.GT.AND P2, PT, R213, 0x38, !P2 ;  /* 0x00000038d500780c */ /* 0x000fc60005744270 */
[----:B------:R-:W-:Y:S01]  /*126d0*/  FMUL.FTZ R153, R0, R10 ;  /* 0x0000000a00997220 */ /* 0x000fe20000410000 */
        /* <DEDUP_REMOVED lines=23> */
[----:B------:R-:W-:Y:S02]  /*12850*/  FSEL R152, R0, RZ, P2 ;  /* 0x000000ff00987208 */ /* 0x000fe40001000000 */
[----:B------:R-:W-:Y:S02]  /*12860*/  FSEL R153, R153, RZ, P2 ;  /* 0x000000ff99997208 */ /* 0x000fe40001000000 */
[----:B------:R-:W-:Y:S01]  /*12870*/  ISETP.GT.AND P2, PT, R213, RZ, !P3 ;  /* 0x000000ffd500720c */ /* 0x000fe20005f44270 */
[----:B------:R-:W-:Y:S02]  /*12880*/  FADD.FTZ R152, -R152, R217 ;  /* 0x000000d998987221 */ /* 0x000fe40000010100 */
[-CC-:B------:R-:W-:Y:S01]  /*12890*/  FFMA.FTZ R7, R7, R10.reuse, -R153.reuse ;  /* 0x0000000a07077223 */ /* 0x180fe20000010899 */
[-CC-:B------:R-:W-:Y:S01]  /*128a0*/  FFMA.FTZ R202, R202, R10.reuse, -R153.reuse ;  /* 0x0000000acaca7223 */ /* 0x180fe20000010899 */
[-C--:B------:R-:W-:Y:S01]  /*128b0*/  FMUL.FTZ R152, R152, R10.reuse ;  /* 0x0000000a98987220 */ /* 0x080fe20000410000 */
        /* <DEDUP_REMOVED lines=23> */
[----:B------:R-:W-:-:S04]  /*12a30*/  ISETP.LT.OR P2, PT, R226, 0x1, P2 ;  /* 0x00000001e200780c */ /* 0x000fc80001741670 */
[----:B------:R-:W-:Y:S02]  /*12a40*/  FSEL R154, R154, -INF , !P2 ;  /* 0xff8000009a9a7808 */ /* 0x000fe40005000000 */
[----:B------:R-:W-:Y:S01]  /*12a50*/  ISETP.GT.AND P2, PT, R213, 0x59, !P6 ;  /* 0x00000059d500780c */ /* 0x000fe20007744270 */
[----:B------:R-:W1:Y:S03]  /*12a60*/  MUFU.EX2 R153, R152 ;  /* 0x0000009800997308 */ /* 0x000e660000000800 */
[----:B------:R-:W-:-:S04]  /*12a70*/  ISETP.LT.OR P2, PT, R226, 0x5a, P2 ;  /* 0x0000005ae200780c */ /* 0x000fc80001741670 */
[----:B------:R-:W-:Y:S01]  /*12a80*/  FSEL R199, R199, -INF , !P2 ;  /* 0xff800000c7c77808 */ /* 0x000fe20005000000 */
[----:B------:R-:W3:Y:S08]  /*12a90*/  MUFU.EX2 R152, R202 ;  /* 0x000000ca00987308 */ /* 0x000ef00000000800 */
[----:B------:R-:W4:Y:S01]  /*12aa0*/  MUFU.EX2 R156, R156 ;  /* 0x0000009c009c7308 */ /* 0x000f220000000800 */
[----:B-1----:R-:W-:Y:S01]  /*12ab0*/  FFMA.FTZ R4, R153, R4, R7 ;  /* 0x0000000499047223 */ /* 0x002fe20000010007 */
[-C--:B------:R-:W-:Y:S01]  /*12ac0*/  FMUL.FTZ R24, R24, R153.reuse ;  /* 0x0000009918187220 */ /* 0x080fe20000410000 */
[-C--:B------:R-:W-:Y:S01]  /*12ad0*/  FMUL.FTZ R25, R25, R153.reuse ;  /* 0x0000009919197220 */ /* 0x080fe20000410000 */
[-C--:B------:R-:W-:Y:S01]  /*12ae0*/  FMUL.FTZ R28, R28, R153.reuse ;  /* 0x000000991c1c7220 */ /* 0x080fe20000410000 */
[-C--:B------:R-:W-:Y:S01]  /*12af0*/  FMUL.FTZ R29, R29, R153.reuse ;  /* 0x000000991d1d7220 */ /* 0x080fe20000410000 */
[-C--:B------:R-:W-:Y:S01]  /*12b00*/  FMUL.FTZ R32, R32, R153.reuse ;  /* 0x0000009920207220 */ /* 0x080fe20000410000 */
[----:B------:R-:W-:Y:S01]  /*12b10*/  FMUL.FTZ R33, R33, R153 ;  /* 0x0000009921217220 */ /* 0x000fe20000410000 */
[----:B------:R-:W1:Y:S01]  /*12b20*/  MUFU.EX2 R157, R157 ;  /* 0x0000009d009d7308 */ /* 0x000e620000000800 */
[C---:B---3--:R-:W-:Y:S01]  /*12b30*/  FADD.FTZ R4, R152.reuse, R4 ;  /* 0x0000000498047221 */ /* 0x048fe20000010000 */
[----:B------:R-:W-:Y:S01]  /*12b40*/  F2FP.F16.F32.PACK_AB R152, R152, R7 ;  /* 0x000000079898723e */ /* 0x000fe200000000ff */
[-C--:B------:R-:W-:Y:S01]  /*12b50*/  FMUL.FTZ R36, R36, R153.reuse ;  /* 0x0000009924247220 */ /* 0x080fe20000410000 */
[----:B------:R-:W-:Y:S01]  /*12b60*/  FMNMX.FTZ R7, R154, R216, !PT ;  /* 0x000000d89a077209 */ /* 0x000fe20007810000 */
[-C--:B------:R-:W-:Y:S01]  /*12b70*/  FMUL.FTZ R37, R37, R153.reuse ;  /* 0x0000009925257220 */ /* 0x080fe20000410000 */
[-C--:B------:R-:W-:Y:S01]  /*12b80*/  FMUL.FTZ R40, R40, R153.reuse ;  /* 0x0000009928287220 */ /* 0x080fe20000410000 */
[----:B------:R-:W-:Y:S01]  /*12b90*/  FMUL.FTZ R41, R41, R153 ;  /* 0x0000009929297220 */ /* 0x000fe20000410000 */
[----:B------:R-:W-:Y:S01]  /*12ba0*/  FMNMX.FTZ R7, R155, R7, !PT ;  /* 0x000000079b077209 */ /* 0x000fe20007810000 */
[----:B------:R-:W3:Y:S01]  /*12bb0*/  MUFU.EX2 R160, R160 ;  /* 0x000000a000a07308 */ /* 0x000ee20000000800 */
[----:B----4-:R-:W-:Y:S01]  /*12bc0*/  FADD.FTZ R4, R156, R4 ;  /* 0x000000049c047221 */ /* 0x010fe20000010000 */
[----:B------:R-:W-:Y:S01]  /*12bd0*/  FMUL.FTZ R44, R44, R153 ;  /* 0x000000992c2c7220 */ /* 0x000fe20000410000 */
[----:B------:R-:W-:Y:S01]  /*12be0*/  FMNMX.FTZ R7, R158, R7, !PT ;  /* 0x000000079e077209 */ /* 0x000fe20007810000 */
[-C--:B------:R-:W-:Y:S01]  /*12bf0*/  FMUL.FTZ R45, R45, R153.reuse ;  /* 0x000000992d2d7220 */ /* 0x080fe20000410000 */
[-C--:B------:R-:W-:Y:S01]  /*12c00*/  FMUL.FTZ R48, R48, R153.reuse ;  /* 0x0000009930307220 */ /* 0x080fe20000410000 */
[----:B------:R-:W-:Y:S01]  /*12c10*/  FMUL.FTZ R49, R49, R153 ;  /* 0x0000009931317220 */ /* 0x000fe20000410000 */
[----:B------:R-:W-:Y:S01]  /*12c20*/  FMNMX.FTZ R7, R159, R7, !PT ;  /* 0x000000079f077209 */ /* 0x000fe20007810000 */
[----:B------:R-:W4:Y:S01]  /*12c30*/  MUFU.EX2 R161, R161 ;  /* 0x000000a100a17308 */ /* 0x000f220000000800 */
[----:B-1----:R-:W-:Y:S01]  /*12c40*/  FADD.FTZ R4, R157, R4 ;  /* 0x000000049d047221 */ /* 0x002fe20000010000 */
[----:B------:R-:W-:Y:S01]  /*12c50*/  FMUL.FTZ R52, R52, R153 ;  /* 0x0000009934347220 */ /* 0x000fe20000410000 */
[----:B------:R-:W-:Y:S01]  /*12c60*/  FMNMX.FTZ R7, R162, R7, !PT ;  /* 0x00000007a2077209 */ /* 0x000fe20007810000 */
[-C--:B------:R-:W-:Y:S01]  /*12c70*/  FMUL.FTZ R53, R53, R153.reuse ;  /* 0x0000009935357220 */ /* 0x080fe20000410000 */
[-C--:B------:R-:W-:Y:S01]  /*12c80*/  FMUL.FTZ R56, R56, R153.reuse ;  /* 0x0000009938387220 */ /* 0x080fe20000410000 */
[----:B------:R-:W-:Y:S01]  /*12c90*/  FMUL.FTZ R57, R57, R153 ;  /* 0x0000009939397220 */ /* 0x000fe20000410000 */
[----:B------:R-:W-:Y:S01]  /*12ca0*/  FMNMX.FTZ R7, R163, R7, !PT ;  /* 0x00000007a3077209 */ /* 0x000fe20007810000 */
[----:B------:R-:W1:Y:S01]  /*12cb0*/  MUFU.EX2 R164, R164 ;  /* 0x000000a400a47308 */ /* 0x000e620000000800 */
[----:B---3--:R-:W-:Y:S01]  /*12cc0*/  FADD.FTZ R4, R160, R4 ;  /* 0x00000004a0047221 */ /* 0x008fe20000010000 */
[----:B------:R-:W-:Y:S01]  /*12cd0*/  FMUL.FTZ R60, R60, R153 ;  /* 0x000000993c3c7220 */ /* 0x000fe20000410000 */
        /* <DEDUP_REMOVED lines=71> */
[-C--:B------:R-:W-:Y:S01]  /*13150*/  FMUL.FTZ R132, R132, R153.reuse ;  /* 0x0000009984847220 */ /* 0x080fe20000410000 */
[-C--:B------:R-:W-:Y:S01]  /*13160*/  FMUL.FTZ R133, R133, R153.reuse ;  /* 0x0000009985857220 */ /* 0x080fe20000410000 */
[----:B------:R-:W3:Y:S01]  /*13170*/  SHFL.BFLY PT, R202, R7, 0x2, 0x1f ;  /* 0x0c401f0007ca7f89 */ /* 0x000ee200000e0000 */
[-C--:B------:R-:W-:Y:S01]  /*13180*/  FMUL.FTZ R136, R136, R153.reuse ;  /* 0x0000009988887220 */ /* 0x080fe20000410000 */
[-C--:B------:R-:W-:Y:S01]  /*13190*/  FMUL.FTZ R137, R137, R153.reuse ;  /* 0x0000009989897220 */ /* 0x080fe20000410000 */
[-C--:B------:R-:W-:Y:S01]  /*131a0*/  FMUL.FTZ R140, R140, R153.reuse ;  /* 0x000000998c8c7220 */ /* 0x080fe20000410000 */
[----:B------:R-:W5:Y:S01]  /*131b0*/  MUFU.EX2 R184, R184 ;  /* 0x000000b800b87308 */ /* 0x000f620000000800 */
[----:B----4-:R-:W-:Y:S01]  /*131c0*/  FADD.FTZ R4, R180, R4 ;  /* 0x00000004b4047221 */ /* 0x010fe20000010000 */
[-C--:B------:R-:W-:Y:S01]  /*131d0*/  FMUL.FTZ R141, R141, R153.reuse ;  /* 0x000000998d8d7220 */ /* 0x080fe20000410000 */
[-C--:B------:R-:W-:Y:S01]  /*131e0*/  FMUL.FTZ R144, R144, R153.reuse ;  /* 0x0000009990907220 */ /* 0x080fe20000410000 */
[-C--:B------:R-:W-:Y:S01]  /*131f0*/  FMUL.FTZ R145, R145, R153.reuse ;  /* 0x0000009991917220 */ /* 0x080fe20000410000 */
[-C--:B------:R-:W-:Y:S01]  /*13200*/  FMUL.FTZ R148, R148, R153.reuse ;  /* 0x0000009994947220 */ /* 0x080fe20000410000 */
[----:B------:R-:W-:-:S02]  /*13210*/  FMUL.FTZ R149, R149, R153 ;  /* 0x0000009995957220 */ /* 0x000fc40000410000 */
[----:B------:R-:W4:Y:S01]  /*13220*/  MUFU.EX2 R185, R185 ;  /* 0x000000b900b97308 */ /* 0x000f220000000800 */
[----:B-1----:R-:W-:-:S07]  /*13230*/  FADD.FTZ R4, R181, R4 ;  /* 0x00000004b5047221 */ /* 0x002fce0000010000 */
[----:B------:R-:W1:Y:S01]  /*13240*/  MUFU.EX2 R188, R188 ;  /* 0x000000bc00bc7308 */ /* 0x000e620000000800 */
[----:B-----5:R-:W-:Y:S01]  /*13250*/  FADD.FTZ R4, R184, R4 ;  /* 0x00000004b8047221 */ /* 0x020fe20000010000 */
[----:B---3--:R-:W-:-:S06]  /*13260*/  FMNMX.FTZ R7, R7, R202, !PT ;  /* 0x000000ca07077209 */ /* 0x008fcc0007810000 */
[----:B------:R-:W3:Y:S01]  /*13270*/  MUFU.EX2 R189, R189 ;  /* 0x000000bd00bd7308 */ /* 0x000ee20000000800 */
[----:B------:R-:W5:Y:S07]  /*13280*/  SHFL.BFLY PT, R202, R7, 0x1, 0x1f ;  /* 0x0c201f0007ca7f89 */ /* 0x000f6e00000e0000 */
[----:B------:R-:W0:Y:S08]  /*13290*/  MUFU.EX2 R192, R192 ;  /* 0x000000c000c07308 */ /* 0x000e300000000800 */
[----:B------:R-:W2:Y:S08]  /*132a0*/  MUFU.EX2 R193, R193 ;  /* 0x000000c100c17308 */ /* 0x000eb00000000800 */
[----:B------:R-:W2:Y:S01]  /*132b0*/  MUFU.EX2 R196, R196 ;  /* 0x000000c400c47308 */ /* 0x000ea20000000800 */
[----:B-----5:R-:W-:-:S04]  /*132c0*/  FMNMX.FTZ R7, R7, R202, !PT ;  /* 0x000000ca07077209 */ /* 0x020fc80007810000 */
[C---:B------:R-:W-:Y:S01]  /*132d0*/  FSETP.NEU.FTZ.AND P2, PT, R7.reuse, -INF , PT ;  /* 0xff8000000700780b */ /* 0x040fe20003f5d000 */
[----:B------:R-:W-:-:S05]  /*132e0*/  FMUL.FTZ R203, R7, R10 ;  /* 0x0000000a07cb7220 */ /* 0x000fca0000410000 */
[----:B------:R-:W-:-:S05]  /*132f0*/  FSEL R203, R203, RZ, P2 ;  /* 0x000000ffcbcb7208 */ /* 0x000fca0001000000 */
[--C-:B------:R-:W-:Y:S01]  /*13300*/  FFMA.FTZ R227, R154, R10, -R203.reuse ;  /* 0x0000000a9ae37223 */ /* 0x100fe200000108cb */
[----:B------:R-:W-:Y:S01]  /*13310*/  F2FP.F16.F32.PACK_AB R154, R157, R156 ;  /* 0x0000009c9d9a723e */ /* 0x000fe200000000ff */
[--C-:B------:R-:W-:Y:S01]  /*13320*/  FFMA.FTZ R226, R158, R10, -R203.reuse ;  /* 0x0000000a9ee27223 */ /* 0x100fe200000108cb */
[----:B------:R-:W-:Y:S01]  /*13330*/  F2FP.F16.F32.PACK_AB R156, R161, R160 ;  /* 0x000000a0a19c723e */ /* 0x000fe200000000ff */
[--C-:B------:R-:W-:Y:S01]  /*13340*/  FFMA.FTZ R202, R155, R10, -R203.reuse ;  /* 0x0000000a9bca7223 */ /* 0x100fe200000108cb */
[----:B------:R-:W-:Y:S01]  /*13350*/  F2FP.F16.F32.PACK_AB R160, R169, R168 ;  /* 0x000000a8a9a0723e */ /* 0x000fe200000000ff */
[----:B------:R-:W-:Y:S01]  /*13360*/  MUFU.EX2 R227, R227 ;  /* 0x000000e300e37308 */ /* 0x000fe20000000800 */
[----:B------:R-:W-:Y:S01]  /*13370*/  FSEL R169, R7, RZ, P2 ;  /* 0x000000ff07a97208 */ /* 0x000fe20001000000 */
[--C-:B------:R-:W-:Y:S01]  /*13380*/  FFMA.FTZ R159, R159, R10, -R203.reuse ;  /* 0x0000000a9f9f7223 */ /* 0x100fe200000108cb */
[----:B------:R-:W-:Y:S01]  /*13390*/  F2FP.F16.F32.PACK_AB R158, R165, R164 ;  /* 0x000000a4a59e723e */ /* 0x000fe200000000ff */
[--C-:B------:R-:W-:Y:S01]  /*133a0*/  FFMA.FTZ R217, R162, R10, -R203.reuse ;  /* 0x0000000aa2d97223 */ /* 0x100fe200000108cb */
[----:B------:R-:W-:Y:S01]  /*133b0*/  F2FP.F16.F32.PACK_AB R164, R177, R176 ;  /* 0x000000b0b1a4723e */ /* 0x000fe200000000ff */
[----:B------:R-:W-:Y:S01]  /*133c0*/  FADD.FTZ R169, -R169, R216 ;  /* 0x000000d8a9a97221 */ /* 0x000fe20000010100 */
[-CC-:B------:R-:W-:Y:S01]  /*133d0*/  FFMA.FTZ R163, R163, R10.reuse, -R203.reuse ;  /* 0x0000000aa3a37223 */ /* 0x180fe200000108cb */
[----:B------:R-:W-:Y:S01]  /*133e0*/  MUFU.EX2 R202, R202 ;  /* 0x000000ca00ca7308 */ /* 0x000fe20000000800 */
[----:B----4-:R-:W-:Y:S01]  /*133f0*/  FADD.FTZ R161, R185, R4 ;  /* 0x00000004b9a17221 */ /* 0x010fe20000010000 */
[-C--:B------:R-:W-:Y:S01]  /*13400*/  FMUL.FTZ R169, R169, R10.reuse ;  /* 0x0000000aa9a97220 */ /* 0x080fe20000410000 */
[-CC-:B------:R-:W-:Y:S01]  /*13410*/  FFMA.FTZ R213, R166, R10.reuse, -R203.reuse ;  /* 0x0000000aa6d57223 */ /* 0x180fe200000108cb */
[-C--:B------:R-:W-:Y:S01]  /*13420*/  FFMA.FTZ R155, R174, R10.reuse, -R203 ;  /* 0x0000000aae9b7223 */ /* 0x080fe200000108cb */
[----:B-1----:R-:W-:Y:S01]  /*13430*/  FADD.FTZ R4, R188, R161 ;  /* 0x000000a1bc047221 */ /* 0x002fe20000010000 */
[--C-:B------:R-:W-:Y:S01]  /*13440*/  FFMA.FTZ R167, R167, R10, -R203.reuse ;  /* 0x0000000aa7a77223 */ /* 0x100fe200000108cb */
[----:B------:R-:W-:Y:S01]  /*13450*/  F2FP.F16.F32.PACK_AB R166, R181, R180 ;  /* 0x000000b4b5a6723e */ /* 0x000fe200000000ff */
[----:B------:R-:W1:Y:S01]  /*13460*/  MUFU.EX2 R176, R169 ;  /* 0x000000a900b07308 */ /* 0x000e620000000800 */
[----:B---3--:R-:W-:Y:S01]  /*13470*/  FADD.FTZ R161, R189, R4 ;  /* 0x00000004bda17221 */ /* 0x008fe20000010000 */
[-CC-:B------:R-:W-:Y:S01]  /*13480*/  FFMA.FTZ R212, R170, R10.reuse, -R203.reuse ;  /* 0x0000000aaad47223 */ /* 0x180fe200000108cb */
[-CC-:B------:R-:W-:Y:S01]  /*13490*/  FFMA.FTZ R171, R171, R10.reuse, -R203.reuse ;  /* 0x0000000aabab7223 */ /* 0x180fe200000108cb */
[-C--:B------:R-:W-:Y:S01]  /*134a0*/  FFMA.FTZ R175, R175, R10.reuse, -R203 ;  /* 0x0000000aafaf7223 */ /* 0x080fe200000108cb */
[----:B0-----:R-:W-:Y:S01]  /*134b0*/  FADD.FTZ R4, R192, R161 ;  /* 0x000000a1c0047221 */ /* 0x001fe20000010000 */
[-CC-:B------:R-:W-:Y:S01]  /*134c0*/  FFMA.FTZ R178, R178, R10.reuse, -R203.reuse ;  /* 0x0000000ab2b27223 */ /* 0x180fe200000108cb */
[-CC-:B------:R-:W-:Y:S01]  /*134d0*/  FFMA.FTZ R179, R179, R10.reuse, -R203.reuse ;  /* 0x0000000ab3b37223 */ /* 0x180fe200000108cb */
[----:B------:R-:W0:Y:S01]  /*134e0*/  MUFU.EX2 R226, R226 ;  /* 0x000000e200e27308 */ /* 0x000e220000000800 */
[----:B--2---:R-:W-:Y:S01]  /*134f0*/  FADD.FTZ R165, R193, R4 ;  /* 0x00000004c1a57221 */ /* 0x004fe20000010000 */
[-CC-:B------:R-:W-:Y:S01]  /*13500*/  FFMA.FTZ R182, R182, R10.reuse, -R203.reuse ;  /* 0x0000000ab6b67223 */ /* 0x180fe200000108cb */
[-CC-:B------:R-:W-:Y:S01]  /*13510*/  FFMA.FTZ R183, R183, R10.reuse, -R203.reuse ;  /* 0x0000000ab7b77223 */ /* 0x180fe200000108cb */
[-C--:B------:R-:W-:Y:S01]  /*13520*/  FFMA.FTZ R186, R186, R10.reuse, -R203 ;  /* 0x0000000ababa7223 */ /* 0x080fe200000108cb */
[----:B------:R-:W-:Y:S01]  /*13530*/  FADD.FTZ R165, R196, R165 ;  /* 0x000000a5c4a57221 */ /* 0x000fe20000010000 */
[-CC-:B------:R-:W-:Y:S01]  /*13540*/  FFMA.FTZ R187, R187, R10.reuse, -R203.reuse ;  /* 0x0000000abbbb7223 */ /* 0x180fe200000108cb */
[-C--:B------:R-:W-:Y:S01]  /*13550*/  FFMA.FTZ R190, R190, R10.reuse, -R203 ;  /* 0x0000000abebe7223 */ /* 0x080fe200000108cb */
[----:B------:R-:W2:Y:S01]  /*13560*/  MUFU.EX2 R159, R159 ;  /* 0x0000009f009f7308 */ /* 0x000ea20000000800 */
[----:B-1----:R-:W-:Y:S01]  /*13570*/  FFMA.FTZ R3, R176, R3, R227 ;  /* 0x00000003b0037223 */ /* 0x002fe200000100e3 */
[-CC-:B------:R-:W-:Y:S01]  /*13580*/  FFMA.FTZ R191, R191, R10.reuse, -R203.reuse ;  /* 0x0000000abfbf7223 */ /* 0x180fe200000108cb */
[-CC-:B------:R-:W-:Y:S01]  /*13590*/  FFMA.FTZ R194, R194, R10.reuse, -R203.reuse ;  /* 0x0000000ac2c27223 */ /* 0x180fe200000108cb */
[----:B------:R-:W-:Y:S01]  /*135a0*/  FFMA.FTZ R195, R195, R10, -R203 ;  /* 0x0000000ac3c37223 */ /* 0x000fe200000108cb */
[----:B------:R-:W-:Y:S01]  /*135b0*/  FADD.FTZ R3, R202, R3 ;  /* 0x00000003ca037221 */ /* 0x000fe20000010000 */
[----:B------:R-:W-:Y:S01]  /*135c0*/  F2FP.F16.F32.PACK_AB R162, R173, R172 ;  /* 0x000000acada2723e */ /* 0x000fe200000000ff */
[-C--:B------:R-:W-:Y:S01]  /*135d0*/  FFMA.FTZ R198, R198, R10.reuse, -R203 ;  /* 0x0000000ac6c67223 */ /* 0x080fe200000108cb */
[----:B------:R-:W1:Y:S01]  /*135e0*/  MUFU.EX2 R157, R217 ;  /* 0x000000d9009d7308 */ /* 0x000e620000000800 */
[----:B0-----:R-:W-:Y:S01]  /*135f0*/  FADD.FTZ R180, R226, R3 ;  /* 0x00000003e2b47221 */ /* 0x001fe20000010000 */
[----:B------:R-:W-:Y:S01]  /*13600*/  FFMA.FTZ R199, R199, R10, -R203 ;  /* 0x0000000ac7c77223 */ /* 0x000fe200000108cb */
[----:B------:R-:W-:Y:S01]  /*13610*/  F2FP.F16.F32.PACK_AB R168, R185, R184 ;  /* 0x000000b8b9a8723e */ /* 0x000fe200000000ff */
[----:B------:R-:W-:Y:S01]  /*13620*/  FMUL.FTZ R26, R26, R176 ;  /* 0x000000b01a1a7220 */ /* 0x000fe20000410000 */
[----:B------:R-:W-:Y:S01]  /*13630*/  F2FP.F16.F32.PACK_AB R170, R189, R188 ;  /* 0x000000bcbdaa723e */ /* 0x000fe200000000ff */
[----:B------:R-:W-:Y:S01]  /*13640*/  FMUL.FTZ R27, R27, R176 ;  /* 0x000000b01b1b7220 */ /* 0x000fe20000410000 */
[----:B------:R-:W-:Y:S01]  /*13650*/  F2FP.F16.F32.PACK_AB R172, R193, R192 ;  /* 0x000000c0c1ac723e */ /* 0x000fe200000000ff */
[----:B------:R-:W0:Y:S01]  /*13660*/  MUFU.EX2 R163, R163 ;  /* 0x000000a300a37308 */ /* 0x000e220000000800 */
[----:B--2---:R-:W-:Y:S01]  /*13670*/  FADD.FTZ R180, R159, R180 ;  /* 0x000000b49fb47221 */ /* 0x004fe20000010000 */
        /* <DEDUP_REMOVED lines=15> */
[C---:B0-----:R-:W-:Y:S01]  /*13770*/  FADD.FTZ R180, R163.reuse, R180 ;  /* 0x000000b4a3b47221 */ /* 0x041fe20000010000 */
[----:B------:R-:W-:Y:S01]  /*13780*/  F2FP.F16.F32.PACK_AB R157, R163, R157 ;  /* 0x0000009da39d723e */ /* 0x000fe200000000ff */
[-C--:B------:R-:W-:Y:S01]  /*13790*/  FMUL.FTZ R51, R51, R176.reuse ;  /* 0x000000b033337220 */ /* 0x080fe20000410000 */
[-C--:B------:R-:W-:Y:S01]  /*137a0*/  FMUL.FTZ R54, R54, R176.reuse ;  /* 0x000000b036367220 */ /* 0x080fe20000410000 */
[-C--:B------:R-:W-:Y:S01]  /*137b0*/  FMUL.FTZ R55, R55, R176.reuse ;  /* 0x000000b037377220 */ /* 0x080fe20000410000 */
[-C--:B------:R-:W-:Y:S01]  /*137c0*/  FMUL.FTZ R58, R58, R176.reuse ;  /* 0x000000b03a3a7220 */ /* 0x080fe20000410000 */
[----:B------:R-:W-:Y:S01]  /*137d0*/  FMUL.FTZ R59, R59, R176 ;  /* 0x000000b03b3b7220 */ /* 0x000fe20000410000 */
[----:B------:R-:W0:Y:S01]  /*137e0*/  MUFU.EX2 R167, R167 ;  /* 0x000000a700a77308 */ /* 0x000e220000000800 */
        /* <DEDUP_REMOVED lines=23> */
[----:B------:R0:W3:Y:S01]  /*13960*/  MUFU.EX2 R165, R155 ;  /* 0x0000009b00a57308 */ /* 0x0000e20000000800 */
        /* <DEDUP_REMOVED lines=8> */
[----:B-1----:R-:W-:Y:S01]  /*139f0*/  FADD.FTZ R180, R171, R180 ;  /* 0x000000b4abb47221 */ /* 0x002fe20000010000 */
[----:B0-----:R-:W-:Y:S01]  /*13a00*/  F2FP.F16.F32.PACK_AB R155, R159, R226 ;  /* 0x000000e29f9b723e */ /* 0x001fe200000000ff */
[-C--:B------:R-:W-:Y:S01]  /*13a10*/  FMUL.FTZ R107, R107, R176.reuse ;  /* 0x000000b06b6b7220 */ /* 0x080fe20000410000 */
[----:B------:R-:W-:Y:S01]  /*13a20*/  F2FP.F16.F32.PACK_AB R159, R167, R213 ;  /* 0x000000d5a79f723e */ /* 0x000fe200000000ff */
[-C--:B------:R-:W-:Y:S01]  /*13a30*/  FMUL.FTZ R110, R110, R176.reuse ;  /* 0x000000b06e6e7220 */ /* 0x080fe20000410000 */
[----:B------:R-:W-:Y:S01]  /*13a40*/  F2FP.F16.F32.PACK_AB R161, R171, R161 ;  /* 0x000000a1aba1723e */ /* 0x000fe200000000ff */
        /* <DEDUP_REMOVED lines=24> */
[----:B------:R-:W-:Y:S01]  /*13bd0*/  FMUL.FTZ R146, R146, R176 ;  /* 0x000000b092927220 */ /* 0x000fe20000410000 */
[----:B------:R-:W0:Y:S01]  /*13be0*/  MUFU.EX2 R183, R183 ;  /* 0x000000b700b77308 */ /* 0x000e220000000800 */
[C---:B-1----:R-:W-:Y:S01]  /*13bf0*/  FADD.FTZ R3, R179.reuse, R180 ;  /* 0x000000b4b3037221 */ /* 0x042fe20000010000 */
[----:B------:R-:W-:Y:S01]  /*13c00*/  F2FP.F16.F32.PACK_AB R165, R179, R178 ;  /* 0x000000b2b3a5723e */ /* 0x000fe200000000ff */
[-C--:B------:R-:W-:Y:S01]  /*13c10*/  FMUL.FTZ R147, R147, R176.reuse ;  /* 0x000000b093937220 */ /* 0x080fe20000410000 */
[-C--:B------:R-:W-:Y:S01]  /*13c20*/  FMUL.FTZ R150, R150, R176.reuse ;  /* 0x000000b096967220 */ /* 0x080fe20000410000 */
[----:B------:R-:W-:-:S03]  /*13c30*/  FMUL.FTZ R151, R151, R176 ;  /* 0x000000b097977220 */ /* 0x000fc60000410000 */
        /* <DEDUP_REMOVED lines=25> */
.L_x_2837:
[----:B------:R0:W1:Y:S01]  /*13dd0*/  SYNCS.PHASECHK.TRANS64.TRYWAIT P2, [R201+URZ+0x22850], R200 ;  /* 0x022850c8c90075a7 */ /* 0x000062000804017f */
[----:B------:R-:W-:Y:S05]  /*13de0*/  @!P0 BRA `(.L_x_2838) ;  /* 0x0000000000048947 */ /* 0x000fea0003800000 */
[----:B------:R-:W-:Y:S01]  /*13df0*/  BPT.TRAP 0x1 ;  /* 0x000000040000795c */ /* 0x000fe20000300000 */
.L_x_2838:
[----:B------:R-:W-:Y:S04]  /*13e00*/  BSSY B0, `(.L_x_2839) ;  /* 0x0000004000007945 */ /* 0x000fe80003800000 */
[----:B-1----:R-:W-:Y:S05]  /*13e10*/  @P2 BRA `(.L_x_2840) ;  /* 0x0000000000082947 */ /* 0x002fea0003800000 */
[----:B------:R-:W1:Y:S02]  /*13e20*/  SYNCS.PHASECHK.TRANS64.TRYWAIT P2, [R201+URZ+0x22850], R200 ;  /* 0x022850c8c90075a7 */ /* 0x000e64000804017f */
[----:B-1----:R-:W-:Y:S05]  /*13e30*/  @!P2 BRA `(.L_x_2841) ;  /* 0x000000c8005ca947 */ /* 0x002fea0003800000 */
.L_x_2840:
[----:B------:R-:W-:Y:S05]  /*13e40*/  BSYNC B0 ;  /* 0x0000000000007941 */ /* 0x000fea0003800000 */
.L_x_2839:
[----:B------:R-:W2:Y:S01]  /*13e50*/  S2R R178, SR_TID.X ;  /* 0x0000000000b27919 */ /* 0x000ea20000002100 */
[----:B------:R-:W-:Y:S01]  /*13e60*/  IMAD.MOV.U32 R177, RZ, RZ, 0x40000040 ;  /* 0x40000040ffb17424 */ /* 0x000fe200078e00ff */
[----:B------:R-:W-:Y:S05]  /*13e70*/  WARPSYNC.ALL ;  /* 0x0000000000007948 */ /* 0x000fea0003800000 */
[----:B------:R-:W-:Y:S01]  /*13e80*/  R2UR UR7, R177 ;  /* 0x00000000b10772ca */ /* 0x000fe200000e0000 */
[----:B------:R-:W-:Y:S01]  /*13e90*/  IMAD R176, R2, 0xc00, R11 ;  /* 0x00000c0002b07824 */ /* 0x000fe200078e020b */
[----:B------:R-:W-:Y:S01]  /*13ea0*/  ISETP.GT.AND P2, PT, R6, R219, PT ;  /* 0x000000db0600720c */ /* 0x000fe20003f44270 */
[----:B01----:R-:W-:-:S02]  /*13eb0*/  @!P1 VIADD R201, R201, 0x22860 ;  /* 0x00022860c9c99836 */ /* 0x003fc40000000000 */
[----:B------:R-:W-:Y:S01]  /*13ec0*/  VIADD R6, R6, 0xffffffff ;  /* 0xffffffff06067836 */ /* 0x000fe20000000000 */
[----:B------:R-:W-:Y:S01]  /*13ed0*/  R2UR UR6, R176 ;  /* 0x00000000b00672ca */ /* 0x000fe200000e0000 */
[----:B------:R-:W-:Y:S01]  /*13ee0*/  IMAD.MOV.U32 R216, RZ, RZ, R7 ;  /* 0x000000ffffd87224 */ /* 0x000fe200078e0007 */
[----:B------:R-:W-:Y:S01]  /*13ef0*/  @!P1 PRMT R201, RZ, 0x654, R201 ;  /* 0x00000654ffc99816 */ /* 0x000fe200000000c9 */
[----:B------:R-:W-:Y:S01]  /*13f00*/  IMAD.MOV.U32 R217, RZ, RZ, R0 ;  /* 0x000000ffffd97224 */ /* 0x000fe200078e0000 */
[----:B--2---:R-:W-:-:S05]  /*13f10*/  SHF.R.U32.HI R178, RZ, 0x7, R178 ;  /* 0x00000007ffb27819 */ /* 0x004fca00000116b2 */
[----:B------:R-:W-:-:S05]  /*13f20*/  VIADD R177, R178, 0x8 ;  /* 0x00000008b2b17836 */ /* 0x000fca0000000000 */
[----:B------:R0:W-:Y:S02]  /*13f30*/  BAR.SYNC.DEFER_BLOCKING R177, 0x100 ;  /* 0x000400b10000751d */ /* 0x0001e40000010000 */
[----:B0-----:R-:W-:-:S04]  /*13f40*/  IMAD.MOV.U32 R177, RZ, RZ, 0x40000040 ;  /* 0x40000040ffb17424 */ /* 0x001fc800078e00ff */
        /* <DEDUP_REMOVED lines=43> */
.L_x_2824:
[----:B------:R-:W-:Y:S05]  /*14200*/  WARPSYNC.ALL ;  /* 0x0000000000007948 */ /* 0x000fea0003800000 */
[----:B------:R-:W3:Y:S01]  /*14210*/  SHFL.BFLY PT, R9, R4, 0x2, 0x1f ;  /* 0x0c401f0004097f89 */ /* 0x000ee200000e0000 */
[----:B------:R-:W-:Y:S01]  /*14220*/  VIADD R2, R2, 0x1 ;  /* 0x0000000102027836 */ /* 0x000fe20000000000 */
[----:B------:R4:W-:Y:S08]  /*14230*/  BAR.ARV R5, 0x100 ;  /* 0x000400050000751d */ /* 0x0009f00000002000 */
[----:B------:R-:W-:Y:S06]  /*14240*/  BAR.ARV 0x8, 0x180 ;  /* 0x0206000000007b1d */ /* 0x000fec0000002000 */
[C---:B------:R-:W-:Y:S01]  /*14250*/  ISETP.NE.AND P1, PT, R2.reuse, 0x2, PT ;  /* 0x000000020200780c */ /* 0x040fe20003f25270 */
[----:B----4-:R-:W-:Y:S01]  /*14260*/  IMAD.MOV.U32 R5, RZ, RZ, -0x800000 ;  /* 0xff800000ff057424 */ /* 0x010fe200078e00ff */
[----:B------:R-:W4:Y:S01]  /*14270*/  SHFL.BFLY PT, R6, R3, 0x2, 0x1f ;  /* 0x0c401f0003067f89 */ /* 0x000f2200000e0000 */
[----:B------:R-:W-:Y:S01]  /*14280*/  PLOP3.LUT P0, PT, PT, PT, PT, 0x8, 0x0 ;  /* 0x000000000000781c */ /* 0x000fe20003f0e170 */
[----:B------:R-:W-:Y:S01]  /*14290*/  VIADD R235, R235, 0x1 ;  /* 0x00000001ebeb7836 */ /* 0x000fe20000000000 */
[----:B------:R-:W-:Y:S01]  /*142a0*/  SEL R2, R2, RZ, P1 ;  /* 0x000000ff02027207 */ /* 0x000fe20000800000 */
[----:B---3--:R-:W-:Y:S01]  /*142b0*/  FADD.FTZ R11, R9, R4 ;  /* 0x00000004090b7221 */ /* 0x008fe20000010000 */
[----:B------:R-:W-:-:S04]  /*142c0*/  SEL R4, RZ, 0x1, P1 ;  /* 0x00000001ff047807 */ /* 0x000fc80000800000 */
[----:B------:R-:W3:Y:S01]  /*142d0*/  SHFL.BFLY PT, R8, R11, 0x1, 0x1f ;  /* 0x0c201f000b087f89 */ /* 0x000ee200000e0000 */
[----:B------:R-:W-:Y:S01]  /*142e0*/  LOP3.LUT R19, R19, R4, RZ, 0x3c, !PT ;  /* 0x0000000413137212 */ /* 0x000fe200078e3cff */
[----:B----4-:R-:W-:Y:S01]  /*142f0*/  FADD.FTZ R12, R6, R3 ;  /* 0x00000003060c7221 */ /* 0x010fe20000010000 */
[----:B------:R-:W-:Y:S02]  /*14300*/  IMAD.MOV.U32 R6, RZ, RZ, RZ ;  /* 0x000000ffff067224 */ /* 0x000fe400078e00ff */
[----:B------:R-:W-:Y:S02]  /*14310*/  IMAD.MOV.U32 R3, RZ, RZ, RZ ;  /* 0x000000ffff037224 */ /* 0x000fe400078e00ff */
[----:B------:R-:W4:Y:S01]  /*14320*/  SHFL.BFLY PT, R9, R12, 0x1, 0x1f ;  /* 0x0c201f000c097f89 */ /* 0x000f2200000e0000 */
[----:B---3--:R-:W-:-:S05]  /*14330*/  FADD.FTZ R8, R11, R8 ;  /* 0x000000080b087221 */ /* 0x008fca0000010000 */
[----:B------:R-:W-:-:S13]  /*14340*/  FSETP.NE.FTZ.AND P2, PT, R8, RZ, PT ;  /* 0x000000ff0800720b */ /* 0x000fda0003f55000 */
[----:B------:R-:W3:Y:S01]  /*14350*/  @P2 MUFU.LG2 R14, R8 ;  /* 0x00000008000e2308 */ /* 0x000ee20000000c00 */
[----:B----4-:R-:W-:Y:S01]  /*14360*/  FADD.FTZ R9, R12, R9 ;  /* 0x000000090c097221 */ /* 0x010fe20000010000 */
[----:B------:R-:W-:-:S04]  /*14370*/  @P2 FMUL.FTZ R12, R10, 0.69314718246459960938 ;  /* 0x3f3172180a0c2820 */ /* 0x000fc80000410000 */
[----:B------:R-:W-:Y:S02]  /*14380*/  FSETP.NE.FTZ.AND P3, PT, R9, RZ, PT ;  /* 0x000000ff0900720b */ /* 0x000fe40003f75000 */
[----:B------:R-:W4:Y:S01]  /*14390*/  @P2 MUFU.RCP R6, R8 ;  /* 0x0000000800062308 */ /* 0x000f220000001000 */
[----:B---3--:R-:W-:-:S10]  /*143a0*/  @P2 FMUL.FTZ R21, R14, 0.69314718246459960938 ;  /* 0x3f3172180e152820 */ /* 0x008fd40000410000 */
[----:B------:R-:W3:Y:S01]  /*143b0*/  @P3 MUFU.LG2 R15, R9 ;  /* 0x00000009000f3308 */ /* 0x000ee20000000c00 */
[----:B------:R-:W-:Y:S01]  /*143c0*/  @P3 FMUL.FTZ R13, R10, 0.69314718246459960938 ;  /* 0x3f3172180a0d3820 */ /* 0x000fe20000410000 */
[-C--:B----4-:R-:W-:Y:S01]  /*143d0*/  FMUL.FTZ R163, R68, R6.reuse ;  /* 0x0000000644a37220 */ /* 0x090fe20000410000 */
[-C--:B------:R-:W-:Y:S01]  /*143e0*/  FMUL.FTZ R165, R76, R6.reuse ;  /* 0x000000064ca57220 */ /* 0x080fe20000410000 */
[----:B------:R-:W-:-:S04]  /*143f0*/  FMUL.FTZ R24, R24, R6 ;  /* 0x0000000618187220 */ /* 0x000fc80000410000 */
[----:B------:R-:W4:Y:S01]  /*14400*/  @P3 MUFU.RCP R3, R9 ;  /* 0x0000000900033308 */ /* 0x000f220000001000 */
        /* <DEDUP_REMOVED lines=8> */
[----:B---3--:R-:W-:Y:S01]  /*14490*/  @P3 FMUL.FTZ R14, R15, 0.69314718246459960938 ;  /* 0x3f3172180f0e3820 */ /* 0x008fe20000410000 */
[-C--:B------:R-:W-:Y:S01]  /*144a0*/  FMUL.FTZ R41, R41, R6.reuse ;  /* 0x0000000629297220 */ /* 0x080fe20000410000 */
[-C--:B------:R-:W-:Y:S01]  /*144b0*/  FMUL.FTZ R44, R44, R6.reuse ;  /* 0x000000062c2c7220 */ /* 0x080fe20000410000 */
[-C--:B------:R-:W-:Y:S01]  /*144c0*/  FMUL.FTZ R45, R45, R6.reuse ;  /* 0x000000062d2d7220 */ /* 0x080fe20000410000 */
[-C--:B------:R-:W-:Y:S01]  /*144d0*/  FMUL.FTZ R48, R48, R6.reuse ;  /* 0x0000000630307220 */ /* 0x080fe20000410000 */
[-C--:B------:R-:W-:Y:S01]  /*144e0*/  FMUL.FTZ R49, R49, R6.reuse ;  /* 0x0000000631317220 */ /* 0x080fe20000410000 */
[-C--:B------:R-:W-:Y:S01]  /*144f0*/  FMUL.FTZ R52, R52, R6.reuse ;  /* 0x0000000634347220 */ /* 0x080fe20000410000 */
[-C--:B------:R-:W-:Y:S01]  /*14500*/  FMUL.FTZ R53, R53, R6.reuse ;  /* 0x0000000635357220 */ /* 0x080fe20000410000 */
[-C--:B----4-:R-:W-:Y:S01]  /*14510*/  FMUL.FTZ R10, R43, R3.reuse ;  /* 0x000000032b0a7220 */ /* 0x090fe20000410000 */
        /* <DEDUP_REMOVED lines=112> */
.L_x_2734:
[----:B------:R-:W-:Y:S05]  /*14c20*/  WARPSYNC.ALL ;  /* 0x0000000000007948 */ /* 0x000fea0003800000 */
[----:B------:R-:W1:Y:S08]  /*14c30*/  S2UR UR5, SR_CgaCtaId ;  /* 0x00000000000579c3 */ /* 0x000e700000008800 */
[----:B------:R-:W-:Y:S06]  /*14c40*/  BAR.SYNC.DEFER_BLOCKING 0x5, 0x180 ;  /* 0x0146000000007b1d */ /* 0x000fec0000010000 */
[----:B------:R-:W-:Y:S01]  /*14c50*/  UMOV UR4, 0x400 ;  /* 0x0000040000047882 */ /* 0x000fe20000000000 */
[----:B------:R-:W-:Y:S01]  /*14c60*/  BSSY B0, `(.L_x_2843) ;  /* 0x00002e4000007945 */ /* 0x000fe20003800000 */
[----:B-1----:R-:W-:-:S06]  /*14c70*/  ULEA UR4, UR5, UR4, 0x18 ;  /* 0x0000000405047291 */ /* 0x002fcc000f8ec03f */
[----:B------:R-:W-:-:S05]  /*14c80*/  IMAD.U32 R16, RZ, RZ, UR4 ;  /* 0x00000004ff107e24 */ /* 0x000fca000f8e00ff */
[----:B------:R1:W3:Y:S01]  /*14c90*/  LDS.128 R88, [R16+0x228d0] ;  /* 0x0228d00010587984 */ /* 0x0002e20000000c00 */
[----:B------:R-:W-:Y:S06]  /*14ca0*/  BAR.ARV 0x4, 0x180 ;  /* 0x0106000000007b1d */ /* 0x000fec0000002000 */
[----:B------:R-:W-:Y:S05]  /*14cb0*/  @P0 BRA `(.L_x_2844) ;  /* 0x0000001c00e00947 */ /* 0x000fea0003800000 */
[----:B------:R-:W4:Y:S01]  /*14cc0*/  LDL R0, [R1+0x1c] ;  /* 0x00001c0001007983 */ /* 0x000f220000100800 */
[----:B------:R-:W-:Y:S05]  /*14cd0*/  WARPSYNC.ALL ;  /* 0x0000000000007948 */ /* 0x000fea0003800000 */
[----:B------:R-:W0:Y:S01]  /*14ce0*/  S2R R7, SR_SWINHI ;  /* 0x0000000000077919 */ /* 0x000e220000002f00 */
        /* <DEDUP_REMOVED lines=17> */
[----:B0-----:R-:W-:Y:S02]  /*14e00*/  MOV R13, R7 ;  /* 0x00000007000d7202 */ /* 0x001fe40000000f00 */
        /* <DEDUP_REMOVED lines=24> */
[----:B------:R-:W-:Y:S01]  /*14f90*/  F2FP.F16.F32.PACK_AB R147, R3, R150 ;  /* 0x000000960393723e */ /* 0x000fe200000000ff */
[----:B------:R-:W-:Y:S01]  /*14fa0*/  BAR.SYNC.DEFER_BLOCKING 0x1, 0x100 ;  /* 0x0044000000007b1d */ /* 0x000fe20000010000 */
[----:B----4-:R-:W-:-:S03]  /*14fb0*/  IMAD.WIDE R134, R0, 0x2, R12 ;  /* 0x0000000200867825 */ /* 0x010fc600078e020c */
[C---:B------:R-:W-:Y:S02]  /*14fc0*/  IADD3 R151, P1, R134.reuse, 0x20, RZ ;  /* 0x0000002086977810 */ /* 0x040fe40007f3e0ff */
[C---:B------:R-:W-:Y:S02]  /*14fd0*/  IADD3 R181, P2, R134.reuse, 0x40, RZ ;  /* 0x0000004086b57810 */ /* 0x040fe40007f5e0ff */
[----:B------:R-:W-:Y:S01]  /*14fe0*/  IADD3 R183, P3, R134, 0x60, RZ ;  /* 0x0000006086b77810 */ /* 0x000fe20007f7e0ff */
[--C-:B------:R-:W-:Y:S01]  /*14ff0*/  IMAD.X R21, RZ, RZ, R135.reuse, P1 ;  /* 0x000000ffff157224 */ /* 0x100fe200008e0687 */
[----:B------:R-:W-:Y:S01]  /*15000*/  LOP3.LUT R20, R151, 0x380, RZ, 0xc0, !PT ;  /* 0x0000038097147812 */ /* 0x000fe200078ec0ff */
[--C-:B------:R-:W-:Y:S01]  /*15010*/  IMAD.X R31, RZ, RZ, R135.reuse, P2 ;  /* 0x000000ffff1f7224 */ /* 0x100fe200010e0687 */
[----:B-----5:R-:W-:Y:S01]  /*15020*/  LOP3.LUT R30, R181, 0x380, RZ, 0xc0, !PT ;  /* 0x00000380b51e7812 */ /* 0x020fe200078ec0ff */
[----:B------:R-:W-:Y:S01]  /*15030*/  IMAD.X R39, RZ, RZ, R135, P3 ;  /* 0x000000ffff277224 */ /* 0x000fe200018e0687 */
[----:B------:R-:W-:-:S02]  /*15040*/  LOP3.LUT R38, R183, 0x380, RZ, 0xc0, !PT ;  /* 0x00000380b7267812 */ /* 0x000fc400078ec0ff */
[----:B------:R-:W-:Y:S02]  /*15050*/  SHF.R.U64 R20, R20, 0x3, RZ ;  /* 0x0000000314147819 */ /* 0x000fe400000012ff */
[----:B------:R-:W-:Y:S02]  /*15060*/  IADD3 R86, P4, R134, 0x4000, RZ ;  /* 0x0000400086567810 */ /* 0x000fe40007f9e0ff */
[----:B------:R-:W-:Y:S02]  /*15070*/  SHF.R.U64 R30, R30, 0x3, RZ ;  /* 0x000000031e1e7819 */ /* 0x000fe400000012ff */
[----:B------:R-:W-:Y:S01]  /*15080*/  IADD3 R94, P5, R134, 0x4020, RZ ;  /* 0x00004020865e7810 */ /* 0x000fe20007fbe0ff */
[--C-:B------:R-:W-:Y:S01]  /*15090*/  IMAD.X R87, RZ, RZ, R135.reuse, P4 ;  /* 0x000000ffff577224 */ /* 0x100fe200020e0687 */
[----:B------:R-:W-:Y:S02]  /*150a0*/  SHF.R.U64 R38, R38, 0x3, RZ ;  /* 0x0000000326267819 */ /* 0x000fe400000012ff */
[----:B------:R-:W-:Y:S01]  /*150b0*/  IADD3 R98, P0, R134, 0x4040, RZ ;  /* 0x0000404086627810 */ /* 0x000fe20007f1e0ff */
[----:B------:R-:W-:Y:S01]  /*150c0*/  IMAD.X R95, RZ, RZ, R135, P5 ;  /* 0x000000ffff5f7224 */ /* 0x000fe200028e0687 */
[----:B------:R-:W-:-:S02]  /*150d0*/  LOP3.LUT R20, R20, R151, RZ, 0x3c, !PT ;  /* 0x0000009714147212 */ /* 0x000fc400078e3cff */
[----:B------:R-:W-:Y:S01]  /*150e0*/  LOP3.LUT R30, R30, R181, RZ, 0x3c, !PT ;  /* 0x000000b51e1e7212 */ /* 0x000fe200078e3cff */
[----:B------:R-:W-:Y:S01]  /*150f0*/  IMAD.X R99, RZ, RZ, R135, P0 ;  /* 0x000000ffff637224 */ /* 0x000fe200000e0687 */
[----:B------:R-:W-:Y:S02]  /*15100*/  LOP3.LUT R151, R86, 0x380, RZ, 0xc0, !PT ;  /* 0x0000038056977812 */ /* 0x000fe400078ec0ff */
[----:B------:R-:W-:Y:S02]  /*15110*/  LOP3.LUT R38, R38, R183, RZ, 0x3c, !PT ;  /* 0x000000b726267212 */ /* 0x000fe400078e3cff */
[----:B------:R-:W-:Y:S02]  /*15120*/  LOP3.LUT R181, R94, 0x380, RZ, 0xc0, !PT ;  /* 0x000003805eb57812 */ /* 0x000fe400078ec0ff */
[----:B------:R-:W-:Y:S02]  /*15130*/  LOP3.LUT R183, R98, 0x380, RZ, 0xc0, !PT ;  /* 0x0000038062b77812 */ /* 0x000fe400078ec0ff */
[----:B------:R-:W-:-:S02]  /*15140*/  IADD3 R102, P1, R134, 0x4060, RZ ;  /* 0x0000406086667810 */ /* 0x000fc40007f3e0ff */
[C---:B------:R-:W-:Y:S02]  /*15150*/  LOP3.LUT R15, R134.reuse, 0x380, RZ, 0xc0, !PT ;  /* 0x00000380860f7812 */ /* 0x040fe400078ec0ff */
[C---:B------:R-:W-:Y:S01]  /*15160*/  IADD3 R0, P0, R134.reuse, 0xc000, RZ ;  /* 0x0000c00086007810 */ /* 0x040fe20007f1e0ff */
[--C-:B------:R-:W-:Y:S01]  /*15170*/  IMAD.X R103, RZ, RZ, R135.reuse, P1 ;  /* 0x000000ffff677224 */ /* 0x100fe200008e0687 */
[----:B------:R-:W-:Y:S02]  /*15180*/  SHF.R.U64 R151, R151, 0x3, RZ ;  /* 0x0000000397977819 */ /* 0x000fe400000012ff */
[C---:B------:R-:W-:Y:S01]  /*15190*/  IADD3 R106, P2, R134.reuse, 0x8000, RZ ;  /* 0x00008000866a7810 */ /* 0x040fe20007f5e0ff */
[--C-:B------:R-:W-:Y:S01]  /*151a0*/  IMAD.X R123, RZ, RZ, R135.reuse, P0 ;  /* 0x000000ffff7b7224 */ /* 0x100fe200000e0687 */
[C---:B------:R-:W-:Y:S02]  /*151b0*/  IADD3 R110, P3, R134.reuse, 0x8020, RZ ;  /* 0x00008020866e7810 */ /* 0x040fe40007f7e0ff */
[----:B------:R-:W-:Y:S01]  /*151c0*/  SHF.R.U64 R181, R181, 0x3, RZ ;  /* 0x00000003b5b57819 */ /* 0x000fe200000012ff */
[--C-:B------:R-:W-:Y:S01]  /*151d0*/  IMAD.X R107, RZ, RZ, R135.reuse, P2 ;  /* 0x000000ffff6b7224 */ /* 0x100fe200010e0687 */
[----:B------:R-:W-:Y:S01]  /*151e0*/  SHF.R.U64 R183, R183, 0x3, RZ ;  /* 0x00000003b7b77819 */ /* 0x000fe200000012ff */
[----:B------:R-:W-:Y:S01]  /*151f0*/  IMAD.X R111, RZ, RZ, R135, P3 ;  /* 0x000000ffff6f7224 */ /* 0x000fe200018e0687 */
[----:B------:R-:W-:-:S02]  /*15200*/  IADD3 R114, P4, R134, 0x8040, RZ ;  /* 0x0000804086727810 */ /* 0x000fc40007f9e0ff */
[----:B------:R-:W-:Y:S02]  /*15210*/  LOP3.LUT R185, R102, 0x380, RZ, 0xc0, !PT ;  /* 0x0000038066b97812 */ /* 0x000fe400078ec0ff */
[----:B------:R-:W-:Y:S01]  /*15220*/  SHF.R.U64 R15, R15, 0x3, RZ ;  /* 0x000000030f0f7819 */ /* 0x000fe200000012ff */
[----:B------:R-:W-:Y:S01]  /*15230*/  IMAD.X R115, RZ, RZ, R135, P4 ;  /* 0x000000ffff737224 */ /* 0x000fe200020e0687 */
[----:B------:R-:W-:Y:S02]  /*15240*/  LOP3.LUT R86, R151, R86, RZ, 0x3c, !PT ;  /* 0x0000005697567212 */ /* 0x000fe400078e3cff */
[----:B------:R-:W-:Y:S02]  /*15250*/  LOP3.LUT R94, R181, R94, RZ, 0x3c, !PT ;  /* 0x0000005eb55e7212 */ /* 0x000fe400078e3cff */
[----:B------:R-:W-:Y:S02]  /*15260*/  LOP3.LUT R151, R106, 0x380, RZ, 0xc0, !PT ;  /* 0x000003806a977812 */ /* 0x000fe400078ec0ff */
[----:B------:R-:W-:-:S02]  /*15270*/  LOP3.LUT R98, R183, R98, RZ, 0x3c, !PT ;  /* 0x00000062b7627212 */ /* 0x000fc400078e3cff */
[----:B------:R-:W-:Y:S02]  /*15280*/  LOP3.LUT R181, R110, 0x380, RZ, 0xc0, !PT ;  /* 0x000003806eb57812 */ /* 0x000fe400078ec0ff */
[----:B------:R-:W-:Y:S02]  /*15290*/  ISETP.NE.U32.AND P0, PT, RZ, UR4, PT ;  /* 0x00000004ff007c0c */ /* 0x000fe4000bf05070 */
[C---:B------:R-:W-:Y:S02]  /*152a0*/  IADD3 R118, P5, R134.reuse, 0x8060, RZ ;  /* 0x0000806086767810 */ /* 0x040fe40007fbe0ff */
[C---:B------:R-:W-:Y:S02]  /*152b0*/  IADD3 R14, P1, R134.reuse, 0xc020, RZ ;  /* 0x0000c020860e7810 */ /* 0x040fe40007f3e0ff */
[C---:B---3--:R-:W-:Y:S01]  /*152c0*/  IADD3 R88, P2, R134.reuse, 0xc040, RZ ;  /* 0x0000c04086587810 */ /* 0x048fe20007f5e0ff */
        /* <DEDUP_REMOVED lines=9> */
[----:B------:R-:W-:Y:S02]  /*15360*/  SHF.R.U64 R181, R181, 0x3, RZ ;  /* 0x00000003b5b57819 */ /* 0x000fe400000012ff */
[----:B------:R-:W-:Y:S01]  /*15370*/  ISETP.NE.AND.EX P0, PT, RZ, UR5, PT, P0 ;  /* 0x00000005ff007c0c */ /* 0x000fe2000bf05300 */
[----:B------:R-:W-:Y:S01]  /*15380*/  ULDC.64 UR4, c[0x0][0xc08] ;  /* 0x0003020000047ab9 */ /* 0x000fe20000000a00 */
[----:B------:R-:W-:Y:S02]  /*15390*/  LOP3.LUT R102, R185, R102, RZ, 0x3c, !PT ;  /* 0x00000066b9667212 */ /* 0x000fe400078e3cff */
[----:B------:R-:W-:-:S02]  /*153a0*/  SHF.R.U64 R183, R183, 0x3, RZ ;  /* 0x00000003b7b77819 */ /* 0x000fc400000012ff */
[----:B------:R-:W-:Y:S02]  /*153b0*/  LOP3.LUT R185, R118, 0x380, RZ, 0xc0, !PT ;  /* 0x0000038076b97812 */ /* 0x000fe400078ec0ff */
[----:B------:R-:W-:Y:S02]  /*153c0*/  MOV R134, R134 ;  /* 0x0000008600867202 */ /* 0x000fe40000000f00 */
[----:B------:R-:W-:Y:S02]  /*153d0*/  LOP3.LUT R106, R151, R106, RZ, 0x3c, !PT ;  /* 0x0000006a976a7212 */ /* 0x000fe400078e3cff */
[----:B------:R-:W-:Y:S01]  /*153e0*/  MOV R20, R20 ;  /* 0x0000001400147202 */ /* 0x000fe20000000f00 */
[----:B------:R0:W-:Y:S01]  /*153f0*/  STSM.16.M88.4 [R134], R24 ;  /* 0x0000001886007844 */ /* 0x0001e20000000200 */
[----:B------:R-:W-:Y:S02]  /*15400*/  ISETP.NE.U32.AND P2, PT, RZ, UR4, PT ;  /* 0x00000004ff007c0c */ /* 0x000fe4000bf45070 */
[----:B------:R-:W-:Y:S01]  /*15410*/  LOP3.LUT R110, R181, R110, RZ, 0x3c, !PT ;  /* 0x0000006eb56e7212 */ /* 0x000fe200078e3cff */
[----:B------:R3:W-:Y:S01]  /*15420*/  STSM.16.M88.4 [R20], R32 ;  /* 0x0000002014007844 */ /* 0x0007e20000000200 */
[----:B------:R-:W-:-:S02]  /*15430*/  LOP3.LUT R151, R0, 0x380, RZ, 0xc0, !PT ;  /* 0x0000038000977812 */ /* 0x000fc400078ec0ff */
[----:B------:R-:W-:Y:S02]  /*15440*/  MOV R30, R30 ;  /* 0x0000001e001e7202 */ /* 0x000fe40000000f00 */
[----:B------:R-:W-:Y:S02]  /*15450*/  LOP3.LUT R114, R183, R114, RZ, 0x3c, !PT ;  /* 0x00000072b7727212 */ /* 0x000fe400078e3cff */
[----:B------:R-:W-:Y:S01]  /*15460*/  LOP3.LUT R181, R14, 0x380, RZ, 0xc0, !PT ;  /* 0x000003800eb57812 */ /* 0x000fe200078ec0ff */
[----:B------:R4:W-:Y:S01]  /*15470*/  STSM.16.M88.4 [R30], R40 ;  /* 0x000000281e007844 */ /* 0x0009e20000000200 */
[----:B------:R-:W-:Y:S02]  /*15480*/  MOV R38, R38 ;  /* 0x0000002600267202 */ /* 0x000fe40000000f00 */
[----:B------:R-:W-:Y:S02]  /*15490*/  SHF.R.U64 R185, R185, 0x3, RZ ;  /* 0x00000003b9b97819 */ /* 0x000fe400000012ff */
[----:B------:R-:W-:Y:S01]  /*154a0*/  LOP3.LUT R183, R88, 0x380, RZ, 0xc0, !PT ;  /* 0x0000038058b77812 */ /* 0x000fe200078ec0ff */
[----:B------:R2:W-:Y:S01]  /*154b0*/  STSM.16.M88.4 [R38], R48 ;  /* 0x0000003026007844 */ /* 0x0005e20000000200 */
[----:B------:R-:W-:-:S02]  /*154c0*/  LOP3.LUT R178, R7, 0x380, RZ, 0xc0, !PT ;  /* 0x0000038007b27812 */ /* 0x000fc400078ec0ff */
[----:B------:R-:W-:Y:S02]  /*154d0*/  MOV R86, R86 ;  /* 0x0000005600567202 */ /* 0x000fe40000000f00 */
[----:B------:R-:W-:Y:S02]  /*154e0*/  MOV R94, R94 ;  /* 0x0000005e005e7202 */ /* 0x000fe40000000f00 */
[----:B------:R-:W-:Y:S01]  /*154f0*/  MOV R98, R98 ;  /* 0x0000006200627202 */ /* 0x000fe20000000f00 */
[----:B------:R-:W-:Y:S01]  /*15500*/  STSM.16.M88.4 [R86], R56 ;  /* 0x0000003856007844 */ /* 0x000fe20000000200 */
[----:B------:R-:W-:Y:S02]  /*15510*/  ISETP.NE.AND.EX P2, PT, RZ, UR5, PT, P2 ;  /* 0x00000005ff007c0c */ /* 0x000fe4000bf45320 */
[----:B------:R-:W-:Y:S01]  /*15520*/  MOV R102, R102 ;  /* 0x0000006600667202 */ /* 0x000fe20000000f00 */
[----:B------:R-:W-:Y:S01]  /*15530*/  STSM.16.M88.4 [R94], R64 ;  /* 0x000000405e007844 */ /* 0x000fe20000000200 */
[----:B------:R-:W-:-:S02]  /*15540*/  SHF.R.U64 R151, R151, 0x3, RZ ;  /* 0x0000000397977819 */ /* 0x000fc400000012ff */
[----:B0-----:R-:W-:Y:S01]  /*15550*/  F2FP.F16.F32.PACK_AB R24, R81, R166 ;  /* 0x000000a65118723e */ /* 0x001fe200000000ff */
[----:B------:R0:W-:Y:S01]  /*15560*/  STSM.16.M88.4 [R98], R8 ;  /* 0x0000000862007844 */ /* 0x0001e20000000200 */
[----:B------:R-:W-:Y:S02]  /*15570*/  SHF.R.U64 R181, R181, 0x3, RZ ;  /* 0x00000003b5b57819 */ /* 0x000fe400000012ff */
[----:B------:R-:W-:Y:S02]  /*15580*/  F2FP.F16.F32.PACK_AB R25, R83, R82 ;  /* 0x000000525319723e */ /* 0x000fe400000000ff */
[----:B------:R-:W-:Y:S02]  /*15590*/  F2FP.F16.F32.PACK_AB R26, R85, R167 ;  /* 0x000000a7551a723e */ /* 0x000fe400000000ff */
[----:B------:R-:W-:Y:S02]  /*155a0*/  F2FP.F16.F32.PACK_AB R27, R54, R46 ;  /* 0x0000002e361b723e */ /* 0x000fe400000000ff */
[----:B------:R-:W-:Y:S01]  /*155b0*/  MOV R106, R106 ;  /* 0x0000006a006a7202 */ /* 0x000fe20000000f00 */
[----:B------:R-:W-:Y:S01]  /*155c0*/  ULDC UR4, c[0x0][0xa88] ;  /* 0x0002a20000047ab9 */ /* 0x000fe20000000800 */
[----:B------:R-:W-:Y:S01]  /*155d0*/  LOP3.LUT R118, R185, R118, RZ, 0x3c, !PT ;  /* 0x00000076b9767212 */ /* 0x000fe200078e3cff */
[----:B------:R1:W-:Y:S01]  /*155e0*/  STSM.16.M88.4 [R102], R24 ;  /* 0x0000001866007844 */ /* 0x0003e20000000200 */
[----:B------:R-:W-:Y:S01]  /*155f0*/  SHF.R.U64 R183, R183, 0x3, RZ ;  /* 0x00000003b7b77819 */ /* 0x000fe200000012ff */
[----:B---3--:R-:W-:Y:S01]  /*15600*/  IMAD.MOV.U32 R20, RZ, RZ, RZ ;  /* 0x000000ffff147224 */ /* 0x008fe200078e00ff */
[----:B------:R-:W-:-:S02]  /*15610*/  SHF.R.U64 R178, R178, 0x3, RZ ;  /* 0x00000003b2b27819 */ /* 0x000fc400000012ff */
[----:B----4-:R-:W-:Y:S02]  /*15620*/  F2FP.F16.F32.PACK_AB R30, R93, R169 ;  /* 0x000000a95d1e723e */ /* 0x010fe400000000ff */
[----:B------:R-:W-:Y:S02]  /*15630*/  F2FP.F16.F32.PACK_AB R31, R92, R84 ;  /* 0x000000545c1f723e */ /* 0x000fe400000000ff */
[----:B------:R-:W-:Y:S02]  /*15640*/  LOP3.LUT R122, R151, R0, RZ, 0x3c, !PT ;  /* 0x00000000977a7212 */ /* 0x000fe400078e3cff */
[----:B------:R-:W-:Y:S01]  /*15650*/  MOV R110, R110 ;  /* 0x0000006e006e7202 */ /* 0x000fe20000000f00 */
[----:B------:R3:W-:Y:S01]  /*15660*/  STSM.16.M88.4 [R106], R28 ;  /* 0x0000001c6a007844 */ /* 0x0007e20000000200 */
[----:B------:R-:W-:Y:S01]  /*15670*/  F2FP.F16.F32.PACK_AB R32, R97, R170 ;  /* 0x000000aa6120723e */ /* 0x000fe200000000ff */
[----:B------:R-:W4:Y:S01]  /*15680*/  LDC R0, c[0x0][0xbe8] ;  /* 0x0002fa00ff007b82 */ /* 0x000f220000000800 */
[----:B------:R-:W-:-:S02]  /*15690*/  F2FP.F16.F32.PACK_AB R33, R100, R96 ;  /* 0x000000606421723e */ /* 0x000fc400000000ff */
[----:B------:R-:W-:Y:S02]  /*156a0*/  F2FP.F16.F32.PACK_AB R34, R101, R171 ;  /* 0x000000ab6522723e */ /* 0x000fe400000000ff */
[----:B------:R-:W-:Y:S02]  /*156b0*/  F2FP.F16.F32.PACK_AB R35, R108, R104 ;  /* 0x000000686c23723e */ /* 0x000fe400000000ff */
[----:B------:R-:W-:Y:S02]  /*156c0*/  LOP3.LUT R126, R181, R14, RZ, 0x3c, !PT ;  /* 0x0000000eb57e7212 */ /* 0x000fe400078e3cff */
[----:B------:R-:W-:Y:S01]  /*156d0*/  MOV R114, R114 ;  /* 0x0000007200727202 */ /* 0x000fe20000000f00 */
[----:B------:R-:W-:Y:S01]  /*156e0*/  STSM.16.M88.4 [R110], R32 ;  /* 0x000000206e007844 */ /* 0x000fe20000000200 */
[----:B--2---:R-:W-:Y:S02]  /*156f0*/  F2FP.F16.F32.PACK_AB R38, R109, R173 ;  /* 0x000000ad6d26723e */ /* 0x004fe400000000ff */
[----:B------:R-:W-:-:S02]  /*15700*/  F2FP.F16.F32.PACK_AB R39, R124, R120 ;  /* 0x000000787c27723e */ /* 0x000fc400000000ff */
[----:B------:R-:W-:Y:S02]  /*15710*/  LOP3.LUT R130, R183, R88, RZ, 0x3c, !PT ;  /* 0x00000058b7827212 */ /* 0x000fe400078e3cff */
[----:B------:R-:W-:Y:S01]  /*15720*/  LOP3.LUT R14, R178, R7, RZ, 0x3c, !PT ;  /* 0x00000007b20e7212 */ /* 0x000fe200078e3cff */
[----:B------:R-:W-:Y:S01]  /*15730*/  STSM.16.M88.4 [R114], R36 ;  /* 0x0000002472007844 */ /* 0x000fe20000000200 */
[----:B------:R-:W-:Y:S02]  /*15740*/  MOV R118, R118 ;  /* 0x0000007600767202 */ /* 0x000fe40000000f00 */
[----:B0-----:R-:W-:Y:S02]  /*15750*/  F2FP.F16.F32.PACK_AB R8, R113, R174 ;  /* 0x000000ae7108723e */ /* 0x001fe400000000ff */
[----:B------:R-:W-:Y:S02]  /*15760*/  F2FP.F16.F32.PACK_AB R9, R152, R128 ;  /* 0x000000809809723e */ /* 0x000fe400000000ff */
[----:B------:R-:W-:-:S02]  /*15770*/  F2FP.F16.F32.PACK_AB R10, R117, R175 ;  /* 0x000000af750a723e */ /* 0x000fc400000000ff */
[----:B------:R-:W-:Y:S02]  /*15780*/  F2FP.F16.F32.PACK_AB R11, R154, R153 ;  /* 0x000000999a0b723e */ /* 0x000fe400000000ff */
[----:B------:R-:W-:Y:S02]  /*15790*/  MOV R122, R122 ;  /* 0x0000007a007a7202 */ /* 0x000fe40000000f00 */
[----:B-1----:R-:W-:Y:S01]  /*157a0*/  F2FP.F16.F32.PACK_AB R24, R121, R176 ;  /* 0x000000b07918723e */ /* 0x002fe200000000ff */
[----:B------:R0:W-:Y:S01]  /*157b0*/  STSM.16.M88.4 [R118], R8 ;  /* 0x0000000876007844 */ /* 0x0001e20000000200 */
[----:B------:R-:W-:Y:S02]  /*157c0*/  F2FP.F16.F32.PACK_AB R25, R156, R155 ;  /* 0x0000009b9c19723e */ /* 0x000fe400000000ff */
[----:B------:R-:W-:Y:S02]  /*157d0*/  F2FP.F16.F32.PACK_AB R26, R125, R177 ;  /* 0x000000b17d1a723e */ /* 0x000fe400000000ff */
[----:B------:R-:W-:-:S02]  /*157e0*/  F2FP.F16.F32.PACK_AB R27, R158, R157 ;  /* 0x0000009d9e1b723e */ /* 0x000fc400000000ff */
[----:B------:R-:W-:Y:S02]  /*157f0*/  MOV R126, R126 ;  /* 0x0000007e007e7202 */ /* 0x000fe40000000f00 */
[----:B---3--:R-:W-:Y:S01]  /*15800*/  F2FP.F16.F32.PACK_AB R28, R129, R179 ;  /* 0x000000b3811c723e */ /* 0x008fe200000000ff */
[----:B------:R-:W-:Y:S01]  /*15810*/  STSM.16.M88.4 [R122], R24 ;  /* 0x000000187a007844 */ /* 0x000fe20000000200 */
[----:B------:R-:W-:Y:S02]  /*15820*/  F2FP.F16.F32.PACK_AB R29, R160, R159 ;  /* 0x0000009fa01d723e */ /* 0x000fe400000000ff */
[----:B------:R-:W-:Y:S02]  /*15830*/  F2FP.F16.F32.PACK_AB R30, R133, R132 ;  /* 0x00000084851e723e */ /* 0x000fe400000000ff */
[----:B------:R-:W-:Y:S01]  /*15840*/  F2FP.F16.F32.PACK_AB R31, R162, R161 ;  /* 0x000000a1a21f723e */ /* 0x000fe200000000ff */
[----:B0-----:R-:W0:Y:S01]  /*15850*/  @P2 LDC.64 R8, c[0x0][0xc08] ;  /* 0x00030200ff082b82 */ /* 0x001e220000000a00 */
[----:B------:R-:W-:-:S02]  /*15860*/  MOV R130, R130 ;  /* 0x0000008200827202 */ /* 0x000fc40000000f00 */
[----:B------:R-:W-:Y:S01]  /*15870*/  MOV R7, R14 ;  /* 0x0000000e00077202 */ /* 0x000fe20000000f00 */
[----:B------:R-:W-:Y:S04]  /*15880*/  STSM.16.M88.4 [R126], R28 ;  /* 0x0000001c7e007844 */ /* 0x000fe80000000200 */
[----:B------:R-:W1:Y:S01]  /*15890*/  LDC.64 R14, c[0x0][0xc00] ;  /* 0x00030000ff0e7b82 */ /* 0x000e620000000a00 */
[----:B------:R-:W-:Y:S04]  /*158a0*/  STSM.16.M88.4 [R130], R136 ;  /* 0x0000008882007844 */ /* 0x000fe80000000200 */
[----:B------:R2:W-:Y:S01]  /*158b0*/  STSM.16.M88.4 [R7], R144 ;  /* 0x0000009007007844 */ /* 0x0005e20000000200 */
[----:B0-----:R-:W-:-:S04]  /*158c0*/  @P2 IMAD.WIDE R8, R231, 0x4, R8 ;  /* 0x00000004e7082825 */ /* 0x001fc800078e0208 */
[----:B--2---:R-:W-:Y:S01]  /*158d0*/  IMAD.U32 R7, RZ, RZ, UR4 ;  /* 0x00000004ff077e24 */ /* 0x004fe2000f8e00ff */
[----:B------:R-:W-:Y:S01]  /*158e0*/  BAR.SYNC.DEFER_BLOCKING 0x1, 0x100 ;  /* 0x0044000000007b1d */ /* 0x000fe20000010000 */
[----:B-1----:R-:W-:-:S05]  /*158f0*/  IMAD.WIDE R14, R231, 0x4, R14 ;  /* 0x00000004e70e7825 */ /* 0x002fca00078e020e */
[----:B------:R0:W5:Y:S01]  /*15900*/  @P0 LDG.E R20, desc[UR40][R14.64] ;  /* 0x000000280e140981 */ /* 0x000162000c1e1900 */
[----:B----4-:R-:W-:Y:S01]  /*15910*/  ISETP.NE.AND P1, PT, R0, 0x1, PT ;  /* 0x000000010000780c */ /* 0x010fe20003f25270 */
[----:B------:R-:W-:Y:S02]  /*15920*/  IMAD.IADD R10, R215, 0x1, R210 ;  /* 0x00000001d70a7824 */ /* 0x000fe400078e02d2 */
[----:B------:R0:W5:Y:S10]  /*15930*/  @P2 LDG.E R7, desc[UR40][R8.64] ;  /* 0x0000002808072981 */ /* 0x000174000c1e1900 */
[----:B------:R-:W1:Y:S08]  /*15940*/  @P1 LDC R3, c[0x0][0xbec] ;  /* 0x0002fb00ff031b82 */ /* 0x000e700000000800 */
[----:B------:R-:W2:Y:S01]  /*15950*/  @P1 LDC R4, c[0x0][0xbf0] ;  /* 0x0002fc00ff041b82 */ /* 0x000ea20000000800 */
[----:B0-----:R-:W-:Y:S05]  /*15960*/  @P2 BRA `(.L_x_2845) ;  /* 0x0000000000102947 */ /* 0x001fea0003800000 */
[----:B------:R-:W-:Y:S05]  /*15970*/  @!P0 BRA `(.L_x_2845) ;  /* 0x00000000000c8947 */ /* 0x000fea0003800000 */
[----:B------:R-:W3:Y:S04]  /*15980*/  LDG.E R8, desc[UR40][R14.64] ;  /* 0x000000280e087981 */ /* 0x000ee8000c1e1900 */
[----:B-----5:R-:W3:Y:S02]  /*15990*/  LDG.E R7, desc[UR40][R14.64+0x4] ;  /* 0x000004280e077981 */ /* 0x020ee4000c1e1900 */
[----:B---3--:R-:W-:-:S07]  /*159a0*/  IMAD.IADD R7, R7, 0x1, -R8 ;  /* 0x0000000107077824 */ /* 0x008fce00078e0a08 */
.L_x_2845:
[----:B------:R-:W3:Y:S01]  /*159b0*/  LDL R26, [R1+0x18] ;  /* 0x00001800011a7983 */ /* 0x000ee20000100800 */
[----:B------:R-:W-:Y:S01]  /*159c0*/  SHF.R.S32.HI R77, RZ, 0x1f, R230 ;  /* 0x0000001fff4d7819 */ /* 0x000fe200000114e6 */
[----:B-1----:R-:W-:Y:S01]  /*159d0*/  @P1 IMAD.HI.U32 R3, R10, R3, RZ ;  /* 0x000000030a031227 */ /* 0x002fe200078e00ff */
[----:B------:R-:W-:Y:S01]  /*159e0*/  ULDC.64 UR4, c[0x0][0xb90] ;  /* 0x0002e40000047ab9 */ /* 0x000fe20000000a00 */
[----:B-----5:R-:W-:Y:S01]  /*159f0*/  SHF.R.S32.HI R21, RZ, 0x1f, R20 ;  /* 0x0000001fff157819 */ /* 0x020fe20000011414 */
[----:B------:R-:W0:Y:S01]  /*15a00*/  S2R R31, SR_TID.X ;  /* 0x00000000001f7919 */ /* 0x000e220000002100 */
[----:B------:R-:W-:Y:S01]  /*15a10*/  IMAD R15, R77, UR4, RZ ;  /* 0x000000044d0f7c24 */ /* 0x000fe2000f8e02ff */
[----:B------:R-:W-:Y:S01]  /*15a20*/  SEL R76, R231, RZ, !P0 ;  /* 0x000000ffe74c7207 */ /* 0x000fe20004000000 */
[----:B------:R-:W-:Y:S01]  /*15a30*/  IMAD.MOV.U32 R11, RZ, RZ, R10 ;  /* 0x000000ffff0b7224 */ /* 0x000fe200078e000a */
[----:B--2---:R-:W-:Y:S01]  /*15a40*/  @P1 SHF.R.U32.HI R11, RZ, R4, R3 ;  /* 0x00000004ff0b1219 */ /* 0x004fe20000011603 */
[C---:B------:R-:W-:Y:S01]  /*15a50*/  IMAD.WIDE.U32 R8, R230.reuse, UR4, R20 ;  /* 0x00000004e6087c25 */ /* 0x040fe2000f8e0014 */
[----:B------:R-:W-:Y:S01]  /*15a60*/  SHF.R.S32.HI R3, RZ, 0x1f, R231 ;  /* 0x0000001fff037819 */ /* 0x000fe200000114e7 */
[----:B------:R-:W1:Y:S02]  /*15a70*/  @P1 LDC R85, c[0x0][0xbec] ;  /* 0x0002fb00ff551b82 */ /* 0x000e640000000800 */
[----:B------:R-:W-:Y:S01]  /*15a80*/  IMAD R15, R230, UR5, R15 ;  /* 0x00000005e60f7c24 */ /* 0x000fe2000f8e020f */
[----:B------:R-:W-:Y:S01]  /*15a90*/  SEL R3, R3, RZ, !P0 ;  /* 0x000000ff03037207 */ /* 0x000fe20004000000 */
[----:B------:R-:W-:Y:S01]  /*15aa0*/  IMAD.MOV R27, RZ, RZ, -R11 ;  /* 0x000000ffff1b7224 */ /* 0x000fe200078e0a0b */
[----:B------:R-:W-:Y:S01]  /*15ab0*/  ULDC.64 UR4, c[0x0][0xb98] ;  /* 0x0002e60000047ab9 */ /* 0x000fe20000000a00 */
[----:B------:R-:W-:-:S02]  /*15ac0*/  IMAD.IADD R9, R9, 0x1, R15 ;  /* 0x0000000109097824 */ /* 0x000fc400078e020f */
[----:B------:R-:W-:Y:S01]  /*15ad0*/  IMAD R15, R0, R27, R10 ;  /* 0x0000001b000f7224 */ /* 0x000fe200078e020a */
[----:B------:R-:W2:Y:S01]  /*15ae0*/  @P1 LDC R87, c[0x0][0xbf0] ;  /* 0x0002fc00ff571b82 */ /* 0x000ea20000000800 */
        /* <DEDUP_REMOVED lines=12> */
[----:B0-----:R-:W-:Y:S01]  /*15bb0*/  VIADD R31, R31, 0xffffff80 ;  /* 0xffffff801f1f7836 */ /* 0x001fe20000000000 */
[----:B------:R-:W-:Y:S01]  /*15bc0*/  IADD3.X R9, R25, R9, R27, P0, !PT ;  /* 0x0000000919097210 */ /* 0x000fe200007fe41b */
[----:B------:R-:W-:Y:S01]  /*15bd0*/  IMAD R25, R15, UR5, R4 ;  /* 0x000000050f197c24 */ /* 0x000fe2000f8e0204 */
[----:B------:R-:W-:Y:S01]  /*15be0*/  LOP3.LUT R36, R37, 0x380, RZ, 0xc0, !PT ;  /* 0x0000038025247812 */ /* 0x000fe200078ec0ff */
[----:B------:R-:W-:Y:S01]  /*15bf0*/  IMAD R83, R7, R0, RZ ;  /* 0x0000000007537224 */ /* 0x000fe200078e02ff */
[----:B------:R-:W-:Y:S01]  /*15c00*/  SHF.R.S32.HI R30, RZ, 0x1f, R31 ;  /* 0x0000001fff1e7819 */ /* 0x000fe2000001141f */
[----:B------:R-:W-:Y:S01]  /*15c10*/  IMAD.WIDE.U32 R8, R15, UR4, R8 ;  /* 0x000000040f087c25 */ /* 0x000fe2000f8e0008 */
[----:B------:R-:W-:Y:S01]  /*15c20*/  ULDC.64 UR4, c[0x0][0xb50] ;  /* 0x0002d40000047ab9 */ /* 0x000fe20000000a00 */
[----:B------:R-:W-:-:S02]  /*15c30*/  SHF.R.U64 R36, R36, 0x3, RZ ;  /* 0x0000000324247819 */ /* 0x000fc400000012ff */
[----:B------:R-:W-:Y:S01]  /*15c40*/  IMAD.IADD R9, R9, 0x1, R25 ;  /* 0x0000000109097824 */ /* 0x000fe200078e0219 */
[----:B------:R-:W-:Y:S01]  /*15c50*/  LEA R10, P0, R8, UR4, 0x2 ;  /* 0x00000004080a7c11 */ /* 0x000fe2000f8010ff */
[----:B------:R-:W-:Y:S01]  /*15c60*/  IMAD.X R15, RZ, RZ, R13, P2 ;  /* 0x000000ffff0f7224 */ /* 0x000fe200010e060d */
[----:B------:R-:W-:Y:S02]  /*15c70*/  IADD3 R25, P3, R12, 0x2000, RZ ;  /* 0x000020000c197810 */ /* 0x000fe40007f7e0ff */
[----:B------:R-:W-:Y:S01]  /*15c80*/  LEA.HI.X R8, R8, UR5, R9, 0x2, P0 ;  /* 0x0000000508087c11 */ /* 0x000fe200080f1409 */
[----:B------:R-:W-:Y:S01]  /*15c90*/  SHFL.IDX PT, R54, R10, RZ, 0x1c1f ;  /* 0x001c1fff0a367589 */ /* 0x000fe200000e0000 */
[----:B------:R-:W-:Y:S01]  /*15ca0*/  IADD3 R33, P0, R12, 0x4000, RZ ;  /* 0x000040000c217810 */ /* 0x000fe20007f1e0ff */
[----:B------:R-:W-:Y:S01]  /*15cb0*/  ULDC.64 UR4, c[0x0][0xaa0] ;  /* 0x0002a80000047ab9 */ /* 0x000fe20000000a00 */
[----:B------:R-:W-:Y:S01]  /*15cc0*/  LOP3.LUT R24, R25, 0x380, RZ, 0xc0, !PT ;  /* 0x0000038019187812 */ /* 0x000fe200078ec0ff */
[----:B------:R-:W0:Y:S01]  /*15cd0*/  SHFL.IDX PT, R55, R8, RZ, 0x1c1f ;  /* 0x001c1fff08377589 */ /* 0x000e2200000e0000 */
[----:B------:R-:W-:-:S02]  /*15ce0*/  LOP3.LUT R32, R33, 0x380, RZ, 0xc0, !PT ;  /* 0x0000038021207812 */ /* 0x000fc400078ec0ff */
[----:B------:R-:W-:Y:S01]  /*15cf0*/  SHF.R.U64 R24, R24, 0x3, RZ ;  /* 0x0000000318187819 */ /* 0x000fe200000012ff */
[----:B------:R-:W-:Y:S01]  /*15d00*/  SHFL.IDX PT, R58, R10, 0x1, 0x1c1f ;  /* 0x003c1f000a3a7f89 */ /* 0x000fe200000e0000 */
[----:B------:R-:W-:Y:S02]  /*15d10*/  IADD3 R41, P2, R12, 0x6000, RZ ;  /* 0x000060000c297810 */ /* 0x000fe40007f5e0ff */
[----:B------:R-:W-:Y:S01]  /*15d20*/  SHF.R.U64 R32, R32, 0x3, RZ ;  /* 0x0000000320207819 */ /* 0x000fe200000012ff */
[----:B------:R4:W1:Y:S01]  /*15d30*/  SHFL.IDX PT, R59, R8, 0x1, 0x1c1f ;  /* 0x003c1f00083b7f89 */ /* 0x00086200000e0000 */
[----:B------:R-:W-:Y:S01]  /*15d40*/  LOP3.LUT R24, R24, R25, RZ, 0x3c, !PT ;  /* 0x0000001918187212 */ /* 0x000fe200078e3cff */
[----:B------:R-:W-:Y:S01]  /*15d50*/  IMAD.X R25, RZ, RZ, R13, P3 ;  /* 0x000000ffff197224 */ /* 0x000fe200018e060d */
[----:B------:R-:W-:Y:S02]  /*15d60*/  LOP3.LUT R40, R41, 0x380, RZ, 0xc0, !PT ;  /* 0x0000038029287812 */ /* 0x000fe400078ec0ff */
[----:B------:R-:W-:-:S02]  /*15d70*/  IADD3 R45, P3, R12, 0x7000, RZ ;  /* 0x000070000c2d7810 */ /* 0x000fc40007f7e0ff */
[----:B------:R-:W-:Y:S01]  /*15d80*/  LOP3.LUT R32, R32, R33, RZ, 0x3c, !PT ;  /* 0x0000002120207212 */ /* 0x000fe200078e3cff */
[--C-:B------:R-:W-:Y:S01]  /*15d90*/  IMAD.X R33, RZ, RZ, R13.reuse, P0 ;  /* 0x000000ffff217224 */ /* 0x100fe200000e060d */
[----:B------:R-:W-:Y:S02]  /*15da0*/  SHF.R.U64 R40, R40, 0x3, RZ ;  /* 0x0000000328287819 */ /* 0x000fe400000012ff */
[----:B------:R-:W-:Y:S02]  /*15db0*/  IADD3 R53, P0, R12, 0x9000, RZ ;  /* 0x000090000c357810 */ /* 0x000fe40007f1e0ff */
[----:B------:R-:W-:Y:S02]  /*15dc0*/  LOP3.LUT R44, R45, 0x380, RZ, 0xc0, !PT ;  /* 0x000003802d2c7812 */ /* 0x000fe400078ec0ff */
[----:B------:R-:W-:Y:S02]  /*15dd0*/  LEA.HI R30, R30, R31, RZ, 0x7 ;  /* 0x0000001f1e1e7211 */ /* 0x000fe400078f38ff */
[----:B------:R-:W-:Y:S01]  /*15de0*/  LOP3.LUT R40, R40, R41, RZ, 0x3c, !PT ;  /* 0x0000002928287212 */ /* 0x000fe200078e3cff */
[----:B------:R-:W-:Y:S01]  /*15df0*/  IMAD.X R41, RZ, RZ, R13, P2 ;  /* 0x000000ffff297224 */ /* 0x000fe200010e060d */
[----:B------:R-:W-:-:S02]  /*15e00*/  LOP3.LUT R52, R53, 0x380, RZ, 0xc0, !PT ;  /* 0x0000038035347812 */ /* 0x000fc400078ec0ff */
[----:B------:R-:W-:Y:S02]  /*15e10*/  SHF.R.U64 R44, R44, 0x3, RZ ;  /* 0x000000032c2c7819 */ /* 0x000fe400000012ff */
[----:B------:R-:W-:Y:S02]  /*15e20*/  IADD3 R57, P2, R12, 0xb000, RZ ;  /* 0x0000b0000c397810 */ /* 0x000fe40007f5e0ff */
[----:B------:R-:W-:Y:S02]  /*15e30*/  LOP3.LUT R30, R30, 0xffffff80, RZ, 0xc0, !PT ;  /* 0xffffff801e1e7812 */ /* 0x000fe400078ec0ff */
[----:B------:R-:W-:Y:S02]  /*15e40*/  SHF.R.U64 R52, R52, 0x3, RZ ;  /* 0x0000000334347819 */ /* 0x000fe400000012ff */
[----:B------:R-:W-:Y:S01]  /*15e50*/  LOP3.LUT R44, R44, R45, RZ, 0x3c, !PT ;  /* 0x0000002d2c2c7212 */ /* 0x000fe200078e3cff */
[----:B------:R-:W-:Y:S01]  /*15e60*/  IMAD.X R45, RZ, RZ, R13, P3 ;  /* 0x000000ffff2d7224 */ /* 0x000fe200018e060d */
[----:B------:R-:W-:Y:S01]  /*15e70*/  LOP3.LUT R56, R57, 0x380, RZ, 0xc0, !PT ;  /* 0x0000038039387812 */ /* 0x000fe200078ec0ff */
[----:B------:R-:W-:Y:S01]  /*15e80*/  IMAD.IADD R30, R31, 0x1, -R30 ;  /* 0x000000011f1e7824 */ /* 0x000fe200078e0a1e */
[----:B------:R-:W-:-:S02]  /*15e90*/  IADD3 R61, P3, R12, 0xc000, RZ ;  /* 0x0000c0000c3d7810 */ /* 0x000fc40007f7e0ff */
[----:B------:R-:W-:Y:S01]  /*15ea0*/  LOP3.LUT R52, R52, R53, RZ, 0x3c, !PT ;  /* 0x0000003534347212 */ /* 0x000fe200078e3cff */
[--C-:B------:R-:W-:Y:S01]  /*15eb0*/  IMAD.X R53, RZ, RZ, R13.reuse, P0 ;  /* 0x000000ffff357224 */ /* 0x100fe200000e060d */
[----:B------:R-:W-:Y:S02]  /*15ec0*/  SHF.R.U64 R56, R56, 0x3, RZ ;  /* 0x0000000338387819 */ /* 0x000fe400000012ff */
[----:B------:R-:W-:Y:S02]  /*15ed0*/  LOP3.LUT R60, R61, 0x380, RZ, 0xc0, !PT ;  /* 0x000003803d3c7812 */ /* 0x000fe400078ec0ff */
[----:B------:R-:W-:Y:S02]  /*15ee0*/  LOP3.LUT P0, RZ, R30, 0x3, RZ, 0xc0, !PT ;  /* 0x000000031eff7812 */ /* 0x000fe4000780c0ff */
[----:B------:R-:W-:Y:S01]  /*15ef0*/  LOP3.LUT R56, R56, R57, RZ, 0x3c, !PT ;  /* 0x0000003938387212 */ /* 0x000fe200078e3cff */
[--C-:B------:R-:W-:Y:S01]  /*15f00*/  IMAD.X R57, RZ, RZ, R13.reuse, P2 ;  /* 0x000000ffff397224 */ /* 0x100fe200010e060d */
[----:B------:R-:W-:Y:S01]  /*15f10*/  LOP3.LUT R36, R36, R37, RZ, 0x3c, !PT ;  /* 0x0000002524247212 */ /* 0x000fe200078e3cff */
[----:B------:R-:W-:Y:S01]  /*15f20*/  IMAD.X R37, RZ, RZ, R13, P4 ;  /* 0x000000ffff257224 */ /* 0x000fe200020e060d */
[----:B------:R-:W-:-:S02]  /*15f30*/  SHF.R.U64 R60, R60, 0x3, RZ ;  /* 0x000000033c3c7819 */ /* 0x000fc400000012ff */
[C---:B------:R-:W-:Y:S02]  /*15f40*/  IADD3 R29, P5, R12.reuse, 0x3000, RZ ;  /* 0x000030000c1d7810 */ /* 0x040fe40007fbe0ff */
[----:B------:R-:W-:Y:S02]  /*15f50*/  IADD3 R79, P4, R12, 0xa000, RZ ;  /* 0x0000a0000c4f7810 */ /* 0x000fe40007f9e0ff */
[----:B------:R-:W-:Y:S01]  /*15f60*/  LOP3.LUT R60, R60, R61, RZ, 0x3c, !PT ;  /* 0x0000003d3c3c7212 */ /* 0x000fe200078e3cff */
[----:B------:R-:W-:Y:S01]  /*15f70*/  IMAD.X R61, RZ, RZ, R13, P3 ;  /* 0x000000ffff3d7224 */ /* 0x000fe200018e060d */
[----:B------:R-:W-:Y:S02]  /*15f80*/  LOP3.LUT R28, R29, 0x380, RZ, 0xc0, !PT ;  /* 0x000003801d1c7812 */ /* 0x000fe400078ec0ff */
[----:B------:R-:W-:Y:S02]  /*15f90*/  LOP3.LUT R78, R79, 0x380, RZ, 0xc0, !PT ;  /* 0x000003804f4e7812 */ /* 0x000fe400078ec0ff */
[----:B------:R-:W-:-:S02]  /*15fa0*/  IADD3 R7, P3, R12, 0xf000, RZ ;  /* 0x0000f0000c077810 */ /* 0x000fc40007f7e0ff */
[----:B------:R-:W-:Y:S02]  /*15fb0*/  SHF.R.U64 R28, R28, 0x3, RZ ;  /* 0x000000031c1c7819 */ /* 0x000fe400000012ff */
[----:B------:R-:W-:Y:S01]  /*15fc0*/  SHF.R.U64 R78, R78, 0x3, RZ ;  /* 0x000000034e4e7819 */ /* 0x000fe200000012ff */
[----:B------:R-:W-:Y:S01]  /*15fd0*/  IMAD R21, R21, UR4, RZ ;  /* 0x0000000415157c24 */ /* 0x000fe2000f8e02ff */
[----:B------:R-:W-:Y:S01]  /*15fe0*/  LOP3.LUT R28, R28, R29, RZ, 0x3c, !PT ;  /* 0x0000001d1c1c7212 */ /* 0x000fe200078e3cff */
[--C-:B------:R-:W-:Y:S01]  /*15ff0*/  IMAD.X R29, RZ, RZ, R13.reuse, P5 ;  /* 0x000000ffff1d7224 */ /* 0x100fe200028e060d */
[----:B------:R-:W-:Y:S01]  /*16000*/  LOP3.LUT R78, R78, R79, RZ, 0x3c, !PT ;  /* 0x0000004f4e4e7212 */ /* 0x000fe200078e3cff */
[----:B------:R-:W-:Y:S01]  /*16010*/  IMAD.X R79, RZ, RZ, R13, P4 ;  /* 0x000000ffff4f7224 */ /* 0x000fe200020e060d */
[----:B------:R-:W-:Y:S01]  /*16020*/  IADD3 R49, P5, R12, 0x8000, RZ ;  /* 0x000080000c317810 */ /* 0x000fe20007fbe0ff */
[----:B------:R-:W-:Y:S01]  /*16030*/  IMAD R81, R20, UR5, R21 ;  /* 0x0000000514517c24 */ /* 0x000fe2000f8e0215 */
[----:B------:R-:W-:Y:S01]  /*16040*/  IADD3 R69, P4, R12, 0xe000, RZ ;  /* 0x0000e0000c457810 */ /* 0x000fe20007f9e0ff */
[----:B------:R-:W-:Y:S01]  /*16050*/  IMAD.WIDE.U32 R20, R20, UR4, RZ ;  /* 0x0000000414147c25 */ /* 0x000fe2000f8e00ff */
[----:B------:R-:W-:Y:S01]  /*16060*/  LOP3.LUT R48, R49, 0x380, RZ, 0xc0, !PT ;  /* 0x0000038031307812 */ /* 0x000fe200078ec0ff */
[----:B------:R-:W-:Y:S01]  /*16070*/  ULDC.64 UR4, c[0x0][0xae8] ;  /* 0x0002ba0000047ab9 */ /* 0x000fe20000000a00 */
[----:B------:R-:W-:Y:S01]  /*16080*/  LOP3.LUT R68, R69, 0x380, RZ, 0xc0, !PT ;  /* 0x0000038045447812 */ /* 0x000fe200078ec0ff */
[----:B------:R-:W-:Y:S01]  /*16090*/  IMAD.IADD R21, R21, 0x1, R81 ;  /* 0x0000000115157824 */ /* 0x000fe200078e0251 */
[----:B------:R-:W-:Y:S01]  /*160a0*/  SHF.R.U64 R48, R48, 0x3, RZ ;  /* 0x0000000330307819 */ /* 0x000fe200000012ff */
[----:B------:R-:W-:Y:S01]  /*160b0*/  IMAD.X R73, RZ, RZ, R13, P3 ;  /* 0x000000ffff497224 */ /* 0x000fe200018e060d */
[----:B------:R-:W-:Y:S01]  /*160c0*/  LOP3.LUT R9, R12, 0x380, RZ, 0xc0, !PT ;  /* 0x000003800c097812 */ /* 0x000fe200078ec0ff */
[----:B------:R-:W-:Y:S01]  /*160d0*/  IMAD.WIDE.U32 R20, R230, UR4, R20 ;  /* 0x00000004e6147c25 */ /* 0x000fe2000f8e0014 */
[----:B------:R-:W-:-:S02]  /*160e0*/  LOP3.LUT R48, R48, R49, RZ, 0x3c, !PT ;  /* 0x0000003130307212 */ /* 0x000fc400078e3cff */
[----:B------:R-:W-:Y:S01]  /*160f0*/  LOP3.LUT R14, R11, 0x380, RZ, 0xc0, !PT ;  /* 0x000003800b0e7812 */ /* 0x000fe200078ec0ff */
[----:B------:R-:W-:Y:S01]  /*16100*/  IMAD.X R49, RZ, RZ, R13, P5 ;  /* 0x000000ffff317224 */ /* 0x000fe200028e060d */
[----:B------:R-:W-:Y:S02]  /*16110*/  IADD3 R65, P5, R12, 0xd000, RZ ;  /* 0x0000d0000c417810 */ /* 0x000fe40007fbe0ff */
[----:B------:R-:W-:Y:S02]  /*16120*/  SHF.R.U64 R68, R68, 0x3, RZ ;  /* 0x0000000344447819 */ /* 0x000fe400000012ff */
[----:B------:R-:W-:Y:S02]  /*16130*/  LOP3.LUT R64, R65, 0x380, RZ, 0xc0, !PT ;  /* 0x0000038041407812 */ /* 0x000fe400078ec0ff */
[----:B------:R-:W-:Y:S02]  /*16140*/  SHF.R.U64 R9, R9, 0x3, RZ ;  /* 0x0000000309097819 */ /* 0x000fe400000012ff */
[----:B------:R-:W-:-:S02]  /*16150*/  SHF.R.U64 R64, R64, 0x3, RZ ;  /* 0x0000000340407819 */ /* 0x000fc400000012ff */
[----:B------:R-:W-:Y:S02]  /*16160*/  SHF.R.U64 R14, R14, 0x3, RZ ;  /* 0x000000030e0e7819 */ /* 0x000fe400000012ff */
[----:B------:R-:W-:Y:S01]  /*16170*/  LOP3.LUT R64, R64, R65, RZ, 0x3c, !PT ;  /* 0x0000004140407212 */ /* 0x000fe200078e3cff */
[--C-:B------:R-:W-:Y:S01]  /*16180*/  IMAD.X R65, RZ, RZ, R13.reuse, P5 ;  /* 0x000000ffff417224 */ /* 0x100fe200028e060d */
[----:B------:R-:W-:Y:S01]  /*16190*/  LOP3.LUT R68, R68, R69, RZ, 0x3c, !PT ;  /* 0x0000004544447212 */ /* 0x000fe200078e3cff */
[--C-:B------:R-:W-:Y:S01]  /*161a0*/  IMAD.X R69, RZ, RZ, R13.reuse, P4 ;  /* 0x000000ffff457224 */ /* 0x100fe200020e060d */
[----:B----4-:R-:W-:Y:S01]  /*161b0*/  LOP3.LUT R8, R9, R12, RZ, 0x3c, !PT ;  /* 0x0000000c09087212 */ /* 0x010fe200078e3cff */
[----:B------:R-:W-:Y:S01]  /*161c0*/  IMAD.MOV.U32 R9, RZ, RZ, R13 ;  /* 0x000000ffff097224 */ /* 0x000fe200078e000d */
[----:B------:R-:W-:Y:S01]  /*161d0*/  LOP3.LUT R14, R14, R11, RZ, 0x3c, !PT ;  /* 0x0000000b0e0e7212 */ /* 0x000fe200078e3cff */
[----:B------:R-:W-:Y:S01]  /*161e0*/  BSSY B1, `(.L_x_2846) ;  /* 0x0000062000017945 */ /* 0x000fe20003800000 */
[----:B------:R-:W-:-:S02]  /*161f0*/  SHF.R.S32.HI R86, RZ, 0x1f, R224 ;  /* 0x0000001fff567819 */ /* 0x000fc400000114e0 */
[----:B------:R-:W-:Y:S02]  /*16200*/  SHF.R.S32.HI R88, RZ, 0x1f, R222 ;  /* 0x0000001fff587819 */ /* 0x000fe400000114de */
[----:B------:R-:W-:Y:S02]  /*16210*/  SHF.R.S32.HI R92, RZ, 0x1f, R223 ;  /* 0x0000001fff5c7819 */ /* 0x000fe400000114df */
[----:B------:R-:W-:Y:S01]  /*16220*/  SHF.R.S32.HI R93, RZ, 0x1f, R214 ;  /* 0x0000001fff5d7819 */ /* 0x000fe200000114d6 */
[----:B---3--:R-:W-:-:S05]  /*16230*/  IMAD.IADD R4, R26, 0x1, R210 ;  /* 0x000000011a047824 */ /* 0x008fca00078e02d2 */
[C---:B------:R-:W-:Y:S01]  /*16240*/  ISETP.GE.OR P2, PT, R4.reuse, R83, P0 ;  /* 0x000000530400720c */ /* 0x040fe20000746670 */
[----:B------:R-:W-:-:S05]  /*16250*/  VIADD R4, R4, 0x8 ;  /* 0x0000000804047836 */ /* 0x000fca0000000000 */
[----:B------:R-:W-:Y:S02]  /*16260*/  ISETP.GE.OR P0, PT, R4, R83, P0 ;  /* 0x000000530400720c */ /* 0x000fe40000706670 */
[----:B------:R-:W-:-:S04]  /*16270*/  LOP3.LUT R4, R7, 0x380, RZ, 0xc0, !PT ;  /* 0x0000038007047812 */ /* 0x000fc800078ec0ff */
[----:B------:R-:W-:Y:S01]  /*16280*/  SHF.R.U64 R4, R4, 0x3, RZ ;  /* 0x0000000304047819 */ /* 0x000fe200000012ff */
[----:B0-----:R-:W-:Y:S03]  /*16290*/  @!P2 ST.E desc[UR40][R54.64], R6 ;  /* 0x000000063600a985 */ /* 0x001fe6000c101928 */
[----:B------:R-:W-:-:S03]  /*162a0*/  LOP3.LUT R72, R4, R7, RZ, 0x3c, !PT ;  /* 0x0000000704487212 */ /* 0x000fc600078e3cff */
[----:B-1----:R0:W-:Y:S04]  /*162b0*/  @!P0 ST.E desc[UR40][R58.64], R5 ;  /* 0x000000053a008985 */ /* 0x0021e8000c101928 */
[----:B------:R-:W5:Y:S04]  /*162c0*/  LD.E.128 R8, desc[UR40][R8.64] ;  /* 0x0000002808087980 */ /* 0x000f68000c101d00 */
[----:B------:R-:W5:Y:S04]  /*162d0*/  LD.E.128 R12, desc[UR40][R14.64] ;  /* 0x000000280e0c7980 */ /* 0x000f68000c101d00 */
[----:B0-----:R0:W5:Y:S04]  /*162e0*/  LD.E.128 R4, desc[UR40][R78.64] ;  /* 0x000000284e047980 */ /* 0x001168000c101d00 */
[----:B------:R-:W5:Y:S04]  /*162f0*/  LD.E.128 R24, desc[UR40][R24.64] ;  /* 0x0000002818187980 */ /* 0x000f68000c101d00 */
[----:B------:R-:W5:Y:S01]  /*16300*/  LD.E.128 R28, desc[UR40][R28.64] ;  /* 0x000000281c1c7980 */ /* 0x000f62000c101d00 */
[----:B0-----:R-:W-:-:S02]  /*16310*/  IMAD R79, R77, UR4, RZ ;  /* 0x000000044d4f7c24 */ /* 0x001fc4000f8e02ff */
[----:B------:R-:W-:Y:S01]  /*16320*/  IMAD R77, R225, 0x20, R236 ;  /* 0x00000020e14d7824 */ /* 0x000fe200078e02ec */
[----:B------:R-:W5:Y:S01]  /*16330*/  LD.E.128 R32, desc[UR40][R32.64] ;  /* 0x0000002820207980 */ /* 0x000f62000c101d00 */
[----:B------:R-:W-:Y:S01]  /*16340*/  IMAD R79, R230, UR5, R79 ;  /* 0x00000005e64f7c24 */ /* 0x000fe2000f8e024f */
[----:B------:R-:W-:Y:S01]  /*16350*/  ULDC.64 UR4, c[0x0][0xaf0] ;  /* 0x0002bc0000047ab9 */ /* 0x000fe20000000a00 */
[----:B------:R-:W-:Y:S01]  /*16360*/  IMAD.IADD R80, R210, 0x1, R77 ;  /* 0x00000001d2507824 */ /* 0x000fe200078e024d */
[----:B------:R-:W5:Y:S01]  /*16370*/  LD.E.128 R36, desc[UR40][R36.64] ;  /* 0x0000002824247980 */ /* 0x000f62000c101d00 */
[----:B------:R-:W-:Y:S02]  /*16380*/  IMAD R77, R3, UR4, RZ ;  /* 0x00000004034d7c24 */ /* 0x000fe4000f8e02ff */
[----:B------:R-:W-:Y:S01]  /*16390*/  @P1 IMAD.HI.U32 R78, R80, R85, RZ ;  /* 0x00000055504e1227 */ /* 0x000fe200078e00ff */
[----:B------:R-:W5:Y:S03]  /*163a0*/  LD.E.128 R40, desc[UR40][R40.64] ;  /* 0x0000002828287980 */ /* 0x000f66000c101d00 */
[----:B------:R-:W-:Y:S01]  /*163b0*/  IMAD.IADD R21, R21, 0x1, R79 ;  /* 0x0000000115157824 */ /* 0x000fe200078e024f */
[----:B------:R-:W5:Y:S01]  /*163c0*/  LD.E.128 R44, desc[UR40][R44.64] ;  /* 0x000000282c2c7980 */ /* 0x000f62000c101d00 */
[----:B------:R-:W-:Y:S01]  /*163d0*/  IMAD.MOV.U32 R3, RZ, RZ, R80 ;  /* 0x000000ffff037224 */ /* 0x000fe200078e0050 */
[----:B--2---:R-:W-:Y:S01]  /*163e0*/  @P1 SHF.R.U32.HI R3, RZ, R87, R78 ;  /* 0x00000057ff031219 */ /* 0x004fe2000001164e */
[C---:B------:R-:W-:Y:S01]  /*163f0*/  IMAD R79, R76.reuse, UR5, R77 ;  /* 0x000000054c4f7c24 */ /* 0x040fe2000f8e024d */
[----:B------:R-:W5:Y:S01]  /*16400*/  LD.E.128 R48, desc[UR40][R48.64] ;  /* 0x0000002830307980 */ /* 0x000f62000c101d00 */
[----:B------:R-:W-:Y:S01]  /*16410*/  IMAD.WIDE.U32 R76, R76, UR4, R20 ;  /* 0x000000044c4c7c25 */ /* 0x000fe2000f8e0014 */
[----:B------:R-:W-:Y:S01]  /*16420*/  SHF.R.S32.HI R20, RZ, 0x1f, R3 ;  /* 0x0000001fff147819 */ /* 0x000fe20000011403 */
[----:B------:R-:W-:Y:S01]  /*16430*/  ULDC.64 UR4, c[0x0][0xae0] ;  /* 0x0002b80000047ab9 */ /* 0x000fe20000000a00 */
[----:B------:R-:W5:Y:S01]  /*16440*/  LD.E.128 R52, desc[UR40][R52.64] ;  /* 0x0000002834347980 */ /* 0x000f62000c101d00 */
[----:B------:R-:W-:-:S02]  /*16450*/  IMAD.IADD R77, R77, 0x1, R79 ;  /* 0x000000014d4d7824 */ /* 0x000fc400078e024f */
[----:B------:R-:W-:Y:S01]  /*16460*/  IMAD.MOV R79, RZ, RZ, -R3 ;  /* 0x000000ffff4f7224 */ /* 0x000fe200078e0a03 */
[----:B------:R-:W5:Y:S01]  /*16470*/  LD.E.128 R56, desc[UR40][R56.64] ;  /* 0x0000002838387980 */ /* 0x000f62000c101d00 */
[----:B------:R-:W-:Y:S02]  /*16480*/  IMAD R20, R20, UR4, RZ ;  /* 0x0000000414147c24 */ /* 0x000fe4000f8e02ff */
[----:B------:R-:W-:Y:S01]  /*16490*/  IMAD R79, R0, R79, R80 ;  /* 0x0000004f004f7224 */ /* 0x000fe200078e0250 */
[----:B------:R-:W5:Y:S01]  /*164a0*/  LD.E.128 R60, desc[UR40][R60.64] ;  /* 0x000000283c3c7980 */ /* 0x000f62000c101d00 */
[C---:B------:R-:W-:Y:S02]  /*164b0*/  IMAD R81, R3.reuse, UR5, R20 ;  /* 0x0000000503517c24 */ /* 0x040fe4000f8e0214 */
[----:B------:R-:W-:Y:S01]  /*164c0*/  IMAD.WIDE.U32 R20, R3, UR4, R76 ;  /* 0x0000000403147c25 */ /* 0x000fe2000f8e004c */
[----:B------:R-:W5:Y:S01]  /*164d0*/  LD.E.128 R64, desc[UR40][R64.64] ;  /* 0x0000002840407980 */ /* 0x000f62000c101d00 */
[----:B------:R-:W-:Y:S01]  /*164e0*/  SHF.R.S32.HI R3, RZ, 0x1f, R79 ;  /* 0x0000001fff037819 */ /* 0x000fe2000001144f */
[----:B------:R-:W-:-:S02]  /*164f0*/  ULDC.64 UR4, c[0x0][0xad8] ;  /* 0x0002b60000047ab9 */ /* 0x000fc40000000a00 */
        /* <DEDUP_REMOVED lines=9> */
[----:B------:R-:W-:Y:S02]  /*16590*/  IMAD.IADD R21, R21, 0x1, R81 ;  /* 0x0000000115157824 */ /* 0x000fe400078e0251 */
[----:B------:R-:W-:Y:S02]  /*165a0*/  IMAD R76, R3, UR4, RZ ;  /* 0x00000004034c7c24 */ /* 0x000fe4000f8e02ff */
[C---:B------:R-:W-:Y:S02]  /*165b0*/  VIADD R0, R210.reuse, 0x20 ;  /* 0x00000020d2007836 */ /* 0x040fe40000000000 */
[C---:B------:R-:W-:Y:S02]  /*165c0*/  IMAD R77, R79.reuse, UR5, R76 ;  /* 0x000000054f4d7c24 */ /* 0x040fe4000f8e024c */
[----:B------:R-:W-:Y:S01]  /*165d0*/  IMAD.WIDE.U32 R20, R79, UR4, R20 ;  /* 0x000000044f147c25 */ /* 0x000fe2000f8e0014 */
[-C--:B------:R-:W-:Y:S01]  /*165e0*/  ISETP.GE.AND P2, PT, R210, R83.reuse, PT ;  /* 0x00000053d200720c */ /* 0x080fe20003f46270 */
[----:B------:R-:W-:Y:S01]  /*165f0*/  ULDC.64 UR4, c[0x0][0xa80] ;  /* 0x0002a00000047ab9 */ /* 0x000fe20000000a00 */
[----:B------:R-:W-:Y:S01]  /*16600*/  ISETP.GE.AND P0, PT, R0, R83, PT ;  /* 0x000000530000720c */ /* 0x000fe20003f06270 */
[----:B------:R-:W-:Y:S01]  /*16610*/  VIADD R3, R210, 0x40 ;  /* 0x00000040d2037836 */ /* 0x000fe20000000000 */
[----:B------:R-:W-:Y:S01]  /*16620*/  LEA R82, P3, R20, UR4, 0x1 ;  /* 0x0000000414527c11 */ /* 0x000fe2000f8608ff */
[----:B------:R-:W-:-:S02]  /*16630*/  IMAD.IADD R21, R21, 0x1, R77 ;  /* 0x0000000115157824 */ /* 0x000fc400078e024d */
[----:B------:R-:W-:Y:S01]  /*16640*/  VIADD R0, R16, 0x22820 ;  /* 0x0002282010007836 */ /* 0x000fe20000000000 */
[----:B------:R-:W-:Y:S01]  /*16650*/  P2R R84, PR, RZ, 0x1 ;  /* 0x00000001ff547803 */ /* 0x000fe20000000000 */
[----:B------:R-:W-:Y:S01]  /*16660*/  VIADD R76, R210, 0x60 ;  /* 0x00000060d24c7836 */ /* 0x000fe20000000000 */
[-C--:B------:R-:W-:Y:S02]  /*16670*/  ISETP.GE.AND P0, PT, R3, R83.reuse, PT ;  /* 0x000000530300720c */ /* 0x080fe40003f06270 */
[----:B------:R-:W-:Y:S02]  /*16680*/  LEA.HI.X R3, R20, UR5, R21, 0x1, P3 ;  /* 0x0000000514037c11 */ /* 0x000fe400098f0c15 */
[----:B------:R-:W-:Y:S02]  /*16690*/  PRMT R0, RZ, 0x654, R0 ;  /* 0x00000654ff007816 */ /* 0x000fe40000000000 */
[----:B------:R-:W-:Y:S01]  /*166a0*/  ISETP.GE.AND P1, PT, R76, R83, PT ;  /* 0x000000534c00720c */ /* 0x000fe20003f26270 */
[----:B0-----:R0:W1:Y:S01]  /*166b0*/  SHFL.IDX PT, R81, R3, RZ, 0x181f ;  /* 0x00181fff03517589 */ /* 0x00106200000e0000 */
[----:B------:R0:W-:Y:S03]  /*166c0*/  SYNCS.ARRIVE.TRANS64.RED.A1T0 RZ, [R0+URZ], RZ ;  /* 0x000000ff00ff79a7 */ /* 0x0001e6000810043f */
[----:B------:R0:W2:Y:S01]  /*166d0*/  SHFL.IDX PT, R83, R82, RZ, 0x181f ;  /* 0x00181fff52537589 */ /* 0x0000a200000e0000 */
[----:B------:R-:W-:Y:S07]  /*166e0*/  @P2 BRA `(.L_x_2847) ;  /* 0x0000000000442947 */ /* 0x000fee0003800000 */
[----:B------:R-:W-:Y:S02]  /*166f0*/  ULDC UR4, c[0x0][0xac8] ;  /* 0x0002b20000047ab9 */ /* 0x000fe40000000800 */
[----:B------:R-:W-:Y:S02]  /*16700*/  ISETP.GE.AND P2, PT, R214, UR4, PT ;  /* 0x00000004d6007c0c */ /* 0x000fe4000bf46270 */
[----:B------:R-:W-:-:S11]  /*16710*/  ISETP.GE.AND P3, PT, R223, UR4, PT ;  /* 0x00000004df007c0c */ /* 0x000fd6000bf66270 */
[----:B--2---:R-:W-:-:S04]  /*16720*/  @!P2 LEA R20, P4, R214, R83, 0x1 ;  /* 0x00000053d614a211 */ /* 0x004fc800078808ff */
[----:B-1----:R-:W-:Y:S02]  /*16730*/  @!P2 LEA.HI.X R21, R214, R81, R93, 0x1, P4 ;  /* 0x00000051d615a211 */ /* 0x002fe400020f0c5d */
        /* <DEDUP_REMOVED lines=12> */
.L_x_2847:
[----:B------:R-:W-:Y:S05]  /*16800*/  BSYNC B1 ;  /* 0x0000000000017941 */ /* 0x000fea0003800000 */
.L_x_2846:
[----:B------:R-:W-:Y:S01]  /*16810*/  ISETP.NE.AND P2, PT, R84, RZ, PT ;  /* 0x000000ff5400720c */ /* 0x000fe20003f45270 */
[----:B---3-5:R3:W4:Y:S01]  /*16820*/  SHFL.IDX PT, R33, R3, 0x1, 0x181f ;  /* 0x00381f0003217f89 */ /* 0x02872200000e0000 */
[----:B------:R-:W-:Y:S03]  /*16830*/  BSSY B1, `(.L_x_2848) ;  /* 0x0000014000017945 */ /* 0x000fe60003800000 */
[----:B------:R3:W0:Y:S08]  /*16840*/  SHFL.IDX PT, R35, R82, 0x1, 0x181f ;  /* 0x00381f0052237f89 */ /* 0x00063000000e0000 */
[----:B---3--:R-:W-:Y:S05]  /*16850*/  @P2 BRA `(.L_x_2849) ;  /* 0x0000000000442947 */ /* 0x008fea0003800000 */
[----:B------:R-:W-:Y:S02]  /*16860*/  ULDC UR4, c[0x0][0xac8] ;  /* 0x0002b20000047ab9 */ /* 0x000fe40000000800 */
[----:B------:R-:W-:Y:S02]  /*16870*/  ISETP.GE.AND P2, PT, R214, UR4, PT ;  /* 0x00000004d6007c0c */ /* 0x000fe4000bf46270 */
[----:B------:R-:W-:Y:S02]  /*16880*/  ISETP.GE.AND P3, PT, R223, UR4, PT ;  /* 0x00000004df007c0c */ /* 0x000fe4000bf66270 */
[----:B------:R-:W-:-:S09]  /*16890*/  ISETP.GE.AND P4, PT, R222, UR4, PT ;  /* 0x00000004de007c0c */ /* 0x000fd2000bf86270 */
[----:B0-----:R-:W-:-:S04]  /*168a0*/  @!P2 LEA R8, P5, R214, R35, 0x1 ;  /* 0x00000023d608a211 */ /* 0x001fc800078a08ff */
        /* <DEDUP_REMOVED lines=12> */
.L_x_2849:
[----:B------:R-:W-:Y:S05]  /*16970*/  BSYNC B1 ;  /* 0x0000000000017941 */ /* 0x000fea0003800000 */
.L_x_2848:
[----:B---3--:R3:W0:Y:S01]  /*16980*/  SHFL.IDX PT, R15, R3, 0x2, 0x181f ;  /* 0x00581f00030f7f89 */ /* 0x00862200000e0000 */
        /* <DEDUP_REMOVED lines=8> */
[----:B0-----:R-:W-:-:S04]  /*16a10*/  @!P4 LEA R8, P5, R214, R21, 0x1 ;  /* 0x00000015d608c211 */ /* 0x001fc800078a08ff */
[----:B------:R-:W-:Y:S02]  /*16a20*/  @!P4 LEA.HI.X R9, R214, R15, R93, 0x1, P5 ;  /* 0x0000000fd609c211 */ /* 0x000fe400028f0c5d */
        /* <DEDUP_REMOVED lines=10> */
.L_x_2851:
[----:B------:R-:W-:Y:S05]  /*16ad0*/  BSYNC B1 ;  /* 0x0000000000017941 */ /* 0x000fea0003800000 */
.L_x_2850:
[----:B0--3--:R-:W0:Y:S04]  /*16ae0*/  SHFL.IDX PT, R3, R3, 0x3, 0x181f ;  /* 0x00781f0003037f89 */ /* 0x009e2800000e0000 */
[----:B------:R3:W0:Y:S01]  /*16af0*/  SHFL.IDX PT, R11, R82, 0x3, 0x181f ;  /* 0x00781f00520b7f89 */ /* 0x00062200000e0000 */
[----:B------:R-:W-:Y:S05]  /*16b00*/  @P1 BRA `(.L_x_2852) ;  /* 0x0000000c00e41947 */ /* 0x000fea0003800000 */
        /* <DEDUP_REMOVED lines=19> */
.L_x_2844:
[----:B------:R-:W-:Y:S01]  /*16c40*/  ULDC.64 UR4, c[0x0][0xc00] ;  /* 0x0003000000047ab9 */ /* 0x000fe20000000a00 */
[----:B------:R-:W4:Y:S01]  /*16c50*/  LDC.64 R4, c[0x0][0xc00] ;  /* 0x00030000ff047b82 */ /* 0x000f220000000a00 */
[----:B------:R-:W-:Y:S01]  /*16c60*/  ISETP.NE.U32.AND P0, PT, RZ, UR4, PT ;  /* 0x00000004ff007c0c */ /* 0x000fe2000bf05070 */
[----:B------:R-:W-:-:S03]  /*16c70*/  IMAD.MOV.U32 R0, RZ, RZ, RZ ;  /* 0x000000ffff007224 */ /* 0x000fc600078e00ff */
[----:B------:R-:W-:Y:S01]  /*16c80*/  ISETP.NE.AND.EX P0, PT, RZ, UR5, PT, P0 ;  /* 0x00000005ff007c0c */ /* 0x000fe2000bf05300 */
[----:B------:R-:W-:Y:S02]  /*16c90*/  ULDC.64 UR4, c[0x0][0xc08] ;  /* 0x0003020000047ab9 */ /* 0x000fe40000000a00 */
[----:B------:R-:W-:Y:S01]  /*16ca0*/  ISETP.NE.U32.AND P1, PT, RZ, UR4, PT ;  /* 0x00000004ff007c0c */ /* 0x000fe2000bf25070 */
[----:B------:R-:W0:Y:S03]  /*16cb0*/  LDC R25, c[0x0][0xbe8] ;  /* 0x0002fa00ff197b82 */ /* 0x000e260000000800 */
[----:B------:R-:W-:Y:S01]  /*16cc0*/  ISETP.NE.AND.EX P1, PT, RZ, UR5, PT, P1 ;  /* 0x00000005ff007c0c */ /* 0x000fe2000bf25310 */
[----:B----4-:R-:W-:-:S12]  /*16cd0*/  IMAD.WIDE R4, R231, 0x4, R4 ;  /* 0x00000004e7047825 */ /* 0x010fd800078e0204 */
[----:B------:R-:W4:Y:S01]  /*16ce0*/  @P1 LDC.64 R6, c[0x0][0xc08] ;  /* 0x00030200ff061b82 */ /* 0x000f220000000a00 */
[----:B------:R-:W-:Y:S02]  /*16cf0*/  ULDC UR4, c[0x0][0xa88] ;  /* 0x0002a20000047ab9 */ /* 0x000fe40000000800 */
[----:B------:R-:W-:Y:S01]  /*16d00*/  IMAD.U32 R8, RZ, RZ, UR4 ;  /* 0x00000004ff087e24 */ /* 0x000fe2000f8e00ff */
[----:B------:R0:W5:Y:S01]  /*16d10*/  @P0 LDG.E R0, desc[UR40][R4.64] ;  /* 0x0000002804000981 */ /* 0x000162000c1e1900 */
[----:B----4-:R-:W-:-:S05]  /*16d20*/  @P1 IMAD.WIDE R6, R231, 0x4, R6 ;  /* 0x00000004e7061825 */ /* 0x010fca00078e0206 */
[----:B------:R4:W5:Y:S01]  /*16d30*/  @P1 LDG.E R8, desc[UR40][R6.64] ;  /* 0x0000002806081981 */ /* 0x000962000c1e1900 */
[----:B0-----:R-:W-:Y:S02]  /*16d40*/  ISETP.NE.AND P2, PT, R25, 0x1, PT ;  /* 0x000000011900780c */ /* 0x001fe40003f45270 */
[----:B------:R-:W-:Y:S01]  /*16d50*/  SHF.R.S32.HI R9, RZ, 0x1f, R231 ;  /* 0x0000001fff097819 */ /* 0x000fe200000114e7 */
[----:B------:R-:W0:Y:S10]  /*16d60*/  S2R R3, SR_TID.X ;  /* 0x0000000000037919 */ /* 0x000e340000002100 */
[----:B------:R-:W1:Y:S01]  /*16d70*/  @P2 LDC R27, c[0x0][0xbec] ;  /* 0x0002fb00ff1b2b82 */ /* 0x000e620000000800 */
[----:B0-----:R-:W-:-:S05]  /*16d80*/  VIADD R3, R3, 0xffffff80 ;  /* 0xffffff8003037836 */ /* 0x001fca0000000000 */
[----:B------:R-:W-:Y:S01]  /*16d90*/  ISETP.GE.AND P3, PT, R3, 0x80, PT ;  /* 0x000000800300780c */ /* 0x000fe20003f66270 */
[----:B----4-:R-:W-:-:S12]  /*16da0*/  @P1 BRA `(.L_x_2853) ;  /* 0x0000000000101947 */ /* 0x010fd80003800000 */
[----:B------:R-:W-:Y:S05]  /*16db0*/  @!P0 BRA `(.L_x_2853) ;  /* 0x00000000000c8947 */ /* 0x000fea0003800000 */
[----:B------:R-:W4:Y:S04]  /*16dc0*/  LDG.E R3, desc[UR40][R4.64] ;  /* 0x0000002804037981 */ /* 0x000f28000c1e1900 */
[----:B-----5:R-:W4:Y:S02]  /*16dd0*/  LDG.E R8, desc[UR40][R4.64+0x4] ;  /* 0x0000042804087981 */ /* 0x020f24000c1e1900 */
[----:B----4-:R-:W-:-:S07]  /*16de0*/  IMAD.IADD R8, R8, 0x1, -R3 ;  /* 0x0000000108087824 */ /* 0x010fce00078e0a03 */
.L_x_2853:
[----:B------:R-:W-:Y:S01]  /*16df0*/  BSSY B1, `(.L_x_2854) ;  /* 0x000002d000017945 */ /* 0x000fe20003800000 */
[----:B------:R-:W-:Y:S02]  /*16e00*/  SHF.R.S32.HI R12, RZ, 0x1f, R230 ;  /* 0x0000001fff0c7819 */ /* 0x000fe400000114e6 */
[----:B------:R-:W-:Y:S02]  /*16e10*/  SEL R13, R231, RZ, !P0 ;  /* 0x000000ffe70d7207 */ /* 0x000fe40004000000 */
[----:B------:R-:W-:Y:S02]  /*16e20*/  SEL R14, R9, RZ, !P0 ;  /* 0x000000ff090e7207 */ /* 0x000fe40004000000 */
[----:B-----5:R-:W-:Y:S01]  /*16e30*/  SHF.R.S32.HI R11, RZ, 0x1f, R0 ;  /* 0x0000001fff0b7819 */ /* 0x020fe20000011400 */
[----:B------:R-:W-:Y:S06]  /*16e40*/  @P3 BRA `(.L_x_2855) ;  /* 0x00000000009c3947 */ /* 0x000fec0003800000 */
[----:B------:R-:W0:Y:S01]  /*16e50*/  S2R R5, SR_TID.X ;  /* 0x0000000000057919 */ /* 0x000e220000002100 */
[----:B------:R-:W4:Y:S02]  /*16e60*/  LDC R9, c[0x0][0xbe8] ;  /* 0x0002fa00ff097b82 */ /* 0x000f240000000800 */
[----:B----4-:R-:W-:Y:S01]  /*16e70*/  IMAD R3, R8, R9, RZ ;  /* 0x0000000908037224 */ /* 0x010fe200078e02ff */
[----:B0-----:R-:W-:-:S04]  /*16e80*/  IADD3 R10, R210, -0x80, R5 ;  /* 0xffffff80d20a7810 */ /* 0x001fc80007ffe005 */
        /* <DEDUP_REMOVED lines=9> */
[----:B------:R-:W0:Y:S01]  /*16f20*/  @P0 LDC R15, c[0x0][0xbec] ;  /* 0x0002fb00ff0f0b82 */ /* 0x000e220000000800 */
[----:B------:R-:W-:Y:S01]  /*16f30*/  IMAD R7, R230, UR5, R7 ;  /* 0x00000005e6077c24 */ /* 0x000fe2000f8e0207 */
[----:B------:R-:W-:-:S03]  /*16f40*/  ULDC.64 UR4, c[0x0][0xb98] ;  /* 0x0002e60000047ab9 */ /* 0x000fc60000000a00 */
[----:B------:R-:W-:-:S03]  /*16f50*/  IMAD.IADD R5, R5, 0x1, R7 ;  /* 0x0000000105057824 */ /* 0x000fc600078e0207 */
[----:B------:R-:W4:Y:S01]  /*16f60*/  @P0 LDC R21, c[0x0][0xbf0] ;  /* 0x0002fc00ff150b82 */ /* 0x000f220000000800 */
[----:B------:R-:W-:-:S04]  /*16f70*/  IMAD.WIDE.U32 R4, R13, UR4, R4 ;  /* 0x000000040d047c25 */ /* 0x000fc8000f8e0004 */
[----:B0-----:R-:W-:-:S05]  /*16f80*/  @P0 IMAD.HI.U32 R6, R10, R15, RZ ;  /* 0x0000000f0a060227 */ /* 0x001fca00078e00ff */
[----:B----4-:R-:W-:Y:S01]  /*16f90*/  @P0 SHF.R.U32.HI R3, RZ, R21, R6 ;  /* 0x00000015ff030219 */ /* 0x010fe20000011606 */
[----:B------:R-:W-:-:S03]  /*16fa0*/  IMAD R6, R14, UR4, RZ ;  /* 0x000000040e067c24 */ /* 0x000fc6000f8e02ff */
[----:B------:R-:W-:Y:S01]  /*16fb0*/  IADD3 R4, P0, R3, R4, RZ ;  /* 0x0000000403047210 */ /* 0x000fe20007f1e0ff */
[--C-:B------:R-:W-:Y:S02]  /*16fc0*/  IMAD.MOV R7, RZ, RZ, -R3.reuse ;  /* 0x000000ffff077224 */ /* 0x100fe400078e0a03 */
        /* <DEDUP_REMOVED lines=15> */
.L_x_2855:
[----:B------:R-:W-:Y:S05]  /*170c0*/  BSYNC B1 ;  /* 0x0000000000017941 */ /* 0x000fea0003800000 */
.L_x_2854:
[----:B------:R-:W4:Y:S01]  /*170d0*/  @P2 LDC R9, c[0x0][0xbf0] ;  /* 0x0002fc00ff092b82 */ /* 0x000f220000000800 */
[----:B------:R-:W-:Y:S01]  /*170e0*/  ULDC.64 UR4, c[0x0][0xaa0] ;  /* 0x0002a80000047ab9 */ /* 0x000fe20000000a00 */
[----:B0-----:R-:W-:Y:S02]  /*170f0*/  IMAD R7, R225, 0x20, R236 ;  /* 0x00000020e1077824 */ /* 0x001fe400078e02ec */
[----:B------:R-:W-:Y:S02]  /*17100*/  IMAD R3, R11, UR4, RZ ;  /* 0x000000040b037c24 */ /* 0x000fe4000f8e02ff */
[----:B------:R-:W-:-:S04]  /*17110*/  IMAD.WIDE.U32 R4, R0, UR4, RZ ;  /* 0x0000000400047c25 */ /* 0x000fc8000f8e00ff */
[----:B------:R-:W-:Y:S01]  /*17120*/  IMAD R3, R0, UR5, R3 ;  /* 0x0000000500037c24 */ /* 0x000fe2000f8e0203 */
[----:B------:R-:W-:Y:S01]  /*17130*/  ULDC.64 UR4, c[0x0][0xae8] ;  /* 0x0002ba0000047ab9 */ /* 0x000fe20000000a00 */
[----:B------:R-:W-:Y:S02]  /*17140*/  IMAD.IADD R10, R210, 0x1, R7 ;  /* 0x00000001d20a7824 */ /* 0x000fe400078e0207 */
[----:B------:R-:W-:Y:S02]  /*17150*/  IMAD.IADD R5, R5, 0x1, R3 ;  /* 0x0000000105057824 */ /* 0x000fe400078e0203 */
[----:B------:R-:W-:Y:S02]  /*17160*/  IMAD R3, R12, UR4, RZ ;  /* 0x000000040c037c24 */ /* 0x000fe4000f8e02ff */
[----:B-1----:R-:W-:-:S04]  /*17170*/  @P2 IMAD.HI.U32 R0, R10, R27, RZ ;  /* 0x0000001b0a002227 */ /* 0x002fc800078e00ff */
[C---:B------:R-:W-:Y:S02]  /*17180*/  IMAD R7, R230.reuse, UR5, R3 ;  /* 0x00000005e6077c24 */ /* 0x040fe4000f8e0203 */
        /* <DEDUP_REMOVED lines=28> */
[----:B------:R0:W1:Y:S04]  /*17350*/  SHFL.IDX PT, R3, R4, RZ, 0x181f ;  /* 0x00181fff04037589 */ /* 0x00006800000e0000 */
[----:B------:R0:W4:Y:S02]  /*17360*/  SHFL.IDX PT, R14, R0, RZ, 0x181f ;  /* 0x00181fff000e7589 */ /* 0x00012400000e0000 */
.L_x_3076:
[----:B------:R-:W-:Y:S01]  /*17370*/  IMAD R8, R8, R25, RZ ;  /* 0x0000001908087224 */ /* 0x000fe200078e02ff */
[----:B------:R-:W-:Y:S01]  /*17380*/  BSSY B1, `(.L_x_2857) ;  /* 0x0000019000017945 */ /* 0x000fe20003800000 */
[----:B------:R-:W-:-:S05]  /*17390*/  IMAD.IADD R7, R236, 0x1, R210 ;  /* 0x00000001ec077824 */ /* 0x000fca00078e02d2 */
        /* <DEDUP_REMOVED lines=11> */
[CC--:B------:R-:W-:Y:S02]  /*17450*/  @!P2 LEA R12, P4, R223.reuse, R14.reuse, 0x1 ;  /* 0x0000000edf0ca211 */ /* 0x0c0fe400078808ff */
[-C--:B-1----:R-:W-:Y:S02]  /*17460*/  @!P3 LEA.HI.X R11, R214, R3.reuse, R5, 0x1, P5 ;  /* 0x00000003d60bb211 */ /* 0x082fe400028f0c05 */
        /* <DEDUP_REMOVED lines=10> */
.L_x_2858:
[----:B------:R-:W-:Y:S05]  /*17510*/  BSYNC B1 ;  /* 0x0000000000017941 */ /* 0x000fea0003800000 */
.L_x_2857:
[----:B------:R-:W-:-:S03]  /*17520*/  UMOV UR4, 0xffffffff ;  /* 0xffffffff00047882 */ /* 0x000fc60000000000 */
[----:B------:R-:W-:Y:S05]  /*17530*/  BRA.DIV UR4, `(.L_x_2859) ;  /* 0x0000009204e47947 */ /* 0x000fea000b800000 */
[----:B-1----:R1:W0:Y:S04]  /*17540*/  SHFL.IDX PT, R3, R4, 0x1, 0x181f ;  /* 0x00381f0004037f89 */ /* 0x00222800000e0000 */
[----:B----4-:R1:W4:Y:S02]  /*17550*/  SHFL.IDX PT, R14, R0, 0x1, 0x181f ;  /* 0x00381f00000e7f89 */ /* 0x01032400000e0000 */
.L_x_3080:
        /* <DEDUP_REMOVED lines=14> */
[-C--:B0-----:R-:W-:Y:S02]  /*17640*/  @!P3 LEA.HI.X R11, R214, R3.reuse, R6, 0x1, P5 ;  /* 0x00000003d60bb211 */ /* 0x081fe400028f0c06 */
        /* <DEDUP_REMOVED lines=10> */
.L_x_2861:
[----:B------:R-:W-:Y:S05]  /*176f0*/  BSYNC B1 ;  /* 0x0000000000017941 */ /* 0x000fea0003800000 */
.L_x_2860:
[----:B------:R-:W-:-:S03]  /*17700*/  UMOV UR4, 0xffffffff ;  /* 0xffffffff00047882 */ /* 0x000fc60000000000 */
[----:B------:R-:W-:Y:S05]  /*17710*/  BRA.DIV UR4, `(.L_x_2862) ;  /* 0x0000009204b47947 */ /* 0x000fea000b800000 */
[----:B0-----:R0:W0:Y:S04]  /*17720*/  SHFL.IDX PT, R3, R4, 0x2, 0x181f ;  /* 0x00581f0004037f89 */ /* 0x00102800000e0000 */
[----:B----4-:R4:W0:Y:S02]  /*17730*/  SHFL.IDX PT, R14, R0, 0x2, 0x181f ;  /* 0x00581f00000e7f89 */ /* 0x01082400000e0000 */
.L_x_3084:
        /* <DEDUP_REMOVED lines=13> */
[CC--:B------:R-:W-:Y:S02]  /*17810*/  @!P2 LEA R12, P4, R223.reuse, R14.reuse, 0x1 ;  /* 0x0000000edf0ca211 */ /* 0x0c0fe400078808ff */
[-C--:B------:R-:W-:Y:S02]  /*17820*/  @!P3 LEA.HI.X R11, R214, R3.reuse, R6, 0x1, P5 ;  /* 0x00000003d60bb211 */ /* 0x080fe400028f0c06 */
        /* <DEDUP_REMOVED lines=10> */
.L_x_2864:
[----:B------:R-:W-:Y:S05]  /*178d0*/  BSYNC B1 ;  /* 0x0000000000017941 */ /* 0x000fea0003800000 */
.L_x_2863:
[----:B------:R-:W-:-:S03]  /*178e0*/  UMOV UR4, 0xffffffff ;  /* 0xffffffff00047882 */ /* 0x000fc60000000000 */
[----:B------:R-:W-:Y:S05]  /*178f0*/  BRA.DIV UR4, `(.L_x_2865) ;  /* 0x0000009204847947 */ /* 0x000fea000b800000 */
[----:B0-----:R0:W0:Y:S04]  /*17900*/  SHFL.IDX PT, R3, R4, 0x3, 0x181f ;  /* 0x00781f0004037f89 */ /* 0x00102800000e0000 */
[----:B------:R0:W0:Y:S02]  /*17910*/  SHFL.IDX PT, R14, R0, 0x3, 0x181f ;  /* 0x00781f00000e7f89 */ /* 0x00002400000e0000 */
.L_x_3088:
[----:B01--4-:R-:W-:-:S05]  /*17920*/  VIADD R0, R7, 0x60 ;  /* 0x0000006007007836 */ /* 0x013fca0000000000 */
        /* <DEDUP_REMOVED lines=12> */
[-C--:B------:R-:W-:Y:S02]  /*179f0*/  @!P2 LEA R6, P4, R223, R14.reuse, 0x1 ;  /* 0x0000000edf06a211 */ /* 0x080fe400078808ff */
[----:B------:R-:W-:Y:S02]  /*17a00*/  @!P3 LEA.HI.X R5, R214, R3, R9, 0x1, P5 ;  /* 0x00000003d605b211 */ /* 0x000fe400028f0c09 */
[----:B------:R-:W-:-:S02]  /*17a10*/  @!P1 LEA R8, P5, R222, R14, 0x1 ;  /* 0x0000000ede089211 */ /* 0x000fc400078a08ff */
[-C--:B------:R-:W-:Y:S01]  /*17a20*/  @!P2 LEA.HI.X R7, R223, R3.reuse, R12, 0x1, P4 ;  /* 0x00000003df07a211 */ /* 0x080fe200020f0c0c */
[----:B------:R0:W-:Y:S01]  /*17a30*/  @!P3 ST.E.128 desc[UR40][R4.64], RZ ;  /* 0x000000ff0400b985 */ /* 0x0001e2000c101d28 */
[----:B------:R-:W-:Y:S02]  /*17a40*/  @!P0 LEA R14, P4, R224, R14, 0x1 ;  /* 0x0000000ee00e8211 */ /* 0x000fe400078808ff */
[-C--:B------:R-:W-:Y:S01]  /*17a50*/  @!P1 LEA.HI.X R9, R222, R3.reuse, R11, 0x1, P5 ;  /* 0x00000003de099211 */ /* 0x080fe200028f0c0b */
[----:B------:R0:W-:Y:S01]  /*17a60*/  @!P2 ST.E.128 desc[UR40][R6.64], RZ ;  /* 0x000000ff0600a985 */ /* 0x0001e2000c101d28 */
[----:B------:R-:W-:-:S03]  /*17a70*/  @!P0 LEA.HI.X R15, R224, R3, R10, 0x1, P4 ;  /* 0x00000003e00f8211 */ /* 0x000fc600020f0c0a */
[----:B------:R0:W-:Y:S04]  /*17a80*/  @!P1 ST.E.128 desc[UR40][R8.64], RZ ;  /* 0x000000ff08009985 */ /* 0x0001e8000c101d28 */
[----:B------:R0:W-:Y:S02]  /*17a90*/  @!P0 ST.E.128 desc[UR40][R14.64], RZ ;  /* 0x000000ff0e008985 */ /* 0x0001e4000c101d28 */
.L_x_2852:
[----:B------:R-:W-:Y:S05]  /*17aa0*/  BSYNC B0 ;  /* 0x0000000000007941 */ /* 0x000fea0003800000 */
.L_x_2843:
[----:B------:R-:W-:Y:S02]  /*17ab0*/  ULDC UR4, c[0x0][0xc3c] ;  /* 0x00030f0000047ab9 */ /* 0x000fe40000000800 */
[----:B---3--:R-:W-:-:S13]  /*17ac0*/  ISETP.GE.AND P0, PT, R91, UR4, PT ;  /* 0x000000045b007c0c */ /* 0x008fda000bf06270 */
[----:B------:R-:W-:Y:S05]  /*17ad0*/  @!P0 BRA `(.L_x_2866) ;  /* 0xfffffe94005c8947 */ /* 0x000fea000383ffff */
[----:B------:R-:W-:Y:S05]  /*17ae0*/  BRA `(.L_x_2660) ;  /* 0x0000007c00ac7947 */ /* 0x000fea0003800000 */
.L_x_2658:
[----:B------:R-:W-:-:S08]  /*17af0*/  NOP ;  /* 0x0000000000007918 */ /* 0x000fd00000000000 */
[----:B--2---:R-:W0:-:S00]  /*17b00*/  USETMAXREG.DEALLOC.CTAPOOL 0x18 ;  /* 0x00000018000079c8 */ /* 0x004e0000080e0500 */
        /* <DEDUP_REMOVED lines=16> */
.L_x_2867:
[----:B------:R-:W-:Y:S01]  /*17c10*/  LOP3.LUT R0, R4, 0x1f, RZ, 0xc0, !PT ;  /* 0x0000001f04007812 */ /* 0x000fe200078ec0ff */
[----:B------:R-:W-:Y:S01]  /*17c20*/  ULDC UR4, c[0x0][0xc3c] ;  /* 0x00030f0000047ab9 */ /* 0x000fe20000000800 */
[----:B------:R-:W1:Y:S01]  /*17c30*/  S2UR UR6, SR_CTAID.X ;  /* 0x00000000000679c3 */ /* 0x000e620000002500 */
[----:B------:R-:W-:Y:S01]  /*17c40*/  ULDC UR5, c[0x0][0xc38] ;  /* 0x00030e0000057ab9 */ /* 0x000fe20000000800 */
[----:B------:R-:W-:-:S04]  /*17c50*/  ISETP.NE.AND P0, PT, R0, 0x1f, PT ;  /* 0x0000001f0000780c */ /* 0x000fc80003f05270 */
[----:B------:R-:W-:-:S13]  /*17c60*/  ISETP.GE.OR P1, PT, R0, UR4, !P0 ;  /* 0x0000000400007c0c */ /* 0x000fda000c726670 */
[----:B0-----:R-:W0:Y:S02]  /*17c70*/  @!P1 LDC.64 R2, c[0x0][0xc80] ;  /* 0x00032000ff029b82 */ /* 0x001e240000000a00 */
        /* <DEDUP_REMOVED lines=34> */
.L_x_2873:
        /* <DEDUP_REMOVED lines=12> */
.L_x_2872:
[----:B------:R-:W-:Y:S05]  /*17f60*/  BSYNC B0 ;  /* 0x0000000000007941 */ /* 0x000fea0003800000 */
.L_x_2871:
        /* <DEDUP_REMOVED lines=21> */
.L_x_2869:
        /* <DEDUP_REMOVED lines=20> */
.L_x_2874:
[----:B-12---:R-:W-:Y:S01]  /*18200*/  IMAD.MOV R5, RZ, RZ, -R3 ;  /* 0x000000ffff057224 */ /* 0x006fe200078e0a03 */
[----:B------:R-:W-:Y:S01]  /*18210*/  IABS R7, R9 ;  /* 0x0000000900077213 */ /* 0x000fe20000000000 */
[----:B---3--:R-:W-:Y:S02]  /*18220*/  IMAD R16, R16, UR5, R8 ;  /* 0x0000000510107c24 */ /* 0x008fe4000f8e0208 */
        /* <DEDUP_REMOVED lines=22> */
[----:B------:R-:W-:Y:S01]  /*18390*/  VIADDMNMX R11, R10, UR5, R11, PT ;  /* 0x000000050a0b7c46 */ /* 0x000fe2000b80010b */
[----:B------:R-:W-:-:S03]  /*183a0*/  IMAD.IADD R5, R8, 0x1, R5 ;  /* 0x0000000108057824 */ /* 0x000fc600078e0205 */
[----:B------:R-:W-:-:S04]  /*183b0*/  IABS R7, R11 ;  /* 0x0000000b00077213 */ /* 0x000fc80000000000 */
[----:B------:R-:W1:Y:S08]  /*183c0*/  I2F.RP R10, R7 ;  /* 0x00000007000a7306 */ /* 0x000e700000209400 */
[----:B-1----:R-:W1:Y:S02]  /*183d0*/  MUFU.RCP R10, R10 ;  /* 0x0000000a000a7308 */ /* 0x002e640000001000 */
[----:B-1----:R-:W-:Y:S01]  /*183e0*/  VIADD R3, R10, 0xffffffe ;  /* 0x0ffffffe0a037836 */ /* 0x002fe20000000000 */
[----:B------:R-:W-:-:S05]  /*183f0*/  IABS R10, R11 ;  /* 0x0000000b000a7213 */ /* 0x000fca0000000000 */
[----:B------:R-:W1:Y:S01]  /*18400*/  F2I.FTZ.U32.TRUNC.NTZ R3, R3 ;  /* 0x0000000300037305 */ /* 0x000e62000021f000 */
[----:B------:R-:W-:Y:S02]  /*18410*/  IMAD.MOV R10, RZ, RZ, -R10 ;  /* 0x000000ffff0a7224 */ /* 0x000fe400078e0a0a */
[----:B-1----:R-:W-:-:S04]  /*18420*/  IMAD.MOV R2, RZ, RZ, -R3 ;  /* 0x000000ffff027224 */ /* 0x002fc800078e0a03 */
[----:B------:R-:W-:Y:S02]  /*18430*/  IMAD R9, R2, R7, RZ ;  /* 0x0000000702097224 */ /* 0x000fe400078e02ff */
[----:B------:R-:W-:-:S04]  /*18440*/  IMAD.MOV.U32 R2, RZ, RZ, RZ ;  /* 0x000000ffff027224 */ /* 0x000fc800078e00ff */
[----:B------:R-:W-:Y:S01]  /*18450*/  IMAD.HI.U32 R2, R3, R9, R2 ;  /* 0x0000000903027227 */ /* 0x000fe200078e0002 */
[----:B------:R-:W-:Y:S02]  /*18460*/  IABS R9, R8 ;  /* 0x0000000800097213 */ /* 0x000fe40000000000 */
[----:B------:R-:W-:-:S03]  /*18470*/  LOP3.LUT R3, R8, R11, RZ, 0x3c, !PT ;  /* 0x0000000b08037212 */ /* 0x000fc600078e3cff */
        /* <DEDUP_REMOVED lines=16> */
.L_x_2870:
[----:B------:R-:W-:Y:S02]  /*18580*/  IMAD.MOV.U32 R17, RZ, RZ, RZ ;  /* 0x000000ffff117224 */ /* 0x000fe400078e00ff */
[----:B------:R-:W-:Y:S02]  /*18590*/  IMAD.U32 R16, RZ, RZ, UR6 ;  /* 0x00000006ff107e24 */ /* 0x000fe4000f8e00ff */
[----:B------:R-:W-:-:S07]  /*185a0*/  IMAD.MOV.U32 R18, RZ, RZ, RZ ;  /* 0x000000ffff127224 */ /* 0x000fce00078e00ff */
.L_x_2875:
[----:B------:R-:W-:-:S13]  /*185b0*/  ISETP.NE.AND P0, PT, R0, RZ, PT ;  /* 0x000000ff0000720c */ /* 0x000fda0003f05270 */
[----:B------:R-:W1:Y:S01]  /*185c0*/  @!P0 S2R R3, SR_CgaCtaId ;  /* 0x0000000000038919 */ /* 0x000e620000008800 */
[----:B------:R-:W-:-:S04]  /*185d0*/  @!P0 MOV R0, 0x400 ;  /* 0x0000040000008802 */ /* 0x000fc80000000f00 */
[----:B-1----:R-:W-:-:S05]  /*185e0*/  @!P0 LEA R0, R3, R0, 0x18 ;  /* 0x0000000003008211 */ /* 0x002fca00078ec0ff */
[----:B------:R2:W-:Y:S01]  /*185f0*/  @!P0 STS.128 [R0+0x228d0], R16 ;  /* 0x0228d01000008388 */ /* 0x0005e20000000c00 */
[----:B------:R-:W-:Y:S06]  /*18600*/  BAR.ARV 0x5, 0x180 ;  /* 0x0146000000007b1d */ /* 0x000fec0000002000 */
.L_x_2868:
[----:B--2---:R-:W-:Y:S01]  /*18610*/  IMAD.MOV.U32 R0, RZ, RZ, 0x1 ;  /* 0x00000001ff007424 */ /* 0x004fe200078e00ff */
[----:B------:R2:W-:Y:S01]  /*18620*/  STL [R1+0x8], RZ ;  /* 0x000008ff01007387 */ /* 0x0005e20000100800 */
[----:B------:R-:W-:Y:S02]  /*18630*/  ULDC UR4, c[0x0][0xc3c] ;  /* 0x00030f0000047ab9 */ /* 0x000fe40000000800 */
[----:B-1----:R-:W-:Y:S01]  /*18640*/  ISETP.GE.AND P0, PT, R19, UR4, PT ;  /* 0x0000000413007c0c */ /* 0x002fe2000bf06270 */
[----:B------:R2:W-:Y:S04]  /*18650*/  STL [R1+0x14], R0 ;  /* 0x0000140001007387 */ /* 0x0005e80000100800 */
[----:B------:R2:W-:Y:S08]  /*18660*/  STL [R1+0x48], RZ ;  /* 0x000048ff01007387 */ /* 0x0005f00000100800 */
[----:B--2---:R-:W-:Y:S05]  /*18670*/  @P0 BRA `(.L_x_2876) ;  /* 0x0000006c00e00947 */ /* 0x004fea0003800000 */
[----:B------:R-:W1:Y:S01]  /*18680*/  S2UR UR5, SR_CgaCtaId ;  /* 0x00000000000579c3 */ /* 0x000e620000008800 */
[C---:B------:R-:W-:Y:S01]  /*18690*/  IMAD.SHL.U32 R0, R4.reuse, 0x8, RZ ;  /* 0x0000000804007824 */ /* 0x040fe200078e00ff */
[----:B------:R-:W-:Y:S01]  /*186a0*/  LOP3.LUT R5, R4, 0x7f, RZ, 0xc0, !PT ;  /* 0x0000007f04057812 */ /* 0x000fe200078ec0ff */
[----:B------:R-:W-:Y:S01]  /*186b0*/  UMOV UR4, 0x400 ;  /* 0x0000040000047882 */ /* 0x000fe20000000000 */
[----:B------:R-:W-:Y:S01]  /*186c0*/  BSSY B8, `(.L_x_2876) ;  /* 0x00006f3000087945 */ /* 0x000fe20003800000 */
[----:B------:R-:W-:Y:S01]  /*186d0*/  ULDC.64 UR38, c[0x0][0x198] ;  /* 0x0000660000267ab9 */ /* 0x000fe20000000a00 */
[----:B------:R-:W-:Y:S01]  /*186e0*/  LOP3.LUT R3, R0, 0x1f8, RZ, 0xc0, !PT ;  /* 0x000001f800037812 */ /* 0x000fe200078ec0ff */
[----:B0-----:R-:W-:Y:S01]  /*186f0*/  IMAD.SHL.U32 R2, R5, 0x8, RZ ;  /* 0x0000000805027824 */ /* 0x001fe200078e00ff */
[----:B------:R-:W-:Y:S01]  /*18700*/  SHF.R.U32.HI R5, RZ, 0x3, R5 ;  /* 0x00000003ff057819 */ /* 0x000fe20000011605 */
[----:B------:R-:W-:Y:S01]  /*18710*/  ULDC UR36, c[0x0][0xc] ;  /* 0x0000030000247ab9 */ /* 0x000fe20000000800 */
[----:B------:R-:W-:Y:S01]  /*18720*/  LOP3.LUT R3, R3, 0x38, R4, 0x78, !PT ;  /* 0x0000003803037812 */ /* 0x000fe200078e7804 */
[----:B------:R-:W-:-:S03]  /*18730*/  IMAD.SHL.U32 R4, R4, 0x10, RZ ;  /* 0x0000001004047824 */ /* 0x000fc600078e00ff */
[----:B------:R-:W-:Y:S02]  /*18740*/  LOP3.LUT R2, R3, 0x200, R2, 0xf8, !PT ;  /* 0x0000020003027812 */ /* 0x000fe400078ef802 */
[----:B------:R-:W-:Y:S01]  /*18750*/  LOP3.LUT R0, R5, 0x70, R4, 0xf8, !PT ;  /* 0x0000007005007812 */ /* 0x000fe200078ef804 */
[----:B------:R-:W-:Y:S01]  /*18760*/  IMAD.MOV.U32 R0, RZ, RZ, 0x1 ;  /* 0x00000001ff007424 */ /* 0x000fe200078e00ff */
[----:B-1----:R-:W-:-:S06]  /*18770*/  ULEA UR4, UR5, UR4, 0x18 ;  /* 0x0000000405047291 */ /* 0x002fcc000f8ec03f */
[----:B------:R-:W-:-:S04]  /*18780*/  IMAD.U32 R3, RZ, RZ, UR4 ;  /* 0x00000004ff037e24 */ /* 0x000fc8000f8e00ff */
[----:B------:R-:W-:Y:S01]  /*18790*/  IMAD R2, R2, 0x2, R3 ;  /* 0x0000000202027824 */ /* 0x000fe200078e0203 */
[----:B------:R0:W-:Y:S04]  /*187a0*/  STL [R1+0x4], R3 ;  /* 0x0000040301007387 */ /* 0x0001e80000100800 */
[----:B------:R0:W-:Y:S04]  /*187b0*/  STL [R1+0x34], R2 ;  /* 0x0000340201007387 */ /* 0x0001e80000100800 */
[----:B------:R0:W-:Y:S04]  /*187c0*/  STL [R1+0x48], RZ ;  /* 0x000048ff01007387 */ /* 0x0001e80000100800 */
[----:B------:R0:W-:Y:S04]  /*187d0*/  STL [R1+0x18], R0 ;  /* 0x0000180001007387 */ /* 0x0001e80000100800 */
[----:B------:R0:W-:Y:S04]  /*187e0*/  STL [R1+0xc], RZ ;  /* 0x00000cff01007387 */ /* 0x0001e80000100800 */
[----:B------:R0:W-:Y:S04]  /*187f0*/  STL [R1+0x8], RZ ;  /* 0x000008ff01007387 */ /* 0x0001e80000100800 */
[----:B------:R0:W-:Y:S02]  /*18800*/  STL [R1+0x14], R0 ;  /* 0x0000140001007387 */ /* 0x0001e40000100800 */
.L_x_3032:
[----:B------:R-:W-:Y:S05]  /*18810*/  YIELD ;  /* 0x0000000000007946 */ /* 0x000fea0003800000 */
[----:B------:R-:W-:Y:S01]  /*18820*/  ULDC.64 UR4, c[0x0][0xa28] ;  /* 0x00028a0000047ab9 */ /* 0x000fe20000000a00 */
[----:B0-----:R-:W-:Y:S02]  /*18830*/  CS2R R6, SRZ ;  /* 0x0000000000067805 */ /* 0x001fe4000001ff00 */
[----:B------:R-:W-:Y:S01]  /*18840*/  ISETP.NE.U32.AND P0, PT, RZ, UR4, PT ;  /* 0x00000004ff007c0c */ /* 0x000fe2000bf05070 */
[----:B-1----:R-:W1:Y:S01]  /*18850*/  LDC.64 R12, c[0x0][0xa00] ;  /* 0x00028000ff0c7b82 */ /* 0x002e620000000a00 */
[----:B------:R-:W-:Y:S01]  /*18860*/  ULDC.64 UR6, c[0x0][0xa08] ;  /* 0x0002820000067ab9 */ /* 0x000fe20000000a00 */
[----:B------:R-:W-:Y:S01]  /*18870*/  ULDC.64 UR8, c[0x0][0xa10] ;  /* 0x0002840000087ab9 */ /* 0x000fe20000000a00 */
[----:B------:R-:W-:Y:S01]  /*18880*/  ISETP.NE.AND.EX P0, PT, RZ, UR5, PT, P0 ;  /* 0x00000005ff007c0c */ /* 0x000fe2000bf05300 */
[----:B------:R-:W-:-:S04]  /*18890*/  ULDC.64 UR4, c[0x0][0xa18] ;  /* 0x0002860000047ab9 */ /* 0x000fc80000000a00 */
[----:B--2---:R-:W2:Y:S08]  /*188a0*/  LDC.64 R4, c[0x0][0xa08] ;  /* 0x00028200ff047b82 */ /* 0x004eb00000000a00 */
[----:B0-----:R-:W0:Y:S02]  /*188b0*/  @P0 LDC.64 R2, c[0x0][0xa28] ;  /* 0x00028a00ff020b82 */ /* 0x001e240000000a00 */
[----:B0-----:R-:W-:-:S05]  /*188c0*/  @P0 IMAD.WIDE R2, R19, 0x4, R2 ;  /* 0x0000000413020825 */ /* 0x001fca00078e0202 */
[----:B-----5:R0:W5:Y:S01]  /*188d0*/  @P0 LDG.E R6, desc[UR40][R2.64] ;  /* 0x0000002802060981 */ /* 0x020162000c1e1900 */
[----:B------:R-:W-:Y:S01]  /*188e0*/  ISETP.NE.U32.AND P0, PT, RZ, UR4, PT ;  /* 0x00000004ff007c0c */ /* 0x000fe2000bf05070 */
[----:B-1----:R-:W-:Y:S01]  /*188f0*/  IMAD.WIDE R12, R19, 0x4, R12 ;  /* 0x00000004130c7825 */ /* 0x002fe200078e020c */
[----:B------:R-:W-:Y:S02]  /*18900*/  ISETP.NE.U32.AND P2, PT, RZ, UR6, PT ;  /* 0x00000006ff007c0c */ /* 0x000fe4000bf45070 */
[----:B------:R-:W-:Y:S01]  /*18910*/  ISETP.NE.AND.EX P0, PT, RZ, UR5, PT, P0 ;  /* 0x00000005ff007c0c */ /* 0x000fe2000bf05300 */
[----:B------:R-:W-:Y:S01]  /*18920*/  ULDC.64 UR4, c[0x0][0xa00] ;  /* 0x0002800000047ab9 */ /* 0x000fe20000000a00 */
[----:B------:R-:W-:Y:S01]  /*18930*/  ISETP.NE.U32.AND P4, PT, RZ, UR8, PT ;  /* 0x00000008ff007c0c */ /* 0x000fe2000bf85070 */
[----:B------:R-:W-:Y:S01]  /*18940*/  IMAD.MOV.U32 R8, RZ, RZ, RZ ;  /* 0x000000ffff087224 */ /* 0x000fe200078e00ff */
[----:B------:R-:W-:Y:S01]  /*18950*/  ISETP.NE.U32.AND P1, PT, RZ, UR4, PT ;  /* 0x00000004ff007c0c */ /* 0x000fe2000bf25070 */
[----:B0-----:R-:W0:Y:S01]  /*18960*/  LDC.64 R2, c[0x0][0xa10] ;  /* 0x00028400ff027b82 */ /* 0x001e220000000a00 */
[----:B------:R-:W-:-:S02]  /*18970*/  IMAD.MOV.U32 R0, RZ, RZ, RZ ;  /* 0x000000ffff007224 */ /* 0x000fc400078e00ff */
[----:B------:R-:W-:Y:S01]  /*18980*/  ISETP.NE.AND.EX P3, PT, RZ, UR5, PT, P1 ;  /* 0x00000005ff007c0c */ /* 0x000fe2000bf65310 */
[----:B--2---:R-:W-:-:S04]  /*18990*/  IMAD.WIDE R4, R19, 0x4, R4 ;  /* 0x0000000413047825 */ /* 0x004fc800078e0204 */
[----:B------:R-:W1:Y:S01]  /*189a0*/  @P0 LDC.64 R10, c[0x0][0xa18] ;  /* 0x00028600ff0a0b82 */ /* 0x000e620000000a00 */
[----:B------:R-:W-:Y:S01]  /*189b0*/  ULDC UR4, c[0x0][0x288] ;  /* 0x0000a20000047ab9 */ /* 0x000fe20000000800 */
[----:B------:R-:W-:Y:S02]  /*189c0*/  ISETP.NE.AND.EX P1, PT, RZ, UR7, PT, P2 ;  /* 0x00000007ff007c0c */ /* 0x000fe4000bf25320 */
[----:B------:R-:W-:-:S04]  /*189d0*/  ISETP.NE.AND.EX P2, PT, RZ, UR9, PT, P4 ;  /* 0x00000009ff007c0c */ /* 0x000fc8000bf45340 */
[----:B------:R-:W2:Y:S07]  /*189e0*/  @P3 LDG.E R7, desc[UR40][R12.64] ;  /* 0x000000280c073981 */ /* 0x000eae000c1e1900 */
[----:B------:R-:W5:Y:S01]  /*189f0*/  @P1 LDG.E R8, desc[UR40][R4.64] ;  /* 0x0000002804081981 */ /* 0x000f62000c1e1900 */
        /* <DEDUP_REMOVED lines=15> */
[----:B--2---:R0:W-:Y:S01]  /*18af0*/  STL [R1+0x38], R7 ;  /* 0x0000380701007387 */ /* 0x0041e20000100800 */
[----:B------:R-:W-:Y:S02]  /*18b00*/  IMAD.MOV.U32 R11, RZ, RZ, R7 ;  /* 0x000000ffff0b7224 */ /* 0x000fe400078e0007 */
[----:B0-----:R-:W-:Y:S01]  /*18b10*/  IMAD.U32 R7, RZ, RZ, UR4 ;  /* 0x00000004ff077e24 */ /* 0x001fe2000f8e00ff */
[----:B------:R-:W-:Y:S06]  /*18b20*/  @P0 BRA `(.L_x_2877) ;  /* 0x0000000000140947 */ /* 0x000fec0003800000 */
[----:B------:R-:W-:Y:S05]  /*18b30*/  @!P3 BRA `(.L_x_2877) ;  /* 0x000000000010b947 */ /* 0x000fea0003800000 */
[----:B------:R-:W2:Y:S04]  /*18b40*/  LDG.E R9, desc[UR40][R12.64] ;  /* 0x000000280c097981 */ /* 0x000ea8000c1e1900 */
[----:B------:R-:W2:Y:S02]  /*18b50*/  LDG.E R12, desc[UR40][R12.64+0x4] ;  /* 0x000004280c0c7981 */ /* 0x000ea4000c1e1900 */
[----:B--2---:R-:W-:-:S05]  /*18b60*/  IMAD.IADD R11, R12, 0x1, -R9 ;  /* 0x000000010c0b7824 */ /* 0x004fca00078e0a09 */
[----:B------:R0:W-:Y:S02]  /*18b70*/  STL [R1+0x38], R11 ;  /* 0x0000380b01007387 */ /* 0x0001e40000100800 */
.L_x_2877:
[----:B-----5:R-:W-:Y:S01]  /*18b80*/  IMAD.IADD R8, R8, 0x1, R6 ;  /* 0x0000000108087824 */ /* 0x020fe200078e0206 */
[----:B------:R-:W-:Y:S02]  /*18b90*/  ULDC.64 UR4, c[0x0][0xa20] ;  /* 0x0002880000047ab9 */ /* 0x000fe40000000a00 */
[----:B------:R-:W-:Y:S02]  /*18ba0*/  ISETP.NE.U32.AND P0, PT, RZ, UR4, PT ;  /* 0x00000004ff007c0c */ /* 0x000fe4000bf05070 */
[----:B------:R1:W-:Y:S02]  /*18bb0*/  STL [R1+0x20], R8 ;  /* 0x0000200801007387 */ /* 0x0003e40000100800 */
[----:B------:R-:W-:-:S13]  /*18bc0*/  ISETP.NE.AND.EX P0, PT, RZ, UR5, PT, P0 ;  /* 0x00000005ff007c0c */ /* 0x000fda000bf05300 */
[----:B-1----:R-:W-:Y:S05]  /*18bd0*/  @!P0 BRA `(.L_x_2878) ;  /* 0x0000000000108947 */ /* 0x002fea0003800000 */
[----:B------:R-:W1:Y:S02]  /*18be0*/  LDC.64 R4, c[0x0][0xa20] ;  /* 0x00028800ff047b82 */ /* 0x000e640000000a00 */
[----:B-1----:R-:W-:-:S05]  /*18bf0*/  IMAD.WIDE R4, R19, 0x4, R4 ;  /* 0x0000000413047825 */ /* 0x002fca00078e0204 */
[----:B------:R1:W5:Y:S01]  /*18c00*/  LDG.E R7, desc[UR40][R4.64] ;  /* 0x0000002804077981 */ /* 0x000362000c1e1900 */
[----:B------:R-:W-:Y:S05]  /*18c10*/  BRA `(.L_x_2879) ;  /* 0x0000000000107947 */ /* 0x000fea0003800000 */
.L_x_2878:
[----:B------:R-:W-:Y:S05]  /*18c20*/  @!P1 BRA `(.L_x_2879) ;  /* 0x00000000000c9947 */ /* 0x000fea0003800000 */
[----:B------:R-:W2:Y:S04]  /*18c30*/  LDG.E R7, desc[UR40][R4.64] ;  /* 0x0000002804077981 */ /* 0x000ea8000c1e1900 */
[----:B------:R-:W2:Y:S02]  /*18c40*/  LDG.E R4, desc[UR40][R4.64+0x4] ;  /* 0x0000042804047981 */ /* 0x000ea4000c1e1900 */
[----:B--2---:R-:W-:-:S07]  /*18c50*/  IMAD.IADD R7, R4, 0x1, -R7 ;  /* 0x0000000104077824 */ /* 0x004fce00078e0a07 */
.L_x_2879:
[----:B-1----:R-:W2:Y:S04]  /*18c60*/  @P2 LDG.E R4, desc[UR40][R2.64] ;  /* 0x0000002802042981 */ /* 0x002ea8000c1e1900 */
[----:B------:R1:W2:Y:S01]  /*18c70*/  @P2 LDG.E R2, desc[UR40][R2.64+0x4] ;  /* 0x0000042802022981 */ /* 0x0002a2000c1e1900 */
[----:B------:R-:W-:Y:S02]  /*18c80*/  IMAD.SHL.U32 R12, R17, 0x80, RZ ;  /* 0x00000080110c7824 */ /* 0x000fe400078e00ff */
[----:B-----5:R-:W-:Y:S02]  /*18c90*/  IMAD.IADD R9, R7, 0x1, -R6 ;  /* 0x0000000107097824 */ /* 0x020fe400078e0a06 */
[----:B------:R-:W-:Y:S01]  /*18ca0*/  VIADD R7, R12, 0x7f ;  /* 0x0000007f0c077836 */ /* 0x000fe20000000000 */
[----:B------:R3:W-:Y:S01]  /*18cb0*/  STL [R1+0x28], R12 ;  /* 0x0000280c01007387 */ /* 0x0007e20000100800 */
[----:B-1----:R-:W1:Y:S02]  /*18cc0*/  LDC R3, c[0x0][0x448] ;  /* 0x00011200ff037b82 */ /* 0x002e640000000800 */
[----:B-1----:R-:W-:-:S13]  /*18cd0*/  ISETP.NE.AND P1, PT, R3, 0x1, PT ;  /* 0x000000010300780c */ /* 0x002fda0003f25270 */
[----:B------:R-:W1:Y:S08]  /*18ce0*/  @P1 LDC R3, c[0x0][0x44c] ;  /* 0x00011300ff031b82 */ /* 0x000e700000000800 */
[----:B------:R-:W4:Y:S01]  /*18cf0*/  @P1 LDC R5, c[0x0][0x450] ;  /* 0x00011400ff051b82 */ /* 0x000f220000000800 */
[----:B--2---:R-:W-:Y:S02]  /*18d00*/  @P2 IMAD.IADD R10, R2, 0x1, -R4 ;  /* 0x00000001020a2824 */ /* 0x004fe400078e0a04 */
[----:B-1----:R-:W-:-:S04]  /*18d10*/  @P1 IMAD.HI.U32 R2, R7, R3, RZ ;  /* 0x0000000307021227 */ /* 0x002fc800078e00ff */
[----:B------:R-:W-:Y:S01]  /*18d20*/  IMAD.IADD R6, R9, 0x1, R10 ;  /* 0x0000000109067824 */ /* 0x000fe200078e020a */
[----:B----4-:R-:W-:-:S03]  /*18d30*/  @P1 SHF.R.U32.HI R7, RZ, R5, R2 ;  /* 0x00000005ff071219 */ /* 0x010fc60000011602 */
[C---:B------:R-:W-:Y:S01]  /*18d40*/  VIADD R2, R6.reuse, 0x5f ;  /* 0x0000005f06027836 */ /* 0x040fe20000000000 */
[----:B------:R-:W-:-:S03]  /*18d50*/  IADD3 R17, R6, 0x1, -R11 ;  /* 0x0000000106117810 */ /* 0x000fc60007ffe80b */
[----:B------:R-:W-:-:S04]  /*18d60*/  IMAD.HI R2, R2, 0x2aaaaaab, RZ ;  /* 0x2aaaaaab02027827 */ /* 0x000fc800078e02ff */
[----:B------:R-:W-:Y:S01]  /*18d70*/  IMAD.IADD R7, R17, 0x1, R7 ;  /* 0x0000000111077824 */ /* 0x000fe200078e0207 */
[----:B------:R-:W-:-:S04]  /*18d80*/  SHF.R.U32.HI R21, RZ, 0x1f, R2 ;  /* 0x0000001fff157819 */ /* 0x000fc80000011602 */
[----:B------:R-:W-:Y:S02]  /*18d90*/  LEA.HI.SX32 R21, R2, R21, 0x1c ;  /* 0x0000001502157211 */ /* 0x000fe400078fe2ff */
[----:B------:R-:W1:Y:S02]  /*18da0*/  LDC.64 R2, c[0x0][0x9e0] ;  /* 0x00027800ff027b82 */ /* 0x000e640000000a00 */
[----:B-1----:R-:W-:Y:S01]  /*18db0*/  ISETP.GE.AND P3, PT, R3, 0x1, PT ;  /* 0x000000010300780c */ /* 0x002fe20003f66270 */
        /* <DEDUP_REMOVED lines=8> */
[----:B------:R-:W1:Y:S02]  /*18e40*/  @P0 LDC.64 R4, c[0x0][0x9e8] ;  /* 0x00027a00ff040b82 */ /* 0x000e640000000a00 */
[----:B-1----:R-:W-:-:S05]  /*18e50*/  @P0 IMAD.HI.U32 R4, R2, R4, RZ ;  /* 0x0000000402040227 */ /* 0x002fca00078e00ff */
[----:B------:R-:W-:-:S04]  /*18e60*/  @P0 SHF.R.U32.HI R2, RZ, R5, R4 ;  /* 0x00000005ff020219 */ /* 0x000fc80000011604 */
[----:B------:R-:W-:Y:S01]  /*18e70*/  LOP3.LUT R2, RZ, R2, RZ, 0x33, !PT ;  /* 0x00000002ff027212 */ /* 0x000fe200078e33ff */
[----:B------:R-:W-:Y:S06]  /*18e80*/  BRA `(.L_x_2883) ;  /* 0x0000000000107947 */ /* 0x000fec0003800000 */
.L_x_2882:
[----:B------:R-:W-:-:S13]  /*18e90*/  ISETP.NE.AND P0, PT, R3, 0x1, PT ;  /* 0x000000010300780c */ /* 0x000fda0003f05270 */
[----:B------:R-:W1:Y:S02]  /*18ea0*/  @P0 LDC.64 R4, c[0x0][0x9e8] ;  /* 0x00027a00ff040b82 */ /* 0x000e640000000a00 */
[----:B-1----:R-:W-:-:S05]  /*18eb0*/  @P0 IMAD.HI.U32 R4, R2, R4, RZ ;  /* 0x0000000402040227 */ /* 0x002fca00078e00ff */
[----:B------:R-:W-:-:S07]  /*18ec0*/  @P0 SHF.R.U32.HI R2, RZ, R5, R4 ;  /* 0x00000005ff020219 */ /* 0x000fce0000011604 */
.L_x_2883:
[----:B------:R-:W-:Y:S05]  /*18ed0*/  BSYNC B0 ;  /* 0x0000000000007941 */ /* 0x000fea0003800000 */
.L_x_2881:
[----:B------:R-:W-:-:S05]  /*18ee0*/  IMAD R2, R2, R3, R3 ;  /* 0x0000000302027224 */ /* 0x000fca00078e0203 */
[----:B------:R-:W-:-:S07]  /*18ef0*/  VIMNMX R8, R8, R2, PT ;  /* 0x0000000208087248 */ /* 0x000fce0003fe0100 */
.L_x_2880:
[----:B------:R-:W1:Y:S01]  /*18f00*/  @P1 LDC R4, c[0x0][0x44c] ;  /* 0x00011300ff041b82 */ /* 0x000e620000000800 */
[----:B------:R-:W-:Y:S01]  /*18f10*/  IMAD.MOV.U32 R2, RZ, RZ, R12 ;  /* 0x000000ffff027224 */ /* 0x000fe200078e000c */
[----:B------:R-:W-:Y:S01]  /*18f20*/  ULDC UR4, c[0x0][0x9dc] ;  /* 0x0002770000047ab9 */ /* 0x000fe20000000800 */
[----:B------:R-:W-:-:S05]  /*18f30*/  IMAD.IADD R20, R6, 0x1, -R11 ;  /* 0x0000000106147824 */ /* 0x000fca00078e0a0b */
[----:B------:R-:W2:Y:S01]  /*18f40*/  @P1 LDC R5, c[0x0][0x450] ;  /* 0x00011400ff051b82 */ /* 0x000ea20000000800 */
[----:B-1----:R-:W-:-:S05]  /*18f50*/  @P1 IMAD.HI.U32 R4, R12, R4, RZ ;  /* 0x000000040c041227 */ /* 0x002fca00078e00ff */
[----:B--2---:R-:W-:-:S05]  /*18f60*/  @P1 SHF.R.U32.HI R2, RZ, R5, R4 ;  /* 0x00000005ff021219 */ /* 0x004fca0000011604 */
[----:B------:R-:W-:-:S04]  /*18f70*/  IMAD.IADD R2, R20, 0x1, R2 ;  /* 0x0000000114027824 */ /* 0x000fc800078e0202 */
[----:B------:R-:W-:Y:S01]  /*18f80*/  VIADD R6, R2, -UR4 ;  /* 0x8000000402067c36 */ /* 0x000fe20008000000 */
[----:B------:R-:W-:Y:S06]  /*18f90*/  @!P3 BRA `(.L_x_2884) ;  /* 0x000000000044b947 */ /* 0x000fec0003800000 */
[----:B------:R-:W-:Y:S01]  /*18fa0*/  ISETP.GT.AND P0, PT, R2, -0x1, PT ;  /* 0xffffffff0200780c */ /* 0x000fe20003f04270 */
[----:B------:R-:W-:-:S12]  /*18fb0*/  BSSY B0, `(.L_x_2885) ;  /* 0x000000d000007945 */ /* 0x000fd80003800000 */
[----:B------:R-:W-:Y:S05]  /*18fc0*/  @P0 BRA `(.L_x_2886) ;  /* 0x00000000001c0947 */ /* 0x000fea0003800000 */
[----:B------:R-:W-:Y:S02]  /*18fd0*/  ISETP.NE.AND P0, PT, R3, 0x1, PT ;  /* 0x000000010300780c */ /* 0x000fe40003f05270 */
[----:B------:R-:W-:-:S11]  /*18fe0*/  LOP3.LUT R2, RZ, R2, RZ, 0x33, !PT ;  /* 0x00000002ff027212 */ /* 0x000fd600078e33ff */
[----:B------:R-:W1:Y:S02]  /*18ff0*/  @P0 LDC.64 R4, c[0x0][0x9e8] ;  /* 0x00027a00ff040b82 */ /* 0x000e640000000a00 */
[----:B-1----:R-:W-:-:S05]  /*19000*/  @P0 IMAD.HI.U32 R4, R2, R4, RZ ;  /* 0x0000000402040227 */ /* 0x002fca00078e00ff */
[----:B------:R-:W-:-:S04]  /*19010*/  @P0 SHF.R.U32.HI R2, RZ, R5, R4 ;  /* 0x00000005ff020219 */ /* 0x000fc80000011604 */
[----:B------:R-:W-:Y:S01]  /*19020*/  LOP3.LUT R2, RZ, R2, RZ, 0x33, !PT ;  /* 0x00000002ff027212 */ /* 0x000fe200078e33ff */
[----:B------:R-:W-:Y:S06]  /*19030*/  BRA `(.L_x_2887) ;  /* 0x0000000000107947 */ /* 0x000fec0003800000 */
.L_x_2886:
[----:B------:R-:W-:-:S13]  /*19040*/  ISETP.NE.AND P0, PT, R3, 0x1, PT ;  /* 0x000000010300780c */ /* 0x000fda0003f05270 */
[----:B------:R-:W1:Y:S02]  /*19050*/  @P0 LDC.64 R4, c[0x0][0x9e8] ;  /* 0x00027a00ff040b82 */ /* 0x000e640000000a00 */
[----:B-1----:R-:W-:-:S05]  /*19060*/  @P0 IMAD.HI.U32 R4, R2, R4, RZ ;  /* 0x0000000402040227 */ /* 0x002fca00078e00ff */
[----:B------:R-:W-:-:S07]  /*19070*/  @P0 SHF.R.U32.HI R2, RZ, R5, R4 ;  /* 0x00000005ff020219 */ /* 0x000fce0000011604 */
.L_x_2887:
[----:B------:R-:W-:Y:S05]  /*19080*/  BSYNC B0 ;  /* 0x0000000000007941 */ /* 0x000fea0003800000 */
.L_x_2885:
[----:B------:R-:W-:-:S05]  /*19090*/  IMAD R2, R2, R3, RZ ;  /* 0x0000000302027224 */ /* 0x000fca00078e02ff */
[----:B------:R-:W-:-:S07]  /*190a0*/  VIMNMX R6, R6, R2, !PT ;  /* 0x0000000206067248 */ /* 0x000fce0007fe0100 */
.L_x_2884:
[----:B------:R-:W-:Y:S01]  /*190b0*/  VIADD R8, R8, 0x5f ;  /* 0x0000005f08087836 */ /* 0x000fe20000000000 */
[----:B------:R-:W-:Y:S01]  /*190c0*/  BSSY B0, `(.L_x_2888) ;  /* 0x000014f000007945 */ /* 0x000fe20003800000 */
        /* <DEDUP_REMOVED lines=26> */
[----:B------:R-:W1:Y:S02]  /*19270*/  S2R R5, SR_TID.X ;  /* 0x0000000000057919 */ /* 0x000e640000002100 */
[----:B-1----:R-:W-:-:S04]  /*19280*/  SHF.R.U32.HI R5, RZ, 0x5, R5 ;  /* 0x00000005ff057819 */ /* 0x002fc80000011605 */
[----:B------:R-:W-:-:S05]  /*19290*/  LOP3.LUT R5, R5, 0x3, RZ, 0xc0, !PT ;  /* 0x0000000305057812 */ /* 0x000fca00078ec0ff */
[----:B------:R1:W2:Y:S02]  /*192a0*/  SHFL.IDX PT, R14, R5, RZ, 0x1f ;  /* 0x00001fff050e7589 */ /* 0x0002a400000e0000 */
.L_x_3091:
[----:B--2---:R-:W-:Y:S02]  /*192b0*/  ISETP.NE.AND P0, PT, R14, RZ, PT ;  /* 0x000000ff0e00720c */ /* 0x004fe40003f05270 */
[----:B------:R-:W-:-:S11]  /*192c0*/  PLOP3.LUT P6, PT, PT, PT, PT, 0x8, 0x0 ;  /* 0x000000000000781c */ /* 0x000fd60003fce170 */
[----:B------:R-:W-:Y:S05]  /*192d0*/  @P0 BRA `(.L_x_2891) ;  /* 0x00000000000c0947 */ /* 0x000fea0003800000 */
[----:B------:R-:W-:-:S03]  /*192e0*/  UMOV UR4, 0xffffffff ;  /* 0xffffffff00047882 */ /* 0x000fc60000000000 */
[----:B------:R-:W-:Y:S05]  /*192f0*/  BRA.DIV UR4, `(.L_x_2892) ;  /* 0x0000007a04807947 */ /* 0x000fea000b800000 */
[----:B------:R-:W-:-:S13]  /*19300*/  ELECT P6, URZ, PT ;  /* 0x00000000003f782f */ /* 0x000fda00038c0000 */
.L_x_2891:
[----:B-1----:R-:W2:Y:S04]  /*19310*/  LDL R5, [R1+0x48] ;  /* 0x0000480001057983 */ /* 0x002ea80000100800 */
[----:B------:R-:W3:Y:S01]  /*19320*/  LDL R7, [R1+0x4] ;  /* 0x0000040001077983 */ /* 0x000ee20000100800 */
[----:B------:R-:W-:Y:S01]  /*19330*/  BSSY B1, `(.L_x_2893) ;  /* 0x0000008000017945 */ /* 0x000fe20003800000 */
[----:B--2---:R-:W-:-:S05]  /*19340*/  VIADD R5, R5, 0x1 ;  /* 0x0000000105057836 */ /* 0x004fca0000000000 */
[----:B------:R-:W-:-:S04]  /*19350*/  LEA.HI R6, R5, R5, RZ, 0x1 ;  /* 0x0000000505067211 */ /* 0x000fc800078f08ff */
[----:B------:R-:W-:-:S05]  /*19360*/  LOP3.LUT R6, R6, 0xfffffffe, RZ, 0xc0, !PT ;  /* 0xfffffffe06067812 */ /* 0x000fca00078ec0ff */
[----:B------:R-:W-:-:S05]  /*19370*/  IMAD.IADD R5, R5, 0x1, -R6 ;  /* 0x0000000105057824 */ /* 0x000fca00078e0a06 */
[----:B------:R-:W-:-:S04]  /*19380*/  SHF.L.U32 R5, R5, 0x1f, RZ ;  /* 0x0000001f05057819 */ /* 0x000fc800000006ff */
[----:B---3--:R-:W1:Y:S02]  /*19390*/  SYNCS.PHASECHK.TRANS64.TRYWAIT P0, [R7+URZ+0x22820], R5 ;  /* 0x02282005070075a7 */ /* 0x008e64000800017f */
[----:B-1----:R-:W-:Y:S05]  /*193a0*/  @!P0 BRA `(.L_x_2894) ;  /* 0x0000007800748947 */ /* 0x002fea0003800000 */
.L_x_3094:
[----:B------:R-:W-:Y:S05]  /*193b0*/  BSYNC B1 ;  /* 0x0000000000017941 */ /* 0x000fea0003800000 */
.L_x_2893:
[----:B------:R-:W-:Y:S04]  /*193c0*/  BSSY B1, `(.L_x_2895) ;  /* 0x0000082000017945 */ /* 0x000fe80003800000 */
[----:B------:R-:W-:Y:S05]  /*193d0*/  @!P6 BRA `(.L_x_2896) ;  /* 0x000000080000e947 */ /* 0x000fea0003800000 */
[----:B------:R-:W2:Y:S04]  /*193e0*/  LDL R9, [R1+0x4] ;  /* 0x0000040001097983 */ /* 0x000ea80000100800 */
[----:B-1----:R-:W2:Y:S04]  /*193f0*/  LDL R6, [R1+0xc] ;  /* 0x00000c0001067983 */ /* 0x002ea80000100800 */
[----:B------:R-:W3:Y:S01]  /*19400*/  LDL R8, [R1+0x18] ;  /* 0x0000180001087983 */ /* 0x000ee20000100800 */
[----:B------:R-:W-:Y:S01]  /*19410*/  BSSY B2, `(.L_x_2897) ;  /* 0x0000008000027945 */ /* 0x000fe20003800000 */
[----:B------:R-:W1:Y:S02]  /*19420*/  S2R R7, SR_TID.X ;  /* 0x0000000000077919 */ /* 0x000e640000002100 */
[----:B-1----:R-:W-:-:S04]  /*19430*/  LOP3.LUT R7, R7, 0x7f, RZ, 0xc0, !PT ;  /* 0x0000007f07077812 */ /* 0x002fc800078ec0ff */
[----:B------:R-:W-:Y:S01]  /*19440*/  ISETP.NE.AND P1, PT, R7, RZ, PT ;  /* 0x000000ff0700720c */ /* 0x000fe20003f25270 */
[----:B--2---:R-:W-:Y:S01]  /*19450*/  IMAD R6, R6, 0x8, R9 ;  /* 0x0000000806067824 */ /* 0x004fe200078e0209 */
[----:B---3--:R-:W-:-:S04]  /*19460*/  SHF.L.U32 R9, R8, 0x1f, RZ ;  /* 0x0000001f08097819 */ /* 0x008fc800000006ff */
[----:B------:R-:W1:Y:S02]  /*19470*/  SYNCS.PHASECHK.TRANS64.TRYWAIT P0, [R6+URZ+0x228a0], R9 ;  /* 0x0228a009060075a7 */ /* 0x000e64000800017f */
[----:B-1----:R-:W-:Y:S05]  /*19480*/  @!P0 BRA `(.L_x_2898) ;  /* 0x0000007800548947 */ /* 0x002fea0003800000 */
.L_x_3095:
[----:B------:R-:W-:Y:S05]  /*19490*/  BSYNC B2 ;  /* 0x0000000000027941 */ /* 0x000fea0003800000 */
.L_x_2897:
        /* <DEDUP_REMOVED lines=9> */
.L_x_2900:
[----:B------:R-:W-:Y:S05]  /*19530*/  BSYNC B2 ;  /* 0x0000000000027941 */ /* 0x000fea0003800000 */
.L_x_2899:
        /* <DEDUP_REMOVED lines=14> */
.L_x_2901:
        /* <DEDUP_REMOVED lines=10> */
[----:B------:R-:W2:Y:S01]  /*196c0*/  SYNCS.PHASECHK.TRANS64.TRYWAIT P0, [R6+URZ+0x228c0], R9 ;  /* 0x0228c009060075a7 */ /* 0x000ea2000800017f */
[----:B------:R-:W-:Y:S04]  /*196d0*/  BSSY B2, `(.L_x_2902) ;  /* 0x0000002000027945 */ /* 0x000fe80003800000 */
[----:B--2---:R-:W-:Y:S05]  /*196e0*/  @!P0 BRA `(.L_x_2903) ;  /* 0x0000007400d08947 */ /* 0x004fea0003800000 */
.L_x_3096:
[----:B------:R-:W-:Y:S05]  /*196f0*/  BSYNC B2 ;  /* 0x0000000000027941 */ /* 0x000fea0003800000 */
.L_x_2902:
[----:B------:R-:W-:Y:S01]  /*19700*/  BSSY B2, `(.L_x_2904) ;  /* 0x000000b000027945 */ /* 0x000fe20003800000 */
[----:B------:R-:W-:Y:S02]  /*19710*/  IMAD.MOV.U32 R10, RZ, RZ, 0x0 ;  /* 0x00000000ff0a7424 */ /* 0x000fe400078e00ff */
[----:B0-----:R-:W-:Y:S01]  /*19720*/  IMAD.MOV.U32 R11, RZ, RZ, 0x12f00000 ;  /* 0x12f00000ff0b7424 */ /* 0x001fe200078e00ff */
[----:B------:R-:W-:Y:S06]  /*19730*/  @P1 BRA `(.L_x_2905) ;  /* 0x00000000001c1947 */ /* 0x000fec0003800000 */
[----:B------:R-:W0:Y:S01]  /*19740*/  S2R R8, SR_TID.X ;  /* 0x0000000000087919 */ /* 0x000e220000002100 */
[----:B------:R-:W-:-:S04]  /*19750*/  IMAD.MOV.U32 R7, RZ, RZ, 0xc000 ;  /* 0x0000c000ff077424 */ /* 0x000fc800078e00ff */
[----:B------:R3:W-:Y:S01]  /*19760*/  SYNCS.ARRIVE.TRANS64 RZ, [R6+URZ+0x228b0], R7 ;  /* 0x0228b00706ff79a7 */ /* 0x0007e2000800003f */
[----:B0-----:R-:W-:-:S04]  /*19770*/  LOP3.LUT R8, R8, 0x1f, RZ, 0xc0, !PT ;  /* 0x0000001f08087812 */ /* 0x001fc800078ec0ff */
[----:B------:R-:W-:-:S13]  /*19780*/  ISETP.NE.AND P0, PT, R8, RZ, PT ;  /* 0x000000ff0800720c */ /* 0x000fda0003f05270 */
[----:B---3--:R-:W-:Y:S05]  /*19790*/  @!P0 BRA `(.L_x_2905) ;  /* 0x0000000000048947 */ /* 0x008fea0003800000 */
[----:B------:R-:W-:Y:S01]  /*197a0*/  BPT.TRAP 0x1 ;  /* 0x000000040000795c */ /* 0x000fe20000300000 */
.L_x_2905:
[----:B------:R-:W-:Y:S05]  /*197b0*/  BSYNC B2 ;  /* 0x0000000000027941 */ /* 0x000fea0003800000 */
.L_x_2904:
[----:B------:R-:W3:Y:S04]  /*197c0*/  LDL R8, [R1+0x4] ;  /* 0x0000040001087983 */ /* 0x000ee80000100800 */
[----:B------:R-:W3:Y:S01]  /*197d0*/  LDL R7, [R1+0xc] ;  /* 0x00000c0001077983 */ /* 0x000ee20000100800 */
[----:B------:R-:W-:Y:S01]  /*197e0*/  R2UR UR10, R12 ;  /* 0x000000000c0a72ca */ /* 0x000fe200000e0000 */
[----:B------:R-:W-:Y:S01]  /*197f0*/  UIADD3 UR4, UP0, UR38, 0x670, URZ ;  /* 0x0000067026047890 */ /* 0x000fe2000ff1e03f */
[----:B------:R-:W-:Y:S01]  /*19800*/  R2UR UR6, R10 ;  /* 0x000000000a0672ca */ /* 0x000fe200000e0000 */
[----:B-12---:R-:W-:Y:S01]  /*19810*/  VIADD R6, R6, 0x228b0 ;  /* 0x000228b006067836 */ /* 0x006fe20000000000 */
[----:B------:R-:W-:Y:S01]  /*19820*/  R2UR UR7, R11 ;  /* 0x000000000b0772ca */ /* 0x000fe200000e0000 */
[----:B------:R-:W-:Y:S01]  /*19830*/  UIADD3.X UR5, URZ, UR39, URZ, UP0, !UPT ;  /* 0x000000273f057290 */ /* 0x000fe200087fe43f */
[----:B------:R-:W-:Y:S01]  /*19840*/  PLOP3.LUT P0, PT, PT, PT, PT, 0x80, 0x0 ;  /* 0x000000000000781c */ /* 0x000fe20003f0f070 */
[----:B---3--:R-:W-:-:S04]  /*19850*/  IMAD R7, R7, 0xc000, R8 ;  /* 0x0000c00007077824 */ /* 0x008fc800078e0208 */
[----:B------:R-:W-:-:S08]  /*19860*/  VIADD R8, R7, 0x400 ;  /* 0x0000040007087836 */ /* 0x000fd00000000000 */
.L_x_2906:
        /* <DEDUP_REMOVED lines=15> */
.L_x_2907:
        /* <DEDUP_REMOVED lines=15> */
.L_x_2908:
        /* <DEDUP_REMOVED lines=15> */
.L_x_2909:
        /* <DEDUP_REMOVED lines=10> */
.L_x_2896:
[----:B------:R-:W-:Y:S05]  /*19be0*/  BSYNC B1 ;  /* 0x0000000000017941 */ /* 0x000fea0003800000 */
.L_x_2895:
[----:B------:R-:W1:Y:S04]  /*19bf0*/  LDL.LU R9, [R1+0xc] ;  /* 0x00000c0001097983 */ /* 0x000e680000300800 */
[----:B------:R-:W2:Y:S01]  /*19c00*/  LDL.LU R8, [R1+0x18] ;  /* 0x0000180001087983 */ /* 0x000ea20000300800 */
[----:B------:R-:W-:Y:S01]  /*19c10*/  VIADD R4, R4, 0xfffffffe ;  /* 0xfffffffe04047836 */ /* 0x000fe20000000000 */
[----:B------:R-:W-:-:S04]  /*19c20*/  PLOP3.LUT P0, PT, PT, PT, PT, 0x8, 0x0 ;  /* 0x000000000000781c */ /* 0x000fc80003f0e170 */
[----:B------:R-:W-:Y:S01]  /*19c30*/  ISETP.GE.AND P2, PT, R4, R3, PT ;  /* 0x000000030400720c */ /* 0x000fe20003f46270 */
[----:B-1----:R-:W-:-:S05]  /*19c40*/  VIADD R5, R9, 0x1 ;  /* 0x0000000109057836 */ /* 0x002fca0000000000 */
[----:B------:R-:W-:-:S04]  /*19c50*/  ISETP.NE.AND P1, PT, R5, 0x2, PT ;  /* 0x000000020500780c */ /* 0x000fc80003f25270 */
[----:B------:R-:W-:Y:S02]  /*19c60*/  SEL R6, RZ, 0x1, P1 ;  /* 0x00000001ff067807 */ /* 0x000fe40000800000 */
[----:B------:R-:W-:Y:S02]  /*19c70*/  SEL R5, R5, RZ, P1 ;  /* 0x000000ff05057207 */ /* 0x000fe40000800000 */
[----:B--2---:R-:W-:-:S03]  /*19c80*/  LOP3.LUT R8, R8, R6, RZ, 0x3c, !PT ;  /* 0x0000000608087212 */ /* 0x004fc600078e3cff */
[----:B------:R1:W-:Y:S04]  /*19c90*/  STL [R1+0xc], R5 ;  /* 0x00000c0501007387 */ /* 0x0003e80000100800 */
[----:B------:R1:W-:Y:S01]  /*19ca0*/  STL [R1+0x18], R8 ;  /* 0x0000180801007387 */ /* 0x0003e20000100800 */
[----:B------:R-:W-:Y:S05]  /*19cb0*/  @!P2 BRA `(.L_x_2889) ;  /* 0x00000008003ca947 */ /* 0x000fea0003800000 */
.L_x_2925:
[----:B------:R-:W-:Y:S05]  /*19cc0*/  YIELD ;  /* 0x0000000000007946 */ /* 0x000fea0003800000 */
[----:B------:R-:W-:Y:S04]  /*19cd0*/  BSSY B1, `(.L_x_2910) ;  /* 0x0000081000017945 */ /* 0x000fe80003800000 */
[----:B--2---:R-:W-:Y:S05]  /*19ce0*/  @!P6 BRA `(.L_x_2911) ;  /* 0x0000000400fce947 */ /* 0x004fea0003800000 */
[----:B-1----:R-:W2:Y:S04]  /*19cf0*/  LDL R8, [R1+0x4] ;  /* 0x0000040001087983 */ /* 0x002ea80000100800 */
[----:B------:R-:W2:Y:S04]  /*19d00*/  LDL R5, [R1+0xc] ;  /* 0x00000c0001057983 */ /* 0x000ea80000100800 */
        /* <DEDUP_REMOVED lines=9> */
.L_x_3097:
[----:B------:R-:W-:Y:S05]  /*19da0*/  BSYNC B2 ;  /* 0x0000000000027941 */ /* 0x000fea0003800000 */
.L_x_2912:
        /* <DEDUP_REMOVED lines=9> */
.L_x_2915:
[----:B------:R-:W-:Y:S05]  /*19e40*/  BSYNC B2 ;  /* 0x0000000000027941 */ /* 0x000fea0003800000 */
.L_x_2914:
        /* <DEDUP_REMOVED lines=13> */
.L_x_2916:
        /* <DEDUP_REMOVED lines=13> */
.L_x_3098:
[----:B------:R-:W-:Y:S05]  /*19ff0*/  BSYNC B2 ;  /* 0x0000000000027941 */ /* 0x000fea0003800000 */
.L_x_2917:
[----:B------:R-:W-:Y:S01]  /*1a000*/  BSSY B2, `(.L_x_2919) ;  /* 0x000000b000027945 */ /* 0x000fe20003800000 */
[----:B------:R-:W-:Y:S02]  /*1a010*/  IMAD.MOV.U32 R10, RZ, RZ, 0x0 ;  /* 0x00000000ff0a7424 */ /* 0x000fe400078e00ff */
[----:B0-----:R-:W-:Y:S01]  /*1a020*/  IMAD.MOV.U32 R11, RZ, RZ, 0x12f00000 ;  /* 0x12f00000ff0b7424 */ /* 0x001fe200078e00ff */
[----:B------:R-:W-:Y:S06]  /*1a030*/  @P2 BRA `(.L_x_2920) ;  /* 0x00000000001c2947 */ /* 0x000fec0003800000 */
[----:B------:R-:W0:Y:S01]  /*1a040*/  S2R R7, SR_TID.X ;  /* 0x0000000000077919 */ /* 0x000e220000002100 */
[----:B-12---:R-:W-:-:S04]  /*1a050*/  IMAD.MOV.U32 R6, RZ, RZ, 0xc000 ;  /* 0x0000c000ff067424 */ /* 0x006fc800078e00ff */
[----:B------:R3:W-:Y:S01]  /*1a060*/  SYNCS.ARRIVE.TRANS64 RZ, [R5+URZ+0x228b0], R6 ;  /* 0x0228b00605ff79a7 */ /* 0x0007e2000800003f */
[----:B0-----:R-:W-:-:S04]  /*1a070*/  LOP3.LUT R7, R7, 0x1f, RZ, 0xc0, !PT ;  /* 0x0000001f07077812 */ /* 0x001fc800078ec0ff */
[----:B------:R-:W-:-:S13]  /*1a080*/  ISETP.NE.AND P1, PT, R7, RZ, PT ;  /* 0x000000ff0700720c */ /* 0x000fda0003f25270 */
[----:B---3--:R-:W-:Y:S05]  /*1a090*/  @!P1 BRA `(.L_x_2920) ;  /* 0x0000000000049947 */ /* 0x008fea0003800000 */
[----:B------:R-:W-:Y:S01]  /*1a0a0*/  BPT.TRAP 0x1 ;  /* 0x000000040000795c */ /* 0x000fe20000300000 */
.L_x_2920:
[----:B------:R-:W-:Y:S05]  /*1a0b0*/  BSYNC B2 ;  /* 0x0000000000027941 */ /* 0x000fea0003800000 */
.L_x_2919:
[----:B------:R-:W3:Y:S04]  /*1a0c0*/  LDL R7, [R1+0x4] ;  /* 0x0000040001077983 */ /* 0x000ee80000100800 */
[----:B-12---:R-:W3:Y:S01]  /*1a0d0*/  LDL R6, [R1+0xc] ;  /* 0x00000c0001067983 */ /* 0x006ee20000100800 */
[----:B------:R-:W-:Y:S01]  /*1a0e0*/  R2UR UR10, R12 ;  /* 0x000000000c0a72ca */ /* 0x000fe200000e0000 */
[----:B------:R-:W-:Y:S01]  /*1a0f0*/  UIADD3 UR4, UP0, UR38, 0x670, URZ ;  /* 0x0000067026047890 */ /* 0x000fe2000ff1e03f */
[----:B------:R-:W-:Y:S01]  /*1a100*/  R2UR UR6, R10 ;  /* 0x000000000a0672ca */ /* 0x000fe200000e0000 */
[----:B------:R-:W-:Y:S01]  /*1a110*/  VIADD R5, R5, 0x228b0 ;  /* 0x000228b005057836 */ /* 0x000fe20000000000 */
[----:B------:R-:W-:Y:S01]  /*1a120*/  R2UR UR7, R11 ;  /* 0x000000000b0772ca */ /* 0x000fe200000e0000 */
[----:B------:R-:W-:Y:S01]  /*1a130*/  UIADD3.X UR5, URZ, UR39, URZ, UP0, !UPT ;  /* 0x000000273f057290 */ /* 0x000fe200087fe43f */
[----:B------:R-:W-:Y:S01]  /*1a140*/  PLOP3.LUT P1, PT, PT, PT, PT, 0x80, 0x0 ;  /* 0x000000000000781c */ /* 0x000fe20003f2f070 */
[----:B---3--:R-:W-:-:S04]  /*1a150*/  IMAD R6, R6, 0xc000, R7 ;  /* 0x0000c00006067824 */ /* 0x008fc800078e0207 */
[----:B------:R-:W-:-:S08]  /*1a160*/  VIADD R7, R6, 0x400 ;  /* 0x0000040006077836 */ /* 0x000fd00000000000 */
.L_x_2921:
        /* <DEDUP_REMOVED lines=15> */
.L_x_2922:
        /* <DEDUP_REMOVED lines=15> */
.L_x_2923:
        /* <DEDUP_REMOVED lines=15> */
.L_x_2924:
        /* <DEDUP_REMOVED lines=10> */
.L_x_2911:
[----:B------:R-:W-:Y:S05]  /*1a4e0*/  BSYNC B1 ;  /* 0x0000000000017941 */ /* 0x000fea0003800000 */
.L_x_2910:
[----:B------:R-:W1:Y:S04]  /*1a4f0*/  LDL.LU R9, [R1+0xc] ;  /* 0x00000c0001097983 */ /* 0x000e680000300800 */
[----:B------:R-:W2:Y:S01]  /*1a500*/  LDL.LU R7, [R1+0x18] ;  /* 0x0000180001077983 */ /* 0x000ea20000300800 */
[C---:B------:R-:W-:Y:S01]  /*1a510*/  ISETP.GT.AND P2, PT, R4.reuse, R3, PT ;  /* 0x000000030400720c */ /* 0x040fe20003f44270 */
[----:B------:R-:W-:Y:S02]  /*1a520*/  VIADD R4, R4, 0xffffffff ;  /* 0xffffffff04047836 */ /* 0x000fe40000000000 */
[----:B-1----:R-:W-:-:S05]  /*1a530*/  VIADD R5, R9, 0x1 ;  /* 0x0000000109057836 */ /* 0x002fca0000000000 */
[----:B------:R-:W-:-:S04]  /*1a540*/  ISETP.NE.AND P1, PT, R5, 0x2, PT ;  /* 0x000000020500780c */ /* 0x000fc80003f25270 */
[----:B------:R-:W-:Y:S02]  /*1a550*/  SEL R6, RZ, 0x1, P1 ;  /* 0x00000001ff067807 */ /* 0x000fe40000800000 */
[----:B------:R-:W-:Y:S02]  /*1a560*/  SEL R5, R5, RZ, P1 ;  /* 0x000000ff05057207 */ /* 0x000fe40000800000 */
[----:B--2---:R-:W-:-:S05]  /*1a570*/  LOP3.LUT R7, R7, R6, RZ, 0x3c, !PT ;  /* 0x0000000607077212 */ /* 0x004fca00078e3cff */
[----:B------:R2:W-:Y:S04]  /*1a580*/  STL [R1+0x18], R7 ;  /* 0x0000180701007387 */ /* 0x0005e80000100800 */
[----:B------:R2:W-:Y:S01]  /*1a590*/  STL [R1+0xc], R5 ;  /* 0x00000c0501007387 */ /* 0x0005e20000100800 */
[----:B------:R-:W-:Y:S05]  /*1a5a0*/  @P2 BRA `(.L_x_2925) ;  /* 0xfffffff400c42947 */ /* 0x000fea000383ffff */
.L_x_2889:
[----:B------:R-:W-:Y:S05]  /*1a5b0*/  BSYNC B0 ;  /* 0x0000000000007941 */ /* 0x000fea0003800000 */
.L_x_2888:
[----:B--2---:R-:W2:Y:S01]  /*1a5c0*/  LDL R7, [R1+0x28] ;  /* 0x0000280001077983 */ /* 0x004ea20000100800 */
[----:B------:R-:W3:Y:S01]  /*1a5d0*/  LDC R0, c[0x0][0x448] ;  /* 0x00011200ff007b82 */ /* 0x000ee20000000800 */
[----:B------:R-:W-:Y:S07]  /*1a5e0*/  @!P0 WARPSYNC.ALL ;  /* 0x0000000000008948 */ /* 0x000fee0003800000 */
[----:B------:R-:W-:Y:S01]  /*1a5f0*/  @!P0 BAR.SYNC.DEFER_BLOCKING 0xc, 0x180 ;  /* 0x0306000000008b1d */ /* 0x000fe20000010000 */
[----:B---3--:R-:W-:-:S13]  /*1a600*/  ISETP.NE.AND P1, PT, R0, 0x1, PT ;  /* 0x000000010000780c */ /* 0x008fda0003f25270 */
[----:B------:R-:W3:Y:S08]  /*1a610*/  @P1 LDC R2, c[0x0][0x44c] ;  /* 0x00011300ff021b82 */ /* 0x000ef00000000800 */
[----:B------:R-:W4:Y:S01]  /*1a620*/  @P1 LDC R3, c[0x0][0x450] ;  /* 0x00011400ff031b82 */ /* 0x000f220000000800 */
[----:B--2---:R-:W-:-:S04]  /*1a630*/  VIADD R0, R7, 0x7f ;  /* 0x0000007f07007836 */ /* 0x004fc80000000000 */
[----:B---3--:R-:W-:-:S05]  /*1a640*/  @P1 IMAD.HI.U32 R2, R0, R2, RZ ;  /* 0x0000000200021227 */ /* 0x008fca00078e00ff */
[----:B----4-:R-:W-:Y:S02]  /*1a650*/  @P1 SHF.R.U32.HI R0, RZ, R3, R2 ;  /* 0x00000003ff001219 */ /* 0x010fe40000011602 */
[----:B------:R-:W2:Y:S03]  /*1a660*/  LDC.64 R2, c[0x0][0x9e0] ;  /* 0x00027800ff027b82 */ /* 0x000ea60000000a00 */
[----:B------:R-:W-:Y:S01]  /*1a670*/  IMAD.IADD R0, R17, 0x1, R0 ;  /* 0x0000000111007824 */ /* 0x000fe200078e0200 */
[----:B--2---:R-:W-:-:S03]  /*1a680*/  ISETP.GE.AND P2, PT, R3, 0x1, PT ;  /* 0x000000010300780c */ /* 0x004fc60003f46270 */
[----:B------:R-:W-:-:S10]  /*1a690*/  IMAD.IADD R2, R0, 0x1, R2 ;  /* 0x0000000100027824 */ /* 0x000fd400078e0202 */
[----:B------:R-:W-:Y:S05]  /*1a6a0*/  @!P2 BRA `(.L_x_2926) ;  /* 0x000000000048a947 */ /* 0x000fea0003800000 */
[C---:B------:R-:W-:Y:S01]  /*1a6b0*/  ISETP.GT.AND P0, PT, R0.reuse, RZ, PT ;  /* 0x000000ff0000720c */ /* 0x040fe20003f04270 */
[----:B------:R-:W-:Y:S01]  /*1a6c0*/  BSSY B0, `(.L_x_2927) ;  /* 0x000000e000007945 */ /* 0x000fe20003800000 */
[----:B------:R-:W-:-:S11]  /*1a6d0*/  VIADD R6, R0, 0xffffffff ;  /* 0xffffffff00067836 */ /* 0x000fd60000000000 */
[----:B------:R-:W-:Y:S05]  /*1a6e0*/  @P0 BRA `(.L_x_2928) ;  /* 0x00000000001c0947 */ /* 0x000fea0003800000 */
[----:B------:R-:W-:Y:S01]  /*1a6f0*/  ISETP.NE.AND P0, PT, R3, 0x1, PT ;  /* 0x000000010300780c */ /* 0x000fe20003f05270 */
[----:B------:R-:W-:-:S12]  /*1a700*/  IMAD.MOV R0, RZ, RZ, -R0 ;  /* 0x000000ffff007224 */ /* 0x000fd800078e0a00 */
[----:B-1----:R-:W1:Y:S02]  /*1a710*/  @P0 LDC.64 R4, c[0x0][0x9e8] ;  /* 0x00027a00ff040b82 */ /* 0x002e640000000a00 */
[----:B-1----:R-:W-:-:S05]  /*1a720*/  @P0 IMAD.HI.U32 R4, R0, R4, RZ ;  /* 0x0000000400040227 */ /* 0x002fca00078e00ff */
[----:B------:R-:W-:-:S04]  /*1a730*/  @P0 SHF.R.U32.HI R0, RZ, R5, R4 ;  /* 0x00000005ff000219 */ /* 0x000fc80000011604 */
[----:B------:R-:W-:Y:S01]  /*1a740*/  LOP3.LUT R6, RZ, R0, RZ, 0x33, !PT ;  /* 0x00000000ff067212 */ /* 0x000fe200078e33ff */
[----:B------:R-:W-:Y:S06]  /*1a750*/  BRA `(.L_x_2929) ;  /* 0x0000000000107947 */ /* 0x000fec0003800000 */
.L_x_2928:
[----:B------:R-:W-:-:S13]  /*1a760*/  ISETP.NE.AND P0, PT, R3, 0x1, PT ;  /* 0x000000010300780c */ /* 0x000fda0003f05270 */
[----:B-1----:R-:W1:Y:S02]  /*1a770*/  @P0 LDC.64 R4, c[0x0][0x9e8] ;  /* 0x00027a00ff040b82 */ /* 0x002e640000000a00 */
[----:B-1----:R-:W-:-:S05]  /*1a780*/  @P0 IMAD.HI.U32 R4, R6, R4, RZ ;  /* 0x0000000406040227 */ /* 0x002fca00078e00ff */
[----:B------:R-:W-:-:S07]  /*1a790*/  @P0 SHF.R.U32.HI R6, RZ, R5, R4 ;  /* 0x00000005ff060219 */ /* 0x000fce0000011604 */
.L_x_2929:
[----:B------:R-:W-:Y:S05]  /*1a7a0*/  BSYNC B0 ;  /* 0x0000000000007941 */ /* 0x000fea0003800000 */
.L_x_2927:
[----:B------:R-:W-:-:S05]  /*1a7b0*/  IMAD R6, R6, R3, R3 ;  /* 0x0000000306067224 */ /* 0x000fca00078e0203 */
[----:B------:R-:W-:-:S07]  /*1a7c0*/  VIMNMX R2, R2, R6, PT ;  /* 0x0000000602027248 */ /* 0x000fce0003fe0100 */
.L_x_2926:
[----:B------:R-:W-:Y:S01]  /*1a7d0*/  VIADD R0, R2, 0x5f ;  /* 0x0000005f02007836 */ /* 0x000fe20000000000 */
[----:B------:R-:W2:Y:S01]  /*1a7e0*/  @P1 LDC R4, c[0x0][0x450] ;  /* 0x00011400ff041b82 */ /* 0x000ea20000000800 */
[----:B------:R-:W-:Y:S02]  /*1a7f0*/  ULDC UR4, c[0x0][0x9dc] ;  /* 0x0002770000047ab9 */ /* 0x000fe40000000800 */
[----:B------:R-:W-:-:S05]  /*1a800*/  IMAD.HI R0, R0, 0x2aaaaaab, RZ ;  /* 0x2aaaaaab00007827 */ /* 0x000fca00078e02ff */
[----:B------:R-:W-:-:S04]  /*1a810*/  SHF.R.U32.HI R2, RZ, 0x1f, R0 ;  /* 0x0000001fff027819 */ /* 0x000fc80000011600 */
[----:B------:R-:W-:Y:S02]  /*1a820*/  LEA.HI.SX32 R2, R0, R2, 0x1c ;  /* 0x0000000200027211 */ /* 0x000fe400078fe2ff */
[----:B------:R-:W3:Y:S02]  /*1a830*/  @P1 LDC R0, c[0x0][0x44c] ;  /* 0x00011300ff001b82 */ /* 0x000ee40000000800 */
[----:B------:R-:W-:Y:S01]  /*1a840*/  VIMNMX R6, R21, R2, PT ;  /* 0x0000000215067248 */ /* 0x000fe20003fe0100 */
[----:B------:R-:W-:-:S04]  /*1a850*/  IMAD.MOV.U32 R2, RZ, RZ, R7 ;  /* 0x000000ffff027224 */ /* 0x000fc800078e0007 */
[----:B------:R4:W-:Y:S01]  /*1a860*/  STL [R1+0x2c], R6 ;  /* 0x00002c0601007387 */ /* 0x0009e20000100800 */
[----:B---3--:R-:W-:-:S05]  /*1a870*/  @P1 IMAD.HI.U32 R0, R7, R0, RZ ;  /* 0x0000000007001227 */ /* 0x008fca00078e00ff */
[----:B--2---:R-:W-:-:S05]  /*1a880*/  @P1 SHF.R.U32.HI R2, RZ, R4, R0 ;  /* 0x00000004ff021219 */ /* 0x004fca0000011600 */
[----:B------:R-:W-:-:S04]  /*1a890*/  IMAD.IADD R0, R20, 0x1, R2 ;  /* 0x0000000114007824 */ /* 0x000fc800078e0202 */
[----:B------:R-:W-:Y:S01]  /*1a8a0*/  VIADD R2, R0, -UR4 ;  /* 0x8000000400027c36 */ /* 0x000fe20008000000 */
[----:B----4-:R-:W-:Y:S06]  /*1a8b0*/  @!P2 BRA `(.L_x_2930) ;  /* 0x000000000044a947 */ /* 0x010fec0003800000 */
[----:B------:R-:W-:Y:S01]  /*1a8c0*/  ISETP.GT.AND P0, PT, R0, -0x1, PT ;  /* 0xffffffff0000780c */ /* 0x000fe20003f04270 */
[----:B------:R-:W-:-:S12]  /*1a8d0*/  BSSY B0, `(.L_x_2931) ;  /* 0x000000d000007945 */ /* 0x000fd80003800000 */
[----:B------:R-:W-:Y:S05]  /*1a8e0*/  @P0 BRA `(.L_x_2932) ;  /* 0x00000000001c0947 */ /* 0x000fea0003800000 */
[----:B------:R-:W-:Y:S02]  /*1a8f0*/  ISETP.NE.AND P0, PT, R3, 0x1, PT ;  /* 0x000000010300780c */ /* 0x000fe40003f05270 */
[----:B------:R-:W-:-:S11]  /*1a900*/  LOP3.LUT R0, RZ, R0, RZ, 0x33, !PT ;  /* 0x00000000ff007212 */ /* 0x000fd600078e33ff */
[----:B-1----:R-:W1:Y:S02]  /*1a910*/  @P0 LDC.64 R4, c[0x0][0x9e8] ;  /* 0x00027a00ff040b82 */ /* 0x002e640000000a00 */
[----:B-1----:R-:W-:-:S05]  /*1a920*/  @P0 IMAD.HI.U32 R4, R0, R4, RZ ;  /* 0x0000000400040227 */ /* 0x002fca00078e00ff */
[----:B------:R-:W-:-:S04]  /*1a930*/  @P0 SHF.R.U32.HI R0, RZ, R5, R4 ;  /* 0x00000005ff000219 */ /* 0x000fc80000011604 */
[----:B------:R-:W-:Y:S01]  /*1a940*/  LOP3.LUT R0, RZ, R0, RZ, 0x33, !PT ;  /* 0x00000000ff007212 */ /* 0x000fe200078e33ff */
[----:B------:R-:W-:Y:S06]  /*1a950*/  BRA `(.L_x_2933) ;  /* 0x0000000000107947 */ /* 0x000fec0003800000 */
.L_x_2932:
[----:B------:R-:W-:-:S13]  /*1a960*/  ISETP.NE.AND P0, PT, R3, 0x1, PT ;  /* 0x000000010300780c */ /* 0x000fda0003f05270 */
[----:B-1----:R-:W1:Y:S02]  /*1a970*/  @P0 LDC.64 R4, c[0x0][0x9e8] ;  /* 0x00027a00ff040b82 */ /* 0x002e640000000a00 */
[----:B-1----:R-:W-:-:S05]  /*1a980*/  @P0 IMAD.HI.U32 R4, R0, R4, RZ ;  /* 0x0000000400040227 */ /* 0x002fca00078e00ff */
[----:B------:R-:W-:-:S07]  /*1a990*/  @P0 SHF.R.U32.HI R0, RZ, R5, R4 ;  /* 0x00000005ff000219 */ /* 0x000fce0000011604 */
.L_x_2933:
[----:B------:R-:W-:Y:S05]  /*1a9a0*/  BSYNC B0 ;  /* 0x0000000000007941 */ /* 0x000fea0003800000 */
.L_x_2931:
[----:B------:R-:W-:-:S05]  /*1a9b0*/  IMAD R0, R0, R3, RZ ;  /* 0x0000000300007224 */ /* 0x000fca00078e02ff */
[----:B------:R-:W-:-:S07]  /*1a9c0*/  VIMNMX R2, R2, R0, !PT ;  /* 0x0000000002027248 */ /* 0x000fce0007fe0100 */
.L_x_2930:
[----:B------:R-:W-:Y:S01]  /*1a9d0*/  IMAD.HI R2, R2, 0x2aaaaaab, RZ ;  /* 0x2aaaaaab02027827 */ /* 0x000fe200078e02ff */
[----:B------:R-:W-:Y:S04]  /*1a9e0*/  BSSY B7, `(.L_x_2934) ;  /* 0x00003fa000077945 */ /* 0x000fe80003800000 */
[----:B------:R-:W-:-:S04]  /*1a9f0*/  SHF.R.U32.HI R0, RZ, 0x1f, R2 ;  /* 0x0000001fff007819 */ /* 0x000fc80000011602 */
[----:B------:R-:W-:-:S04]  /*1aa00*/  LEA.HI.SX32 R0, R2, R0, 0x1c ;  /* 0x0000000002007211 */ /* 0x000fc800078fe2ff */
[----:B------:R-:W-:-:S04]  /*1aa10*/  VIMNMX R3, RZ, R0, !PT ;  /* 0x00000000ff037248 */ /* 0x000fc80007fe0100 */
[----:B------:R-:W-:Y:S01]  /*1aa20*/  ISETP.GT.AND P0, PT, R6, R3, PT ;  /* 0x000000030600720c */ /* 0x000fe20003f04270 */
[----:B------:R2:W-:-:S12]  /*1aa30*/  STL [R1+0x24], R3 ;  /* 0x0000240301007387 */ /* 0x0005d80000100800 */
[----:B--2---:R-:W-:Y:S05]  /*1aa40*/  @P0 BRA `(.L_x_2935) ;  /* 0x0000000000440947 */ /* 0x004fea0003800000 */
[----:B------:R-:W2:Y:S02]  /*1aa50*/  S2R R3, SR_TID.X ;  /* 0x0000000000037919 */ /* 0x000ea40000002100 */
[----:B--2---:R-:W-:-:S04]  /*1aa60*/  LOP3.LUT R3, R3, 0x7f, RZ, 0xc0, !PT ;  /* 0x0000007f03037812 */ /* 0x004fc800078ec0ff */
[----:B------:R-:W-:-:S13]  /*1aa70*/  ISETP.NE.AND P0, PT, R3, RZ, PT ;  /* 0x000000ff0300720c */ /* 0x000fda0003f05270 */
[----:B------:R-:W-:Y:S05]  /*1aa80*/  @P0 BRA `(.L_x_2936) ;  /* 0x0000003c00bc0947 */ /* 0x000fea0003800000 */
[----:B------:R-:W2:Y:S01]  /*1aa90*/  S2R R3, SR_LANEID ;  /* 0x0000000000037919 */ /* 0x000ea20000000000 */
[----:B------:R-:W-:Y:S02]  /*1aaa0*/  VOTEU.ANY UR4, UPT, PT ;  /* 0x0000000000047886 */ /* 0x000fe400038e0100 */
[----:B------:R-:W2:Y:S08]  /*1aab0*/  FLO.U32 R0, UR4 ;  /* 0x0000000400007d00 */ /* 0x000eb000080e0000 */
[----:B-1----:R-:W1:Y:S01]  /*1aac0*/  POPC R5, UR4 ;  /* 0x0000000400057d09 */ /* 0x002e620008000000 */
[----:B--2---:R-:W-:-:S02]  /*1aad0*/  ISETP.EQ.U32.AND P0, PT, R0, R3, PT ;  /* 0x000000030000720c */ /* 0x004fc40003f02070 */
[----:B------:R-:W1:Y:S11]  /*1aae0*/  LDC.64 R2, c[0x0][0xc60] ;  /* 0x00031800ff027b82 */ /* 0x000e760000000a00 */
[----:B-1----:R-:W2:Y:S01]  /*1aaf0*/  @P0 ATOMG.E.ADD.STRONG.GPU PT, R3, desc[UR40][R2.64], R5 ;  /* 0x00000005020309a8 */ /* 0x002ea200081ee1e8 */
[----:B------:R-:W1:Y:S02]  /*1ab00*/  S2R R4, SR_LTMASK ;  /* 0x0000000000047919 */ /* 0x000e640000003900 */
[----:B-1----:R-:W-:-:S04]  /*1ab10*/  LOP3.LUT R4, R4, UR4, RZ, 0xc0, !PT ;  /* 0x0000000404047c12 */ /* 0x002fc8000f8ec0ff */
[----:B------:R-:W1:Y:S01]  /*1ab20*/  POPC R7, R4 ;  /* 0x0000000400077309 */ /* 0x000e620000000000 */
[----:B--2---:R-:W1:Y:S02]  /*1ab30*/  SHFL.IDX PT, R0, R3, R0, 0x1f ;  /* 0x00001f0003007589 */ /* 0x004e6400000e0000 */
[----:B-1----:R-:W-:Y:S01]  /*1ab40*/  IADD3 R16, R0, UR36, R7 ;  /* 0x0000002400107c10 */ /* 0x002fe2000fffe007 */
[----:B------:R-:W-:Y:S06]  /*1ab50*/  BRA `(.L_x_2936) ;  /* 0x0000003c00887947 */ /* 0x000fec0003800000 */
.L_x_2935:
        /* <DEDUP_REMOVED lines=11> */
[----:B-1----:R-:W-:Y:S02]  /*1ac10*/  IMAD.U32 R5, RZ, RZ, UR7 ;  /* 0x00000007ff057e24 */ /* 0x002fe4000f8e00ff */
[----:B------:R-:W-:Y:S02]  /*1ac20*/  IMAD.U32 R6, RZ, RZ, UR8 ;  /* 0x00000008ff067e24 */ /* 0x000fe4000f8e00ff */
[----:B------:R-:W-:-:S02]  /*1ac30*/  IMAD.U32 R7, RZ, RZ, UR9 ;  /* 0x00000009ff077e24 */ /* 0x000fc4000f8e00ff */
[----:B------:R-:W-:Y:S02]  /*1ac40*/  IMAD.U32 R10, RZ, RZ, UR4 ;  /* 0x00000004ff0a7e24 */ /* 0x000fe4000f8e00ff */
[----:B0-----:R-:W-:Y:S02]  /*1ac50*/  IMAD.U32 R11, RZ, RZ, UR5 ;  /* 0x00000005ff0b7e24 */ /* 0x001fe4000f8e00ff */
[----:B------:R-:W-:Y:S02]  /*1ac60*/  IMAD.MOV.U32 R8, RZ, RZ, 0x70 ;  /* 0x00000070ff087424 */ /* 0x000fe400078e00ff */
[----:B------:R-:W-:Y:S02]  /*1ac70*/  IMAD.MOV.U32 R12, RZ, RZ, 0x1 ;  /* 0x00000001ff0c7424 */ /* 0x000fe400078e00ff */
[----:B------:R-:W-:-:S07]  /*1ac80*/  IMAD.MOV.U32 R13, RZ, RZ, RZ ;  /* 0x000000ffff0d7224 */ /* 0x000fce00078e00ff */
[----:B------:R-:W-:-:S07]  /*1ac90*/  LEPC R20, `(.L_x_2938) ;  /* 0x000000001014794e */ /* 0x000fce0000000000 */
[----:B--2---:R-:W-:Y:S05]  /*1aca0*/  CALL.ABS.NOINC R2 ;  /* 0x0000000002007343 */ /* 0x004fea0003c00000 */
.L_x_2938:
[----:B------:R-:W-:Y:S05]  /*1acb0*/  BSYNC B6 ;  /* 0x0000000000067941 */ /* 0x000fea0003800000 */
.L_x_2937:
        /* <DEDUP_REMOVED lines=10> */
[----:B-1----:R-:W-:Y:S02]  /*1ad60*/  IMAD.U32 R5, RZ, RZ, UR7 ;  /* 0x00000007ff057e24 */ /* 0x002fe4000f8e00ff */
[----:B------:R-:W-:Y:S02]  /*1ad70*/  IMAD.U32 R6, RZ, RZ, UR8 ;  /* 0x00000008ff067e24 */ /* 0x000fe4000f8e00ff */
[----:B------:R-:W-:-:S02]  /*1ad80*/  IMAD.U32 R7, RZ, RZ, UR9 ;  /* 0x00000009ff077e24 */ /* 0x000fc4000f8e00ff */
[----:B------:R-:W-:Y:S02]  /*1ad90*/  IMAD.U32 R10, RZ, RZ, UR4 ;  /* 0x00000004ff0a7e24 */ /* 0x000fe4000f8e00ff */
[----:B0-----:R-:W-:Y:S02]  /*1ada0*/  IMAD.U32 R11, RZ, RZ, UR5 ;  /* 0x00000005ff0b7e24 */ /* 0x001fe4000f8e00ff */
[----:B------:R-:W-:Y:S02]  /*1adb0*/  IMAD.MOV.U32 R8, RZ, RZ, 0x70 ;  /* 0x00000070ff087424 */ /* 0x000fe400078e00ff */
[----:B------:R-:W-:Y:S02]  /*1adc0*/  IMAD.MOV.U32 R12, RZ, RZ, 0x1 ;  /* 0x00000001ff0c7424 */ /* 0x000fe400078e00ff */
[----:B--2---:R-:W-:-:S07]  /*1add0*/  IMAD.MOV.U32 R13, RZ, RZ, RZ ;  /* 0x000000ffff0d7224 */ /* 0x004fce00078e00ff */
[----:B------:R-:W-:-:S07]  /*1ade0*/  LEPC R20, `(.L_x_2941) ;  /* 0x000000001014794e */ /* 0x000fce0000000000 */
[----:B---3--:R-:W-:Y:S05]  /*1adf0*/  CALL.ABS.NOINC R2 ;  /* 0x0000000002007343 */ /* 0x008fea0003c00000 */
.L_x_2941:
        /* <DEDUP_REMOVED lines=15> */
.L_x_2940:
[----:B------:R-:W-:Y:S05]  /*1aef0*/  BSYNC B6 ;  /* 0x0000000000067941 */ /* 0x000fea0003800000 */
.L_x_2939:
[----:B------:R-:W-:Y:S01]  /*1af00*/  ULDC.64 UR4, c[0x0][0x9f8] ;  /* 0x00027e0000047ab9 */ /* 0x000fe20000000a00 */
[----:B------:R-:W2:Y:S01]  /*1af10*/  LDL R17, [R1+0x2c] ;  /* 0x00002c0001117983 */ /* 0x000ea20000100800 */
[----:B------:R-:W-:Y:S01]  /*1af20*/  ISETP.NE.U32.AND P0, PT, RZ, UR4, PT ;  /* 0x00000004ff007c0c */ /* 0x000fe2000bf05070 */
[----:B------:R-:W-:-:S03]  /*1af30*/  IMAD.MOV.U32 R7, RZ, RZ, R19 ;  /* 0x000000ffff077224 */ /* 0x000fc600078e0013 */
[----:B------:R-:W-:Y:S01]  /*1af40*/  ISETP.NE.AND.EX P0, PT, RZ, UR5, PT, P0 ;  /* 0x00000005ff007c0c */ /* 0x000fe2000bf05300 */
[----:B------:R-:W-:-:S12]  /*1af50*/  ULDC.64 UR4, c[0x0][0xa08] ;  /* 0x0002820000047ab9 */ /* 0x000fd80000000a00 */
[----:B------:R-:W3:Y:S02]  /*1af60*/  @P0 LDC.64 R2, c[0x0][0x9f8] ;  /* 0x00027e00ff020b82 */ /* 0x000ee40000000a00 */
[----:B---3--:R-:W-:-:S05]  /*1af70*/  @P0 IMAD.WIDE R2, R19, 0x4, R2 ;  /* 0x0000000413020825 */ /* 0x008fca00078e0202 */
[----:B------:R3:W1:Y:S02]  /*1af80*/  @P0 LDG.E R7, desc[UR40][R2.64] ;  /* 0x0000002802070981 */ /* 0x000664000c1e1900 */
[----:B---3--:R-:W3:Y:S02]  /*1af90*/  LDC.64 R2, c[0x0][0x418] ;  /* 0x00010600ff027b82 */ /* 0x008ee40000000a00 */
[----:B---3--:R-:W-:Y:S01]  /*1afa0*/  LOP3.LUT P0, RZ, R2, UR4, RZ, 0xfc, !PT ;  /* 0x0000000402ff7c12 */ /* 0x008fe2000f80fcff */
[----:B------:R-:W-:-:S03]  /*1afb0*/  UMOV UR4, 0xffffffff ;  /* 0xffffffff00047882 */ /* 0x000fc60000000000 */
[----:B------:R-:W-:Y:S01]  /*1afc0*/  LOP3.LUT P0, RZ, R3, UR5, RZ, 0xfc, P0 ;  /* 0x0000000503ff7c12 */ /* 0x000fe2000800fcff */
[----:B--2---:R-:W-:Y:S01]  /*1afd0*/  VIADD R0, R17, 0xffffffff ;  /* 0xffffffff11007836 */ /* 0x004fe20000000000 */
[----:B-1----:R-:W-:Y:S01]  /*1afe0*/  SHF.R.S32.HI R8, RZ, 0x1f, R7 ;  /* 0x0000001fff087819 */ /* 0x002fe20000011407 */
[----:B------:R1:W-:Y:S01]  /*1aff0*/  STL [R1+0x10], R7 ;  /* 0x0000100701007387 */ /* 0x0003e20000100800 */
[----:B------:R-:W-:-:S03]  /*1b000*/  SEL R17, R7, RZ, !P0 ;  /* 0x000000ff07117207 */ /* 0x000fc60004000000 */
[----:B------:R1:W-:Y:S01]  /*1b010*/  STL [R1+0x1c], R8 ;  /* 0x00001c0801007387 */ /* 0x0003e20000100800 */
[----:B------:R-:W-:Y:S05]  /*1b020*/  BRA.DIV UR4, `(.L_x_2942) ;  /* 0x0000005e04bc7947 */ /* 0x000fea000b800000 */
[----:B------:R-:W2:Y:S02]  /*1b030*/  S2R R4, SR_TID.X ;  /* 0x0000000000047919 */ /* 0x000ea40000002100 */
[----:B--2---:R-:W-:-:S04]  /*1b040*/  SHF.R.U32.HI R4, RZ, 0x5, R4 ;  /* 0x00000005ff047819 */ /* 0x004fc80000011604 */
[----:B------:R-:W-:-:S05]  /*1b050*/  LOP3.LUT R4, R4, 0x3, RZ, 0xc0, !PT ;  /* 0x0000000304047812 */ /* 0x000fca00078ec0ff */
[----:B------:R2:W3:Y:S02]  /*1b060*/  SHFL.IDX PT, R14, R4, RZ, 0x1f ;  /* 0x00001fff040e7589 */ /* 0x0004e400000e0000 */
.L_x_3101:
[----:B--2---:R-:W2:Y:S01]  /*1b070*/  LDL.LU R4, [R1] ;  /* 0x0000000001047983 */ /* 0x004ea20000300800 */
[----:B------:R-:W-:Y:S02]  /*1b080*/  PLOP3.LUT P1, PT, PT, PT, PT, 0x8, 0x0 ;  /* 0x000000000000781c */ /* 0x000fe40003f2e170 */
[----:B---3--:R-:W-:Y:S01]  /*1b090*/  ISETP.NE.AND P0, PT, R14, RZ, PT ;  /* 0x000000ff0e00720c */ /* 0x008fe20003f05270 */
[----:B------:R3:W-:Y:S01]  /*1b0a0*/  STL [R1+0x30], R0 ;  /* 0x0000300001007387 */ /* 0x0007e20000100800 */
[----:B--2---:R-:W-:-:S09]  /*1b0b0*/  LOP3.LUT R4, R4, 0xfffffffe, RZ, 0xc0, !PT ;  /* 0xfffffffe04047812 */ /* 0x004fd200078ec0ff */
[----:B------:R-:W-:-:S05]  /*1b0c0*/  @P1 LOP3.LUT R4, R4, 0x1, RZ, 0xfc, !PT ;  /* 0x0000000104041812 */ /* 0x000fca00078efcff */
[----:B------:R3:W-:Y:S01]  /*1b0d0*/  STL [R1], R4 ;  /* 0x0000000401007387 */ /* 0x0007e20000100800 */
[----:B------:R-:W-:Y:S05]  /*1b0e0*/  @P0 BRA `(.L_x_2943) ;  /* 0x00000004001c0947 */ /* 0x000fea0003800000 */
[----:B------:R-:W-:-:S03]  /*1b0f0*/  UMOV UR4, 0xffffffff ;  /* 0xffffffff00047882 */ /* 0x000fc60000000000 */
[----:B------:R-:W-:Y:S05]  /*1b100*/  BRA.DIV UR4, `(.L_x_2944) ;  /* 0x0000005e04b87947 */ /* 0x000fea000b800000 */
[----:B------:R-:W-:-:S13]  /*1b110*/  ELECT P6, URZ, PT ;  /* 0x00000000003f782f */ /* 0x000fda00038c0000 */
.L_x_3104:
[----:B------:R-:W-:Y:S05]  /*1b120*/  @!P6 BRA `(.L_x_2943) ;  /* 0x00000004000ce947 */ /* 0x000fea0003800000 */
[----:B------:R-:W-:-:S04]  /*1b130*/  ISETP.NE.U32.AND P0, PT, R2, RZ, PT ;  /* 0x000000ff0200720c */ /* 0x000fc80003f05070 */
[----:B------:R-:W-:-:S13]  /*1b140*/  ISETP.NE.AND.EX P0, PT, R3, RZ, PT, P0 ;  /* 0x000000ff0300720c */ /* 0x000fda0003f05300 */
[----:B------:R-:W-:Y:S05]  /*1b150*/  @!P0 BRA `(.L_x_2945) ;  /* 0x0000000000508947 */ /* 0x000fea0003800000 */
[----:B------:R-:W2:Y:S01]  /*1b160*/  LDC R6, c[0x0][0x43c] ;  /* 0x00010f00ff067b82 */ /* 0x000ea20000000800 */
[----:B------:R-:W-:Y:S01]  /*1b170*/  IMAD.MOV.U32 R9, RZ, RZ, R0 ;  /* 0x000000ffff097224 */ /* 0x000fe200078e0000 */
[----:B------:R-:W-:-:S03]  /*1b180*/  ULDC.64 UR4, c[0x0][0x428] ;  /* 0x00010a0000047ab9 */ /* 0x000fc60000000a00 */
[----:B---3--:R-:W-:Y:S01]  /*1b190*/  IMAD.MOV.U32 R0, RZ, RZ, R9 ;  /* 0x000000ffff007224 */ /* 0x008fe200078e0009 */
[----:B--2---:R-:W-:-:S13]  /*1b1a0*/  ISETP.NE.AND P0, PT, R6, 0x1, PT ;  /* 0x000000010600780c */ /* 0x004fda0003f05270 */
[----:B------:R-:W2:Y:S02]  /*1b1b0*/  @P0 LDC.64 R4, c[0x0][0x440] ;  /* 0x00011000ff040b82 */ /* 0x000ea40000000a00 */
[----:B--2---:R-:W-:-:S05]  /*1b1c0*/  @P0 IMAD.HI.U32 R4, R9, R4, RZ ;  /* 0x0000000409040227 */ /* 0x004fca00078e00ff */
        /* <DEDUP_REMOVED lines=13> */
.L_x_2945:
[----:B-1----:R-:W4:Y:S04]  /*1b2a0*/  LDL R7, [R1+0x4] ;  /* 0x0000040001077983 */ /* 0x002f280000100800 */
[----:B---3--:R-:W4:Y:S04]  /*1b2b0*/  LDL R0, [R1+0x8] ;  /* 0x0000080001007983 */ /* 0x008f280000100800 */
[----:B--2---:R-:W2:Y:S01]  /*1b2c0*/  LDL R2, [R1+0x14] ;  /* 0x0000140001027983 */ /* 0x004ea20000100800 */
[----:B----4-:R-:W-:Y:S01]  /*1b2d0*/  IMAD R0, R0, 0x8, R7 ;  /* 0x0000000800007824 */ /* 0x010fe200078e0207 */
[----:B--2---:R-:W-:-:S04]  /*1b2e0*/  SHF.L.U32 R2, R2, 0x1f, RZ ;  /* 0x0000001f02027819 */ /* 0x004fc800000006ff */
[----:B------:R-:W1:Y:S02]  /*1b2f0*/  SYNCS.PHASECHK.TRANS64.TRYWAIT P0, [R0+URZ+0x22840], R2 ;  /* 0x02284002000075a7 */ /* 0x000e64000800017f */
[----:B-1----:R-:W-:Y:S05]  /*1b300*/  @!P0 BRA `(.L_x_2946) ;  /* 0x0000005c00588947 */ /* 0x002fea0003800000 */
.L_x_3105:
[----:B------:R-:W2:Y:S02]  /*1b310*/  S2R R3, SR_TID.X ;  /* 0x0000000000037919 */ /* 0x000ea40000002100 */
[----:B--2---:R-:W-:-:S04]  /*1b320*/  LOP3.LUT R3, R3, 0x7f, RZ, 0xc0, !PT ;  /* 0x0000007f03037812 */ /* 0x004fc800078ec0ff */
[----:B------:R-:W-:-:S13]  /*1b330*/  ISETP.NE.AND P0, PT, R3, RZ, PT ;  /* 0x000000ff0300720c */ /* 0x000fda0003f05270 */
        /* <DEDUP_REMOVED lines=8> */
.L_x_2947:
[----:B------:R-:W2:Y:S04]  /*1b3c0*/  LDL R6, [R1+0x4] ;  /* 0x0000040001067983 */ /* 0x000ea80000100800 */
[----:B------:R-:W2:Y:S04]  /*1b3d0*/  LDL R5, [R1+0x8] ;  /* 0x0000080001057983 */ /* 0x000ea80000100800 */
[----:B------:R-:W3:Y:S04]  /*1b3e0*/  LDL R4, [R1+0x30] ;  /* 0x0000300001047983 */ /* 0x000ee80000100800 */
[----:B------:R-:W4:Y:S04]  /*1b3f0*/  LDL R3, [R1+0x20] ;  /* 0x0000200001037983 */ /* 0x000f280000100800 */
[----:B-1----:R-:W4:Y:S01]  /*1b400*/  LDL.LU R2, [R1] ;  /* 0x0000000001027983 */ /* 0x002f220000300800 */
        /* <DEDUP_REMOVED lines=9> */
[----:B--2---:R-:W-:Y:S01]  /*1b4a0*/  IMAD R0, R5, 0x3000, R6 ;  /* 0x0000300005007824 */ /* 0x004fe200078e0206 */
[----:B---3--:R-:W-:-:S04]  /*1b4b0*/  R2UR UR11, R4 ;  /* 0x00000000040b72ca */ /* 0x008fc800000e0000 */
[----:B------:R-:W-:Y:S02]  /*1b4c0*/  R2UR UR8, R0 ;  /* 0x00000000000872ca */ /* 0x000fe400000e0000 */
[----:B----4-:R-:W-:Y:S02]  /*1b4d0*/  R2UR UR4, R3 ;  /* 0x00000000030472ca */ /* 0x010fe400000e0000 */
[----:B------:R-:W-:-:S04]  /*1b4e0*/  LOP3.LUT R2, R2, 0xfffffffe, RZ, 0xc0, !PT ;  /* 0xfffffffe02027812 */ /* 0x000fc800078ec0ff */
[----:B------:R-:W-:-:S05]  /*1b4f0*/  @P0 LOP3.LUT R2, R2, 0x1, RZ, 0xfc, !PT ;  /* 0x0000000102020812 */ /* 0x000fca00078efcff */
[----:B------:R-:W-:Y:S02]  /*1b500*/  UIADD3 UR8, UR8, 0x1c400, URZ ;  /* 0x0001c40008087890 */ /* 0x000fe4000fffe03f */
[----:B------:R-:W-:Y:S01]  /*1b510*/  UIMAD UR11, UR11, 0x60, UR4 ;  /* 0x000000600b0b78a4 */ /* 0x000fe2000f8e0204 */
[----:B------:R2:W-:Y:S02]  /*1b520*/  STL [R1], R2 ;  /* 0x0000000201007387 */ /* 0x0005e40000100800 */
[----:B------:R-:W-:-:S06]  /*1b530*/  UMOV UR4, 0x0 ;  /* 0x0000000000047882 */ /* 0x000fcc0000000000 */
[----:B------:R2:W-:Y:S01]  /*1b540*/  UTMALDG.4D [UR8], [UR6], desc[UR4] ;  /* 0x00000408060075b4 */ /* 0x0005e20008019000 */
[----:B------:R-:W-:Y:S02]  /*1b550*/  NOP ;  /* 0x0000000000007918 */ /* 0x000fe40000000000 */
.L_x_2943:
[----:B---3--:R-:W3:Y:S04]  /*1b560*/  LDL R4, [R1+0x4] ;  /* 0x0000040001047983 */ /* 0x008ee80000100800 */
[----:B------:R-:W4:Y:S01]  /*1b570*/  LDL.LU R3, [R1+0x40] ;  /* 0x0000400001037983 */ /* 0x000f220000300800 */
[----:B------:R-:W-:Y:S05]  /*1b580*/  WARPSYNC.ALL ;  /* 0x0000000000007948 */ /* 0x000fea0003800000 */
[----:B--2---:R-:W-:Y:S01]  /*1b590*/  ULDC.64 UR4, c[0x0][0x298] ;  /* 0x0000a60000047ab9 */ /* 0x004fe20000000a00 */
[----:B------:R-:W-:Y:S01]  /*1b5a0*/  BSSY B6, `(.L_x_2948) ;  /* 0x000001c000067945 */ /* 0x000fe20003800000 */
[----:B------:R-:W-:Y:S01]  /*1b5b0*/  BAR.SYNC.DEFER_BLOCKING 0x8, 0x180 ;  /* 0x0206000000007b1d */ /* 0x000fe20000010000 */
[----:B----4-:R-:W-:-:S05]  /*1b5c0*/  SHF.R.S32.HI R0, RZ, 0x1f, R3 ;  /* 0x0000001fff007819 */ /* 0x010fca0000011403 */
[----:B------:R-:W-:Y:S02]  /*1b5d0*/  IMAD R2, R0, UR4, RZ ;  /* 0x0000000400027c24 */ /* 0x000fe4000f8e02ff */
[----:B---3--:R-:W-:Y:S02]  /*1b5e0*/  VIADD R0, R4, 0x18400 ;  /* 0x0001840004007836 */ /* 0x008fe40000000000 */
[C---:B------:R-:W-:Y:S02]  /*1b5f0*/  IMAD R2, R3.reuse, UR5, R2 ;  /* 0x0000000503027c24 */ /* 0x040fe4000f8e0202 */
[----:B------:R-:W-:Y:S01]  /*1b600*/  IMAD.WIDE.U32 R4, R3, UR4, RZ ;  /* 0x0000000403047c25 */ /* 0x000fe2000f8e00ff */
[----:B------:R-:W-:-:S03]  /*1b610*/  LOP3.LUT P0, RZ, R0, 0x3ff, RZ, 0xc0, !PT ;  /* 0x000003ff00ff7812 */ /* 0x000fc6000780c0ff */
[----:B------:R-:W-:Y:S01]  /*1b620*/  IMAD.IADD R0, R5, 0x1, R2 ;  /* 0x0000000105007824 */ /* 0x000fe200078e0202 */
[----:B------:R2:W-:Y:S04]  /*1b630*/  STL.64 [R1+0x40], R4 ;  /* 0x0000400401007387 */ /* 0x0005e80000100a00 */
[----:B------:R2:W-:Y:S05]  /*1b640*/  STL [R1+0x4c], R0 ;  /* 0x00004c0001007387 */ /* 0x0005ea0000100800 */
[----:B------:R-:W-:Y:S05]  /*1b650*/  @!P0 BRA `(.L_x_2949) ;  /* 0x0000000000408947 */ /* 0x000fea0003800000 */
[----:B------:R-:W-:Y:S01]  /*1b660*/  MOV R2, 0x0 ;  /* 0x0000000000027802 */ /* 0x000fe20000000f00 */
[----:B------:R-:W-:Y:S01]  /*1b670*/  ULDC.64 UR4, c[0x4][0x98] ;  /* 0x0100260000047ab9 */ /* 0x000fe20000000a00 */
[----:B------:R-:W-:Y:S01]  /*1b680*/  ULDC.64 UR6, c[0x4][0xa0] ;  /* 0x0100280000067ab9 */ /* 0x000fe20000000a00 */
[----:B------:R-:W-:Y:S01]  /*1b690*/  ULDC.64 UR8, c[0x4][0x20] ;  /* 0x0100080000087ab9 */ /* 0x000fe20000000a00 */
[----:B--2---:R-:W-:Y:S02]  /*1b6a0*/  IMAD.U32 R4, RZ, RZ, UR4 ;  /* 0x00000004ff047e24 */ /* 0x004fe4000f8e00ff */
[----:B------:R-:W2:Y:S01]  /*1b6b0*/  LDC.64 R2, c[0x4][R2] ;  /* 0x0100000002027b82 */ /* 0x000ea20000000a00 */
[----:B------:R-:W-:Y:S02]  /*1b6c0*/  IMAD.U32 R5, RZ, RZ, UR5 ;  /* 0x00000005ff057e24 */ /* 0x000fe4000f8e00ff */
[----:B------:R-:W-:Y:S02]  /*1b6d0*/  IMAD.U32 R6, RZ, RZ, UR6 ;  /* 0x00000006ff067e24 */ /* 0x000fe4000f8e00ff */
[----:B-1----:R-:W-:-:S02]  /*1b6e0*/  IMAD.U32 R7, RZ, RZ, UR7 ;  /* 0x00000007ff077e24 */ /* 0x002fc4000f8e00ff */
[----:B------:R-:W-:Y:S02]  /*1b6f0*/  IMAD.U32 R10, RZ, RZ, UR8 ;  /* 0x00000008ff0a7e24 */ /* 0x000fe4000f8e00ff */
[----:B0-----:R-:W-:Y:S02]  /*1b700*/  IMAD.U32 R11, RZ, RZ, UR9 ;  /* 0x00000009ff0b7e24 */ /* 0x001fe4000f8e00ff */
[----:B------:R-:W-:Y:S02]  /*1b710*/  IMAD.MOV.U32 R8, RZ, RZ, 0x70 ;  /* 0x00000070ff087424 */ /* 0x000fe400078e00ff */
[----:B------:R-:W-:Y:S02]  /*1b720*/  IMAD.MOV.U32 R12, RZ, RZ, 0x1 ;  /* 0x00000001ff0c7424 */ /* 0x000fe400078e00ff */
[----:B------:R-:W-:-:S07]  /*1b730*/  IMAD.MOV.U32 R13, RZ, RZ, RZ ;  /* 0x000000ffff0d7224 */ /* 0x000fce00078e00ff */
[----:B------:R-:W-:-:S07]  /*1b740*/  LEPC R20, `(.L_x_2949) ;  /* 0x000000001014794e */ /* 0x000fce0000000000 */
[----:B--2---:R-:W-:Y:S05]  /*1b750*/  CALL.ABS.NOINC R2 ;  /* 0x0000000002007343 */ /* 0x004fea0003c00000 */
.L_x_2949:
[----:B------:R-:W-:Y:S05]  /*1b760*/  BSYNC B6 ;  /* 0x0000000000067941 */ /* 0x000fea0003800000 */
.L_x_2948:
[----:B--2---:R-:W2:Y:S01]  /*1b770*/  LDL.LU R0, [R1+0x4c] ;  /* 0x00004c0001007983 */ /* 0x004ea20000300800 */
[----:B-1----:R-:W1:Y:S01]  /*1b780*/  LDC R7, c[0x0][0x448] ;  /* 0x00011200ff077b82 */ /* 0x002e620000000800 */
[----:B------:R-:W-:Y:S01]  /*1b790*/  ULDC.64 UR4, c[0x0][0x2d8] ;  /* 0x0000b60000047ab9 */ /* 0x000fe20000000a00 */
[----:B------:R-:W-:Y:S01]  /*1b7a0*/  ULDC UR6, c[0x0][0x2b8] ;  /* 0x0000ae0000067ab9 */ /* 0x000fe20000000800 */
[----:B------:R-:W2:Y:S04]  /*1b7b0*/  LDL.LU.64 R2, [R1+0x40] ;  /* 0x0000400001027983 */ /* 0x000ea80000300a00 */
[----:B------:R-:W3:Y:S04]  /*1b7c0*/  LDL R12, [R1+0x28] ;  /* 0x00002800010c7983 */ /* 0x000ee80000100800 */
[----:B------:R4:W5:Y:S01]  /*1b7d0*/  LDL R9, [R1+0x34] ;  /* 0x0000340001097983 */ /* 0x0009620000100800 */
[----:B------:R-:W0:Y:S01]  /*1b7e0*/  S2R R5, SR_TID.X ;  /* 0x0000000000057919 */ /* 0x000e220000002100 */
[----:B------:R-:W4:Y:S01]  /*1b7f0*/  S2R R8, SR_TID.X ;  /* 0x0000000000087919 */ /* 0x000f220000002100 */
[----:B0-----:R-:W-:-:S04]  /*1b800*/  LOP3.LUT R5, R5, 0x7f, RZ, 0xc0, !PT ;  /* 0x0000007f05057812 */ /* 0x001fc800078ec0ff */
[----:B------:R-:W-:Y:S01]  /*1b810*/  SHF.R.U32.HI R5, RZ, 0x3, R5 ;  /* 0x00000003ff057819 */ /* 0x000fe20000011605 */
[----:B----4-:R-:W-:-:S05]  /*1b820*/  IMAD.SHL.U32 R8, R8, 0x10, RZ ;  /* 0x0000001008087824 */ /* 0x010fca00078e00ff */
[----:B------:R-:W-:Y:S01]  /*1b830*/  LOP3.LUT R8, R5, 0x70, R8, 0xf8, !PT ;  /* 0x0000007005087812 */ /* 0x000fe200078ef808 */
[----:B------:R-:W0:Y:S02]  /*1b840*/  S2R R10, SR_TID.X ;  /* 0x00000000000a7919 */ /* 0x000e240000002100 */
[----:B0-----:R-:W-:-:S05]  /*1b850*/  IMAD.SHL.U32 R10, R10, 0x8, RZ ;  /* 0x000000080a0a7824 */ /* 0x001fca00078e00ff */
[----:B------:R-:W-:Y:S01]  /*1b860*/  LOP3.LUT R10, R10, 0x38, RZ, 0xc0, !PT ;  /* 0x000000380a0a7812 */ /* 0x000fe200078ec0ff */
[----:B--2---:R-:W-:Y:S01]  /*1b870*/  IMAD.MOV.U32 R3, RZ, RZ, R0 ;  /* 0x000000ffff037224 */ /* 0x004fe200078e0000 */
        /* <DEDUP_REMOVED lines=12> */
[----:B-1----:R-:W-:-:S13]  /*1b940*/  ISETP.NE.AND P0, PT, R7, 0x1, PT ;  /* 0x000000010700780c */ /* 0x002fda0003f05270 */
[----:B------:R-:W0:Y:S08]  /*1b950*/  @P0 LDC R5, c[0x0][0x44c] ;  /* 0x00011300ff050b82 */ /* 0x000e300000000800 */
[----:B------:R-:W1:Y:S01]  /*1b960*/  @P0 LDC R6, c[0x0][0x450] ;  /* 0x00011400ff060b82 */ /* 0x000e620000000800 */
[----:B------:R-:W-:Y:S02]  /*1b970*/  IMAD R4, R4, UR4, RZ ;  /* 0x0000000404047c24 */ /* 0x000fe4000f8e02ff */
[----:B------:R-:W-:-:S04]  /*1b980*/  IMAD.WIDE.U32 R2, R0, UR4, R2 ;  /* 0x0000000400027c25 */ /* 0x000fc8000f8e0002 */
[----:B------:R-:W-:Y:S01]  /*1b990*/  IMAD R0, R0, UR5, R4 ;  /* 0x0000000500007c24 */ /* 0x000fe2000f8e0204 */
[----:B------:R-:W-:Y:S01]  /*1b9a0*/  ULDC.64 UR4, c[0x0][0x2d0] ;  /* 0x0000b40000047ab9 */ /* 0x000fe20000000a00 */
[----:B---3--:R-:W-:Y:S02]  /*1b9b0*/  IMAD.IADD R4, R8, 0x1, R12 ;  /* 0x0000000108047824 */ /* 0x008fe400078e020c */
[----:B------:R-:W-:Y:S02]  /*1b9c0*/  IMAD.IADD R3, R3, 0x1, R0 ;  /* 0x0000000103037824 */ /* 0x000fe400078e0200 */
[----:B0-----:R-:W-:-:S04]  /*1b9d0*/  @P0 IMAD.HI.U32 R5, R4, R5, RZ ;  /* 0x0000000504050227 */ /* 0x001fc800078e00ff */
[----:B------:R-:W-:Y:S01]  /*1b9e0*/  IMAD.MOV.U32 R0, RZ, RZ, R4 ;  /* 0x000000ffff007224 */ /* 0x000fe200078e0004 */
[----:B-1----:R-:W-:Y:S01]  /*1b9f0*/  @P0 SHF.R.U32.HI R0, RZ, R6, R5 ;  /* 0x00000006ff000219 */ /* 0x002fe20000011605 */
[----:B------:R-:W0:Y:S04]  /*1ba00*/  S2R R8, SR_TID.X ;  /* 0x0000000000087919 */ /* 0x000e280000002100 */
        /* <DEDUP_REMOVED lines=16> */
[----:B0-----:R-:W-:Y:S02]  /*1bb10*/  LOP3.LUT R8, R8, 0x7f, RZ, 0xc0, !PT ;  /* 0x0000007f08087812 */ /* 0x001fe400078ec0ff */
        /* <DEDUP_REMOVED lines=71> */
[----:B------:R0:W1:Y:S04]  /*1bf90*/  SHFL.IDX PT, R5, R3, 0x7, 0x181f ;  /* 0x00f81f0003057f89 */ /* 0x00006800000e0000 */
[----:B------:R0:W-:Y:S04]  /*1bfa0*/  @!P1 LDGSTS.E.BYPASS.LTC128B.128 [R9+0x1b400], desc[UR40][R6.64], !P0 ;  /* 0x1b40000006099fae */ /* 0x0001e8000c101d68 */
[----:B------:R0:W2:Y:S02]  /*1bfb0*/  SHFL.IDX PT, R3, R4, 0x7, 0x181f ;  /* 0x00f81f0004037f89 */ /* 0x0000a400000e0000 */
.L_x_3122:
[----:B------:R3:W5:Y:S01]  /*1bfc0*/  LDL R8, [R1+0x4] ;  /* 0x0000040001087983 */ /* 0x0007620000100800 */
[----:B------:R-:W-:-:S05]  /*1bfd0*/  VIADD R0, R0, 0x70 ;  /* 0x0000007000007836 */ /* 0x000fca0000000000 */
[----:B------:R-:W-:-:S13]  /*1bfe0*/  ISETP.GE.AND P1, PT, R0, R2, PT ;  /* 0x000000020000720c */ /* 0x000fda0003f26270 */
[----:B--2---:R-:W-:-:S05]  /*1bff0*/  @!P1 LEA R2, P2, R10, R3, 0x1 ;  /* 0x000000030a029211 */ /* 0x004fca00078408ff */
[----:B01----:R-:W-:-:S05]  /*1c000*/  @!P1 IMAD.X R3, RZ, RZ, R5, P2 ;  /* 0x000000ffff039224 */ /* 0x003fca00010e0605 */
[----:B------:R-:W-:Y:S01]  /*1c010*/  @!PT LDS RZ, [RZ] ;  /* 0x00000000fffff984 */ /* 0x000fe20000000800 */
[----:B------:R-:W-:Y:S01]  /*1c020*/  @!PT LDS RZ, [RZ] ;  /* 0x00000000fffff984 */ /* 0x000fe20000000800 */
[----:B------:R-:W-:Y:S01]  /*1c030*/  @!PT LDS RZ, [RZ] ;  /* 0x00000000fffff984 */ /* 0x000fe20000000800 */
[----:B------:R3:W-:Y:S01]  /*1c040*/  @!P1 LDGSTS.E.BYPASS.LTC128B.128 [R9+0x1bc00], desc[UR40][R2.64], !P0 ;  /* 0x1bc0000002099fae */ /* 0x0007e2000c101d68 */
[----:B------:R-:W-:Y:S01]  /*1c050*/  PLOP3.LUT P0, PT, PT, PT, PT, 0x80, 0x0 ;  /* 0x000000000000781c */ /* 0x000fe20003f0f070 */
[----:B------:R-:W-:-:S12]  /*1c060*/  NOP ;  /* 0x0000000000007918 */ /* 0x000fd80000000000 */
.L_x_2951:
        /* <DEDUP_REMOVED lines=19> */
.L_x_3123:
[----:B------:R-:W-:Y:S05]  /*1c1a0*/  BSYNC B0 ;  /* 0x0000000000007941 */ /* 0x000fea0003800000 */
.L_x_2952:
[----:B0-----:R-:W2:Y:S01]  /*1c1b0*/  LDL R2, [R1] ;  /* 0x0000000001027983 */ /* 0x001ea20000100800 */
[----:B------:R-:W-:Y:S01]  /*1c1c0*/  BSSY B0, `(.L_x_2954) ;  /* 0x000005e000007945 */ /* 0x000fe20003800000 */
[----:B--2---:R-:W-:-:S13]  /*1c1d0*/  LOP3.LUT P0, RZ, R2, 0x1, RZ, 0xc0, !PT ;  /* 0x0000000102ff7812 */ /* 0x004fda000780c0ff */
[----:B------:R-:W-:Y:S05]  /*1c1e0*/  @!P0 BRA `(.L_x_2955) ;  /* 0x00000004006c8947 */ /* 0x000fea0003800000 */
[----:B------:R-:W2:Y:S04]  /*1c1f0*/  LDL R5, [R1+0x4] ;  /* 0x0000040001057983 */ /* 0x000ea80000100800 */
[----:B------:R-:W2:Y:S04]  /*1c200*/  LDL R2, [R1+0x8] ;  /* 0x0000080001027983 */ /* 0x000ea80000100800 */
[----:B------:R-:W3:Y:S01]  /*1c210*/  LDL R4, [R1+0x14] ;  /* 0x0000140001047983 */ /* 0x000ee20000100800 */
[----:B------:R-:W-:Y:S01]  /*1c220*/  BSSY B1, `(.L_x_2956) ;  /* 0x0000008000017945 */ /* 0x000fe20003800000 */
[----:B------:R-:W0:Y:S02]  /*1c230*/  S2R R3, SR_TID.X ;  /* 0x0000000000037919 */ /* 0x000e240000002100 */
[----:B0-----:R-:W-:-:S04]  /*1c240*/  LOP3.LUT R3, R3, 0x7f, RZ, 0xc0, !PT ;  /* 0x0000007f03037812 */ /* 0x001fc800078ec0ff */
[----:B------:R-:W-:Y:S01]  /*1c250*/  ISETP.NE.AND P1, PT, R3, RZ, PT ;  /* 0x000000ff0300720c */ /* 0x000fe20003f25270 */
[----:B--2---:R-:W-:Y:S01]  /*1c260*/  IMAD R2, R2, 0x8, R5 ;  /* 0x0000000802027824 */ /* 0x004fe200078e0205 */
[----:B---3--:R-:W-:-:S04]  /*1c270*/  SHF.L.U32 R0, R4, 0x1f, RZ ;  /* 0x0000001f04007819 */ /* 0x008fc800000006ff */
[----:B------:R-:W0:Y:S02]  /*1c280*/  SYNCS.PHASECHK.TRANS64.TRYWAIT P0, [R2+URZ+0x22860], R0 ;  /* 0x02286000020075a7 */ /* 0x000e24000800017f */
[----:B0-----:R-:W-:Y:S05]  /*1c290*/  @!P0 BRA `(.L_x_2957) ;  /* 0x0000005800348947 */ /* 0x001fea0003800000 */
.L_x_3124:
[----:B------:R-:W-:Y:S05]  /*1c2a0*/  BSYNC B1 ;  /* 0x0000000000017941 */ /* 0x000fea0003800000 */
.L_x_2956:
        /* <DEDUP_REMOVED lines=9> */
.L_x_2959:
[----:B------:R-:W-:Y:S05]  /*1c340*/  BSYNC B1 ;  /* 0x0000000000017941 */ /* 0x000fea0003800000 */
.L_x_2958:
        /* <DEDUP_REMOVED lines=14> */
.L_x_2960:
        /* <DEDUP_REMOVED lines=15> */
.L_x_2961:
        /* <DEDUP_REMOVED lines=15> */
.L_x_2962:
        /* <DEDUP_REMOVED lines=15> */
.L_x_2963:
        /* <DEDUP_REMOVED lines=10> */
.L_x_2955:
[----:B------:R-:W-:Y:S05]  /*1c7a0*/  BSYNC B0 ;  /* 0x0000000000007941 */ /* 0x000fea0003800000 */
.L_x_2954:
        /* <DEDUP_REMOVED lines=50> */
.L_x_2970:
[----:B------:R-:W2:Y:S01]  /*1cad0*/  LDL R2, [R1+0x4] ;  /* 0x0000040001027983 */ /* 0x000ea20000100800 */
[----:B-1----:R-:W-:Y:S01]  /*1cae0*/  SHF.L.U32 R5, R7, 0x1f, RZ ;  /* 0x0000001f07057819 */ /* 0x002fe200000006ff */
[----:B------:R-:W-:Y:S01]  /*1caf0*/  BSSY B3, `(.L_x_2971) ;  /* 0x0000007000037945 */ /* 0x000fe20003800000 */
[----:B------:R-:W1:Y:S02]  /*1cb00*/  S2R R3, SR_TID.X ;  /* 0x0000000000037919 */ /* 0x000e640000002100 */
[----:B-1----:R-:W-:-:S04]  /*1cb10*/  LOP3.LUT R3, R3, 0x7f, RZ, 0xc0, !PT ;  /* 0x0000007f03037812 */ /* 0x002fc800078ec0ff */
[----:B------:R-:W-:Y:S01]  /*1cb20*/  ISETP.NE.AND P1, PT, R3, RZ, PT ;  /* 0x000000ff0300720c */ /* 0x000fe20003f25270 */
[----:B--2---:R-:W-:-:S04]  /*1cb30*/  IMAD R2, R8, 0x8, R2 ;  /* 0x0000000808027824 */ /* 0x004fc800078e0202 */
[----:B------:R-:W1:Y:S02]  /*1cb40*/  SYNCS.PHASECHK.TRANS64.TRYWAIT P0, [R2+URZ+0x22840], R5 ;  /* 0x02284005020075a7 */ /* 0x000e64000800017f */
[----:B-1----:R-:W-:Y:S06]  /*1cb50*/  @!P0 BRA `(.L_x_2972) ;  /* 0x0000005000188947 */ /* 0x002fec0003800000 */
.L_x_3125:
[----:B------:R-:W-:Y:S05]  /*1cb60*/  BSYNC B3 ;  /* 0x0000000000037941 */ /* 0x000fea0003800000 */
.L_x_2971:
        /* <DEDUP_REMOVED lines=9> */
.L_x_2974:
[----:B------:R-:W-:Y:S05]  /*1cc00*/  BSYNC B3 ;  /* 0x0000000000037941 */ /* 0x000fea0003800000 */
.L_x_2973:
        /* <DEDUP_REMOVED lines=14> */
.L_x_2975:
        /* <DEDUP_REMOVED lines=13> */
.L_x_3126:
[----:B------:R-:W-:Y:S05]  /*1cdc0*/  BSYNC B3 ;  /* 0x0000000000037941 */ /* 0x000fea0003800000 */
.L_x_2976:
[----:B------:R-:W-:Y:S01]  /*1cdd0*/  BSSY B3, `(.L_x_2978) ;  /* 0x000000b000037945 */ /* 0x000fe20003800000 */
[----:B------:R-:W-:Y:S02]  /*1cde0*/  IMAD.MOV.U32 R8, RZ, RZ, 0x0 ;  /* 0x00000000ff087424 */ /* 0x000fe400078e00ff */
[----:B------:R-:W-:Y:S01]  /*1cdf0*/  IMAD.MOV.U32 R9, RZ, RZ, 0x14f00000 ;  /* 0x14f00000ff097424 */ /* 0x000fe200078e00ff */
[----:B------:R-:W-:Y:S06]  /*1ce00*/  @P1 BRA `(.L_x_2979) ;  /* 0x00000000001c1947 */ /* 0x000fec0003800000 */
[----:B------:R-:W2:Y:S01]  /*1ce10*/  S2R R4, SR_TID.X ;  /* 0x0000000000047919 */ /* 0x000ea20000002100 */
[----:B------:R-:W-:-:S04]  /*1ce20*/  IMAD.MOV.U32 R3, RZ, RZ, 0xc000 ;  /* 0x0000c000ff037424 */ /* 0x000fc800078e00ff */
[----:B------:R3:W-:Y:S01]  /*1ce30*/  SYNCS.ARRIVE.TRANS64 RZ, [R2+URZ+0x22850], R3 ;  /* 0x0228500302ff79a7 */ /* 0x0007e2000800003f */
[----:B--2---:R-:W-:-:S04]  /*1ce40*/  LOP3.LUT R4, R4, 0x1f, RZ, 0xc0, !PT ;  /* 0x0000001f04047812 */ /* 0x004fc800078ec0ff */
[----:B------:R-:W-:-:S13]  /*1ce50*/  ISETP.NE.AND P0, PT, R4, RZ, PT ;  /* 0x000000ff0400720c */ /* 0x000fda0003f05270 */
[----:B---3--:R-:W-:Y:S05]  /*1ce60*/  @!P0 BRA `(.L_x_2979) ;  /* 0x0000000000048947 */ /* 0x008fea0003800000 */
[----:B------:R-:W-:Y:S01]  /*1ce70*/  BPT.TRAP 0x1 ;  /* 0x000000040000795c */ /* 0x000fe20000300000 */
.L_x_2979:
[----:B------:R-:W-:Y:S05]  /*1ce80*/  BSYNC B3 ;  /* 0x0000000000037941 */ /* 0x000fea0003800000 */
.L_x_2978:
        /* <DEDUP_REMOVED lines=11> */
.L_x_2980:
        /* <DEDUP_REMOVED lines=15> */
.L_x_2981:
        /* <DEDUP_REMOVED lines=15> */
.L_x_2982:
        /* <DEDUP_REMOVED lines=15> */
.L_x_2983:
        /* <DEDUP_REMOVED lines=10> */
.L_x_2969:
[----:B------:R-:W-:Y:S05]  /*1d2b0*/  BSYNC B1 ;  /* 0x0000000000017941 */ /* 0x000fea0003800000 */
.L_x_2968:
[----:B------:R-:W2:Y:S02]  /*1d2c0*/  LDL R4, [R1+0x2c] ;  /* 0x00002c0001047983 */ /* 0x000ea40000100800 */
[----:B--2---:R-:W-:-:S07]  /*1d2d0*/  VIADD R0, R4, 0xfffffffd ;  /* 0xfffffffd04007836 */ /* 0x004fce0000000000 */
.L_x_2967:
[----:B------:R-:W-:Y:S05]  /*1d2e0*/  BSYNC B2 ;  /* 0x0000000000027941 */ /* 0x000fea0003800000 */
.L_x_2966:
[----:B------:R-:W2:Y:S01]  /*1d2f0*/  LDL.LU R2, [R1+0x2c] ;  /* 0x00002c0001027983 */ /* 0x000ea20000300800 */
[----:B------:R-:W-:Y:S01]  /*1d300*/  VIADD R6, R6, 0xfffffffe ;  /* 0xfffffffe06067836 */ /* 0x000fe20000000000 */
[----:B--2---:R-:W-:-:S04]  /*1d310*/  LOP3.LUT R2, RZ, R2, RZ, 0x33, !PT ;  /* 0x00000002ff027212 */ /* 0x004fc800078e33ff */
[----:B------:R-:W-:-:S13]  /*1d320*/  ISETP.NE.AND P0, PT, R6, R2, PT ;  /* 0x000000020600720c */ /* 0x000fda0003f05270 */
[----:B------:R-:W-:Y:S05]  /*1d330*/  @!P0 BRA `(.L_x_2965) ;  /* 0x0000001400208947 */ /* 0x000fea0003800000 */
.L_x_3016:
        /* <DEDUP_REMOVED lines=36> */
.L_x_2986:
[----:B------:R-:W2:Y:S01]  /*1d580*/  LDL R2, [R1+0x4] ;  /* 0x0000040001027983 */ /* 0x000ea20000100800 */
[----:B------:R-:W-:Y:S01]  /*1d590*/  BSSY B2, `(.L_x_2987) ;  /* 0x0000008000027945 */ /* 0x000fe20003800000 */
[----:B0-----:R-:W0:Y:S02]  /*1d5a0*/  S2R R4, SR_TID.X ;  /* 0x0000000000047919 */ /* 0x001e240000002100 */
[----:B0-----:R-:W-:-:S04]  /*1d5b0*/  LOP3.LUT R4, R4, 0x7f, RZ, 0xc0, !PT ;  /* 0x0000007f04047812 */ /* 0x001fc800078ec0ff */
[----:B------:R-:W-:Y:S01]  /*1d5c0*/  ISETP.NE.AND P1, PT, R4, RZ, PT ;  /* 0x000000ff0400720c */ /* 0x000fe20003f25270 */
[----:B--2---:R-:W-:Y:S01]  /*1d5d0*/  IMAD R3, R7, 0x8, R2 ;  /* 0x0000000807037824 */ /* 0x004fe200078e0202 */
[----:B------:R-:W-:-:S04]  /*1d5e0*/  SHF.L.U32 R2, R6, 0x1f, RZ ;  /* 0x0000001f06027819 */ /* 0x000fc800000006ff */
[----:B------:R-:W0:Y:S02]  /*1d5f0*/  SYNCS.PHASECHK.TRANS64.TRYWAIT P0, [R3+URZ+0x22840], R2 ;  /* 0x02284002030075a7 */ /* 0x000e24000800017f */
[----:B0-----:R-:W-:Y:S05]  /*1d600*/  @!P0 BRA `(.L_x_2988) ;  /* 0x0000004400948947 */ /* 0x001fea0003800000 */
.L_x_3127:
[----:B------:R-:W-:Y:S05]  /*1d610*/  BSYNC B2 ;  /* 0x0000000000027941 */ /* 0x000fea0003800000 */
.L_x_2987:
[----:B------:R-:W-:Y:S04]  /*1d620*/  BSSY B2, `(.L_x_2989) ;  /* 0x0000009000027945 */ /* 0x000fe80003800000 */
[----:B------:R-:W-:Y:S05]  /*1d630*/  @P1 BRA `(.L_x_2990) ;  /* 0x00000000001c1947 */ /* 0x000fea0003800000 */
[----:B------:R-:W1:Y:S01]  /*1d640*/  S2R R5, SR_TID.X ;  /* 0x0000000000057919 */ /* 0x000e620000002100 */
[----:B------:R-:W-:-:S04]  /*1d650*/  IMAD.MOV.U32 R4, RZ, RZ, 0x3000 ;  /* 0x00003000ff047424 */ /* 0x000fc800078e00ff */
[----:B------:R2:W-:Y:S01]  /*1d660*/  SYNCS.ARRIVE.TRANS64 RZ, [R3+URZ+0x22830], R4 ;  /* 0x0228300403ff79a7 */ /* 0x0005e2000800003f */
[----:B-1----:R-:W-:-:S04]  /*1d670*/  LOP3.LUT R5, R5, 0x1f, RZ, 0xc0, !PT ;  /* 0x0000001f05057812 */ /* 0x002fc800078ec0ff */
[----:B------:R-:W-:-:S13]  /*1d680*/  ISETP.NE.AND P0, PT, R5, RZ, PT ;  /* 0x000000ff0500720c */ /* 0x000fda0003f05270 */
[----:B--2---:R-:W-:Y:S05]  /*1d690*/  @!P0 BRA `(.L_x_2990) ;  /* 0x0000000000048947 */ /* 0x004fea0003800000 */
[----:B------:R-:W-:Y:S01]  /*1d6a0*/  BPT.TRAP 0x1 ;  /* 0x000000040000795c */ /* 0x000fe20000300000 */
.L_x_2990:
[----:B------:R-:W-:Y:S05]  /*1d6b0*/  BSYNC B2 ;  /* 0x0000000000027941 */ /* 0x000fea0003800000 */
.L_x_2989:
        /* <DEDUP_REMOVED lines=13> */
.L_x_2991:
        /* <DEDUP_REMOVED lines=13> */
.L_x_3128:
[----:B------:R-:W-:Y:S05]  /*1d860*/  BSYNC B2 ;  /* 0x0000000000027941 */ /* 0x000fea0003800000 */
.L_x_2992:
        /* <DEDUP_REMOVED lines=11> */
.L_x_2995:
[----:B------:R-:W-:Y:S05]  /*1d920*/  BSYNC B2 ;  /* 0x0000000000027941 */ /* 0x000fea0003800000 */
.L_x_2994:
        /* <DEDUP_REMOVED lines=10> */
.L_x_2996:
        /* <DEDUP_REMOVED lines=15> */
.L_x_2997:
        /* <DEDUP_REMOVED lines=15> */
.L_x_2998:
        /* <DEDUP_REMOVED lines=15> */
.L_x_2999:
        /* <DEDUP_REMOVED lines=10> */
.L_x_2985:
[----:B------:R-:W-:Y:S05]  /*1dd40*/  BSYNC B1 ;  /* 0x0000000000017941 */ /* 0x000fea0003800000 */
.L_x_2984:
        /* <DEDUP_REMOVED lines=36> */
.L_x_3002:
        /* <DEDUP_REMOVED lines=9> */
.L_x_3129:
[----:B------:R-:W-:Y:S05]  /*1e020*/  BSYNC B2 ;  /* 0x0000000000027941 */ /* 0x000fea0003800000 */
.L_x_3003:
        /* <DEDUP_REMOVED lines=9> */
.L_x_3006:
[----:B------:R-:W-:Y:S05]  /*1e0c0*/  BSYNC B2 ;  /* 0x0000000000027941 */ /* 0x000fea0003800000 */
.L_x_3005:
        /* <DEDUP_REMOVED lines=14> */
.L_x_3007:
        /* <DEDUP_REMOVED lines=13> */
.L_x_3130:
[----:B------:R-:W-:Y:S05]  /*1e280*/  BSYNC B2 ;  /* 0x0000000000027941 */ /* 0x000fea0003800000 */
.L_x_3008:
        /* <DEDUP_REMOVED lines=11> */
.L_x_3011:
[----:B------:R-:W-:Y:S05]  /*1e340*/  BSYNC B2 ;  /* 0x0000000000027941 */ /* 0x000fea0003800000 */
.L_x_3010:
        /* <DEDUP_REMOVED lines=11> */
.L_x_3012:
        /* <DEDUP_REMOVED lines=15> */
.L_x_3013:
        /* <DEDUP_REMOVED lines=15> */
.L_x_3014:
        /* <DEDUP_REMOVED lines=15> */
.L_x_3015:
        /* <DEDUP_REMOVED lines=10> */
.L_x_3001:
[----:B------:R-:W-:Y:S05]  /*1e770*/  BSYNC B1 ;  /* 0x0000000000017941 */ /* 0x000fea0003800000 */
.L_x_3000:
[----:B------:R-:W2:Y:S01]  /*1e780*/  LDL R5, [R1+0x24] ;  /* 0x0000240001057983 */ /* 0x000ea20000100800 */
[----:B------:R-:W-:Y:S01]  /*1e790*/  VIADD R0, R0, 0xfffffffe ;  /* 0xfffffffe00007836 */ /* 0x000fe20000000000 */
[----:B--2---:R-:W-:-:S13]  /*1e7a0*/  ISETP.GT.AND P0, PT, R6, R5, PT ;  /* 0x000000050600720c */ /* 0x004fda0003f04270 */
[----:B------:R-:W-:Y:S05]  /*1e7b0*/  @P0 BRA `(.L_x_3016) ;  /* 0xffffffe800e00947 */ /* 0x000fea000383ffff */
.L_x_2965:
[----:B------:R-:W-:Y:S05]  /*1e7c0*/  BSYNC B0 ;  /* 0x0000000000007941 */ /* 0x000fea0003800000 */
.L_x_2964:
        /* <DEDUP_REMOVED lines=12> */
[----:B-1----:R-:W1:Y:S01]  /*1e890*/  S2R R3, SR_LANEID ;  /* 0x0000000000037919 */ /* 0x002e620000000000 */
[----:B------:R-:W-:Y:S02]  /*1e8a0*/  VOTEU.ANY UR4, UPT, PT ;  /* 0x0000000000047886 */ /* 0x000fe400038e0100 */
[----:B------:R-:W1:Y:S08]  /*1e8b0*/  FLO.U32 R4, UR4 ;  /* 0x0000000400047d00 */ /* 0x000e7000080e0000 */
[----:B------:R-:W2:Y:S01]  /*1e8c0*/  POPC R5, UR4 ;  /* 0x0000000400057d09 */ /* 0x000ea20008000000 */
[----:B-1----:R-:W-:-:S02]  /*1e8d0*/  ISETP.EQ.U32.AND P1, PT, R4, R3, PT ;  /* 0x000000030400720c */ /* 0x002fc40003f22070 */
[----:B------:R-:W2:Y:S11]  /*1e8e0*/  LDC.64 R2, c[0x0][0xc60] ;  /* 0x00031800ff027b82 */ /* 0x000eb60000000a00 */
[----:B--2---:R-:W2:Y:S01]  /*1e8f0*/  @P1 ATOMG.E.ADD.STRONG.GPU PT, R3, desc[UR40][R2.64], R5 ;  /* 0x00000005020319a8 */ /* 0x004ea200081ee1e8 */
[----:B------:R-:W1:Y:S02]  /*1e900*/  S2R R6, SR_LTMASK ;  /* 0x0000000000067919 */ /* 0x000e640000003900 */
[----:B-1----:R-:W-:-:S04]  /*1e910*/  LOP3.LUT R6, R6, UR4, RZ, 0xc0, !PT ;  /* 0x0000000406067c12 */ /* 0x002fc8000f8ec0ff */
[----:B0-----:R-:W0:Y:S01]  /*1e920*/  POPC R7, R6 ;  /* 0x0000000600077309 */ /* 0x001e220000000000 */
[----:B--2---:R-:W0:Y:S02]  /*1e930*/  SHFL.IDX PT, R4, R3, R4, 0x1f ;  /* 0x00001f0403047589 */ /* 0x004e2400000e0000 */
[----:B0-----:R-:W-:-:S07]  /*1e940*/  IADD3 R16, R4, UR36, R7 ;  /* 0x0000002404107c10 */ /* 0x001fce000fffe007 */
.L_x_3018:
[----:B------:R-:W-:Y:S05]  /*1e950*/  BSYNC B0 ;  /* 0x0000000000007941 */ /* 0x000fea0003800000 */
.L_x_3017:
[----:B------:R-:W-:-:S05]  /*1e960*/  SEL R0, R0, RZ, P0 ;  /* 0x000000ff00007207 */ /* 0x000fca0000000000 */
[----:B------:R2:W-:Y:S02]  /*1e970*/  STL [R1+0x8], R0 ;  /* 0x0000080001007387 */ /* 0x0005e40000100800 */
.L_x_2936:
[----:B------:R-:W-:Y:S05]  /*1e980*/  BSYNC B7 ;  /* 0x0000000000077941 */ /* 0x000fea0003800000 */
.L_x_2934:
[----:B--2---:R-:W2:Y:S02]  /*1e990*/  LDL R0, [R1] ;  /* 0x0000000001007983 */ /* 0x004ea40000100800 */
        /* <DEDUP_REMOVED lines=12> */
.L_x_3019:
[----:B------:R-:W2:Y:S01]  /*1ea60*/  S2R R6, SR_TID.X ;  /* 0x0000000000067919 */ /* 0x000ea20000002100 */
[----:B------:R-:W-:Y:S01]  /*1ea70*/  UMOV UR4, 0xffffffff ;  /* 0xffffffff00047882 */ /* 0x000fe20000000000 */
[----:B--2---:R-:W-:-:S04]  /*1ea80*/  LOP3.LUT R6, R6, 0x1f, RZ, 0xc0, !PT ;  /* 0x0000001f06067812 */ /* 0x004fc800078ec0ff */
[----:B------:R-:W-:Y:S01]  /*1ea90*/  ISETP.NE.AND P0, PT, R6, 0x1f, PT ;  /* 0x0000001f0600780c */ /* 0x000fe20003f05270 */
[----:B------:R-:W-:-:S12]  /*1eaa0*/  BRA.DIV UR4, `(.L_x_3021) ;  /* 0x0000003204bc7947 */ /* 0x000fd8000b800000 */
[----:B-1----:R-:W-:Y:S01]  /*1eab0*/  IMAD.IADD R5, R19, 0x1, R6 ;  /* 0x0000000113057824 */ /* 0x002fe200078e0206 */
[----:B------:R-:W-:-:S04]  /*1eac0*/  ULDC UR4, c[0x0][0xc3c] ;  /* 0x00030f0000047ab9 */ /* 0x000fc80000000800 */
[----:B------:R-:W-:-:S13]  /*1ead0*/  ISETP.GE.OR P1, PT, R5, UR4, !P0 ;  /* 0x0000000405007c0c */ /* 0x000fda000c726670 */
[----:B------:R-:W1:Y:S02]  /*1eae0*/  @!P1 LDC.64 R2, c[0x0][0xc80] ;  /* 0x00032000ff029b82 */ /* 0x000e640000000a00 */
[----:B-1----:R-:W-:-:S06]  /*1eaf0*/  @!P1 IMAD.WIDE R2, R5, 0x4, R2 ;  /* 0x0000000405029825 */ /* 0x002fcc00078e0202 */
[----:B------:R1:W2:Y:S01]  /*1eb00*/  @!P1 LDG.E R2, desc[UR40][R2.64] ;  /* 0x0000002802029981 */ /* 0x0002a2000c1e1900 */
[C---:B------:R-:W-:Y:S02]  /*1eb10*/  ISETP.GE.U32.AND P2, PT, R6.reuse, 0x2, PT ;  /* 0x000000020600780c */ /* 0x040fe40003f46070 */
[C---:B------:R-:W-:Y:S01]  /*1eb20*/  ISETP.GE.U32.AND P3, PT, R6.reuse, 0x4, PT ;  /* 0x000000040600780c */ /* 0x040fe20003f66070 */
[----:B------:R-:W-:Y:S01]  /*1eb30*/  SHFL.IDX PT, R0, R16, RZ, 0x1f ;  /* 0x00001fff10007589 */ /* 0x000fe200000e0000 */
[C---:B------:R-:W-:Y:S02]  /*1eb40*/  ISETP.GE.U32.AND P4, PT, R6.reuse, 0x8, PT ;  /* 0x000000080600780c */ /* 0x040fe40003f86070 */
[C---:B------:R-:W-:Y:S01]  /*1eb50*/  ISETP.GE.U32.AND P5, PT, R6.reuse, 0x10, PT ;  /* 0x000000100600780c */ /* 0x040fe20003fa6070 */
        /* <DEDUP_REMOVED lines=17> */
[----:B------:R-:W-:Y:S02]  /*1ec70*/  IMAD.IADD R2, R2, 0x1, R5 ;  /* 0x0000000102027824 */ /* 0x000fe400078e0205 */
[----:B------:R1:W2:Y:S04]  /*1ec80*/  SHFL.IDX PT, R5, R16, 0x1, 0x1f ;  /* 0x00201f0010057f89 */ /* 0x0002a800000e0000 */
[----:B------:R1:W3:Y:S02]  /*1ec90*/  SHFL.IDX PT, R16, R2, 0x1f, 0x1f ;  /* 0x03e01f0002107f89 */ /* 0x0002e400000e0000 */
.L_x_3140:
[----:B------:R-:W-:Y:S02]  /*1eca0*/  ULDC UR4, c[0x0][0xc38] ;  /* 0x00030e0000047ab9 */ /* 0x000fe40000000800 */
[----:B------:R-:W-:-:S04]  /*1ecb0*/  IMAD.U32 R4, RZ, RZ, UR4 ;  /* 0x00000004ff047e24 */ /* 0x000fc8000f8e00ff */
[----:B-1-3--:R-:W-:-:S04]  /*1ecc0*/  IMAD R16, R16, R4, RZ ;  /* 0x0000000410107224 */ /* 0x00afc800078e02ff */
[----:B--2---:R-:W-:-:S05]  /*1ecd0*/  IMAD.IADD R5, R5, 0x1, R16 ;  /* 0x0000000105057824 */ /* 0x004fca00078e0210 */
[----:B------:R-:W-:-:S13]  /*1ece0*/  ISETP.GT.AND P6, PT, R5, R0, PT ;  /* 0x000000000500720c */ /* 0x000fda0003fc4270 */
[----:B------:R-:W-:Y:S05]  /*1ecf0*/  @P6 BRA `(.L_x_3022) ;  /* 0x00000000009c6947 */ /* 0x000fea0003800000 */
.L_x_3027:
[----:B0-----:R-:W1:Y:S01]  /*1ed00*/  LDC R2, c[0x0][0xc3c] ;  /* 0x00030f00ff027b82 */ /* 0x001e620000000800 */
[----:B------:R-:W-:-:S05]  /*1ed10*/  VIADD R19, R19, 0x1f ;  /* 0x0000001f13137836 */ /* 0x000fca0000000000 */
[----:B-1----:R-:W-:-:S13]  /*1ed20*/  ISETP.GE.AND P6, PT, R19, R2, PT ;  /* 0x000000021300720c */ /* 0x002fda0003fc6270 */
[----:B------:R-:W-:Y:S05]  /*1ed30*/  @P6 BRA `(.L_x_3023) ;  /* 0x0000000400d46947 */ /* 0x000fea0003800000 */
[----:B------:R-:W1:Y:S01]  /*1ed40*/  S2R R3, SR_TID.X ;  /* 0x0000000000037919 */ /* 0x000e620000002100 */
[----:B------:R-:W-:Y:S01]  /*1ed50*/  BSSY B0, `(.L_x_3024) ;  /* 0x0000009000007945 */ /* 0x000fe20003800000 */
[----:B-1----:R-:W-:-:S05]  /*1ed60*/  LOP3.LUT R3, R3, 0x1f, RZ, 0xc0, !PT ;  /* 0x0000001f03037812 */ /* 0x002fca00078ec0ff */
[----:B------:R-:W-:Y:S02]  /*1ed70*/  IMAD.IADD R4, R19, 0x1, R3 ;  /* 0x0000000113047824 */ /* 0x000fe400078e0203 */
[----:B------:R-:W-:-:S03]  /*1ed80*/  IMAD.MOV.U32 R3, RZ, RZ, RZ ;  /* 0x000000ffff037224 */ /* 0x000fc600078e00ff */
[----:B------:R-:W-:-:S13]  /*1ed90*/  ISETP.GE.OR P6, PT, R4, R2, !P0 ;  /* 0x000000020400720c */ /* 0x000fda00047c6670 */
[----:B------:R-:W-:Y:S05]  /*1eda0*/  @P6 BRA `(.L_x_3025) ;  /* 0x00000000000c6947 */ /* 0x000fea0003800000 */
[----:B------:R-:W1:Y:S02]  /*1edb0*/  LDC.64 R2, c[0x0][0xc80] ;  /* 0x00032000ff027b82 */ /* 0x000e640000000a00 */
[----:B-1----:R-:W-:-:S06]  /*1edc0*/  IMAD.WIDE R2, R4, 0x4, R2 ;  /* 0x0000000404027825 */ /* 0x002fcc00078e0202 */
[----:B------:R1:W5:Y:S02]  /*1edd0*/  LDG.E R3, desc[UR40][R2.64] ;  /* 0x0000002802037981 */ /* 0x000364000c1e1900 */
.L_x_3025:
[----:B------:R-:W-:Y:S05]  /*1ede0*/  BSYNC B0 ;  /* 0x0000000000007941 */ /* 0x000fea0003800000 */
.L_x_3024:
[----:B------:R-:W-:-:S03]  /*1edf0*/  UMOV UR4, 0xffffffff ;  /* 0xffffffff00047882 */ /* 0x000fc60000000000 */
[----:B------:R-:W-:Y:S05]  /*1ee00*/  BRA.DIV UR4, `(.L_x_3026) ;  /* 0x00000036041c7947 */ /* 0x000fea000b800000 */
[----:B-----5:R-:W1:Y:S02]  /*1ee10*/  SHFL.UP PT, R14, R3, 0x1, RZ ;  /* 0x04200000030e7989 */ /* 0x020e6400000e00ff */
[----:B-1----:R-:W-:-:S05]  /*1ee20*/  SEL R2, R14, RZ, P1 ;  /* 0x000000ff0e027207 */ /* 0x002fca0000800000 */
        /* <DEDUP_REMOVED lines=14> */
.L_x_3148:
[----:B------:R-:W-:Y:S02]  /*1ef10*/  ULDC UR4, c[0x0][0xc38] ;  /* 0x00030e0000047ab9 */ /* 0x000fe40000000800 */
[----:B------:R-:W-:-:S04]  /*1ef20*/  IMAD.U32 R4, RZ, RZ, UR4 ;  /* 0x00000004ff047e24 */ /* 0x000fc8000f8e00ff */
[----:B-1----:R-:W-:-:S04]  /*1ef30*/  IMAD R16, R16, R4, RZ ;  /* 0x0000000410107224 */ /* 0x002fc800078e02ff */
[----:B------:R-:W-:-:S05]  /*1ef40*/  IMAD.IADD R5, R16, 0x1, R5 ;  /* 0x0000000110057824 */ /* 0x000fca00078e0205 */
[----:B------:R-:W-:-:S13]  /*1ef50*/  ISETP.GT.AND P6, PT, R5, R0, PT ;  /* 0x000000000500720c */ /* 0x000fda0003fc4270 */
[----:B------:R-:W-:Y:S05]  /*1ef60*/  @!P6 BRA `(.L_x_3027) ;  /* 0xfffffffc0064e947 */ /* 0x000fea000383ffff */
.L_x_3022:
        /* <DEDUP_REMOVED lines=8> */
.L_x_3152:
[----:B------:R-:W-:Y:S01]  /*1eff0*/  ISETP.NE.AND P0, PT, R5, RZ, PT ;  /* 0x000000ff0500720c */ /* 0x000fe20003f05270 */
[----:B------:R-:W-:-:S12]  /*1f000*/  IMAD.MOV.U32 R5, RZ, RZ, RZ ;  /* 0x000000ffff057224 */ /* 0x000fd800078e00ff */
[----:B------:R-:W-:Y:S05]  /*1f010*/  @!P0 BRA `(.L_x_3029) ;  /* 0x0000000000148947 */ /* 0x000fea0003800000 */
[----:B------:R-:W-:Y:S01]  /*1f020*/  UMOV UR4, 0xffffffff ;  /* 0xffffffff00047882 */ /* 0x000fe20000000000 */
[----:B------:R-:W-:Y:S02]  /*1f030*/  VIADD R12, R6, 0xffffffff ;  /* 0xffffffff060c7836 */ /* 0x000fe40000000000 */
[----:B------:R-:W-:Y:S05]  /*1f040*/  BRA.DIV UR4, `(.L_x_3030) ;  /* 0x0000003604987947 */ /* 0x000fea000b800000 */
[----:B0-----:R0:W3:Y:S02]  /*1f050*/  SHFL.IDX PT, R2, R2, R12, 0x1f ;  /* 0x00001f0c02027589 */ /* 0x0010e400000e0000 */
.L_x_3155:
[----:B---3--:R-:W-:-:S07]  /*1f060*/  IMAD.MOV.U32 R5, RZ, RZ, R2 ;  /* 0x000000ffff057224 */ /* 0x008fce00078e0002 */
.L_x_3029:
[----:B01----:R-:W0:Y:S01]  /*1f070*/  LDC.64 R2, c[0x0][0xc90] ;  /* 0x00032400ff027b82 */ /* 0x003e220000000a00 */
[----:B------:R-:W-:-:S04]  /*1f080*/  IMAD.IADD R19, R6, 0x1, R19 ;  /* 0x0000000106137824 */ /* 0x000fc800078e0213 */
[----:B0-----:R-:W-:-:S05]  /*1f090*/  IMAD.WIDE R2, R19, 0x4, R2 ;  /* 0x0000000413027825 */ /* 0x001fca00078e0202 */
[----:B------:R-:W2:Y:S01]  /*1f0a0*/  LDG.E R7, desc[UR40][R2.64] ;  /* 0x0000002802077981 */ /* 0x000ea2000c1e1900 */
[----:B------:R-:W-:-:S04]  /*1f0b0*/  IMAD R16, R5, R4, R16 ;  /* 0x0000000405107224 */ /* 0x000fc800078e0210 */
[----:B------:R-:W-:Y:S02]  /*1f0c0*/  IMAD.IADD R0, R0, 0x1, -R16 ;  /* 0x0000000100007824 */ /* 0x000fe400078e0a10 */
[----:B--2---:R-:W-:-:S05]  /*1f0d0*/  IMAD R6, R17, R7, RZ ;  /* 0x0000000711067224 */ /* 0x004fca00078e02ff */
        /* <DEDUP_REMOVED lines=53> */
[----:B------:R-:W-:Y:S01]  /*1f430*/  @!P1 LOP3.LUT R2, RZ, R4, RZ, 0x33, !PT ;  /* 0x00000004ff029212 */ /* 0x000fe200078e33ff */
[----:B------:R-:W-:-:S04]  /*1f440*/  IMAD.MOV R4, RZ, RZ, -R4 ;  /* 0x000000ffff047224 */ /* 0x000fc800078e0a04 */
[----:B------:R-:W-:Y:S01]  /*1f450*/  IMAD R18, R2, R4, R5 ;  /* 0x0000000402127224 */ /* 0x000fe200078e0205 */
[----:B------:R-:W-:-:S05]  /*1f460*/  LOP3.LUT R2, RZ, R2, RZ, 0x33, !PT ;  /* 0x00000002ff027212 */ /* 0x000fca00078e33ff */
[----:B------:R-:W-:Y:S01]  /*1f470*/  IMAD.IADD R17, R17, 0x1, R2 ;  /* 0x0000000111117824 */ /* 0x000fe200078e0202 */
[----:B------:R-:W-:Y:S06]  /*1f480*/  BRA `(.L_x_3031) ;  /* 0x00000000001c7947 */ /* 0x000fec0003800000 */
.L_x_3023:
[----:B------:R-:W-:Y:S01]  /*1f490*/  UMOV UR4, URZ ;  /* 0x0000003f00047c82 */ /* 0x000fe20008000000 */
[----:B------:R-:W-:Y:S01]  /*1f4a0*/  UMOV UR5, URZ ;  /* 0x0000003f00057c82 */ /* 0x000fe20008000000 */
[----:B------:R-:W-:Y:S01]  /*1f4b0*/  ULDC UR6, c[0x0][0xc3c] ;  /* 0x00030f0000067ab9 */ /* 0x000fe20000000800 */
[----:B------:R-:W-:Y:S02]  /*1f4c0*/  IMAD.MOV.U32 R16, RZ, RZ, R0 ;  /* 0x000000ffff107224 */ /* 0x000fe400078e0000 */
[----:B------:R-:W-:Y:S02]  /*1f4d0*/  IMAD.U32 R17, RZ, RZ, UR4 ;  /* 0x00000004ff117e24 */ /* 0x000fe4000f8e00ff */
[----:B------:R-:W-:Y:S02]  /*1f4e0*/  IMAD.U32 R18, RZ, RZ, UR5 ;  /* 0x00000005ff127e24 */ /* 0x000fe4000f8e00ff */
[----:B------:R-:W-:-:S07]  /*1f4f0*/  IMAD.U32 R19, RZ, RZ, UR6 ;  /* 0x00000006ff137e24 */ /* 0x000fce000f8e00ff */
.L_x_3031:
[----:B------:R1:W2:Y:S01]  /*1f500*/  LDL R2, [R1+0x4] ;  /* 0x0000040001027983 */ /* 0x0002a20000100800 */
[----:B------:R-:W3:Y:S01]  /*1f510*/  S2R R0, SR_TID.X ;  /* 0x0000000000007919 */ /* 0x000ee20000002100 */
[----:B------:R-:W-:Y:S05]  /*1f520*/  WARPSYNC.ALL ;  /* 0x0000000000007948 */ /* 0x000fea0003800000 */
[----:B---3--:R-:W-:Y:S01]  /*1f530*/  LOP3.LUT R0, R0, 0x1f, RZ, 0xc0, !PT ;  /* 0x0000001f00007812 */ /* 0x008fe200078ec0ff */
        /* <DEDUP_REMOVED lines=8> */
.L_x_3020:
[----:B------:R-:W-:Y:S02]  /*1f5c0*/  ULDC UR4, c[0x0][0xc3c] ;  /* 0x00030f0000047ab9 */ /* 0x000fe40000000800 */
[----:B---3--:R-:W-:-:S13]  /*1f5d0*/  ISETP.GE.AND P0, PT, R19, UR4, PT ;  /* 0x0000000413007c0c */ /* 0x008fda000bf06270 */
[----:B------:R-:W-:Y:S05]  /*1f5e0*/  @!P0 BRA `(.L_x_3032) ;  /* 0xffffff9000888947 */ /* 0x000fea000383ffff */
[----:B------:R-:W-:Y:S05]  /*1f5f0*/  BSYNC B8 ;  /* 0x0000000000087941 */ /* 0x000fea0003800000 */
.L_x_2876:
[----:B--2---:R-:W2:Y:S01]  /*1f600*/  LDL.LU R0, [R1+0x48] ;  /* 0x0000480001007983 */ /* 0x004ea20000300800 */
[----:B------:R-:W-:Y:S01]  /*1f610*/  BSSY B0, `(.L_x_3033) ;  /* 0x000000b000007945 */ /* 0x000fe20003800000 */
[----:B-1----:R-:W1:Y:S01]  /*1f620*/  S2R R5, SR_CgaCtaId ;  /* 0x0000000000057919 */ /* 0x002e620000008800 */
[----:B--2---:R-:W-:-:S05]  /*1f630*/  VIADD R0, R0, 0x1 ;  /* 0x0000000100007836 */ /* 0x004fca0000000000 */
[----:B0-----:R-:W-:-:S04]  /*1f640*/  LEA.HI R2, R0, R0, RZ, 0x1 ;  /* 0x0000000000027211 */ /* 0x001fc800078f08ff */
[----:B------:R-:W-:-:S05]  /*1f650*/  LOP3.LUT R3, R2, 0xfffffffe, RZ, 0xc0, !PT ;  /* 0xfffffffe02037812 */ /* 0x000fca00078ec0ff */
[----:B------:R-:W-:Y:S01]  /*1f660*/  IMAD.IADD R3, R0, 0x1, -R3 ;  /* 0x0000000100037824 */ /* 0x000fe200078e0a03 */
[----:B------:R-:W-:-:S04]  /*1f670*/  MOV R0, 0x400 ;  /* 0x0000040000007802 */ /* 0x000fc80000000f00 */
[----:B-1----:R-:W-:Y:S02]  /*1f680*/  LEA R0, R5, R0, 0x18 ;  /* 0x0000000005007211 */ /* 0x002fe400078ec0ff */
[----:B------:R-:W-:-:S04]  /*1f690*/  SHF.L.U32 R3, R3, 0x1f, RZ ;  /* 0x0000001f03037819 */ /* 0x000fc800000006ff */
[----:B------:R-:W0:Y:S02]  /*1f6a0*/  SYNCS.PHASECHK.TRANS64.TRYWAIT P0, [R0+URZ+0x22820], R3 ;  /* 0x02282003000075a7 */ /* 0x000e24000800017f */
[----:B0-----:R-:W-:Y:S05]  /*1f6b0*/  @!P0 BRA `(.L_x_3034) ;  /* 0x0000003000248947 */ /* 0x001fea0003800000 */
.L_x_3156:
[----:B------:R-:W-:Y:S05]  /*1f6c0*/  BSYNC B0 ;  /* 0x0000000000007941 */ /* 0x000fea0003800000 */
.L_x_3033:
[----:B------:R-:W-:-:S03]  /*1f6d0*/  UMOV UR4, 0xffffffff ;  /* 0xffffffff00047882 */ /* 0x000fc60000000000 */
[----:B------:R-:W-:Y:S05]  /*1f6e0*/  BRA.DIV UR4, `(.L_x_3035) ;  /* 0x00000032042c7947 */ /* 0x000fea000b800000 */
[----:B------:R-:W1:Y:S02]  /*1f6f0*/  S2R R2, SR_TID.X ;  /* 0x0000000000027919 */ /* 0x000e640000002100 */
[----:B-1----:R-:W-:-:S04]  /*1f700*/  SHF.R.U32.HI R2, RZ, 0x5, R2 ;  /* 0x00000005ff027819 */ /* 0x002fc80000011602 */
[----:B------:R-:W-:-:S05]  /*1f710*/  LOP3.LUT R2, R2, 0x3, RZ, 0xc0, !PT ;  /* 0x0000000302027812 */ /* 0x000fca00078ec0ff */
[----:B------:R1:W2:Y:S02]  /*1f720*/  SHFL.IDX PT, R14, R2, RZ, 0x1f ;  /* 0x00001fff020e7589 */ /* 0x0002a400000e0000 */
.L_x_3159:
[----:B--2---:R-:W-:-:S13]  /*1f730*/  ISETP.NE.AND P0, PT, R14, RZ, PT ;  /* 0x000000ff0e00720c */ /* 0x004fda0003f05270 */
[----:B------:R-:W-:Y:S05]  /*1f740*/  @P0 BRA `(.L_x_2660) ;  /* 0x0000000000940947 */ /* 0x000fea0003800000 */
[----:B------:R-:W-:-:S03]  /*1f750*/  UMOV UR4, 0xffffffff ;  /* 0xffffffff00047882 */ /* 0x000fc60000000000 */
[----:B------:R-:W-:Y:S05]  /*1f760*/  BRA.DIV UR4, `(.L_x_3036) ;  /* 0x0000003204407947 */ /* 0x000fea000b800000 */
[----:B------:R-:W-:-:S13]  /*1f770*/  ELECT P6, URZ, PT ;  /* 0x00000000003f782f */ /* 0x000fda00038c0000 */
.L_x_3162:
[----:B------:R-:W-:Y:S05]  /*1f780*/  @!P6 BRA `(.L_x_2660) ;  /* 0x000000000084e947 */ /* 0x000fea0003800000 */
[----:B-1----:R-:W2:Y:S02]  /*1f790*/  LDL.LU R2, [R1+0x50] ;  /* 0x0000500001027983 */ /* 0x002ea40000300800 */
[----:B--2---:R-:W-:-:S04]  /*1f7a0*/  LOP3.LUT R2, R2, 0x2, RZ, 0xfc, !PT ;  /* 0x0000000202027812 */ /* 0x004fc800078efcff */
[----:B------:R-:W-:-:S13]  /*1f7b0*/  ISETP.NE.AND P2, PT, R2, 0x3, PT ;  /* 0x000000030200780c */ /* 0x000fda0003f45270 */
[----:B------:R-:W-:Y:S05]  /*1f7c0*/  @!P2 BRA `(.L_x_3037) ;  /* 0x000000000004a947 */ /* 0x000fea0003800000 */
[----:B------:R-:W-:Y:S01]  /*1f7d0*/  BPT.TRAP 0x1 ;  /* 0x000000040000795c */ /* 0x000fe20000300000 */
.L_x_3037:
        /* <DEDUP_REMOVED lines=14> */
.L_x_3163:
[----:B------:R-:W1:Y:S02]  /*1f8c0*/  SYNCS.PHASECHK.TRANS64.TRYWAIT P0, [R7+URZ], R2 ;  /* 0x00000002070075a7 */ /* 0x000e64000800017f */
[----:B-1----:R-:W-:Y:S05]  /*1f8d0*/  @!P0 BRA `(.L_x_3039) ;  /* 0x0000003000188947 */ /* 0x002fea0003800000 */
.L_x_3164:
[----:B------:R-:W-:Y:S05]  /*1f8e0*/  @!P2 BRA `(.L_x_3040) ;  /* 0x000000000004a947 */ /* 0x000fea0003800000 */
[----:B------:R-:W-:Y:S01]  /*1f8f0*/  BPT.TRAP 0x1 ;  /* 0x000000040000795c */ /* 0x000fe20000300000 */
.L_x_3040:
[----:B------:R-:W2:Y:S01]  /*1f900*/  LDL.LU R4, [R1+0x8] ;  /* 0x0000080001047983 */ /* 0x000ea20000300800 */
[----:B------:R-:W-:-:S04]  /*1f910*/  VIADD R0, R0, 0x22860 ;  /* 0x0002286000007836 */ /* 0x000fc80000000000 */
[----:B--2---:R-:W-:-:S04]  /*1f920*/  IMAD R4, R4, 0x8, R0 ;  /* 0x0000000804047824 */ /* 0x004fc800078e0200 */
[----:B------:R-:W2:Y:S02]  /*1f930*/  SYNCS.PHASECHK.TRANS64.TRYWAIT P0, [R4+URZ], R5 ;  /* 0x00000005040075a7 */ /* 0x000ea4000800017f */
[----:B--2---:R-:W-:Y:S05]  /*1f940*/  @!P0 BRA `(.L_x_3041) ;  /* 0x0000003000108947 */ /* 0x004fea0003800000 */
.L_x_3165:
[----:B------:R-:W-:-:S07]  /*1f950*/  IMAD R3, R3, 0x8, R0 ;  /* 0x0000000803037824 */ /* 0x000fce00078e0200 */
.L_x_3042:
[----:B---3--:R3:W4:Y:S02]  /*1f960*/  SYNCS.PHASECHK.TRANS64.TRYWAIT P0, [R3+URZ], R2 ;  /* 0x00000002030075a7 */ /* 0x008724000800017f */
[----:B----4-:R-:W-:Y:S05]  /*1f970*/  @!P0 NANOSLEEP.SYNCS 0x989680 ;  /* 0x009896800000895d */ /* 0x010fea0003900000 */
[----:B------:R-:W4:Y:S02]  /*1f980*/  @!P0 SYNCS.PHASECHK.TRANS64 P0, [R3+URZ], R2 ;  /* 0x00000002030085a7 */ /* 0x000f24000800007f */
[----:B----4-:R-:W-:Y:S05]  /*1f990*/  @!P0 BRA `(.L_x_3042) ;  /* 0xfffffffc00f08947 */ /* 0x010fea000383ffff */
.L_x_2660:
[----:B------:R-:W-:Y:S05]  /*1f9a0*/  BSYNC B9 ;  /* 0x0000000000097941 */ /* 0x000fea0003800000 */
.L_x_2657:
[----:B------:R-:W-:Y:S05]  /*1f9b0*/  EXIT ;  /* 0x000000000000794d */ /* 0x000fea0003800000 */
.L_x_2686:
[----:B0-----:R0:W1:Y:S02]  /*1f9c0*/  SYNCS.PHASECHK.TRANS64.TRYWAIT P6, [R98+URZ+0x22890], R111 ;  /* 0x0228906f620075a7 */ /* 0x00106400080c017f */
[----:B-1----:R-:W-:Y:S05]  /*1f9d0*/  @!P6 NANOSLEEP.SYNCS 0x989680 ;  /* 0x009896800000e95d */ /* 0x002fea0003900000 */
[----:B------:R-:W1:Y:S02]  /*1f9e0*/  @!P6 SYNCS.PHASECHK.TRANS64 P6, [R98+URZ+0x22890], R111 ;  /* 0x0228906f6200e5a7 */ /* 0x000e6400080c007f */
[----:B-1----:R-:W-:Y:S05]  /*1f9f0*/  @!P6 BRA `(.L_x_2686) ;  /* 0xfffffffc00f0e947 */ /* 0x002fea000383ffff */
[----:B------:R-:W-:Y:S05]  /*1fa00*/  BRA `(.L_x_3043) ;  /* 0xfffffe3400507947 */ /* 0x000fea000383ffff */
.L_x_2704:
[----:B0-----:R0:W1:Y:S02]  /*1fa10*/  SYNCS.PHASECHK.TRANS64.TRYWAIT P5, [R98+URZ+0x22890], R111 ;  /* 0x0228906f620075a7 */ /* 0x00106400080a017f */
[----:B-1----:R-:W-:Y:S05]  /*1fa20*/  @!P5 NANOSLEEP.SYNCS 0x989680 ;  /* 0x009896800000d95d */ /* 0x002fea0003900000 */
[----:B------:R-:W1:Y:S02]  /*1fa30*/  @!P5 SYNCS.PHASECHK.TRANS64 P5, [R98+URZ+0x22890], R111 ;  /* 0x0228906f6200d5a7 */ /* 0x000e6400080a007f */
[----:B-1----:R-:W-:Y:S05]  /*1fa40*/  @!P5 BRA `(.L_x_2704) ;  /* 0xfffffffc00f0d947 */ /* 0x002fea000383ffff */
[----:B------:R-:W-:Y:S05]  /*1fa50*/  BRA `(.L_x_3044) ;  /* 0xfffffe4400987947 */ /* 0x000fea000383ffff */
.L_x_2713:
[----:B0-----:R0:W1:Y:S02]  /*1fa60*/  SYNCS.PHASECHK.TRANS64.TRYWAIT P4, [R98+URZ+0x22890], R111 ;  /* 0x0228906f620075a7 */ /* 0x001064000808017f */
[----:B-1----:R-:W-:Y:S05]  /*1fa70*/  @!P4 NANOSLEEP.SYNCS 0x989680 ;  /* 0x009896800000c95d */ /* 0x002fea0003900000 */
[----:B------:R-:W1:Y:S02]  /*1fa80*/  @!P4 SYNCS.PHASECHK.TRANS64 P4, [R98+URZ+0x22890], R111 ;  /* 0x0228906f6200c5a7 */ /* 0x000e64000808007f */
[----:B-1----:R-:W-:Y:S05]  /*1fa90*/  @!P4 BRA `(.L_x_2713) ;  /* 0xfffffffc00f0c947 */ /* 0x002fea000383ffff */
[----:B------:R-:W-:Y:S05]  /*1faa0*/  BRA `(.L_x_3045) ;  /* 0xfffffe5400847947 */ /* 0x000fea000383ffff */
.L_x_2719:
[----:B-1----:R1:W2:Y:S02]  /*1fab0*/  SYNCS.PHASECHK.TRANS64.TRYWAIT P3, [R98+URZ+0x228b0], R111 ;  /* 0x0228b06f620075a7 */ /* 0x0022a4000806017f */
[----:B--2---:R-:W-:Y:S05]  /*1fac0*/  @!P3 NANOSLEEP.SYNCS 0x989680 ;  /* 0x009896800000b95d */ /* 0x004fea0003900000 */
[----:B------:R-:W2:Y:S02]  /*1fad0*/  @!P3 SYNCS.PHASECHK.TRANS64 P3, [R98+URZ+0x228b0], R111 ;  /* 0x0228b06f6200b5a7 */ /* 0x000ea4000806007f */
[----:B--2---:R-:W-:Y:S05]  /*1fae0*/  @!P3 BRA `(.L_x_2719) ;  /* 0xfffffffc00f0b947 */ /* 0x004fea000383ffff */
[----:B------:R-:W-:Y:S05]  /*1faf0*/  BRA `(.L_x_3046) ;  /* 0xfffffe5800147947 */ /* 0x000fea000383ffff */
.L_x_2735:
[----:B------:R-:W0:Y:S01]  /*1fb00*/  S2R R12, SR_TID.X ;  /* 0x00000000000c7919 */ /* 0x000e220000002100 */
[----:B------:R-:W-:Y:S01]  /*1fb10*/  BSSY B0, `(.L_x_3047) ;  /* 0x000000c000007945 */ /* 0x000fe20003800000 */
[----:B------:R-:W-:Y:S02]  /*1fb20*/  IMAD.MOV.U32 R11, RZ, RZ, 0x1f ;  /* 0x0000001fff0b7424 */ /* 0x000fe400078e00ff */
[----:B------:R-:W-:Y:S02]  /*1fb30*/  IMAD.MOV.U32 R15, RZ, RZ, -0x1 ;  /* 0xffffffffff0f7424 */ /* 0x000fe400078e00ff */
[----:B0-----:R-:W-:-:S05]  /*1fb40*/  VIADD R12, R12, 0xffffff80 ;  /* 0xffffff800c0c7836 */ /* 0x001fca0000000000 */
[----:B------:R-:W-:-:S04]  /*1fb50*/  SHF.R.S32.HI R7, RZ, 0x1f, R12 ;  /* 0x0000001fff077819 */ /* 0x000fc8000001140c */
[----:B------:R-:W-:Y:S01]  /*1fb60*/  LEA.HI R7, R7, R12, RZ, 0x7 ;  /* 0x0000000c07077211 */ /* 0x000fe200078f38ff */
[----:B------:R-:W-:-:S03]  /*1fb70*/  IMAD.MOV.U32 R12, RZ, RZ, RZ ;  /* 0x000000ffff0c7224 */ /* 0x000fc600078e00ff */
[----:B------:R-:W-:-:S05]  /*1fb80*/  SHF.R.S32.HI R7, RZ, 0x7, R7 ;  /* 0x00000007ff077819 */ /* 0x000fca0000011407 */
[----:B------:R-:W-:-:S07]  /*1fb90*/  IMAD.MOV.U32 R13, RZ, RZ, R7 ;  /* 0x000000ffff0d7224 */ /* 0x000fce00078e0007 */
[----:B-----5:R-:W-:Y:S05]  /*1fba0*/  WARPSYNC.COLLECTIVE R15, `(.L_x_3048) ;  /* 0x000000000f087348 */ /* 0x020fea0003c00000 */
[----:B------:R0:W1:Y:S02]  /*1fbb0*/  SHFL.IDX P6, R14, R13, R12, R11 ;  /* 0x0000000c0d0e7389 */ /* 0x00006400000c000b */
[----:B01---5:R-:W-:Y:S01]  /*1fbc0*/  ENDCOLLECTIVE ;  /* 0x000000000000791b */ /* 0x023fe20003800000 */
.L_x_3048:
[----:B------:R-:W-:Y:S05]  /*1fbd0*/  BSYNC B0 ;  /* 0x0000000000007941 */ /* 0x000fea0003800000 */
.L_x_3047:
[----:B------:R-:W-:Y:S05]  /*1fbe0*/  BRA `(.L_x_3049) ;  /* 0xfffffe6400bc7947 */ /* 0x000fea000383ffff */
.L_x_2747:
        /* <DEDUP_REMOVED lines=8> */
.L_x_3051:
[----:B------:R-:W-:Y:S05]  /*1fc70*/  BSYNC B1 ;  /* 0x0000000000017941 */ /* 0x000fea0003800000 */
.L_x_3050:
        /* <DEDUP_REMOVED lines=8> */
.L_x_3052:
[----:B------:R-:W-:Y:S02]  /*1fd00*/  IMAD.MOV.U32 R13, RZ, RZ, R8 ;  /* 0x000000ffff0d7224 */ /* 0x000fe400078e0008 */
[----:B------:R-:W-:-:S07]  /*1fd10*/  IMAD.MOV.U32 R0, RZ, RZ, R14 ;  /* 0x000000ffff007224 */ /* 0x000fce00078e000e */
[----:B------:R-:W-:Y:S05]  /*1fd20*/  WARPSYNC.COLLECTIVE R15, `(.L_x_3053) ;  /* 0x000000000f087348 */ /* 0x000fea0003c00000 */
[----:B------:R0:W1:Y:S02]  /*1fd30*/  SHFL.IDX P6, R14, R13, R12, R11 ;  /* 0x0000000c0d0e7389 */ /* 0x00006400000c000b */
[----:B01----:R-:W-:Y:S01]  /*1fd40*/  ENDCOLLECTIVE ;  /* 0x000000000000791b */ /* 0x003fe20003800000 */
.L_x_3053:
[----:B------:R-:W-:Y:S02]  /*1fd50*/  IMAD.MOV.U32 R13, RZ, RZ, R7 ;  /* 0x000000ffff0d7224 */ /* 0x000fe400078e0007 */
[----:B------:R-:W-:-:S07]  /*1fd60*/  IMAD.MOV.U32 R5, RZ, RZ, R14 ;  /* 0x000000ffff057224 */ /* 0x000fce00078e000e */
[----:B------:R-:W-:Y:S05]  /*1fd70*/  WARPSYNC.COLLECTIVE R15, `(.L_x_3054) ;  /* 0x000000000f087348 */ /* 0x000fea0003c00000 */
[----:B------:R0:W1:Y:S02]  /*1fd80*/  SHFL.IDX P6, R14, R13, R12, R11 ;  /* 0x0000000c0d0e7389 */ /* 0x00006400000c000b */
[----:B01----:R-:W-:Y:S01]  /*1fd90*/  ENDCOLLECTIVE ;  /* 0x000000000000791b */ /* 0x003fe20003800000 */
.L_x_3054:
[----:B------:R-:W-:Y:S05]  /*1fda0*/  BRA `(.L_x_3055) ;  /* 0xfffffe6c00207947 */ /* 0x000fea000383ffff */
.L_x_2750:
[----:B------:R-:W-:Y:S01]  /*1fdb0*/  BSSY B1, `(.L_x_3056) ;  /* 0x0000008000017945 */ /* 0x000fe20003800000 */
[----:B------:R-:W-:Y:S02]  /*1fdc0*/  IMAD.MOV.U32 R13, RZ, RZ, R6 ;  /* 0x000000ffff0d7224 */ /* 0x000fe400078e0006 */
[----:B------:R-:W-:Y:S02]  /*1fdd0*/  IMAD.MOV.U32 R12, RZ, RZ, 0x1 ;  /* 0x00000001ff0c7424 */ /* 0x000fe400078e00ff */
[----:B------:R-:W-:Y:S02]  /*1fde0*/  IMAD.MOV.U32 R11, RZ, RZ, 0x1c1f ;  /* 0x00001c1fff0b7424 */ /* 0x000fe400078e00ff */
[----:B------:R-:W-:-:S07]  /*1fdf0*/  IMAD.MOV.U32 R15, RZ, RZ, -0x1 ;  /* 0xffffffffff0f7424 */ /* 0x000fce00078e00ff */
[----:B0---4-:R-:W-:Y:S05]  /*1fe00*/  WARPSYNC.COLLECTIVE R15, `(.L_x_3057) ;  /* 0x000000000f087348 */ /* 0x011fea0003c00000 */
[----:B----4-:R1:W2:Y:S02]  /*1fe10*/  SHFL.IDX P6, R14, R13, R12, R11 ;  /* 0x0000000c0d0e7389 */ /* 0x0102a400000c000b */
[----:B012---:R-:W-:Y:S01]  /*1fe20*/  ENDCOLLECTIVE ;  /* 0x000000000000791b */ /* 0x007fe20003800000 */
.L_x_3057:
[----:B------:R-:W-:Y:S05]  /*1fe30*/  BSYNC B1 ;  /* 0x0000000000017941 */ /* 0x000fea0003800000 */
.L_x_3056:
        /* <DEDUP_REMOVED lines=8> */
.L_x_3058:
[----:B------:R-:W-:Y:S02]  /*1fec0*/  IMAD.MOV.U32 R13, RZ, RZ, R8 ;  /* 0x000000ffff0d7224 */ /* 0x000fe400078e0008 */
[----:B------:R-:W-:-:S07]  /*1fed0*/  IMAD.MOV.U32 R0, RZ, RZ, R14 ;  /* 0x000000ffff007224 */ /* 0x000fce00078e000e */
[----:B------:R-:W-:Y:S05]  /*1fee0*/  WARPSYNC.COLLECTIVE R15, `(.L_x_3059) ;  /* 0x000000000f087348 */ /* 0x000fea0003c00000 */
[----:B------:R0:W1:Y:S02]  /*1fef0*/  SHFL.IDX P6, R14, R13, R12, R11 ;  /* 0x0000000c0d0e7389 */ /* 0x00006400000c000b */
[----:B01----:R-:W-:Y:S01]  /*1ff00*/  ENDCOLLECTIVE ;  /* 0x000000000000791b */ /* 0x003fe20003800000 */
.L_x_3059:
[----:B------:R-:W-:Y:S02]  /*1ff10*/  IMAD.MOV.U32 R13, RZ, RZ, R7 ;  /* 0x000000ffff0d7224 */ /* 0x000fe400078e0007 */
[----:B------:R-:W-:-:S07]  /*1ff20*/  IMAD.MOV.U32 R5, RZ, RZ, R14 ;  /* 0x000000ffff057224 */ /* 0x000fce00078e000e */
[----:B------:R-:W-:Y:S05]  /*1ff30*/  WARPSYNC.COLLECTIVE R15, `(.L_x_3060) ;  /* 0x000000000f087348 */ /* 0x000fea0003c00000 */
[----:B------:R0:W1:Y:S02]  /*1ff40*/  SHFL.IDX P6, R14, R13, R12, R11 ;  /* 0x0000000c0d0e7389 */ /* 0x00006400000c000b */
[----:B01----:R-:W-:Y:S01]  /*1ff50*/  ENDCOLLECTIVE ;  /* 0x000000000000791b */ /* 0x003fe20003800000 */
.L_x_3060:
[----:B------:R-:W-:Y:S05]  /*1ff60*/  BRA `(.L_x_3061) ;  /* 0xfffffe6c00787947 */ /* 0x000fea000383ffff */
.L_x_2754:
[----:B0-----:R0:W1:Y:S02]  /*1ff70*/  SYNCS.PHASECHK.TRANS64.TRYWAIT P0, [R16+URZ+0x22800], R31 ;  /* 0x0228001f100075a7 */ /* 0x001064000800017f */
[----:B-1----:R-:W-:Y:S05]  /*1ff80*/  @!P0 NANOSLEEP.SYNCS 0x989680 ;  /* 0x009896800000895d */ /* 0x002fea0003900000 */
[----:B------:R-:W1:Y:S02]  /*1ff90*/  @!P0 SYNCS.PHASECHK.TRANS64 P0, [R16+URZ+0x22800], R31 ;  /* 0x0228001f100085a7 */ /* 0x000e64000800007f */
[----:B-1----:R-:W-:Y:S05]  /*1ffa0*/  @!P0 BRA `(.L_x_2754) ;  /* 0xfffffffc00f08947 */ /* 0x002fea000383ffff */
[----:B------:R-:W-:Y:S05]  /*1ffb0*/  BRA `(.L_x_3062) ;  /* 0xfffffe7000607947 */ /* 0x000fea000383ffff */
.L_x_2762:
[----:B------:R-:W0:Y:S01]  /*1ffc0*/  LDC R37, c[0x0][0x3f4] ;  /* 0x0000fd00ff257b82 */ /* 0x000e220000000800 */
        /* <DEDUP_REMOVED lines=8> */
.L_x_3064:
[----:B------:R-:W-:Y:S05]  /*20050*/  BSYNC B1 ;  /* 0x0000000000017941 */ /* 0x000fea0003800000 */
.L_x_3063:
[----:B------:R-:W-:Y:S01]  /*20060*/  IMAD.MOV.U32 R13, RZ, RZ, R10 ;  /* 0x000000ffff0d7224 */ /* 0x000fe200078e000a */
[----:B------:R-:W-:Y:S01]  /*20070*/  ISETP.GE.AND P0, PT, R30, R37, PT ;  /* 0x000000251e00720c */ /* 0x000fe20003f06270 */
[----:B------:R-:W-:Y:S02]  /*20080*/  IMAD.MOV.U32 R12, RZ, RZ, RZ ;  /* 0x000000ffff0c7224 */ /* 0x000fe400078e00ff */
[----:B------:R-:W-:Y:S02]  /*20090*/  IMAD.MOV.U32 R11, RZ, RZ, 0x1c1f ;  /* 0x00001c1fff0b7424 */ /* 0x000fe400078e00ff */
[----:B------:R-:W-:Y:S02]  /*200a0*/  IMAD.MOV.U32 R15, RZ, RZ, -0x1 ;  /* 0xffffffffff0f7424 */ /* 0x000fe400078e00ff */
[----:B------:R-:W-:Y:S02]  /*200b0*/  IMAD.MOV.U32 R0, RZ, RZ, R14 ;  /* 0x000000ffff007224 */ /* 0x000fe400078e000e */
[----:B------:R-:W-:-:S07]  /*200c0*/  IMAD R31, R204, R9, RZ ;  /* 0x00000009cc1f7224 */ /* 0x000fce00078e02ff */
[----:B------:R-:W-:Y:S05]  /*200d0*/  WARPSYNC.COLLECTIVE R15, `(.L_x_3065) ;  /* 0x000000000f087348 */ /* 0x000fea0003c00000 */
[----:B------:R0:W1:Y:S02]  /*200e0*/  SHFL.IDX P6, R14, R13, R12, R11 ;  /* 0x0000000c0d0e7389 */ /* 0x00006400000c000b */
[----:B01----:R-:W-:Y:S01]  /*200f0*/  ENDCOLLECTIVE ;  /* 0x000000000000791b */ /* 0x003fe20003800000 */
.L_x_3065:
[----:B------:R-:W-:Y:S01]  /*20100*/  ISETP.GE.OR P1, PT, R42, R31, P0 ;  /* 0x0000001f2a00720c */ /* 0x000fe20000726670 */
[----:B------:R-:W-:-:S12]  /*20110*/  IMAD.MOV.U32 R13, RZ, RZ, R29 ;  /* 0x000000ffff0d7224 */ /* 0x000fd800078e001d */
[C---:B------:R-:W-:Y:S01]  /*20120*/  @!P1 IMAD.SHL.U32 R9, R30.reuse, 0x2, RZ ;  /* 0x000000021e099824 */ /* 0x040fe200078e00ff */
[----:B------:R-:W-:Y:S01]  /*20130*/  @!P1 SHF.L.U64.HI R21, R30, 0x1, R43 ;  /* 0x000000011e159819 */ /* 0x000fe2000001022b */
[----:B------:R-:W-:-:S07]  /*20140*/  IMAD.MOV.U32 R3, RZ, RZ, R14 ;  /* 0x000000ffff037224 */ /* 0x000fce00078e000e */
[----:B------:R-:W-:Y:S05]  /*20150*/  WARPSYNC.COLLECTIVE R15, `(.L_x_3066) ;  /* 0x000000000f087348 */ /* 0x000fea0003c00000 */
[----:B------:R0:W1:Y:S02]  /*20160*/  SHFL.IDX P6, R14, R13, R12, R11 ;  /* 0x0000000c0d0e7389 */ /* 0x00006400000c000b */
[----:B01----:R-:W-:Y:S01]  /*20170*/  ENDCOLLECTIVE ;  /* 0x000000000000791b */ /* 0x003fe20003800000 */
.L_x_3066:
[----:B------:R-:W-:-:S05]  /*20180*/  @!P1 IADD3 R4, P2, R3, R9, RZ ;  /* 0x0000000903049210 */ /* 0x000fca0007f5e0ff */
[----:B------:R-:W-:-:S06]  /*20190*/  @!P1 IMAD.X R5, R0, 0x1, R21, P2 ;  /* 0x0000000100059824 */ /* 0x000fcc00010e0615 */
[----:B------:R-:W5:Y:S01]  /*201a0*/  @!P1 LD.E.128 R4, desc[UR40][R4.64] ;  /* 0x0000002804049980 */ /* 0x000f62000c101d00 */
[----:B------:R-:W-:Y:S02]  /*201b0*/  IMAD.MOV.U32 R13, RZ, RZ, R28 ;  /* 0x000000ffff0d7224 */ /* 0x000fe400078e001c */
[----:B------:R-:W-:-:S07]  /*201c0*/  IMAD.MOV.U32 R8, RZ, RZ, R14 ;  /* 0x000000ffff087224 */ /* 0x000fce00078e000e */
[----:B-----5:R-:W-:Y:S05]  /*201d0*/  WARPSYNC.COLLECTIVE R15, `(.L_x_3067) ;  /* 0x000000000f087348 */ /* 0x020fea0003c00000 */
[----:B------:R0:W1:Y:S02]  /*201e0*/  SHFL.IDX P6, R14, R13, R12, R11 ;  /* 0x0000000c0d0e7389 */ /* 0x00006400000c000b */
[----:B01---5:R-:W-:Y:S01]  /*201f0*/  ENDCOLLECTIVE ;  /* 0x000000000000791b */ /* 0x023fe20003800000 */
.L_x_3067:
[----:B------:R-:W-:-:S05]  /*20200*/  @!P1 IADD3 R14, P2, R14, R9, RZ ;  /* 0x000000090e0e9210 */ /* 0x000fca0007f5e0ff */
[----:B------:R-:W-:-:S04]  /*20210*/  @!P1 IMAD.X R3, R8, 0x1, R21, P2 ;  /* 0x0000000108039824 */ /* 0x000fc800010e0615 */
[----:B------:R-:W-:-:S05]  /*20220*/  @!P1 IMAD.MOV.U32 R15, RZ, RZ, R3 ;  /* 0x000000ffff0f9224 */ /* 0x000fca00078e0003 */
[----:B------:R0:W5:Y:S01]  /*20230*/  @!P1 LD.E.128 R24, desc[UR40][R14.64] ;  /* 0x000000280e189980 */ /* 0x000162000c101d00 */
[----:B------:R-:W-:Y:S02]  /*20240*/  IMAD.MOV.U32 R13, RZ, RZ, R20 ;  /* 0x000000ffff0d7224 */ /* 0x000fe400078e0014 */
[----:B------:R-:W-:Y:S02]  /*20250*/  IMAD.MOV.U32 R12, RZ, RZ, 0x1 ;  /* 0x00000001ff0c7424 */ /* 0x000fe400078e00ff */
[----:B0-----:R-:W-:-:S07]  /*20260*/  IMAD.MOV.U32 R15, RZ, RZ, -0x1 ;  /* 0xffffffffff0f7424 */ /* 0x001fce00078e00ff */
[----:B-----5:R-:W-:Y:S05]  /*20270*/  WARPSYNC.COLLECTIVE R15, `(.L_x_3068) ;  /* 0x000000000f087348 */ /* 0x020fea0003c00000 */
[----:B------:R0:W1:Y:S02]  /*20280*/  SHFL.IDX P6, R14, R13, R12, R11 ;  /* 0x0000000c0d0e7389 */ /* 0x00006400000c000b */
[----:B01---5:R-:W-:Y:S01]  /*20290*/  ENDCOLLECTIVE ;  /* 0x000000000000791b */ /* 0x023fe20003800000 */
.L_x_3068:
[----:B------:R-:W-:Y:S01]  /*202a0*/  CS2R R40, SRZ ;  /* 0x0000000000287805 */ /* 0x000fe2000001ff00 */
[----:B------:R-:W-:Y:S01]  /*202b0*/  IMAD.MOV.U32 R13, RZ, RZ, R10 ;  /* 0x000000ffff0d7224 */ /* 0x000fe200078e000a */
[----:B------:R-:W-:Y:S01]  /*202c0*/  CS2R R38, SRZ ;  /* 0x0000000000267805 */ /* 0x000fe2000001ff00 */
[----:B------:R-:W-:Y:S02]  /*202d0*/  @!P1 IMAD.MOV.U32 R40, RZ, RZ, R4 ;  /* 0x000000ffff289224 */ /* 0x000fe400078e0004 */
[----:B------:R-:W-:Y:S02]  /*202e0*/  @!P1 IMAD.MOV.U32 R41, RZ, RZ, R5 ;  /* 0x000000ffff299224 */ /* 0x000fe400078e0005 */
[----:B------:R-:W-:Y:S02]  /*202f0*/  IMAD.MOV.U32 R0, RZ, RZ, R40 ;  /* 0x000000ffff007224 */ /* 0x000fe400078e0028 */
[----:B------:R-:W-:-:S05]  /*20300*/  IMAD.MOV.U32 R3, RZ, RZ, R41 ;  /* 0x000000ffff037224 */ /* 0x000fca00078e0029 */
[----:B------:R-:W-:Y:S01]  /*20310*/  PRMT R53, R0, 0x5410, R3 ;  /* 0x0000541000357816 */ /* 0x000fe20000000003 */
[----:B------:R-:W-:-:S07]  /*20320*/  IMAD.MOV.U32 R0, RZ, RZ, R14 ;  /* 0x000000ffff007224 */ /* 0x000fce00078e000e */
[----:B------:R-:W-:Y:S05]  /*20330*/  WARPSYNC.COLLECTIVE R15, `(.L_x_3069) ;  /* 0x000000000f087348 */ /* 0x000fea0003c00000 */
[----:B------:R0:W1:Y:S02]  /*20340*/  SHFL.IDX P6, R14, R13, R12, R11 ;  /* 0x0000000c0d0e7389 */ /* 0x00006400000c000b */
[----:B01----:R-:W-:Y:S01]  /*20350*/  ENDCOLLECTIVE ;  /* 0x000000000000791b */ /* 0x003fe20003800000 */
.L_x_3069:
[----:B------:R-:W-:Y:S02]  /*20360*/  IMAD.MOV.U32 R13, RZ, RZ, R29 ;  /* 0x000000ffff0d7224 */ /* 0x000fe400078e001d */
[----:B------:R-:W-:-:S07]  /*20370*/  IMAD.MOV.U32 R3, RZ, RZ, R14 ;  /* 0x000000ffff037224 */ /* 0x000fce00078e000e */
[----:B------:R-:W-:Y:S05]  /*20380*/  WARPSYNC.COLLECTIVE R15, `(.L_x_3070) ;  /* 0x000000000f087348 */ /* 0x000fea0003c00000 */
[----:B------:R0:W1:Y:S02]  /*20390*/  SHFL.IDX P6, R14, R13, R12, R11 ;  /* 0x0000000c0d0e7389 */ /* 0x00006400000c000b */
[----:B01----:R-:W-:Y:S01]  /*203a0*/  ENDCOLLECTIVE ;  /* 0x000000000000791b */ /* 0x003fe20003800000 */
.L_x_3070:
[----:B------:R-:W-:Y:S02]  /*203b0*/  @!P1 IMAD.MOV.U32 R38, RZ, RZ, R6 ;  /* 0x000000ffff269224 */ /* 0x000fe400078e0006 */
[----:B------:R-:W-:Y:S01]  /*203c0*/  @!P1 IMAD.MOV.U32 R39, RZ, RZ, R7 ;  /* 0x000000ffff279224 */ /* 0x000fe200078e0007 */
[----:B------:R-:W-:Y:S01]  /*203d0*/  CS2R R6, SRZ ;  /* 0x0000000000067805 */ /* 0x000fe2000001ff00 */
[----:B------:R-:W-:Y:S01]  /*203e0*/  IMAD.MOV.U32 R10, RZ, RZ, R38 ;  /* 0x000000ffff0a7224 */ /* 0x000fe200078e0026 */
[----:B------:R-:W-:Y:S01]  /*203f0*/  CS2R R4, SRZ ;  /* 0x0000000000047805 */ /* 0x000fe2000001ff00 */
[----:B------:R-:W-:Y:S02]  /*20400*/  IMAD.MOV.U32 R21, RZ, RZ, R39 ;  /* 0x000000ffff157224 */ /* 0x000fe400078e0027 */
[----:B------:R-:W-:Y:S02]  /*20410*/  @!P1 IMAD.MOV.U32 R6, RZ, RZ, R24 ;  /* 0x000000ffff069224 */ /* 0x000fe400078e0018 */
[----:B------:R-:W-:-:S02]  /*20420*/  @!P1 IMAD.MOV.U32 R7, RZ, RZ, R25 ;  /* 0x000000ffff079224 */ /* 0x000fc400078e0019 */
[----:B------:R-:W-:Y:S02]  /*20430*/  IMAD.MOV.U32 R13, RZ, RZ, R28 ;  /* 0x000000ffff0d7224 */ /* 0x000fe400078e001c */
[----:B------:R-:W-:Y:S02]  /*20440*/  @!P1 IMAD.MOV.U32 R4, RZ, RZ, R26 ;  /* 0x000000ffff049224 */ /* 0x000fe400078e001a */
[----:B------:R-:W-:Y:S01]  /*20450*/  @!P1 IMAD.MOV.U32 R5, RZ, RZ, R27 ;  /* 0x000000ffff059224 */ /* 0x000fe200078e001b */
[----:B------:R-:W-:Y:S01]  /*20460*/  PRMT R9, R10, 0x5410, R21 ;  /* 0x000054100a097816 */ /* 0x000fe20000000015 */
[----:B------:R-:W-:Y:S02]  /*20470*/  IMAD.MOV.U32 R10, RZ, RZ, R6 ;  /* 0x000000ffff0a7224 */ /* 0x000fe400078e0006 */
[----:B------:R-:W-:-:S07]  /*20480*/  IMAD.MOV.U32 R8, RZ, RZ, R14 ;  /* 0x000000ffff087224 */ /* 0x000fce00078e000e */
[----:B------:R-:W-:Y:S05]  /*20490*/  WARPSYNC.COLLECTIVE R15, `(.L_x_3071) ;  /* 0x000000000f087348 */ /* 0x000fea0003c00000 */
[----:B------:R0:W1:Y:S02]  /*204a0*/  SHFL.IDX P6, R14, R13, R12, R11 ;  /* 0x0000000c0d0e7389 */ /* 0x00006400000c000b */
[----:B01----:R-:W-:Y:S01]  /*204b0*/  ENDCOLLECTIVE ;  /* 0x000000000000791b */ /* 0x003fe20003800000 */
.L_x_3071:
[----:B------:R-:W-:Y:S01]  /*204c0*/  CS2R R24, SRZ ;  /* 0x0000000000187805 */ /* 0x000fe2000001ff00 */
[----:B------:R-:W-:Y:S02]  /*204d0*/  IMAD.MOV.U32 R11, RZ, RZ, R7 ;  /* 0x000000ffff0b7224 */ /* 0x000fe400078e0007 */
[----:B------:R-:W-:Y:S02]  /*204e0*/  IMAD.MOV.U32 R12, RZ, RZ, R4 ;  /* 0x000000ffff0c7224 */ /* 0x000fe400078e0004 */
[----:B------:R-:W-:Y:S01]  /*204f0*/  IMAD.MOV.U32 R13, RZ, RZ, R5 ;  /* 0x000000ffff0d7224 */ /* 0x000fe200078e0005 */
[----:B------:R-:W-:-:S04]  /*20500*/  PRMT R48, R10, 0x5410, R11 ;  /* 0x000054100a307816 */ /* 0x000fc8000000000b */
[----:B------:R-:W-:Y:S01]  /*20510*/  PRMT R52, R12, 0x5410, R13 ;  /* 0x000054100c347816 */ /* 0x000fe2000000000d */
[----:B------:R-:W-:Y:S06]  /*20520*/  BRA `(.L_x_3072) ;  /* 0xfffffe7c00347947 */ /* 0x000fec000383ffff */
.L_x_2766:
[----:B0-----:R0:W2:Y:S02]  /*20530*/  SYNCS.PHASECHK.TRANS64.TRYWAIT P1, [R16+URZ+0x22800], R11 ;  /* 0x0228000b100075a7 */ /* 0x0010a4000802017f */
[----:B--2---:R-:W-:Y:S05]  /*20540*/  @!P1 NANOSLEEP.SYNCS 0x989680 ;  /* 0x009896800000995d */ /* 0x004fea0003900000 */
[----:B------:R-:W2:Y:S02]  /*20550*/  @!P1 SYNCS.PHASECHK.TRANS64 P1, [R16+URZ+0x22800], R11 ;  /* 0x0228000b100095a7 */ /* 0x000ea4000802007f */
[----:B--2---:R-:W-:Y:S05]  /*20560*/  @!P1 BRA `(.L_x_2766) ;  /* 0xfffffffc00f09947 */ /* 0x004fea000383ffff */
[----:B------:R-:W-:Y:S05]  /*20570*/  BRA `(.L_x_3073) ;  /* 0xfffffe7c00c07947 */ /* 0x000fea000383ffff */
.L_x_2772:
[----:B--2---:R2:W3:Y:S02]  /*20580*/  SYNCS.PHASECHK.TRANS64.TRYWAIT P2, [R6+URZ+0x22830], R11 ;  /* 0x0228300b060075a7 */ /* 0x0044e4000804017f */
[----:B---3--:R-:W-:Y:S05]  /*20590*/  @!P2 NANOSLEEP.SYNCS 0x989680 ;  /* 0x009896800000a95d */ /* 0x008fea0003900000 */
[----:B------:R-:W3:Y:S02]  /*205a0*/  @!P2 SYNCS.PHASECHK.TRANS64 P2, [R6+URZ+0x22830], R11 ;  /* 0x0228300b0600a5a7 */ /* 0x000ee4000804007f */
[----:B---3--:R-:W-:Y:S05]  /*205b0*/  @!P2 BRA `(.L_x_2772) ;  /* 0xfffffffc00f0a947 */ /* 0x008fea000383ffff */
[----:B------:R-:W-:Y:S05]  /*205c0*/  BRA `(.L_x_2771) ;  /* 0xfffffe8c00287947 */ /* 0x000fea000383ffff */
.L_x_2785:
[----:B-1----:R1:W3:Y:S02]  /*205d0*/  SYNCS.PHASECHK.TRANS64.TRYWAIT P2, [R6+URZ+0x22850], R11 ;  /* 0x0228500b060075a7 */ /* 0x0022e4000804017f */
[----:B---3--:R-:W-:Y:S05]  /*205e0*/  @!P2 NANOSLEEP.SYNCS 0x989680 ;  /* 0x009896800000a95d */ /* 0x008fea0003900000 */
[----:B------:R-:W3:Y:S02]  /*205f0*/  @!P2 SYNCS.PHASECHK.TRANS64 P2, [R6+URZ+0x22850], R11 ;  /* 0x0228500b0600a5a7 */ /* 0x000ee4000804007f */
[----:B---3--:R-:W-:Y:S05]  /*20600*/  @!P2 BRA `(.L_x_2785) ;  /* 0xfffffffc00f0a947 */ /* 0x008fea000383ffff */
[----:B------:R-:W-:Y:S05]  /*20610*/  BRA `(.L_x_2784) ;  /* 0xfffffeb000107947 */ /* 0x000fea000383ffff */
.L_x_2794:
[----:B-1----:R1:W2:Y:S02]  /*20620*/  SYNCS.PHASECHK.TRANS64.TRYWAIT P2, [R201+URZ+0x22830], R202 ;  /* 0x022830cac90075a7 */ /* 0x0022a4000804017f */
[----:B--2---:R-:W-:Y:S05]  /*20630*/  @!P2 NANOSLEEP.SYNCS 0x989680 ;  /* 0x009896800000a95d */ /* 0x004fea0003900000 */
[----:B------:R-:W2:Y:S02]  /*20640*/  @!P2 SYNCS.PHASECHK.TRANS64 P2, [R201+URZ+0x22830], R202 ;  /* 0x022830cac900a5a7 */ /* 0x000ea4000804007f */
[----:B--2---:R-:W-:Y:S05]  /*20650*/  @!P2 BRA `(.L_x_2794) ;  /* 0xfffffffc00f0a947 */ /* 0x004fea000383ffff */
[----:B------:R-:W-:Y:S05]  /*20660*/  BRA `(.L_x_2793) ;  /* 0xfffffeb400d47947 */ /* 0x000fea000383ffff */
.L_x_2807:
[----:B---3--:R3:W4:Y:S02]  /*20670*/  SYNCS.PHASECHK.TRANS64.TRYWAIT P2, [R201+URZ+0x22850], R202 ;  /* 0x022850cac90075a7 */ /* 0x008724000804017f */
[----:B----4-:R-:W-:Y:S05]  /*20680*/  @!P2 NANOSLEEP.SYNCS 0x989680 ;  /* 0x009896800000a95d */ /* 0x010fea0003900000 */
[----:B------:R-:W4:Y:S02]  /*20690*/  @!P2 SYNCS.PHASECHK.TRANS64 P2, [R201+URZ+0x22850], R202 ;  /* 0x022850cac900a5a7 */ /* 0x000f24000804007f */
[----:B----4-:R-:W-:Y:S05]  /*206a0*/  @!P2 BRA `(.L_x_2807) ;  /* 0xfffffffc00f0a947 */ /* 0x010fea000383ffff */
[----:B------:R-:W-:Y:S05]  /*206b0*/  BRA `(.L_x_2806) ;  /* 0xfffffee000f87947 */ /* 0x000fea000383ffff */
.L_x_2817:
[----:B-1----:R1:W2:Y:S02]  /*206c0*/  SYNCS.PHASECHK.TRANS64.TRYWAIT P3, [R6+URZ+0x22830], R213 ;  /* 0x022830d5060075a7 */ /* 0x0022a4000806017f */
[----:B--2---:R-:W-:Y:S05]  /*206d0*/  @!P3 NANOSLEEP.SYNCS 0x989680 ;  /* 0x009896800000b95d */ /* 0x004fea0003900000 */
[----:B------:R-:W2:Y:S02]  /*206e0*/  @!P3 SYNCS.PHASECHK.TRANS64 P3, [R6+URZ+0x22830], R213 ;  /* 0x022830d50600b5a7 */ /* 0x000ea4000806007f */
[----:B--2---:R-:W-:Y:S05]  /*206f0*/  @!P3 BRA `(.L_x_2817) ;  /* 0xfffffffc00f0b947 */ /* 0x004fea000383ffff */
[----:B------:R-:W-:Y:S05]  /*20700*/  BRA `(.L_x_2816) ;  /* 0xfffffee800ec7947 */ /* 0x000fea000383ffff */
.L_x_2822:
[----:B--2---:R2:W3:Y:S02]  /*20710*/  SYNCS.PHASECHK.TRANS64.TRYWAIT P3, [R6+URZ+0x22850], R213 ;  /* 0x022850d5060075a7 */ /* 0x0044e4000806017f */
[----:B---3--:R-:W-:Y:S05]  /*20720*/  @!P3 NANOSLEEP.SYNCS 0x989680 ;  /* 0x009896800000b95d */ /* 0x008fea0003900000 */
[----:B------:R-:W3:Y:S02]  /*20730*/  @!P3 SYNCS.PHASECHK.TRANS64 P3, [R6+URZ+0x22850], R213 ;  /* 0x022850d50600b5a7 */ /* 0x000ee4000806007f */
[----:B---3--:R-:W-:Y:S05]  /*20740*/  @!P3 BRA `(.L_x_2822) ;  /* 0xfffffffc00f0b947 */ /* 0x008fea000383ffff */
[----:B------:R-:W-:Y:S05]  /*20750*/  BRA `(.L_x_2821) ;  /* 0xffffff0400487947 */ /* 0x000fea000383ffff */
.L_x_2828:
[----:B--2---:R2:W3:Y:S02]  /*20760*/  SYNCS.PHASECHK.TRANS64.TRYWAIT P2, [R201+URZ+0x22830], R200 ;  /* 0x022830c8c90075a7 */ /* 0x0044e4000804017f */
[----:B---3--:R-:W-:Y:S05]  /*20770*/  @!P2 NANOSLEEP.SYNCS 0x989680 ;  /* 0x009896800000a95d */ /* 0x008fea0003900000 */
[----:B------:R-:W3:Y:S02]  /*20780*/  @!P2 SYNCS.PHASECHK.TRANS64 P2, [R201+URZ+0x22830], R200 ;  /* 0x022830c8c900a5a7 */ /* 0x000ee4000804007f */
[----:B---3--:R-:W-:Y:S05]  /*20790*/  @!P2 BRA `(.L_x_2828) ;  /* 0xfffffffc00f0a947 */ /* 0x008fea000383ffff */
[----:B------:R-:W-:Y:S05]  /*207a0*/  BRA `(.L_x_2827) ;  /* 0xffffff0800787947 */ /* 0x000fea000383ffff */
.L_x_2841:
[----:B-1----:R1:W2:Y:S02]  /*207b0*/  SYNCS.PHASECHK.TRANS64.TRYWAIT P2, [R201+URZ+0x22850], R200 ;  /* 0x022850c8c90075a7 */ /* 0x0022a4000804017f */
[----:B--2---:R-:W-:Y:S05]  /*207c0*/  @!P2 NANOSLEEP.SYNCS 0x989680 ;  /* 0x009896800000a95d */ /* 0x004fea0003900000 */
[----:B------:R-:W2:Y:S02]  /*207d0*/  @!P2 SYNCS.PHASECHK.TRANS64 P2, [R201+URZ+0x22850], R200 ;  /* 0x022850c8c900a5a7 */ /* 0x000ea4000804007f */
[----:B--2---:R-:W-:Y:S05]  /*207e0*/  @!P2 BRA `(.L_x_2841) ;  /* 0xfffffffc00f0a947 */ /* 0x004fea000383ffff */
[----:B------:R-:W-:Y:S05]  /*207f0*/  BRA `(.L_x_2840) ;  /* 0xffffff3400907947 */ /* 0x000fea000383ffff */
.L_x_2856:
[----:B------:R-:W-:Y:S02]  /*20800*/  IMAD.MOV.U32 R13, RZ, RZ, R4 ;  /* 0x000000ffff0d7224 */ /* 0x000fe400078e0004 */
[----:B------:R-:W-:Y:S02]  /*20810*/  IMAD.MOV.U32 R12, RZ, RZ, RZ ;  /* 0x000000ffff0c7224 */ /* 0x000fe400078e00ff */
[----:B------:R-:W-:Y:S02]  /*20820*/  IMAD.MOV.U32 R11, RZ, RZ, 0x181f ;  /* 0x0000181fff0b7424 */ /* 0x000fe400078e00ff */
[----:B------:R-:W-:-:S07]  /*20830*/  IMAD.MOV.U32 R15, RZ, RZ, -0x1 ;  /* 0xffffffffff0f7424 */ /* 0x000fce00078e00ff */
[----:B--23--:R-:W-:Y:S05]  /*20840*/  WARPSYNC.COLLECTIVE R15, `(.L_x_3074) ;  /* 0x000000000f087348 */ /* 0x00cfea0003c00000 */
[----:B------:R0:W1:Y:S02]  /*20850*/  SHFL.IDX P6, R14, R13, R12, R11 ;  /* 0x0000000c0d0e7389 */ /* 0x00006400000c000b */
[----:B0123--:R-:W-:Y:S01]  /*20860*/  ENDCOLLECTIVE ;  /* 0x000000000000791b */ /* 0x00ffe20003800000 */
.L_x_3074:
[----:B------:R-:W-:Y:S02]  /*20870*/  IMAD.MOV.U32 R13, RZ, RZ, R0 ;  /* 0x000000ffff0d7224 */ /* 0x000fe400078e0000 */
[----:B------:R-:W-:-:S07]  /*20880*/  IMAD.MOV.U32 R3, RZ, RZ, R14 ;  /* 0x000000ffff037224 */ /* 0x000fce00078e000e */
[----:B------:R-:W-:Y:S05]  /*20890*/  WARPSYNC.COLLECTIVE R15, `(.L_x_3075) ;  /* 0x000000000f087348 */ /* 0x000fea0003c00000 */
[----:B------:R0:W1:Y:S02]  /*208a0*/  SHFL.IDX P6, R14, R13, R12, R11 ;  /* 0x0000000c0d0e7389 */ /* 0x00006400000c000b */
[----:B01----:R-:W-:Y:S01]  /*208b0*/  ENDCOLLECTIVE ;  /* 0x000000000000791b */ /* 0x003fe20003800000 */
.L_x_3075:
[----:B------:R-:W-:Y:S05]  /*208c0*/  BRA `(.L_x_3076) ;  /* 0xffffff6800a87947 */ /* 0x000fea000383ffff */
.L_x_2859:
[----:B------:R-:W-:Y:S01]  /*208d0*/  BSSY B1, `(.L_x_3077) ;  /* 0x0000008000017945 */ /* 0x000fe20003800000 */
[----:B-1----:R-:W-:Y:S02]  /*208e0*/  IMAD.MOV.U32 R13, RZ, RZ, R4 ;  /* 0x000000ffff0d7224 */ /* 0x002fe400078e0004 */
[----:B------:R-:W-:Y:S02]  /*208f0*/  IMAD.MOV.U32 R12, RZ, RZ, 0x1 ;  /* 0x00000001ff0c7424 */ /* 0x000fe400078e00ff */
[----:B------:R-:W-:Y:S02]  /*20900*/  IMAD.MOV.U32 R11, RZ, RZ, 0x181f ;  /* 0x0000181fff0b7424 */ /* 0x000fe400078e00ff */
[----:B------:R-:W-:-:S07]  /*20910*/  IMAD.MOV.U32 R15, RZ, RZ, -0x1 ;  /* 0xffffffffff0f7424 */ /* 0x000fce00078e00ff */
[----:B0-234-:R-:W-:Y:S05]  /*20920*/  WARPSYNC.COLLECTIVE R15, `(.L_x_3078) ;  /* 0x000000000f087348 */ /* 0x01dfea0003c00000 */
[----:B----4-:R1:W4:Y:S02]  /*20930*/  SHFL.IDX P6, R14, R13, R12, R11 ;  /* 0x0000000c0d0e7389 */ /* 0x01032400000c000b */
[----:B01234-:R-:W-:Y:S01]  /*20940*/  ENDCOLLECTIVE ;  /* 0x000000000000791b */ /* 0x01ffe20003800000 */
.L_x_3078:
[----:B------:R-:W-:Y:S05]  /*20950*/  BSYNC B1 ;  /* 0x0000000000017941 */ /* 0x000fea0003800000 */
.L_x_3077:
        /* <DEDUP_REMOVED lines=8> */
.L_x_3079:
[----:B------:R-:W-:Y:S05]  /*209e0*/  BRA `(.L_x_3080) ;  /* 0xffffff6800dc7947 */ /* 0x000fea000383ffff */
.L_x_2862:
        /* <DEDUP_REMOVED lines=8> */
.L_x_3082:
[----:B------:R-:W-:Y:S05]  /*20a70*/  BSYNC B1 ;  /* 0x0000000000017941 */ /* 0x000fea0003800000 */
.L_x_3081:
        /* <DEDUP_REMOVED lines=8> */
.L_x_3083:
[----:B------:R-:W-:Y:S05]  /*20b00*/  BRA `(.L_x_3084) ;  /* 0xffffff6c000c7947 */ /* 0x000fea000383ffff */
.L_x_2865:
        /* <DEDUP_REMOVED lines=8> */
.L_x_3086:
[----:B------:R-:W-:Y:S05]  /*20b90*/  BSYNC B1 ;  /* 0x0000000000017941 */ /* 0x000fea0003800000 */
.L_x_3085:
        /* <DEDUP_REMOVED lines=8> */
.L_x_3087:
[----:B------:R-:W-:Y:S05]  /*20c20*/  BRA `(.L_x_3088) ;  /* 0xffffff6c003c7947 */ /* 0x000fea000383ffff */
.L_x_2890:
[----:B------:R-:W1:Y:S01]  /*20c30*/  S2R R7, SR_TID.X ;  /* 0x0000000000077919 */ /* 0x000e620000002100 */
[----:B------:R-:W-:Y:S01]  /*20c40*/  BSSY B1, `(.L_x_3089) ;  /* 0x000000a000017945 */ /* 0x000fe20003800000 */
[----:B------:R-:W-:Y:S02]  /*20c50*/  IMAD.MOV.U32 R12, RZ, RZ, RZ ;  /* 0x000000ffff0c7224 */ /* 0x000fe400078e00ff */
[----:B0-----:R-:W-:Y:S02]  /*20c60*/  IMAD.MOV.U32 R11, RZ, RZ, 0x1f ;  /* 0x0000001fff0b7424 */ /* 0x001fe400078e00ff */
[----:B------:R-:W-:Y:S01]  /*20c70*/  IMAD.MOV.U32 R15, RZ, RZ, -0x1 ;  /* 0xffffffffff0f7424 */ /* 0x000fe200078e00ff */
[----:B-1----:R-:W-:-:S04]  /*20c80*/  SHF.R.U32.HI R7, RZ, 0x5, R7 ;  /* 0x00000005ff077819 */ /* 0x002fc80000011607 */
[----:B------:R-:W-:-:S05]  /*20c90*/  LOP3.LUT R7, R7, 0x3, RZ, 0xc0, !PT ;  /* 0x0000000307077812 */ /* 0x000fca00078ec0ff */
[----:B------:R-:W-:-:S07]  /*20ca0*/  IMAD.MOV.U32 R13, RZ, RZ, R7 ;  /* 0x000000ffff0d7224 */ /* 0x000fce00078e0007 */
[----:B------:R-:W-:Y:S05]  /*20cb0*/  WARPSYNC.COLLECTIVE R15, `(.L_x_3090) ;  /* 0x000000000f087348 */ /* 0x000fea0003c00000 */
[----:B------:R0:W1:Y:S02]  /*20cc0*/  SHFL.IDX P6, R14, R13, R12, R11 ;  /* 0x0000000c0d0e7389 */ /* 0x00006400000c000b */
[----:B01----:R-:W-:Y:S01]  /*20cd0*/  ENDCOLLECTIVE ;  /* 0x000000000000791b */ /* 0x003fe20003800000 */
.L_x_3090:
[----:B------:R-:W-:Y:S05]  /*20ce0*/  BSYNC B1 ;  /* 0x0000000000017941 */ /* 0x000fea0003800000 */
.L_x_3089:
[----:B------:R-:W-:Y:S05]  /*20cf0*/  BRA `(.L_x_3091) ;  /* 0xffffff84006c7947 */ /* 0x000fea000383ffff */
.L_x_2892:
[----:B------:R-:W-:Y:S01]  /*20d00*/  BSSY B1, `(.L_x_3092) ;  /* 0x0000006000017945 */ /* 0x000fe20003800000 */
[----:B------:R-:W-:-:S07]  /*20d10*/  IMAD.MOV.U32 R15, RZ, RZ, -0x1 ;  /* 0xffffffffff0f7424 */ /* 0x000fce00078e00ff */
[----:B01----:R-:W-:Y:S05]  /*20d20*/  WARPSYNC.COLLECTIVE R15, `(.L_x_3093) ;  /* 0x000000000f0c7348 */ /* 0x003fea0003c00000 */
[----:B------:R-:W-:Y:S02]  /*20d30*/  ELECT P6, UR62, PT ;  /* 0x00000000003e782f */ /* 0x000fe400038c0000 */
[----:B------:R-:W-:Y:S01]  /*20d40*/  MOV R14, UR62 ;  /* 0x0000003e000e7c02 */ /* 0x000fe20008000f00 */
[----:B01----:R-:W-:Y:S10]  /*20d50*/  ENDCOLLECTIVE ;  /* 0x000000000000791b */ /* 0x003ff40003800000 */
.L_x_3093:
[----:B------:R-:W-:Y:S05]  /*20d60*/  BSYNC B1 ;  /* 0x0000000000017941 */ /* 0x000fea0003800000 */
.L_x_3092:
[----:B------:R-:W-:Y:S05]  /*20d70*/  BRA `(.L_x_2891) ;  /* 0xffffff8400647947 */ /* 0x000fea000383ffff */
.L_x_2894:
[----:B-1----:R-:W2:Y:S02]  /*20d80*/  LDL R6, [R1+0x4] ;  /* 0x0000040001067983 */ /* 0x002ea40000100800 */
[----:B--2---:R1:W2:Y:S02]  /*20d90*/  SYNCS.PHASECHK.TRANS64.TRYWAIT P0, [R6+URZ+0x22820], R5 ;  /* 0x02282005060075a7 */ /* 0x0042a4000800017f */
[----:B--2---:R-:W-:Y:S05]  /*20da0*/  @!P0 NANOSLEEP.SYNCS 0x989680 ;  /* 0x009896800000895d */ /* 0x004fea0003900000 */
[----:B------:R-:W2:Y:S02]  /*20db0*/  @!P0 SYNCS.PHASECHK.TRANS64 P0, [R6+URZ+0x22820], R5 ;  /* 0x02282005060085a7 */ /* 0x000ea4000800007f */
[----:B--2---:R-:W-:Y:S05]  /*20dc0*/  @!P0 BRA `(.L_x_2894) ;  /* 0xfffffffc00ec8947 */ /* 0x004fea000383ffff */
[----:B------:R-:W-:Y:S05]  /*20dd0*/  BRA `(.L_x_3094) ;  /* 0xffffff8400747947 */ /* 0x000fea000383ffff */
.L_x_2898:
[----:B-1----:R1:W2:Y:S02]  /*20de0*/  SYNCS.PHASECHK.TRANS64.TRYWAIT P0, [R6+URZ+0x228a0], R9 ;  /* 0x0228a009060075a7 */ /* 0x0022a4000800017f */
[----:B--2---:R-:W-:Y:S05]  /*20df0*/  @!P0 NANOSLEEP.SYNCS 0x989680 ;  /* 0x009896800000895d */ /* 0x004fea0003900000 */
[----:B------:R-:W2:Y:S02]  /*20e00*/  @!P0 SYNCS.PHASECHK.TRANS64 P0, [R6+URZ+0x228a0], R9 ;  /* 0x0228a009060085a7 */ /* 0x000ea4000800007f */
[----:B--2---:R-:W-:Y:S05]  /*20e10*/  @!P0 BRA `(.L_x_2898) ;  /* 0xfffffffc00f08947 */ /* 0x004fea000383ffff */
[----:B------:R-:W-:Y:S05]  /*20e20*/  BRA `(.L_x_3095) ;  /* 0xffffff8400987947 */ /* 0x000fea000383ffff */
.L_x_2903:
[----:B--2---:R2:W3:Y:S02]  /*20e30*/  SYNCS.PHASECHK.TRANS64.TRYWAIT P0, [R6+URZ+0x228c0], R9 ;  /* 0x0228c009060075a7 */ /* 0x0044e4000800017f */
[----:B---3--:R-:W-:Y:S05]  /*20e40*/  @!P0 NANOSLEEP.SYNCS 0x989680 ;  /* 0x009896800000895d */ /* 0x008fea0003900000 */
[----:B------:R-:W3:Y:S02]  /*20e50*/  @!P0 SYNCS.PHASECHK.TRANS64 P0, [R6+URZ+0x228c0], R9 ;  /* 0x0228c009060085a7 */ /* 0x000ee4000800007f */
[----:B---3--:R-:W-:Y:S05]  /*20e60*/  @!P0 BRA `(.L_x_2903) ;  /* 0xfffffffc00f08947 */ /* 0x008fea000383ffff */
[----:B------:R-:W-:Y:S05]  /*20e70*/  BRA `(.L_x_3096) ;  /* 0xffffff88001c7947 */ /* 0x000fea000383ffff */
.L_x_2913:
[----:B-1----:R1:W2:Y:S02]  /*20e80*/  SYNCS.PHASECHK.TRANS64.TRYWAIT P1, [R5+URZ+0x228a0], R6 ;  /* 0x0228a006050075a7 */ /* 0x0022a4000802017f */
[----:B--2---:R-:W-:Y:S05]  /*20e90*/  @!P1 NANOSLEEP.SYNCS 0x989680 ;  /* 0x009896800000995d */ /* 0x004fea0003900000 */
[----:B------:R-:W2:Y:S02]  /*20ea0*/  @!P1 SYNCS.PHASECHK.TRANS64 P1, [R5+URZ+0x228a0], R6 ;  /* 0x0228a006050095a7 */ /* 0x000ea4000802007f */
[----:B--2---:R-:W-:Y:S05]  /*20eb0*/  @!P1 BRA `(.L_x_2913) ;  /* 0xfffffffc00f09947 */ /* 0x004fea000383ffff */
[----:B------:R-:W-:Y:S05]  /*20ec0*/  BRA `(.L_x_3097) ;  /* 0xffffff8c00b47947 */ /* 0x000fea000383ffff */
.L_x_2918:
[----:B--2---:R2:W3:Y:S02]  /*20ed0*/  SYNCS.PHASECHK.TRANS64.TRYWAIT P1, [R5+URZ+0x228c0], R6 ;  /* 0x0228c006050075a7 */ /* 0x0044e4000802017f */
[----:B---3--:R-:W-:Y:S05]  /*20ee0*/  @!P1 NANOSLEEP.SYNCS 0x989680 ;  /* 0x009896800000995d */ /* 0x008fea0003900000 */
[----:B------:R-:W3:Y:S02]  /*20ef0*/  @!P1 SYNCS.PHASECHK.TRANS64 P1, [R5+URZ+0x228c0], R6 ;  /* 0x0228c006050095a7 */ /* 0x000ee4000802007f */
[----:B---3--:R-:W-:Y:S05]  /*20f00*/  @!P1 BRA `(.L_x_2918) ;  /* 0xfffffffc00f09947 */ /* 0x008fea000383ffff */
[----:B------:R-:W-:Y:S05]  /*20f10*/  BRA `(.L_x_3098) ;  /* 0xffffff9000347947 */ /* 0x000fea000383ffff */
.L_x_2942:
[----:B------:R-:W2:Y:S01]  /*20f20*/  S2R R4, SR_TID.X ;  /* 0x0000000000047919 */ /* 0x000ea20000002100 */
[----:B------:R-:W-:Y:S01]  /*20f30*/  BSSY B0, `(.L_x_3099) ;  /* 0x000000a000007945 */ /* 0x000fe20003800000 */
[----:B------:R-:W-:Y:S02]  /*20f40*/  IMAD.MOV.U32 R12, RZ, RZ, RZ ;  /* 0x000000ffff0c7224 */ /* 0x000fe400078e00ff */
[----:B0-----:R-:W-:Y:S02]  /*20f50*/  IMAD.MOV.U32 R11, RZ, RZ, 0x1f ;  /* 0x0000001fff0b7424 */ /* 0x001fe400078e00ff */
[----:B------:R-:W-:Y:S01]  /*20f60*/  IMAD.MOV.U32 R15, RZ, RZ, -0x1 ;  /* 0xffffffffff0f7424 */ /* 0x000fe200078e00ff */
[----:B--2---:R-:W-:-:S04]  /*20f70*/  SHF.R.U32.HI R4, RZ, 0x5, R4 ;  /* 0x00000005ff047819 */ /* 0x004fc80000011604 */
[----:B------:R-:W-:-:S05]  /*20f80*/  LOP3.LUT R4, R4, 0x3, RZ, 0xc0, !PT ;  /* 0x0000000304047812 */ /* 0x000fca00078ec0ff */
[----:B------:R-:W-:-:S07]  /*20f90*/  IMAD.MOV.U32 R13, RZ, RZ, R4 ;  /* 0x000000ffff0d7224 */ /* 0x000fce00078e0004 */
[----:B-1----:R-:W-:Y:S05]  /*20fa0*/  WARPSYNC.COLLECTIVE R15, `(.L_x_3100) ;  /* 0x000000000f087348 */ /* 0x002fea0003c00000 */
[----:B------:R0:W2:Y:S02]  /*20fb0*/  SHFL.IDX P6, R14, R13, R12, R11 ;  /* 0x0000000c0d0e7389 */ /* 0x0000a400000c000b */
[----:B012---:R-:W-:Y:S01]  /*20fc0*/  ENDCOLLECTIVE ;  /* 0x000000000000791b */ /* 0x007fe20003800000 */
.L_x_3100:
[----:B------:R-:W-:Y:S05]  /*20fd0*/  BSYNC B0 ;  /* 0x0000000000007941 */ /* 0x000fea0003800000 */
.L_x_3099:
[----:B------:R-:W-:Y:S05]  /*20fe0*/  BRA `(.L_x_3101) ;  /* 0xffffffa000207947 */ /* 0x000fea000383ffff */
.L_x_2944:
[----:B------:R-:W-:Y:S01]  /*20ff0*/  BSSY B0, `(.L_x_3102) ;  /* 0x0000006000007945 */ /* 0x000fe20003800000 */
[----:B------:R-:W-:-:S07]  /*21000*/  IMAD.MOV.U32 R15, RZ, RZ, -0x1 ;  /* 0xffffffffff0f7424 */ /* 0x000fce00078e00ff */
[----:B01-3--:R-:W-:Y:S05]  /*21010*/  WARPSYNC.COLLECTIVE R15, `(.L_x_3103) ;  /* 0x000000000f0c7348 */ /* 0x00bfea0003c00000 */
[----:B------:R-:W-:Y:S02]  /*21020*/  ELECT P6, UR62, PT ;  /* 0x00000000003e782f */ /* 0x000fe400038c0000 */
[----:B------:R-:W-:Y:S01]  /*21030*/  MOV R14, UR62 ;  /* 0x0000003e000e7c02 */ /* 0x000fe20008000f00 */
[----:B01-3--:R-:W-:Y:S10]  /*21040*/  ENDCOLLECTIVE ;  /* 0x000000000000791b */ /* 0x00bff40003800000 */
.L_x_3103:
[----:B------:R-:W-:Y:S05]  /*21050*/  BSYNC B0 ;  /* 0x0000000000007941 */ /* 0x000fea0003800000 */
.L_x_3102:
[----:B------:R-:W-:Y:S05]  /*21060*/  BRA `(.L_x_3104) ;  /* 0xffffffa0002c7947 */ /* 0x000fea000383ffff */
.L_x_2946:
[----:B-1----:R1:W2:Y:S02]  /*21070*/  SYNCS.PHASECHK.TRANS64.TRYWAIT P0, [R0+URZ+0x22840], R2 ;  /* 0x02284002000075a7 */ /* 0x0022a4000800017f */
[----:B--2---:R-:W-:Y:S05]  /*21080*/  @!P0 NANOSLEEP.SYNCS 0x989680 ;  /* 0x009896800000895d */ /* 0x004fea0003900000 */
[----:B------:R-:W2:Y:S02]  /*21090*/  @!P0 SYNCS.PHASECHK.TRANS64 P0, [R0+URZ+0x22840], R2 ;  /* 0x02284002000085a7 */ /* 0x000ea4000800007f */
[----:B--2---:R-:W-:Y:S05]  /*210a0*/  @!P0 BRA `(.L_x_2946) ;  /* 0xfffffffc00f08947 */ /* 0x004fea000383ffff */
[----:B------:R-:W-:Y:S05]  /*210b0*/  BRA `(.L_x_3105) ;  /* 0xffffffa000947947 */ /* 0x000fea000383ffff */
.L_x_2950:
        /* <DEDUP_REMOVED lines=13> */
.L_x_3106:
[----:B------:R-:W-:Y:S02]  /*21190*/  IMAD.MOV.U32 R13, RZ, RZ, R4 ;  /* 0x000000ffff0d7224 */ /* 0x000fe400078e0004 */
[----:B------:R-:W-:-:S07]  /*211a0*/  IMAD.MOV.U32 R6, RZ, RZ, R14 ;  /* 0x000000ffff067224 */ /* 0x000fce00078e000e */
[----:B------:R-:W-:Y:S05]  /*211b0*/  WARPSYNC.COLLECTIVE R15, `(.L_x_3107) ;  /* 0x000000000f087348 */ /* 0x000fea0003c00000 */
[----:B------:R0:W1:Y:S02]  /*211c0*/  SHFL.IDX P6, R14, R13, R12, R11 ;  /* 0x0000000c0d0e7389 */ /* 0x00006400000c000b */
[----:B01----:R-:W-:Y:S01]  /*211d0*/  ENDCOLLECTIVE ;  /* 0x000000000000791b */ /* 0x003fe20003800000 */
.L_x_3107:
[----:B------:R-:W-:Y:S02]  /*211e0*/  IMAD.MOV.U32 R13, RZ, RZ, R3 ;  /* 0x000000ffff0d7224 */ /* 0x000fe400078e0003 */
[----:B------:R-:W-:Y:S02]  /*211f0*/  IMAD.MOV.U32 R12, RZ, RZ, 0x1 ;  /* 0x00000001ff0c7424 */ /* 0x000fe400078e00ff */
[----:B------:R-:W-:-:S07]  /*21200*/  IMAD.MOV.U32 R7, RZ, RZ, R14 ;  /* 0x000000ffff077224 */ /* 0x000fce00078e000e */
[----:B------:R-:W-:Y:S05]  /*21210*/  WARPSYNC.COLLECTIVE R15, `(.L_x_3108) ;  /* 0x000000000f087348 */ /* 0x000fea0003c00000 */
[----:B------:R0:W1:Y:S02]  /*21220*/  SHFL.IDX P6, R14, R13, R12, R11 ;  /* 0x0000000c0d0e7389 */ /* 0x00006400000c000b */
[----:B01----:R-:W-:Y:S01]  /*21230*/  ENDCOLLECTIVE ;  /* 0x000000000000791b */ /* 0x003fe20003800000 */
.L_x_3108:
        /* <DEDUP_REMOVED lines=15> */
.L_x_3109:
[----:B------:R-:W-:Y:S02]  /*21330*/  IMAD.MOV.U32 R13, RZ, RZ, R3 ;  /* 0x000000ffff0d7224 */ /* 0x000fe400078e0003 */
[----:B------:R-:W-:Y:S02]  /*21340*/  IMAD.MOV.U32 R12, RZ, RZ, 0x2 ;  /* 0x00000002ff0c7424 */ /* 0x000fe400078e00ff */
[----:B------:R-:W-:-:S07]  /*21350*/  IMAD.MOV.U32 R5, RZ, RZ, R14 ;  /* 0x000000ffff057224 */ /* 0x000fce00078e000e */
[----:B------:R-:W-:Y:S05]  /*21360*/  WARPSYNC.COLLECTIVE R15, `(.L_x_3110) ;  /* 0x000000000f087348 */ /* 0x000fea0003c00000 */
[----:B------:R0:W1:Y:S02]  /*21370*/  SHFL.IDX P6, R14, R13, R12, R11 ;  /* 0x0000000c0d0e7389 */ /* 0x00006400000c000b */
[----:B01----:R-:W-:Y:S01]  /*21380*/  ENDCOLLECTIVE ;  /* 0x000000000000791b */ /* 0x003fe20003800000 */
.L_x_3110:
        /* <DEDUP_REMOVED lines=15> */
.L_x_3111:
[----:B------:R-:W-:Y:S02]  /*21480*/  IMAD.MOV.U32 R13, RZ, RZ, R3 ;  /* 0x000000ffff0d7224 */ /* 0x000fe400078e0003 */
[----:B------:R-:W-:Y:S02]  /*21490*/  IMAD.MOV.U32 R12, RZ, RZ, 0x3 ;  /* 0x00000003ff0c7424 */ /* 0x000fe400078e00ff */
[----:B------:R-:W-:-:S07]  /*214a0*/  IMAD.MOV.U32 R5, RZ, RZ, R14 ;  /* 0x000000ffff057224 */ /* 0x000fce00078e000e */
[----:B------:R-:W-:Y:S05]  /*214b0*/  WARPSYNC.COLLECTIVE R15, `(.L_x_3112) ;  /* 0x000000000f087348 */ /* 0x000fea0003c00000 */
[----:B------:R0:W1:Y:S02]  /*214c0*/  SHFL.IDX P6, R14, R13, R12, R11 ;  /* 0x0000000c0d0e7389 */ /* 0x00006400000c000b */
[----:B01----:R-:W-:Y:S01]  /*214d0*/  ENDCOLLECTIVE ;  /* 0x000000000000791b */ /* 0x003fe20003800000 */
.L_x_3112:
        /* <DEDUP_REMOVED lines=15> */
.L_x_3113:
[----:B------:R-:W-:Y:S02]  /*215d0*/  IMAD.MOV.U32 R13, RZ, RZ, R3 ;  /* 0x000000ffff0d7224 */ /* 0x000fe400078e0003 */
[----:B------:R-:W-:Y:S02]  /*215e0*/  IMAD.MOV.U32 R12, RZ, RZ, 0x4 ;  /* 0x00000004ff0c7424 */ /* 0x000fe400078e00ff */
[----:B------:R-:W-:-:S07]  /*215f0*/  IMAD.MOV.U32 R5, RZ, RZ, R14 ;  /* 0x000000ffff057224 */ /* 0x000fce00078e000e */
[----:B------:R-:W-:Y:S05]  /*21600*/  WARPSYNC.COLLECTIVE R15, `(.L_x_3114) ;  /* 0x000000000f087348 */ /* 0x000fea0003c00000 */
[----:B------:R0:W1:Y:S02]  /*21610*/  SHFL.IDX P6, R14, R13, R12, R11 ;  /* 0x0000000c0d0e7389 */ /* 0x00006400000c000b */
[----:B01----:R-:W-:Y:S01]  /*21620*/  ENDCOLLECTIVE ;  /* 0x000000000000791b */ /* 0x003fe20003800000 */
.L_x_3114:
        /* <DEDUP_REMOVED lines=15> */
.L_x_3115:
[----:B------:R-:W-:Y:S02]  /*21720*/  IMAD.MOV.U32 R13, RZ, RZ, R3 ;  /* 0x000000ffff0d7224 */ /* 0x000fe400078e0003 */
[----:B------:R-:W-:Y:S02]  /*21730*/  IMAD.MOV.U32 R12, RZ, RZ, 0x5 ;  /* 0x00000005ff0c7424 */ /* 0x000fe400078e00ff */
[----:B------:R-:W-:-:S07]  /*21740*/  IMAD.MOV.U32 R5, RZ, RZ, R14 ;  /* 0x000000ffff057224 */ /* 0x000fce00078e000e */
[----:B------:R-:W-:Y:S05]  /*21750*/  WARPSYNC.COLLECTIVE R15, `(.L_x_3116) ;  /* 0x000000000f087348 */ /* 0x000fea0003c00000 */
[----:B------:R0:W1:Y:S02]  /*21760*/  SHFL.IDX P6, R14, R13, R12, R11 ;  /* 0x0000000c0d0e7389 */ /* 0x00006400000c000b */
[----:B01----:R-:W-:Y:S01]  /*21770*/  ENDCOLLECTIVE ;  /* 0x000000000000791b */ /* 0x003fe20003800000 */
.L_x_3116:
        /* <DEDUP_REMOVED lines=15> */
.L_x_3117:
[----:B------:R-:W-:Y:S02]  /*21870*/  IMAD.MOV.U32 R13, RZ, RZ, R3 ;  /* 0x000000ffff0d7224 */ /* 0x000fe400078e0003 */
[----:B------:R-:W-:Y:S02]  /*21880*/  IMAD.MOV.U32 R12, RZ, RZ, 0x6 ;  /* 0x00000006ff0c7424 */ /* 0x000fe400078e00ff */
[----:B------:R-:W-:-:S07]  /*21890*/  IMAD.MOV.U32 R5, RZ, RZ, R14 ;  /* 0x000000ffff057224 */ /* 0x000fce00078e000e */
[----:B------:R-:W-:Y:S05]  /*218a0*/  WARPSYNC.COLLECTIVE R15, `(.L_x_3118) ;  /* 0x000000000f087348 */ /* 0x000fea0003c00000 */
[----:B------:R0:W1:Y:S02]  /*218b0*/  SHFL.IDX P6, R14, R13, R12, R11 ;  /* 0x0000000c0d0e7389 */ /* 0x00006400000c000b */
[----:B01----:R-:W-:Y:S01]  /*218c0*/  ENDCOLLECTIVE ;  /* 0x000000000000791b */ /* 0x003fe20003800000 */
.L_x_3118:
        /* <DEDUP_REMOVED lines=13> */
.L_x_3119:
        /* <DEDUP_REMOVED lines=8> */
.L_x_3120:
        /* <DEDUP_REMOVED lines=13> */
.L_x_3121:
[----:B------:R-:W-:Y:S01]  /*21af0*/  IMAD.MOV.U32 R3, RZ, RZ, R14 ;  /* 0x000000ffff037224 */ /* 0x000fe200078e000e */
[----:B------:R-:W-:Y:S06]  /*21b00*/  BRA `(.L_x_3122) ;  /* 0xffffffa4002c7947 */ /* 0x000fec000383ffff */
.L_x_2953:
[----:B0-----:R-:W2:Y:S02]  /*21b10*/  LDL R2, [R1+0x4] ;  /* 0x0000040001027983 */ /* 0x001ea40000100800 */
[----:B--2---:R0:W1:Y:S02]  /*21b20*/  SYNCS.PHASECHK.TRANS64.TRYWAIT P0, [R2+URZ+0x22820], R0 ;  /* 0x02282000020075a7 */ /* 0x004064000800017f */
[----:B-1----:R-:W-:Y:S05]  /*21b30*/  @!P0 NANOSLEEP.SYNCS 0x989680 ;  /* 0x009896800000895d */ /* 0x002fea0003900000 */
[----:B------:R-:W1:Y:S02]  /*21b40*/  @!P0 SYNCS.PHASECHK.TRANS64 P0, [R2+URZ+0x22820], R0 ;  /* 0x02282000020085a7 */ /* 0x000e64000800007f */
[----:B-1----:R-:W-:Y:S05]  /*21b50*/  @!P0 BRA `(.L_x_2953) ;  /* 0xfffffffc00ec8947 */ /* 0x002fea000383ffff */
[----:B------:R-:W-:Y:S05]  /*21b60*/  BRA `(.L_x_3123) ;  /* 0xffffffa4008c7947 */ /* 0x000fea000383ffff */
.L_x_2957:
[----:B0-----:R0:W1:Y:S02]  /*21b70*/  SYNCS.PHASECHK.TRANS64.TRYWAIT P0, [R2+URZ+0x22860], R0 ;  /* 0x02286000020075a7 */ /* 0x001064000800017f */
[----:B-1----:R-:W-:Y:S05]  /*21b80*/  @!P0 NANOSLEEP.SYNCS 0x989680 ;  /* 0x009896800000895d */ /* 0x002fea0003900000 */
[----:B------:R-:W1:Y:S02]  /*21b90*/  @!P0 SYNCS.PHASECHK.TRANS64 P0, [R2+URZ+0x22860], R0 ;  /* 0x02286000020085a7 */ /* 0x000e64000800007f */
[----:B-1----:R-:W-:Y:S05]  /*21ba0*/  @!P0 BRA `(.L_x_2957) ;  /* 0xfffffffc00f08947 */ /* 0x002fea000383ffff */
[----:B------:R-:W-:Y:S05]  /*21bb0*/  BRA `(.L_x_3124) ;  /* 0xffffffa400b87947 */ /* 0x000fea000383ffff */
.L_x_2972:
[----:B-1----:R1:W2:Y:S02]  /*21bc0*/  SYNCS.PHASECHK.TRANS64.TRYWAIT P0, [R2+URZ+0x22840], R5 ;  /* 0x02284005020075a7 */ /* 0x0022a4000800017f */
[----:B--2---:R-:W-:Y:S05]  /*21bd0*/  @!P0 NANOSLEEP.SYNCS 0x989680 ;  /* 0x009896800000895d */ /* 0x004fea0003900000 */
[----:B------:R-:W2:Y:S02]  /*21be0*/  @!P0 SYNCS.PHASECHK.TRANS64 P0, [R2+URZ+0x22840], R5 ;  /* 0x02284005020085a7 */ /* 0x000ea4000800007f */
[----:B--2---:R-:W-:Y:S05]  /*21bf0*/  @!P0 BRA `(.L_x_2972) ;  /* 0xfffffffc00f08947 */ /* 0x004fea000383ffff */
[----:B------:R-:W-:Y:S05]  /*21c00*/  BRA `(.L_x_3125) ;  /* 0xffffffac00d47947 */ /* 0x000fea000383ffff */
.L_x_2977:
[----:B0-----:R0:W2:Y:S02]  /*21c10*/  SYNCS.PHASECHK.TRANS64.TRYWAIT P0, [R2+URZ+0x22860], R5 ;  /* 0x02286005020075a7 */ /* 0x0010a4000800017f */
[----:B--2---:R-:W-:Y:S05]  /*21c20*/  @!P0 NANOSLEEP.SYNCS 0x989680 ;  /* 0x009896800000895d */ /* 0x004fea0003900000 */
[----:B------:R-:W2:Y:S02]  /*21c30*/  @!P0 SYNCS.PHASECHK.TRANS64 P0, [R2+URZ+0x22860], R5 ;  /* 0x02286005020085a7 */ /* 0x000ea4000800007f */
[----:B--2---:R-:W-:Y:S05]  /*21c40*/  @!P0 BRA `(.L_x_2977) ;  /* 0xfffffffc00f08947 */ /* 0x004fea000383ffff */
[----:B------:R-:W-:Y:S05]  /*21c50*/  BRA `(.L_x_3126) ;  /* 0xffffffb000587947 */ /* 0x000fea000383ffff */
.L_x_2988:
[----:B0-----:R0:W1:Y:S02]  /*21c60*/  SYNCS.PHASECHK.TRANS64.TRYWAIT P0, [R3+URZ+0x22840], R2 ;  /* 0x02284002030075a7 */ /* 0x001064000800017f */
[----:B-1----:R-:W-:Y:S05]  /*21c70*/  @!P0 NANOSLEEP.SYNCS 0x989680 ;  /* 0x009896800000895d */ /* 0x002fea0003900000 */
[----:B------:R-:W1:Y:S02]  /*21c80*/  @!P0 SYNCS.PHASECHK.TRANS64 P0, [R3+URZ+0x22840], R2 ;  /* 0x02284002030085a7 */ /* 0x000e64000800007f */
[----:B-1----:R-:W-:Y:S05]  /*21c90*/  @!P0 BRA `(.L_x_2988) ;  /* 0xfffffffc00f08947 */ /* 0x002fea000383ffff */
[----:B------:R-:W-:Y:S05]  /*21ca0*/  BRA `(.L_x_3127) ;  /* 0xffffffb800587947 */ /* 0x000fea000383ffff */
.L_x_2993:
[----:B-1----:R1:W2:Y:S02]  /*21cb0*/  SYNCS.PHASECHK.TRANS64.TRYWAIT P0, [R3+URZ+0x22860], R2 ;  /* 0x02286002030075a7 */ /* 0x0022a4000800017f */
[----:B--2---:R-:W-:Y:S05]  /*21cc0*/  @!P0 NANOSLEEP.SYNCS 0x989680 ;  /* 0x009896800000895d */ /* 0x004fea0003900000 */
[----:B------:R-:W2:Y:S02]  /*21cd0*/  @!P0 SYNCS.PHASECHK.TRANS64 P0, [R3+URZ+0x22860], R2 ;  /* 0x02286002030085a7 */ /* 0x000ea4000800007f */
[----:B--2---:R-:W-:Y:S05]  /*21ce0*/  @!P0 BRA `(.L_x_2993) ;  /* 0xfffffffc00f08947 */ /* 0x004fea000383ffff */
[----:B------:R-:W-:Y:S05]  /*21cf0*/  BRA `(.L_x_3128) ;  /* 0xffffffb800d87947 */ /* 0x000fea000383ffff */
.L_x_3004:
[----:B0-----:R0:W1:Y:S02]  /*21d00*/  SYNCS.PHASECHK.TRANS64.TRYWAIT P0, [R3+URZ+0x22840], R2 ;  /* 0x02284002030075a7 */ /* 0x001064000800017f */
[----:B-1----:R-:W-:Y:S05]  /*21d10*/  @!P0 NANOSLEEP.SYNCS 0x989680 ;  /* 0x009896800000895d */ /* 0x002fea0003900000 */
[----:B------:R-:W1:Y:S02]  /*21d20*/  @!P0 SYNCS.PHASECHK.TRANS64 P0, [R3+URZ+0x22840], R2 ;  /* 0x02284002030085a7 */ /* 0x000e64000800007f */
[----:B-1----:R-:W-:Y:S05]  /*21d30*/  @!P0 BRA `(.L_x_3004) ;  /* 0xfffffffc00f08947 */ /* 0x002fea000383ffff */
[----:B------:R-:W-:Y:S05]  /*21d40*/  BRA `(.L_x_3129) ;  /* 0xffffffc000b47947 */ /* 0x000fea000383ffff */
.L_x_3009:
[----:B-1----:R1:W2:Y:S02]  /*21d50*/  SYNCS.PHASECHK.TRANS64.TRYWAIT P0, [R3+URZ+0x22860], R2 ;  /* 0x02286002030075a7 */ /* 0x0022a4000800017f */
[----:B--2---:R-:W-:Y:S05]  /*21d60*/  @!P0 NANOSLEEP.SYNCS 0x989680 ;  /* 0x009896800000895d */ /* 0x004fea0003900000 */
[----:B------:R-:W2:Y:S02]  /*21d70*/  @!P0 SYNCS.PHASECHK.TRANS64 P0, [R3+URZ+0x22860], R2 ;  /* 0x02286002030085a7 */ /* 0x000ea4000800007f */
[----:B--2---:R-:W-:Y:S05]  /*21d80*/  @!P0 BRA `(.L_x_3009) ;  /* 0xfffffffc00f08947 */ /* 0x004fea000383ffff */
[----:B------:R-:W-:Y:S05]  /*21d90*/  BRA `(.L_x_3130) ;  /* 0xffffffc400387947 */ /* 0x000fea000383ffff */
.L_x_3021:
[----:B------:R-:W-:Y:S01]  /*21da0*/  BSSY B0, `(.L_x_3131) ;  /* 0x0000008000007945 */ /* 0x000fe20003800000 */
[----:B------:R-:W-:Y:S02]  /*21db0*/  IMAD.MOV.U32 R13, RZ, RZ, R16 ;  /* 0x000000ffff0d7224 */ /* 0x000fe400078e0010 */
[----:B------:R-:W-:Y:S02]  /*21dc0*/  IMAD.MOV.U32 R12, RZ, RZ, RZ ;  /* 0x000000ffff0c7224 */ /* 0x000fe400078e00ff */
[----:B0-----:R-:W-:Y:S02]  /*21dd0*/  IMAD.MOV.U32 R11, RZ, RZ, 0x1f ;  /* 0x0000001fff0b7424 */ /* 0x001fe400078e00ff */
[----:B------:R-:W-:-:S07]  /*21de0*/  IMAD.MOV.U32 R15, RZ, RZ, -0x1 ;  /* 0xffffffffff0f7424 */ /* 0x000fce00078e00ff */
[----:B-1---5:R-:W-:Y:S05]  /*21df0*/  WARPSYNC.COLLECTIVE R15, `(.L_x_3132) ;  /* 0x000000000f087348 */ /* 0x022fea0003c00000 */
[----:B------:R0:W2:Y:S02]  /*21e00*/  SHFL.IDX P6, R14, R13, R12, R11 ;  /* 0x0000000c0d0e7389 */ /* 0x0000a400000c000b */
[----:B012--5:R-:W-:Y:S01]  /*21e10*/  ENDCOLLECTIVE ;  /* 0x000000000000791b */ /* 0x027fe20003800000 */
.L_x_3132:
[----:B------:R-:W-:Y:S05]  /*21e20*/  BSYNC B0 ;  /* 0x0000000000007941 */ /* 0x000fea0003800000 */
.L_x_3131:
        /* <DEDUP_REMOVED lines=9> */
.L_x_3133:
        /* <DEDUP_REMOVED lines=18> */
.L_x_3134:
[----:B------:R-:W-:Y:S01]  /*21fe0*/  IMAD.MOV.U32 R12, RZ, RZ, 0x2 ;  /* 0x00000002ff0c7424 */ /* 0x000fe200078e00ff */
[----:B------:R-:W-:-:S05]  /*21ff0*/  SEL R14, R14, RZ, P1 ;  /* 0x000000ff0e0e7207 */ /* 0x000fca0000800000 */
[----:B------:R-:W-:-:S04]  /*22000*/  IMAD.IADD R2, R3, 0x1, R14 ;  /* 0x0000000103027824 */ /* 0x000fc800078e020e */
[----:B------:R-:W-:-:S07]  /*22010*/  IMAD.MOV.U32 R13, RZ, RZ, R2 ;  /* 0x000000ffff0d7224 */ /* 0x000fce00078e0002 */
[----:B------:R-:W-:Y:S05]  /*22020*/  WARPSYNC.COLLECTIVE R15, `(.L_x_3135) ;  /* 0x000000000f087348 */ /* 0x000fea0003c00000 */
[----:B------:R0:W1:Y:S02]  /*22030*/  SHFL.UP P6, R14, R13, R12, R11 ;  /* 0x0400000c0d0e7389 */ /* 0x00006400000c000b */
[----:B01----:R-:W-:Y:S01]  /*22040*/  ENDCOLLECTIVE ;  /* 0x000000000000791b */ /* 0x003fe20003800000 */
.L_x_3135:
        /* <DEDUP_REMOVED lines=8> */
.L_x_3136:
        /* <DEDUP_REMOVED lines=8> */
.L_x_3137:
        /* <DEDUP_REMOVED lines=8> */
.L_x_3138:
        /* <DEDUP_REMOVED lines=9> */
.L_x_3139:
[----:B------:R-:W-:Y:S01]  /*22260*/  IMAD.MOV.U32 R16, RZ, RZ, R14 ;  /* 0x000000ffff107224 */ /* 0x000fe200078e000e */
[----:B------:R-:W-:Y:S06]  /*22270*/  BRA `(.L_x_3140) ;  /* 0xffffffc800887947 */ /* 0x000fec000383ffff */
.L_x_3026:
[----:B------:R-:W-:Y:S01]  /*22280*/  BSSY B0, `(.L_x_3141) ;  /* 0x0000008000007945 */ /* 0x000fe20003800000 */
[----:B-----5:R-:W-:Y:S02]  /*22290*/  IMAD.MOV.U32 R13, RZ, RZ, R3 ;  /* 0x000000ffff0d7224 */ /* 0x020fe400078e0003 */
[----:B------:R-:W-:Y:S02]  /*222a0*/  IMAD.MOV.U32 R12, RZ, RZ, 0x1 ;  /* 0x00000001ff0c7424 */ /* 0x000fe400078e00ff */
[----:B0-----:R-:W-:Y:S02]  /*222b0*/  IMAD.MOV.U32 R11, RZ, RZ, RZ ;  /* 0x000000ffff0b7224 */ /* 0x001fe400078e00ff */
[----:B------:R-:W-:-:S07]  /*222c0*/  IMAD.MOV.U32 R15, RZ, RZ, -0x1 ;  /* 0xffffffffff0f7424 */ /* 0x000fce00078e00ff */
[----:B-1----:R-:W-:Y:S05]  /*222d0*/  WARPSYNC.COLLECTIVE R15, `(.L_x_3142) ;  /* 0x000000000f087348 */ /* 0x002fea0003c00000 */
[----:B------:R0:W2:Y:S02]  /*222e0*/  SHFL.UP P6, R14, R13, R12, R11 ;  /* 0x0400000c0d0e7389 */ /* 0x0000a400000c000b */
[----:B012---:R-:W-:Y:S01]  /*222f0*/  ENDCOLLECTIVE ;  /* 0x000000000000791b */ /* 0x007fe20003800000 */
.L_x_3142:
[----:B------:R-:W-:Y:S05]  /*22300*/  BSYNC B0 ;  /* 0x0000000000007941 */ /* 0x000fea0003800000 */
.L_x_3141:
        /* <DEDUP_REMOVED lines=9> */
.L_x_3143:
[----:B------:R-:W-:Y:S01]  /*223a0*/  IMAD.MOV.U32 R12, RZ, RZ, 0x4 ;  /* 0x00000004ff0c7424 */ /* 0x000fe200078e00ff */
[----:B------:R-:W-:-:S05]  /*223b0*/  SEL R7, R14, RZ, P2 ;  /* 0x000000ff0e077207 */ /* 0x000fca0001000000 */
[----:B------:R-:W-:-:S04]  /*223c0*/  IMAD.IADD R2, R2, 0x1, R7 ;  /* 0x0000000102027824 */ /* 0x000fc800078e0207 */
[----:B------:R-:W-:-:S07]  /*223d0*/  IMAD.MOV.U32 R13, RZ, RZ, R2 ;  /* 0x000000ffff0d7224 */ /* 0x000fce00078e0002 */
[----:B------:R-:W-:Y:S05]  /*223e0*/  WARPSYNC.COLLECTIVE R15, `(.L_x_3144) ;  /* 0x000000000f087348 */ /* 0x000fea0003c00000 */
[----:B------:R0:W1:Y:S02]  /*223f0*/  SHFL.UP P6, R14, R13, R12, R11 ;  /* 0x0400000c0d0e7389 */ /* 0x00006400000c000b */
[----:B01----:R-:W-:Y:S01]  /*22400*/  ENDCOLLECTIVE ;  /* 0x000000000000791b */ /* 0x003fe20003800000 */
.L_x_3144:
[----:B------:R-:W-:Y:S01]  /*22410*/  IMAD.MOV.U32 R12, RZ, RZ, 0x8 ;  /* 0x00000008ff0c7424 */ /* 0x000fe200078e00ff */
[----:B------:R-:W-:-:S05]  /*22420*/  SEL R7, R14, RZ, P3 ;  /* 0x000000ff0e077207 */ /* 0x000fca0001800000 */
[----:B------:R-:W-:-:S04]  /*22430*/  IMAD.IADD R2, R2, 0x1, R7 ;  /* 0x0000000102027824 */ /* 0x000fc800078e0207 */
[----:B------:R-:W-:-:S07]  /*22440*/  IMAD.MOV.U32 R13, RZ, RZ, R2 ;  /* 0x000000ffff0d7224 */ /* 0x000fce00078e0002 */
[----:B------:R-:W-:Y:S05]  /*22450*/  WARPSYNC.COLLECTIVE R15, `(.L_x_3145) ;  /* 0x000000000f087348 */ /* 0x000fea0003c00000 */
[----:B------:R0:W1:Y:S02]  /*22460*/  SHFL.UP P6, R14, R13, R12, R11 ;  /* 0x0400000c0d0e7389 */ /* 0x00006400000c000b */
[----:B01----:R-:W-:Y:S01]  /*22470*/  ENDCOLLECTIVE ;  /* 0x000000000000791b */ /* 0x003fe20003800000 */
.L_x_3145:
[----:B------:R-:W-:Y:S01]  /*22480*/  IMAD.MOV.U32 R12, RZ, RZ, 0x10 ;  /* 0x00000010ff0c7424 */ /* 0x000fe200078e00ff */
[----:B------:R-:W-:-:S05]  /*22490*/  SEL R7, R14, RZ, P4 ;  /* 0x000000ff0e077207 */ /* 0x000fca0002000000 */
[----:B------:R-:W-:-:S04]  /*224a0*/  IMAD.IADD R2, R2, 0x1, R7 ;  /* 0x0000000102027824 */ /* 0x000fc800078e0207 */
[----:B------:R-:W-:-:S07]  /*224b0*/  IMAD.MOV.U32 R13, RZ, RZ, R2 ;  /* 0x000000ffff0d7224 */ /* 0x000fce00078e0002 */
[----:B------:R-:W-:Y:S05]  /*224c0*/  WARPSYNC.COLLECTIVE R15, `(.L_x_3146) ;  /* 0x000000000f087348 */ /* 0x000fea0003c00000 */
[----:B------:R0:W1:Y:S02]  /*224d0*/  SHFL.UP P6, R14, R13, R12, R11 ;  /* 0x0400000c0d0e7389 */ /* 0x00006400000c000b */
[----:B01----:R-:W-:Y:S01]  /*224e0*/  ENDCOLLECTIVE ;  /* 0x000000000000791b */ /* 0x003fe20003800000 */
.L_x_3146:
        /* <DEDUP_REMOVED lines=8> */
.L_x_3147:
[----:B------:R-:W-:Y:S01]  /*22570*/  IMAD.MOV.U32 R16, RZ, RZ, R14 ;  /* 0x000000ffff107224 */ /* 0x000fe200078e000e */
[----:B------:R-:W-:Y:S06]  /*22580*/  BRA `(.L_x_3148) ;  /* 0xffffffc800607947 */ /* 0x000fec000383ffff */
.L_x_3028:
[----:B------:R-:W-:Y:S01]  /*22590*/  BSSY B0, `(.L_x_3149) ;  /* 0x0000006000007945 */ /* 0x000fe20003800000 */
[----:B------:R-:W-:Y:S01]  /*225a0*/  PLOP3.LUT P6, PT, P6, PT, PT, 0x8, 0x0 ;  /* 0x000000000000781c */ /* 0x000fe200037ce170 */
[----:B------:R-:W-:-:S12]  /*225b0*/  IMAD.MOV.U32 R15, RZ, RZ, -0x1 ;  /* 0xffffffffff0f7424 */ /* 0x000fd800078e00ff */
[----:B0----5:R-:W-:Y:S05]  /*225c0*/  WARPSYNC.COLLECTIVE R15, `(.L_x_3150) ;  /* 0x000000000f087348 */ /* 0x021fea0003c00000 */
[----:B------:R-:W-:Y:S01]  /*225d0*/  VOTE.ANY R14, PT, P6 ;  /* 0x00000000000e7806 */ /* 0x000fe200030e0100 */
[----:B0----5:R-:W-:Y:S06]  /*225e0*/  ENDCOLLECTIVE ;  /* 0x000000000000791b */ /* 0x021fec0003800000 */
.L_x_3150:
[----:B------:R-:W-:Y:S05]  /*225f0*/  BSYNC B0 ;  /* 0x0000000000007941 */ /* 0x000fea0003800000 */
.L_x_3149:
        /* <DEDUP_REMOVED lines=9> */
.L_x_3151:
[----:B------:R-:W-:Y:S01]  /*22690*/  IMAD.MOV.U32 R17, RZ, RZ, R14 ;  /* 0x000000ffff117224 */ /* 0x000fe200078e000e */
[----:B------:R-:W-:Y:S06]  /*226a0*/  BRA `(.L_x_3152) ;  /* 0xffffffc800507947 */ /* 0x000fec000383ffff */
.L_x_3030:
[----:B------:R-:W-:Y:S01]  /*226b0*/  BSSY B0, `(.L_x_3153) ;  /* 0x0000007000007945 */ /* 0x000fe20003800000 */
[----:B------:R-:W-:Y:S02]  /*226c0*/  IMAD.MOV.U32 R13, RZ, RZ, R2 ;  /* 0x000000ffff0d7224 */ /* 0x000fe400078e0002 */
[----:B0-----:R-:W-:Y:S02]  /*226d0*/  IMAD.MOV.U32 R11, RZ, RZ, 0x1f ;  /* 0x0000001fff0b7424 */ /* 0x001fe400078e00ff */
[----:B------:R-:W-:-:S07]  /*226e0*/  IMAD.MOV.U32 R15, RZ, RZ, -0x1 ;  /* 0xffffffffff0f7424 */ /* 0x000fce00078e00ff */
[----:B-12--5:R-:W-:Y:S05]  /*226f0*/  WARPSYNC.COLLECTIVE R15, `(.L_x_3154) ;  /* 0x000000000f087348 */ /* 0x026fea0003c00000 */
[----:B------:R0:W3:Y:S02]  /*22700*/  SHFL.IDX P6, R14, R13, R12, R11 ;  /* 0x0000000c0d0e7389 */ /* 0x0000e400000c000b */
[----:B0123-5:R-:W-:Y:S01]  /*22710*/  ENDCOLLECTIVE ;  /* 0x000000000000791b */ /* 0x02ffe20003800000 */
.L_x_3154:
[----:B------:R-:W-:Y:S05]  /*22720*/  BSYNC B0 ;  /* 0x0000000000007941 */ /* 0x000fea0003800000 */
.L_x_3153:
[----:B------:R-:W-:Y:S01]  /*22730*/  IMAD.MOV.U32 R2, RZ, RZ, R14 ;  /* 0x000000ffff027224 */ /* 0x000fe200078e000e */
[----:B------:R-:W-:Y:S06]  /*22740*/  BRA `(.L_x_3155) ;  /* 0xffffffc800447947 */ /* 0x000fec000383ffff */
.L_x_3034:
[----:B0-----:R0:W1:Y:S02]  /*22750*/  SYNCS.PHASECHK.TRANS64.TRYWAIT P0, [R0+URZ+0x22820], R3 ;  /* 0x02282003000075a7 */ /* 0x001064000800017f */
[----:B-1----:R-:W-:Y:S05]  /*22760*/  @!P0 NANOSLEEP.SYNCS 0x989680 ;  /* 0x009896800000895d */ /* 0x002fea0003900000 */
[----:B------:R-:W1:Y:S02]  /*22770*/  @!P0 SYNCS.PHASECHK.TRANS64 P0, [R0+URZ+0x22820], R3 ;  /* 0x02282003000085a7 */ /* 0x000e64000800007f */
[----:B-1----:R-:W-:Y:S05]  /*22780*/  @!P0 BRA `(.L_x_3034) ;  /* 0xfffffffc00f08947 */ /* 0x002fea000383ffff */
[----:B------:R-:W-:Y:S05]  /*22790*/  BRA `(.L_x_3156) ;  /* 0xffffffcc00c87947 */ /* 0x000fea000383ffff */
.L_x_3035:
        /* <DEDUP_REMOVED lines=11> */
.L_x_3158:
[----:B------:R-:W-:Y:S05]  /*22850*/  BSYNC B0 ;  /* 0x0000000000007941 */ /* 0x000fea0003800000 */
.L_x_3157:
[----:B------:R-:W-:Y:S05]  /*22860*/  BRA `(.L_x_3159) ;  /* 0xffffffcc00b07947 */ /* 0x000fea000383ffff */
.L_x_3036:
[----:B------:R-:W-:Y:S01]  /*22870*/  BSSY B0, `(.L_x_3160) ;  /* 0x0000006000007945 */ /* 0x000fe20003800000 */
[----:B------:R-:W-:-:S07]  /*22880*/  IMAD.MOV.U32 R15, RZ, RZ, -0x1 ;  /* 0xffffffffff0f7424 */ /* 0x000fce00078e00ff */
[----:B01---5:R-:W-:Y:S05]  /*22890*/  WARPSYNC.COLLECTIVE R15, `(.L_x_3161) ;  /* 0x000000000f0c7348 */ /* 0x023fea0003c00000 */
[----:B------:R-:W-:Y:S02]  /*228a0*/  ELECT P6, UR62, PT ;  /* 0x00000000003e782f */ /* 0x000fe400038c0000 */
[----:B------:R-:W-:Y:S01]  /*228b0*/  MOV R14, UR62 ;  /* 0x0000003e000e7c02 */ /* 0x000fe20008000f00 */
[----:B01---5:R-:W-:Y:S10]  /*228c0*/  ENDCOLLECTIVE ;  /* 0x000000000000791b */ /* 0x023ff40003800000 */
.L_x_3161:
[----:B------:R-:W-:Y:S05]  /*228d0*/  BSYNC B0 ;  /* 0x0000000000007941 */ /* 0x000fea0003800000 */
.L_x_3160:
[----:B------:R-:W-:Y:S05]  /*228e0*/  BRA `(.L_x_3162) ;  /* 0xffffffcc00a47947 */ /* 0x000fea000383ffff */
.L_x_3038:
[----:B0-----:R0:W1:Y:S02]  /*228f0*/  SYNCS.PHASECHK.TRANS64.TRYWAIT P0, [R6+URZ], R5 ;  /* 0x00000005060075a7 */ /* 0x001064000800017f */
[----:B-1----:R-:W-:Y:S05]  /*22900*/  @!P0 NANOSLEEP.SYNCS 0x989680 ;  /* 0x009896800000895d */ /* 0x002fea0003900000 */
[----:B------:R-:W1:Y:S02]  /*22910*/  @!P0 SYNCS.PHASECHK.TRANS64 P0, [R6+URZ], R5 ;  /* 0x00000005060085a7 */ /* 0x000e64000800007f */
[----:B-1----:R-:W-:Y:S05]  /*22920*/  @!P0 BRA `(.L_x_3038) ;  /* 0xfffffffc00f08947 */ /* 0x002fea000383ffff */
[----:B------:R-:W-:Y:S05]  /*22930*/  BRA `(.L_x_3163) ;  /* 0xffffffcc00e07947 */ /* 0x000fea000383ffff */
.L_x_3039:
[----:B-1----:R1:W2:Y:S02]  /*22940*/  SYNCS.PHASECHK.TRANS64.TRYWAIT P0, [R7+URZ], R2 ;  /* 0x00000002070075a7 */ /* 0x0022a4000800017f */
[----:B--2---:R-:W-:Y:S05]  /*22950*/  @!P0 NANOSLEEP.SYNCS 0x989680 ;  /* 0x009896800000895d */ /* 0x004fea0003900000 */
[----:B------:R-:W2:Y:S02]  /*22960*/  @!P0 SYNCS.PHASECHK.TRANS64 P0, [R7+URZ], R2 ;  /* 0x00000002070085a7 */ /* 0x000ea4000800007f */
[----:B--2---:R-:W-:Y:S05]  /*22970*/  @!P0 BRA `(.L_x_3039) ;  /* 0xfffffffc00f08947 */ /* 0x004fea000383ffff */
[----:B------:R-:W-:Y:S05]  /*22980*/  BRA `(.L_x_3164) ;  /* 0xffffffcc00d47947 */ /* 0x000fea000383ffff */
.L_x_3041:
[----:B--2---:R2:W3:Y:S02]  /*22990*/  SYNCS.PHASECHK.TRANS64.TRYWAIT P0, [R4+URZ], R5 ;  /* 0x00000005040075a7 */ /* 0x0044e4000800017f */
[----:B---3--:R-:W-:Y:S05]  /*229a0*/  @!P0 NANOSLEEP.SYNCS 0x989680 ;  /* 0x009896800000895d */ /* 0x008fea0003900000 */
[----:B------:R-:W3:Y:S02]  /*229b0*/  @!P0 SYNCS.PHASECHK.TRANS64 P0, [R4+URZ], R5 ;  /* 0x00000005040085a7 */ /* 0x000ee4000800007f */
[----:B---3--:R-:W-:Y:S05]  /*229c0*/  @!P0 BRA `(.L_x_3041) ;  /* 0xfffffffc00f08947 */ /* 0x008fea000383ffff */
[----:B------:R-:W-:Y:S05]  /*229d0*/  BRA `(.L_x_3165) ;  /* 0xffffffcc00dc7947 */ /* 0x000fea000383ffff */
.L_x_3166:
        /* <DEDUP_REMOVED lines=10> */
.L_x_6044:


//--------------------- .text._ZN7cutlass13device_kernelIN5flash11enable_sm90INS1_16FlashAttnFwdSm90INS1_25CollectiveMainloopFwdSm90ILi2EN4cute5tupleIJNS5_1CILi1EEES8_S8_EEENS6_IJNS7_ILi128EEENS7_ILi96EEENS7_ILi64EEEEEELi256ENS_6half_tEfNS_4arch4Sm90ELb0ELb1ELb0ELb1ELb0ELb0ELb1ELb1ELb0ELb1ELb0ELb0EEENS1_21CollectiveEpilogueFwdINS6_IJSA_NS7_ILi256EEESB_EEES9_SE_SG_Li256ELb1ELb1ELb0ELb0EEENS1_36VarlenDynamicPersistentTileSchedulerILi128ELi96ELi256ELi128ELb0ELb1ELb1ELb1ELb0ELb1EEEEEEEEEvNT_6ParamsE --------------------------
	.section	.text._ZN7cutlass13device_kernelIN5flash11enable_sm90INS1_16FlashAttnFwdSm90INS1_25CollectiveMainloopFwdSm90ILi2EN4cute5tupleIJNS5_1CILi1EEES8_S8_EEENS6_IJNS7_ILi128EEENS7_ILi96EEENS7_ILi64EEEEEELi256ENS_6half_tEfNS_4arch4Sm90ELb0ELb1ELb0ELb1ELb0ELb0ELb1ELb1ELb0ELb1ELb0ELb0EEENS1_21CollectiveEpilogueFwdINS6_IJSA_NS7_ILi256EEESB_EEES9_SE_SG_Li256ELb1ELb1ELb0ELb0EEENS1_36VarlenDynamicPersistentTileSchedulerILi128ELi96ELi256ELi128ELb0ELb1ELb1ELb1ELb0ELb1EEEEEEEEEvNT_6ParamsE,"ax",@progbits
	.align	128
.text._ZN7cutlass13device_kernelIN5flash11enable_sm90INS1_16FlashAttnFwdSm90INS1_25CollectiveMainloopFwdSm90ILi2EN4cute5tupleIJNS5_1CILi1EEES8_S8_EEENS6_IJNS7_ILi128EEENS7_ILi96EEENS7_ILi64EEEEEELi256ENS_6half_tEfNS_4arch4Sm90ELb0ELb1ELb0ELb1ELb0ELb0ELb1ELb1ELb0ELb1ELb0ELb0EEENS1_21CollectiveEpilogueFwdINS6_IJSA_NS7_ILi256EEESB_EEES9_SE_SG_Li256ELb1ELb1ELb0ELb0EEENS1_36VarlenDynamicPersistentTileSchedulerILi128ELi96ELi256ELi128ELb0ELb1ELb1ELb1ELb0ELb1EEEEEEEEEvNT_6ParamsE:
        .type           _ZN7cutlass13device_kernelIN5flash11enable_sm90INS1_16FlashAttnFwdSm90INS1_25CollectiveMainloopFwdSm90ILi2EN4cute5tupleIJNS5_1CILi1EEES8_S8_EEENS6_IJNS7_ILi128EEENS7_ILi96EEENS7_ILi64EEEEEELi256ENS_6half_tEfNS_4arch4Sm90ELb0ELb1ELb0ELb1ELb0ELb0ELb1ELb1ELb0ELb1ELb0ELb0EEENS1_21CollectiveEpilogueFwdINS6_IJSA_NS7_ILi256EEESB_EEES9_SE_SG_Li256ELb1ELb1ELb0ELb0EEENS1_36VarlenDynamicPersistentTileSchedulerILi128ELi96ELi256ELi128ELb0ELb1ELb1ELb1ELb0ELb1EEEEEEEEEvNT_6ParamsE,@function
        .size           _ZN7cutlass13device_kernelIN5flash11enable_sm90INS1_16FlashAttnFwdSm90INS1_25CollectiveMainloopFwdSm90ILi2EN4cute5tupleIJNS5_1CILi1EEES8_S8_EEENS6_IJNS7_ILi128EEENS7_ILi96EEENS7_ILi64EEEEEELi256ENS_6half_tEfNS_4arch4Sm90ELb0ELb1ELb0ELb1ELb0ELb0ELb1ELb1ELb0ELb1ELb0ELb0EEENS1_21CollectiveEpilogueFwdINS6_IJSA_NS7_ILi256EEESB_EEES9_SE_SG_Li256ELb1ELb1ELb0ELb0EEENS1_36VarlenDynamicPersistentTileSchedulerILi128ELi96ELi256ELi128ELb0ELb1ELb1ELb1ELb0ELb1EEEEEEEEEvNT_6ParamsE,(.L_x_6045 - _ZN7cutlass13device_kernelIN5flash11enable_sm90INS1_16FlashAttnFwdSm90INS1_25CollectiveMainloopFwdSm90ILi2EN4cute5tupleIJNS5_1CILi1EEES8_S8_EEENS6_IJNS7_ILi128EEENS7_ILi96EEENS7_ILi64EEEEEELi256ENS_6half_tEfNS_4arch4Sm90ELb0ELb1ELb0ELb1ELb0ELb0ELb1ELb1ELb0ELb1ELb0ELb0EEENS1_21CollectiveEpilogueFwdINS6_IJSA_NS7_ILi256EEESB_EEES9_SE_SG_Li256ELb1ELb1ELb0ELb0EEENS1_36VarlenDynamicPersistentTileSchedulerILi128ELi96ELi256ELi128ELb0ELb1ELb1ELb1ELb0ELb1EEEEEEEEEvNT_6ParamsE)
        .other          _ZN7cutlass13device_kernelIN5flash11enable_sm90INS1_16FlashAttnFwdSm90INS1_25CollectiveMainloopFwdSm90ILi2EN4cute5tupleIJNS5_1CILi1EEES8_S8_EEENS6_IJNS7_ILi128EEENS7_ILi96EEENS7_ILi64EEEEEELi256ENS_6half_tEfNS_4arch4Sm90ELb0ELb1ELb0ELb1ELb0ELb0ELb1ELb1ELb0ELb1ELb0ELb0EEENS1_21CollectiveEpilogueFwdINS6_IJSA_NS7_ILi256EEESB_EEES9_SE_SG_Li256ELb1ELb1ELb0ELb0EEENS1_36VarlenDynamicPersistentTileSchedulerILi128ELi96ELi256ELi128ELb0ELb1ELb1ELb1ELb0ELb1EEEEEEEEEvNT_6ParamsE,@"STO_CUDA_ENTRY STV_DEFAULT"
_ZN7cutlass13device_kernelIN5flash11enable_sm90INS1_16FlashAttnFwdSm90INS1_25CollectiveMainloopFwdSm90ILi2EN4cute5tupleIJNS5_1CILi1EEES8_S8_EEENS6_IJNS7_ILi128EEENS7_ILi96EEENS7_ILi64EEEEEELi256ENS_6half_tEfNS_4arch4Sm90ELb0ELb1ELb0ELb1ELb0ELb0ELb1ELb1ELb0ELb1ELb0ELb0EEENS1_21CollectiveEpilogueFwdINS6_IJSA_NS7_ILi256EEESB_EEES9_SE_SG_Li256ELb1ELb1ELb0ELb0EEENS1_36VarlenDynamicPersistentTileSchedulerILi128ELi96ELi256ELi128ELb0ELb1ELb1ELb1ELb0ELb1EEEEEEEEEvNT_6ParamsE:
        /* <DEDUP_REMOVED lines=22> */
.L_x_3168:
[----:B------:R-:W-:Y:S05]  /*0160*/  BSYNC B0 ;  /* 0x0000000000007941 */ /* 0x000fea0003800000 */
.L_x_3167:
        /* <DEDUP_REMOVED lines=43> */
.L_x_3169:
        /* <DEDUP_REMOVED lines=22> */
.L_x_3170:
        /* <DEDUP_REMOVED lines=18> */
.L_x_3171:
        /* <DEDUP_REMOVED lines=22> */
.L_x_3172:
        /* <DEDUP_REMOVED lines=22> */
.L_x_3173:
        /* <DEDUP_REMOVED lines=13> */
.L_x_3175:
[----:B------:R-:W-:-:S08]  /*0a30*/  NOP ;  /* 0x0000000000007918 */ /* 0x000fd00000000000 */
[----:B------:R-:W0:Y:S02]  /*0a40*/  USETMAXREG.TRY_ALLOC.CTAPOOL UP0, 0xf0 ;  /* 0x000000f0000079c8 */ /* 0x000e240008000600 */
[----:B0-----:R-:W-:-:S13]  /*0a50*/  PLOP3.LUT P0, PT, PT, PT, UP0, 0x80, 0x0 ;  /* 0x000000000000781c */ /* 0x001fda0003f0f008 */
[----:B------:R-:W-:Y:S05]  /*0a60*/  @!P0 BRA `(.L_x_3175) ;  /* 0xfffffffc00f08947 */ /* 0x000fea000383ffff */
[----:B------:R-:W-:Y:S01]  /*0a70*/  ISETP.NE.AND P0, PT, R26, 0x1, PT ;  /* 0x000000011a00780c */ /* 0x000fe20003f05270 */
[----:B------:R-:W0:Y:S08]  /*0a80*/  S2UR UR4, SR_CgaCtaId ;  /* 0x00000000000479c3 */ /* 0x000e300000008800 */
[----:B------:R-:W-:Y:S06]  /*0a90*/  BAR.ARV 0x8, 0x180 ;  /* 0x0206000000007b1d */ /* 0x000fec0000002000 */
[----:B------:R-:W-:-:S02]  /*0aa0*/  UMOV UR46, 0x400 ;  /* 0x00000400002e7882 */ /* 0x000fc40000000000 */
[----:B------:R-:W-:Y:S08]  /*0ab0*/  @!P0 BAR.ARV 0x9, 0x100 ;  /* 0x0244000000008b1d */ /* 0x000ff00000002000 */
[----:B------:R-:W-:Y:S01]  /*0ac0*/  BAR.SYNC.DEFER_BLOCKING 0x5, 0x180 ;  /* 0x0146000000007b1d */ /* 0x000fe20000010000 */
[C---:B------:R-:W-:Y:S02]  /*0ad0*/  IADD3 R218, P1, R16.reuse, 0x210, RZ ;  /* 0x0000021010da7810 */ /* 0x040fe40007f3e0ff */
[----:B------:R-:W-:Y:S01]  /*0ae0*/  IADD3 R221, P2, R16, 0x21c, RZ ;  /* 0x0000021c10dd7810 */ /* 0x000fe20007f5e0ff */
[----:B0-----:R-:W-:-:S02]  /*0af0*/  ULEA UR46, UR4, UR46, 0x18 ;  /* 0x0000002e042e7291 */ /* 0x001fc4000f8ec03f */
[--C-:B------:R-:W-:Y:S01]  /*0b00*/  IMAD.X R217, RZ, RZ, R17.reuse, P1 ;  /* 0x000000ffffd97224 */ /* 0x100fe200008e0611 */
[----:B------:R-:W-:Y:S01]  /*0b10*/  ULDC UR4, c[0x0][0xd3c] ;  /* 0x00034f0000047ab9 */ /* 0x000fe20000000800 */
[----:B------:R-:W-:Y:S01]  /*0b20*/  STL.64 [R1+0x210], RZ ;  /* 0x000210ff01007387 */ /* 0x000fe20000100a00 */
[----:B------:R-:W-:-:S03]  /*0b30*/  IMAD.X R220, RZ, RZ, R17, P2 ;  /* 0x000000ffffdc7224 */ /* 0x000fc600010e0611 */
[----:B------:R-:W-:Y:S04]  /*0b40*/  STL [R1+0x218], RZ ;  /* 0x000218ff01007387 */ /* 0x000fe80000100800 */
[----:B------:R-:W-:Y:S04]  /*0b50*/  STL [R1+0x21c], RZ ;  /* 0x00021cff01007387 */ /* 0x000fe80000100800 */
[----:B------:R-:W0:Y:S01]  /*0b60*/  LDS.128 R8, [UR46+0x324d0] ;  /* 0x0324d02eff087984 */ /* 0x000e220008000c00 */
[----:B------:R-:W-:Y:S06]  /*0b70*/  BAR.ARV 0x4, 0x180 ;  /* 0x0106000000007b1d */ /* 0x000fec0000002000 */
[----:B0-----:R-:W-:-:S13]  /*0b80*/  ISETP.GE.AND P0, PT, R11, UR4, PT ;  /* 0x000000040b007c0c */ /* 0x001fda000bf06270 */
[----:B------:R-:W-:Y:S05]  /*0b90*/  @P0 EXIT ;  /* 0x000000000000094d */ /* 0x000fea0003800000 */
[----:B------:R-:W0:Y:S01]  /*0ba0*/  S2R R0, SR_TID.X ;  /* 0x0000000000007919 */ /* 0x000e220000002100 */
[----:B------:R-:W1:Y:S01]  /*0bb0*/  S2UR UR4, SR_SWINHI ;  /* 0x00000000000479c3 */ /* 0x000e620000002f00 */
[----:B------:R-:W-:Y:S01]  /*0bc0*/  IMAD.MOV.U32 R193, RZ, RZ, 0x2 ;  /* 0x00000002ffc17424 */ /* 0x000fe200078e00ff */
[----:B------:R-:W-:Y:S01]  /*0bd0*/  R2UR UR5, R9 ;  /* 0x00000000090572ca */ /* 0x000fe200000e0000 */
[----:B------:R-:W-:Y:S01]  /*0be0*/  VIADD R209, R26, 0x8 ;  /* 0x000000081ad17836 */ /* 0x000fe20000000000 */
[----:B------:R-:W-:Y:S02]  /*0bf0*/  R2UR UR6, R11 ;  /* 0x000000000b0672ca */ /* 0x000fe400000e0000 */
[----:B------:R-:W-:Y:S02]  /*0c00*/  R2UR UR7, R10 ;  /* 0x000000000a0772ca */ /* 0x000fe400000e0000 */
[----:B------:R-:W-:Y:S01]  /*0c10*/  IADD3 R208, -R26, 0xb, RZ ;  /* 0x0000000b1ad07810 */ /* 0x000fe20007ffe1ff */
[----:B------:R-:W-:Y:S01]  /*0c20*/  UMOV UR38, UR46 ;  /* 0x0000002e00267c82 */ /* 0x000fe20008000000 */
[----:B-1----:R-:W-:Y:S01]  /*0c30*/  UMOV UR39, UR4 ;  /* 0x0000000400277c82 */ /* 0x002fe20008000000 */
[----:B0-----:R-:W-:-:S05]  /*0c40*/  VIADD R206, R0, 0xffffff80 ;  /* 0xffffff8000ce7836 */ /* 0x001fca0000000000 */
[----:B------:R-:W-:-:S04]  /*0c50*/  SHF.R.S32.HI R27, RZ, 0x1f, R206 ;  /* 0x0000001fff1b7819 */ /* 0x000fc800000114ce */
[CC--:B----4-:R-:W-:Y:S02]  /*0c60*/  LEA.HI R2, R27.reuse, R206.reuse, RZ, 0x4 ;  /* 0x000000ce1b027211 */ /* 0x0d0fe400078f20ff */
[CC--:B------:R-:W-:Y:S02]  /*0c70*/  LEA.HI R0, R27.reuse, R206.reuse, RZ, 0x7 ;  /* 0x000000ce1b007211 */ /* 0x0c0fe400078f38ff */
[----:B------:R-:W-:Y:S02]  /*0c80*/  LEA.HI R4, R27, R206, RZ, 0x5 ;  /* 0x000000ce1b047211 */ /* 0x000fe400078f28ff */
[----:B------:R-:W-:Y:S02]  /*0c90*/  SHF.R.S32.HI R7, RZ, 0x4, R2 ;  /* 0x00000004ff077819 */ /* 0x000fe40000011402 */
[----:B------:R-:W-:Y:S01]  /*0ca0*/  LOP3.LUT R3, R0, 0xffffff80, RZ, 0xc0, !PT ;  /* 0xffffff8000037812 */ /* 0x000fe200078ec0ff */
[----:B------:R-:W-:Y:S01]  /*0cb0*/  IMAD.SHL.U32 R4, R4, 0x20, RZ ;  /* 0x0000002004047824 */ /* 0x000fe200078e00ff */
[----:B------:R-:W-:-:S02]  /*0cc0*/  LOP3.LUT R5, R2, 0x3fffff0, RZ, 0xc0, !PT ;  /* 0x03fffff002057812 */ /* 0x000fc400078ec0ff */
[----:B------:R-:W-:Y:S01]  /*0cd0*/  LEA.HI R2, R2, R7, RZ, 0x1 ;  /* 0x0000000702027211 */ /* 0x000fe200078f08ff */
[----:B------:R-:W-:Y:S01]  /*0ce0*/  IMAD.IADD R216, R206, 0x1, -R3 ;  /* 0x00000001ced87824 */ /* 0x000fe200078e0a03 */
[----:B------:R-:W-:Y:S01]  /*0cf0*/  LOP3.LUT R4, R4, 0xfffffc00, RZ, 0xc0, !PT ;  /* 0xfffffc0004047812 */ /* 0x000fe200078ec0ff */
[----:B------:R-:W-:Y:S01]  /*0d00*/  IMAD.IADD R5, R206, 0x1, -R5 ;  /* 0x00000001ce057824 */ /* 0x000fe200078e0a05 */
[----:B------:R-:W-:Y:S02]  /*0d10*/  LOP3.LUT R2, R2, 0x1ffffffe, RZ, 0xc0, !PT ;  /* 0x1ffffffe02027812 */ /* 0x000fe400078ec0ff */
[----:B------:R-:W-:Y:S01]  /*0d20*/  SHF.R.S32.HI R3, RZ, 0x1f, R216 ;  /* 0x0000001fff037819 */ /* 0x000fe200000114d8 */
[----:B------:R-:W-:Y:S01]  /*0d30*/  IMAD R5, R5, 0x40, R4 ;  /* 0x0000004005057824 */ /* 0x000fe200078e0204 */
[----:B------:R-:W-:Y:S01]  /*0d40*/  LEA.HI R4, R27, R206, RZ, 0x2 ;  /* 0x000000ce1b047211 */ /* 0x000fe200078f10ff */
[----:B------:R-:W-:Y:S01]  /*0d50*/  IMAD.IADD R2, R7, 0x1, -R2 ;  /* 0x0000000107027824 */ /* 0x000fe200078e0a02 */
[----:B------:R-:W-:-:S02]  /*0d60*/  LEA.HI R28, R3, R216, RZ, 0x2 ;  /* 0x000000d8031c7211 */ /* 0x000fc400078f10ff */
[----:B------:R-:W-:Y:S01]  /*0d70*/  LOP3.LUT R7, R4, 0xfffffffc, RZ, 0xc0, !PT ;  /* 0xfffffffc04077812 */ /* 0x000fe200078ec0ff */
[----:B------:R-:W-:Y:S01]  /*0d80*/  IMAD R192, R2, 0x8, R5 ;  /* 0x0000000802c07824 */ /* 0x000fe200078e0205 */
[--C-:B------:R-:W-:Y:S02]  /*0d90*/  SHF.R.S32.HI R2, RZ, 0x2, R28.reuse ;  /* 0x00000002ff027819 */ /* 0x100fe4000001141c */
[----:B------:R-:W-:Y:S01]  /*0da0*/  SHF.R.S32.HI R5, RZ, 0x1f, R28 ;  /* 0x0000001fff057819 */ /* 0x000fe2000001141c */
[----:B------:R-:W-:Y:S01]  /*0db0*/  IMAD.IADD R7, R206, 0x1, -R7 ;  /* 0x00000001ce077824 */ /* 0x000fe200078e0a07 */
[----:B------:R-:W-:Y:S01]  /*0dc0*/  LEA.HI R3, R3, R216, RZ, 0x5 ;  /* 0x000000d803037211 */ /* 0x000fe200078f28ff */
[----:B------:R-:W-:Y:S01]  /*0dd0*/  IMAD.WIDE R192, R192, R193, UR38 ;  /* 0x00000026c0c07e25 */ /* 0x000fe2000f8e02c1 */
[----:B------:R-:W-:Y:S02]  /*0de0*/  LEA.HI R5, R5, R2, RZ, 0x3 ;  /* 0x0000000205057211 */ /* 0x000fe400078f18ff */
[----:B------:R-:W-:-:S02]  /*0df0*/  LEA.HI R4, R7, R7, RZ, 0x1 ;  /* 0x0000000707047211 */ /* 0x000fc400078f08ff */
[----:B------:R-:W-:Y:S02]  /*0e00*/  LOP3.LUT R5, R5, 0xfffffff8, RZ, 0xc0, !PT ;  /* 0xfffffff805057812 */ /* 0x000fe400078ec0ff */
[----:B------:R-:W-:Y:S02]  /*0e10*/  IADD3 R6, P6, R192, 0x40, RZ ;  /* 0x00000040c0067810 */ /* 0x000fe40007fde0ff */
[----:B------:R-:W-:Y:S01]  /*0e20*/  LOP3.LUT R4, R4, 0x1ffffffe, RZ, 0xc0, !PT ;  /* 0x1ffffffe04047812 */ /* 0x000fe200078ec0ff */
[----:B------:R-:W-:Y:S01]  /*0e30*/  IMAD.IADD R2, R2, 0x1, -R5 ;  /* 0x0000000102027824 */ /* 0x000fe200078e0a05 */
[----:B------:R-:W-:Y:S02]  /*0e40*/  LOP3.LUT R5, R6, 0x380, RZ, 0xc0, !PT ;  /* 0x0000038006057812 */ /* 0x000fe400078ec0ff */
[----:B------:R-:W-:Y:S01]  /*0e50*/  IADD3 R9, P1, R192, 0x20, RZ ;  /* 0x00000020c0097810 */ /* 0x000fe20007f3e0ff */
[----:B------:R-:W-:Y:S01]  /*0e60*/  IMAD.IADD R31, R7, 0x1, -R4 ;  /* 0x00000001071f7824 */ /* 0x000fe200078e0a04 */
[----:B------:R-:W-:-:S02]  /*0e70*/  SHF.R.U64 R5, R5, 0x3, RZ ;  /* 0x0000000305057819 */ /* 0x000fc400000012ff */
[----:B------:R-:W-:Y:S02]  /*0e80*/  LOP3.LUT R8, R9, 0x380, RZ, 0xc0, !PT ;  /* 0x0000038009087812 */ /* 0x000fe400078ec0ff */
[----:B------:R-:W-:Y:S02]  /*0e90*/  IADD3 R7, P5, R192, 0x60, RZ ;  /* 0x00000060c0077810 */ /* 0x000fe40007fbe0ff */
[----:B------:R-:W-:Y:S02]  /*0ea0*/  SHF.R.S32.HI R3, RZ, 0x5, R3 ;  /* 0x00000005ff037819 */ /* 0x000fe40000011403 */
[----:B------:R-:W-:Y:S01]  /*0eb0*/  LOP3.LUT R4, R5, R6, RZ, 0x3c, !PT ;  /* 0x0000000605047212 */ /* 0x000fe200078e3cff */
[--C-:B------:R-:W-:Y:S01]  /*0ec0*/  IMAD.X R5, RZ, RZ, R193.reuse, P6 ;  /* 0x000000ffff057224 */ /* 0x100fe200030e06c1 */
[----:B------:R-:W-:Y:S01]  /*0ed0*/  SHF.R.U64 R8, R8, 0x3, RZ ;  /* 0x0000000308087819 */ /* 0x000fe200000012ff */
[----:B------:R-:W-:Y:S01]  /*0ee0*/  IMAD R29, R3, 0x10, R2 ;  /* 0x00000010031d7824 */ /* 0x000fe200078e0202 */
[----:B------:R-:W-:Y:S01]  /*0ef0*/  LOP3.LUT R6, R7, 0x380, RZ, 0xc0, !PT ;  /* 0x0000038007067812 */ /* 0x000fe200078ec0ff */
[----:B------:R-:W-:Y:S01]  /*0f00*/  IMAD.X R3, RZ, RZ, R193, P1 ;  /* 0x000000ffff037224 */ /* 0x000fe200008e06c1 */
[----:B------:R-:W-:-:S02]  /*0f10*/  LOP3.LUT R2, R8, R9, RZ, 0x3c, !PT ;  /* 0x0000000908027212 */ /* 0x000fc400078e3cff */
[----:B------:R-:W-:Y:S02]  /*0f20*/  SHF.R.U64 R6, R6, 0x3, RZ ;  /* 0x0000000306067819 */ /* 0x000fe400000012ff */
[----:B------:R-:W-:Y:S02]  /*0f30*/  IADD3 R19, P1, R192, 0x8000, RZ ;  /* 0x00008000c0137810 */ /* 0x000fe40007f3e0ff */
[----:B------:R-:W-:Y:S02]  /*0f40*/  LEA.HI R27, R27, R206, RZ, 0x3 ;  /* 0x000000ce1b1b7211 */ /* 0x000fe400078f18ff */
[----:B------:R-:W-:Y:S02]  /*0f50*/  SHF.R.S32.HI R225, RZ, 0x7, R0 ;  /* 0x00000007ffe17819 */ /* 0x000fe40000011400 */
[----:B------:R-:W-:Y:S01]  /*0f60*/  LOP3.LUT R6, R6, R7, RZ, 0x3c, !PT ;  /* 0x0000000706067212 */ /* 0x000fe200078e3cff */
[----:B------:R-:W-:Y:S01]  /*0f70*/  IMAD.X R7, RZ, RZ, R193, P5 ;  /* 0x000000ffff077224 */ /* 0x000fe200028e06c1 */
[----:B------:R-:W-:-:S02]  /*0f80*/  LOP3.LUT R18, R19, 0x380, RZ, 0xc0, !PT ;  /* 0x0000038013127812 */ /* 0x000fc400078ec0ff */
[----:B------:R-:W-:Y:S02]  /*0f90*/  MOV R235, R2 ;  /* 0x0000000200eb7202 */ /* 0x000fe40000000f00 */
[C---:B------:R-:W-:Y:S02]  /*0fa0*/  IADD3 R9, P0, R192.reuse, 0x4000, RZ ;  /* 0x00004000c0097810 */ /* 0x040fe40007f1e0ff */
[----:B------:R-:W-:Y:S02]  /*0fb0*/  LOP3.LUT R3, R27, 0xfffffff8, RZ, 0xc0, !PT ;  /* 0xfffffff81b037812 */ /* 0x000fe400078ec0ff */
[C---:B------:R-:W-:Y:S02]  /*0fc0*/  IADD3 R11, P4, R192.reuse, 0x4020, RZ ;  /* 0x00004020c00b7810 */ /* 0x040fe40007f9e0ff */
[----:B------:R-:W-:Y:S01]  /*0fd0*/  IADD3 R13, P3, R192, 0x4040, RZ ;  /* 0x00004040c00d7810 */ /* 0x000fe20007f7e0ff */
[----:B------:R-:W-:Y:S01]  /*0fe0*/  IMAD.IADD R3, R206, 0x1, -R3 ;  /* 0x00000001ce037824 */ /* 0x000fe200078e0a03 */
[----:B------:R-:W-:-:S02]  /*0ff0*/  IADD3 R15, P2, R192, 0x4060, RZ ;  /* 0x00004060c00f7810 */ /* 0x000fc40007f5e0ff */
[C---:B------:R-:W-:Y:S01]  /*1000*/  IADD3 R21, P6, R192.reuse, 0x8020, RZ ;  /* 0x00008020c0157810 */ /* 0x040fe20007fde0ff */
[----:B------:R-:W-:Y:S01]  /*1010*/  IMAD.SHL.U32 R194, R3, 0x8, RZ ;  /* 0x0000000803c27824 */ /* 0x000fe200078e00ff */
[----:B------:R-:W-:Y:S02]  /*1020*/  IADD3 R25, P5, R192, 0xc060, RZ ;  /* 0x0000c060c0197810 */ /* 0x000fe40007fbe0ff */
[----:B------:R-:W-:Y:S01]  /*1030*/  LEA.HI R0, R0, R225, RZ, 0x1 ;  /* 0x000000e100007211 */ /* 0x000fe200078f08ff */
[----:B------:R-:W-:Y:S01]  /*1040*/  VIADD R196, R194, 0x40 ;  /* 0x00000040c2c47836 */ /* 0x000fe20000000000 */
[----:B------:R-:W-:Y:S01]  /*1050*/  SHF.R.U64 R18, R18, 0x3, RZ ;  /* 0x0000000312127819 */ /* 0x000fe200000012ff */
[C---:B------:R-:W-:Y:S01]  /*1060*/  VIADD R195, R194.reuse, 0x80 ;  /* 0x00000080c2c37836 */ /* 0x040fe20000000000 */
[----:B------:R-:W-:Y:S01]  /*1070*/  LOP3.LUT R8, R9, 0x380, RZ, 0xc0, !PT ;  /* 0x0000038009087812 */ /* 0x000fe200078ec0ff */
[----:B------:R-:W-:Y:S01]  /*1080*/  VIADD R197, R194, 0xc0 ;  /* 0x000000c0c2c57836 */ /* 0x000fe20000000000 */
[----:B------:R-:W-:-:S02]  /*1090*/  SHF.R.S32.HI R210, RZ, 0x3, R27 ;  /* 0x00000003ffd27819 */ /* 0x000fc4000001141b */
[----:B------:R-:W-:Y:S02]  /*10a0*/  LOP3.LUT R10, R11, 0x380, RZ, 0xc0, !PT ;  /* 0x000003800b0a7812 */ /* 0x000fe400078ec0ff */
[----:B------:R-:W-:Y:S01]  /*10b0*/  LOP3.LUT R12, R13, 0x380, RZ, 0xc0, !PT ;  /* 0x000003800d0c7812 */ /* 0x000fe200078ec0ff */
[----:B------:R-:W-:Y:S01]  /*10c0*/  IMAD R211, R3, 0x20, R210 ;  /* 0x0000002003d37824 */ /* 0x000fe200078e02d2 */
[----:B------:R-:W-:Y:S02]  /*10d0*/  LOP3.LUT R14, R15, 0x380, RZ, 0xc0, !PT ;  /* 0x000003800f0e7812 */ /* 0x000fe400078ec0ff */
[----:B------:R-:W-:Y:S02]  /*10e0*/  LOP3.LUT R20, R21, 0x380, RZ, 0xc0, !PT ;  /* 0x0000038015147812 */ /* 0x000fe400078ec0ff */
[----:B------:R-:W-:Y:S02]  /*10f0*/  LOP3.LUT R24, R25, 0x380, RZ, 0xc0, !PT ;  /* 0x0000038019187812 */ /* 0x000fe400078ec0ff */
[----:B------:R-:W-:-:S02]  /*1100*/  LOP3.LUT R0, R0, 0x3fffffe, RZ, 0xc0, !PT ;  /* 0x03fffffe00007812 */ /* 0x000fc400078ec0ff */
[----:B------:R-:W-:Y:S01]  /*1110*/  LOP3.LUT R18, R18, R19, RZ, 0x3c, !PT ;  /* 0x0000001312127212 */ /* 0x000fe200078e3cff */
[----:B------:R-:W-:Y:S01]  /*1120*/  IMAD.X R19, RZ, RZ, R193, P1 ;  /* 0x000000ffff137224 */ /* 0x000fe200008e06c1 */
[----:B------:R-:W-:Y:S01]  /*1130*/  SHF.R.U64 R8, R8, 0x3, RZ ;  /* 0x0000000308087819 */ /* 0x000fe200000012ff */
[----:B------:R-:W-:Y:S01]  /*1140*/  IMAD.IADD R0, R225, 0x1, -R0 ;  /* 0x00000001e1007824 */ /* 0x000fe200078e0a00 */
[----:B------:R-:W-:Y:S02]  /*1150*/  SHF.R.U64 R10, R10, 0x3, RZ ;  /* 0x000000030a0a7819 */ /* 0x000fe400000012ff */
[----:B------:R-:W-:Y:S01]  /*1160*/  SHF.R.U64 R12, R12, 0x3, RZ ;  /* 0x000000030c0c7819 */ /* 0x000fe200000012ff */
[----:B------:R-:W-:Y:S01]  /*1170*/  IMAD R204, R0, 0x40, R29 ;  /* 0x0000004000cc7824 */ /* 0x000fe200078e021d */
[----:B------:R-:W-:Y:S02]  /*1180*/  SHF.R.U64 R14, R14, 0x3, RZ ;  /* 0x000000030e0e7819 */ /* 0x000fe400000012ff */
[----:B------:R-:W-:Y:S01]  /*1190*/  SHF.R.U64 R20, R20, 0x3, RZ ;  /* 0x0000000314147819 */ /* 0x000fe200000012ff */
[----:B------:R-:W-:Y:S01]  /*11a0*/  IMAD R236, R31, 0x8, R204 ;  /* 0x000000081fec7824 */ /* 0x000fe200078e02cc */
[----:B------:R-:W-:-:S02]  /*11b0*/  SHF.R.U64 R24, R24, 0x3, RZ ;  /* 0x0000000318187819 */ /* 0x000fc400000012ff */
        /* <DEDUP_REMOVED lines=13> */
[----:B------:R-:W-:Y:S01]  /*1290*/  MOV R228, R18 ;  /* 0x0000001200e47202 */ /* 0x000fe20000000f00 */
[----:B------:R-:W-:Y:S01]  /*12a0*/  IMAD.IADD R3, R216, 0x1, -R3 ;  /* 0x00000001d8037824 */ /* 0x000fe200078e0a03 */
[----:B------:R-:W-:-:S02]  /*12b0*/  IADD3 R18, P0, R16, 0x13c, RZ ;  /* 0x0000013c10127810 */ /* 0x000fc40007f1e0ff */
[----:B------:R-:W-:Y:S01]  /*12c0*/  IADD3 R224, P1, R16, 0x220, RZ ;  /* 0x0000022010e07810 */ /* 0x000fe20007f3e0ff */
[----:B------:R-:W-:Y:S01]  /*12d0*/  IMAD.SHL.U32 R205, R3, 0x2, RZ ;  /* 0x0000000203cd7824 */ /* 0x000fe200078e00ff */
[----:B------:R-:W-:Y:S01]  /*12e0*/  MOV R234, R4 ;  /* 0x0000000400ea7202 */ /* 0x000fe20000000f00 */
[--C-:B------:R-:W-:Y:S01]  /*12f0*/  IMAD.X R164, RZ, RZ, R17.reuse, P0 ;  /* 0x000000ffffa47224 */ /* 0x100fe200000e0611 */
[----:B------:R-:W-:Y:S01]  /*1300*/  MOV R233, R6 ;  /* 0x0000000600e97202 */ /* 0x000fe20000000f00 */
[----:B------:R-:W-:Y:S01]  /*1310*/  IMAD.X R222, RZ, RZ, R17, P1 ;  /* 0x000000ffffde7224 */ /* 0x000fe200008e0611 */
[----:B------:R-:W-:Y:S02]  /*1320*/  MOV R232, R8 ;  /* 0x0000000800e87202 */ /* 0x000fe40000000f00 */
[----:B------:R-:W-:Y:S02]  /*1330*/  MOV R231, R10 ;  /* 0x0000000a00e77202 */ /* 0x000fe40000000f00 */
[----:B------:R-:W-:-:S02]  /*1340*/  MOV R230, R12 ;  /* 0x0000000c00e67202 */ /* 0x000fc40000000f00 */
[----:B------:R-:W-:Y:S02]  /*1350*/  MOV R229, R14 ;  /* 0x0000000e00e57202 */ /* 0x000fe40000000f00 */
[----:B------:R-:W-:Y:S02]  /*1360*/  MOV R227, R20 ;  /* 0x0000001400e37202 */ /* 0x000fe40000000f00 */
[----:B------:R-:W-:Y:S02]  /*1370*/  MOV R226, R24 ;  /* 0x0000001800e27202 */ /* 0x000fe40000000f00 */
[----:B------:R-:W-:Y:S02]  /*1380*/  SHF.R.S32.HI R203, RZ, 0x1f, R194 ;  /* 0x0000001fffcb7819 */ /* 0x000fe400000114c2 */
[----:B------:R-:W-:Y:S02]  /*1390*/  SHF.R.S32.HI R202, RZ, 0x1f, R196 ;  /* 0x0000001fffca7819 */ /* 0x000fe400000114c4 */
[----:B------:R-:W-:-:S02]  /*13a0*/  SHF.R.S32.HI R201, RZ, 0x1f, R195 ;  /* 0x0000001fffc97819 */ /* 0x000fc400000114c3 */
[----:B------:R-:W-:-:S07]  /*13b0*/  SHF.R.S32.HI R200, RZ, 0x1f, R197 ;  /* 0x0000001fffc87819 */ /* 0x000fce00000114c5 */
.L_x_3301:
[----:B------:R-:W-:Y:S01]  /*13c0*/  ULDC.64 UR8, c[0x0][0xb20] ;  /* 0x0002c80000087ab9 */ /* 0x000fe20000000a00 */
[----:B------:R-:W-:Y:S01]  /*13d0*/  ULDC UR48, c[0x0][0x2f0] ;  /* 0x0000bc0000307ab9 */ /* 0x000fe20000000800 */
        /* <DEDUP_REMOVED lines=10> */
[----:B012---:R-:W-:Y:S02]  /*1480*/  IMAD.U32 R2, RZ, RZ, UR8 ;  /* 0x00000008ff027e24 */ /* 0x007fe4000f8e00ff */
[----:B------:R-:W-:Y:S01]  /*1490*/  IMAD.U32 R3, RZ, RZ, UR9 ;  /* 0x00000009ff037e24 */ /* 0x000fe2000f8e00ff */
[----:B------:R-:W-:-:S03]  /*14a0*/  @UP1 UIMAD.WIDE UR8, UR6, 0x4, UR10 ;  /* 0x00000004060818a5 */ /* 0x000fc6000f8e020a */
[----:B------:R-:W-:Y:S01]  /*14b0*/  ULDC.64 UR10, c[0x0][0xb18] ;  /* 0x0002c600000a7ab9 */ /* 0x000fe20000000a00 */
[----:B------:R-:W2:Y:S02]  /*14c0*/  @P0 LDG.E R2, desc[UR40][R2.64] ;  /* 0x0000002802020981 */ /* 0x000ea4000c1e1900 */
[----:B------:R-:W-:Y:S02]  /*14d0*/  IMAD.U32 R4, RZ, RZ, UR8 ;  /* 0x00000008ff047e24 */ /* 0x000fe4000f8e00ff */
[----:B------:R-:W-:Y:S01]  /*14e0*/  IMAD.U32 R5, RZ, RZ, UR9 ;  /* 0x00000009ff057e24 */ /* 0x000fe2000f8e00ff */
[----:B------:R-:W-:-:S04]  /*14f0*/  ULDC.64 UR8, c[0x0][0x418] ;  /* 0x0001060000087ab9 */ /* 0x000fc80000000a00 */
[----:B---3--:R-:W3:Y:S01]  /*1500*/  @P2 LDG.E R4, desc[UR40][R4.64] ;  /* 0x0000002804042981 */ /* 0x008ee2000c1e1900 */
[----:B------:R-:W-:Y:S01]  /*1510*/  UISETP.NE.U32.AND UP0, UPT, UR8, URZ, UPT ;  /* 0x0000003f0800728c */ /* 0x000fe2000bf05070 */
[----:B------:R-:W-:Y:S01]  /*1520*/  ISETP.NE.U32.AND P1, PT, RZ, UR10, PT ;  /* 0x0000000aff007c0c */ /* 0x000fe2000bf25070 */
[----:B------:R-:W-:Y:S01]  /*1530*/  UMOV UR4, URZ ;  /* 0x0000003f00047c82 */ /* 0x000fe20008000000 */
[----:B------:R-:W-:Y:S01]  /*1540*/  ULDC UR8, c[0x0][0x424] ;  /* 0x0001090000087ab9 */ /* 0x000fe20000000800 */
[----:B------:R-:W-:Y:S01]  /*1550*/  UISETP.NE.AND.EX UP0, UPT, UR9, URZ, UPT, UP0 ;  /* 0x0000003f0900728c */ /* 0x000fe2000bf05300 */
[----:B------:R-:W-:Y:S01]  /*1560*/  ISETP.NE.AND.EX P1, PT, RZ, UR11, PT, P1 ;  /* 0x0000000bff007c0c */ /* 0x000fe2000bf25310 */
[----:B------:R-:W-:Y:S01]  /*1570*/  ULDC UR47, c[0x0][0x288] ;  /* 0x0000a200002f7ab9 */ /* 0x000fe20000000800 */
[----:B------:R-:W-:Y:S01]  /*1580*/  UMOV UR37, UR7 ;  /* 0x0000000700257c82 */ /* 0x000fe20008000000 */
[----:B------:R-:W-:-:S04]  /*1590*/  USEL UR8, UR8, 0x1, UP0 ;  /* 0x0000000108087887 */ /* 0x000fc80008000000 */
[----:B------:R-:W-:Y:S01]  /*15a0*/  UIMAD UR48, UR8, UR48, URZ ;  /* 0x00000030083072a4 */ /* 0x000fe2000f8e023f */
[----:B--2---:R-:W-:Y:S02]  /*15b0*/  @P0 R2UR UR4, R2 ;  /* 0x00000000020402ca */ /* 0x004fe400000e0000 */
[----:B---3--:R-:W-:Y:S01]  /*15c0*/  @P2 R2UR UR47, R4 ;  /* 0x00000000042f22ca */ /* 0x008fe200000e0000 */
[----:B----4-:R-:W-:-:S14]  /*15d0*/  @P2 BRA `(.L_x_3176) ;  /* 0x0000000000342947 */ /* 0x010fdc0003800000 */
        /* <DEDUP_REMOVED lines=13> */
.L_x_3176:
[----:B------:R-:W-:Y:S01]  /*16b0*/  UMOV UR42, UR6 ;  /* 0x00000006002a7c82 */ /* 0x000fe20008000000 */
[----:B------:R-:W-:Y:S05]  /*16c0*/  @!P1 BRA `(.L_x_3177) ;  /* 0x00000000001c9947 */ /* 0x000fea0003800000 */
[----:B------:R-:W-:Y:S02]  /*16d0*/  ULDC.64 UR8, c[0x0][0xb18] ;  /* 0x0002c60000087ab9 */ /* 0x000fe40000000a00 */
[----:B------:R-:W-:-:S06]  /*16e0*/  UIMAD.WIDE UR6, UR6, 0x4, UR8 ;  /* 0x00000004060678a5 */ /* 0x000fcc000f8e0208 */
[----:B------:R-:W-:Y:S02]  /*16f0*/  IMAD.U32 R2, RZ, RZ, UR6 ;  /* 0x00000006ff027e24 */ /* 0x000fe4000f8e00ff */
[----:B------:R-:W-:-:S05]  /*1700*/  IMAD.U32 R3, RZ, RZ, UR7 ;  /* 0x00000007ff037e24 */ /* 0x000fca000f8e00ff */
[----:B------:R-:W2:Y:S02]  /*1710*/  LDG.E R2, desc[UR40][R2.64] ;  /* 0x0000002802027981 */ /* 0x000ea4000c1e1900 */
[----:B--2---:R-:W-:Y:S01]  /*1720*/  R2UR UR48, R2 ;  /* 0x00000000023072ca */ /* 0x004fe200000e0000 */
[----:B------:R-:W-:-:S14]  /*1730*/  BRA `(.L_x_3178) ;  /* 0x0000000000347947 */ /* 0x000fdc0003800000 */
.L_x_3177:
        /* <DEDUP_REMOVED lines=13> */
.L_x_3178:
[----:B------:R-:W0:Y:S01]  /*1810*/  S2R R0, SR_TID.X ;  /* 0x0000000000007919 */ /* 0x000e220000002100 */
[----:B------:R-:W-:Y:S01]  /*1820*/  UIADD3 UR6, UP2, UR38, 0x32450, URZ ;  /* 0x0003245026067890 */ /* 0x000fe2000ff5e03f */
[----:B------:R-:W-:Y:S01]  /*1830*/  IMAD.MOV.U32 R2, RZ, RZ, 0x3000 ;  /* 0x00003000ff027424 */ /* 0x000fe200078e00ff */
[----:B------:R-:W-:Y:S01]  /*1840*/  UIADD3 UR12, UP3, UR38, 0x32460, URZ ;  /* 0x00032460260c7890 */ /* 0x000fe2000ff7e03f */
[----:B------:R-:W-:Y:S01]  /*1850*/  IMAD.U32 R3, RZ, RZ, UR36 ;  /* 0x00000024ff037e24 */ /* 0x000fe2000f8e00ff */
[----:B------:R-:W-:Y:S01]  /*1860*/  UIADD3 UR8, UP0, UR38, 0x32430, URZ ;  /* 0x0003243026087890 */ /* 0x000fe2000ff1e03f */
[----:B------:R-:W-:Y:S01]  /*1870*/  IMAD.MOV.U32 R8, RZ, RZ, 0x1 ;  /* 0x00000001ff087424 */ /* 0x000fe200078e00ff */
[----:B------:R-:W-:Y:S01]  /*1880*/  UIADD3 UR10, UP1, UR38, 0x32440, URZ ;  /* 0x00032440260a7890 */ /* 0x000fe2000ff3e03f */
[----:B------:R-:W-:Y:S01]  /*1890*/  IMAD.MOV.U32 R9, RZ, RZ, RZ ;  /* 0x000000ffff097224 */ /* 0x000fe200078e00ff */
[----:B------:R-:W-:Y:S01]  /*18a0*/  UIADD3.X UR7, URZ, UR39, URZ, UP2, !UPT ;  /* 0x000000273f077290 */ /* 0x000fe200097fe43f */
[----:B------:R-:W-:Y:S01]  /*18b0*/  IMAD.MOV.U32 R5, RZ, RZ, 0x100 ;  /* 0x00000100ff057424 */ /* 0x000fe200078e00ff */
[----:B------:R-:W-:Y:S01]  /*18c0*/  UIADD3.X UR13, URZ, UR39, URZ, UP3, !UPT ;  /* 0x000000273f0d7290 */ /* 0x000fe20009ffe43f */
[----:B------:R-:W-:Y:S01]  /*18d0*/  IMAD.MOV.U32 R6, RZ, RZ, 0x1 ;  /* 0x00000001ff067424 */ /* 0x000fe200078e00ff */
[----:B------:R-:W-:Y:S01]  /*18e0*/  UIADD3.X UR9, URZ, UR39, URZ, UP0, !UPT ;  /* 0x000000273f097290 */ /* 0x000fe200087fe43f */
[----:B------:R-:W-:Y:S01]  /*18f0*/  IMAD.MOV.U32 R7, RZ, RZ, RZ ;  /* 0x000000ffff077224 */ /* 0x000fe200078e00ff */
[----:B------:R-:W-:Y:S01]  /*1900*/  UIADD3.X UR11, URZ, UR39, URZ, UP1, !UPT ;  /* 0x000000273f0b7290 */ /* 0x000fe20008ffe43f */
[----:B------:R-:W-:Y:S01]  /*1910*/  IMAD.U32 R10, RZ, RZ, UR6 ;  /* 0x00000006ff0a7e24 */ /* 0x000fe2000f8e00ff */
[----:B------:R-:W-:Y:S01]  /*1920*/  UIADD3 UR48, -UR4, UR48, URZ ;  /* 0x0000003004307290 */ /* 0x000fe2000fffe13f */
[----:B------:R-:W-:Y:S01]  /*1930*/  IMAD.U32 R19, RZ, RZ, UR12 ;  /* 0x0000000cff137e24 */ /* 0x000fe2000f8e00ff */
[----:B------:R1:W-:Y:S01]  /*1940*/  STL.64 [R1+0x18], R2 ;  /* 0x0000180201007387 */ /* 0x0003e20000100a00 */
[----:B------:R-:W-:Y:S01]  /*1950*/  ULDC UR4, c[0x0][0x448] ;  /* 0x0001120000047ab9 */ /* 0x000fe20000000800 */
[----:B------:R-:W-:Y:S01]  /*1960*/  IMAD.U32 R11, RZ, RZ, UR7 ;  /* 0x00000007ff0b7e24 */ /* 0x000fe2000f8e00ff */
[----:B------:R-:W-:Y:S01]  /*1970*/  UISETP.NE.AND UP0, UPT, UR4, 0x1, UPT ;  /* 0x000000010400788c */ /* 0x000fe2000bf05270 */
[----:B------:R-:W-:Y:S01]  /*1980*/  IMAD.U32 R20, RZ, RZ, UR13 ;  /* 0x0000000dff147e24 */ /* 0x000fe2000f8e00ff */
[----:B------:R2:W-:Y:S01]  /*1990*/  STL.64 [R1+0x60], R8 ;  /* 0x0000600801007387 */ /* 0x0005e20000100a00 */
[----:B------:R-:W-:Y:S01]  /*19a0*/  IMAD.U32 R24, RZ, RZ, UR5 ;  /* 0x00000005ff187e24 */ /* 0x000fe2000f8e00ff */
[----:B------:R-:W-:Y:S01]  /*19b0*/  USHF.L.U32 UR43, UR5, 0x7, URZ ;  /* 0x00000007052b7899 */ /* 0x000fe2000800063f */
[----:B------:R-:W-:Y:S01]  /*19c0*/  IMAD.MOV.U32 R12, RZ, RZ, 0xc000 ;  /* 0x0000c000ff0c7424 */ /* 0x000fe200078e00ff */
[----:B------:R-:W-:Y:S01]  /*19d0*/  STL.128 [R1+0x430], RZ ;  /* 0x000430ff01007387 */ /* 0x000fe20000100c00 */
[----:B------:R-:W-:Y:S01]  /*19e0*/  IMAD.U32 R13, RZ, RZ, UR36 ;  /* 0x00000024ff0d7e24 */ /* 0x000fe2000f8e00ff */
[----:B------:R-:W-:Y:S01]  /*19f0*/  ULDC.64 UR4, c[0x0][0xad8] ;  /* 0x0002b60000047ab9 */ /* 0x000fe20000000a00 */
[----:B------:R-:W-:Y:S01]  /*1a00*/  IMAD.MOV.U32 R15, RZ, RZ, 0x100 ;  /* 0x00000100ff0f7424 */ /* 0x000fe200078e00ff */
[----:B0-----:R-:W-:Y:S01]  /*1a10*/  LOP3.LUT R0, R0, 0x7f, RZ, 0xc0, !PT ;  /* 0x0000007f00007812 */ /* 0x001fe200078ec0ff */
[----:B-1----:R-:W-:Y:S01]  /*1a20*/  IMAD.U32 R2, RZ, RZ, UR10 ;  /* 0x0000000aff027e24 */ /* 0x002fe2000f8e00ff */
[----:B------:R-:W-:Y:S01]  /*1a30*/  UISETP.GE.AND UP1, UPT, UR5, 0x1, UPT ;  /* 0x000000010500788c */ /* 0x000fe2000bf26270 */
[----:B------:R-:W-:Y:S01]  /*1a40*/  IMAD.U32 R3, RZ, RZ, UR11 ;  /* 0x0000000bff037e24 */ /* 0x000fe2000f8e00ff */
[----:B------:R-:W-:Y:S01]  /*1a50*/  ISETP.NE.AND P0, PT, R0, RZ, PT ;  /* 0x000000ff0000720c */ /* 0x000fe20003f05270 */
[----:B--2---:R-:W-:Y:S01]  /*1a60*/  IMAD.U32 R8, RZ, RZ, UR8 ;  /* 0x00000008ff087e24 */ /* 0x004fe2000f8e00ff */
[----:B------:R-:W0:Y:S01]  /*1a70*/  LDC R0, c[0x0][0xa80] ;  /* 0x0002a000ff007b82 */ /* 0x000e220000000800 */
[----:B------:R-:W-:Y:S01]  /*1a80*/  IMAD.U32 R9, RZ, RZ, UR9 ;  /* 0x00000009ff097e24 */ /* 0x000fe2000f8e00ff */
[----:B------:R-:W-:Y:S01]  /*1a90*/  SEL R4, RZ, 0x1, P0 ;  /* 0x00000001ff047807 */ /* 0x000fe20000000000 */
[----:B------:R-:W-:Y:S01]  /*1aa0*/  STL [R1+0x70], R24 ;  /* 0x0000701801007387 */ /* 0x000fe20000100800 */
[----:B------:R-:W-:Y:S01]  /*1ab0*/  UIADD3 UR8, UR43, 0x7f, URZ ;  /* 0x0000007f2b087890 */ /* 0x000fe2000fffe03f */
[----:B------:R-:W-:Y:S01]  /*1ac0*/  PLOP3.LUT P2, PT, PT, PT, UP1, 0x80, 0x0 ;  /* 0x000000000000781c */ /* 0x000fe20003f4f018 */
[----:B------:R-:W-:Y:S01]  /*1ad0*/  @UP0 ULDC UR6, c[0x0][0x44c] ;  /* 0x0001130000060ab9 */ /* 0x000fe20000000800 */
[----:B------:R-:W-:Y:S01]  /*1ae0*/  IMAD.MOV.U32 R14, RZ, RZ, R4 ;  /* 0x000000ffff0e7224 */ /* 0x000fe200078e0004 */
[----:B------:R1:W-:Y:S01]  /*1af0*/  STL.128 [R1+0x20], R4 ;  /* 0x0000200401007387 */ /* 0x0003e20000100c00 */
[----:B------:R-:W-:Y:S01]  /*1b00*/  UIMAD.WIDE.U32 UR6, UR8, UR6, URZ ;  /* 0x00000006080672a5 */ /* 0x000fe2000f8e003f */
[C---:B------:R-:W-:Y:S01]  /*1b10*/  IADD3 R35, P0, R16.reuse, 0x430, RZ ;  /* 0x0000043010237810 */ /* 0x040fe20007f1e0ff */
[----:B------:R-:W-:Y:S01]  /*1b20*/  @UP0 ULDC UR9, c[0x0][0x450] ;  /* 0x0001140000090ab9 */ /* 0x000fe20000000800 */
[----:B------:R2:W-:Y:S01]  /*1b30*/  STL.128 [R1+0x50], R12 ;  /* 0x0000500c01007387 */ /* 0x0005e20000100c00 */
[----:B------:R-:W-:Y:S01]  /*1b40*/  UIADD3 UR44, UR48, 0x1, -UR47 ;  /* 0x00000001302c7890 */ /* 0x000fe2000fffe82f */
[----:B------:R-:W-:Y:S01]  /*1b50*/  IADD3 R34, P1, R16, 0x38, RZ ;  /* 0x0000003810227810 */ /* 0x000fe20007f3e0ff */
[----:B------:R-:W-:Y:S01]  /*1b60*/  @UP0 USHF.R.U32.HI UR8, URZ, UR9, UR7 ;  /* 0x000000093f080299 */ /* 0x000fe20008011607 */
[----:B------:R2:W-:Y:S01]  /*1b70*/  STL.64 [R1+0x8], R8 ;  /* 0x0000080801007387 */ /* 0x0005e20000100a00 */
[----:B------:R-:W-:-:S02]  /*1b80*/  IMAD.X R48, RZ, RZ, R17, P0 ;  /* 0x000000ffff307224 */ /* 0x000fc400000e0611 */
[----:B------:R-:W-:Y:S01]  /*1b90*/  UIADD3 UR6, UR44, UR8, URZ ;  /* 0x000000082c067290 */ /* 0x000fe2000fffe03f */
[----:B------:R2:W-:Y:S01]  /*1ba0*/  STL.64 [R1+0x10], R2 ;  /* 0x0000100201007387 */ /* 0x0005e20000100a00 */
[----:B------:R-:W-:Y:S02]  /*1bb0*/  IMAD.X R45, RZ, RZ, R17, P1 ;  /* 0x000000ffff2d7224 */ /* 0x000fe400008e0611 */
[----:B------:R-:W-:Y:S01]  /*1bc0*/  UIADD3 UR4, UR6, UR4, URZ ;  /* 0x0000000406047290 */ /* 0x000fe2000fffe03f */
[----:B-1----:R-:W-:Y:S01]  /*1bd0*/  IMAD.MOV.U32 R4, RZ, RZ, R10 ;  /* 0x000000ffff047224 */ /* 0x002fe200078e000a */
[----:B------:R2:W-:Y:S01]  /*1be0*/  STL.64 [R1+0x30], R2 ;  /* 0x0000300201007387 */ /* 0x0005e20000100a00 */
[----:B------:R-:W-:Y:S02]  /*1bf0*/  IMAD.MOV.U32 R5, RZ, RZ, R11 ;  /* 0x000000ffff057224 */ /* 0x000fe400078e000b */
[----:B------:R-:W-:Y:S01]  /*1c00*/  IMAD.MOV.U32 R6, RZ, RZ, R19 ;  /* 0x000000ffff067224 */ /* 0x000fe200078e0013 */
[----:B0-----:R2:W-:Y:S01]  /*1c10*/  STL [R1+0x450], R0 ;  /* 0x0004500001007387 */ /* 0x0015e20000100800 */
[----:B------:R-:W-:-:S03]  /*1c20*/  IMAD.MOV.U32 R7, RZ, RZ, R20 ;  /* 0x000000ffff077224 */ /* 0x000fc600078e0014 */
[----:B------:R2:W-:Y:S04]  /*1c30*/  STL.128 [R1+0x440], RZ ;  /* 0x000440ff01007387 */ /* 0x0005e80000100c00 */
[----:B------:R2:W-:Y:S04]  /*1c40*/  STL.128 [R1+0x40], R4 ;  /* 0x0000400401007387 */ /* 0x0005e80000100c00 */
[----:B------:R2:W-:Y:S04]  /*1c50*/  STL.64 [R1+0x68], R6 ;  /* 0x0000680601007387 */ /* 0x0005e80000100a00 */
        /* <DEDUP_REMOVED lines=45> */
.L_x_3180:
[----:B------:R-:W-:-:S11]  /*1f30*/  UISETP.NE.AND UP1, UPT, UR5, 0x1, UPT ;  /* 0x000000010500788c */ /* 0x000fd6000bf25270 */
[----:B------:R-:W-:Y:S02]  /*1f40*/  @UP1 ULDC.64 UR10, c[0x0][0xae0] ;  /* 0x0002b800000a1ab9 */ /* 0x000fe40000000a00 */
[----:B------:R-:W-:-:S04]  /*1f50*/  UIMAD.WIDE.U32 UR6, UR8, UR10, URZ ;  /* 0x0000000a080672a5 */ /* 0x000fc8000f8e003f */
[----:B------:R-:W-:-:S12]  /*1f60*/  @UP1 USHF.R.U32.HI UR8, URZ, UR11, UR7 ;  /* 0x0000000b3f081299 */ /* 0x000fd80008011607 */
.L_x_3181:
[----:B------:R-:W-:-:S04]  /*1f70*/  UIMAD UR8, UR8, UR5, UR5 ;  /* 0x00000005080872a4 */ /* 0x000fc8000f8e0205 */
[----:B------:R-:W-:-:S04]  /*1f80*/  UISETP.LT.AND UP1, UPT, UR4, UR8, UPT ;  /* 0x000000080400728c */ /* 0x000fc8000bf21270 */
[----:B------:R-:W-:-:S12]  /*1f90*/  USEL UR4, UR4, UR8, UP1 ;  /* 0x0000000804047287 */ /* 0x000fd80008800000 */
.L_x_3179:
        /* <DEDUP_REMOVED lines=31> */
.L_x_3183:
[----:B------:R-:W-:-:S11]  /*2190*/  UISETP.NE.AND UP0, UPT, UR5, 0x1, UPT ;  /* 0x000000010500788c */ /* 0x000fd6000bf05270 */
[----:B------:R-:W-:Y:S02]  /*21a0*/  @UP0 ULDC.64 UR10, c[0x0][0xae0] ;  /* 0x0002b800000a0ab9 */ /* 0x000fe40000000a00 */
[----:B------:R-:W-:-:S04]  /*21b0*/  UIMAD.WIDE.U32 UR6, UR4, UR10, URZ ;  /* 0x0000000a040672a5 */ /* 0x000fc8000f8e003f */
[----:B------:R-:W-:-:S12]  /*21c0*/  @UP0 USHF.R.U32.HI UR4, URZ, UR11, UR7 ;  /* 0x0000000b3f040299 */ /* 0x000fd80008011607 */
.L_x_3184:
[----:B------:R-:W-:-:S04]  /*21d0*/  UIMAD UR4, UR4, UR5, URZ ;  /* 0x00000005040472a4 */ /* 0x000fc8000f8e023f */
[----:B------:R-:W-:-:S04]  /*21e0*/  UISETP.LT.AND UP0, UPT, UR8, UR4, UPT ;  /* 0x000000040800728c */ /* 0x000fc8000bf01270 */
[----:B------:R-:W-:-:S12]  /*21f0*/  USEL UR8, UR8, UR4, !UP0 ;  /* 0x0000000408087287 */ /* 0x000fd8000c000000 */
.L_x_3182:
        /* <DEDUP_REMOVED lines=9> */
[----:B--2---:R-:W0:Y:S01]  /*2290*/  SHFL.IDX PT, R0, R225, RZ, 0x1f ;  /* 0x00001fffe1007589 */ /* 0x004e2200000e0000 */
        /* <DEDUP_REMOVED lines=87> */
.L_x_3186:
        /* <DEDUP_REMOVED lines=8> */
[----:B------:R-:W2:Y:S01]  /*2890*/  LDC.64 R4, c[0x0][0xad8] ;  /* 0x0002b600ff047b82 */ /* 0x000ea20000000a00 */
[----:B------:R-:W-:Y:S01]  /*28a0*/  IMAD.U32 R13, RZ, RZ, UR48 ;  /* 0x00000030ff0d7e24 */ /* 0x000fe2000f8e00ff */
[----:B------:R-:W-:Y:S04]  /*28b0*/  STL.64 [R1+0x120], R204 ;  /* 0x000120cc01007387 */ /* 0x000fe80000100a00 */
[----:B------:R3:W-:Y:S02]  /*28c0*/  STL.64 [R1+0x128], R8 ;  /* 0x0001280801007387 */ /* 0x0007e40000100a00 */
[----:B------:R-:W4:Y:S02]  /*28d0*/  LDC.64 R2, c[0x0][0xae0] ;  /* 0x0002b800ff027b82 */ /* 0x000f240000000a00 */
[----:B------:R0:W-:Y:S04]  /*28e0*/  STL.U8 [R1+0x138], RZ ;  /* 0x000138ff01007387 */ /* 0x0001e80000100000 */
[----:B------:R0:W-:Y:S02]  /*28f0*/  STL [R198+0x4], R11 ;  /* 0x0000040bc6007387 */ /* 0x0001e40000100800 */
[----:B------:R-:W5:Y:S02]  /*2900*/  LDC.64 R6, c[0x0][0x448] ;  /* 0x00011200ff067b82 */ /* 0x000f640000000a00 */
[----:B------:R0:W-:Y:S04]  /*2910*/  STL [R198+0x8], R13 ;  /* 0x0000080dc6007387 */ /* 0x0001e80000100800 */
[----:B0-----:R0:W-:Y:S01]  /*2920*/  STL [R198+0xc], R15 ;  /* 0x00000c0fc6007387 */ /* 0x0011e20000100800 */
[----:B-1----:R-:W-:Y:S01]  /*2930*/  VIADD R206, R20, 0xffffff80 ;  /* 0xffffff8014ce7836 */ /* 0x002fe20000000000 */
[----:B------:R-:W1:Y:S02]  /*2940*/  LDC R237, c[0x0][0x450] ;  /* 0x00011400ffed7b82 */ /* 0x000e640000000800 */
[----:B------:R0:W-:Y:S04]  /*2950*/  STL [R198+0x14], RZ ;  /* 0x000014ffc6007387 */ /* 0x0001e80000100800 */
[----:B------:R0:W-:Y:S04]  /*2960*/  STL [R198], R206 ;  /* 0x000000cec6007387 */ /* 0x0001e80000100800 */
[----:B--2---:R0:W-:Y:S04]  /*2970*/  STL [R198+0x10], R4 ;  /* 0x00001004c6007387 */ /* 0x0041e80000100800 */
[----:B------:R0:W-:Y:S04]  /*2980*/  STL [R198+0x18], R5 ;  /* 0x00001805c6007387 */ /* 0x0001e80000100800 */
[----:B----4-:R0:W-:Y:S04]  /*2990*/  STL [R198+0x1c], R2 ;  /* 0x00001c02c6007387 */ /* 0x0101e80000100800 */
[----:B------:R0:W-:Y:S04]  /*29a0*/  STL [R198+0x20], R3 ;  /* 0x00002003c6007387 */ /* 0x0001e80000100800 */
[----:B-----5:R0:W-:Y:S04]  /*29b0*/  STL [R198+0x24], R6 ;  /* 0x00002406c6007387 */ /* 0x0201e80000100800 */
[----:B------:R0:W-:Y:S04]  /*29c0*/  STL [R198+0x28], R7 ;  /* 0x00002807c6007387 */ /* 0x0001e80000100800 */
[----:B-1----:R0:W-:Y:S04]  /*29d0*/  STL [R198+0x2c], R237 ;  /* 0x00002cedc6007387 */ /* 0x0021e80000100800 */
        /* <DEDUP_REMOVED lines=9> */
.L_x_3440:
[----:B------:R-:W-:Y:S05]  /*2a70*/  BSYNC B0 ;  /* 0x0000000000007941 */ /* 0x000fea0003800000 */
.L_x_3187:
[----:B------:R-:W2:Y:S04]  /*2a80*/  LDL R36, [R1+0x1c] ;  /* 0x00001c0001247983 */ /* 0x000ea80000100800 */
[----:B------:R1:W5:Y:S01]  /*2a90*/  LDL.64 R24, [R1+0x210] ;  /* 0x0002100001187983 */ /* 0x0003620000100a00 */
[----:B------:R-:W-:Y:S01]  /*2aa0*/  IMAD.U32 R8, RZ, RZ, UR38 ;  /* 0x00000026ff087e24 */ /* 0x000fe2000f8e00ff */
[C---:B------:R-:W-:Y:S01]  /*2ab0*/  IADD3 R20, P0, R16.reuse, 0x16c, RZ ;  /* 0x0000016c10147810 */ /* 0x040fe20007f1e0ff */
[----:B0-----:R-:W-:Y:S01]  /*2ac0*/  IMAD.U32 R9, RZ, RZ, UR39 ;  /* 0x00000027ff097e24 */ /* 0x001fe2000f8e00ff */
[C---:B------:R-:W-:Y:S01]  /*2ad0*/  IADD3 R0, P2, R16.reuse, 0x420, RZ ;  /* 0x0000042010007810 */ /* 0x040fe20007f5e0ff */
[----:B------:R-:W-:Y:S01]  /*2ae0*/  IMAD.MOV.U32 R10, RZ, RZ, R221 ;  /* 0x000000ffff0a7224 */ /* 0x000fe200078e00dd */
[----:B------:R-:W-:Y:S05]  /*2af0*/  WARPSYNC.ALL ;  /* 0x0000000000007948 */ /* 0x000fea0003800000 */
[----:B------:R-:W-:Y:S01]  /*2b00*/  IMAD.MOV.U32 R11, RZ, RZ, R220 ;  /* 0x000000ffff0b7224 */ /* 0x000fe200078e00dc */
[----:B------:R-:W-:Y:S01]  /*2b10*/  BSSY B0, `(.L_x_3189) ;  /* 0x0000035000007945 */ /* 0x000fe20003800000 */
[----:B------:R-:W-:Y:S01]  /*2b20*/  IMAD.MOV.U32 R14, RZ, RZ, R19 ;  /* 0x000000ffff0e7224 */ /* 0x000fe200078e0013 */
[----:B------:R1:W-:Y:S01]  /*2b30*/  BAR.SYNC.DEFER_BLOCKING R209, 0x100 ;  /* 0x000400d10000751d */ /* 0x0003e20000010000 */
[----:B------:R-:W-:Y:S01]  /*2b40*/  IMAD.MOV.U32 R15, RZ, RZ, R40 ;  /* 0x000000ffff0f7224 */ /* 0x000fe200078e0028 */
[----:B------:R-:W-:Y:S01]  /*2b50*/  IADD3 R19, P1, R16, 0x128, RZ ;  /* 0x0000012810137810 */ /* 0x000fe20007f3e0ff */
[----:B------:R-:W-:-:S02]  /*2b60*/  IMAD.MOV.U32 R12, RZ, RZ, R218 ;  /* 0x000000ffff0c7224 */ /* 0x000fc400078e00da */
[----:B------:R-:W-:Y:S02]  /*2b70*/  IMAD.MOV.U32 R13, RZ, RZ, R217 ;  /* 0x000000ffff0d7224 */ /* 0x000fe400078e00d9 */
[----:B------:R-:W-:Y:S01]  /*2b80*/  IMAD.X R21, RZ, RZ, R17, P0 ;  /* 0x000000ffff157224 */ /* 0x000fe200000e0611 */
[----:B------:R0:W-:Y:S04]  /*2b90*/  STL.128 [R1+0x1a0], R8 ;  /* 0x0001a00801007387 */ /* 0x0001e80000100c00 */
[----:B------:R3:W-:Y:S01]  /*2ba0*/  STL.128 [R1+0x170], R12 ;  /* 0x0001700c01007387 */ /* 0x0007e20000100c00 */
[----:B0-----:R-:W-:Y:S02]  /*2bb0*/  IMAD.MOV.U32 R8, RZ, RZ, R34 ;  /* 0x000000ffff087224 */ /* 0x001fe400078e0022 */
[----:B------:R-:W-:-:S02]  /*2bc0*/  IMAD.MOV.U32 R9, RZ, RZ, R45 ;  /* 0x000000ffff097224 */ /* 0x000fc400078e002d */
[----:B------:R-:W-:Y:S02]  /*2bd0*/  IMAD.MOV.U32 R10, RZ, RZ, R27 ;  /* 0x000000ffff0a7224 */ /* 0x000fe400078e001b */
[----:B------:R-:W-:Y:S02]  /*2be0*/  IMAD.MOV.U32 R11, RZ, RZ, R42 ;  /* 0x000000ffff0b7224 */ /* 0x000fe400078e002a */
[----:B---3--:R-:W-:Y:S02]  /*2bf0*/  IMAD.MOV.U32 R12, RZ, RZ, R28 ;  /* 0x000000ffff0c7224 */ /* 0x008fe400078e001c */
[----:B------:R-:W-:Y:S01]  /*2c00*/  IMAD.MOV.U32 R13, RZ, RZ, R41 ;  /* 0x000000ffff0d7224 */ /* 0x000fe200078e0029 */
[----:B------:R0:W-:Y:S01]  /*2c10*/  STL.128 [R1+0x1b0], R8 ;  /* 0x0001b00801007387 */ /* 0x0001e20000100c00 */
[----:B------:R-:W-:Y:S02]  /*2c20*/  IMAD.MOV.U32 R14, RZ, RZ, R29 ;  /* 0x000000ffff0e7224 */ /* 0x000fe400078e001d */
[----:B------:R-:W-:-:S02]  /*2c30*/  IMAD.MOV.U32 R15, RZ, RZ, R44 ;  /* 0x000000ffff0f7224 */ /* 0x000fc400078e002c */
[----:B------:R-:W-:Y:S02]  /*2c40*/  IMAD.MOV.U32 R28, RZ, RZ, R37 ;  /* 0x000000ffff1c7224 */ /* 0x000fe400078e0025 */
[----:B------:R-:W-:Y:S01]  /*2c50*/  IMAD.MOV.U32 R29, RZ, RZ, R38 ;  /* 0x000000ffff1d7224 */ /* 0x000fe200078e0026 */
[----:B------:R3:W-:Y:S01]  /*2c60*/  STL.128 [R1+0x190], R12 ;  /* 0x0001900c01007387 */ /* 0x0007e20000100c00 */
[----:B0-----:R-:W-:Y:S02]  /*2c70*/  IMAD.MOV.U32 R8, RZ, RZ, R31 ;  /* 0x000000ffff087224 */ /* 0x001fe400078e001f */
[----:B------:R-:W-:Y:S02]  /*2c80*/  IMAD.MOV.U32 R9, RZ, RZ, R46 ;  /* 0x000000ffff097224 */ /* 0x000fe400078e002e */
[----:B------:R-:W-:Y:S02]  /*2c90*/  IMAD.MOV.U32 R10, RZ, RZ, R32 ;  /* 0x000000ffff0a7224 */ /* 0x000fe400078e0020 */
[----:B------:R-:W-:-:S02]  /*2ca0*/  IMAD.MOV.U32 R11, RZ, RZ, R33 ;  /* 0x000000ffff0b7224 */ /* 0x000fc400078e0021 */
[--C-:B---3--:R-:W-:Y:S02]  /*2cb0*/  IMAD.X R13, RZ, RZ, R17.reuse, P2 ;  /* 0x000000ffff0d7224 */ /* 0x108fe400010e0611 */
[----:B------:R-:W-:Y:S01]  /*2cc0*/  IMAD.X R12, RZ, RZ, R17, P1 ;  /* 0x000000ffff0c7224 */ /* 0x000fe200008e0611 */
[----:B------:R0:W-:Y:S01]  /*2cd0*/  STL.128 [R1+0x1c0], R8 ;  /* 0x0001c00801007387 */ /* 0x0001e20000100c00 */
[----:B------:R-:W-:-:S05]  /*2ce0*/  IMAD.MOV.U32 R31, RZ, RZ, R43 ;  /* 0x000000ffff1f7224 */ /* 0x000fca00078e002b */
[----:B------:R-:W-:Y:S01]  /*2cf0*/  STL.128 [R1+0x200], R28 ;  /* 0x0002001c01007387 */ /* 0x000fe20000100c00 */
[----:B0-----:R-:W-:Y:S01]  /*2d00*/  IMAD.MOV.U32 R10, RZ, RZ, R20 ;  /* 0x000000ffff0a7224 */ /* 0x001fe200078e0014 */
[----:B------:R-:W-:Y:S01]  /*2d10*/  IADD3 R20, P0, R16, 0x138, RZ ;  /* 0x0000013810147810 */ /* 0x000fe20007f1e0ff */
[----:B------:R-:W-:Y:S02]  /*2d20*/  IMAD.MOV.U32 R11, RZ, RZ, R21 ;  /* 0x000000ffff0b7224 */ /* 0x000fe400078e0015 */
        /* <DEDUP_REMOVED lines=19> */
.L_x_3190:
[----:B------:R-:W-:Y:S05]  /*2e60*/  BSYNC B0 ;  /* 0x0000000000007941 */ /* 0x000fea0003800000 */
.L_x_3189:
        /* <DEDUP_REMOVED lines=8> */
.L_x_3192:
[----:B------:R-:W-:Y:S05]  /*2ef0*/  BSYNC B0 ;  /* 0x0000000000007941 */ /* 0x000fea0003800000 */
.L_x_3191:
[----:B------:R-:W-:Y:S04]  /*2f00*/  BSSY B0, `(.L_x_3193) ;  /* 0x0000004000007945 */ /* 0x000fe80003800000 */
[----:B-1----:R-:W-:Y:S05]  /*2f10*/  @P0 BRA `(.L_x_3194) ;  /* 0x0000000000080947 */ /* 0x002fea0003800000 */
[----:B------:R-:W1:Y:S02]  /*2f20*/  SYNCS.PHASECHK.TRANS64.TRYWAIT P0, [R24+URZ], R25 ;  /* 0x00000019180075a7 */ /* 0x000e64000800017f */
[----:B-1----:R-:W-:Y:S05]  /*2f30*/  @!P0 BRA `(.L_x_3195) ;  /* 0x0000025c00e88947 */ /* 0x002fea0003800000 */
.L_x_3194:
[----:B------:R-:W-:Y:S05]  /*2f40*/  BSYNC B0 ;  /* 0x0000000000007941 */ /* 0x000fea0003800000 */
.L_x_3193:
[----:B------:R-:W2:Y:S04]  /*2f50*/  LDL R13, [R1+0x210] ;  /* 0x00021000010d7983 */ /* 0x000ea80000100800 */
[----:B------:R-:W2:Y:S01]  /*2f60*/  LDL.64 R8, [R1+0xa0] ;  /* 0x0000a00001087983 */ /* 0x000ea20000100a00 */
[----:B------:R-:W-:Y:S05]  /*2f70*/  WARPSYNC.ALL ;  /* 0x0000000000007948 */ /* 0x000fea0003800000 */
[----:B01----:R-:W3:Y:S04]  /*2f80*/  LDL.64 R24, [R1+0x98] ;  /* 0x0000980001187983 */ /* 0x003ee80000100a00 */
        /* <DEDUP_REMOVED lines=54> */
.L_x_3441:
[----:B------:R-:W-:Y:S05]  /*32f0*/  BSYNC B0 ;  /* 0x0000000000007941 */ /* 0x000fea0003800000 */
.L_x_3196:
[----:B------:R-:W2:Y:S04]  /*3300*/  LDL R10, [R1+0x54] ;  /* 0x00005400010a7983 */ /* 0x000ea80000100800 */
[----:B0-----:R0:W5:Y:S01]  /*3310*/  LDL.64 R8, [R1+0x210] ;  /* 0x0002100001087983 */ /* 0x0011620000100a00 */
[----:B------:R-:W-:Y:S01]  /*3320*/  BSSY B0, `(.L_x_3198) ;  /* 0x0000005000007945 */ /* 0x000fe20003800000 */
[----:B--2---:R-:W-:-:S04]  /*3330*/  LOP3.LUT R10, R10, 0x1, RZ, 0xfc, !PT ;  /* 0x000000010a0a7812 */ /* 0x004fc800078efcff */
[----:B------:R-:W-:-:S13]  /*3340*/  ISETP.NE.AND P1, PT, R10, 0x3, PT ;  /* 0x000000030a00780c */ /* 0x000fda0003f25270 */
[----:B0-----:R-:W-:Y:S05]  /*3350*/  @!P1 BRA `(.L_x_3199) ;  /* 0x0000000000049947 */ /* 0x001fea0003800000 */
[----:B------:R-:W-:Y:S01]  /*3360*/  BPT.TRAP 0x1 ;  /* 0x000000040000795c */ /* 0x000fe20000300000 */
.L_x_3199:
[----:B------:R-:W-:Y:S05]  /*3370*/  BSYNC B0 ;  /* 0x0000000000007941 */ /* 0x000fea0003800000 */
.L_x_3198:
        /* <DEDUP_REMOVED lines=8> */
.L_x_3201:
[----:B------:R-:W-:Y:S05]  /*3400*/  BSYNC B0 ;  /* 0x0000000000007941 */ /* 0x000fea0003800000 */
.L_x_3200:
[----:B------:R-:W-:Y:S04]  /*3410*/  BSSY B0, `(.L_x_3202) ;  /* 0x0000004000007945 */ /* 0x000fe80003800000 */
[----:B-1----:R-:W-:Y:S05]  /*3420*/  @P0 BRA `(.L_x_3203) ;  /* 0x0000000000080947 */ /* 0x002fea0003800000 */
[----:B------:R-:W1:Y:S02]  /*3430*/  SYNCS.PHASECHK.TRANS64.TRYWAIT P0, [R8+URZ], R9 ;  /* 0x00000009080075a7 */ /* 0x000e64000800017f */
[----:B-1----:R-:W-:Y:S05]  /*3440*/  @!P0 BRA `(.L_x_3204) ;  /* 0x0000025800d08947 */ /* 0x002fea0003800000 */
.L_x_3203:
[----:B------:R-:W-:Y:S05]  /*3450*/  BSYNC B0 ;  /* 0x0000000000007941 */ /* 0x000fea0003800000 */
.L_x_3202:
        /* <DEDUP_REMOVED lines=244> */
[----:B------:R-:W-:-:S04]  /*43a0*/  IMAD.U32 R8, RZ, RZ, UR49 ;  /* 0x00000031ff087e24 */ /* 0x000fc8000f8e00ff */
[----:B-----5:R-:W-:Y:S01]  /*43b0*/  IMAD R9, R8, -0x60, R11 ;  /* 0xffffffa008097824 */ /* 0x020fe200078e020b */
[----:B------:R-:W-:Y:S01]  /*43c0*/  LOP3.LUT R8, R75, 0x7ffffffc, RZ, 0xc0, !PT ;  /* 0x7ffffffc4b087812 */ /* 0x000fe200078ec0ff */
[----:B------:R-:W-:Y:S01]  /*43d0*/  UMOV UR4, 0xffffffa0 ;  /* 0xffffffa000047882 */ /* 0x000fe20000000000 */
[----:B------:R-:W-:-:S03]  /*43e0*/  ISETP.GE.AND P2, PT, R72, 0x1, PT ;  /* 0x000000014800780c */ /* 0x000fc60003f46270 */
[----:B------:R-:W-:Y:S01]  /*43f0*/  IMAD.IADD R8, R73, 0x1, -R8 ;  /* 0x0000000149087824 */ /* 0x000fe200078e0a08 */
[----:B------:R-:W-:Y:S01]  /*4400*/  UIMAD UR4, UR49, UR4, 0x60 ;  /* 0x00000060310474a4 */ /* 0x000fe2000f8e0204 */
[----:B------:R-:W-:-:S05]  /*4410*/  LOP3.LUT R19, RZ, R19, RZ, 0x33, !PT ;  /* 0x00000013ff137212 */ /* 0x000fca00078e33ff */
[----:B------:R-:W-:Y:S01]  /*4420*/  IMAD.U32 R75, RZ, RZ, UR4 ;  /* 0x00000004ff4b7e24 */ /* 0x000fe2000f8e00ff */
[----:B------:R-:W-:Y:S03]  /*4430*/  BSSY B0, `(.L_x_3205) ;  /* 0x0000029000007945 */ /* 0x000fe60003800000 */
[----:B------:R-:W-:Y:S02]  /*4440*/  IMAD R76, R8, -0x2, R75 ;  /* 0xfffffffe084c7824 */ /* 0x000fe400078e024b */
[----:B------:R-:W-:Y:S02]  /*4450*/  VIADD R75, R20, UR4 ;  /* 0x00000004144b7c36 */ /* 0x000fe40008000000 */
[----:B--2---:R-:W-:-:S05]  /*4460*/  @P1 IMAD.HI.U32 R12, R77, R12, RZ ;  /* 0x0000000c4d0c1227 */ /* 0x004fca00078e00ff */
[----:B------:R-:W-:-:S05]  /*4470*/  @P1 SHF.R.U32.HI R77, RZ, R13, R12 ;  /* 0x0000000dff4d1219 */ /* 0x000fca000001160c */
[----:B------:R-:W1:Y:S01]  /*4480*/  SHFL.IDX PT, R21, R77, RZ, 0x1c1f ;  /* 0x001c1fff4d157589 */ /* 0x000e6200000e0000 */
[----:B------:R-:W-:-:S04]  /*4490*/  VIADD R13, R9, 0x61 ;  /* 0x00000061090d7836 */ /* 0x000fc80000000000 */
[C---:B------:R-:W-:Y:S02]  /*44a0*/  IMAD R13, R8.reuse, -0x2, R13 ;  /* 0xfffffffe080d7824 */ /* 0x040fe400078e020d */
[----:B------:R-:W-:Y:S02]  /*44b0*/  VIADD R9, R9, 0x60 ;  /* 0x0000006009097836 */ /* 0x000fe40000000000 */
[----:B------:R-:W-:Y:S02]  /*44c0*/  IMAD.IADD R10, R13, 0x1, -R14 ;  /* 0x000000010d0a7824 */ /* 0x000fe400078e0a0e */
        /* <DEDUP_REMOVED lines=18> */
.L_x_3210:
[----:B------:R-:W-:Y:S05]  /*45f0*/  BSYNC B2 ;  /* 0x0000000000027941 */ /* 0x000fea0003800000 */
.L_x_3209:
[----:B------:R-:W-:Y:S01]  /*4600*/  LOP3.LUT R13, RZ, R13, RZ, 0x33, !PT ;  /* 0x0000000dff0d7212 */ /* 0x000fe200078e33ff */
[----:B------:R-:W-:Y:S06]  /*4610*/  BRA `(.L_x_3211) ;  /* 0x0000000000187947 */ /* 0x000fec0003800000 */
.L_x_3208:
[----:B------:R-:W-:-:S13]  /*4620*/  ISETP.NE.AND P1, PT, R72, 0x1, PT ;  /* 0x000000014800780c */ /* 0x000fda0003f25270 */
[----:B------:R-:W-:Y:S05]  /*4630*/  @!P1 BRA `(.L_x_3211) ;  /* 0x0000000000109947 */ /* 0x000fea0003800000 */
[----:B------:R-:W2:Y:S04]  /*4640*/  LDL R10, [R198+0x1c] ;  /* 0x00001c00c60a7983 */ /* 0x000ea80000100800 */
[----:B------:R-:W3:Y:S01]  /*4650*/  LDL R20, [R198+0x20] ;  /* 0x00002000c6147983 */ /* 0x000ee20000100800 */
[----:B--2---:R-:W-:-:S05]  /*4660*/  IMAD.HI.U32 R13, R13, R10, RZ ;  /* 0x0000000a0d0d7227 */ /* 0x004fca00078e00ff */
[----:B---3--:R-:W-:-:S07]  /*4670*/  SHF.R.U32.HI R13, RZ, R20, R13 ;  /* 0x00000014ff0d7219 */ /* 0x008fce000001160d */
.L_x_3211:
[----:B------:R-:W-:Y:S05]  /*4680*/  BSYNC B1 ;  /* 0x0000000000017941 */ /* 0x000fea0003800000 */
.L_x_3207:
[----:B------:R-:W-:-:S05]  /*4690*/  IMAD R13, R72, R13, R76 ;  /* 0x0000000d480d7224 */ /* 0x000fca00078e024c */
[----:B------:R-:W-:Y:S02]  /*46a0*/  VIMNMX R8, R8, R13, !PT ;  /* 0x0000000d08087248 */ /* 0x000fe40007fe0100 */
[----:B------:R-:W-:-:S07]  /*46b0*/  VIADDMNMX R9, R13, R72, R9, PT ;  /* 0x000000480d097246 */ /* 0x000fce0003800109 */
.L_x_3206:
[----:B------:R-:W-:Y:S05]  /*46c0*/  BSYNC B0 ;  /* 0x0000000000007941 */ /* 0x000fea0003800000 */
.L_x_3205:
        /* <DEDUP_REMOVED lines=14> */
[C---:B------:R-:W-:Y:S02]  /*47b0*/  ISETP.LT.OR P4, PT, R9.reuse, 0x9, P4 ;  /* 0x000000090900780c */ /* 0x040fe40002781670 */
        /* <DEDUP_REMOVED lines=118> */
.L_x_3217:
[----:B------:R-:W-:Y:S05]  /*4f20*/  BSYNC B2 ;  /* 0x0000000000027941 */ /* 0x000fea0003800000 */
.L_x_3216:
[----:B------:R-:W-:Y:S01]  /*4f30*/  LOP3.LUT R11, RZ, R11, RZ, 0x33, !PT ;  /* 0x0000000bff0b7212 */ /* 0x000fe200078e33ff */
[----:B------:R-:W-:Y:S06]  /*4f40*/  BRA `(.L_x_3218) ;  /* 0x0000000000187947 */ /* 0x000fec0003800000 */
.L_x_3215:
[----:B------:R-:W-:-:S13]  /*4f50*/  ISETP.NE.AND P6, PT, R72, 0x1, PT ;  /* 0x000000014800780c */ /* 0x000fda0003fc5270 */
[----:B------:R-:W-:Y:S05]  /*4f60*/  @!P6 BRA `(.L_x_3218) ;  /* 0x000000000010e947 */ /* 0x000fea0003800000 */
[----:B------:R-:W2:Y:S04]  /*4f70*/  LDL R12, [R198+0x1c] ;  /* 0x00001c00c60c7983 */ /* 0x000ea80000100800 */
[----:B------:R-:W3:Y:S01]  /*4f80*/  LDL R14, [R198+0x20] ;  /* 0x00002000c60e7983 */ /* 0x000ee20000100800 */
[----:B--2---:R-:W-:-:S05]  /*4f90*/  IMAD.HI.U32 R11, R11, R12, RZ ;  /* 0x0000000c0b0b7227 */ /* 0x004fca00078e00ff */
[----:B---3--:R-:W-:-:S07]  /*4fa0*/  SHF.R.U32.HI R11, RZ, R14, R11 ;  /* 0x0000000eff0b7219 */ /* 0x008fce000001160b */
.L_x_3218:
[----:B------:R-:W-:Y:S05]  /*4fb0*/  BSYNC B1 ;  /* 0x0000000000017941 */ /* 0x000fea0003800000 */
.L_x_3214:
[----:B------:R-:W-:-:S05]  /*4fc0*/  IMAD R11, R72, R11, R76 ;  /* 0x0000000b480b7224 */ /* 0x000fca00078e024c */
[----:B------:R-:W-:Y:S02]  /*4fd0*/  VIADDMNMX R9, R11, R72, R9, PT ;  /* 0x000000480b097246 */ /* 0x000fe40003800109 */
[----:B------:R-:W-:-:S07]  /*4fe0*/  VIMNMX R8, R8, R11, !PT ;  /* 0x0000000b08087248 */ /* 0x000fce0007fe0100 */
.L_x_3213:
[----:B------:R-:W-:Y:S05]  /*4ff0*/  BSYNC B0 ;  /* 0x0000000000007941 */ /* 0x000fea0003800000 */
.L_x_3212:
        /* <DEDUP_REMOVED lines=13> */
[----:B------:R-:W3:Y:S01]  /*50d0*/  LDL R27, [R1+0x3f4] ;  /* 0x0003f400011b7983 */ /* 0x000ee20000100800 */
[----:B------:R-:W-:Y:S02]  /*50e0*/  ISETP.LT.OR P1, PT, R9, 0xa, P1 ;  /* 0x0000000a0900780c */ /* 0x000fe40000f21670 */
[----:B------:R-:W-:Y:S01]  /*50f0*/  ISETP.NE.AND P6, PT, R33, RZ, PT ;  /* 0x000000ff2100720c */ /* 0x000fe20003fc5270 */
[----:B------:R-:W4:Y:S01]  /*5100*/  LDL R149, [R1+0x234] ;  /* 0x0002340001957983 */ /* 0x000f220000100800 */
[----:B------:R-:W-:-:S02]  /*5110*/  FSEL R133, R31, -INF , !P1 ;  /* 0xff8000001f857808 */ /* 0x000fc40004800000 */
[----:B------:R-:W-:Y:S01]  /*5120*/  ISETP.NE.AND P1, PT, R28, RZ, PT ;  /* 0x000000ff1c00720c */ /* 0x000fe20003f25270 */
[----:B------:R-:W4:Y:S01]  /*5130*/  LDL R148, [R1+0x238] ;  /* 0x0002380001947983 */ /* 0x000f220000100800 */
[----:B------:R-:W-:Y:S02]  /*5140*/  FMNMX.FTZ R12, R65, R10, !PT ;  /* 0x0000000a410c7209 */ /* 0x000fe40007810000 */
[C---:B------:R-:W-:Y:S01]  /*5150*/  ISETP.GT.AND P1, PT, R8.reuse, 0x10, !P1 ;  /* 0x000000100800780c */ /* 0x040fe20004f24270 */
[----:B------:R-:W4:Y:S01]  /*5160*/  LDL R28, [R1+0x3f8] ;  /* 0x0003f800011c7983 */ /* 0x000f220000100800 */
[----:B------:R-:W-:Y:S02]  /*5170*/  FMNMX.FTZ R12, R15, R12, !PT ;  /* 0x0000000c0f0c7209 */ /* 0x000fe40007810000 */
[----:B------:R-:W-:Y:S01]  /*5180*/  ISETP.LT.OR P1, PT, R9, 0x11, P1 ;  /* 0x000000110900780c */ /* 0x000fe20000f21670 */
[----:B------:R-:W4:Y:S01]  /*5190*/  LDL R147, [R1+0x23c] ;  /* 0x00023c0001937983 */ /* 0x000f220000100800 */
[----:B------:R-:W-:-:S02]  /*51a0*/  ISETP.GT.AND P3, PT, R8, 0x50, !P3 ;  /* 0x000000500800780c */ /* 0x000fc40005f64270 */
[----:B------:R-:W-:Y:S01]  /*51b0*/  FSEL R163, R34, -INF , !P1 ;  /* 0xff80000022a37808 */ /* 0x000fe20004800000 */
[----:B------:R-:W4:Y:S01]  /*51c0*/  LDL R146, [R1+0x240] ;  /* 0x0002400001927983 */ /* 0x000f220000100800 */
[----:B------:R-:W-:Y:S02]  /*51d0*/  ISETP.NE.AND P1, PT, R29, RZ, PT ;  /* 0x000000ff1d00720c */ /* 0x000fe40003f25270 */
[C---:B------:R-:W-:Y:S01]  /*51e0*/  ISETP.GT.AND P4, PT, R8.reuse, 0x51, !P4 ;  /* 0x000000510800780c */ /* 0x040fe20006784270 */
[----:B------:R-:W4:Y:S01]  /*51f0*/  LDL R29, [R1+0x3fc] ;  /* 0x0003fc00011d7983 */ /* 0x000f220000100800 */
[C---:B------:R-:W-:Y:S02]  /*5200*/  ISETP.GT.AND P1, PT, R8.reuse, 0x11, !P1 ;  /* 0x000000110800780c */ /* 0x040fe40004f24270 */
[----:B------:R-:W-:Y:S01]  /*5210*/  ISETP.GT.AND P5, PT, R8, 0x58, !P5 ;  /* 0x000000580800780c */ /* 0x000fe20006fa4270 */
[----:B------:R-:W4:Y:S01]  /*5220*/  LDL R145, [R1+0x244] ;  /* 0x0002440001917983 */ /* 0x000f220000100800 */
[----:B------:R-:W-:-:S02]  /*5230*/  ISETP.LT.OR P1, PT, R9, 0x12, P1 ;  /* 0x000000120900780c */ /* 0x000fc40000f21670 */
[----:B------:R-:W-:Y:S01]  /*5240*/  ISETP.LT.OR P3, PT, R9, 0x51, P3 ;  /* 0x000000510900780c */ /* 0x000fe20001f61670 */
[----:B------:R-:W4:Y:S01]  /*5250*/  LDL R144, [R1+0x248] ;  /* 0x0002480001907983 */ /* 0x000f220000100800 */
[----:B------:R-:W-:Y:S02]  /*5260*/  FSEL R167, R35, -INF , !P1 ;  /* 0xff80000023a77808 */ /* 0x000fe40004800000 */
[----:B------:R-:W-:Y:S01]  /*5270*/  ISETP.GT.AND P1, PT, R8, 0x18, !P2 ;  /* 0x000000180800780c */ /* 0x000fe20005724270 */
[----:B------:R-:W4:Y:S01]  /*5280*/  LDL R143, [R1+0x24c] ;  /* 0x00024c00018f7983 */ /* 0x000f220000100800 */
[----:B------:R-:W-:Y:S02]  /*5290*/  ISETP.NE.AND P2, PT, R13, RZ, PT ;  /* 0x000000ff0d00720c */ /* 0x000fe40003f45270 */
[C---:B------:R-:W-:Y:S01]  /*52a0*/  ISETP.LT.OR P1, PT, R9.reuse, 0x19, P1 ;  /* 0x000000190900780c */ /* 0x040fe20000f21670 */
[----:B------:R-:W4:Y:S01]  /*52b0*/  LDL R141, [R1+0x250] ;  /* 0x00025000018d7983 */ /* 0x000f220000100800 */
[----:B------:R-:W-:-:S02]  /*52c0*/  ISETP.LT.OR P4, PT, R9, 0x52, P4 ;  /* 0x000000520900780c */ /* 0x000fc40002781670 */
[----:B------:R-:W-:Y:S01]  /*52d0*/  FSEL R171, R38, -INF , !P1 ;  /* 0xff80000026ab7808 */ /* 0x000fe20004800000 */
[----:B------:R-:W4:Y:S01]  /*52e0*/  LDL R140, [R1+0x254] ;  /* 0x00025400018c7983 */ /* 0x000f220000100800 */
[----:B------:R-:W-:Y:S02]  /*52f0*/  ISETP.GT.AND P1, PT, R8, 0x19, !P6 ;  /* 0x000000190800780c */ /* 0x000fe40007724270 */
[----:B------:R-:W-:Y:S01]  /*5300*/  ISETP.NE.AND P6, PT, R53, RZ, PT ;  /* 0x000000ff3500720c */ /* 0x000fe20003fc5270 */
[----:B------:R-:W4:Y:S01]  /*5310*/  LDL R139, [R1+0x258] ;  /* 0x00025800018b7983 */ /* 0x000f220000100800 */
[----:B------:R-:W-:Y:S02]  /*5320*/  ISETP.LT.OR P1, PT, R9, 0x1a, P1 ;  /* 0x0000001a0900780c */ /* 0x000fe40000f21670 */
[----:B------:R-:W-:Y:S01]  /*5330*/  FSEL R181, R66, -INF , !P3 ;  /* 0xff80000042b57808 */ /* 0x000fe20005800000 */
[----:B------:R-:W4:Y:S01]  /*5340*/  LDL R138, [R1+0x25c] ;  /* 0x00025c00018a7983 */ /* 0x000f220000100800 */
[----:B------:R-:W-:-:S02]  /*5350*/  FSEL R174, R39, -INF , !P1 ;  /* 0xff80000027ae7808 */ /* 0x000fc40004800000 */
[----:B------:R-:W-:Y:S01]  /*5360*/  ISETP.NE.AND P1, PT, R36, RZ, PT ;  /* 0x000000ff2400720c */ /* 0x000fe20003f25270 */
[----:B------:R-:W4:Y:S01]  /*5370*/  LDL R137, [R1+0x260] ;  /* 0x0002600001897983 */ /* 0x000f220000100800 */
[----:B------:R-:W-:Y:S02]  /*5380*/  ISETP.LT.OR P5, PT, R9, 0x59, P5 ;  /* 0x000000590900780c */ /* 0x000fe40002fa1670 */
[----:B------:R-:W-:Y:S01]  /*5390*/  ISETP.GT.AND P1, PT, R8, 0x20, !P1 ;  /* 0x000000200800780c */ /* 0x000fe20004f24270 */
[----:B------:R-:W4:Y:S01]  /*53a0*/  LDL R136, [R1+0x264] ;  /* 0x0002640001887983 */ /* 0x000f220000100800 */
[----:B------:R-:W-:Y:S02]  /*53b0*/  FSEL R182, R67, -INF , !P4 ;  /* 0xff80000043b67808 */ /* 0x000fe40006000000 */
[----:B------:R-:W-:Y:S01]  /*53c0*/  ISETP.LT.OR P1, PT, R9, 0x21, P1 ;  /* 0x000000210900780c */ /* 0x000fe20000f21670 */
[----:B------:R-:W4:Y:S01]  /*53d0*/  LDL R135, [R1+0x268] ;  /* 0x0002680001877983 */ /* 0x000f220000100800 */
[----:B------:R-:W-:-:S02]  /*53e0*/  FSEL R183, R70, -INF , !P5 ;  /* 0xff80000046b77808 */ /* 0x000fc40006800000 */
[----:B------:R-:W-:Y:S01]  /*53f0*/  FSEL R160, R42, -INF , !P1 ;  /* 0xff8000002aa07808 */ /* 0x000fe20004800000 */
[----:B------:R-:W4:Y:S01]  /*5400*/  LDL R130, [R1+0x26c] ;  /* 0x00026c0001827983 */ /* 0x000f220000100800 */
[----:B------:R-:W-:-:S03]  /*5410*/  ISETP.NE.AND P1, PT, R37, RZ, PT ;  /* 0x000000ff2500720c */ /* 0x000fc60003f25270 */
[----:B------:R-:W4:Y:S01]  /*5420*/  LDL R129, [R1+0x270] ;  /* 0x0002700001817983 */ /* 0x000f220000100800 */
[----:B------:R-:W-:-:S03]  /*5430*/  ISETP.GT.AND P1, PT, R8, 0x21, !P1 ;  /* 0x000000210800780c */ /* 0x000fc60004f24270 */
[----:B------:R-:W4:Y:S01]  /*5440*/  LDL R128, [R1+0x274] ;  /* 0x0002740001807983 */ /* 0x000f220000100800 */
[----:B------:R-:W-:-:S03]  /*5450*/  ISETP.LT.OR P1, PT, R9, 0x22, P1 ;  /* 0x000000220900780c */ /* 0x000fc60000f21670 */
[----:B------:R-:W4:Y:S01]  /*5460*/  LDL R127, [R1+0x278] ;  /* 0x00027800017f7983 */ /* 0x000f220000100800 */
[----:B------:R-:W-:Y:S02]  /*5470*/  FSEL R166, R43, -INF , !P1 ;  /* 0xff8000002ba67808 */ /* 0x000fe40004800000 */
[----:B------:R-:W-:Y:S01]  /*5480*/  ISETP.NE.AND P1, PT, R40, RZ, PT ;  /* 0x000000ff2800720c */ /* 0x000fe20003f25270 */
[----:B------:R-:W4:Y:S03]  /*5490*/  LDL R126, [R1+0x27c] ;  /* 0x00027c00017e7983 */ /* 0x000f260000100800 */
[----:B------:R-:W-:Y:S01]  /*54a0*/  ISETP.GT.AND P1, PT, R8, 0x28, !P1 ;  /* 0x000000280800780c */ /* 0x000fe20004f24270 */
[----:B------:R-:W4:Y:S03]  /*54b0*/  LDL R125, [R1+0x280] ;  /* 0x00028000017d7983 */ /* 0x000f260000100800 */
[----:B------:R-:W-:Y:S01]  /*54c0*/  ISETP.LT.OR P1, PT, R9, 0x29, P1 ;  /* 0x000000290900780c */ /* 0x000fe20000f21670 */
[----:B------:R-:W4:Y:S03]  /*54d0*/  LDL R124, [R1+0x284] ;  /* 0x00028400017c7983 */ /* 0x000f260000100800 */
[----:B------:R-:W-:Y:S01]  /*54e0*/  FSEL R170, R46, -INF , !P1 ;  /* 0xff8000002eaa7808 */ /* 0x000fe20004800000 */
[----:B------:R-:W4:Y:S01]  /*54f0*/  LDL R123, [R1+0x288] ;  /* 0x00028800017b7983 */ /* 0x000f220000100800 */
[----:B------:R-:W-:-:S03]  /*5500*/  ISETP.NE.AND P1, PT, R41, RZ, PT ;  /* 0x000000ff2900720c */ /* 0x000fc60003f25270 */
[----:B------:R-:W5:Y:S01]  /*5510*/  LDL R46, [R1+0x22c] ;  /* 0x00022c00012e7983 */ /* 0x000f620000100800 */
        /* <DEDUP_REMOVED lines=14> */
[----:B------:R-:W3:Y:S01]  /*5600*/  LDL R45, [R1+0x224] ;  /* 0x00022400012d7983 */ /* 0x000ee20000100800 */
        /* <DEDUP_REMOVED lines=28> */
[----:B------:R-:W-:-:S02]  /*57d0*/  ISETP.GT.AND P1, PT, R8, RZ, !P2 ;  /* 0x000000ff0800720c */ /* 0x000fc40005724270 */
[----:B------:R-:W-:Y:S01]  /*57e0*/  ISETP.NE.AND P2, PT, R57, RZ, PT ;  /* 0x000000ff3900720c */ /* 0x000fe20003f45270 */
[----:B------:R-:W4:Y:S01]  /*57f0*/  LDL R104, [R1+0x2d4] ;  /* 0x0002d40001687983 */ /* 0x000f220000100800 */
[----:B------:R-:W-:Y:S02]  /*5800*/  ISETP.LT.OR P1, PT, R9, 0x1, P1 ;  /* 0x000000010900780c */ /* 0x000fe40000f21670 */
[----:B------:R-:W-:Y:S01]  /*5810*/  ISETP.GT.AND P2, PT, R8, 0x49, !P2 ;  /* 0x000000490800780c */ /* 0x000fe20005744270 */
[----:B------:R-:W4:Y:S01]  /*5820*/  LDL R103, [R1+0x2d8] ;  /* 0x0002d80001677983 */ /* 0x000f220000100800 */
[----:B------:R-:W-:Y:S02]  /*5830*/  FSEL R142, R26, -INF , !P1 ;  /* 0xff8000001a8e7808 */ /* 0x000fe40004800000 */
[----:B------:R-:W-:Y:S01]  /*5840*/  ISETP.GT.AND P1, PT, R8, 0x41, !P6 ;  /* 0x000000410800780c */ /* 0x000fe20007724270 */
[----:B------:R-:W4:Y:S01]  /*5850*/  LDL R102, [R1+0x2dc] ;  /* 0x0002dc0001667983 */ /* 0x000f220000100800 */
[----:B------:R-:W-:-:S02]  /*5860*/  FMNMX.FTZ R11, R142, R131, !PT ;  /* 0x000000838e0b7209 */ /* 0x000fc40007810000 */
[----:B------:R-:W-:Y:S01]  /*5870*/  ISETP.LT.OR P1, PT, R9, 0x42, P1 ;  /* 0x000000420900780c */ /* 0x000fe20000f21670 */
[----:B------:R-:W4:Y:S01]  /*5880*/  LDL R101, [R1+0x2e0] ;  /* 0x0002e00001657983 */ /* 0x000f220000100800 */
[----:B------:R-:W-:Y:S02]  /*5890*/  FMNMX.FTZ R14, R132, R11, !PT ;  /* 0x0000000b840e7209 */ /* 0x000fe40007810000 */
[----:B------:R-:W-:Y:S01]  /*58a0*/  FMNMX.FTZ R11, R19, R12, !PT ;  /* 0x0000000c130b7209 */ /* 0x000fe20007810000 */
[----:B------:R-:W4:Y:S01]  /*58b0*/  LDL R100, [R1+0x2e4] ;  /* 0x0002e40001647983 */ /* 0x000f220000100800 */
[----:B------:R-:W-:Y:S02]  /*58c0*/  FMNMX.FTZ R14, R133, R14, !PT ;  /* 0x0000000e850e7209 */ /* 0x000fe40007810000 */
[----:B------:R-:W-:Y:S01]  /*58d0*/  FMNMX.FTZ R12, R134, R11, !PT ;  /* 0x0000000b860c7209 */ /* 0x000fe20007810000 */
[----:B------:R-:W4:Y:S01]  /*58e0*/  LDL R99, [R1+0x2e8] ;  /* 0x0002e80001637983 */ /* 0x000f220000100800 */
[----:B------:R-:W-:-:S02]  /*58f0*/  FMNMX.FTZ R14, R163, R14, !PT ;  /* 0x0000000ea30e7209 */ /* 0x000fc40007810000 */
[----:B------:R-:W-:Y:S01]  /*5900*/  FMNMX.FTZ R11, R21, R12, !PT ;  /* 0x0000000c150b7209 */ /* 0x000fe20007810000 */
        /* <DEDUP_REMOVED lines=26> */
[----:B------:R-:W-:Y:S01]  /*5ab0*/  FSEL R169, R59, -INF , !P1 ;  /* 0xff8000003ba97808 */ /* 0x000fe20004800000 */
[----:B------:R-:W4:Y:S01]  /*5ac0*/  LDL R89, [R1+0x310] ;  /* 0x0003100001597983 */ /* 0x000f220000100800 */
[----:B------:R-:W-:Y:S02]  /*5ad0*/  ISETP.NE.AND P1, PT, R56, RZ, PT ;  /* 0x000000ff3800720c */ /* 0x000fe40003f25270 */
[----:B------:R-:W-:Y:S01]  /*5ae0*/  FMNMX.FTZ R12, R191, R12, !PT ;  /* 0x0000000cbf0c7209 */ /* 0x000fe20007810000 */
[----:B------:R-:W4:Y:S01]  /*5af0*/  LDL R88, [R1+0x314] ;  /* 0x0003140001587983 */ /* 0x000f220000100800 */
[----:B------:R-:W-:Y:S02]  /*5b00*/  FMNMX.FTZ R14, R168, R11, !PT ;  /* 0x0000000ba80e7209 */ /* 0x000fe40007810000 */
[----:B------:R-:W-:Y:S01]  /*5b10*/  ISETP.NE.AND P6, PT, R24, RZ, PT ;  /* 0x000000ff1800720c */ /* 0x000fe20003fc5270 */
[----:B------:R-:W4:Y:S01]  /*5b20*/  LDL R87, [R1+0x318] ;  /* 0x0003180001577983 */ /* 0x000f220000100800 */
[----:B------:R-:W-:-:S02]  /*5b30*/  ISETP.GT.AND P1, PT, R8, 0x48, !P1 ;  /* 0x000000480800780c */ /* 0x000fc40004f24270 */
[----:B------:R-:W-:Y:S01]  /*5b40*/  FMNMX.FTZ R12, R199, R12, !PT ;  /* 0x0000000cc70c7209 */ /* 0x000fe20007810000 */
[----:B------:R-:W4:Y:S01]  /*5b50*/  LDL R86, [R1+0x31c] ;  /* 0x00031c0001567983 */ /* 0x000f220000100800 */
[----:B------:R-:W-:Y:S02]  /*5b60*/  FMNMX.FTZ R11, R173, R14, !PT ;  /* 0x0000000ead0b7209 */ /* 0x000fe40007810000 */
[----:B------:R-:W-:Y:S01]  /*5b70*/  ISETP.GT.AND P6, PT, R8, 0x59, !P6 ;  /* 0x000000590800780c */ /* 0x000fe200077c4270 */
[----:B------:R-:W4:Y:S01]  /*5b80*/  LDL R85, [R1+0x320] ;  /* 0x0003200001557983 */ /* 0x000f220000100800 */
[----:B------:R-:W-:Y:S02]  /*5b90*/  ISETP.LT.OR P1, PT, R9, 0x49, P1 ;  /* 0x000000490900780c */ /* 0x000fe40000f21670 */
[----:B------:R-:W-:Y:S01]  /*5ba0*/  FMNMX.FTZ R13, R185, R12, !PT ;  /* 0x0000000cb90d7209 */ /* 0x000fe20007810000 */
[----:B------:R-:W4:Y:S01]  /*5bb0*/  LDL R84, [R1+0x324] ;  /* 0x0003240001547983 */ /* 0x000f220000100800 */
[----:B------:R-:W-:-:S02]  /*5bc0*/  FMNMX.FTZ R8, R162, R11, !PT ;  /* 0x0000000ba2087209 */ /* 0x000fc40007810000 */
[----:B------:R-:W-:Y:S01]  /*5bd0*/  ISETP.LT.OR P2, PT, R9, 0x4a, P2 ;  /* 0x0000004a0900780c */ /* 0x000fe20001741670 */
[----:B------:R-:W4:Y:S01]  /*5be0*/  LDL R83, [R1+0x328] ;  /* 0x0003280001537983 */ /* 0x000f220000100800 */
[----:B------:R-:W-:Y:S02]  /*5bf0*/  FSEL R175, R62, -INF , !P1 ;  /* 0xff8000003eaf7808 */ /* 0x000fe40004800000 */
[----:B------:R-:W-:Y:S01]  /*5c00*/  FMNMX.FTZ R12, R186, R13, !PT ;  /* 0x0000000dba0c7209 */ /* 0x000fe20007810000 */
[----:B------:R-:W4:Y:S01]  /*5c10*/  LDL R82, [R1+0x32c] ;  /* 0x00032c0001527983 */ /* 0x000f220000100800 */
[----:B------:R-:W-:Y:S02]  /*5c20*/  FMNMX.FTZ R8, R169, R8, !PT ;  /* 0x00000008a9087209 */ /* 0x000fe40007810000 */
[----:B------:R-:W-:Y:S01]  /*5c30*/  FSEL R176, R63, -INF , !P2 ;  /* 0xff8000003fb07808 */ /* 0x000fe20005000000 */
        /* <DEDUP_REMOVED lines=10> */
[----:B------:R-:W-:-:S02]  /*5ce0*/  ISETP.LT.OR P6, PT, R9, 0x5a, P6 ;  /* 0x0000005a0900780c */ /* 0x000fc400037c1670 */
[----:B------:R-:W-:Y:S01]  /*5cf0*/  FMNMX.FTZ R8, R178, R11, !PT ;  /* 0x0000000bb2087209 */ /* 0x000fe20007810000 */
[----:B------:R-:W4:Y:S01]  /*5d00*/  LDL R77, [R1+0x340] ;  /* 0x00034000014d7983 */ /* 0x000f220000100800 */
[----:B------:R-:W-:Y:S02]  /*5d10*/  FMNMX.FTZ R12, R182, R13, !PT ;  /* 0x0000000db60c7209 */ /* 0x000fe40007810000 */
[----:B------:R-:W-:Y:S01]  /*5d20*/  FSEL R184, R71, -INF , !P6 ;  /* 0xff80000047b87808 */ /* 0x000fe20007000000 */
[----:B------:R-:W2:Y:S01]  /*5d30*/  LDL R11, [R1+0x450] ;  /* 0x00045000010b7983 */ /* 0x000ea20000100800 */
[----:B------:R-:W-:Y:S02]  /*5d40*/  FMNMX.FTZ R9, R179, R8, !PT ;  /* 0x00000008b3097209 */ /* 0x000fe40007810000 */
[----:B------:R-:W-:Y:S01]  /*5d50*/  FMNMX.FTZ R13, R183, R12, !PT ;  /* 0x0000000cb70d7209 */ /* 0x000fe20007810000 */
[----:B------:R-:W4:Y:S01]  /*5d60*/  LDL R76, [R1+0x344] ;  /* 0x00034400014c7983 */ /* 0x000f220000100800 */
[----:B------:R-:W-:-:S02]  /*5d70*/  FMNMX.FTZ R12, R180, R9, !PT ;  /* 0x00000009b40c7209 */ /* 0x000fc40007810000 */
[----:B------:R-:W-:Y:S01]  /*5d80*/  FMNMX.FTZ R13, R184, R13, !PT ;  /* 0x0000000db80d7209 */ /* 0x000fe20007810000 */
[----:B------:R-:W4:Y:S04]  /*5d90*/  LDL R75, [R1+0x348] ;  /* 0x00034800014b7983 */ /* 0x000f280000100800 */
[----:B------:R0:W-:Y:S04]  /*5da0*/  STL.64 [R1+0x430], R12 ;  /* 0x0004300c01007387 */ /* 0x0001e80000100a00 */
[----:B------:R-:W5:Y:S04]  /*5db0*/  LDL R26, [R1+0x434] ;  /* 0x00043400011a7983 */ /* 0x000f680000100800 */
[----:B------:R-:W1:Y:S04]  /*5dc0*/  SHFL.BFLY PT, R9, R12, 0x2, 0x1f ;  /* 0x0c401f000c097f89 */ /* 0x000e6800000e0000 */
[----:B0-----:R-:W4:Y:S04]  /*5dd0*/  LDL R13, [R1+0x3b8] ;  /* 0x0003b800010d7983 */ /* 0x001f280000100800 */
[----:B------:R-:W4:Y:S04]  /*5de0*/  LDL R74, [R1+0x34c] ;  /* 0x00034c00014a7983 */ /* 0x000f280000100800 */
[----:B------:R-:W4:Y:S04]  /*5df0*/  LDL R73, [R1+0x350] ;  /* 0x0003500001497983 */ /* 0x000f280000100800 */
[----:B------:R-:W4:Y:S04]  /*5e00*/  LDL R72, [R1+0x354] ;  /* 0x0003540001487983 */ /* 0x000f280000100800 */
[----:B------:R-:W4:Y:S01]  /*5e10*/  LDL R71, [R1+0x358] ;  /* 0x0003580001477983 */ /* 0x000f220000100800 */
[----:B-1----:R-:W-:-:S03]  /*5e20*/  FMNMX.FTZ R14, R12, R9, !PT ;  /* 0x000000090c0e7209 */ /* 0x002fc60007810000 */
[----:B------:R-:W4:Y:S04]  /*5e30*/  LDL R70, [R1+0x35c] ;  /* 0x00035c0001467983 */ /* 0x000f280000100800 */
[----:B------:R-:W0:Y:S04]  /*5e40*/  SHFL.BFLY PT, R9, R14, 0x1, 0x1f ;  /* 0x0c201f000e097f89 */ /* 0x000e2800000e0000 */
[----:B------:R-:W4:Y:S04]  /*5e50*/  LDL R12, [R1+0x3a8] ;  /* 0x0003a800010c7983 */ /* 0x000f280000100800 */
[----:B------:R-:W4:Y:S04]  /*5e60*/  LDL R69, [R1+0x360] ;  /* 0x0003600001457983 */ /* 0x000f280000100800 */
[----:B------:R-:W4:Y:S04]  /*5e70*/  LDL R68, [R1+0x364] ;  /* 0x0003640001447983 */ /* 0x000f280000100800 */
[----:B------:R-:W4:Y:S04]  /*5e80*/  LDL R67, [R1+0x368] ;  /* 0x0003680001437983 */ /* 0x000f280000100800 */
[----:B------:R-:W4:Y:S01]  /*5e90*/  LDL R66, [R1+0x36c] ;  /* 0x00036c0001427983 */ /* 0x000f220000100800 */
[----:B0-----:R-:W-:-:S03]  /*5ea0*/  FMNMX.FTZ R24, R14, R9, !PT ;  /* 0x000000090e187209 */ /* 0x001fc60007810000 */
[----:B------:R-:W4:Y:S04]  /*5eb0*/  LDL R49, [R1+0x370] ;  /* 0x0003700001317983 */ /* 0x000f280000100800 */
[----:B------:R0:W-:Y:S04]  /*5ec0*/  STL [R1+0x430], R24 ;  /* 0x0004301801007387 */ /* 0x0001e80000100800 */
[----:B------:R-:W3:Y:S04]  /*5ed0*/  LDL R156, [R1+0x430] ;  /* 0x00043000019c7983 */ /* 0x000ee80000100800 */
[----:B------:R-:W4:Y:S04]  /*5ee0*/  LDL.64 R8, [R1+0xa8] ;  /* 0x0000a80001087983 */ /* 0x000f280000100a00 */
[----:B------:R-:W4:Y:S04]  /*5ef0*/  LDL R14, [R1+0x3d0] ;  /* 0x0003d000010e7983 */ /* 0x000f280000100800 */
[----:B0-----:R-:W4:Y:S04]  /*5f00*/  LDL R24, [R1+0x3e8] ;  /* 0x0003e80001187983 */ /* 0x001f280000100800 */
[----:B------:R-:W4:Y:S04]  /*5f10*/  LDL R64, [R1+0x374] ;  /* 0x0003740001407983 */ /* 0x000f280000100800 */
        /* <DEDUP_REMOVED lines=31> */
[----:B-----5:R-:W0:Y:S02]  /*6110*/  SHFL.BFLY PT, R155, R26, 0x2, 0x1f ;  /* 0x0c401f001a9b7f89 */ /* 0x020e2400000e0000 */
[----:B0-----:R-:W-:-:S02]  /*6120*/  FMNMX.FTZ R155, R155, R26, !PT ;  /* 0x0000001a9b9b7209 */ /* 0x001fc40007810000 */
[----:B------:R-:W5:Y:S01]  /*6130*/  LDL R26, [R1+0x3f0] ;  /* 0x0003f000011a7983 */ /* 0x000f620000100800 */
[----:B---3--:R-:W-:Y:S01]  /*6140*/  FSETP.NEU.FTZ.AND P1, PT, R156, -INF , PT ;  /* 0xff8000009c00780b */ /* 0x008fe20003f3d000 */
[----:B--2---:R-:W-:-:S05]  /*6150*/  FMUL.FTZ R156, R11, R156 ;  /* 0x0000009c0b9c7220 */ /* 0x004fca0000410000 */
[----:B------:R-:W-:-:S05]  /*6160*/  FSEL R156, R156, RZ, P1 ;  /* 0x000000ff9c9c7208 */ /* 0x000fca0000800000 */
        /* <DEDUP_REMOVED lines=24> */
[----:B------:R-:W2:Y:S04]  /*62f0*/  LDL R21, [R1+0x414] ;  /* 0x0004140001157983 */ /* 0x000ea80000100800 */
[----:B------:R-:W3:Y:S04]  /*6300*/  LDL R156, [R1+0x418] ;  /* 0x00041800019c7983 */ /* 0x000ee80000100800 */
[----:B------:R-:W0:Y:S01]  /*6310*/  SHFL.BFLY PT, R10, R155, 0x1, 0x1f ;  /* 0x0c201f009b0a7f89 */ /* 0x000e2200000e0000 */
[----:B----4-:R-:W-:Y:S01]  /*6320*/  IMAD R158, R158, 0xc00, R8 ;  /* 0x00000c009e9e7824 */ /* 0x010fe200078e0208 */
[----:B------:R-:W-:Y:S02]  /*6330*/  MUFU.EX2 R65, R65 ;  /* 0x0000004100417308 */ /* 0x000fe40000000800 */
[----:B------:R1:W-:Y:S01]  /*6340*/  STL [R1+0x22c], R46 ;  /* 0x00022c2e01007387 */ /* 0x0003e20000100800 */
[----:B0-----:R-:W-:-:S04]  /*6350*/  FMNMX.FTZ R10, R155, R10, !PT ;  /* 0x0000000a9b0a7209 */ /* 0x001fc80007810000 */
[C---:B------:R-:W-:Y:S01]  /*6360*/  FSETP.NEU.FTZ.AND P1, PT, R10.reuse, -INF , PT ;  /* 0xff8000000a00780b */ /* 0x040fe20003f3d000 */
[----:B------:R-:W-:-:S05]  /*6370*/  FMUL.FTZ R8, R10, R11 ;  /* 0x0000000b0a087220 */ /* 0x000fca0000410000 */
[----:B------:R-:W-:Y:S01]  /*6380*/  FSEL R8, R8, RZ, P1 ;  /* 0x000000ff08087208 */ /* 0x000fe20000800000 */
[----:B-1----:R-:W0:Y:S04]  /*6390*/  MUFU.EX2 R46, R151 ;  /* 0x00000097002e7308 */ /* 0x002e280000000800 */
[-CC-:B------:R-:W-:Y:S01]  /*63a0*/  FFMA.FTZ R219, R132, R11.reuse, -R8.reuse ;  /* 0x0000000b84db7223 */ /* 0x180fe20000010808 */
[-CC-:B------:R-:W-:Y:S01]  /*63b0*/  FFMA.FTZ R223, R133, R11.reuse, -R8.reuse ;  /* 0x0000000b85df7223 */ /* 0x180fe20000010808 */
[-CC-:B------:R-:W-:Y:S01]  /*63c0*/  FFMA.FTZ R142, R142, R11.reuse, -R8.reuse ;  /* 0x0000000b8e8e7223 */ /* 0x180fe20000010808 */
[----:B------:R-:W-:Y:S01]  /*63d0*/  FFMA.FTZ R131, R131, R11, -R8 ;  /* 0x0000000b83837223 */ /* 0x000fe20000010808 */
[----:B------:R1:W-:Y:S02]  /*63e0*/  STL [R1+0x224], R45 ;  /* 0x0002242d01007387 */ /* 0x0003e40000100800 */
[----:B------:R-:W-:Y:S02]  /*63f0*/  MUFU.EX2 R219, R219 ;  /* 0x000000db00db7308 */ /* 0x000fe40000000800 */
[----:B------:R4:W-:Y:S04]  /*6400*/  STL [R1+0x3a8], R12 ;  /* 0x0003a80c01007387 */ /* 0x0009e80000100800 */
[----:B------:R0:W-:Y:S02]  /*6410*/  STL [R1+0x3b8], R13 ;  /* 0x0003b80d01007387 */ /* 0x0001e40000100800 */
[----:B-1----:R1:W-:Y:S02]  /*6420*/  MUFU.EX2 R45, R152 ;  /* 0x00000098002d7308 */ /* 0x0023e40000000800 */
[----:B------:R1:W-:Y:S06]  /*6430*/  STL [R1+0x3d0], R14 ;  /* 0x0003d00e01007387 */ /* 0x0003ec0000100800 */
[----:B----4-:R-:W-:Y:S08]  /*6440*/  MUFU.EX2 R12, R153 ;  /* 0x00000099000c7308 */ /* 0x010ff00000000800 */
[----:B0-----:R-:W-:Y:S08]  /*6450*/  MUFU.EX2 R13, R142 ;  /* 0x0000008e000d7308 */ /* 0x001ff00000000800 */
[----:B-1----:R-:W0:Y:S08]  /*6460*/  MUFU.EX2 R14, R131 ;  /* 0x00000083000e7308 */ /* 0x002e300000000800 */
[----:B------:R-:W1:Y:S01]  /*6470*/  MUFU.EX2 R223, R223 ;  /* 0x000000df00df7308 */ /* 0x000e620000000800 */
[----:B------:R4:W-:Y:S01]  /*6480*/  STL [R1+0x3e8], R24 ;  /* 0x0003e81801007387 */ /* 0x0009e20000100800 */
[----:B------:R-:W-:Y:S01]  /*6490*/  IMAD.MOV.U32 R159, RZ, RZ, R9 ;  /* 0x000000ffff9f7224 */ /* 0x000fe200078e0009 */
[----:B------:R-:W-:-:S02]  /*64a0*/  R2UR UR6, R158 ;  /* 0x000000009e0672ca */ /* 0x000fc400000e0000 */
[----:B------:R0:W-:Y:S01]  /*64b0*/  STL [R1+0x3ec], R25 ;  /* 0x0003ec1901007387 */ /* 0x0001e20000100800 */
[----:B----4-:R-:W-:-:S03]  /*64c0*/  VIADD R24, R158, 0x80 ;  /* 0x000000809e187836 */ /* 0x010fc60000000000 */
[----:B------:R4:W-:Y:S01]  /*64d0*/  STL [R1+0x3f4], R27 ;  /* 0x0003f41b01007387 */ /* 0x0009e20000100800 */
[----:B------:R-:W-:Y:S01]  /*64e0*/  R2UR UR7, R159 ;  /* 0x000000009f0772ca */ /* 0x000fe200000e0000 */
[--C-:B0-----:R-:W-:Y:S02]  /*64f0*/  IMAD.MOV.U32 R25, RZ, RZ, R9.reuse ;  /* 0x000000ffff197224 */ /* 0x101fe400078e0009 */
[----:B------:R0:W-:Y:S01]  /*6500*/  STL [R1+0x3f8], R28 ;  /* 0x0003f81c01007387 */ /* 0x0001e20000100800 */
[----:B------:R-:W-:Y:S01]  /*6510*/  R2UR UR10, R24 ;  /* 0x00000000180a72ca */ /* 0x000fe200000e0000 */
[----:B------:R-:W-:Y:S02]  /*6520*/  FADD.FTZ R24, R65, R46 ;  /* 0x0000002e41187221 */ /* 0x000fe40000010000 */
[----:B------:R1:W-:Y:S01]  /*6530*/  STL [R1+0x3fc], R29 ;  /* 0x0003fc1d01007387 */ /* 0x0003e20000100800 */
[----:B----4-:R-:W-:Y:S01]  /*6540*/  IMAD.MOV.U32 R27, RZ, RZ, R9 ;  /* 0x000000ffff1b7224 */ /* 0x010fe200078e0009 */
[----:B------:R-:W-:-:S02]  /*6550*/  F2FP.F16.F32.PACK_AB R152, R46, R65 ;  /* 0x000000412e98723e */ /* 0x000fc400000000ff */
[----:B------:R4:W-:Y:S01]  /*6560*/  STL [R1+0x220], R154 ;  /* 0x0002209a01007387 */ /* 0x0009e20000100800 */
[----:B0-----:R-:W-:Y:S01]  /*6570*/  VIADD R28, R158, 0x180 ;  /* 0x000001809e1c7836 */ /* 0x001fe20000000000 */
[----:B------:R-:W-:Y:S01]  /*6580*/  F2FP.F16.F32.PACK_AB R153, R14, R13 ;  /* 0x0000000d0e99723e */ /* 0x000fe200000000ff */
[----:B-1----:R-:W-:Y:S01]  /*6590*/  IMAD.MOV.U32 R29, RZ, RZ, R9 ;  /* 0x000000ffff1d7224 */ /* 0x002fe200078e0009 */
[----:B------:R-:W-:Y:S02]  /*65a0*/  F2FP.F16.F32.PACK_AB R155, R223, R219 ;  /* 0x000000dbdf9b723e */ /* 0x000fe400000000ff */
[----:B----4-:R-:W-:Y:S01]  /*65b0*/  F2FP.F16.F32.PACK_AB R154, R12, R45 ;  /* 0x0000002d0c9a723e */ /* 0x010fe200000000ff */
[----:B------:R-:W-:Y:S01]  /*65c0*/  STL [R1+0x228], R47 ;  /* 0x0002282f01007387 */ /* 0x000fe20000100800 */
[----:B------:R-:W-:Y:S01]  /*65d0*/  R2UR UR11, R25 ;  /* 0x00000000190b72ca */ /* 0x000fe200000e0000 */
[----:B------:R-:W-:Y:S01]  /*65e0*/  FADD.FTZ R159, R45, R24 ;  /* 0x000000182d9f7221 */ /* 0x000fe20000010000 */
[----:B------:R-:W-:Y:S01]  /*65f0*/  R2UR UR15, R27 ;  /* 0x000000001b0f72ca */ /* 0x000fe200000e0000 */
[----:B------:R-:W-:Y:S01]  /*6600*/  STL [R1+0x230], R150 ;  /* 0x0002309601007387 */ /* 0x000fe20000100800 */
[----:B------:R-:W-:-:S02]  /*6610*/  R2UR UR18, R28 ;  /* 0x000000001c1272ca */ /* 0x000fc400000e0000 */
[----:B------:R-:W-:Y:S01]  /*6620*/  R2UR UR19, R29 ;  /* 0x000000001d1372ca */ /* 0x000fe200000e0000 */
        /* <DEDUP_REMOVED lines=21> */
[----:B-----5:R0:W-:Y:S04]  /*6780*/  STL [R1+0x3f0], R26 ;  /* 0x0003f01a01007387 */ /* 0x0201e80000100800 */
[----:B------:R-:W-:Y:S01]  /*6790*/  STL [R1+0x288], R123 ;  /* 0x0002887b01007387 */ /* 0x000fe20000100800 */
[----:B0-----:R-:W-:-:S03]  /*67a0*/  VIADD R26, R158, 0x100 ;  /* 0x000001009e1a7836 */ /* 0x001fc60000000000 */
[----:B------:R-:W-:Y:S04]  /*67b0*/  STL [R1+0x28c], R122 ;  /* 0x00028c7a01007387 */ /* 0x000fe80000100800 */
        /* <DEDUP_REMOVED lines=92> */
[-CC-:B------:R-:W-:Y:S01]  /*6d80*/  FFMA.FTZ R167, R167, R11.reuse, -R8.reuse ;  /* 0x0000000ba7a77223 */ /* 0x180fe20000010808 */
[-CC-:B------:R-:W-:Y:S01]  /*6d90*/  FFMA.FTZ R171, R171, R11.reuse, -R8.reuse ;  /* 0x0000000babab7223 */ /* 0x180fe20000010808 */
[----:B--2---:R-:W-:Y:S01]  /*6da0*/  STL [R1+0x414], R21 ;  /* 0x0004141501007387 */ /* 0x004fe20000100800 */
[----:B------:R-:W-:Y:S03]  /*6db0*/  MUFU.EX2 R15, R15 ;  /* 0x0000000f000f7308 */ /* 0x000fe60000000800 */
[----:B---3--:R0:W-:Y:S04]  /*6dc0*/  STL [R1+0x418], R156 ;  /* 0x0004189c01007387 */ /* 0x0081e80000100800 */
[----:B------:R2:W-:Y:S01]  /*6dd0*/  STL [R1+0x41c], R157 ;  /* 0x00041c9d01007387 */ /* 0x0005e20000100800 */
[----:B------:R-:W3:Y:S08]  /*6de0*/  MUFU.EX2 R19, R19 ;  /* 0x0000001300137308 */ /* 0x000ef00000000800 */
[----:B------:R-:W-:Y:S08]  /*6df0*/  MUFU.EX2 R20, R20 ;  /* 0x0000001400147308 */ /* 0x000ff00000000800 */
[----:B------:R-:W4:Y:S08]  /*6e00*/  MUFU.EX2 R215, R215 ;  /* 0x000000d700d77308 */ /* 0x000f300000000800 */
[----:B0-----:R0:W-:Y:S08]  /*6e10*/  MUFU.EX2 R156, R167 ;  /* 0x000000a7009c7308 */ /* 0x0011f00000000800 */
[----:B--2---:R2:W-:Y:S01]  /*6e20*/  MUFU.EX2 R157, R171 ;  /* 0x000000ab009d7308 */ /* 0x0045e20000000800 */
[-CC-:B0-----:R-:W-:Y:S01]  /*6e30*/  FFMA.FTZ R167, R160, R11.reuse, -R8.reuse ;  /* 0x0000000ba0a77223 */ /* 0x181fe20000010808 */
[-CC-:B------:R-:W-:Y:S01]  /*6e40*/  FFMA.FTZ R160, R170, R11.reuse, -R8.reuse ;  /* 0x0000000baaa07223 */ /* 0x180fe20000010808 */
[-CC-:B--2---:R-:W-:Y:S01]  /*6e50*/  FFMA.FTZ R171, R166, R11.reuse, -R8.reuse ;  /* 0x0000000ba6ab7223 */ /* 0x184fe20000010808 */
[----:B------:R-:W-:-:S04]  /*6e60*/  FFMA.FTZ R166, R172, R11, -R8 ;  /* 0x0000000baca67223 */ /* 0x000fc80000010808 */
[----:B------:R-:W-:Y:S08]  /*6e70*/  MUFU.EX2 R207, R207 ;  /* 0x000000cf00cf7308 */ /* 0x000ff00000000800 */
[----:B------:R-:W-:Y:S08]  /*6e80*/  MUFU.EX2 R212, R212 ;  /* 0x000000d400d47308 */ /* 0x000ff00000000800 */
[----:B------:R-:W-:Y:S08]  /*6e90*/  MUFU.EX2 R213, R213 ;  /* 0x000000d500d57308 */ /* 0x000ff00000000800 */
[----:B------:R-:W-:Y:S08]  /*6ea0*/  MUFU.EX2 R214, R214 ;  /* 0x000000d600d67308 */ /* 0x000ff00000000800 */
[----:B------:R-:W-:Y:S01]  /*6eb0*/  MUFU.EX2 R167, R167 ;  /* 0x000000a700a77308 */ /* 0x000fe20000000800 */
[----:B------:R-:W-:-:S02]  /*6ec0*/  WARPGROUP.DEPBAR.LE gsb0, 0x0 ;  /* 0x00008000000079c5 */ /* 0x000fc40000010000 */
[-CC-:B------:R-:W-:Y:S01]  /*6ed0*/  FFMA.FTZ R152, R163, R11.reuse, -R8.reuse ;  /* 0x0000000ba3987223 */ /* 0x180fe20000010808 */
[----:B------:R-:W-:-:S04]  /*6ee0*/  FFMA.FTZ R163, R174, R11, -R8 ;  /* 0x0000000baea37223 */ /* 0x000fc80000010808 */
[----:B------:R3:W0:Y:S08]  /*6ef0*/  MUFU.EX2 R21, R152 ;  /* 0x0000009800157308 */ /* 0x0006300000000800 */
[----:B------:R-:W2:Y:S01]  /*6f00*/  MUFU.EX2 R163, R163 ;  /* 0x000000a300a37308 */ /* 0x000ea20000000800 */
[----:B---3--:R-:W-:Y:S02]  /*6f10*/  F2FP.F16.F32.PACK_AB R152, R19, R15 ;  /* 0x0000000f1398723e */ /* 0x008fe400000000ff */
[----:B----4-:R-:W-:Y:S01]  /*6f20*/  F2FP.F16.F32.PACK_AB R154, R215, R20 ;  /* 0x00000014d79a723e */ /* 0x010fe200000000ff */
[----:B------:R-:W-:Y:S01]  /*6f30*/  STL.128 [R1+0x220], R24 ;  /* 0x0002201801007387 */ /* 0x000fe20000100c00 */
[----:B0-----:R-:W-:-:S03]  /*6f40*/  F2FP.F16.F32.PACK_AB R153, R156, R21 ;  /* 0x000000159c99723e */ /* 0x001fc600000000ff */
[----:B------:R-:W-:Y:S04]  /*6f50*/  STL.128 [R1+0x230], R28 ;  /* 0x0002301c01007387 */ /* 0x000fe80000100c00 */
[----:B------:R-:W-:Y:S01]  /*6f60*/  STL.128 [R1+0x240], R32 ;  /* 0x0002402001007387 */ /* 0x000fe20000100c00 */
[----:B--2---:R-:W-:-:S03]  /*6f70*/  F2FP.F16.F32.PACK_AB R155, R163, R157 ;  /* 0x0000009da39b723e */ /* 0x004fc600000000ff */
        /* <DEDUP_REMOVED lines=31> */
[----:B------:R-:W0:Y:S08]  /*7170*/  MUFU.EX2 R171, R171 ;  /* 0x000000ab00ab7308 */ /* 0x000e300000000800 */
[----:B------:R-:W-:Y:S08]  /*7180*/  MUFU.EX2 R160, R160 ;  /* 0x000000a000a07308 */ /* 0x000ff00000000800 */
[----:B------:R-:W2:Y:S01]  /*7190*/  MUFU.EX2 R166, R166 ;  /* 0x000000a600a67308 */ /* 0x000ea20000000800 */
[----:B------:R-:W-:Y:S01]  /*71a0*/  FADD.FTZ R14, R13, R14 ;  /* 0x0000000e0d0e7221 */ /* 0x000fe20000010000 */
[-CC-:B------:R-:W-:Y:S01]  /*71b0*/  FFMA.FTZ R161, R161, R11.reuse, -R8.reuse ;  /* 0x0000000ba1a17223 */ /* 0x180fe20000010808 */
[-CC-:B------:R-:W-:Y:S01]  /*71c0*/  FFMA.FTZ R165, R165, R11.reuse, -R8.reuse ;  /* 0x0000000ba5a57223 */ /* 0x180fe20000010808 */
[-CC-:B------:R-:W-:Y:S01]  /*71d0*/  FFMA.FTZ R13, R173, R11.reuse, -R8.reuse ;  /* 0x0000000bad0d7223 */ /* 0x180fe20000010808 */
[----:B------:R-:W-:Y:S01]  /*71e0*/  FFMA.FTZ R168, R168, R11, -R8 ;  /* 0x0000000ba8a87223 */ /* 0x000fe20000010808 */
[----:B------:R-:W-:-:S02]  /*71f0*/  FADD.FTZ R159, R12, R159 ;  /* 0x0000009f0c9f7221 */ /* 0x000fc40000010000 */
[----:B------:R-:W-:Y:S08]  /*7200*/  MUFU.EX2 R189, R189 ;  /* 0x000000bd00bd7308 */ /* 0x000ff00000000800 */
[----:B------:R-:W3:Y:S08]  /*7210*/  MUFU.EX2 R190, R190 ;  /* 0x000000be00be7308 */ /* 0x000ef00000000800 */
[----:B------:R-:W-:Y:S08]  /*7220*/  MUFU.EX2 R191, R191 ;  /* 0x000000bf00bf7308 */ /* 0x000ff00000000800 */
[----:B------:R-:W4:Y:S08]  /*7230*/  MUFU.EX2 R199, R199 ;  /* 0x000000c700c77308 */ /* 0x000f300000000800 */
[----:B------:R-:W-:Y:S08]  /*7240*/  MUFU.EX2 R161, R161 ;  /* 0x000000a100a17308 */ /* 0x000ff00000000800 */
[----:B------:R-:W5:Y:S08]  /*7250*/  MUFU.EX2 R165, R165 ;  /* 0x000000a500a57308 */ /* 0x000f700000000800 */
[----:B------:R-:W-:Y:S08]  /*7260*/  MUFU.EX2 R12, R168 ;  /* 0x000000a8000c7308 */ /* 0x000ff00000000800 */
[----:B------:R-:W1:Y:S01]  /*7270*/  MUFU.EX2 R13, R13 ;  /* 0x0000000d000d7308 */ /* 0x000e620000000800 */
[----:B------:R-:W-:-:S02]  /*7280*/  WARPGROUP.DEPBAR.LE gsb0, 0x0 ;  /* 0x00008000000079c5 */ /* 0x000fc40000010000 */
[----:B------:R-:W-:Y:S02]  /*7290*/  F2FP.F16.F32.PACK_AB R152, R212, R207 ;  /* 0x000000cfd498723e */ /* 0x000fe400000000ff */
[----:B------:R-:W-:Y:S02]  /*72a0*/  F2FP.F16.F32.PACK_AB R154, R214, R213 ;  /* 0x000000d5d69a723e */ /* 0x000fe400000000ff */
[----:B0-----:R-:W-:Y:S02]  /*72b0*/  F2FP.F16.F32.PACK_AB R153, R171, R167 ;  /* 0x000000a7ab99723e */ /* 0x001fe400000000ff */
        /* <DEDUP_REMOVED lines=36> */
[-CC-:B------:R-:W-:Y:S01]  /*7500*/  FFMA.FTZ R175, R175, R11.reuse, -R8.reuse ;  /* 0x0000000bafaf7223 */ /* 0x180fe20000010808 */
[-CC-:B------:R-:W-:Y:S01]  /*7510*/  FFMA.FTZ R176, R176, R11.reuse, -R8.reuse ;  /* 0x0000000bb0b07223 */ /* 0x180fe20000010808 */
[-C--:B------:R-:W-:Y:S01]  /*7520*/  FFMA.FTZ R181, R181, R11.reuse, -R8 ;  /* 0x0000000bb5b57223 */ /* 0x080fe20000010808 */
[----:B------:R-:W-:Y:S01]  /*7530*/  FADD.FTZ R223, R223, R14 ;  /* 0x0000000edfdf7221 */ /* 0x000fe20000010000 */
[-CC-:B------:R-:W-:Y:S01]  /*7540*/  FFMA.FTZ R14, R162, R11.reuse, -R8.reuse ;  /* 0x0000000ba20e7223 */ /* 0x180fe20000010808 */
[-CC-:B------:R-:W-:Y:S01]  /*7550*/  FFMA.FTZ R182, R182, R11.reuse, -R8.reuse ;  /* 0x0000000bb6b67223 */ /* 0x180fe20000010808 */
[-CC-:B------:R-:W-:Y:S01]  /*7560*/  FFMA.FTZ R183, R183, R11.reuse, -R8.reuse ;  /* 0x0000000bb7b77223 */ /* 0x180fe20000010808 */
[----:B------:R-:W-:Y:S01]  /*7570*/  FFMA.FTZ R184, R184, R11, -R8 ;  /* 0x0000000bb8b87223 */ /* 0x000fe20000010808 */
[----:B------:R-:W-:Y:S08]  /*7580*/  MUFU.EX2 R185, R185 ;  /* 0x000000b900b97308 */ /* 0x000ff00000000800 */
[----:B------:R-:W0:Y:S08]  /*7590*/  MUFU.EX2 R186, R186 ;  /* 0x000000ba00ba7308 */ /* 0x000e300000000800 */
[----:B------:R-:W-:Y:S08]  /*75a0*/  MUFU.EX2 R187, R187 ;  /* 0x000000bb00bb7308 */ /* 0x000ff00000000800 */
[----:B------:R-:W2:Y:S08]  /*75b0*/  MUFU.EX2 R188, R188 ;  /* 0x000000bc00bc7308 */ /* 0x000eb00000000800 */
[----:B------:R-:W-:Y:S01]  /*75c0*/  MUFU.EX2 R14, R14 ;  /* 0x0000000e000e7308 */ /* 0x000fe20000000800 */
[----:B------:R-:W-:Y:S01]  /*75d0*/  R2UR UR7, R9 ;  /* 0x00000000090772ca */ /* 0x000fe200000e0000 */
[----:B------:R-:W-:-:S02]  /*75e0*/  WARPGROUP.DEPBAR.LE gsb0, 0x0 ;  /* 0x00008000000079c5 */ /* 0x000fc40000010000 */
[----:B---3--:R-:W-:Y:S02]  /*75f0*/  F2FP.F16.F32.PACK_AB R152, R190, R189 ;  /* 0x000000bdbe98723e */ /* 0x008fe400000000ff */
[----:B----4-:R-:W-:Y:S02]  /*7600*/  F2FP.F16.F32.PACK_AB R154, R199, R191 ;  /* 0x000000bfc79a723e */ /* 0x010fe400000000ff */
[----:B-----5:R-:W-:Y:S02]  /*7610*/  F2FP.F16.F32.PACK_AB R153, R165, R161 ;  /* 0x000000a1a599723e */ /* 0x020fe400000000ff */
[----:B-1----:R-:W-:Y:S01]  /*7620*/  F2FP.F16.F32.PACK_AB R155, R13, R12 ;  /* 0x0000000c0d9b723e */ /* 0x002fe200000000ff */
        /* <DEDUP_REMOVED lines=32> */
[----:B-1----:R-:W-:-:S06]  /*7830*/  WARPGROUP.ARRIVE ;  /* 0x00000000000079c5 */ /* 0x002fcc0000000000 */
[----:B------:R-:W-:Y:S01]  /*7840*/  HGMMA.64x256x16.F32 R24, R152, gdesc[UR16].tnspB, R24, gsb0 ;  /* 0x43e0001098187df0 */ /* 0x000fe20008000818 */
        /* <DEDUP_REMOVED lines=8> */
[----:B------:R-:W-:-:S02]  /*78d0*/  WARPGROUP.DEPBAR.LE gsb0, 0x0 ;  /* 0x00008000000079c5 */ /* 0x000fc40000010000 */
[----:B------:R-:W-:Y:S01]  /*78e0*/  FADD.FTZ R152, R15, R159 ;  /* 0x0000009f0f987221 */ /* 0x000fe20000010000 */
[----:B------:R-:W-:Y:S01]  /*78f0*/  FFMA.FTZ R15, R169, R11, -R8 ;  /* 0x0000000ba90f7223 */ /* 0x000fe20000010808 */
[----:B------:R-:W-:Y:S02]  /*7900*/  VIADD R8, R158, 0x200 ;  /* 0x000002009e087836 */ /* 0x000fe40000000000 */
[----:B------:R-:W-:Y:S01]  /*7910*/  FADD.FTZ R19, R19, R152 ;  /* 0x0000009813137221 */ /* 0x000fe20000010000 */
[----:B------:R-:W-:Y:S02]  /*7920*/  MUFU.EX2 R11, R175 ;  /* 0x000000af000b7308 */ /* 0x000fe40000000800 */
[----:B------:R-:W-:Y:S01]  /*7930*/  R2UR UR6, R8 ;  /* 0x00000000080672ca */ /* 0x000fe200000e0000 */
[----:B------:R-:W-:-:S05]  /*7940*/  FADD.FTZ R8, R20, R19 ;  /* 0x0000001314087221 */ /* 0x000fca0000010000 */
[----:B------:R-:W1:Y:S01]  /*7950*/  MUFU.EX2 R15, R15 ;  /* 0x0000000f000f7308 */ /* 0x000e620000000800 */
[----:B0-----:R-:W-:Y:S02]  /*7960*/  F2FP.F16.F32.PACK_AB R152, R186, R185 ;  /* 0x000000b9ba98723e */ /* 0x001fe400000000ff */
[----:B--2---:R-:W-:Y:S01]  /*7970*/  F2FP.F16.F32.PACK_AB R154, R188, R187 ;  /* 0x000000bbbc9a723e */ /* 0x004fe200000000ff */
[----:B------:R-:W-:Y:S04]  /*7980*/  STL.128 [R1+0x220], R24 ;  /* 0x0002201801007387 */ /* 0x000fe80000100c00 */
[----:B------:R-:W0:Y:S01]  /*7990*/  MUFU.EX2 R20, R176 ;  /* 0x000000b000147308 */ /* 0x000e220000000800 */
[----:B------:R-:W-:Y:S04]  /*79a0*/  STL.128 [R1+0x230], R28 ;  /* 0x0002301c01007387 */ /* 0x000fe80000100c00 */
[----:B------:R-:W-:Y:S01]  /*79b0*/  STL.128 [R1+0x240], R32 ;  /* 0x0002402001007387 */ /* 0x000fe20000100c00 */
[----:B-1----:R-:W-:-:S03]  /*79c0*/  F2FP.F16.F32.PACK_AB R153, R15, R14 ;  /* 0x0000000e0f99723e */ /* 0x002fc600000000ff */
[----:B------:R-:W-:Y:S04]  /*79d0*/  STL.128 [R1+0x250], R36 ;  /* 0x0002502401007387 */ /* 0x000fe80000100c00 */
[----:B------:R-:W-:Y:S01]  /*79e0*/  STL.128 [R1+0x260], R40 ;  /* 0x0002602801007387 */ /* 0x000fe20000100c00 */
[----:B0-----:R-:W-:-:S03]  /*79f0*/  F2FP.F16.F32.PACK_AB R155, R20, R11 ;  /* 0x0000000b149b723e */ /* 0x001fc600000000ff */
        /* <DEDUP_REMOVED lines=27> */
[----:B------:R-:W-:-:S03]  /*7bb0*/  FADD.FTZ R223, R21, R223 ;  /* 0x000000df15df7221 */ /* 0x000fc60000010000 */
[----:B------:R-:W2:Y:S01]  /*7bc0*/  @!P0 LDL R19, [R1+0x210] ;  /* 0x0002100001138983 */ /* 0x000ea20000100800 */
[----:B0-----:R-:W-:-:S06]  /*7bd0*/  WARPGROUP.ARRIVE ;  /* 0x00000000000079c5 */ /* 0x001fcc0000000000 */
[----:B------:R-:W-:Y:S01]  /*7be0*/  HGMMA.64x256x16.F32 R24, R152, gdesc[UR4].tnspB, R24, gsb0 ;  /* 0x43e0000498187df0 */ /* 0x000fe20008000818 */
[----:B------:R-:W-:-:S04]  /*7bf0*/  FADD.FTZ R8, R215, R8 ;  /* 0x00000008d7087221 */ /* 0x000fc80000010000 */
[----:B------:R-:W-:Y:S01]  /*7c00*/  FADD.FTZ R207, R207, R8 ;  /* 0x00000008cfcf7221 */ /* 0x000fe20000010000 */
[----:B------:R-:W-:Y:S01]  /*7c10*/  VIADD R8, R158, 0x280 ;  /* 0x000002809e087836 */ /* 0x000fe20000000000 */
[----:B------:R-:W-:-:S04]  /*7c20*/  R2UR UR7, R9 ;  /* 0x00000000090772ca */ /* 0x000fc800000e0000 */
[----:B------:R-:W-:Y:S01]  /*7c30*/  R2UR UR6, R8 ;  /* 0x00000000080672ca */ /* 0x000fe200000e0000 */
[----:B------:R-:W-:Y:S01]  /*7c40*/  FADD.FTZ R156, R156, R223 ;  /* 0x000000df9c9c7221 */ /* 0x000fe20000010000 */
[----:B------:R-:W3:Y:S03]  /*7c50*/  @!P0 LDL.64 R8, [R1+0x68] ;  /* 0x0000680001088983 */ /* 0x000ee60000100a00 */
[----:B------:R-:W-:-:S04]  /*7c60*/  FADD.FTZ R156, R157, R156 ;  /* 0x0000009c9d9c7221 */ /* 0x000fc80000010000 */
[----:B------:R-:W-:-:S04]  /*7c70*/  FADD.FTZ R156, R163, R156 ;  /* 0x0000009ca39c7221 */ /* 0x000fc80000010000 */
[----:B------:R-:W-:-:S04]  /*7c80*/  FADD.FTZ R156, R167, R156 ;  /* 0x0000009ca79c7221 */ /* 0x000fc80000010000 */
        /* <DEDUP_REMOVED lines=230> */
[----:B------:R-:W-:Y:S01]  /*8af0*/  STL [R1+0x88], RZ ;  /* 0x000088ff01007387 */ /* 0x000fe20000100800 */
[----:B------:R-:W-:-:S02]  /*8b00*/  FADD.FTZ R181, R184, R181 ;  /* 0x000000b5b8b57221 */ /* 0x000fc40000010000 */
        /* <DEDUP_REMOVED lines=161> */
.L_x_3221:
[----:B------:R-:W-:-:S13]  /*9520*/  ISETP.NE.AND P1, PT, R5, 0x1, PT ;  /* 0x000000010500780c */ /* 0x000fda0003f25270 */
[----:B------:R-:W-:-:S05]  /*9530*/  @P1 IMAD.HI.U32 R2, R6, R2, RZ ;  /* 0x0000000206021227 */ /* 0x000fca00078e00ff */
[----:B------:R-:W-:-:S07]  /*9540*/  @P1 SHF.R.U32.HI R6, RZ, R3, R2 ;  /* 0x00000003ff061219 */ /* 0x000fce0000011602 */
.L_x_3222:
[----:B------:R-:W-:Y:S05]  /*9550*/  BSYNC B0 ;  /* 0x0000000000007941 */ /* 0x000fea0003800000 */
.L_x_3220:
[----:B------:R-:W-:-:S05]  /*9560*/  IMAD R5, R6, R5, R5 ;  /* 0x0000000506057224 */ /* 0x000fca00078e0205 */
[----:B------:R-:W-:-:S07]  /*9570*/  VIMNMX R4, R4, R5, PT ;  /* 0x0000000504047248 */ /* 0x000fce0003fe0100 */
.L_x_3219:
        /* <DEDUP_REMOVED lines=8> */
.L_x_3227:
[----:B------:R-:W-:Y:S01]  /*9600*/  BSSY B0, `(.L_x_3226) ;  /* 0x0000004000007945 */ /* 0x000fe20003800000 */
[----:B------:R-:W-:Y:S01]  /*9610*/  VIADD R0, R16, 0x170 ;  /* 0x0000017010007836 */ /* 0x000fe20000000000 */
[----:B------:R-:W-:-:S07]  /*9620*/  MOV R212, 0x9640 ;  /* 0x0000964000d47802 */ /* 0x000fce0000000f00 */
[----:B------:R-:W-:Y:S05]  /*9630*/  CALL.REL.NOINC `($_ZN7cutlass13device_kernelIN5flash11enable_sm90INS1_16FlashAttnFwdSm90INS1_25CollectiveMainloopFwdSm90ILi2EN4cute5tupleIJNS5_1CILi1EEES8_S8_EEENS6_IJNS7_ILi128EEENS7_ILi96EEENS7_ILi64EEEEEELi256ENS_6half_tEfNS_4arch4Sm90ELb0ELb1ELb0ELb1ELb0ELb0ELb1ELb1ELb0ELb1ELb0ELb0EEENS1_21CollectiveEpilogueFwdINS6_IJSA_NS7_ILi256EEESB_EEES9_SE_SG_Li256ELb1ELb1ELb0ELb0EEENS1_36VarlenDynamicPersistentTileSchedulerILi128ELi96ELi256ELi128ELb0ELb1ELb1ELb1ELb0ELb1EEEEEEEEEvNT_6ParamsE$_ZZN5flash25CollectiveMainloopFwdSm90ILi2EN4cute5tupleIJNS1_1CILi1EEES4_S4_EEENS2_IJNS3_ILi128EEENS3_ILi96EEENS3_ILi64EEEEEELi256EN7cutlass6half_tEfNSA_4arch4Sm90ELb0ELb1ELb0ELb1ELb0ELb0ELb1ELb1ELb0ELb1ELb0ELb0EE3mmaINS_16FlashAttnFwdSm90ISE_NS_21CollectiveEpilogueFwdINS2_IJS6_NS3_ILi256EEES7_EEES5_SB_SD_Li256ELb1ELb1ELb0ELb0EEENS_36VarlenDynamicPersistentTileSchedulerILi128ELi96ELi256ELi128ELb0ELb1ELb1ELb1ELb0ELb1EEEE13SharedStorageENS1_6TensorINS1_11ArrayEngineIfLm128EEENS1_6LayoutINS2_IJNS2_IJNS3_ILi2EEEST_NS3_ILi32EEEEEES4_S4_EEENS2_IJNS2_IJS4_ST_NS3_ILi4EEEEEENS3_ILi0EEESZ_EEEEEEENS_7SoftmaxILi2ELi0EEEEEbRKNSE_6ParamsENSA_25PipelineTmaAsyncNoClusterILi2ENSA_16PipelineTmaAsyncILi2EEEEES1B_RNSA_13PipelineStateILj2EEERT0_RT1_iRiRKNS_16SeqlenInfoQKNewKILb1ELb0EEENS2_IJiiiiEEERT_ENKUliT_T0_T1_E_clIZSF_ISO_S12_S14_EbS17_S1B_S1B_S1E_S1G_S1I_iS1J_S1N_S1O_S1Q_EUlRS1R_iE1_NS3_ILb0EEENS3_ILb1EEEEEDaiS1R_S1S_S1T_) ;  /* 0x0000022000fc7944 */ /* 0x000fea0003c00000 */
[----:B------:R-:W-:Y:S05]  /*9640*/  BSYNC B0 ;  /* 0x0000000000007941 */ /* 0x000fea0003800000 */
.L_x_3226:
[C---:B------:R-:W-:Y:S01]  /*9650*/  ISETP.GT.AND P1, PT, R10.reuse, R191, PT ;  /* 0x000000bf0a00720c */ /* 0x040fe20003f24270 */
[----:B------:R-:W-:-:S12]  /*9660*/  VIADD R10, R10, 0xffffffff ;  /* 0xffffffff0a0a7836 */ /* 0x000fd80000000000 */
[----:B------:R-:W-:Y:S05]  /*9670*/  @P1 BRA `(.L_x_3227) ;  /* 0xfffffffc00e01947 */ /* 0x000fea000383ffff */
[----:B------:R-:W-:Y:S05]  /*9680*/  BSYNC B1 ;  /* 0x0000000000017941 */ /* 0x000fea0003800000 */
.L_x_3225:
[----:B------:R-:W2:Y:S02]  /*9690*/  LDL R0, [R1+0x70] ;  /* 0x0000700001007983 */ /* 0x000ea40000100800 */
[----:B--2---:R-:W-:-:S07]  /*96a0*/  IMAD.SHL.U32 R0, R0, 0x80, RZ ;  /* 0x0000008000007824 */ /* 0x004fce00078e00ff */
.L_x_3224:
[----:B------:R-:W-:Y:S05]  /*96b0*/  BSYNC B2 ;  /* 0x0000000000027941 */ /* 0x000fea0003800000 */
.L_x_3223:
        /* <DEDUP_REMOVED lines=23> */
.L_x_3230:
[----:B------:R-:W-:-:S13]  /*9830*/  ISETP.NE.AND P1, PT, R7, 0x1, PT ;  /* 0x000000010700780c */ /* 0x000fda0003f25270 */
[----:B------:R-:W0:Y:S02]  /*9840*/  @P1 LDC.64 R4, c[0x0][0xae0] ;  /* 0x0002b800ff041b82 */ /* 0x000e240000000a00 */
[----:B0-----:R-:W-:-:S05]  /*9850*/  @P1 IMAD.HI.U32 R4, R0, R4, RZ ;  /* 0x0000000400041227 */ /* 0x001fca00078e00ff */
[----:B------:R-:W-:-:S07]  /*9860*/  @P1 SHF.R.U32.HI R0, RZ, R5, R4 ;  /* 0x00000005ff001219 */ /* 0x000fce0000011604 */
.L_x_3231:
[----:B------:R-:W-:Y:S05]  /*9870*/  BSYNC B0 ;  /* 0x0000000000007941 */ /* 0x000fea0003800000 */
.L_x_3229:
[----:B------:R-:W-:-:S05]  /*9880*/  IMAD R3, R0, R7, RZ ;  /* 0x0000000700037224 */ /* 0x000fca00078e02ff */
[----:B------:R-:W-:-:S07]  /*9890*/  VIMNMX R2, R2, R3, !PT ;  /* 0x0000000302027248 */ /* 0x000fce0007fe0100 */
.L_x_3228:
[----:B------:R-:W-:-:S04]  /*98a0*/  VIADD R2, R2, 0x5f ;  /* 0x0000005f02027836 */ /* 0x000fc80000000000 */
[----:B------:R-:W-:-:S05]  /*98b0*/  IMAD.HI R2, R2, 0x2aaaaaab, RZ ;  /* 0x2aaaaaab02027827 */ /* 0x000fca00078e02ff */
[----:B------:R-:W-:-:S04]  /*98c0*/  SHF.R.U32.HI R3, RZ, 0x1f, R2 ;  /* 0x0000001fff037819 */ /* 0x000fc80000011602 */
[----:B------:R-:W-:-:S04]  /*98d0*/  LEA.HI.SX32 R2, R2, R3, 0x1c ;  /* 0x0000000302027211 */ /* 0x000fc800078fe2ff */
[----:B------:R-:W-:-:S04]  /*98e0*/  VIMNMX R2, R2, UR45, !PT ;  /* 0x0000002d02027c48 */ /* 0x000fc8000ffe0100 */
[----:B------:R-:W-:-:S13]  /*98f0*/  ISETP.GE.AND P1, PT, R10, R2, PT ;  /* 0x000000020a00720c */ /* 0x000fda0003f26270 */
[----:B------:R-:W-:Y:S05]  /*9900*/  @!P1 BRA `(.L_x_3232) ;  /* 0x0000009400e09947 */ /* 0x000fea0003800000 */
.L_x_3249:
        /* <DEDUP_REMOVED lines=24> */
.L_x_3234:
[----:B------:R-:W-:Y:S05]  /*9a90*/  BSYNC B0 ;  /* 0x0000000000007941 */ /* 0x000fea0003800000 */
.L_x_3233:
        /* <DEDUP_REMOVED lines=13> */
.L_x_3236:
[----:B------:R-:W-:Y:S05]  /*9b70*/  BSYNC B0 ;  /* 0x0000000000007941 */ /* 0x000fea0003800000 */
.L_x_3235:
        /* <DEDUP_REMOVED lines=8> */
.L_x_3238:
[----:B------:R-:W-:Y:S05]  /*9c00*/  BSYNC B0 ;  /* 0x0000000000007941 */ /* 0x000fea0003800000 */
.L_x_3237:
        /* <DEDUP_REMOVED lines=59> */
.L_x_3241:
[----:B------:R-:W-:Y:S05]  /*9fc0*/  BSYNC B0 ;  /* 0x0000000000007941 */ /* 0x000fea0003800000 */
.L_x_3240:
        /* <DEDUP_REMOVED lines=10> */
.L_x_3243:
[----:B------:R-:W-:Y:S05]  /*a070*/  BSYNC B0 ;  /* 0x0000000000007941 */ /* 0x000fea0003800000 */
.L_x_3242:
[----:B------:R-:W-:Y:S04]  /*a080*/  BSSY B0, `(.L_x_3244) ;  /* 0x0000006000007945 */ /* 0x000fe80003800000 */
[----:B-1----:R-:W-:Y:S05]  /*a090*/  @P2 BRA `(.L_x_3245) ;  /* 0x0000000000102947 */ /* 0x002fea0003800000 */
[----:B-----5:R-:W-:Y:S01]  /*a0a0*/  IMAD R4, R4, 0x8, R6 ;  /* 0x0000000804047824 */ /* 0x020fe200078e0206 */
[----:B------:R-:W-:-:S04]  /*a0b0*/  SHF.L.U32 R5, R5, 0x1f, RZ ;  /* 0x0000001f05057819 */ /* 0x000fc800000006ff */
[----:B------:R-:W1:Y:S02]  /*a0c0*/  SYNCS.PHASECHK.TRANS64.TRYWAIT P2, [R4+URZ], R5 ;  /* 0x00000005040075a7 */ /* 0x000e64000804017f */
[----:B-1----:R-:W-:Y:S05]  /*a0d0*/  @!P2 BRA `(.L_x_3246) ;  /* 0x000001ec00d4a947 */ /* 0x002fea0003800000 */
.L_x_3245:
[----:B------:R-:W-:Y:S05]  /*a0e0*/  BSYNC B0 ;  /* 0x0000000000007941 */ /* 0x000fea0003800000 */
.L_x_3244:
        /* <DEDUP_REMOVED lines=270> */
[----:B------:R-:W-:-:S03]  /*b1d0*/  FFMA.FTZ R152, R24, R74, -R77 ;  /* 0x0000004a18987223 */ /* 0x000fc6000001084d */
[----:B------:R-:W-:Y:S01]  /*b1e0*/  MUFU.EX2 R75, R75 ;  /* 0x0000004b004b7308 */ /* 0x000fe20000000800 */
[----:B-1----:R-:W-:-:S05]  /*b1f0*/  FMNMX.FTZ R28, R5, R28, !PT ;  /* 0x0000001c051c7209 */ /* 0x002fca0007810000 */
[----:B------:R-:W-:Y:S01]  /*b200*/  FADD.FTZ R73, R73, -R28 ;  /* 0x8000001c49497221 */ /* 0x000fe20000010000 */
[----:B------:R-:W-:-:S03]  /*b210*/  FMUL.FTZ R25, R28, R74 ;  /* 0x0000004a1c197220 */ /* 0x000fc60000410000 */
[----:B------:R-:W-:Y:S01]  /*b220*/  FMUL.FTZ R44, R74, R73 ;  /* 0x000000494a2c7220 */ /* 0x000fe20000410000 */
[-CC-:B------:R-:W-:Y:S01]  /*b230*/  FFMA.FTZ R153, R26, R74.reuse, -R25.reuse ;  /* 0x0000004a1a997223 */ /* 0x180fe20000010819 */
[-CC-:B------:R-:W-:Y:S01]  /*b240*/  FFMA.FTZ R186, R27, R74.reuse, -R25.reuse ;  /* 0x0000004a1bba7223 */ /* 0x180fe20000010819 */
[----:B------:R-:W-:Y:S01]  /*b250*/  MUFU.EX2 R152, R152 ;  /* 0x0000009800987308 */ /* 0x000fe20000000800 */
[-CC-:B------:R-:W-:Y:S01]  /*b260*/  FFMA.FTZ R185, R30, R74.reuse, -R25.reuse ;  /* 0x0000004a1eb97223 */ /* 0x180fe20000010819 */
[----:B------:R-:W-:-:S06]  /*b270*/  FFMA.FTZ R187, R31, R74, -R25 ;  /* 0x0000004a1fbb7223 */ /* 0x000fcc0000010819 */
[----:B------:R-:W-:Y:S01]  /*b280*/  MUFU.EX2 R44, R44 ;  /* 0x0000002c002c7308 */ /* 0x000fe20000000800 */
[----:B------:R-:W-:-:S07]  /*b290*/  FFMA.FTZ R155, R29, R74, -R77 ;  /* 0x0000004a1d9b7223 */ /* 0x000fce000001084d */
[----:B------:R-:W4:Y:S01]  /*b2a0*/  MUFU.EX2 R153, R153 ;  /* 0x0000009900997308 */ /* 0x000f220000000800 */
[----:B------:R-:W-:-:S07]  /*b2b0*/  FFMA.FTZ R181, R34, R74, -R25 ;  /* 0x0000004a22b57223 */ /* 0x000fce0000010819 */
[----:B------:R-:W1:Y:S01]  /*b2c0*/  MUFU.EX2 R186, R186 ;  /* 0x000000ba00ba7308 */ /* 0x000e620000000800 */
[----:B------:R-:W-:-:S07]  /*b2d0*/  FFMA.FTZ R19, R32, R74, -R77 ;  /* 0x0000004a20137223 */ /* 0x000fce000001084d */
[----:B------:R-:W2:Y:S01]  /*b2e0*/  MUFU.EX2 R3, R3 ;  /* 0x0000000300037308 */ /* 0x000ea20000000800 */
[----:B------:R-:W-:-:S07]  /*b2f0*/  FFMA.FTZ R183, R35, R74, -R25 ;  /* 0x0000004a23b77223 */ /* 0x000fce0000010819 */
[----:B------:R-:W3:Y:S01]  /*b300*/  MUFU.EX2 R185, R185 ;  /* 0x000000b900b97308 */ /* 0x000ee20000000800 */
[----:B------:R-:W-:-:S07]  /*b310*/  FFMA.FTZ R163, R33, R74, -R77 ;  /* 0x0000004a21a37223 */ /* 0x000fce000001084d */
[----:B------:R-:W0:Y:S01]  /*b320*/  MUFU.EX2 R154, R154 ;  /* 0x0000009a009a7308 */ /* 0x000e220000000800 */
[----:B----4-:R-:W-:Y:S01]  /*b330*/  FFMA.FTZ R15, R15, R44, R153 ;  /* 0x0000002c0f0f7223 */ /* 0x010fe20000010099 */
[----:B------:R-:W-:-:S06]  /*b340*/  FFMA.FTZ R182, R38, R74, -R25 ;  /* 0x0000004a26b67223 */ /* 0x000fcc0000010819 */
[----:B------:R-:W4:Y:S01]  /*b350*/  MUFU.EX2 R187, R187 ;  /* 0x000000bb00bb7308 */ /* 0x000f220000000800 */
[----:B------:R-:W-:Y:S01]  /*b360*/  FFMA.FTZ R14, R75, R14, R152 ;  /* 0x0000000e4b0e7223 */ /* 0x000fe20000010098 */
[----:B------:R-:W-:-:S06]  /*b370*/  FFMA.FTZ R13, R36, R74, -R77 ;  /* 0x0000004a240d7223 */ /* 0x000fcc000001084d */
[----:B------:R-:W4:Y:S01]  /*b380*/  MUFU.EX2 R155, R155 ;  /* 0x0000009b009b7308 */ /* 0x000f220000000800 */
[----:B-1----:R-:W-:Y:S01]  /*b390*/  FADD.FTZ R24, R186, R15 ;  /* 0x0000000fba187221 */ /* 0x002fe20000010000 */
[----:B------:R-:W-:-:S06]  /*b3a0*/  FFMA.FTZ R184, R39, R74, -R25 ;  /* 0x0000004a27b87223 */ /* 0x000fcc0000010819 */
[----:B------:R-:W1:Y:S01]  /*b3b0*/  MUFU.EX2 R181, R181 ;  /* 0x000000b500b57308 */ /* 0x000e620000000800 */
[----:B--2---:R-:W-:Y:S01]  /*b3c0*/  FADD.FTZ R15, R3, R14 ;  /* 0x0000000e030f7221 */ /* 0x004fe20000010000 */
[----:B------:R-:W-:-:S06]  /*b3d0*/  FFMA.FTZ R162, R37, R74, -R77 ;  /* 0x0000004a25a27223 */ /* 0x000fcc000001084d */
[----:B------:R-:W2:Y:S01]  /*b3e0*/  MUFU.EX2 R19, R19 ;  /* 0x0000001300137308 */ /* 0x000ea20000000800 */
[----:B---3--:R-:W-:Y:S01]  /*b3f0*/  FADD.FTZ R24, R185, R24 ;  /* 0x00000018b9187221 */ /* 0x008fe20000010000 */
[----:B------:R-:W-:-:S06]  /*b400*/  FFMA.FTZ R177, R42, R74, -R25 ;  /* 0x0000004a2ab17223 */ /* 0x000fcc0000010819 */
[----:B------:R-:W3:Y:S01]  /*b410*/  MUFU.EX2 R183, R183 ;  /* 0x000000b700b77308 */ /* 0x000ee20000000800 */
[----:B0-----:R-:W-:Y:S01]  /*b420*/  FADD.FTZ R14, R154, R15 ;  /* 0x0000000f9a0e7221 */ /* 0x001fe20000010000 */
[----:B------:R-:W-:-:S06]  /*b430*/  FFMA.FTZ R11, R40, R74, -R77 ;  /* 0x0000004a280b7223 */ /* 0x000fcc000001084d */
[----:B------:R-:W0:Y:S01]  /*b440*/  MUFU.EX2 R163, R163 ;  /* 0x000000a300a37308 */ /* 0x000e220000000800 */
[----:B----4-:R-:W-:Y:S01]  /*b450*/  FADD.FTZ R24, R187, R24 ;  /* 0x00000018bb187221 */ /* 0x010fe20000010000 */
[----:B------:R-:W-:-:S06]  /*b460*/  FFMA.FTZ R179, R43, R74, -R25 ;  /* 0x0000004a2bb37223 */ /* 0x000fcc0000010819 */
[----:B------:R-:W4:Y:S01]  /*b470*/  MUFU.EX2 R182, R182 ;  /* 0x000000b600b67308 */ /* 0x000f220000000800 */
[----:B------:R-:W-:Y:S01]  /*b480*/  FADD.FTZ R14, R155, R14 ;  /* 0x0000000e9b0e7221 */ /* 0x000fe20000010000 */
[----:B------:R-:W-:-:S06]  /*b490*/  FFMA.FTZ R160, R41, R74, -R77 ;  /* 0x0000004a29a07223 */ /* 0x000fcc000001084d */
[----:B------:R-:W4:Y:S01]  /*b4a0*/  MUFU.EX2 R13, R13 ;  /* 0x0000000d000d7308 */ /* 0x000f220000000800 */
[----:B-1----:R-:W-:Y:S01]  /*b4b0*/  FADD.FTZ R24, R181, R24 ;  /* 0x00000018b5187221 */ /* 0x002fe20000010000 */
[----:B------:R-:W-:-:S06]  /*b4c0*/  FFMA.FTZ R178, R46, R74, -R25 ;  /* 0x0000004a2eb27223 */ /* 0x000fcc0000010819 */
[----:B------:R-:W1:Y:S01]  /*b4d0*/  MUFU.EX2 R184, R184 ;  /* 0x000000b800b87308 */ /* 0x000e620000000800 */
[----:B--2---:R-:W-:-:S07]  /*b4e0*/  FADD.FTZ R14, R19, R14 ;  /* 0x0000000e130e7221 */ /* 0x004fce0000010000 */
        /* <DEDUP_REMOVED lines=72> */
[----:B------:R-:W-:Y:S01]  /*b970*/  FFMA.FTZ R68, R68, R74, -R77 ;  /* 0x0000004a44447223 */ /* 0x000fe2000001084d */
[----:B---3--:R-:W-:-:S06]  /*b980*/  FADD.FTZ R27, R173, R24 ;  /* 0x00000018ad1b7221 */ /* 0x008fcc0000010000 */
[----:B------:R-:W3:Y:S01]  /*b990*/  MUFU.EX2 R169, R169 ;  /* 0x000000a900a97308 */ /* 0x000ee20000000800 */
[----:B0-----:R-:W-:Y:S01]  /*b9a0*/  FADD.FTZ R14, R156, R15 ;  /* 0x0000000f9c0e7221 */ /* 0x001fe20000010000 */
[----:B------:R-:W-:-:S06]  /*b9b0*/  FFMA.FTZ R20, R69, R74, -R77 ;  /* 0x0000004a45147223 */ /* 0x000fcc000001084d */
[----:B------:R-:W0:Y:S01]  /*b9c0*/  MUFU.EX2 R4, R4 ;  /* 0x0000000400047308 */ /* 0x000e220000000800 */
[----:B------:R-:W-:Y:S01]  /*b9d0*/  FFMA.FTZ R176, R71, R74, -R25 ;  /* 0x0000004a47b07223 */ /* 0x000fe20000010819 */
[----:B----4-:R-:W-:-:S06]  /*b9e0*/  FADD.FTZ R27, R168, R27 ;  /* 0x0000001ba81b7221 */ /* 0x010fcc0000010000 */
[----:B------:R-:W4:Y:S01]  /*b9f0*/  MUFU.EX2 R175, R175 ;  /* 0x000000af00af7308 */ /* 0x000f220000000800 */
[----:B------:R-:W-:-:S07]  /*ba00*/  FADD.FTZ R14, R7, R14 ;  /* 0x0000000e070e7221 */ /* 0x000fce0000010000 */
[----:B------:R-:W4:Y:S01]  /*ba10*/  MUFU.EX2 R21, R21 ;  /* 0x0000001500157308 */ /* 0x000f220000000800 */
[----:B-1----:R-:W-:Y:S01]  /*ba20*/  FADD.FTZ R24, R174, R27 ;  /* 0x0000001bae187221 */ /* 0x002fe20000010000 */
[----:B--2---:R-:W-:-:S06]  /*ba30*/  FADD.FTZ R15, R157, R14 ;  /* 0x0000000e9d0f7221 */ /* 0x004fcc0000010000 */
[----:B------:R-:W1:Y:S08]  /*ba40*/  MUFU.EX2 R170, R170 ;  /* 0x000000aa00aa7308 */ /* 0x000e700000000800 */
[----:B------:R-:W2:Y:S01]  /*ba50*/  MUFU.EX2 R5, R68 ;  /* 0x0000004400057308 */ /* 0x000ea20000000800 */
[----:B---3--:R-:W-:Y:S01]  /*ba60*/  FADD.FTZ R24, R169, R24 ;  /* 0x00000018a9187221 */ /* 0x008fe20000010000 */
[----:B0-----:R-:W-:-:S06]  /*ba70*/  FADD.FTZ R14, R4, R15 ;  /* 0x0000000f040e7221 */ /* 0x001fcc0000010000 */
[----:B------:R-:W0:Y:S08]  /*ba80*/  MUFU.EX2 R20, R20 ;  /* 0x0000001400147308 */ /* 0x000e300000000800 */
[----:B------:R-:W3:Y:S01]  /*ba90*/  MUFU.EX2 R176, R176 ;  /* 0x000000b000b07308 */ /* 0x000ee20000000800 */
[----:B----4-:R-:W-:Y:S01]  /*baa0*/  FADD.FTZ R15, R175, R24 ;  /* 0x00000018af0f7221 */ /* 0x010fe20000010000 */
[----:B------:R-:W-:-:S03]  /*bab0*/  FADD.FTZ R14, R21, R14 ;  /* 0x0000000e150e7221 */ /* 0x000fc60000010000 */
[----:B-1----:R-:W-:Y:S01]  /*bac0*/  FADD.FTZ R27, R170, R15 ;  /* 0x0000000faa1b7221 */ /* 0x002fe20000010000 */
[----:B--2---:R-:W-:-:S04]  /*bad0*/  FADD.FTZ R15, R5, R14 ;  /* 0x0000000e050f7221 */ /* 0x004fc80000010000 */
[----:B0-----:R-:W-:Y:S01]  /*bae0*/  FADD.FTZ R26, R20, R15 ;  /* 0x0000000f141a7221 */ /* 0x001fe20000010000 */
[----:B------:R0:W-:Y:S01]  /*baf0*/  STL [R1+0x434], R28 ;  /* 0x0004341c01007387 */ /* 0x0001e20000100800 */
[----:B---3--:R-:W-:-:S05]  /*bb00*/  FADD.FTZ R27, R176, R27 ;  /* 0x0000001bb01b7221 */ /* 0x008fca0000010000 */
[----:B------:R1:W-:Y:S04]  /*bb10*/  STL.64 [R1+0x440], R26 ;  /* 0x0004401a01007387 */ /* 0x0003e80000100a00 */
[----:B------:R-:W2:Y:S04]  /*bb20*/  LD.E R15, desc[UR40][R22.64+0x41c] ;  /* 0x00041c28160f7980 */ /* 0x000ea8000c101900 */
        /* <DEDUP_REMOVED lines=127> */
[----:B--2---:R-:W-:Y:S01]  /*c320*/  FMUL.FTZ R219, R44, R15 ;  /* 0x0000000f2cdb7220 */ /* 0x004fe20000410000 */
[C---:B---3--:R-:W-:Y:S01]  /*c330*/  FMUL.FTZ R215, R75.reuse, R42 ;  /* 0x0000002a4bd77220 */ /* 0x048fe20000410000 */
[C---:B----4-:R-:W-:Y:S01]  /*c340*/  FMUL.FTZ R15, R75.reuse, R30 ;  /* 0x0000001e4b0f7220 */ /* 0x050fe20000410000 */
        /* <DEDUP_REMOVED lines=31> */
[C---:B0-----:R-:W-:Y:S01]  /*c540*/  FMUL.FTZ R219, R75.reuse, R130 ;  /* 0x000000824bdb7220 */ /* 0x041fe20000410000 */
[C---:B-1----:R-:W-:Y:S01]  /*c550*/  FMUL.FTZ R189, R75.reuse, R126 ;  /* 0x0000007e4bbd7220 */ /* 0x042fe20000410000 */
[C---:B--2---:R-:W-:Y:S01]  /*c560*/  FMUL.FTZ R191, R75.reuse, R132 ;  /* 0x000000844bbf7220 */ /* 0x044fe20000410000 */
[C---:B---3--:R-:W-:Y:S01]  /*c570*/  FMUL.FTZ R199, R75.reuse, R124 ;  /* 0x0000007c4bc77220 */ /* 0x048fe20000410000 */
        /* <DEDUP_REMOVED lines=756> */
[----:B------:R-:W-:Y:S01]  /*f4c0*/  STL [R1+0x88], R0 ;  /* 0x0000880001007387 */ /* 0x000fe20000100800 */
[--C-:B------:R-:W-:Y:S01]  /*f4d0*/  IMAD.MOV.U32 R13, RZ, RZ, R15.reuse ;  /* 0x000000ffff0d7224 */ /* 0x100fe200078e000f */
        /* <DEDUP_REMOVED lines=953> */
.L_x_3248:
[----:B------:R-:W-:Y:S05]  /*13070*/  BSYNC B0 ;  /* 0x0000000000007941 */ /* 0x000fea0003800000 */
.L_x_3247:
[----:B------:R-:W-:Y:S05]  /*13080*/  @P1 BRA `(.L_x_3249) ;  /* 0xffffff6800201947 */ /* 0x000fea000383ffff */
.L_x_3232:
[----:B------:R-:W-:-:S13]  /*13090*/  ISETP.GE.AND P1, PT, R10, UR45, PT ;  /* 0x0000002d0a007c0c */ /* 0x000fda000bf26270 */
[----:B------:R-:W-:Y:S05]  /*130a0*/  @!P1 BRA `(.L_x_3250) ;  /* 0x000000a800fc9947 */ /* 0x000fea0003800000 */
[----:B0-----:R0:W5:Y:S02]  /*130b0*/  LDL.64 R2, [R1+0x170] ;  /* 0x0001700001027983 */ /* 0x0011640000100a00 */
.L_x_3281:
        /* <DEDUP_REMOVED lines=21> */
.L_x_3252:
[----:B------:R-:W-:Y:S05]  /*13210*/  BSYNC B0 ;  /* 0x0000000000007941 */ /* 0x000fea0003800000 */
.L_x_3251:
        /* <DEDUP_REMOVED lines=13> */
.L_x_3254:
[----:B------:R-:W-:Y:S05]  /*132f0*/  BSYNC B0 ;  /* 0x0000000000007941 */ /* 0x000fea0003800000 */
.L_x_3253:
        /* <DEDUP_REMOVED lines=8> */
.L_x_3256:
[----:B------:R-:W-:Y:S05]  /*13380*/  BSYNC B0 ;  /* 0x0000000000007941 */ /* 0x000fea0003800000 */
.L_x_3255:
        /* <DEDUP_REMOVED lines=59> */
.L_x_3259:
[----:B------:R-:W-:Y:S05]  /*13740*/  BSYNC B0 ;  /* 0x0000000000007941 */ /* 0x000fea0003800000 */
.L_x_3258:
        /* <DEDUP_REMOVED lines=10> */
.L_x_3261:
[----:B------:R-:W-:Y:S05]  /*137f0*/  BSYNC B0 ;  /* 0x0000000000007941 */ /* 0x000fea0003800000 */
.L_x_3260:
[----:B------:R-:W-:Y:S04]  /*13800*/  BSSY B0, `(.L_x_3262) ;  /* 0x0000006000007945 */ /* 0x000fe80003800000 */
[----:B--2---:R-:W-:Y:S05]  /*13810*/  @P1 BRA `(.L_x_3263) ;  /* 0x0000000000101947 */ /* 0x004fea0003800000 */
[----:B-----5:R-:W-:Y:S01]  /*13820*/  IMAD R4, R4, 0x8, R7 ;  /* 0x0000000804047824 */ /* 0x020fe200078e0207 */
[----:B-1----:R-:W-:-:S04]  /*13830*/  SHF.L.U32 R5, R6, 0x1f, RZ ;  /* 0x0000001f06057819 */ /* 0x002fc800000006ff */
[----:B------:R-:W1:Y:S02]  /*13840*/  SYNCS.PHASECHK.TRANS64.TRYWAIT P1, [R4+URZ], R5 ;  /* 0x00000005040075a7 */ /* 0x000e64000802017f */
[----:B-1----:R-:W-:Y:S05]  /*13850*/  @!P1 BRA `(.L_x_3264) ;  /* 0x00000158001c9947 */ /* 0x002fea0003800000 */
.L_x_3263:
[----:B------:R-:W-:Y:S05]  /*13860*/  BSYNC B0 ;  /* 0x0000000000007941 */ /* 0x000fea0003800000 */
.L_x_3262:
[----:B-1----:R-:W2:Y:S04]  /*13870*/  LDL R5, [R1+0x90] ;  /* 0x0000900001057983 */ /* 0x002ea80000100800 */
[----:B------:R-:W3:Y:S04]  /*13880*/  LD.E R11, desc[UR40][R2.64] ;  /* 0x00000028020b7980 */ /* 0x000ee8000c101900 */
[----:B------:R-:W3:Y:S04]  /*13890*/  LDL.64 R74, [R1+0x118] ;  /* 0x00011800014a7983 */ /* 0x000ee80000100a00 */
[----:B-----5:R-:W4:Y:S04]  /*138a0*/  LDL.64 R6, [R1+0x110] ;  /* 0x0001100001067983 */ /* 0x020f280000100a00 */
        /* <DEDUP_REMOVED lines=268> */
.L_x_3270:
[----:B------:R-:W-:Y:S05]  /*14970*/  BSYNC B2 ;  /* 0x0000000000027941 */ /* 0x000fea0003800000 */
.L_x_3269:
[----:B------:R-:W-:Y:S01]  /*14980*/  LOP3.LUT R7, RZ, R7, RZ, 0x33, !PT ;  /* 0x00000007ff077212 */ /* 0x000fe200078e33ff */
[----:B------:R-:W-:Y:S06]  /*14990*/  BRA `(.L_x_3271) ;  /* 0x0000000000187947 */ /* 0x000fec0003800000 */
.L_x_3268:
[----:B------:R-:W-:-:S13]  /*149a0*/  ISETP.NE.AND P1, PT, R14, 0x1, PT ;  /* 0x000000010e00780c */ /* 0x000fda0003f25270 */
[----:B------:R-:W-:Y:S05]  /*149b0*/  @!P1 BRA `(.L_x_3271) ;  /* 0x0000000000109947 */ /* 0x000fea0003800000 */
[----:B------:R-:W2:Y:S04]  /*149c0*/  LDL R6, [R198+0x1c] ;  /* 0x00001c00c6067983 */ /* 0x000ea80000100800 */
[----:B------:R-:W3:Y:S01]  /*149d0*/  LDL R72, [R198+0x20] ;  /* 0x00002000c6487983 */ /* 0x000ee20000100800 */
[----:B--2---:R-:W-:-:S05]  /*149e0*/  IMAD.HI.U32 R7, R7, R6, RZ ;  /* 0x0000000607077227 */ /* 0x004fca00078e00ff */
[----:B---3--:R-:W-:-:S07]  /*149f0*/  SHF.R.U32.HI R7, RZ, R72, R7 ;  /* 0x00000048ff077219 */ /* 0x008fce0000011607 */
.L_x_3271:
[----:B------:R-:W-:Y:S05]  /*14a00*/  BSYNC B1 ;  /* 0x0000000000017941 */ /* 0x000fea0003800000 */
.L_x_3267:
[----:B------:R-:W-:-:S05]  /*14a10*/  IMAD R7, R14, R7, R20 ;  /* 0x000000070e077224 */ /* 0x000fca00078e0214 */
[----:B------:R-:W-:Y:S02]  /*14a20*/  VIMNMX R4, R4, R7, !PT ;  /* 0x0000000704047248 */ /* 0x000fe40007fe0100 */
[----:B------:R-:W-:-:S07]  /*14a30*/  VIADDMNMX R5, R7, R14, R5, PT ;  /* 0x0000000e07057246 */ /* 0x000fce0003800105 */
.L_x_3266:
[----:B------:R-:W-:Y:S05]  /*14a40*/  BSYNC B0 ;  /* 0x0000000000007941 */ /* 0x000fea0003800000 */
.L_x_3265:
        /* <DEDUP_REMOVED lines=133> */
.L_x_3277:
[----:B------:R-:W-:Y:S05]  /*152a0*/  BSYNC B2 ;  /* 0x0000000000027941 */ /* 0x000fea0003800000 */
.L_x_3276:
[----:B------:R-:W-:Y:S01]  /*152b0*/  LOP3.LUT R9, RZ, R9, RZ, 0x33, !PT ;  /* 0x00000009ff097212 */ /* 0x000fe200078e33ff */
[----:B------:R-:W-:Y:S06]  /*152c0*/  BRA `(.L_x_3278) ;  /* 0x0000000000187947 */ /* 0x000fec0003800000 */
.L_x_3275:
[----:B------:R-:W-:-:S13]  /*152d0*/  ISETP.NE.AND P6, PT, R14, 0x1, PT ;  /* 0x000000010e00780c */ /* 0x000fda0003fc5270 */
[----:B------:R-:W-:Y:S05]  /*152e0*/  @!P6 BRA `(.L_x_3278) ;  /* 0x000000000010e947 */ /* 0x000fea0003800000 */
[----:B------:R-:W2:Y:S04]  /*152f0*/  LDL R4, [R198+0x1c] ;  /* 0x00001c00c6047983 */ /* 0x000ea80000100800 */
[----:B------:R-:W3:Y:S01]  /*15300*/  LDL R8, [R198+0x20] ;  /* 0x00002000c6087983 */ /* 0x000ee20000100800 */
[----:B--2---:R-:W-:-:S05]  /*15310*/  IMAD.HI.U32 R9, R9, R4, RZ ;  /* 0x0000000409097227 */ /* 0x004fca00078e00ff */
[----:B---3--:R-:W-:-:S07]  /*15320*/  SHF.R.U32.HI R9, RZ, R8, R9 ;  /* 0x00000008ff097219 */ /* 0x008fce0000011609 */
.L_x_3278:
[----:B------:R-:W-:Y:S05]  /*15330*/  BSYNC B1 ;  /* 0x0000000000017941 */ /* 0x000fea0003800000 */
.L_x_3274:
[----:B------:R-:W-:-:S05]  /*15340*/  IMAD R9, R14, R9, R20 ;  /* 0x000000090e097224 */ /* 0x000fca00078e0214 */
[----:B------:R-:W-:Y:S02]  /*15350*/  VIADDMNMX R5, R9, R14, R5, PT ;  /* 0x0000000e09057246 */ /* 0x000fe40003800105 */
[----:B------:R-:W-:-:S07]  /*15360*/  VIMNMX R6, R6, R9, !PT ;  /* 0x0000000906067248 */ /* 0x000fce0007fe0100 */
.L_x_3273:
[----:B------:R-:W-:Y:S05]  /*15370*/  BSYNC B0 ;  /* 0x0000000000007941 */ /* 0x000fea0003800000 */
.L_x_3272:
        /* <DEDUP_REMOVED lines=148> */
[----:B------:R-:W-:Y:S04]  /*15cc0*/  STL [R1+0x430], R6 ;  /* 0x0004300601007387 */ /* 0x000fe80000100800 */
[----:B------:R-:W2:Y:S04]  /*15cd0*/  LDL R15, [R1+0x430] ;  /* 0x00043000010f7983 */ /* 0x000ea80000100800 */
[----:B----4-:R-:W1:Y:S01]  /*15ce0*/  SHFL.BFLY PT, R9, R12, 0x2, 0x1f ;  /* 0x0c401f000c097f89 */ /* 0x010e6200000e0000 */
[----:B--2---:R-:W-:Y:S01]  /*15cf0*/  FMUL.FTZ R7, R26, R15 ;  /* 0x0000000f1a077220 */ /* 0x004fe20000410000 */
[----:B------:R-:W-:-:S04]  /*15d00*/  FSETP.NEU.FTZ.AND P1, PT, R15, -INF , PT ;  /* 0xff8000000f00780b */ /* 0x000fc80003f3d000 */
[----:B------:R-:W-:-:S05]  /*15d10*/  FSEL R11, R7, RZ, P1 ;  /* 0x000000ff070b7208 */ /* 0x000fca0000800000 */
[----:B------:R-:W-:Y:S01]  /*15d20*/  FFMA.FTZ R7, R24, R26, -R11 ;  /* 0x0000001a18077223 */ /* 0x000fe2000001080b */
[----:B-1----:R-:W-:-:S05]  /*15d30*/  FMNMX.FTZ R9, R9, R12, !PT ;  /* 0x0000000c09097209 */ /* 0x002fca0007810000 */
[----:B------:R-:W1:Y:S01]  /*15d40*/  SHFL.BFLY PT, R24, R9, 0x1, 0x1f ;  /* 0x0c201f0009187f89 */ /* 0x000e6200000e0000 */
[----:B------:R-:W-:-:S05]  /*15d50*/  FSEL R15, R15, RZ, P1 ;  /* 0x000000ff0f0f7208 */ /* 0x000fca0000800000 */
[----:B------:R-:W-:Y:S01]  /*15d60*/  FADD.FTZ R15, R20, -R15 ;  /* 0x8000000f140f7221 */ /* 0x000fe20000010000 */
[----:B-1----:R-:W-:-:S04]  /*15d70*/  FMNMX.FTZ R24, R9, R24, !PT ;  /* 0x0000001809187209 */ /* 0x002fc80007810000 */
[C---:B------:R-:W-:Y:S01]  /*15d80*/  FSETP.NEU.FTZ.AND P1, PT, R24.reuse, -INF , PT ;  /* 0xff8000001800780b */ /* 0x040fe20003f3d000 */
[----:B------:R-:W-:-:S03]  /*15d90*/  FMUL.FTZ R6, R24, R26 ;  /* 0x0000001a18067220 */ /* 0x000fc60000410000 */
[----:B------:R-:W-:Y:S02]  /*15da0*/  FSEL R12, R24, RZ, P1 ;  /* 0x000000ff180c7208 */ /* 0x000fe40000800000 */
[----:B------:R-:W-:-:S03]  /*15db0*/  FSEL R29, R6, RZ, P1 ;  /* 0x000000ff061d7208 */ /* 0x000fc60000800000 */
[----:B------:R-:W-:Y:S01]  /*15dc0*/  FADD.FTZ R21, R21, -R12 ;  /* 0x8000000c15157221 */ /* 0x000fe20000010000 */
[-C--:B------:R-:W-:Y:S01]  /*15dd0*/  FMUL.FTZ R15, R15, R26.reuse ;  /* 0x0000001a0f0f7220 */ /* 0x080fe20000410000 */
[-C--:B------:R-:W-:Y:S01]  /*15de0*/  FFMA.FTZ R190, R25, R26.reuse, -R29 ;  /* 0x0000001a19be7223 */ /* 0x080fe2000001081d */
[-CC-:B------:R-:W-:Y:S01]  /*15df0*/  FFMA.FTZ R152, R152, R26.reuse, -R11.reuse ;  /* 0x0000001a98987223 */ /* 0x180fe2000001080b */
[----:B------:R-:W-:Y:S01]  /*15e00*/  FMUL.FTZ R21, R26, R21 ;  /* 0x000000151a157220 */ /* 0x000fe20000410000 */
[-C--:B------:R-:W-:Y:S01]  /*15e10*/  FFMA.FTZ R8, R36, R26.reuse, -R11 ;  /* 0x0000001a24087223 */ /* 0x080fe2000001080b */
[-CC-:B------:R-:W-:Y:S01]  /*15e20*/  FFMA.FTZ R153, R27, R26.reuse, -R29.reuse ;  /* 0x0000001a1b997223 */ /* 0x180fe2000001081d */
[----:B------:R-:W-:Y:S01]  /*15e30*/  MUFU.EX2 R7, R7 ;  /* 0x0000000700077308 */ /* 0x000fe20000000800 */
[-C--:B------:R-:W-:Y:S01]  /*15e40*/  FFMA.FTZ R184, R35, R26.reuse, -R29 ;  /* 0x0000001a23b87223 */ /* 0x080fe2000001081d */
[-C--:B------:R-:W-:Y:S01]  /*15e50*/  FFMA.FTZ R154, R154, R26.reuse, -R11 ;  /* 0x0000001a9a9a7223 */ /* 0x080fe2000001080b */
[----:B------:R-:W-:-:S05]  /*15e60*/  FFMA.FTZ R155, R30, R26, -R29 ;  /* 0x0000001a1e9b7223 */ /* 0x000fca000001081d */
[----:B------:R-:W3:Y:S01]  /*15e70*/  MUFU.EX2 R36, R15 ;  /* 0x0000000f00247308 */ /* 0x000ee20000000800 */
[-C--:B------:R-:W-:Y:S01]  /*15e80*/  FFMA.FTZ R185, R90, R26.reuse, -R11 ;  /* 0x0000001a5ab97223 */ /* 0x080fe2000001080b */
[----:B------:R-:W-:-:S06]  /*15e90*/  FFMA.FTZ R6, R31, R26, -R29 ;  /* 0x0000001a1f067223 */ /* 0x000fcc000001081d */
        /* <DEDUP_REMOVED lines=27> */
[----:B------:R-:W-:Y:S01]  /*16050*/  FFMA.FTZ R68, R68, R26, -R11 ;  /* 0x0000001a44447223 */ /* 0x000fe2000001080b */
[----:B------:R-:W0:Y:S01]  /*16060*/  MUFU.EX2 R188, R188 ;  /* 0x000000bc00bc7308 */ /* 0x000e220000000800 */
[----:B---3--:R-:W-:Y:S01]  /*16070*/  FFMA.FTZ R11, R36, R4, R7 ;  /* 0x00000004240b7223 */ /* 0x008fe20000010007 */
[----:B-1----:R-:W-:Y:S01]  /*16080*/  FFMA.FTZ R4, R5, R35, R190 ;  /* 0x0000002305047223 */ /* 0x002fe200000100be */
[----:B------:R-:W-:-:S05]  /*16090*/  FFMA.FTZ R177, R38, R26, -R29 ;  /* 0x0000001a26b17223 */ /* 0x000fca000001081d */
[----:B------:R-:W1:Y:S01]  /*160a0*/  MUFU.EX2 R179, R179 ;  /* 0x000000b300b37308 */ /* 0x000e620000000800 */
[----:B--2---:R-:W-:Y:S01]  /*160b0*/  FADD.FTZ R11, R152, R11 ;  /* 0x0000000b980b7221 */ /* 0x004fe20000010000 */
[----:B----4-:R-:W-:Y:S01]  /*160c0*/  FADD.FTZ R4, R153, R4 ;  /* 0x0000000499047221 */ /* 0x010fe20000010000 */
[----:B------:R-:W-:-:S05]  /*160d0*/  FFMA.FTZ R182, R39, R26, -R29 ;  /* 0x0000001a27b67223 */ /* 0x000fca000001081d */
        /* <DEDUP_REMOVED lines=97> */
[----:B------:R-:W-:Y:S01]  /*166f0*/  STL [R1+0x434], R24 ;  /* 0x0004341801007387 */ /* 0x000fe20000100800 */
        /* <DEDUP_REMOVED lines=130> */
[C---:B--2---:R-:W-:Y:S01]  /*16f20*/  FMUL.FTZ R25, R36.reuse, R25 ;  /* 0x0000001924197220 */ /* 0x044fe20000410000 */
[C---:B---3--:R-:W-:Y:S01]  /*16f30*/  FMUL.FTZ R5, R36.reuse, R5 ;  /* 0x0000000524057220 */ /* 0x048fe20000410000 */
[C---:B----4-:R-:W-:Y:S01]  /*16f40*/  FMUL.FTZ R187, R36.reuse, R33 ;  /* 0x0000002124bb7220 */ /* 0x050fe20000410000 */
[C---:B-----5:R-:W-:Y:S01]  /*16f50*/  FMUL.FTZ R33, R36.reuse, R28 ;  /* 0x0000001c24217220 */ /* 0x060fe20000410000 */
[C---:B------:R-:W-:Y:S01]  /*16f60*/  FMUL.FTZ R29, R36.reuse, R29 ;  /* 0x0000001d241d7220 */ /* 0x040fe20000410000 */
[----:B------:R0:W-:Y:S01]  /*16f70*/  ST.E desc[UR40][R22.64+0x220], R25 ;  /* 0x0002201916007985 */ /* 0x0001e2000c101928 */
[C---:B------:R-:W-:Y:S01]  /*16f80*/  FMUL.FTZ R31, R36.reuse, R31 ;  /* 0x0000001f241f7220 */ /* 0x040fe20000410000 */
[C---:B------:R-:W-:Y:S01]  /*16f90*/  FMUL.FTZ R43, R36.reuse, R43 ;  /* 0x0000002b242b7220 */ /* 0x040fe20000410000 */
[C---:B------:R-:W-:Y:S01]  /*16fa0*/  FMUL.FTZ R27, R36.reuse, R27 ;  /* 0x0000001b241b7220 */ /* 0x040fe20000410000 */
[----:B------:R1:W-:Y:S01]  /*16fb0*/  ST.E desc[UR40][R22.64+0x250], R5 ;  /* 0x0002500516007985 */ /* 0x0003e2000c101928 */
[C---:B------:R-:W-:Y:S01]  /*16fc0*/  FMUL.FTZ R39, R35.reuse, R39 ;  /* 0x0000002723277220 */ /* 0x040fe20000410000 */
[C---:B------:R-:W-:Y:S01]  /*16fd0*/  FMUL.FTZ R37, R35.reuse, R37 ;  /* 0x0000002523257220 */ /* 0x040fe20000410000 */
[C---:B0-----:R-:W-:Y:S01]  /*16fe0*/  FMUL.FTZ R25, R36.reuse, R4 ;  /* 0x0000000424197220 */ /* 0x041fe20000410000 */
[----:B-1----:R-:W-:Y:S01]  /*16ff0*/  FMUL.FTZ R5, R35, R214 ;  /* 0x000000d623057220 */ /* 0x002fe20000410000 */
        /* <DEDUP_REMOVED lines=100> */
[----:B------:R-:W-:Y:S01]  /*17640*/  FMUL.FTZ R189, R35, R34 ;  /* 0x0000002223bd7220 */ /* 0x000fe20000410000 */
        /* <DEDUP_REMOVED lines=73> */
[----:B------:R-:W-:Y:S01]  /*17ae0*/  FMUL.FTZ R35, R35, R26 ;  /* 0x0000001a23237220 */ /* 0x000fe20000410000 */
        /* <DEDUP_REMOVED lines=70> */
[----:B--2---:R-:W2:Y:S04]  /*17f50*/  LD.E R31, desc[UR40][R22.64+0x228] ;  /* 0x00022828161f7980 */ /* 0x004ea8000c101900 */
[----:B---3--:R-:W3:Y:S04]  /*17f60*/  LD.E R33, desc[UR40][R22.64+0x22c] ;  /* 0x00022c2816217980 */ /* 0x008ee8000c101900 */
[----:B------:R-:W3:Y:S04]  /*17f70*/  LD.E R41, desc[UR40][R22.64+0x230] ;  /* 0x0002302816297980 */ /* 0x000ee8000c101900 */
        /* <DEDUP_REMOVED lines=126> */
[----:B--2---:R-:W-:Y:S04]  /*18760*/  ST.E desc[UR40][R22.64+0x228], R31 ;  /* 0x0002281f16007985 */ /* 0x004fe8000c101928 */
[----:B---3--:R-:W-:Y:S04]  /*18770*/  ST.E desc[UR40][R22.64+0x22c], R33 ;  /* 0x00022c2116007985 */ /* 0x008fe8000c101928 */
[----:B------:R-:W-:Y:S04]  /*18780*/  ST.E desc[UR40][R22.64+0x230], R41 ;  /* 0x0002302916007985 */ /* 0x000fe8000c101928 */
        /* <DEDUP_REMOVED lines=124> */
[----:B------:R-:W5:Y:S04]  /*18f50*/  LDL R189, [R1+0x88] ;  /* 0x0000880001bd7983 */ /* 0x000f680000100800 */
[----:B-1----:R-:W5:Y:S04]  /*18f60*/  LD.E R24, desc[UR40][R22.64+0x220] ;  /* 0x0002202816187980 */ /* 0x002f68000c101900 */
[----:B------:R-:W5:Y:S04]  /*18f70*/  LD.E R25, desc[UR40][R22.64+0x224] ;  /* 0x0002242816197980 */ /* 0x000f68000c101900 */
        /* <DEDUP_REMOVED lines=1230> */
.L_x_3280:
[----:B------:R-:W-:Y:S05]  /*1dc60*/  BSYNC B0 ;  /* 0x0000000000007941 */ /* 0x000fea0003800000 */
.L_x_3279:
[C---:B------:R-:W-:Y:S01]  /*1dc70*/  ISETP.GT.AND P1, PT, R10.reuse, UR45, PT ;  /* 0x0000002d0a007c0c */ /* 0x040fe2000bf24270 */
[----:B------:R-:W-:-:S12]  /*1dc80*/  VIADD R10, R10, 0xffffffff ;  /* 0xffffffff0a0a7836 */ /* 0x000fd80000000000 */
[----:B------:R-:W-:Y:S05]  /*1dc90*/  @P1 BRA `(.L_x_3281) ;  /* 0xffffff5400081947 */ /* 0x000fea000383ffff */
.L_x_3250:
[----:B------:R-:W-:Y:S05]  /*1dca0*/  WARPSYNC.ALL ;  /* 0x0000000000007948 */ /* 0x000fea0003800000 */
[----:B0-----:R-:W1:Y:S04]  /*1dcb0*/  LDL R5, [R1+0x440] ;  /* 0x0004400001057983 */ /* 0x001e680000100800 */
[----:B------:R-:W2:Y:S04]  /*1dcc0*/  LDL R4, [R1+0x444] ;  /* 0x0004440001047983 */ /* 0x000ea80000100800 */
[----:B------:R-:W3:Y:S04]  /*1dcd0*/  LDL R136, [R1+0x210] ;  /* 0x0002100001887983 */ /* 0x000ee80000100800 */
        /* <DEDUP_REMOVED lines=75> */
[----:B------:R-:W5:Y:S01]  /*1e190*/  @!P2 LDL R19, [R1+0x214] ;  /* 0x000214000113a983 */ /* 0x000f620000100800 */
[----:B0-----:R-:W-:-:S03]  /*1e1a0*/  FADD.FTZ R140, R8, R3 ;  /* 0x00000003088c7221 */ /* 0x001fc60000010000 */
[----:B------:R-:W5:Y:S02]  /*1e1b0*/  LDL.64 R2, [R1+0x220] ;  /* 0x0002200001027983 */ /* 0x000f640000100a00 */
[----:B------:R-:W-:Y:S02]  /*1e1c0*/  FSETP.NE.FTZ.AND P1, PT, R140, RZ, PT ;  /* 0x000000ff8c00720b */ /* 0x000fe40003f35000 */
[----:B------:R-:W5:Y:S11]  /*1e1d0*/  LDL.64 R8, [R1+0x250] ;  /* 0x0002500001087983 */ /* 0x000f760000100a00 */
[----:B------:R-:W5:Y:S04]  /*1e1e0*/  @P1 LDL R143, [R1+0x450] ;  /* 0x00045000018f1983 */ /* 0x000f680000100800 */
[----:B------:R-:W5:Y:S01]  /*1e1f0*/  @P1 LDL R145, [R1+0x434] ;  /* 0x0004340001911983 */ /* 0x000f620000100800 */
[----:B------:R-:W-:-:S02]  /*1e200*/  IMAD.MOV.U32 R138, RZ, RZ, RZ ;  /* 0x000000ffff8a7224 */ /* 0x000fc400078e00ff */
[----:B------:R-:W-:Y:S01]  /*1e210*/  IMAD.MOV.U32 R142, RZ, RZ, -0x800000 ;  /* 0xff800000ff8e7424 */ /* 0x000fe200078e00ff */
[----:B------:R0:W-:Y:S08]  /*1e220*/  BAR.ARV R208, 0x100 ;  /* 0x000400d00000751d */ /* 0x0001f00000002000 */
[----:B------:R-:W-:Y:S06]  /*1e230*/  BAR.ARV 0x8, 0x180 ;  /* 0x0206000000007b1d */ /* 0x000fec0000002000 */
[----:B----4-:R-:W-:-:S13]  /*1e240*/  FSETP.NE.FTZ.AND P0, PT, R148, RZ, PT ;  /* 0x000000ff9400720b */ /* 0x010fda0003f15000 */
[----:B------:R-:W4:Y:S04]  /*1e250*/  @P0 LDL R139, [R1+0x450] ;  /* 0x00045000018b0983 */ /* 0x000f280000100800 */
[----:B------:R-:W4:Y:S01]  /*1e260*/  @P0 LDL R144, [R1+0x430] ;  /* 0x0004300001900983 */ /* 0x000f220000100800 */
[----:B------:R-:W1:Y:S08]  /*1e270*/  @P0 MUFU.LG2 R141, R148 ;  /* 0x00000094008d0308 */ /* 0x000e700000000c00 */
[----:B------:R-:W2:Y:S01]  /*1e280*/  @P0 MUFU.RCP R138, R148 ;  /* 0x00000094008a0308 */ /* 0x000ea20000001000 */
[----:B-1----:R-:W-:-:S07]  /*1e290*/  @P0 FMUL.FTZ R146, R141, 0.69314718246459960938 ;  /* 0x3f3172188d920820 */ /* 0x002fce0000410000 */
[----:B------:R-:W1:Y:S01]  /*1e2a0*/  @P1 MUFU.LG2 R147, R140 ;  /* 0x0000008c00931308 */ /* 0x000e620000000c00 */
[----:B---3--:R-:W-:Y:S02]  /*1e2b0*/  VIADD R0, R0, 0x1 ;  /* 0x0000000100007836 */ /* 0x008fe40000000000 */
[-C--:B--2---:R-:W-:Y:S01]  /*1e2c0*/  FMUL.FTZ R5, R5, R138.reuse ;  /* 0x0000008a05057220 */ /* 0x084fe20000410000 */
[-C--:B------:R-:W-:Y:S01]  /*1e2d0*/  FMUL.FTZ R4, R4, R138.reuse ;  /* 0x0000008a04047220 */ /* 0x080fe20000410000 */
[-C--:B------:R-:W-:Y:S01]  /*1e2e0*/  FMUL.FTZ R7, R7, R138.reuse ;  /* 0x0000008a07077220 */ /* 0x080fe20000410000 */
[-C--:B------:R-:W-:Y:S01]  /*1e2f0*/  FMUL.FTZ R6, R6, R138.reuse ;  /* 0x0000008a06067220 */ /* 0x080fe20000410000 */
[-C--:B-----5:R-:W-:Y:S01]  /*1e300*/  FMUL.FTZ R11, R11, R138.reuse ;  /* 0x0000008a0b0b7220 */ /* 0x0a0fe20000410000 */
[-C--:B------:R-:W-:Y:S01]  /*1e310*/  FMUL.FTZ R10, R10, R138.reuse ;  /* 0x0000008a0a0a7220 */ /* 0x080fe20000410000 */
[----:B------:R-:W-:Y:S01]  /*1e320*/  STL.64 [R1+0x230], R4 ;  /* 0x0002300401007387 */ /* 0x000fe20000100a00 */
        /* <DEDUP_REMOVED lines=60> */
[----:B-1----:R-:W-:Y:S01]  /*1e6f0*/  VIADD R2, R137, 0x1 ;  /* 0x0000000189027836 */ /* 0x002fe20000000000 */
[----:B------:R-:W-:Y:S01]  /*1e700*/  @!P2 LOP3.LUT R4, R19, 0x1, RZ, 0x3c, !PT ;  /* 0x000000011304a812 */ /* 0x000fe200078e3cff */
[----:B------:R0:W-:Y:S04]  /*1e710*/  STL [R1+0x444], R140 ;  /* 0x0004448c01007387 */ /* 0x0001e80000100800 */
        /* <DEDUP_REMOVED lines=32> */
[----:B------:R0:W-:Y:S04]  /*1e920*/  @!P2 STL [R1+0x214], R4 ;  /* 0x000214040100a387 */ /* 0x0001e80000100800 */
[----:B------:R0:W-:Y:S04]  /*1e930*/  STL [R1+0x21c], R0 ;  /* 0x00021c0001007387 */ /* 0x0001e80000100800 */
[----:B------:R0:W-:Y:S01]  /*1e940*/  @!P2 STL [R1+0x210], RZ ;  /* 0x000210ff0100a387 */ /* 0x0001e20000100800 */
[----:B----4-:R-:W-:-:S04]  /*1e950*/  @P0 FMUL.FTZ R139, R139, 0.69314718246459960938 ;  /* 0x3f3172188b8b0820 */ /* 0x010fc80000410000 */
[----:B------:R-:W-:Y:S01]  /*1e960*/  @P0 FFMA.FTZ R142, R139, R144, R146 ;  /* 0x000000908b8e0223 */ /* 0x000fe20000010092 */
[----:B------:R-:W-:-:S06]  /*1e970*/  IMAD.MOV.U32 R139, RZ, RZ, RZ ;  /* 0x000000ffff8b7224 */ /* 0x000fcc00078e00ff */
[----:B------:R-:W1:Y:S01]  /*1e980*/  @P1 MUFU.RCP R139, R140 ;  /* 0x0000008c008b1308 */ /* 0x000e620000001000 */
[----:B------:R-:W-:Y:S01]  /*1e990*/  @P1 FMUL.FTZ R146, R143, 0.69314718246459960938 ;  /* 0x3f3172188f921820 */ /* 0x000fe20000410000 */
[----:B------:R-:W-:-:S03]  /*1e9a0*/  IMAD.MOV.U32 R144, RZ, RZ, -0x800000 ;  /* 0xff800000ff907424 */ /* 0x000fc600078e00ff */
[----:B------:R-:W-:Y:S01]  /*1e9b0*/  @P1 FFMA.FTZ R144, R146, R145, R147 ;  /* 0x0000009192901223 */ /* 0x000fe20000010093 */
[----:B------:R0:W-:Y:S04]  /*1e9c0*/  STL [R1+0x440], R142 ;  /* 0x0004408e01007387 */ /* 0x0001e80000100800 */
[----:B------:R0:W-:Y:S01]  /*1e9d0*/  STL [R1+0x444], R144 ;  /* 0x0004449001007387 */ /* 0x0001e20000100800 */
        /* <DEDUP_REMOVED lines=95> */
[----:B------:R0:W-:Y:S01]  /*1efd0*/  STL.64 [R1+0x418], R134 ;  /* 0x0004188601007387 */ /* 0x0001e20000100a00 */
[----:B------:R-:W-:-:S13]  /*1efe0*/  PLOP3.LUT P0, PT, PT, PT, PT, 0x8, 0x0 ;  /* 0x000000000000781c */ /* 0x000fda0003f0e170 */
.L_x_3185:
[----:B------:R-:W1:Y:S08]  /*1eff0*/  S2UR UR4, SR_CgaCtaId ;  /* 0x00000000000479c3 */ /* 0x000e700000008800 */
[----:B------:R-:W-:Y:S06]  /*1f000*/  BAR.SYNC.DEFER_BLOCKING 0x5, 0x180 ;  /* 0x0146000000007b1d */ /* 0x000fec0000010000 */
[----:B------:R-:W-:Y:S01]  /*1f010*/  UMOV UR46, 0x400 ;  /* 0x00000400002e7882 */ /* 0x000fe20000000000 */
[----:B------:R-:W-:Y:S01]  /*1f020*/  BSSY B0, `(.L_x_3282) ;  /* 0x00002b6000007945 */ /* 0x000fe20003800000 */
[----:B-1----:R-:W-:-:S09]  /*1f030*/  ULEA UR46, UR4, UR46, 0x18 ;  /* 0x0000002e042e7291 */ /* 0x002fd2000f8ec03f */
[----:B0-2---:R-:W0:Y:S02]  /*1f040*/  LDS.128 R4, [UR46+0x324d0] ;  /* 0x0324d02eff047984 */ /* 0x005e240008000c00 */
[----:B0-----:R-:W-:Y:S02]  /*1f050*/  R2UR UR5, R5 ;  /* 0x00000000050572ca */ /* 0x001fe400000e0000 */
[----:B------:R-:W-:Y:S02]  /*1f060*/  R2UR UR7, R6 ;  /* 0x00000000060772ca */ /* 0x000fe400000e0000 */
[----:B------:R-:W-:Y:S01]  /*1f070*/  R2UR UR6, R7 ;  /* 0x00000000070672ca */ /* 0x000fe200000e0000 */
[----:B------:R-:W-:Y:S06]  /*1f080*/  BAR.ARV 0x4, 0x180 ;  /* 0x0106000000007b1d */ /* 0x000fec0000002000 */
[----:B------:R-:W-:Y:S08]  /*1f090*/  @P0 BRA `(.L_x_3283) ;  /* 0x0000001c005c0947 */ /* 0x000ff00003800000 */
[----:B------:R-:W2:Y:S04]  /*1f0a0*/  LDL.128 R136, [R1+0x220] ;  /* 0x0002200001887983 */ /* 0x000ea80000100c00 */
        /* <DEDUP_REMOVED lines=31> */
[----:B------:R-:W-:Y:S01]  /*1f2a0*/  IADD3 R3, P4, R192, 0x8040, RZ ;  /* 0x00008040c0037810 */ /* 0x000fe20007f9e0ff */
[----:B------:R-:W-:-:S03]  /*1f2b0*/  ULDC.64 UR8, c[0x0][0xd00] ;  /* 0x0003400000087ab9 */ /* 0x000fc60000000a00 */
[----:B------:R-:W-:Y:S02]  /*1f2c0*/  LOP3.LUT R2, R3, 0x380, RZ, 0xc0, !PT ;  /* 0x0000038003027812 */ /* 0x000fe400078ec0ff */
[----:B------:R-:W-:Y:S02]  /*1f2d0*/  LOP3.LUT R145, R192, 0x380, RZ, 0xc0, !PT ;  /* 0x00000380c0917812 */ /* 0x000fe400078ec0ff */
[----:B------:R-:W-:Y:S02]  /*1f2e0*/  SHF.R.U64 R2, R2, 0x3, RZ ;  /* 0x0000000302027819 */ /* 0x000fe400000012ff */
[----:B------:R-:W-:Y:S02]  /*1f2f0*/  SHF.R.U64 R145, R145, 0x3, RZ ;  /* 0x0000000391917819 */ /* 0x000fe400000012ff */
[----:B------:R-:W-:Y:S02]  /*1f300*/  LOP3.LUT R2, R2, R3, RZ, 0x3c, !PT ;  /* 0x0000000302027212 */ /* 0x000fe400078e3cff */
[----:B------:R-:W-:-:S02]  /*1f310*/  IADD3 R3, P1, R192, 0xc020, RZ ;  /* 0x0000c020c0037810 */ /* 0x000fc40007f3e0ff */
[C---:B------:R-:W-:Y:S02]  /*1f320*/  IADD3 R21, P3, R192.reuse, 0x8060, RZ ;  /* 0x00008060c0157810 */ /* 0x040fe40007f7e0ff */
[C---:B------:R-:W-:Y:S02]  /*1f330*/  IADD3 R0, P2, R192.reuse, 0xc000, RZ ;  /* 0x0000c000c0007810 */ /* 0x040fe40007f5e0ff */
[----:B------:R-:W-:Y:S01]  /*1f340*/  LOP3.LUT R144, R145, R192, RZ, 0x3c, !PT ;  /* 0x000000c091907212 */ /* 0x000fe200078e3cff */
[----:B------:R-:W-:Y:S01]  /*1f350*/  IMAD.MOV.U32 R145, RZ, RZ, R193 ;  /* 0x000000ffff917224 */ /* 0x000fe200078e00c1 */
[----:B------:R-:W-:Y:S02]  /*1f360*/  IADD3 R141, P0, R192, 0xc040, RZ ;  /* 0x0000c040c08d7810 */ /* 0x000fe40007f1e0ff */
[----:B------:R-:W-:Y:S02]  /*1f370*/  LOP3.LUT R146, R3, 0x380, RZ, 0xc0, !PT ;  /* 0x0000038003927812 */ /* 0x000fe400078ec0ff */
[----:B------:R-:W-:-:S02]  /*1f380*/  LOP3.LUT R20, R21, 0x380, RZ, 0xc0, !PT ;  /* 0x0000038015147812 */ /* 0x000fc400078ec0ff */
[----:B------:R-:W-:Y:S02]  /*1f390*/  LOP3.LUT R143, R0, 0x380, RZ, 0xc0, !PT ;  /* 0x00000380008f7812 */ /* 0x000fe400078ec0ff */
[----:B------:R-:W-:Y:S02]  /*1f3a0*/  LOP3.LUT R140, R141, 0x380, RZ, 0xc0, !PT ;  /* 0x000003808d8c7812 */ /* 0x000fe400078ec0ff */
[----:B------:R-:W-:Y:S02]  /*1f3b0*/  SHF.R.U64 R146, R146, 0x3, RZ ;  /* 0x0000000392927819 */ /* 0x000fe400000012ff */
[----:B------:R-:W-:Y:S02]  /*1f3c0*/  MOV R144, R144 ;  /* 0x0000009000907202 */ /* 0x000fe40000000f00 */
[----:B------:R-:W-:Y:S02]  /*1f3d0*/  SHF.R.U64 R20, R20, 0x3, RZ ;  /* 0x0000000314147819 */ /* 0x000fe400000012ff */
[----:B------:R-:W-:-:S02]  /*1f3e0*/  SHF.R.U64 R143, R143, 0x3, RZ ;  /* 0x000000038f8f7819 */ /* 0x000fc400000012ff */
        /* <DEDUP_REMOVED lines=9> */
[----:B------:R-:W-:Y:S01]  /*1f480*/  UISETP.NE.U32.AND UP0, UPT, UR8, URZ, UPT ;  /* 0x0000003f0800728c */ /* 0x000fe2000bf05070 */
[----:B------:R-:W-:Y:S01]  /*1f490*/  IMAD.X R141, RZ, RZ, R193, P0 ;  /* 0x000000ffff8d7224 */ /* 0x000fe200000e06c1 */
[----:B------:R-:W-:-:S02]  /*1f4a0*/  MOV R3, R2 ;  /* 0x0000000200037202 */ /* 0x000fc40000000f00 */
[----:B------:R-:W-:Y:S01]  /*1f4b0*/  MOV R20, R20 ;  /* 0x0000001400147202 */ /* 0x000fe20000000f00 */
[----:B------:R-:W-:Y:S01]  /*1f4c0*/  UISETP.NE.AND.EX UP0, UPT, UR9, URZ, UPT, UP0 ;  /* 0x0000003f0900728c */ /* 0x000fe2000bf05300 */
[----:B------:R-:W-:Y:S02]  /*1f4d0*/  MOV R2, R142 ;  /* 0x0000008e00027202 */ /* 0x000fe40000000f00 */
[----:B------:R-:W-:Y:S01]  /*1f4e0*/  MOV R0, R146 ;  /* 0x0000009200007202 */ /* 0x000fe20000000f00 */
[----:B------:R-:W-:Y:S01]  /*1f4f0*/  ULDC.64 UR8, c[0x0][0xd00] ;  /* 0x0003400000087ab9 */ /* 0x000fe20000000a00 */
[----:B------:R-:W-:Y:S01]  /*1f500*/  MOV R140, R140 ;  /* 0x0000008c008c7202 */ /* 0x000fe20000000f00 */
[----:B------:R-:W-:Y:S01]  /*1f510*/  UIMAD.WIDE UR8, UR42, 0x4, UR8 ;  /* 0x000000042a0878a5 */ /* 0x000fe2000f8e0208 */
[----:B------:R-:W-:Y:S01]  /*1f520*/  PLOP3.LUT P1, PT, PT, PT, UP0, 0x80, 0x0 ;  /* 0x000000000000781c */ /* 0x000fe20003f2f008 */
[----:B------:R-:W-:Y:S02]  /*1f530*/  ULDC UR4, c[0x0][0xb88] ;  /* 0x0002e20000047ab9 */ /* 0x000fe40000000800 */
[----:B------:R-:W-:Y:S01]  /*1f540*/  IMAD.U32 R19, RZ, RZ, UR4 ;  /* 0x00000004ff137e24 */ /* 0x000fe2000f8e00ff */
[----:B--2---:R-:W-:-:S02]  /*1f550*/  F2FP.F16.F32.PACK_AB R136, R137, R136 ;  /* 0x000000888988723e */ /* 0x004fc400000000ff */
[----:B------:R-:W-:Y:S02]  /*1f560*/  F2FP.F16.F32.PACK_AB R137, R139, R138 ;  /* 0x0000008a8b89723e */ /* 0x000fe400000000ff */
[----:B---3--:R-:W-:Y:S02]  /*1f570*/  F2FP.F16.F32.PACK_AB R128, R129, R128 ;  /* 0x000000808180723e */ /* 0x008fe400000000ff */
[----:B------:R-:W-:Y:S02]  /*1f580*/  F2FP.F16.F32.PACK_AB R129, R131, R130 ;  /* 0x000000828381723e */ /* 0x000fe400000000ff */
[----:B----4-:R-:W-:Y:S02]  /*1f590*/  F2FP.F16.F32.PACK_AB R138, R133, R132 ;  /* 0x00000084858a723e */ /* 0x010fe400000000ff */
[----:B------:R-:W-:Y:S01]  /*1f5a0*/  F2FP.F16.F32.PACK_AB R139, R135, R134 ;  /* 0x00000086878b723e */ /* 0x000fe200000000ff */
[----:B------:R-:W-:Y:S01]  /*1f5b0*/  BAR.SYNC.DEFER_BLOCKING 0x1, 0x100 ;  /* 0x0044000000007b1d */ /* 0x000fe20000010000 */
        /* <DEDUP_REMOVED lines=66> */
[----:B------:R-:W-:Y:S01]  /*1f9e0*/  F2FP.F16.F32.PACK_AB R27, R15, R14 ;  /* 0x0000000e0f1b723e */ /* 0x000fe200000000ff */
[----:B------:R0:W-:Y:S01]  /*1f9f0*/  STSM.16.M88.4 [R20], R48 ;  /* 0x0000003014007844 */ /* 0x0001e20000000200 */
[----:B------:R-:W-:-:S02]  /*1fa00*/  F2FP.F16.F32.PACK_AB R10, R5, R4 ;  /* 0x00000004050a723e */ /* 0x000fc400000000ff */
[----:B------:R-:W-:Y:S01]  /*1fa10*/  F2FP.F16.F32.PACK_AB R11, R7, R6 ;  /* 0x00000006070b723e */ /* 0x000fe200000000ff */
[----:B------:R1:W-:Y:S01]  /*1fa20*/  STSM.16.M88.4 [R2], R40 ;  /* 0x0000002802007844 */ /* 0x0003e20000000200 */
[----:B------:R-:W-:-:S03]  /*1fa30*/  IMAD.U32 R4, RZ, RZ, UR8 ;  /* 0x00000008ff047e24 */ /* 0x000fc6000f8e00ff */
[----:B------:R1:W-:Y:S01]  /*1fa40*/  STSM.16.M88.4 [R0], R32 ;  /* 0x0000002000007844 */ /* 0x0003e20000000200 */
[----:B------:R-:W-:Y:S01]  /*1fa50*/  IMAD.U32 R5, RZ, RZ, UR9 ;  /* 0x00000009ff057e24 */ /* 0x000fe2000f8e00ff */
[----:B------:R-:W-:Y:S02]  /*1fa60*/  ULDC.64 UR8, c[0x0][0xd08] ;  /* 0x0003420000087ab9 */ /* 0x000fe40000000a00 */
[----:B------:R1:W-:Y:S04]  /*1fa70*/  STSM.16.M88.4 [R140], R24 ;  /* 0x000000188c007844 */ /* 0x0003e80000000200 */
[----:B------:R1:W-:Y:S01]  /*1fa80*/  STSM.16.M88.4 [R226], R8 ;  /* 0x00000008e2007844 */ /* 0x0003e20000000200 */
[----:B------:R-:W-:Y:S01]  /*1fa90*/  UISETP.NE.U32.AND UP1, UPT, UR8, URZ, UPT ;  /* 0x0000003f0800728c */ /* 0x000fe2000bf25070 */
[----:B0-----:R-:W0:Y:S08]  /*1faa0*/  LDC R20, c[0x0][0xce8] ;  /* 0x00033a00ff147b82 */ /* 0x001e300000000800 */
[----:B------:R-:W-:Y:S01]  /*1fab0*/  BAR.SYNC.DEFER_BLOCKING 0x1, 0x100 ;  /* 0x0044000000007b1d */ /* 0x000fe20000010000 */
[----:B------:R-:W-:-:S06]  /*1fac0*/  UISETP.NE.AND.EX UP1, UPT, UR9, URZ, UPT, UP1 ;  /* 0x0000003f0900728c */ /* 0x000fcc000bf25310 */
[----:B------:R-:W-:-:S05]  /*1fad0*/  PLOP3.LUT P2, PT, PT, PT, UP1, 0x80, 0x0 ;  /* 0x000000000000781c */ /* 0x000fca0003f4f018 */
[----:B------:R-:W-:Y:S02]  /*1fae0*/  @UP1 ULDC.64 UR8, c[0x0][0xd08] ;  /* 0x0003420000081ab9 */ /* 0x000fe40000000a00 */
[----:B------:R-:W-:-:S06]  /*1faf0*/  @UP1 UIMAD.WIDE UR8, UR42, 0x4, UR8 ;  /* 0x000000042a0818a5 */ /* 0x000fcc000f8e0208 */
[----:B------:R-:W-:Y:S02]  /*1fb00*/  IMAD.U32 R6, RZ, RZ, UR8 ;  /* 0x00000008ff067e24 */ /* 0x000fe4000f8e00ff */
[----:B------:R-:W-:Y:S01]  /*1fb10*/  IMAD.U32 R7, RZ, RZ, UR9 ;  /* 0x00000009ff077e24 */ /* 0x000fe2000f8e00ff */
[----:B------:R-:W2:Y:S04]  /*1fb20*/  @P1 LDG.E R3, desc[UR40][R4.64] ;  /* 0x0000002804031981 */ /* 0x000ea8000c1e1900 */
[----:B------:R1:W5:Y:S01]  /*1fb30*/  @P2 LDG.E R19, desc[UR40][R6.64] ;  /* 0x0000002806132981 */ /* 0x000362000c1e1900 */
[----:B------:R-:W-:Y:S01]  /*1fb40*/  UMOV UR4, URZ ;  /* 0x0000003f00047c82 */ /* 0x000fe20008000000 */
[----:B------:R-:W-:Y:S02]  /*1fb50*/  LOP3.LUT P0, RZ, R216, 0x3, RZ, 0xc0, !PT ;  /* 0x00000003d8ff7812 */ /* 0x000fe4000780c0ff */
[----:B--2---:R-:W-:Y:S01]  /*1fb60*/  @P1 R2UR UR4, R3 ;  /* 0x00000000030412ca */ /* 0x004fe200000e0000 */
[----:B01----:R-:W-:-:S14]  /*1fb70*/  @P2 BRA `(.L_x_3284) ;  /* 0x0000000000102947 */ /* 0x003fdc0003800000 */
[----:B------:R-:W-:Y:S05]  /*1fb80*/  @!P1 BRA `(.L_x_3284) ;  /* 0x00000000000c9947 */ /* 0x000fea0003800000 */
[----:B------:R-:W2:Y:S04]  /*1fb90*/  LDG.E R0, desc[UR40][R4.64] ;  /* 0x0000002804007981 */ /* 0x000ea8000c1e1900 */
[----:B-----5:R-:W2:Y:S02]  /*1fba0*/  LDG.E R19, desc[UR40][R4.64+0x4] ;  /* 0x0000042804137981 */ /* 0x020ea4000c1e1900 */
[----:B--2---:R-:W-:-:S07]  /*1fbb0*/  IMAD.IADD R19, R19, 0x1, -R0 ;  /* 0x0000000113137824 */ /* 0x004fce00078e0a00 */
.L_x_3284:
[----:B-----5:R-:W-:Y:S02]  /*1fbc0*/  IMAD R19, R19, R20, RZ ;  /* 0x0000001413137224 */ /* 0x020fe400078e02ff */
[----:B------:R-:W-:Y:S01]  /*1fbd0*/  VIADD R12, R204, UR43 ;  /* 0x0000002bcc0c7c36 */ /* 0x000fe20008000000 */
[----:B------:R-:W-:Y:S01]  /*1fbe0*/  ISETP.NE.AND P1, PT, R20, 0x1, PT ;  /* 0x000000011400780c */ /* 0x000fe20003f25270 */
[----:B------:R-:W-:Y:S01]  /*1fbf0*/  VIADD R5, R236, UR43 ;  /* 0x0000002bec057c36 */ /* 0x000fe20008000000 */
[----:B------:R-:W-:Y:S02]  /*1fc00*/  USHF.R.S32.HI UR16, URZ, 0x1f, UR37 ;  /* 0x0000001f3f107899 */ /* 0x000fe40008011425 */
[----:B------:R-:W-:Y:S01]  /*1fc10*/  ISETP.GE.OR P2, PT, R12, R19, P0 ;  /* 0x000000130c00720c */ /* 0x000fe20000746670 */
[----:B------:R-:W-:-:S08]  /*1fc20*/  ULDC.64 UR14, c[0x0][0xc90] ;  /* 0x00032400000e7ab9 */ /* 0x000fd00000000a00 */
[----:B------:R-:W0:Y:S04]  /*1fc30*/  @P1 LDC R2, c[0x0][0xcec] ;  /* 0x00033b00ff021b82 */ /* 0x000e280000000800 */
[----:B------:R-:W2:Y:S01]  /*1fc40*/  @!P2 LDL R11, [R1+0x440] ;  /* 0x00044000010ba983 */ /* 0x000ea20000100800 */
[----:B------:R-:W-:Y:S01]  /*1fc50*/  USHF.R.S32.HI UR12, URZ, 0x1f, UR42 ;  /* 0x0000001f3f0c7899 */ /* 0x000fe2000801142a */
[----:B------:R-:W-:Y:S01]  /*1fc60*/  IMAD.MOV.U32 R0, RZ, RZ, R5 ;  /* 0x000000ffff007224 */ /* 0x000fe200078e0005 */
[----:B------:R-:W-:Y:S01]  /*1fc70*/  USHF.R.S32.HI UR11, URZ, 0x1f, UR4 ;  /* 0x0000001f3f0b7899 */ /* 0x000fe20008011404 */
[----:B------:R-:W1:Y:S01]  /*1fc80*/  @P1 LDC R3, c[0x0][0xcf0] ;  /* 0x00033c00ff031b82 */ /* 0x000e620000000800 */
[----:B------:R-:W-:Y:S01]  /*1fc90*/  UIMAD UR13, UR16, UR14, URZ ;  /* 0x0000000e100d72a4 */ /* 0x000fe2000f8e023f */
[----:B------:R-:W-:Y:S01]  /*1fca0*/  UMOV UR10, UR4 ;  /* 0x00000004000a7c82 */ /* 0x000fe20008000000 */
[----:B------:R-:W-:-:S02]  /*1fcb0*/  USEL UR18, UR12, URZ, !UP0 ;  /* 0x0000003f0c127287 */ /* 0x000fc4000c000000 */
[----:B------:R-:W-:Y:S02]  /*1fcc0*/  UIMAD.WIDE.U32 UR8, UR37, UR14, UR10 ;  /* 0x0000000e250872a5 */ /* 0x000fe4000f8e000a */
[----:B------:R-:W-:Y:S01]  /*1fcd0*/  UIMAD UR13, UR37, UR15, UR13 ;  /* 0x0000000f250d72a4 */ /* 0x000fe2000f8e020d */
[----:B------:R-:W3:Y:S01]  /*1fce0*/  @P1 LDC R77, c[0x0][0xcf0] ;  /* 0x00033c00ff4d1b82 */ /* 0x000ee20000000800 */
[----:B------:R-:W-:Y:S01]  /*1fcf0*/  USEL UR17, UR42, URZ, !UP0 ;  /* 0x0000003f2a117287 */ /* 0x000fe2000c000000 */
[----:B------:R-:W-:Y:S01]  /*1fd00*/  ULDC.64 UR14, c[0x0][0xc98] ;  /* 0x00032600000e7ab9 */ /* 0x000fe20000000a00 */
[----:B------:R-:W-:Y:S02]  /*1fd10*/  UIADD3 UR9, UR9, UR13, URZ ;  /* 0x0000000d09097290 */ /* 0x000fe4000fffe03f */
[----:B------:R-:W-:Y:S01]  /*1fd20*/  UIMAD UR10, UR18, UR14, URZ ;  /* 0x0000000e120a72a4 */ /* 0x000fe2000f8e023f */
[----:B0-----:R-:W-:Y:S01]  /*1fd30*/  @P1 IMAD.HI.U32 R2, R5, R2, RZ ;  /* 0x0000000205021227 */ /* 0x001fe200078e00ff */
[----:B------:R-:W-:-:S02]  /*1fd40*/  UIMAD.WIDE.U32 UR8, UR17, UR14, UR8 ;  /* 0x0000000e110872a5 */ /* 0x000fc4000f8e0008 */
[----:B------:R-:W-:Y:S01]  /*1fd50*/  UIMAD UR10, UR17, UR15, UR10 ;  /* 0x0000000f110a72a4 */ /* 0x000fe2000f8e020a */
[----:B------:R-:W-:Y:S01]  /*1fd60*/  ULDC.64 UR12, c[0x0][0xc88] ;  /* 0x00032200000c7ab9 */ /* 0x000fe20000000a00 */
[----:B-1----:R-:W-:-:S04]  /*1fd70*/  @P1 SHF.R.U32.HI R0, RZ, R3, R2 ;  /* 0x00000003ff001219 */ /* 0x002fc80000011602 */
[----:B------:R-:W-:Y:S01]  /*1fd80*/  IMAD.U32 R7, RZ, RZ, UR10 ;  /* 0x0000000aff077e24 */ /* 0x000fe2000f8e00ff */
[--C-:B------:R-:W-:Y:S01]  /*1fd90*/  SHF.R.S32.HI R4, RZ, 0x1f, R0.reuse ;  /* 0x0000001fff047819 */ /* 0x100fe20000011400 */
[----:B------:R-:W-:-:S04]  /*1fda0*/  IMAD.MOV R2, RZ, RZ, -R0 ;  /* 0x000000ffff027224 */ /* 0x000fc800078e0a00 */
[----:B------:R-:W-:Y:S01]  /*1fdb0*/  IMAD R5, R20, R2, R5 ;  /* 0x0000000214057224 */ /* 0x000fe200078e0205 */
[----:B------:R-:W-:-:S04]  /*1fdc0*/  IADD3 R2, P3, R0, UR8, RZ ;  /* 0x0000000800027c10 */ /* 0x000fc8000ff7e0ff */
[----:B------:R-:W-:-:S05]  /*1fdd0*/  SHF.R.S32.HI R3, RZ, 0x1f, R5 ;  /* 0x0000001fff037819 */ /* 0x000fca0000011405 */
[----:B------:R-:W-:Y:S01]  /*1fde0*/  IMAD R0, R3, UR12, RZ ;  /* 0x0000000c03007c24 */ /* 0x000fe2000f8e02ff */
[----:B------:R-:W-:Y:S01]  /*1fdf0*/  IADD3.X R3, R4, UR9, R7, P3, !PT ;  /* 0x0000000904037c10 */ /* 0x000fe20009ffe407 */
[----:B------:R-:W-:Y:S02]  /*1fe00*/  ULDC.64 UR8, c[0x0][0xc50] ;  /* 0x0003140000087ab9 */ /* 0x000fe40000000a00 */
[C---:B------:R-:W-:Y:S02]  /*1fe10*/  IMAD R7, R5.reuse, UR13, R0 ;  /* 0x0000000d05077c24 */ /* 0x040fe4000f8e0200 */
[----:B------:R-:W-:Y:S01]  /*1fe20*/  IMAD.WIDE.U32 R2, R5, UR12, R2 ;  /* 0x0000000c05027c25 */ /* 0x000fe2000f8e0002 */
[----:B------:R-:W-:-:S03]  /*1fe30*/  ULDC.64 UR12, c[0x0][0xba0] ;  /* 0x0002e800000c7ab9 */ /* 0x000fc60000000a00 */
[----:B------:R-:W-:Y:S01]  /*1fe40*/  IMAD.IADD R3, R3, 0x1, R7 ;  /* 0x0000000103037824 */ /* 0x000fe200078e0207 */
[----:B------:R-:W-:Y:S01]  /*1fe50*/  LEA R6, P3, R2, UR8, 0x2 ;  /* 0x0000000802067c11 */ /* 0x000fe2000f8610ff */
[----:B------:R-:W-:-:S03]  /*1fe60*/  VIADD R0, R12, 0x8 ;  /* 0x000000080c007836 */ /* 0x000fc60000000000 */
[----:B------:R-:W-:Y:S01]  /*1fe70*/  LEA.HI.X R10, R2, UR9, R3, 0x2, P3 ;  /* 0x00000009020a7c11 */ /* 0x000fe200098f1403 */
[----:B------:R-:W-:Y:S01]  /*1fe80*/  SHFL.IDX PT, R8, R6, RZ, 0x1c1f ;  /* 0x001c1fff06087589 */ /* 0x000fe200000e0000 */
[----:B------:R-:W-:-:S03]  /*1fe90*/  ISETP.GE.OR P0, PT, R0, R19, P0 ;  /* 0x000000130000720c */ /* 0x000fc60000706670 */
[----:B------:R-:W2:Y:S04]  /*1fea0*/  SHFL.IDX PT, R9, R10, RZ, 0x1c1f ;  /* 0x001c1fff0a097589 */ /* 0x000ea800000e0000 */
[----:B--2---:R0:W-:Y:S06]  /*1feb0*/  @!P2 ST.E desc[UR40][R8.64], R11 ;  /* 0x0000000b0800a985 */ /* 0x0041ec000c101928 */
[----:B------:R-:W2:Y:S01]  /*1fec0*/  @!P0 LDL R21, [R1+0x444] ;  /* 0x0004440001158983 */ /* 0x000ea20000100800 */
[----:B------:R-:W-:-:S02]  /*1fed0*/  IMAD R0, R210, 0x40, R194 ;  /* 0x00000040d2007824 */ /* 0x000fc400078e02c2 */
[----:B------:R-:W-:Y:S01]  /*1fee0*/  IMAD.MOV.U32 R3, RZ, RZ, 0x2 ;  /* 0x00000002ff037424 */ /* 0x000fe200078e00ff */
[----:B------:R-:W-:Y:S03]  /*1fef0*/  SHFL.IDX PT, R54, R6, 0x1, 0x1c1f ;  /* 0x003c1f0006367f89 */ /* 0x000fe600000e0000 */
[----:B------:R-:W-:Y:S01]  /*1ff00*/  IMAD.WIDE R2, R0, R3, UR38 ;  /* 0x0000002600027e25 */ /* 0x000fe2000f8e0203 */
[----:B------:R-:W2:Y:S02]  /*1ff10*/  SHFL.IDX PT, R55, R10, 0x1, 0x1c1f ;  /* 0x003c1f000a377f89 */ /* 0x000ea400000e0000 */
[C---:B------:R-:W-:Y:S02]  /*1ff20*/  IADD3 R25, P4, R2.reuse, 0x3000, RZ ;  /* 0x0000300002197810 */ /* 0x040fe40007f9e0ff */
[C---:B------:R-:W-:Y:S02]  /*1ff30*/  IADD3 R29, P5, R2.reuse, 0x4000, RZ ;  /* 0x00004000021d7810 */ /* 0x040fe40007fbe0ff */
[----:B------:R-:W-:-:S02]  /*1ff40*/  IADD3 R33, P6, R2, 0x5000, RZ ;  /* 0x0000500002217810 */ /* 0x000fc40007fde0ff */
[----:B------:R-:W-:Y:S02]  /*1ff50*/  LOP3.LUT R24, R25, 0x380, RZ, 0xc0, !PT ;  /* 0x0000038019187812 */ /* 0x000fe400078ec0ff */
[----:B------:R-:W-:Y:S02]  /*1ff60*/  LOP3.LUT R28, R29, 0x380, RZ, 0xc0, !PT ;  /* 0x000003801d1c7812 */ /* 0x000fe400078ec0ff */
[----:B------:R-:W-:Y:S02]  /*1ff70*/  LOP3.LUT R32, R33, 0x380, RZ, 0xc0, !PT ;  /* 0x0000038021207812 */ /* 0x000fe400078ec0ff */
[C---:B------:R-:W-:Y:S02]  /*1ff80*/  IADD3 R7, P2, R2.reuse, 0x1000, RZ ;  /* 0x0000100002077810 */ /* 0x040fe40007f5e0ff */
[----:B------:R-:W-:Y:S02]  /*1ff90*/  IADD3 R5, P3, R2, 0x2000, RZ ;  /* 0x0000200002057810 */ /* 0x000fe40007f7e0ff */
[----:B------:R-:W-:Y:S01]  /*1ffa0*/  SHF.R.U64 R24, R24, 0x3, RZ ;  /* 0x0000000318187819 */ /* 0x000fe200000012ff */
[--C-:B0-----:R-:W-:Y:S01]  /*1ffb0*/  IMAD.X R9, RZ, RZ, R3.reuse, P2 ;  /* 0x000000ffff097224 */ /* 0x101fe200010e0603 */
[----:B------:R-:W-:Y:S01]  /*1ffc0*/  SHF.R.U64 R28, R28, 0x3, RZ ;  /* 0x000000031c1c7819 */ /* 0x000fe200000012ff */
[----:B------:R-:W-:Y:S01]  /*1ffd0*/  IMAD.X R13, RZ, RZ, R3, P3 ;  /* 0x000000ffff0d7224 */ /* 0x000fe200018e0603 */
[----:B------:R-:W-:-:S02]  /*1ffe0*/  SHF.R.U64 R32, R32, 0x3, RZ ;  /* 0x0000000320207819 */ /* 0x000fc400000012ff */
[----:B------:R-:W-:Y:S01]  /*1fff0*/  LOP3.LUT R24, R24, R25, RZ, 0x3c, !PT ;  /* 0x0000001918187212 */ /* 0x000fe200078e3cff */
[--C-:B------:R-:W-:Y:S01]  /*20000*/  IMAD.X R25, RZ, RZ, R3.reuse, P4 ;  /* 0x000000ffff197224 */ /* 0x100fe200020e0603 */
[----:B------:R-:W-:Y:S01]  /*20010*/  LOP3.LUT R28, R28, R29, RZ, 0x3c, !PT ;  /* 0x0000001d1c1c7212 */ /* 0x000fe200078e3cff */
[--C-:B------:R-:W-:Y:S01]  /*20020*/  IMAD.X R29, RZ, RZ, R3.reuse, P5 ;  /* 0x000000ffff1d7224 */ /* 0x100fe200028e0603 */
[----:B------:R-:W-:Y:S01]  /*20030*/  LOP3.LUT R32, R32, R33, RZ, 0x3c, !PT ;  /* 0x0000002120207212 */ /* 0x000fe200078e3cff */
[----:B------:R-:W-:Y:S01]  /*20040*/  IMAD.X R33, RZ, RZ, R3, P6 ;  /* 0x000000ffff217224 */ /* 0x000fe200030e0603 */
[C---:B------:R-:W-:Y:S02]  /*20050*/  IADD3 R37, P2, R2.reuse, 0x6000, RZ ;  /* 0x0000600002257810 */ /* 0x040fe40007f5e0ff */
[C---:B------:R-:W-:Y:S02]  /*20060*/  IADD3 R41, P3, R2.reuse, 0x7000, RZ ;  /* 0x0000700002297810 */ /* 0x040fe40007f7e0ff */
[----:B------:R-:W-:-:S02]  /*20070*/  IADD3 R45, P4, R2, 0x8000, RZ ;  /* 0x00008000022d7810 */ /* 0x000fc40007f9e0ff */
[C---:B------:R-:W-:Y:S02]  /*20080*/  IADD3 R49, P5, R2.reuse, 0x9000, RZ ;  /* 0x0000900002317810 */ /* 0x040fe40007fbe0ff */
[----:B------:R-:W-:Y:S02]  /*20090*/  IADD3 R53, P6, R2, 0xa000, RZ ;  /* 0x0000a00002357810 */ /* 0x000fe40007fde0ff */
[----:B------:R-:W-:Y:S02]  /*200a0*/  LOP3.LUT R36, R37, 0x380, RZ, 0xc0, !PT ;  /* 0x0000038025247812 */ /* 0x000fe400078ec0ff */
[----:B------:R-:W-:Y:S02]  /*200b0*/  LOP3.LUT R40, R41, 0x380, RZ, 0xc0, !PT ;  /* 0x0000038029287812 */ /* 0x000fe400078ec0ff */
[----:B------:R-:W-:Y:S02]  /*200c0*/  LOP3.LUT R44, R45, 0x380, RZ, 0xc0, !PT ;  /* 0x000003802d2c7812 */ /* 0x000fe400078ec0ff */
[----:B------:R-:W-:-:S02]  /*200d0*/  LOP3.LUT R48, R49, 0x380, RZ, 0xc0, !PT ;  /* 0x0000038031307812 */ /* 0x000fc400078ec0ff */
[----:B------:R-:W-:Y:S02]  /*200e0*/  LOP3.LUT R52, R53, 0x380, RZ, 0xc0, !PT ;  /* 0x0000038035347812 */ /* 0x000fe400078ec0ff */
[----:B------:R-:W-:Y:S02]  /*200f0*/  LOP3.LUT R4, R7, 0x380, RZ, 0xc0, !PT ;  /* 0x0000038007047812 */ /* 0x000fe400078ec0ff */
[----:B------:R-:W-:Y:S02]  /*20100*/  LOP3.LUT R0, R5, 0x380, RZ, 0xc0, !PT ;  /* 0x0000038005007812 */ /* 0x000fe400078ec0ff */
[----:B------:R-:W-:Y:S02]  /*20110*/  SHF.R.U64 R36, R36, 0x3, RZ ;  /* 0x0000000324247819 */ /* 0x000fe400000012ff */
[----:B------:R-:W-:Y:S02]  /*20120*/  SHF.R.U64 R40, R40, 0x3, RZ ;  /* 0x0000000328287819 */ /* 0x000fe400000012ff */
[----:B------:R-:W-:-:S02]  /*20130*/  SHF.R.U64 R44, R44, 0x3, RZ ;  /* 0x000000032c2c7819 */ /* 0x000fc400000012ff */
[----:B------:R-:W-:Y:S02]  /*20140*/  SHF.R.U64 R48, R48, 0x3, RZ ;  /* 0x0000000330307819 */ /* 0x000fe400000012ff */
        /* <DEDUP_REMOVED lines=14> */
[----:B------:R-:W-:Y:S02]  /*20230*/  LOP3.LUT R12, R0, R5, RZ, 0x3c, !PT ;  /* 0x00000005000c7212 */ /* 0x000fe400078e3cff */
[C---:B------:R-:W-:Y:S02]  /*20240*/  IADD3 R57, P2, R2.reuse, 0xb000, RZ ;  /* 0x0000b00002397810 */ /* 0x040fe40007f5e0ff */
[C---:B------:R-:W-:Y:S02]  /*20250*/  IADD3 R61, P3, R2.reuse, 0xc000, RZ ;  /* 0x0000c000023d7810 */ /* 0x040fe40007f7e0ff */
[C---:B------:R-:W-:Y:S02]  /*20260*/  IADD3 R65, P4, R2.reuse, 0xd000, RZ ;  /* 0x0000d00002417810 */ /* 0x040fe40007f9e0ff */
[C---:B------:R-:W-:Y:S02]  /*20270*/  IADD3 R69, P5, R2.reuse, 0xe000, RZ ;  /* 0x0000e00002457810 */ /* 0x040fe40007fbe0ff */
[----:B------:R-:W-:-:S02]  /*20280*/  LOP3.LUT R7, R2, 0x380, RZ, 0xc0, !PT ;  /* 0x0000038002077812 */ /* 0x000fc400078ec0ff */
[----:B------:R-:W-:Y:S02]  /*20290*/  IADD3 R5, P6, R2, 0xf000, RZ ;  /* 0x0000f00002057810 */ /* 0x000fe40007fde0ff */
[----:B------:R-:W-:Y:S02]  /*202a0*/  LOP3.LUT R56, R57, 0x380, RZ, 0xc0, !PT ;  /* 0x0000038039387812 */ /* 0x000fe400078ec0ff */
[----:B------:R-:W-:Y:S01]  /*202b0*/  LOP3.LUT R60, R61, 0x380, RZ, 0xc0, !PT ;  /* 0x000003803d3c7812 */ /* 0x000fe200078ec0ff */
[----:B------:R-:W-:Y:S01]  /*202c0*/  IMAD.X R73, RZ, RZ, R3, P6 ;  /* 0x000000ffff497224 */ /* 0x000fe200030e0603 */
[----:B------:R-:W-:Y:S02]  /*202d0*/  LOP3.LUT R64, R65, 0x380, RZ, 0xc0, !PT ;  /* 0x0000038041407812 */ /* 0x000fe400078ec0ff */
[----:B------:R-:W-:Y:S02]  /*202e0*/  LOP3.LUT R68, R69, 0x380, RZ, 0xc0, !PT ;  /* 0x0000038045447812 */ /* 0x000fe400078ec0ff */
[----:B------:R-:W-:-:S02]  /*202f0*/  SHF.R.U64 R7, R7, 0x3, RZ ;  /* 0x0000000307077819 */ /* 0x000fc400000012ff */
[----:B------:R-:W-:Y:S02]  /*20300*/  LOP3.LUT R0, R5, 0x380, RZ, 0xc0, !PT ;  /* 0x0000038005007812 */ /* 0x000fe400078ec0ff */
[----:B------:R-:W-:Y:S02]  /*20310*/  SHF.R.U64 R56, R56, 0x3, RZ ;  /* 0x0000000338387819 */ /* 0x000fe400000012ff */
[----:B------:R-:W-:Y:S02]  /*20320*/  SHF.R.U64 R60, R60, 0x3, RZ ;  /* 0x000000033c3c7819 */ /* 0x000fe400000012ff */
        /* <DEDUP_REMOVED lines=13> */
[----:B------:R-:W-:-:S02]  /*20400*/  UIMAD UR10, UR11, UR12, URZ ;  /* 0x0000000c0b0a72a4 */ /* 0x000fc4000f8e023f */
[----:B------:R-:W-:Y:S02]  /*20410*/  UIMAD.WIDE.U32 UR8, UR4, UR12, URZ ;  /* 0x0000000c040872a5 */ /* 0x000fe4000f8e003f */
[----:B------:R-:W-:-:S03]  /*20420*/  UIMAD UR10, UR4, UR13, UR10 ;  /* 0x0000000d040a72a4 */ /* 0x000fc6000f8e020a */
[----:B------:R-:W-:Y:S01]  /*20430*/  ULDC.64 UR12, c[0x0][0xbe8] ;  /* 0x0002fa00000c7ab9 */ /* 0x000fe20000000a00 */
[----:B------:R-:W-:Y:S02]  /*20440*/  UIADD3 UR9, UR9, UR10, URZ ;  /* 0x0000000a09097290 */ /* 0x000fe4000fffe03f */
[----:B------:R-:W-:Y:S01]  /*20450*/  UIMAD UR4, UR16, UR12, URZ ;  /* 0x0000000c100472a4 */ /* 0x000fe2000f8e023f */
[----:B------:R-:W-:Y:S01]  /*20460*/  VIADD R76, R211, UR43 ;  /* 0x0000002bd34c7c36 */ /* 0x000fe20008000000 */
[----:B------:R-:W-:Y:S02]  /*20470*/  UIMAD.WIDE.U32 UR8, UR37, UR12, UR8 ;  /* 0x0000000c250872a5 */ /* 0x000fe4000f8e0008 */
[----:B------:R-:W-:Y:S01]  /*20480*/  UIMAD UR4, UR37, UR13, UR4 ;  /* 0x0000000d250472a4 */ /* 0x000fe2000f8e0204 */
[----:B------:R-:W-:-:S03]  /*20490*/  ULDC.64 UR10, c[0x0][0xbf0] ;  /* 0x0002fc00000a7ab9 */ /* 0x000fc60000000a00 */
[----:B------:R-:W-:Y:S02]  /*204a0*/  UIADD3 UR9, UR9, UR4, URZ ;  /* 0x0000000409097290 */ /* 0x000fe4000fffe03f */
[----:B------:R-:W-:Y:S02]  /*204b0*/  UIMAD UR4, UR18, UR10, URZ ;  /* 0x0000000a120472a4 */ /* 0x000fe4000f8e023f */
[----:B------:R-:W-:Y:S02]  /*204c0*/  UIMAD.WIDE.U32 UR8, UR17, UR10, UR8 ;  /* 0x0000000a110872a5 */ /* 0x000fe4000f8e0008 */
[----:B------:R-:W-:-:S03]  /*204d0*/  UIMAD UR4, UR17, UR11, UR4 ;  /* 0x0000000b110472a4 */ /* 0x000fc6000f8e0204 */
[----:B------:R-:W-:Y:S01]  /*204e0*/  ULDC.64 UR10, c[0x0][0xbe0] ;  /* 0x0002f800000a7ab9 */ /* 0x000fe20000000a00 */
[----:B------:R-:W-:Y:S01]  /*204f0*/  UIADD3 UR4, UR9, UR4, URZ ;  /* 0x0000000409047290 */ /* 0x000fe2000fffe03f */
[----:B------:R-:W-:-:S05]  /*20500*/  VIADD R82, R210, UR43 ;  /* 0x0000002bd2527c36 */ /* 0x000fca0008000000 */
[----:B------:R-:W-:Y:S01]  /*20510*/  ISETP.GE.AND P2, PT, R82, R19, PT ;  /* 0x000000135200720c */ /* 0x000fe20003f46270 */
[----:B------:R-:W-:Y:S01]  /*20520*/  BSSY B1, `(.L_x_3285) ;  /* 0x000004a000017945 */ /* 0x000fe20003800000 */
[----:B--2---:R0:W-:Y:S04]  /*20530*/  @!P0 ST.E desc[UR40][R54.64], R21 ;  /* 0x0000001536008985 */ /* 0x0041e8000c101928 */
[----:B------:R1:W5:Y:S04]  /*20540*/  LD.E.128 R4, desc[UR40][R2.64] ;  /* 0x0000002802047980 */ /* 0x000368000c101d00 */
[----:B------:R-:W5:Y:S01]  /*20550*/  LD.E.128 R8, desc[UR40][R8.64] ;  /* 0x0000002808087980 */ /* 0x000f62000c101d00 */
[----:B0-----:R-:W-:-:S03]  /*20560*/  IMAD.MOV.U32 R21, RZ, RZ, R76 ;  /* 0x000000ffff157224 */ /* 0x001fc600078e004c */
[----:B------:R-:W5:Y:S01]  /*20570*/  LD.E.128 R12, desc[UR40][R12.64] ;  /* 0x000000280c0c7980 */ /* 0x000f62000c101d00 */
[----:B-1----:R-:W0:Y:S01]  /*20580*/  @P1 LDC R3, c[0x0][0xcec] ;  /* 0x00033b00ff031b82 */ /* 0x002e220000000800 */
[----:B------:R-:W-:Y:S02]  /*20590*/  IMAD.U32 R2, RZ, RZ, UR8 ;  /* 0x00000008ff027e24 */ /* 0x000fe4000f8e00ff */
[----:B------:R-:W5:Y:S04]  /*205a0*/  LD.E.128 R24, desc[UR40][R24.64] ;  /* 0x0000002818187980 */ /* 0x000f68000c101d00 */
[----:B------:R-:W5:Y:S04]  /*205b0*/  LD.E.128 R28, desc[UR40][R28.64] ;  /* 0x000000281c1c7980 */ /* 0x000f68000c101d00 */
[----:B------:R-:W5:Y:S04]  /*205c0*/  LD.E.128 R32, desc[UR40][R32.64] ;  /* 0x0000002820207980 */ /* 0x000f68000c101d00 */
[----:B------:R-:W5:Y:S04]  /*205d0*/  LD.E.128 R36, desc[UR40][R36.64] ;  /* 0x0000002824247980 */ /* 0x000f68000c101d00 */
[----:B------:R-:W5:Y:S04]  /*205e0*/  LD.E.128 R40, desc[UR40][R40.64] ;  /* 0x0000002828287980 */ /* 0x000f68000c101d00 */
[----:B------:R-:W5:Y:S01]  /*205f0*/  LD.E.128 R44, desc[UR40][R44.64] ;  /* 0x000000282c2c7980 */ /* 0x000f62000c101d00 */
[----:B0-----:R-:W-:-:S03]  /*20600*/  @P1 IMAD.HI.U32 R0, R76, R3, RZ ;  /* 0x000000034c001227 */ /* 0x001fc600078e00ff */
[----:B------:R-:W5:Y:S02]  /*20610*/  LD.E.128 R48, desc[UR40][R48.64] ;  /* 0x0000002830307980 */ /* 0x000f64000c101d00 */
[----:B---3--:R-:W-:Y:S02]  /*20620*/  @P1 SHF.R.U32.HI R21, RZ, R77, R0 ;  /* 0x0000004dff151219 */ /* 0x008fe40000011600 */
        /* <DEDUP_REMOVED lines=15> */
[----:B------:R-:W5:Y:S01]  /*20720*/  LD.E.128 R72, desc[UR40][R72.64] ;  /* 0x0000002848487980 */ /* 0x000f62000c101d00 */
[----:B------:R-:W-:Y:S01]  /*20730*/  IMAD.IADD R3, R3, 0x1, R79 ;  /* 0x0000000103037824 */ /* 0x000fe200078e024f */
[----:B------:R-:W-:Y:S01]  /*20740*/  UIADD3 UR4, UR46, 0x32420, URZ ;  /* 0x000324202e047890 */ /* 0x000fe2000fffe03f */
[----:B------:R-:W-:Y:S01]  /*20750*/  IMAD R20, R0, UR8, RZ ;  /* 0x0000000800147c24 */ /* 0x000fe2000f8e02ff */
[----:B------:R-:W-:Y:S01]  /*20760*/  @!PT LDS RZ, [RZ] ;  /* 0x00000000fffff984 */ /* 0x000fe20000000800 */
[----:B------:R-:W-:Y:S01]  /*20770*/  @!PT LDS RZ, [RZ] ;  /* 0x00000000fffff984 */ /* 0x000fe20000000800 */
[----:B------:R-:W-:Y:S01]  /*20780*/  @!PT LDS RZ, [RZ] ;  /* 0x00000000fffff984 */ /* 0x000fe20000000800 */
[----:B------:R-:W-:Y:S01]  /*20790*/  @!PT LDS RZ, [RZ] ;  /* 0x00000000fffff984 */ /* 0x000fe20000000800 */
[----:B------:R0:W-:Y:S06]  /*207a0*/  MEMBAR.ALL.CTA ;  /* 0x0000000000007992 */ /* 0x0001ec0000008000 */
[----:B0-----:R-:W0:Y:S01]  /*207b0*/  FENCE.VIEW.ASYNC.S ;  /* 0x00000000000073c6 */ /* 0x001e220000000000 */
[----:B------:R-:W-:Y:S01]  /*207c0*/  IMAD.WIDE.U32 R2, R77, UR8, R2 ;  /* 0x000000084d027c25 */ /* 0x000fe2000f8e0002 */
[----:B------:R-:W-:-:S03]  /*207d0*/  UPRMT UR4, URZ, 0x654, UR4 ;  /* 0x000006543f047896 */ /* 0x000fc60008000004 */
[----:B------:R-:W-:Y:S01]  /*207e0*/  IMAD R21, R77, UR9, R20 ;  /* 0x000000094d157c24 */ /* 0x000fe2000f8e0214 */
[----:B------:R-:W-:Y:S01]  /*207f0*/  ULDC.64 UR8, c[0x0][0xb80] ;  /* 0x0002e00000087ab9 */ /* 0x000fe20000000a00 */
[----:B------:R-:W-:Y:S01]  /*20800*/  VIADD R0, R82, 0x20 ;  /* 0x0000002052007836 */ /* 0x000fe20000000000 */
[----:B------:R-:W-:Y:S01]  /*20810*/  LEA R80, P3, R2, UR8, 0x1 ;  /* 0x0000000802507c11 */ /* 0x000fe2000f8608ff */
[----:B------:R-:W-:-:S03]  /*20820*/  IMAD.IADD R3, R3, 0x1, R21 ;  /* 0x0000000103037824 */ /* 0x000fc600078e0215 */
[-C--:B------:R-:W-:Y:S01]  /*20830*/  ISETP.GE.AND P1, PT, R0, R19.reuse, PT ;  /* 0x000000130000720c */ /* 0x080fe20003f26270 */
[----:B------:R-:W-:Y:S01]  /*20840*/  VIADD R0, R82, 0x40 ;  /* 0x0000004052007836 */ /* 0x000fe20000000000 */
[----:B------:R-:W-:Y:S01]  /*20850*/  LEA.HI.X R81, R2, UR9, R3, 0x1, P3 ;  /* 0x0000000902517c11 */ /* 0x000fe200098f0c03 */
[----:B0-----:R0:W1:Y:S03]  /*20860*/  SHFL.IDX PT, R78, R80, RZ, 0x181f ;  /* 0x00181fff504e7589 */ /* 0x00106600000e0000 */
[----:B------:R-:W-:Y:S02]  /*20870*/  ISETP.GE.AND P0, PT, R0, R19, PT ;  /* 0x000000130000720c */ /* 0x000fe40003f06270 */
[----:B------:R0:W2:Y:S01]  /*20880*/  SHFL.IDX PT, R0, R81, RZ, 0x181f ;  /* 0x00181fff51007589 */ /* 0x0000a200000e0000 */
[----:B------:R-:W-:Y:S01]  /*20890*/  SYNCS.ARRIVE.TRANS64.RED.A1T0 RZ, [UR4], RZ ;  /* 0x000000ffffff79a7 */ /* 0x000fe20008100404 */
[----:B------:R-:W-:Y:S09]  /*208a0*/  @P2 BRA `(.L_x_3286) ;  /* 0x0000000000442947 */ /* 0x000ff20003800000 */
        /* <DEDUP_REMOVED lines=17> */
.L_x_3286:
[----:B------:R-:W-:Y:S05]  /*209c0*/  BSYNC B1 ;  /* 0x0000000000017941 */ /* 0x000fea0003800000 */
.L_x_3285:
        /* <DEDUP_REMOVED lines=9> */
[-C--:B---3--:R-:W-:Y:S02]  /*20a60*/  @!P4 LEA R2, P6, R194, R20.reuse, 0x1 ;  /* 0x00000014c202c211 */ /* 0x088fe400078c08ff */
[----:B-----5:R-:W-:Y:S02]  /*20a70*/  @!P3 LEA R4, P5, R196, R20, 0x1 ;  /* 0x00000014c404b211 */ /* 0x020fe400078a08ff */
        /* <DEDUP_REMOVED lines=10> */
.L_x_3288:
[----:B------:R-:W-:Y:S05]  /*20b20*/  BSYNC B1 ;  /* 0x0000000000017941 */ /* 0x000fea0003800000 */
.L_x_3287:
[----:B----4-:R4:W0:Y:S01]  /*20b30*/  SHFL.IDX PT, R0, R81, 0x2, 0x181f ;  /* 0x00581f0051007f89 */ /* 0x01082200000e0000 */
        /* <DEDUP_REMOVED lines=8> */
[-C--:B---3--:R-:W-:Y:S02]  /*20bc0*/  @!P3 LEA R2, P6, R194, R8.reuse, 0x1 ;  /* 0x00000008c202b211 */ /* 0x088fe400078c08ff */
[-C--:B------:R-:W-:Y:S02]  /*20bd0*/  @!P2 LEA R4, P5, R196, R8.reuse, 0x1 ;  /* 0x00000008c404a211 */ /* 0x080fe400078a08ff */
[----:B------:R-:W-:Y:S02]  /*20be0*/  @!P1 LEA R6, P4, R195, R8, 0x1 ;  /* 0x00000008c3069211 */ /* 0x000fe400078808ff */
[----:B0-----:R-:W-:Y:S02]  /*20bf0*/  @!P3 LEA.HI.X R3, R194, R0, R203, 0x1, P6 ;  /* 0x00000000c203b211 */ /* 0x001fe400030f0ccb */
        /* <DEDUP_REMOVED lines=8> */
.L_x_3290:
[----:B------:R-:W-:Y:S05]  /*20c80*/  BSYNC B1 ;  /* 0x0000000000017941 */ /* 0x000fea0003800000 */
.L_x_3289:
[----:B0-----:R-:W-:Y:S01]  /*20c90*/  VIADD R0, R82, 0x60 ;  /* 0x0000006052007836 */ /* 0x001fe20000000000 */
[----:B--2-4-:R-:W4:Y:S04]  /*20ca0*/  SHFL.IDX PT, R81, R81, 0x3, 0x181f ;  /* 0x00781f0051517f89 */ /* 0x014f2800000e0000 */
[----:B------:R-:W-:Y:S01]  /*20cb0*/  ISETP.GE.AND P0, PT, R0, R19, PT ;  /* 0x000000130000720c */ /* 0x000fe20003f06270 */
[----:B------:R-:W0:-:S12]  /*20cc0*/  SHFL.IDX PT, R80, R80, 0x3, 0x181f ;  /* 0x00781f0050507f89 */ /* 0x000e1800000e0000 */
[----:B------:R-:W-:Y:S05]  /*20cd0*/  @P0 BRA `(.L_x_3291) ;  /* 0x0000000c00a80947 */ /* 0x000fea0003800000 */
[----:B------:R-:W-:Y:S02]  /*20ce0*/  ULDC UR4, c[0x0][0xbc8] ;  /* 0x0002f20000047ab9 */ /* 0x000fe40000000800 */
[----:B------:R-:W-:Y:S02]  /*20cf0*/  ISETP.GE.AND P3, PT, R194, UR4, PT ;  /* 0x00000004c2007c0c */ /* 0x000fe4000bf66270 */
[----:B------:R-:W-:Y:S02]  /*20d00*/  ISETP.GE.AND P4, PT, R196, UR4, PT ;  /* 0x00000004c4007c0c */ /* 0x000fe4000bf86270 */
[----:B------:R-:W-:-:S09]  /*20d10*/  ISETP.GE.AND P5, PT, R195, UR4, PT ;  /* 0x00000004c3007c0c */ /* 0x000fd2000bfa6270 */
[-C--:B0-----:R-:W-:Y:S02]  /*20d20*/  @!P3 LEA R2, P0, R194, R80.reuse, 0x1 ;  /* 0x00000050c202b211 */ /* 0x081fe400078008ff */
[-C--:B------:R-:W-:Y:S02]  /*20d30*/  @!P4 LEA R4, P1, R196, R80.reuse, 0x1 ;  /* 0x00000050c404c211 */ /* 0x080fe400078208ff */
[C---:B------:R-:W-:Y:S02]  /*20d40*/  @!P5 LEA R6, P2, R195.reuse, R80, 0x1 ;  /* 0x00000050c306d211 */ /* 0x040fe400078408ff */
        /* <DEDUP_REMOVED lines=12> */
.L_x_3283:
        /* <DEDUP_REMOVED lines=32> */
.L_x_3292:
        /* <DEDUP_REMOVED lines=47> */
.L_x_3294:
[----:B------:R-:W-:Y:S05]  /*21300*/  BSYNC B1 ;  /* 0x0000000000017941 */ /* 0x000fea0003800000 */
.L_x_3293:
[----:B0-----:R-:W0:Y:S01]  /*21310*/  @P0 LDC R3, c[0x0][0xcf0] ;  /* 0x00033c00ff030b82 */ /* 0x001e220000000800 */
[----:B------:R-:W-:Y:S01]  /*21320*/  ULDC.64 UR16, c[0x0][0xba0] ;  /* 0x0002e80000107ab9 */ /* 0x000fe20000000a00 */
[----:B------:R-:W-:Y:S01]  /*21330*/  VIADD R6, R211, UR43 ;  /* 0x0000002bd3067c36 */ /* 0x000fe20008000000 */
[----:B------:R-:W-:Y:S01]  /*21340*/  UIMAD UR10, UR11, UR16, URZ ;  /* 0x000000100b0a72a4 */ /* 0x000fe2000f8e023f */
[----:B------:R-:W-:Y:S01]  /*21350*/  BSSY B1, `(.L_x_3295) ;  /* 0x0000040000017945 */ /* 0x000fe20003800000 */
[----:B------:R-:W-:Y:S01]  /*21360*/  UIMAD.WIDE.U32 UR8, UR4, UR16, URZ ;  /* 0x00000010040872a5 */ /* 0x000fe2000f8e003f */
[----:B------:R-:W-:Y:S01]  /*21370*/  @P0 IMAD.HI.U32 R2, R6, R9, RZ ;  /* 0x0000000906020227 */ /* 0x000fe200078e00ff */
[----:B------:R-:W-:-:S03]  /*21380*/  UIMAD UR10, UR4, UR17, UR10 ;  /* 0x00000011040a72a4 */ /* 0x000fc6000f8e020a */
[----:B------:R-:W-:Y:S01]  /*21390*/  ULDC.64 UR16, c[0x0][0xbe8] ;  /* 0x0002fa0000107ab9 */ /* 0x000fe20000000a00 */
[----:B------:R-:W-:Y:S01]  /*213a0*/  UIADD3 UR9, UR9, UR10, URZ ;  /* 0x0000000a09097290 */ /* 0x000fe2000fffe03f */
[----:B------:R-:W-:Y:S01]  /*213b0*/  IMAD.MOV.U32 R5, RZ, RZ, R6 ;  /* 0x000000ffff057224 */ /* 0x000fe200078e0006 */
[----:B------:R-:W-:Y:S02]  /*213c0*/  UIMAD UR4, UR12, UR16, URZ ;  /* 0x000000100c0472a4 */ /* 0x000fe4000f8e023f */
[----:B------:R-:W-:Y:S02]  /*213d0*/  UIMAD.WIDE.U32 UR8, UR37, UR16, UR8 ;  /* 0x00000010250872a5 */ /* 0x000fe4000f8e0008 */
        /* <DEDUP_REMOVED lines=22> */
[----:B------:R-:W-:Y:S02]  /*21540*/  VIADD R6, R210, UR43 ;  /* 0x0000002bd2067c36 */ /* 0x000fe40008000000 */
        /* <DEDUP_REMOVED lines=32> */
.L_x_3296:
[----:B------:R-:W-:Y:S05]  /*21750*/  BSYNC B1 ;  /* 0x0000000000017941 */ /* 0x000fea0003800000 */
.L_x_3295:
        /* <DEDUP_REMOVED lines=21> */
.L_x_3298:
[----:B------:R-:W-:Y:S05]  /*218b0*/  BSYNC B1 ;  /* 0x0000000000017941 */ /* 0x000fea0003800000 */
.L_x_3297:
        /* <DEDUP_REMOVED lines=21> */
.L_x_3300:
[----:B------:R-:W-:Y:S05]  /*21a10*/  BSYNC B1 ;  /* 0x0000000000017941 */ /* 0x000fea0003800000 */
.L_x_3299:
[----:B0-----:R-:W-:Y:S01]  /*21a20*/  VIADD R0, R6, 0x60 ;  /* 0x0000006006007836 */ /* 0x001fe20000000000 */
[----:B--2-4-:R-:W0:Y:S04]  /*21a30*/  SHFL.IDX PT, R5, R5, 0x3, 0x181f ;  /* 0x00781f0005057f89 */ /* 0x014e2800000e0000 */
[----:B------:R-:W-:Y:S01]  /*21a40*/  ISETP.GE.AND P0, PT, R0, R11, PT ;  /* 0x0000000b0000720c */ /* 0x000fe20003f06270 */
[----:B-1-3--:R1:W2:-:S12]  /*21a50*/  SHFL.IDX PT, R2, R4, 0x3, 0x181f ;  /* 0x00781f0004027f89 */ /* 0x00a29800000e0000 */
[----:B-1----:R-:W-:Y:S05]  /*21a60*/  @P0 BRA `(.L_x_3291) ;  /* 0x0000000000440947 */ /* 0x002fea0003800000 */
[----:B------:R-:W-:Y:S02]  /*21a70*/  ULDC UR4, c[0x0][0xbc8] ;  /* 0x0002f20000047ab9 */ /* 0x000fe40000000800 */
[----:B------:R-:W-:Y:S02]  /*21a80*/  ISETP.GE.AND P3, PT, R194, UR4, PT ;  /* 0x00000004c2007c0c */ /* 0x000fe4000bf66270 */
[----:B------:R-:W-:Y:S02]  /*21a90*/  ISETP.GE.AND P2, PT, R196, UR4, PT ;  /* 0x00000004c4007c0c */ /* 0x000fe4000bf46270 */
[----:B------:R-:W-:Y:S02]  /*21aa0*/  ISETP.GE.AND P1, PT, R195, UR4, PT ;  /* 0x00000004c3007c0c */ /* 0x000fe4000bf26270 */
[----:B------:R-:W-:-:S07]  /*21ab0*/  ISETP.GE.AND P0, PT, R197, UR4, PT ;  /* 0x00000004c5007c0c */ /* 0x000fce000bf06270 */
[-C--:B--2---:R-:W-:Y:S02]  /*21ac0*/  @!P3 LEA R6, P6, R194, R2.reuse, 0x1 ;  /* 0x00000002c206b211 */ /* 0x084fe400078c08ff */
[-C--:B------:R-:W-:Y:S02]  /*21ad0*/  @!P2 LEA R8, P5, R196, R2.reuse, 0x1 ;  /* 0x00000002c408a211 */ /* 0x080fe400078a08ff */
[-C--:B------:R-:W-:Y:S02]  /*21ae0*/  @!P1 LEA R10, P4, R195, R2.reuse, 0x1 ;  /* 0x00000002c30a9211 */ /* 0x080fe400078808ff */
[-C--:B0-----:R-:W-:Y:S02]  /*21af0*/  @!P3 LEA.HI.X R7, R194, R5.reuse, R203, 0x1, P6 ;  /* 0x00000005c207b211 */ /* 0x081fe400030f0ccb */
        /* <DEDUP_REMOVED lines=8> */
.L_x_3291:
[----:B------:R-:W-:Y:S05]  /*21b80*/  BSYNC B0 ;  /* 0x0000000000007941 */ /* 0x000fea0003800000 */
.L_x_3282:
[----:B------:R-:W-:Y:S02]  /*21b90*/  ULDC UR4, c[0x0][0xd3c] ;  /* 0x00034f0000047ab9 */ /* 0x000fe40000000800 */
[----:B------:R-:W-:-:S06]  /*21ba0*/  UISETP.GE.AND UP0, UPT, UR6, UR4, UPT ;  /* 0x000000040600728c */ /* 0x000fcc000bf06270 */
[----:B------:R-:W-:-:S13]  /*21bb0*/  PLOP3.LUT P0, PT, PT, PT, UP0, 0x80, 0x0 ;  /* 0x000000000000781c */ /* 0x000fda0003f0f008 */
[----:B------:R-:W-:Y:S05]  /*21bc0*/  @!P0 BRA `(.L_x_3301) ;  /* 0xfffffdf400fc8947 */ /* 0x000fea000383ffff */
[----:B------:R-:W-:Y:S05]  /*21bd0*/  EXIT ;  /* 0x000000000000794d */ /* 0x000fea0003800000 */
.L_x_3174:
[----:B------:R-:W-:-:S08]  /*21be0*/  NOP ;  /* 0x0000000000007918 */ /* 0x000fd00000000000 */
[----:B----4-:R-:W0:-:S00]  /*21bf0*/  USETMAXREG.DEALLOC.CTAPOOL 0x18 ;  /* 0x00000018000079c8 */ /* 0x010e0000080e0500 */
[----:B0-----:R-:W2:Y:S01]  /*21c00*/  LDL.LU R2, [R1+0x47c] ;  /* 0x00047c0001027983 */ /* 0x001ea20000300800 */
[----:B------:R-:W-:Y:S01]  /*21c10*/  LOP3.LUT R0, R0, 0x3, RZ, 0xc0, !PT ;  /* 0x0000000300007812 */ /* 0x000fe200078ec0ff */
[----:B------:R-:W-:-:S05]  /*21c20*/  IMAD.MOV.U32 R4, RZ, RZ, RZ ;  /* 0x000000ffff047224 */ /* 0x000fca00078e00ff */
[----:B------:R-:W0:Y:S02]  /*21c30*/  SHFL.IDX PT, R0, R0, RZ, 0x1f ;  /* 0x00001fff00007589 */ /* 0x000e2400000e0000 */
[----:B0-----:R-:W-:Y:S02]  /*21c40*/  ISETP.NE.AND P0, PT, R0, RZ, PT ;  /* 0x000000ff0000720c */ /* 0x001fe40003f05270 */
        /* <DEDUP_REMOVED lines=11> */
.L_x_3302:
        /* <DEDUP_REMOVED lines=42> */
.L_x_3308:
        /* <DEDUP_REMOVED lines=12> */
.L_x_3307:
[----:B------:R-:W-:Y:S05]  /*22060*/  BSYNC B0 ;  /* 0x0000000000007941 */ /* 0x000fea0003800000 */
.L_x_3306:
        /* <DEDUP_REMOVED lines=21> */
.L_x_3304:
        /* <DEDUP_REMOVED lines=20> */
.L_x_3309:
        /* <DEDUP_REMOVED lines=56> */
.L_x_3305:
[----:B------:R-:W-:Y:S02]  /*22680*/  IMAD.MOV.U32 R17, RZ, RZ, RZ ;  /* 0x000000ffff117224 */ /* 0x000fe400078e00ff */
[----:B------:R-:W-:Y:S02]  /*22690*/  IMAD.U32 R16, RZ, RZ, UR6 ;  /* 0x00000006ff107e24 */ /* 0x000fe4000f8e00ff */
[----:B------:R-:W-:-:S07]  /*226a0*/  IMAD.MOV.U32 R18, RZ, RZ, RZ ;  /* 0x000000ffff127224 */ /* 0x000fce00078e00ff */
.L_x_3310:
[----:B------:R-:W-:-:S13]  /*226b0*/  ISETP.NE.AND P0, PT, R0, RZ, PT ;  /* 0x000000ff0000720c */ /* 0x000fda0003f05270 */
[----:B------:R-:W1:Y:S01]  /*226c0*/  @!P0 S2R R3, SR_CgaCtaId ;  /* 0x0000000000038919 */ /* 0x000e620000008800 */
[----:B------:R-:W-:-:S04]  /*226d0*/  @!P0 MOV R0, 0x400 ;  /* 0x0000040000008802 */ /* 0x000fc80000000f00 */
[----:B-1----:R-:W-:-:S05]  /*226e0*/  @!P0 LEA R0, R3, R0, 0x18 ;  /* 0x0000000003008211 */ /* 0x002fca00078ec0ff */
[----:B------:R2:W-:Y:S01]  /*226f0*/  @!P0 STS.128 [R0+0x324d0], R16 ;  /* 0x0324d01000008388 */ /* 0x0005e20000000c00 */
[----:B------:R-:W-:Y:S06]  /*22700*/  BAR.ARV 0x5, 0x180 ;  /* 0x0146000000007b1d */ /* 0x000fec0000002000 */
.L_x_3303:
        /* <DEDUP_REMOVED lines=11> */
[----:B------:R-:W-:Y:S01]  /*227c0*/  STL [R1+0x4cc], RZ ;  /* 0x0004ccff01007387 */ /* 0x000fe20000100800 */
[----:B------:R-:W-:Y:S01]  /*227d0*/  ULDC UR37, c[0x0][0xc] ;  /* 0x0000030000257ab9 */ /* 0x000fe20000000800 */
[----:B------:R-:W-:Y:S02]  /*227e0*/  ULDC.64 UR38, c[0x0][0x198] ;  /* 0x0000660000267ab9 */ /* 0x000fe40000000a00 */
[----:B------:R-:W-:Y:S01]  /*227f0*/  STL [R1+0x464], RZ ;  /* 0x000464ff01007387 */ /* 0x000fe20000100800 */
        /* <DEDUP_REMOVED lines=16> */
[----:B------:R1:W-:Y:S01]  /*22900*/  STL [R1+0x470], R2 ;  /* 0x0004700201007387 */ /* 0x0003e20000100800 */
[C---:B0-----:R-:W-:Y:S02]  /*22910*/  LOP3.LUT R3, R0.reuse, 0x40, RZ, 0xfc, !PT ;  /* 0x0000004000037812 */ /* 0x041fe400078efcff */
[C---:B-1----:R-:W-:Y:S02]  /*22920*/  LOP3.LUT R2, R0.reuse, 0x80, RZ, 0xfc, !PT ;  /* 0x0000008000027812 */ /* 0x042fe400078efcff */
[----:B------:R-:W-:-:S07]  /*22930*/  LOP3.LUT R0, R0, 0xc0, RZ, 0xfc, !PT ;  /* 0x000000c000007812 */ /* 0x000fce00078efcff */
.L_x_3427:
[----:B------:R-:W-:Y:S05]  /*22940*/  YIELD ;  /* 0x0000000000007946 */ /* 0x000fea0003800000 */
[----:B------:R-:W-:Y:S01]  /*22950*/  ULDC.64 UR4, c[0x0][0xb20] ;  /* 0x0002c80000047ab9 */ /* 0x000fe20000000a00 */
[----:B---3--:R-:W-:Y:S01]  /*22960*/  IMAD.MOV.U32 R0, RZ, RZ, RZ ;  /* 0x000000ffff007224 */ /* 0x008fe200078e00ff */
[----:B------:R-:W-:Y:S01]  /*22970*/  ISETP.NE.U32.AND P0, PT, RZ, UR4, PT ;  /* 0x00000004ff007c0c */ /* 0x000fe2000bf05070 */
[----:B0-----:R-:W0:Y:S01]  /*22980*/  LDC.64 R4, c[0x0][0xaf8] ;  /* 0x0002be00ff047b82 */ /* 0x001e220000000a00 */
[----:B-1---5:R-:W-:Y:S01]  /*22990*/  CS2R R8, SRZ ;  /* 0x0000000000087805 */ /* 0x022fe2000001ff00 */
[----:B------:R-:W-:Y:S01]  /*229a0*/  ULDC.64 UR6, c[0x0][0xb00] ;  /* 0x0002c00000067ab9 */ /* 0x000fe20000000a00 */
[----:B------:R-:W-:Y:S01]  /*229b0*/  ISETP.NE.AND.EX P0, PT, RZ, UR5, PT, P0 ;  /* 0x00000005ff007c0c */ /* 0x000fe2000bf05300 */
[----:B------:R-:W-:-:S12]  /*229c0*/  ULDC.64 UR4, c[0x0][0xb10] ;  /* 0x0002c40000047ab9 */ /* 0x000fd80000000a00 */
[----:B--2---:R-:W1:Y:S02]  /*229d0*/  @P0 LDC.64 R2, c[0x0][0xb20] ;  /* 0x0002c800ff020b82 */ /* 0x004e640000000a00 */
        /* <DEDUP_REMOVED lines=11> */
[----:B------:R-:W1:Y:S08]  /*22a90*/  @P2 LDC.64 R6, c[0x0][0xb10] ;  /* 0x0002c400ff062b82 */ /* 0x000e700000000a00 */
        /* <DEDUP_REMOVED lines=23> */
.L_x_3312:
        /* <DEDUP_REMOVED lines=10> */
.L_x_3313:
[----:B------:R-:W-:Y:S05]  /*22cb0*/  @!P1 BRA `(.L_x_3314) ;  /* 0x00000000000c9947 */ /* 0x000fea0003800000 */
[----:B------:R-:W2:Y:S04]  /*22cc0*/  LDG.E R6, desc[UR40][R2.64] ;  /* 0x0000002802067981 */ /* 0x000ea8000c1e1900 */
[----:B------:R-:W2:Y:S02]  /*22cd0*/  LDG.E R2, desc[UR40][R2.64+0x4] ;  /* 0x0000042802027981 */ /* 0x000ea4000c1e1900 */
[----:B--2---:R-:W-:-:S07]  /*22ce0*/  IMAD.IADD R6, R2, 0x1, -R6 ;  /* 0x0000000102067824 */ /* 0x004fce00078e0a06 */
.L_x_3314:
        /* <DEDUP_REMOVED lines=28> */
.L_x_3317:
[----:B------:R-:W-:-:S13]  /*22eb0*/  ISETP.NE.AND P0, PT, R3, 0x1, PT ;  /* 0x000000010300780c */ /* 0x000fda0003f05270 */
[----:B------:R-:W2:Y:S02]  /*22ec0*/  @P0 LDC.64 R4, c[0x0][0xae0] ;  /* 0x0002b800ff040b82 */ /* 0x000ea40000000a00 */
[----:B--2---:R-:W-:-:S05]  /*22ed0*/  @P0 IMAD.HI.U32 R4, R7, R4, RZ ;  /* 0x0000000407040227 */ /* 0x004fca00078e00ff */
[----:B------:R-:W-:-:S07]  /*22ee0*/  @P0 SHF.R.U32.HI R7, RZ, R5, R4 ;  /* 0x00000005ff070219 */ /* 0x000fce0000011604 */
.L_x_3318:
[----:B------:R-:W-:Y:S05]  /*22ef0*/  BSYNC B0 ;  /* 0x0000000000007941 */ /* 0x000fea0003800000 */
.L_x_3316:
[----:B------:R-:W-:-:S05]  /*22f00*/  IMAD R7, R7, R3, R3 ;  /* 0x0000000307077224 */ /* 0x000fca00078e0203 */
[----:B------:R-:W-:-:S07]  /*22f10*/  VIMNMX R2, R2, R7, PT ;  /* 0x0000000702027248 */ /* 0x000fce0003fe0100 */
.L_x_3315:
        /* <DEDUP_REMOVED lines=29> */
.L_x_3321:
[----:B------:R-:W-:-:S13]  /*230f0*/  ISETP.NE.AND P0, PT, R3, 0x1, PT ;  /* 0x000000010300780c */ /* 0x000fda0003f05270 */
[----:B------:R-:W3:Y:S02]  /*23100*/  @P0 LDC.64 R4, c[0x0][0xae0] ;  /* 0x0002b800ff040b82 */ /* 0x000ee40000000a00 */
[----:B---3--:R-:W-:-:S05]  /*23110*/  @P0 IMAD.HI.U32 R4, R2, R4, RZ ;  /* 0x0000000402040227 */ /* 0x008fca00078e00ff */
[----:B------:R-:W-:-:S07]  /*23120*/  @P0 SHF.R.U32.HI R2, RZ, R5, R4 ;  /* 0x00000005ff020219 */ /* 0x000fce0000011604 */
.L_x_3322:
[----:B------:R-:W-:Y:S05]  /*23130*/  BSYNC B0 ;  /* 0x0000000000007941 */ /* 0x000fea0003800000 */
.L_x_3320:
[----:B------:R-:W-:-:S05]  /*23140*/  IMAD R2, R2, R3, RZ ;  /* 0x0000000302027224 */ /* 0x000fca00078e02ff */
[----:B------:R-:W-:-:S07]  /*23150*/  VIMNMX R0, R0, R2, !PT ;  /* 0x0000000200007248 */ /* 0x000fce0007fe0100 */
.L_x_3319:
        /* <DEDUP_REMOVED lines=13> */
[----:B------:R-:W-:Y:S02]  /*23230*/  VOTEU.ANY UR4, UPT, PT ;  /* 0x0000000000047886 */ /* 0x000fe400038e0100 */
[----:B------:R-:W3:Y:S08]  /*23240*/  FLO.U32 R0, UR4 ;  /* 0x0000000400007d00 */ /* 0x000ef000080e0000 */
[----:B------:R-:W4:Y:S01]  /*23250*/  POPC R5, UR4 ;  /* 0x0000000400057d09 */ /* 0x000f220008000000 */
[----:B---3--:R-:W-:-:S02]  /*23260*/  ISETP.EQ.U32.AND P0, PT, R0, R3, PT ;  /* 0x000000030000720c */ /* 0x008fc40003f02070 */
[----:B------:R-:W4:Y:S11]  /*23270*/  LDC.64 R2, c[0x0][0xd60] ;  /* 0x00035800ff027b82 */ /* 0x000f360000000a00 */
[----:B----4-:R-:W3:Y:S01]  /*23280*/  @P0 ATOMG.E.ADD.STRONG.GPU PT, R3, desc[UR40][R2.64], R5 ;  /* 0x00000005020309a8 */ /* 0x010ee200081ee1e8 */
[----:B------:R-:W4:Y:S02]  /*23290*/  S2R R4, SR_LTMASK ;  /* 0x0000000000047919 */ /* 0x000f240000003900 */
[----:B----4-:R-:W-:-:S04]  /*232a0*/  LOP3.LUT R4, R4, UR4, RZ, 0xc0, !PT ;  /* 0x0000000404047c12 */ /* 0x010fc8000f8ec0ff */
[----:B--2---:R-:W2:Y:S01]  /*232b0*/  POPC R7, R4 ;  /* 0x0000000400077309 */ /* 0x004ea20000000000 */
[----:B---3--:R-:W2:Y:S02]  /*232c0*/  SHFL.IDX PT, R0, R3, R0, 0x1f ;  /* 0x00001f0003007589 */ /* 0x008ea400000e0000 */
[----:B--2---:R-:W-:Y:S01]  /*232d0*/  IADD3 R16, R0, UR37, R7 ;  /* 0x0000002500107c10 */ /* 0x004fe2000fffe007 */
[----:B------:R-:W-:Y:S06]  /*232e0*/  BRA `(.L_x_3325) ;  /* 0x0000004800d07947 */ /* 0x000fec0003800000 */
.L_x_3324:
        /* <DEDUP_REMOVED lines=21> */
.L_x_3327:
[----:B------:R-:W-:Y:S05]  /*23440*/  BSYNC B6 ;  /* 0x0000000000067941 */ /* 0x000fea0003800000 */
.L_x_3326:
        /* <DEDUP_REMOVED lines=20> */
.L_x_3330:
        /* <DEDUP_REMOVED lines=15> */
.L_x_3329:
[----:B------:R-:W-:Y:S05]  /*23680*/  BSYNC B6 ;  /* 0x0000000000067941 */ /* 0x000fea0003800000 */
.L_x_3328:
        /* <DEDUP_REMOVED lines=23> */
.L_x_3444:
[----:B---3--:R-:W3:Y:S01]  /*23800*/  LDL.LU R4, [R1+0x47c] ;  /* 0x00047c0001047983 */ /* 0x008ee20000300800 */
[----:B------:R-:W-:Y:S02]  /*23810*/  PLOP3.LUT P1, PT, PT, PT, PT, 0x8, 0x0 ;  /* 0x000000000000781c */ /* 0x000fe40003f2e170 */
[----:B----4-:R-:W-:Y:S01]  /*23820*/  ISETP.NE.AND P0, PT, R14, RZ, PT ;  /* 0x000000ff0e00720c */ /* 0x010fe20003f05270 */
[----:B------:R4:W-:Y:S01]  /*23830*/  STL [R1+0x498], R0 ;  /* 0x0004980001007387 */ /* 0x0009e20000100800 */
[----:B---3--:R-:W-:-:S09]  /*23840*/  LOP3.LUT R4, R4, 0xfffffffe, RZ, 0xc0, !PT ;  /* 0xfffffffe04047812 */ /* 0x008fd200078ec0ff */
[----:B------:R-:W-:-:S05]  /*23850*/  @P1 LOP3.LUT R4, R4, 0x1, RZ, 0xfc, !PT ;  /* 0x0000000104041812 */ /* 0x000fca00078efcff */
[----:B------:R4:W-:Y:S01]  /*23860*/  STL [R1+0x47c], R4 ;  /* 0x00047c0401007387 */ /* 0x0009e20000100800 */
[----:B------:R-:W-:Y:S05]  /*23870*/  @P0 BRA `(.L_x_3332) ;  /* 0x00000004001c0947 */ /* 0x000fea0003800000 */
[----:B------:R-:W-:-:S03]  /*23880*/  UMOV UR4, 0xffffffff ;  /* 0xffffffff00047882 */ /* 0x000fc60000000000 */
[----:B------:R-:W-:Y:S05]  /*23890*/  BRA.DIV UR4, `(.L_x_3333) ;  /* 0x0000005a04547947 */ /* 0x000fea000b800000 */
[----:B------:R-:W-:-:S13]  /*238a0*/  ELECT P6, URZ, PT ;  /* 0x00000000003f782f */ /* 0x000fda00038c0000 */
.L_x_3447:
        /* <DEDUP_REMOVED lines=24> */
.L_x_3334:
[----:B--2---:R-:W2:Y:S04]  /*23a30*/  LDL R7, [R1+0x460] ;  /* 0x0004600001077983 */ /* 0x004ea80000100800 */
[----:B----4-:R-:W2:Y:S04]  /*23a40*/  LDL R0, [R1+0x464] ;  /* 0x0004640001007983 */ /* 0x010ea80000100800 */
[----:B---3--:R-:W3:Y:S01]  /*23a50*/  LDL R2, [R1+0x470] ;  /* 0x0004700001027983 */ /* 0x008ee20000100800 */
[----:B--2---:R-:W-:Y:S01]  /*23a60*/  IMAD R0, R0, 0x8, R7 ;  /* 0x0000000800007824 */ /* 0x004fe200078e0207 */
[----:B---3--:R-:W-:-:S04]  /*23a70*/  SHF.L.U32 R2, R2, 0x1f, RZ ;  /* 0x0000001f02027819 */ /* 0x008fc800000006ff */
[----:B------:R-:W2:Y:S02]  /*23a80*/  SYNCS.PHASECHK.TRANS64.TRYWAIT P0, [R0+URZ+0x32440], R2 ;  /* 0x03244002000075a7 */ /* 0x000ea4000800017f */
[----:B--2---:R-:W-:Y:S05]  /*23a90*/  @!P0 BRA `(.L_x_3335) ;  /* 0x0000005400f48947 */ /* 0x004fea0003800000 */
.L_x_3448:
        /* <DEDUP_REMOVED lines=11> */
.L_x_3336:
[----:B------:R-:W3:Y:S04]  /*23b50*/  LDL R6, [R1+0x460] ;  /* 0x0004600001067983 */ /* 0x000ee80000100800 */
[----:B------:R-:W3:Y:S04]  /*23b60*/  LDL R5, [R1+0x464] ;  /* 0x0004640001057983 */ /* 0x000ee80000100800 */
[----:B------:R-:W4:Y:S04]  /*23b70*/  LDL R4, [R1+0x498] ;  /* 0x0004980001047983 */ /* 0x000f280000100800 */
[----:B------:R-:W4:Y:S04]  /*23b80*/  LDL R3, [R1+0x478] ;  /* 0x0004780001037983 */ /* 0x000f280000100800 */
[----:B--2---:R-:W2:Y:S01]  /*23b90*/  LDL.LU R2, [R1+0x47c] ;  /* 0x00047c0001027983 */ /* 0x004ea20000300800 */
        /* <DEDUP_REMOVED lines=17> */
[----:B------:R3:W-:Y:S02]  /*23cb0*/  STL [R1+0x47c], R2 ;  /* 0x00047c0201007387 */ /* 0x0007e40000100800 */
[----:B------:R-:W-:-:S06]  /*23cc0*/  UMOV UR4, 0x0 ;  /* 0x0000000000047882 */ /* 0x000fcc0000000000 */
[----:B------:R3:W-:Y:S01]  /*23cd0*/  UTMALDG.4D [UR8], [UR6], desc[UR4] ;  /* 0x00000408060075b4 */ /* 0x0007e20008019000 */
[----:B------:R-:W-:Y:S02]  /*23ce0*/  NOP ;  /* 0x0000000000007918 */ /* 0x000fe40000000000 */
.L_x_3332:
[----:B----4-:R-:W4:Y:S04]  /*23cf0*/  LDL R0, [R1+0x460] ;  /* 0x0004600001007983 */ /* 0x010f280000100800 */
[----:B---3--:R-:W3:Y:S01]  /*23d00*/  LDL R2, [R1+0x490] ;  /* 0x0004900001027983 */ /* 0x008ee20000100800 */
[----:B------:R-:W-:Y:S05]  /*23d10*/  WARPSYNC.ALL ;  /* 0x0000000000007948 */ /* 0x000fea0003800000 */
[----:B------:R-:W-:Y:S01]  /*23d20*/  ULDC.64 UR4, c[0x0][0xaf8] ;  /* 0x0002be0000047ab9 */ /* 0x000fe20000000a00 */
[----:B------:R-:W-:Y:S01]  /*23d30*/  BSSY B6, `(.L_x_3337) ;  /* 0x0000020000067945 */ /* 0x000fe20003800000 */
[----:B------:R-:W-:Y:S01]  /*23d40*/  BAR.SYNC.DEFER_BLOCKING 0x8, 0x180 ;  /* 0x0206000000007b1d */ /* 0x000fe20000010000 */
[----:B------:R-:W-:-:S04]  /*23d50*/  ISETP.NE.U32.AND P0, PT, RZ, UR4, PT ;  /* 0x00000004ff007c0c */ /* 0x000fc8000bf05070 */
[----:B------:R-:W-:Y:S01]  /*23d60*/  ISETP.NE.AND.EX P0, PT, RZ, UR5, PT, P0 ;  /* 0x00000005ff007c0c */ /* 0x000fe2000bf05300 */
[----:B----4-:R-:W-:Y:S01]  /*23d70*/  VIADD R0, R0, 0x18400 ;  /* 0x0001840000007836 */ /* 0x010fe20000000000 */
[----:B---3--:R-:W-:-:S04]  /*23d80*/  SHF.R.S32.HI R3, RZ, 0x1f, R2 ;  /* 0x0000001fff037819 */ /* 0x008fc80000011402 */
[----:B------:R-:W-:Y:S02]  /*23d90*/  LOP3.LUT P1, RZ, R0, 0x3ff, RZ, 0xc0, !PT ;  /* 0x000003ff00ff7812 */ /* 0x000fe4000782c0ff */
[----:B------:R-:W-:Y:S01]  /*23da0*/  SHF.R.S32.HI R0, RZ, 0x1f, R19 ;  /* 0x0000001fff007819 */ /* 0x000fe20000011413 */
[----:B------:R-:W-:Y:S01]  /*23db0*/  STL [R1+0x4a0], R3 ;  /* 0x0004a00301007387 */ /* 0x000fe20000100800 */
[----:B------:R-:W-:Y:S02]  /*23dc0*/  SHF.R.S32.HI R2, RZ, 0x1f, R18 ;  /* 0x0000001fff027819 */ /* 0x000fe40000011412 */
[----:B------:R-:W-:-:S03]  /*23dd0*/  SEL R0, R0, RZ, !P0 ;  /* 0x000000ff00007207 */ /* 0x000fc60004000000 */
[----:B------:R-:W-:Y:S04]  /*23de0*/  STL [R1+0x4b0], R2 ;  /* 0x0004b00201007387 */ /* 0x000fe80000100800 */
[----:B------:R3:W-:Y:S02]  /*23df0*/  STL [R1+0x4b4], R0 ;  /* 0x0004b40001007387 */ /* 0x0007e40000100800 */
[----:B---3--:R-:W-:-:S05]  /*23e00*/  SEL R0, R19, RZ, !P0 ;  /* 0x000000ff13007207 */ /* 0x008fca0004000000 */
[----:B------:R3:W-:Y:S01]  /*23e10*/  STL [R1+0x49c], R0 ;  /* 0x00049c0001007387 */ /* 0x0007e20000100800 */
[----:B------:R-:W-:Y:S05]  /*23e20*/  @!P1 BRA `(.L_x_3338) ;  /* 0x0000000000409947 */ /* 0x000fea0003800000 */
[----:B------:R-:W-:Y:S01]  /*23e30*/  MOV R2, 0x0 ;  /* 0x0000000000027802 */ /* 0x000fe20000000f00 */
[----:B------:R-:W-:Y:S01]  /*23e40*/  ULDC.64 UR6, c[0x4][0x98] ;  /* 0x0100260000067ab9 */ /* 0x000fe20000000a00 */
[----:B------:R-:W-:Y:S01]  /*23e50*/  ULDC.64 UR8, c[0x4][0xa0] ;  /* 0x0100280000087ab9 */ /* 0x000fe20000000a00 */
[----:B------:R-:W-:Y:S01]  /*23e60*/  ULDC.64 UR4, c[0x4][0x20] ;  /* 0x0100080000047ab9 */ /* 0x000fe20000000a00 */
[----:B------:R-:W-:Y:S02]  /*23e70*/  IMAD.U32 R4, RZ, RZ, UR6 ;  /* 0x00000006ff047e24 */ /* 0x000fe4000f8e00ff */
[----:B------:R-:W4:Y:S01]  /*23e80*/  LDC.64 R2, c[0x4][R2] ;  /* 0x0100000002027b82 */ /* 0x000f220000000a00 */
        /* <DEDUP_REMOVED lines=9> */
[----:B01-34-:R-:W-:Y:S05]  /*23f20*/  CALL.ABS.NOINC R2 ;  /* 0x0000000002007343 */ /* 0x01bfea0003c00000 */
.L_x_3338:
[----:B------:R-:W-:Y:S05]  /*23f30*/  BSYNC B6 ;  /* 0x0000000000067941 */ /* 0x000fea0003800000 */
.L_x_3337:
[----:B------:R-:W4:Y:S01]  /*23f40*/  LDL R11, [R1+0x484] ;  /* 0x00048400010b7983 */ /* 0x000f220000100800 */
[----:B--2---:R-:W2:Y:S01]  /*23f50*/  LDC R7, c[0x0][0x448] ;  /* 0x00011200ff077b82 */ /* 0x004ea20000000800 */
[----:B------:R-:W-:Y:S01]  /*23f60*/  ULDC.64 UR4, c[0x0][0x298] ;  /* 0x0000a60000047ab9 */ /* 0x000fe20000000a00 */
[----:B------:R-:W-:Y:S01]  /*23f70*/  ULDC.64 UR6, c[0x0][0x280] ;  /* 0x0000a00000067ab9 */ /* 0x000fe20000000a00 */
[----:B------:R-:W4:Y:S04]  /*23f80*/  LDL R4, [R1+0x4a0] ;  /* 0x0004a00001047983 */ /* 0x000f280000100800 */
[----:B------:R-:W4:Y:S04]  /*23f90*/  LDL R10, [R1+0x490] ;  /* 0x00049000010a7983 */ /* 0x000f280000100800 */
[----:B01----:R-:W4:Y:S01]  /*23fa0*/  LDL R9, [R1+0x4b0] ;  /* 0x0004b00001097983 */ /* 0x003f220000100800 */
[----:B------:R-:W0:Y:S01]  /*23fb0*/  S2R R2, SR_TID.X ;  /* 0x0000000000027919 */ /* 0x000e220000002100 */
[----:B---3--:R-:W1:Y:S02]  /*23fc0*/  S2R R0, SR_TID.X ;  /* 0x0000000000007919 */ /* 0x008e640000002100 */
[----:B------:R-:W3:Y:S01]  /*23fd0*/  LDL R8, [R1+0x4b4] ;  /* 0x0004b40001087983 */ /* 0x000ee20000100800 */
[----:B--2---:R-:W-:-:S03]  /*23fe0*/  ISETP.NE.AND P0, PT, R7, 0x1, PT ;  /* 0x000000010700780c */ /* 0x004fc60003f05270 */
[----:B------:R-:W2:Y:S10]  /*23ff0*/  LDL R6, [R1+0x49c] ;  /* 0x00049c0001067983 */ /* 0x000eb40000100800 */
[----:B------:R-:W4:Y:S01]  /*24000*/  @P0 LDC R3, c[0x0][0x450] ;  /* 0x00011400ff030b82 */ /* 0x000f220000000800 */
[----:B0-----:R-:W-:-:S04]  /*24010*/  LOP3.LUT R2, R2, 0x7f, RZ, 0xc0, !PT ;  /* 0x0000007f02027812 */ /* 0x001fc800078ec0ff */
[----:B------:R-:W-:Y:S01]  /*24020*/  SHF.R.U32.HI R2, RZ, 0x3, R2 ;  /* 0x00000003ff027819 */ /* 0x000fe20000011602 */
[----:B-1----:R-:W-:-:S05]  /*24030*/  IMAD.SHL.U32 R0, R0, 0x10, RZ ;  /* 0x0000001000007824 */ /* 0x002fca00078e00ff */
[----:B------:R-:W-:Y:S02]  /*24040*/  LOP3.LUT R0, R2, 0x70, R0, 0xf8, !PT ;  /* 0x0000007002007812 */ /* 0x000fe400078ef800 */
[----:B------:R-:W0:Y:S03]  /*24050*/  @P0 LDC R2, c[0x0][0x44c] ;  /* 0x00011300ff020b82 */ /* 0x000e260000000800 */
[----:B----4-:R-:W-:-:S04]  /*24060*/  IMAD.IADD R5, R0, 0x1, R11 ;  /* 0x0000000100057824 */ /* 0x010fc800078e020b */
[----:B0-----:R-:W-:-:S04]  /*24070*/  @P0 IMAD.HI.U32 R2, R5, R2, RZ ;  /* 0x0000000205020227 */ /* 0x001fc800078e00ff */
[----:B------:R-:W-:Y:S01]  /*24080*/  IMAD.MOV.U32 R0, RZ, RZ, R5 ;  /* 0x000000ffff007224 */ /* 0x000fe200078e0005 */
[----:B------:R-:W-:Y:S01]  /*24090*/  @P0 SHF.R.U32.HI R0, RZ, R3, R2 ;  /* 0x00000003ff000219 */ /* 0x000fe20000011602 */
[----:B------:R-:W-:-:S04]  /*240a0*/  IMAD R2, R4, UR4, RZ ;  /* 0x0000000404027c24 */ /* 0x000fc8000f8e02ff */
        /* <DEDUP_REMOVED lines=10> */
[----:B---3--:R-:W-:Y:S02]  /*24150*/  IMAD R4, R8, UR4, RZ ;  /* 0x0000000408047c24 */ /* 0x008fe4000f8e02ff */
[----:B------:R-:W1:Y:S01]  /*24160*/  S2R R8, SR_TID.X ;  /* 0x0000000000087919 */ /* 0x000e620000002100 */
[----:B--2---:R-:W-:-:S04]  /*24170*/  IMAD.WIDE.U32 R2, R6, UR4, R2 ;  /* 0x0000000406027c25 */ /* 0x004fc8000f8e0002 */
        /* <DEDUP_REMOVED lines=11> */
[----:B------:R-:W-:Y:S01]  /*24230*/  IMAD.IADD R3, R3, 0x1, R4 ;  /* 0x0000000103037824 */ /* 0x000fe200078e0204 */
[----:B------:R2:W-:Y:S01]  /*24240*/  STL [R1+0x48c], R5 ;  /* 0x00048c0501007387 */ /* 0x0005e20000100800 */
[----:B-1----:R-:W-:Y:S02]  /*24250*/  IMAD.SHL.U32 R10, R8, 0x8, RZ ;  /* 0x00000008080a7824 */ /* 0x002fe400078e00ff */
[----:B------:R-:W-:-:S03]  /*24260*/  IMAD R6, R6, UR4, RZ ;  /* 0x0000000406067c24 */ /* 0x000fc6000f8e02ff */
[----:B------:R-:W-:Y:S01]  /*24270*/  LOP3.LUT R10, R10, 0x38, RZ, 0xc0, !PT ;  /* 0x000000380a0a7812 */ /* 0x000fe200078ec0ff */
[----:B--2---:R-:W-:Y:S01]  /*24280*/  IMAD.WIDE.U32 R4, R0, UR4, R2 ;  /* 0x0000000400047c25 */ /* 0x004fe2000f8e0002 */
[----:B------:R-:W-:-:S03]  /*24290*/  ULDC UR4, c[0x0][0x2b8] ;  /* 0x0000ae0000047ab9 */ /* 0x000fc60000000800 */
        /* <DEDUP_REMOVED lines=9> */
[----:B------:R-:W2:Y:S04]  /*24330*/  LDL R4, [R1+0x494] ;  /* 0x0004940001047983 */ /* 0x000ea80000100800 */
[----:B------:R-:W3:Y:S04]  /*24340*/  LDL.LU R6, [R1+0x484] ;  /* 0x0004840001067983 */ /* 0x000ee80000300800 */
[----:B------:R-:W0:Y:S01]  /*24350*/  SHFL.IDX PT, R5, R3, RZ, 0x181f ;  /* 0x00181fff03057589 */ /* 0x000e2200000e0000 */
[----:B--2---:R-:W-:-:S03]  /*24360*/  IMAD R2, R4, R7, RZ ;  /* 0x0000000704027224 */ /* 0x004fc600078e02ff */
[----:B------:R-:W1:Y:S01]  /*24370*/  SHFL.IDX PT, R4, R0, RZ, 0x181f ;  /* 0x00181fff00047589 */ /* 0x000e6200000e0000 */
[----:B---3--:R-:W-:-:S03]  /*24380*/  IMAD.IADD R8, R8, 0x1, R6 ;  /* 0x0000000108087824 */ /* 0x008fc600078e0206 */
[----:B------:R-:W2:Y:S01]  /*24390*/  SHFL.IDX PT, R6, R3, 0x1, 0x181f ;  /* 0x00381f0003067f89 */ /* 0x000ea200000e0000 */
[C---:B------:R-:W-:Y:S01]  /*243a0*/  VIADD R11, R8.reuse, 0x10 ;  /* 0x00000010080b7836 */ /* 0x040fe20000000000 */
[-C--:B------:R-:W-:Y:S02]  /*243b0*/  ISETP.GE.AND P1, PT, R8, R2.reuse, PT ;  /* 0x000000020800720c */ /* 0x080fe40003f26270 */
[----:B------:R-:W3:Y:S02]  /*243c0*/  SHFL.IDX PT, R7, R0, 0x1, 0x181f ;  /* 0x00381f0000077f89 */ /* 0x000ee400000e0000 */
[----:B------:R-:W-:Y:S02]  /*243d0*/  ISETP.GE.AND P2, PT, R11, R2, PT ;  /* 0x000000020b00720c */ /* 0x000fe40003f46270 */
        /* <DEDUP_REMOVED lines=12> */
[----:B---3--:R-:W-:Y:S01]  /*244a0*/  @!P2 IMAD.X R4, RZ, RZ, R7, P1 ;  /* 0x000000ffff04a224 */ /* 0x008fe200008e0607 */
        /* <DEDUP_REMOVED lines=58> */
.L_x_3465:
[----:B01----:R-:W2:Y:S04]  /*24850*/  LDL R4, [R1+0x484] ;  /* 0x0004840001047983 */ /* 0x003ea80000100800 */
[----:B------:R0:W5:Y:S01]  /*24860*/  LDL R8, [R1+0x460] ;  /* 0x0004600001087983 */ /* 0x0001620000100800 */
        /* <DEDUP_REMOVED lines=11> */
.L_x_3340:
[----:B0-----:R-:W2:Y:S01]  /*24920*/  LDL R2, [R1+0x460] ;  /* 0x0004600001027983 */ /* 0x001ea20000100800 */
        /* <DEDUP_REMOVED lines=37> */
.L_x_3342:
[----:B------:R-:W-:Y:S05]  /*24b80*/  BSYNC B6 ;  /* 0x0000000000067941 */ /* 0x000fea0003800000 */
.L_x_3341:
        /* <DEDUP_REMOVED lines=60> */
[----:B------:R-:W5:Y:S04]  /*24f50*/  LDL.LU R11, [R1+0x4ac] ;  /* 0x0004ac00010b7983 */ /* 0x000f680000300800 */
[----:B------:R-:W5:Y:S04]  /*24f60*/  LDL.LU R12, [R1+0x4bc] ;  /* 0x0004bc00010c7983 */ /* 0x000f680000300800 */
[----:B------:R-:W-:Y:S01]  /*24f70*/  SHFL.IDX PT, R6, R0, 0x1, 0x181f ;  /* 0x00381f0000067f89 */ /* 0x000fe200000e0000 */
[----:B--2---:R-:W-:-:S03]  /*24f80*/  IMAD R3, R10, R7, RZ ;  /* 0x000000070a037224 */ /* 0x004fc600078e02ff */
[----:B------:R-:W2:Y:S02]  /*24f90*/  LDL.LU R10, [R1+0x4b8] ;  /* 0x0004b800010a7983 */ /* 0x000ea40000300800 */
[-C--:B---3--:R-:W-:Y:S02]  /*24fa0*/  ISETP.GE.AND P5, PT, R5, R3.reuse, PT ;  /* 0x000000030500720c */ /* 0x088fe40003fa6270 */
[----:B------:R-:W0:Y:S01]  /*24fb0*/  SHFL.IDX PT, R5, R2, RZ, 0x181f ;  /* 0x00181fff02057589 */ /* 0x000e2200000e0000 */
[----:B----4-:R-:W-:-:S03]  /*24fc0*/  ISETP.GE.AND P4, PT, R4, R3, PT ;  /* 0x000000030400720c */ /* 0x010fc60003f86270 */
[----:B------:R-:W1:Y:S07]  /*24fd0*/  SHFL.IDX PT, R4, R0, RZ, 0x181f ;  /* 0x00181fff00047589 */ /* 0x000e6e00000e0000 */
        /* <DEDUP_REMOVED lines=55> */
[----:B0-----:R-:W0:Y:S04]  /*25350*/  SHFL.IDX PT, R4, R2, 0x6, 0x181f ;  /* 0x00d81f0002047f89 */ /* 0x001e2800000e0000 */
[----:B------:R-:W1:Y:S01]  /*25360*/  SHFL.IDX PT, R2, R2, 0x7, 0x181f ;  /* 0x00f81f0002027f89 */ /* 0x000e6200000e0000 */
[----:B--2---:R-:W-:-:S13]  /*25370*/  ISETP.GE.AND P4, PT, R10, R3, PT ;  /* 0x000000030a00720c */ /* 0x004fda0003f86270 */
[----:B0-----:R-:W-:-:S05]  /*25380*/  @!P4 LEA R4, P5, R8, R4, 0x1 ;  /* 0x000000040804c211 */ /* 0x001fca00078a08ff */
[----:B------:R-:W-:Y:S02]  /*25390*/  @!P4 IMAD.X R5, RZ, RZ, R6, P5 ;  /* 0x000000ffff05c224 */ /* 0x000fe400028e0606 */
[----:B------:R0:W2:Y:S04]  /*253a0*/  SHFL.IDX PT, R6, R0, 0x7, 0x181f ;  /* 0x00f81f0000067f89 */ /* 0x0000a800000e0000 */
[----:B------:R0:W-:Y:S04]  /*253b0*/  @!P4 LDGSTS.E.BYPASS.LTC128B.128 [R9+0x25400], desc[UR40][R4.64], !P3 ;  /* 0x254000000409cfae */ /* 0x0001e8000d901d68 */
[----:B------:R0:W-:Y:S04]  /*253c0*/  @!P4 LDGSTS.E.BYPASS.LTC128B.128 [R9+0x29400], desc[UR40][R4.64+0x80], !P2 ;  /* 0x294000800409cfae */ /* 0x0001e8000d101d68 */
[----:B------:R0:W-:Y:S04]  /*253d0*/  @!P4 LDGSTS.E.BYPASS.LTC128B.128 [R9+0x2d400], desc[UR40][R4.64+0x100], !P1 ;  /* 0x2d4001000409cfae */ /* 0x0001e8000c901d68 */
[----:B-1----:R0:W-:Y:S02]  /*253e0*/  @!P4 LDGSTS.E.BYPASS.LTC128B.128 [R9+0x31400], desc[UR40][R4.64+0x180], !P0 ;  /* 0x314001800409cfae */ /* 0x0021e4000c101d68 */
.L_x_3483:
[----:B0-----:R-:W3:Y:S01]  /*253f0*/  LDL.LU R0, [R1+0x4c8] ;  /* 0x0004c80001007983 */ /* 0x001ee20000300800 */
[----:B------:R-:W-:Y:S01]  /*25400*/  BSSY B0, `(.L_x_3344) ;  /* 0x000000d000007945 */ /* 0x000fe20003800000 */
[----:B---3--:R-:W-:-:S13]  /*25410*/  ISETP.GE.AND P4, PT, R0, R3, PT ;  /* 0x000000030000720c */ /* 0x008fda0003f86270 */
[----:B------:R-:W-:Y:S05]  /*25420*/  @P4 BRA `(.L_x_3345) ;  /* 0x0000000000284947 */ /* 0x000fea0003800000 */
[----:B------:R-:W3:Y:S01]  /*25430*/  LDL R0, [R1+0x46c] ;  /* 0x00046c0001007983 */ /* 0x000ee20000100800 */
[----:B------:R-:W-:-:S05]  /*25440*/  LEA R2, P4, R8, R2, 0x1 ;  /* 0x0000000208027211 */ /* 0x000fca00078808ff */
        /* <DEDUP_REMOVED lines=8> */
.L_x_3345:
[----:B------:R-:W-:Y:S05]  /*254d0*/  BSYNC B0 ;  /* 0x0000000000007941 */ /* 0x000fea0003800000 */
.L_x_3344:
[----:B------:R1:W5:Y:S01]  /*254e0*/  LDL R8, [R1+0x460] ;  /* 0x0004600001087983 */ /* 0x0003620000100800 */
[----:B------:R-:W-:Y:S01]  /*254f0*/  PLOP3.LUT P0, PT, PT, PT, PT, 0x80, 0x0 ;  /* 0x000000000000781c */ /* 0x000fe20003f0f070 */
[----:B------:R-:W-:-:S12]  /*25500*/  NOP ;  /* 0x0000000000007918 */ /* 0x000fd80000000000 */
.L_x_3346:
[----:B0-----:R-:W3:Y:S01]  /*25510*/  LDL R2, [R1+0x460] ;  /* 0x0004600001027983 */ /* 0x001ee20000100800 */
        /* <DEDUP_REMOVED lines=18> */
.L_x_3484:
[----:B------:R-:W-:Y:S05]  /*25640*/  BSYNC B0 ;  /* 0x0000000000007941 */ /* 0x000fea0003800000 */
.L_x_3347:
[----:B0-----:R-:W3:Y:S01]  /*25650*/  LDL R2, [R1+0x47c] ;  /* 0x00047c0001027983 */ /* 0x001ee20000100800 */
[----:B------:R-:W-:Y:S01]  /*25660*/  BSSY B0, `(.L_x_3349) ;  /* 0x000005f000007945 */ /* 0x000fe20003800000 */
[----:B---3--:R-:W-:-:S13]  /*25670*/  LOP3.LUT P0, RZ, R2, 0x1, RZ, 0xc0, !PT ;  /* 0x0000000102ff7812 */ /* 0x008fda000780c0ff */
[----:B------:R-:W-:Y:S05]  /*25680*/  @!P0 BRA `(.L_x_3350) ;  /* 0x0000000400708947 */ /* 0x000fea0003800000 */
[----:B------:R-:W3:Y:S04]  /*25690*/  LDL R2, [R1+0x460] ;  /* 0x0004600001027983 */ /* 0x000ee80000100800 */
[----:B------:R-:W4:Y:S01]  /*256a0*/  LDL R4, [R1+0x470] ;  /* 0x0004700001047983 */ /* 0x000f220000100800 */
[----:B------:R-:W0:Y:S01]  /*256b0*/  S2R R3, SR_TID.X ;  /* 0x0000000000037919 */ /* 0x000e220000002100 */
[----:B---3--:R-:W-:Y:S02]  /*256c0*/  IMAD.MOV.U32 R5, RZ, RZ, R2 ;  /* 0x000000ffff057224 */ /* 0x008fe400078e0002 */
[----:B------:R-:W3:Y:S01]  /*256d0*/  LDL R2, [R1+0x464] ;  /* 0x0004640001027983 */ /* 0x000ee20000100800 */
[----:B----4-:R-:W-:Y:S01]  /*256e0*/  SHF.L.U32 R0, R4, 0x1f, RZ ;  /* 0x0000001f04007819 */ /* 0x010fe200000006ff */
[----:B------:R-:W-:Y:S01]  /*256f0*/  BSSY B1, `(.L_x_3351) ;  /* 0x0000006000017945 */ /* 0x000fe20003800000 */
[----:B0-----:R-:W-:-:S04]  /*25700*/  LOP3.LUT R3, R3, 0x7f, RZ, 0xc0, !PT ;  /* 0x0000007f03037812 */ /* 0x001fc800078ec0ff */
[----:B------:R-:W-:Y:S01]  /*25710*/  ISETP.NE.AND P1, PT, R3, RZ, PT ;  /* 0x000000ff0300720c */ /* 0x000fe20003f25270 */
[----:B---3--:R-:W-:-:S04]  /*25720*/  IMAD R2, R2, 0x8, R5 ;  /* 0x0000000802027824 */ /* 0x008fc800078e0205 */
[----:B------:R-:W0:Y:S02]  /*25730*/  SYNCS.PHASECHK.TRANS64.TRYWAIT P0, [R2+URZ+0x32460], R0 ;  /* 0x03246000020075a7 */ /* 0x000e24000800017f */
[----:B0-----:R-:W-:Y:S06]  /*25740*/  @!P0 BRA `(.L_x_3352) ;  /* 0x00000054001c8947 */ /* 0x001fec0003800000 */
.L_x_3485:
[----:B------:R-:W-:Y:S05]  /*25750*/  BSYNC B1 ;  /* 0x0000000000017941 */ /* 0x000fea0003800000 */
.L_x_3351:
[----:B------:R-:W-:Y:S04]  /*25760*/  BSSY B1, `(.L_x_3353) ;  /* 0x0000009000017945 */ /* 0x000fe80003800000 */
[----:B------:R-:W-:Y:S05]  /*25770*/  @P1 BRA `(.L_x_3354) ;  /* 0x00000000001c1947 */ /* 0x000fea0003800000 */
[----:B------:R-:W3:Y:S01]  /*25780*/  S2R R3, SR_TID.X ;  /* 0x0000000000037919 */ /* 0x000ee20000002100 */
[----:B0-----:R-:W-:-:S04]  /*25790*/  IMAD.MOV.U32 R0, RZ, RZ, 0xc000 ;  /* 0x0000c000ff007424 */ /* 0x001fc800078e00ff */
[----:B------:R4:W-:Y:S01]  /*257a0*/  SYNCS.ARRIVE.TRANS64 RZ, [R2+URZ+0x32450], R0 ;  /* 0x0324500002ff79a7 */ /* 0x0009e2000800003f */
[----:B---3--:R-:W-:-:S04]  /*257b0*/  LOP3.LUT R3, R3, 0x1f, RZ, 0xc0, !PT ;  /* 0x0000001f03037812 */ /* 0x008fc800078ec0ff */
[----:B------:R-:W-:-:S13]  /*257c0*/  ISETP.NE.AND P0, PT, R3, RZ, PT ;  /* 0x000000ff0300720c */ /* 0x000fda0003f05270 */
[----:B----4-:R-:W-:Y:S05]  /*257d0*/  @!P0 BRA `(.L_x_3354) ;  /* 0x0000000000048947 */ /* 0x010fea0003800000 */
[----:B------:R-:W-:Y:S01]  /*257e0*/  BPT.TRAP 0x1 ;  /* 0x000000040000795c */ /* 0x000fe20000300000 */
.L_x_3354:
[----:B------:R-:W-:Y:S05]  /*257f0*/  BSYNC B1 ;  /* 0x0000000000017941 */ /* 0x000fea0003800000 */
.L_x_3353:
[----:B------:R-:W3:Y:S04]  /*25800*/  LDL R5, [R1+0x460] ;  /* 0x0004600001057983 */ /* 0x000ee80000100800 */
[----:B0-----:R-:W3:Y:S04]  /*25810*/  LDL R0, [R1+0x464] ;  /* 0x0004640001007983 */ /* 0x001ee80000100800 */
[----:B------:R-:W4:Y:S04]  /*25820*/  LDL R4, [R1+0x478] ;  /* 0x0004780001047983 */ /* 0x000f280000100800 */
[----:B------:R-:W4:Y:S01]  /*25830*/  LDL.LU R3, [R1+0x498] ;  /* 0x0004980001037983 */ /* 0x000f220000300800 */
[----:B------:R-:W-:Y:S01]  /*25840*/  UIADD3 UR4, UP0, UR38, 0x470, URZ ;  /* 0x0000047026047890 */ /* 0x000fe2000ff1e03f */
[----:B------:R-:W-:Y:S01]  /*25850*/  PLOP3.LUT P0, PT, PT, PT, PT, 0x80, 0x0 ;  /* 0x000000000000781c */ /* 0x000fe20003f0f070 */
[----:B------:R-:W-:Y:S01]  /*25860*/  VIADD R2, R2, 0x32450 ;  /* 0x0003245002027836 */ /* 0x000fe20000000000 */
[----:B------:R-:W-:Y:S01]  /*25870*/  UMOV UR6, 0x0 ;  /* 0x0000000000067882 */ /* 0x000fe20000000000 */
[----:B------:R-:W-:Y:S01]  /*25880*/  UIADD3.X UR5, URZ, UR39, URZ, UP0, !UPT ;  /* 0x000000273f057290 */ /* 0x000fe200087fe43f */
[----:B------:R-:W-:Y:S01]  /*25890*/  UMOV UR7, 0x14f00000 ;  /* 0x14f0000000077882 */ /* 0x000fe20000000000 */
[----:B------:R-:W-:Y:S01]  /*258a0*/  UMOV UR10, URZ ;  /* 0x0000003f000a7c82 */ /* 0x000fe20008000000 */
[----:B---3--:R-:W-:-:S02]  /*258b0*/  IMAD R0, R0, 0xc000, R5 ;  /* 0x0000c00000007824 */ /* 0x008fc400078e0205 */
[----:B----4-:R-:W-:Y:S02]  /*258c0*/  IMAD R3, R3, 0x60, R4 ;  /* 0x0000006003037824 */ /* 0x010fe400078e0204 */
[----:B------:R-:W-:-:S07]  /*258d0*/  VIADD R4, R0, 0x400 ;  /* 0x0000040000047836 */ /* 0x000fce0000000000 */
.L_x_3355:
        /* <DEDUP_REMOVED lines=15> */
.L_x_3356:
        /* <DEDUP_REMOVED lines=15> */
.L_x_3357:
        /* <DEDUP_REMOVED lines=15> */
.L_x_3358:
        /* <DEDUP_REMOVED lines=10> */
.L_x_3350:
[----:B------:R-:W-:Y:S05]  /*25c50*/  BSYNC B0 ;  /* 0x0000000000007941 */ /* 0x000fea0003800000 */
.L_x_3349:
[----:B------:R-:W3:Y:S04]  /*25c60*/  LDL R4, [R1+0x488] ;  /* 0x0004880001047983 */ /* 0x000ee80000100800 */
[----:B------:R-:W4:Y:S01]  /*25c70*/  LDL R5, [R1+0x480] ;  /* 0x0004800001057983 */ /* 0x000f220000100800 */
[----:B------:R-:W-:Y:S01]  /*25c80*/  BSSY B0, `(.L_x_3359) ;  /* 0x00001ff000007945 */ /* 0x000fe20003800000 */
[----:B---3--:R-:W-:-:S05]  /*25c90*/  VIADD R0, R4, 0xfffffffe ;  /* 0xfffffffe04007836 */ /* 0x008fca0000000000 */
[----:B----4-:R-:W-:-:S13]  /*25ca0*/  ISETP.GE.AND P0, PT, R0, R5, PT ;  /* 0x000000050000720c */ /* 0x010fda0003f06270 */
[----:B------:R-:W-:Y:S05]  /*25cb0*/  @!P0 BRA `(.L_x_3360) ;  /* 0x0000001c00ec8947 */ /* 0x000fea0003800000 */
[----:B------:R-:W-:Y:S01]  /*25cc0*/  IMAD.MOV R2, RZ, RZ, -R4 ;  /* 0x000000ffff027224 */ /* 0x000fe200078e0a04 */
[----:B--2---:R-:W-:Y:S01]  /*25cd0*/  LOP3.LUT R6, RZ, R5, RZ, 0x33, !PT ;  /* 0x00000005ff067212 */ /* 0x004fe200078e33ff */
[----:B------:R-:W-:Y:S03]  /*25ce0*/  BSSY B2, `(.L_x_3361) ;  /* 0x00000ab000027945 */ /* 0x000fe60003800000 */
[----:B------:R-:W-:-:S05]  /*25cf0*/  VIADDMNMX R6, R2, 0x1, R6, !PT ;  /* 0x0000000102067846 */ /* 0x000fca0007800106 */
[----:B------:R-:W-:-:S05]  /*25d00*/  IMAD.IADD R2, R4, 0x1, R6 ;  /* 0x0000000104027824 */ /* 0x000fca00078e0206 */
[----:B------:R-:W-:-:S04]  /*25d10*/  LOP3.LUT R2, R2, 0x1, RZ, 0xc0, !PT ;  /* 0x0000000102027812 */ /* 0x000fc800078ec0ff */
[----:B------:R-:W-:-:S13]  /*25d20*/  ISETP.NE.U32.AND P0, PT, R2, 0x1, PT ;  /* 0x000000010200780c */ /* 0x000fda0003f05070 */
[----:B------:R-:W-:Y:S05]  /*25d30*/  @P0 BRA `(.L_x_3362) ;  /* 0x0000000800940947 */ /* 0x000fea0003800000 */
[----:B------:R-:W2:Y:S04]  /*25d40*/  LDL.LU R4, [R1+0x464] ;  /* 0x0004640001047983 */ /* 0x000ea80000300800 */
[----:B------:R-:W3:Y:S04]  /*25d50*/  LDL.LU R7, [R1+0x470] ;  /* 0x0004700001077983 */ /* 0x000ee80000300800 */
[----:B------:R-:W4:Y:S01]  /*25d60*/  LDL R5, [R1+0x47c] ;  /* 0x00047c0001057983 */ /* 0x000f220000100800 */
[----:B------:R-:W-:Y:S01]  /*25d70*/  BSSY B1, `(.L_x_3363) ;  /* 0x000009f000017945 */ /* 0x000fe20003800000 */
[----:B--2---:R-:W-:-:S05]  /*25d80*/  VIADD R2, R4, 0x1 ;  /* 0x0000000104027836 */ /* 0x004fca0000000000 */
[----:B------:R-:W-:-:S04]  /*25d90*/  ISETP.NE.AND P0, PT, R2, 0x2, PT ;  /* 0x000000020200780c */ /* 0x000fc80003f05270 */
[----:B------:R-:W-:Y:S02]  /*25da0*/  SEL R3, RZ, 0x1, P0 ;  /* 0x00000001ff037807 */ /* 0x000fe40000000000 */
[----:B-----5:R-:W-:Y:S02]  /*25db0*/  SEL R8, R2, RZ, P0 ;  /* 0x000000ff02087207 */ /* 0x020fe40000000000 */
[----:B---3--:R-:W-:-:S03]  /*25dc0*/  LOP3.LUT R7, R7, R3, RZ, 0x3c, !PT ;  /* 0x0000000307077212 */ /* 0x008fc600078e3cff */
[----:B------:R0:W-:Y:S04]  /*25dd0*/  STL [R1+0x464], R8 ;  /* 0x0004640801007387 */ /* 0x0001e80000100800 */
[----:B------:R0:W-:Y:S01]  /*25de0*/  STL [R1+0x470], R7 ;  /* 0x0004700701007387 */ /* 0x0001e20000100800 */
[----:B----4-:R-:W-:-:S13]  /*25df0*/  LOP3.LUT P2, RZ, R5, 0x1, RZ, 0xc0, !PT ;  /* 0x0000000105ff7812 */ /* 0x010fda000784c0ff */
[----:B0-----:R-:W-:Y:S05]  /*25e00*/  @!P2 BRA `(.L_x_3364) ;  /* 0x000000080054a947 */ /* 0x001fea0003800000 */
[----:B------:R-:W-:Y:S02]  /*25e10*/  ULDC.64 UR4, c[0x0][0x418] ;  /* 0x0001060000047ab9 */ /* 0x000fe40000000a00 */
        /* <DEDUP_REMOVED lines=22> */
.L_x_3365:
        /* <DEDUP_REMOVED lines=9> */
.L_x_3486:
[----:B------:R-:W-:Y:S05]  /*26010*/  BSYNC B3 ;  /* 0x0000000000037941 */ /* 0x000fea0003800000 */
.L_x_3366:
        /* <DEDUP_REMOVED lines=9> */
.L_x_3369:
[----:B------:R-:W-:Y:S05]  /*260b0*/  BSYNC B3 ;  /* 0x0000000000037941 */ /* 0x000fea0003800000 */
.L_x_3368:
        /* <DEDUP_REMOVED lines=14> */
.L_x_3370:
        /* <DEDUP_REMOVED lines=13> */
.L_x_3487:
[----:B------:R-:W-:Y:S05]  /*26270*/  BSYNC B3 ;  /* 0x0000000000037941 */ /* 0x000fea0003800000 */
.L_x_3371:
[----:B------:R-:W-:Y:S01]  /*26280*/  BSSY B3, `(.L_x_3373) ;  /* 0x000000b000037945 */ /* 0x000fe20003800000 */
[----:B------:R-:W-:Y:S02]  /*26290*/  IMAD.MOV.U32 R8, RZ, RZ, 0x0 ;  /* 0x00000000ff087424 */ /* 0x000fe400078e00ff */
[----:B------:R-:W-:Y:S01]  /*262a0*/  IMAD.MOV.U32 R9, RZ, RZ, 0x14f00000 ;  /* 0x14f00000ff097424 */ /* 0x000fe200078e00ff */
[----:B------:R-:W-:Y:S06]  /*262b0*/  @P1 BRA `(.L_x_3374) ;  /* 0x00000000001c1947 */ /* 0x000fec0003800000 */
[----:B------:R-:W3:Y:S01]  /*262c0*/  S2R R4, SR_TID.X ;  /* 0x0000000000047919 */ /* 0x000ee20000002100 */
[----:B0-2---:R-:W-:-:S04]  /*262d0*/  IMAD.MOV.U32 R2, RZ, RZ, 0xc000 ;  /* 0x0000c000ff027424 */ /* 0x005fc800078e00ff */
[----:B------:R4:W-:Y:S01]  /*262e0*/  SYNCS.ARRIVE.TRANS64 RZ, [R3+URZ+0x32450], R2 ;  /* 0x0324500203ff79a7 */ /* 0x0009e2000800003f */
[----:B---3--:R-:W-:-:S04]  /*262f0*/  LOP3.LUT R4, R4, 0x1f, RZ, 0xc0, !PT ;  /* 0x0000001f04047812 */ /* 0x008fc800078ec0ff */
[----:B------:R-:W-:-:S13]  /*26300*/  ISETP.NE.AND P0, PT, R4, RZ, PT ;  /* 0x000000ff0400720c */ /* 0x000fda0003f05270 */
[----:B----4-:R-:W-:Y:S05]  /*26310*/  @!P0 BRA `(.L_x_3374) ;  /* 0x0000000000048947 */ /* 0x010fea0003800000 */
[----:B------:R-:W-:Y:S01]  /*26320*/  BPT.TRAP 0x1 ;  /* 0x000000040000795c */ /* 0x000fe20000300000 */
.L_x_3374:
[----:B------:R-:W-:Y:S05]  /*26330*/  BSYNC B3 ;  /* 0x0000000000037941 */ /* 0x000fea0003800000 */
.L_x_3373:
[----:B------:R-:W3:Y:S04]  /*26340*/  LDL R4, [R1+0x460] ;  /* 0x0004600001047983 */ /* 0x000ee80000100800 */
[----:B0-2---:R-:W3:Y:S01]  /*26350*/  LDL R2, [R1+0x464] ;  /* 0x0004640001027983 */ /* 0x005ee20000100800 */
        /* <DEDUP_REMOVED lines=9> */
.L_x_3375:
        /* <DEDUP_REMOVED lines=15> */
.L_x_3376:
        /* <DEDUP_REMOVED lines=15> */
.L_x_3377:
        /* <DEDUP_REMOVED lines=15> */
.L_x_3378:
        /* <DEDUP_REMOVED lines=10> */
.L_x_3364:
[----:B------:R-:W-:Y:S05]  /*26760*/  BSYNC B1 ;  /* 0x0000000000017941 */ /* 0x000fea0003800000 */
.L_x_3363:
[----:B------:R-:W2:Y:S02]  /*26770*/  LDL R4, [R1+0x488] ;  /* 0x0004880001047983 */ /* 0x000ea40000100800 */
[----:B--2---:R-:W-:-:S07]  /*26780*/  VIADD R0, R4, 0xfffffffd ;  /* 0xfffffffd04007836 */ /* 0x004fce0000000000 */
.L_x_3362:
[----:B------:R-:W-:Y:S05]  /*26790*/  BSYNC B2 ;  /* 0x0000000000027941 */ /* 0x000fea0003800000 */
.L_x_3361:
[----:B------:R-:W2:Y:S01]  /*267a0*/  LDL.LU R2, [R1+0x488] ;  /* 0x0004880001027983 */ /* 0x000ea20000300800 */
[----:B------:R-:W-:Y:S01]  /*267b0*/  VIADD R6, R6, 0xfffffffe ;  /* 0xfffffffe06067836 */ /* 0x000fe20000000000 */
[----:B--2---:R-:W-:-:S04]  /*267c0*/  LOP3.LUT R2, RZ, R2, RZ, 0x33, !PT ;  /* 0x00000002ff027212 */ /* 0x004fc800078e33ff */
[----:B------:R-:W-:-:S13]  /*267d0*/  ISETP.NE.AND P0, PT, R6, R2, PT ;  /* 0x000000020600720c */ /* 0x000fda0003f05270 */
[----:B------:R-:W-:Y:S05]  /*267e0*/  @!P0 BRA `(.L_x_3360) ;  /* 0x0000001400208947 */ /* 0x000fea0003800000 */
.L_x_3411:
[----:B------:R-:W2:Y:S04]  /*267f0*/  LDL R4, [R1+0x47c] ;  /* 0x00047c0001047983 */ /* 0x000ea80000100800 */
[----:B------:R-:W3:Y:S04]  /*26800*/  LDL.LU R3, [R1+0x464] ;  /* 0x0004640001037983 */ /* 0x000ee80000300800 */
[----:B------:R-:W4:Y:S01]  /*26810*/  LDL.LU R2, [R1+0x470] ;  /* 0x0004700001027983 */ /* 0x000f220000300800 */
[----:B------:R-:W-:Y:S05]  /*26820*/  YIELD ;  /* 0x0000000000007946 */ /* 0x000fea0003800000 */
[----:B------:R-:W-:Y:S01]  /*26830*/  BSSY B1, `(.L_x_3379) ;  /* 0x000009c000017945 */ /* 0x000fe20003800000 */
[----:B--2---:R-:W-:Y:S01]  /*26840*/  LOP3.LUT P1, RZ, R4, 0x1, RZ, 0xc0, !PT ;  /* 0x0000000104ff7812 */ /* 0x004fe2000782c0ff */
[----:B---3--:R-:W-:-:S05]  /*26850*/  VIADD R7, R3, 0x1 ;  /* 0x0000000103077836 */ /* 0x008fca0000000000 */
[----:B------:R-:W-:-:S04]  /*26860*/  ISETP.NE.AND P0, PT, R7, 0x2, PT ;  /* 0x000000020700780c */ /* 0x000fc80003f05270 */
[----:B------:R-:W-:Y:S02]  /*26870*/  SEL R6, RZ, 0x1, P0 ;  /* 0x00000001ff067807 */ /* 0x000fe40000000000 */
[----:B------:R-:W-:Y:S02]  /*26880*/  SEL R7, R7, RZ, P0 ;  /* 0x000000ff07077207 */ /* 0x000fe40000000000 */
[----:B----4-:R-:W-:Y:S01]  /*26890*/  LOP3.LUT R6, R2, R6, RZ, 0x3c, !PT ;  /* 0x0000000602067212 */ /* 0x010fe200078e3cff */
        /* <DEDUP_REMOVED lines=24> */
[----:B------:R0:W5:Y:S04]  /*26a20*/  LDG.E R17, desc[UR40][R4.64] ;  /* 0x0000002804117981 */ /* 0x000168000c1e1900 */
.L_x_3381:
        /* <DEDUP_REMOVED lines=9> */
.L_x_3488:
[----:B------:R-:W-:Y:S05]  /*26ac0*/  BSYNC B2 ;  /* 0x0000000000027941 */ /* 0x000fea0003800000 */
.L_x_3382:
        /* <DEDUP_REMOVED lines=9> */
.L_x_3385:
[----:B------:R-:W-:Y:S05]  /*26b60*/  BSYNC B2 ;  /* 0x0000000000027941 */ /* 0x000fea0003800000 */
.L_x_3384:
        /* <DEDUP_REMOVED lines=13> */
.L_x_3386:
        /* <DEDUP_REMOVED lines=13> */
.L_x_3489:
[----:B------:R-:W-:Y:S05]  /*26d10*/  BSYNC B2 ;  /* 0x0000000000027941 */ /* 0x000fea0003800000 */
.L_x_3387:
        /* <DEDUP_REMOVED lines=11> */
.L_x_3390:
[----:B------:R-:W-:Y:S05]  /*26dd0*/  BSYNC B2 ;  /* 0x0000000000027941 */ /* 0x000fea0003800000 */
.L_x_3389:
[----:B0-2---:R-:W2:Y:S01]  /*26de0*/  LDL R3, [R1+0x460] ;  /* 0x0004600001037983 */ /* 0x005ea20000100800 */
        /* <DEDUP_REMOVED lines=9> */
.L_x_3391:
        /* <DEDUP_REMOVED lines=15> */
.L_x_3392:
        /* <DEDUP_REMOVED lines=15> */
.L_x_3393:
        /* <DEDUP_REMOVED lines=15> */
.L_x_3394:
        /* <DEDUP_REMOVED lines=10> */
.L_x_3380:
[----:B------:R-:W-:Y:S05]  /*271f0*/  BSYNC B1 ;  /* 0x0000000000017941 */ /* 0x000fea0003800000 */
.L_x_3379:
[----:B------:R-:W2:Y:S01]  /*27200*/  LDL R5, [R1+0x47c] ;  /* 0x00047c0001057983 */ /* 0x000ea20000100800 */
[----:B------:R-:W-:Y:S01]  /*27210*/  VIADD R7, R7, 0x1 ;  /* 0x0000000107077836 */ /* 0x000fe20000000000 */
[----:B------:R-:W-:Y:S04]  /*27220*/  BSSY B1, `(.L_x_3395) ;  /* 0x00000a0000017945 */ /* 0x000fe80003800000 */
[----:B------:R-:W-:-:S04]  /*27230*/  ISETP.NE.AND P0, PT, R7, 0x2, PT ;  /* 0x000000020700780c */ /* 0x000fc80003f05270 */
[----:B------:R-:W-:Y:S02]  /*27240*/  SEL R2, RZ, 0x1, P0 ;  /* 0x00000001ff027807 */ /* 0x000fe40000000000 */
[----:B------:R-:W-:Y:S02]  /*27250*/  SEL R9, R7, RZ, P0 ;  /* 0x000000ff07097207 */ /* 0x000fe40000000000 */
[----:B-----5:R-:W-:Y:S01]  /*27260*/  LOP3.LUT R8, R6, R2, RZ, 0x3c, !PT ;  /* 0x0000000206087212 */ /* 0x020fe200078e3cff */
[----:B------:R-:W-:Y:S02]  /*27270*/  VIADD R6, R0, 0xffffffff ;  /* 0xffffffff00067836 */ /* 0x000fe40000000000 */
        /* <DEDUP_REMOVED lines=28> */
.L_x_3397:
        /* <DEDUP_REMOVED lines=9> */
.L_x_3490:
[----:B------:R-:W-:Y:S05]  /*274d0*/  BSYNC B2 ;  /* 0x0000000000027941 */ /* 0x000fea0003800000 */
.L_x_3398:
        /* <DEDUP_REMOVED lines=9> */
.L_x_3401:
[----:B------:R-:W-:Y:S05]  /*27570*/  BSYNC B2 ;  /* 0x0000000000027941 */ /* 0x000fea0003800000 */
.L_x_3400:
        /* <DEDUP_REMOVED lines=14> */
.L_x_3402:
        /* <DEDUP_REMOVED lines=13> */
.L_x_3491:
[----:B------:R-:W-:Y:S05]  /*27730*/  BSYNC B2 ;  /* 0x0000000000027941 */ /* 0x000fea0003800000 */
.L_x_3403:
        /* <DEDUP_REMOVED lines=11> */
.L_x_3406:
[----:B------:R-:W-:Y:S05]  /*277f0*/  BSYNC B2 ;  /* 0x0000000000027941 */ /* 0x000fea0003800000 */
.L_x_3405:
        /* <DEDUP_REMOVED lines=11> */
.L_x_3407:
        /* <DEDUP_REMOVED lines=15> */
.L_x_3408:
        /* <DEDUP_REMOVED lines=15> */
.L_x_3409:
        /* <DEDUP_REMOVED lines=15> */
.L_x_3410:
        /* <DEDUP_REMOVED lines=10> */
.L_x_3396:
[----:B------:R-:W-:Y:S05]  /*27c20*/  BSYNC B1 ;  /* 0x0000000000017941 */ /* 0x000fea0003800000 */
.L_x_3395:
[----:B------:R-:W2:Y:S01]  /*27c30*/  LDL R5, [R1+0x480] ;  /* 0x0004800001057983 */ /* 0x000ea20000100800 */
[----:B------:R-:W-:Y:S01]  /*27c40*/  VIADD R0, R0, 0xfffffffe ;  /* 0xfffffffe00007836 */ /* 0x000fe20000000000 */
[----:B--2---:R-:W-:-:S13]  /*27c50*/  ISETP.GT.AND P0, PT, R6, R5, PT ;  /* 0x000000050600720c */ /* 0x004fda0003f04270 */
[----:B------:R-:W-:Y:S05]  /*27c60*/  @P0 BRA `(.L_x_3411) ;  /* 0xffffffe800e00947 */ /* 0x000fea000383ffff */
.L_x_3360:
[----:B------:R-:W-:Y:S05]  /*27c70*/  BSYNC B0 ;  /* 0x0000000000007941 */ /* 0x000fea0003800000 */
.L_x_3359:
[----:B------:R-:W3:Y:S04]  /*27c80*/  LDL.LU R4, [R1+0x464] ;  /* 0x0004640001047983 */ /* 0x000ee80000300800 */
[----:B------:R-:W4:Y:S01]  /*27c90*/  LDL.LU R3, [R1+0x470] ;  /* 0x0004700001037983 */ /* 0x000f220000300800 */
[----:B------:R-:W0:Y:S01]  /*27ca0*/  S2R R2, SR_TID.X ;  /* 0x0000000000027919 */ /* 0x000e220000002100 */
[----:B------:R-:W-:Y:S01]  /*27cb0*/  BSSY B0, `(.L_x_3412) ;  /* 0x0000015000007945 */ /* 0x000fe20003800000 */
[----:B0-----:R-:W-:-:S04]  /*27cc0*/  LOP3.LUT R2, R2, 0x7f, RZ, 0xc0, !PT ;  /* 0x0000007f02027812 */ /* 0x001fc800078ec0ff */
[----:B------:R-:W-:Y:S01]  /*27cd0*/  ISETP.NE.AND P1, PT, R2, RZ, PT ;  /* 0x000000ff0200720c */ /* 0x000fe20003f25270 */
[----:B---3--:R-:W-:-:S05]  /*27ce0*/  VIADD R0, R4, 0x1 ;  /* 0x0000000104007836 */ /* 0x008fca0000000000 */
[----:B------:R-:W-:-:S04]  /*27cf0*/  ISETP.NE.AND P0, PT, R0, 0x2, PT ;  /* 0x000000020000780c */ /* 0x000fc80003f05270 */
[----:B------:R-:W-:-:S04]  /*27d00*/  SEL R2, RZ, 0x1, P0 ;  /* 0x00000001ff027807 */ /* 0x000fc80000000000 */
[----:B----4-:R-:W-:-:S05]  /*27d10*/  LOP3.LUT R3, R3, R2, RZ, 0x3c, !PT ;  /* 0x0000000203037212 */ /* 0x010fca00078e3cff */
[----:B------:R0:W-:Y:S01]  /*27d20*/  STL [R1+0x470], R3 ;  /* 0x0004700301007387 */ /* 0x0001e20000100800 */
[----:B------:R-:W-:Y:S05]  /*27d30*/  @P1 BRA `(.L_x_3413) ;  /* 0x0000000000301947 */ /* 0x000fea0003800000 */
[----:B0-----:R-:W0:Y:S01]  /*27d40*/  S2R R3, SR_LANEID ;  /* 0x0000000000037919 */ /* 0x001e220000000000 */
[----:B------:R-:W-:Y:S02]  /*27d50*/  VOTEU.ANY UR4, UPT, PT ;  /* 0x0000000000047886 */ /* 0x000fe400038e0100 */
[----:B------:R-:W0:Y:S08]  /*27d60*/  FLO.U32 R4, UR4 ;  /* 0x0000000400047d00 */ /* 0x000e3000080e0000 */
[----:B------:R-:W3:Y:S01]  /*27d70*/  POPC R5, UR4 ;  /* 0x0000000400057d09 */ /* 0x000ee20008000000 */
[----:B0-----:R-:W-:-:S02]  /*27d80*/  ISETP.EQ.U32.AND P1, PT, R4, R3, PT ;  /* 0x000000030400720c */ /* 0x001fc40003f22070 */
[----:B------:R-:W3:Y:S11]  /*27d90*/  LDC.64 R2, c[0x0][0xd60] ;  /* 0x00035800ff027b82 */ /* 0x000ef60000000a00 */
[----:B---3--:R-:W3:Y:S01]  /*27da0*/  @P1 ATOMG.E.ADD.STRONG.GPU PT, R3, desc[UR40][R2.64], R5 ;  /* 0x00000005020319a8 */ /* 0x008ee200081ee1e8 */
[----:B--2---:R-:W0:Y:S02]  /*27db0*/  S2R R6, SR_LTMASK ;  /* 0x0000000000067919 */ /* 0x004e240000003900 */
[----:B0-----:R-:W-:-:S04]  /*27dc0*/  LOP3.LUT R6, R6, UR4, RZ, 0xc0, !PT ;  /* 0x0000000406067c12 */ /* 0x001fc8000f8ec0ff */
[----:B------:R-:W0:Y:S01]  /*27dd0*/  POPC R7, R6 ;  /* 0x0000000600077309 */ /* 0x000e220000000000 */
[----:B---3--:R-:W0:Y:S02]  /*27de0*/  SHFL.IDX PT, R4, R3, R4, 0x1f ;  /* 0x00001f0403047589 */ /* 0x008e2400000e0000 */
[----:B0-----:R-:W-:-:S07]  /*27df0*/  IADD3 R16, R4, UR37, R7 ;  /* 0x0000002504107c10 */ /* 0x001fce000fffe007 */
.L_x_3413:
[----:B------:R-:W-:Y:S05]  /*27e00*/  BSYNC B0 ;  /* 0x0000000000007941 */ /* 0x000fea0003800000 */
.L_x_3412:
[----:B------:R-:W-:-:S05]  /*27e10*/  SEL R0, R0, RZ, P0 ;  /* 0x000000ff00007207 */ /* 0x000fca0000000000 */
[----:B------:R3:W-:Y:S02]  /*27e20*/  STL [R1+0x464], R0 ;  /* 0x0004640001007387 */ /* 0x0007e40000100800 */
.L_x_3325:
[----:B------:R-:W-:Y:S05]  /*27e30*/  BSYNC B7 ;  /* 0x0000000000077941 */ /* 0x000fea0003800000 */
.L_x_3323:
        /* <DEDUP_REMOVED lines=13> */
.L_x_3414:
        /* <DEDUP_REMOVED lines=8> */
[----:B0-----:R-:W0:Y:S02]  /*27f90*/  @!P1 LDC.64 R2, c[0x0][0xd80] ;  /* 0x00036000ff029b82 */ /* 0x001e240000000a00 */
[----:B0-----:R-:W-:-:S06]  /*27fa0*/  @!P1 IMAD.WIDE R2, R5, 0x4, R2 ;  /* 0x0000000405029825 */ /* 0x001fcc00078e0202 */
[----:B------:R0:W2:Y:S01]  /*27fb0*/  @!P1 LDG.E R3, desc[UR40][R2.64] ;  /* 0x0000002802039981 */ /* 0x0000a2000c1e1900 */
[C---:B------:R-:W-:Y:S02]  /*27fc0*/  ISETP.GE.U32.AND P2, PT, R6.reuse, 0x2, PT ;  /* 0x000000020600780c */ /* 0x040fe40003f46070 */
[C---:B------:R-:W-:Y:S01]  /*27fd0*/  ISETP.GE.U32.AND P3, PT, R6.reuse, 0x4, PT ;  /* 0x000000040600780c */ /* 0x040fe20003f66070 */
[----:B------:R-:W-:Y:S01]  /*27fe0*/  SHFL.IDX PT, R0, R16, RZ, 0x1f ;  /* 0x00001fff10007589 */ /* 0x000fe200000e0000 */
[C---:B------:R-:W-:Y:S02]  /*27ff0*/  ISETP.GE.U32.AND P4, PT, R6.reuse, 0x8, PT ;  /* 0x000000080600780c */ /* 0x040fe40003f86070 */
[C---:B------:R-:W-:Y:S01]  /*28000*/  ISETP.GE.U32.AND P5, PT, R6.reuse, 0x10, PT ;  /* 0x000000100600780c */ /* 0x040fe20003fa6070 */
[----:B0-----:R-:W-:Y:S02]  /*28010*/  IMAD.MOV.U32 R2, RZ, RZ, RZ ;  /* 0x000000ffff027224 */ /* 0x001fe400078e00ff */
[----:B--2---:R-:W-:Y:S01]  /*28020*/  @!P1 IMAD.MOV.U32 R2, RZ, RZ, R3 ;  /* 0x000000ffff029224 */ /* 0x004fe200078e0003 */
[----:B------:R-:W-:-:S04]  /*28030*/  ISETP.NE.AND P1, PT, R6, RZ, PT ;  /* 0x000000ff0600720c */ /* 0x000fc80003f25270 */
[----:B------:R-:W0:Y:S02]  /*28040*/  SHFL.UP PT, R14, R2, 0x1, RZ ;  /* 0x04200000020e7989 */ /* 0x000e2400000e00ff */
[----:B0-----:R-:W-:-:S05]  /*28050*/  SEL R5, R14, RZ, P1 ;  /* 0x000000ff0e057207 */ /* 0x001fca0000800000 */
[----:B------:R-:W-:Y:S02]  /*28060*/  IMAD.IADD R3, R2, 0x1, R5 ;  /* 0x0000000102037824 */ /* 0x000fe400078e0205 */
[----:B------:R-:W-:Y:S04]  /*28070*/  SHFL.IDX PT, R5, R16, 0x1, 0x1f ;  /* 0x00201f0010057f89 */ /* 0x000fe800000e0000 */
        /* <DEDUP_REMOVED lines=12> */
[----:B------:R0:W2:Y:S02]  /*28140*/  SHFL.IDX PT, R16, R3, 0x1f, 0x1f ;  /* 0x03e01f0003107f89 */ /* 0x0000a400000e0000 */
.L_x_3501:
[----:B------:R-:W-:Y:S02]  /*28150*/  ULDC UR4, c[0x0][0xd38] ;  /* 0x00034e0000047ab9 */ /* 0x000fe40000000800 */
[----:B------:R-:W-:-:S04]  /*28160*/  IMAD.U32 R4, RZ, RZ, UR4 ;  /* 0x00000004ff047e24 */ /* 0x000fc8000f8e00ff */
[----:B--2---:R-:W-:-:S04]  /*28170*/  IMAD R16, R16, R4, RZ ;  /* 0x0000000410107224 */ /* 0x004fc800078e02ff */
[----:B------:R-:W-:-:S05]  /*28180*/  IMAD.IADD R5, R5, 0x1, R16 ;  /* 0x0000000105057824 */ /* 0x000fca00078e0210 */
[----:B------:R-:W-:-:S13]  /*28190*/  ISETP.GT.AND P6, PT, R5, R0, PT ;  /* 0x000000000500720c */ /* 0x000fda0003fc4270 */
[----:B------:R-:W-:Y:S05]  /*281a0*/  @P6 BRA `(.L_x_3417) ;  /* 0x00000000009c6947 */ /* 0x000fea0003800000 */
.L_x_3422:
[----:B------:R-:W2:Y:S01]  /*281b0*/  LDC R2, c[0x0][0xd3c] ;  /* 0x00034f00ff027b82 */ /* 0x000ea20000000800 */
[----:B------:R-:W-:-:S05]  /*281c0*/  VIADD R19, R19, 0x1f ;  /* 0x0000001f13137836 */ /* 0x000fca0000000000 */
[----:B--2---:R-:W-:-:S13]  /*281d0*/  ISETP.GE.AND P6, PT, R19, R2, PT ;  /* 0x000000021300720c */ /* 0x004fda0003fc6270 */
        /* <DEDUP_REMOVED lines=11> */
.L_x_3420:
[----:B------:R-:W-:Y:S05]  /*28290*/  BSYNC B0 ;  /* 0x0000000000007941 */ /* 0x000fea0003800000 */
.L_x_3419:
        /* <DEDUP_REMOVED lines=18> */
.L_x_3509:
[----:B------:R-:W-:Y:S02]  /*283c0*/  ULDC UR4, c[0x0][0xd38] ;  /* 0x00034e0000047ab9 */ /* 0x000fe40000000800 */
[----:B------:R-:W-:-:S04]  /*283d0*/  IMAD.U32 R4, RZ, RZ, UR4 ;  /* 0x00000004ff047e24 */ /* 0x000fc8000f8e00ff */
[----:B--2---:R-:W-:-:S04]  /*283e0*/  IMAD R16, R16, R4, RZ ;  /* 0x0000000410107224 */ /* 0x004fc800078e02ff */
[----:B------:R-:W-:-:S05]  /*283f0*/  IMAD.IADD R5, R16, 0x1, R5 ;  /* 0x0000000110057824 */ /* 0x000fca00078e0205 */
[----:B------:R-:W-:-:S13]  /*28400*/  ISETP.GT.AND P6, PT, R5, R0, PT ;  /* 0x000000000500720c */ /* 0x000fda0003fc4270 */
[----:B------:R-:W-:Y:S05]  /*28410*/  @!P6 BRA `(.L_x_3422) ;  /* 0xfffffffc0064e947 */ /* 0x000fea000383ffff */
.L_x_3417:
        /* <DEDUP_REMOVED lines=8> */
.L_x_3513:
[----:B------:R-:W-:Y:S01]  /*284a0*/  ISETP.NE.AND P0, PT, R5, RZ, PT ;  /* 0x000000ff0500720c */ /* 0x000fe20003f05270 */
[----:B------:R-:W-:-:S12]  /*284b0*/  IMAD.MOV.U32 R5, RZ, RZ, RZ ;  /* 0x000000ffff057224 */ /* 0x000fd800078e00ff */
[----:B------:R-:W-:Y:S05]  /*284c0*/  @!P0 BRA `(.L_x_3424) ;  /* 0x0000000000148947 */ /* 0x000fea0003800000 */
[----:B------:R-:W-:Y:S01]  /*284d0*/  UMOV UR4, 0xffffffff ;  /* 0xffffffff00047882 */ /* 0x000fe20000000000 */
[----:B------:R-:W-:Y:S02]  /*284e0*/  VIADD R12, R6, 0xffffffff ;  /* 0xffffffff060c7836 */ /* 0x000fe40000000000 */
[----:B------:R-:W-:Y:S05]  /*284f0*/  BRA.DIV UR4, `(.L_x_3425) ;  /* 0x0000003204807947 */ /* 0x000fea000b800000 */
[----:B0-----:R0:W4:Y:S02]  /*28500*/  SHFL.IDX PT, R3, R3, R12, 0x1f ;  /* 0x00001f0c03037589 */ /* 0x00112400000e0000 */
.L_x_3516:
[----:B----4-:R-:W-:-:S07]  /*28510*/  IMAD.MOV.U32 R5, RZ, RZ, R3 ;  /* 0x000000ffff057224 */ /* 0x010fce00078e0003 */
.L_x_3424:
[----:B0-2---:R-:W0:Y:S01]  /*28520*/  LDC.64 R2, c[0x0][0xd90] ;  /* 0x00036400ff027b82 */ /* 0x005e220000000a00 */
[----:B------:R-:W-:-:S04]  /*28530*/  IMAD.IADD R19, R6, 0x1, R19 ;  /* 0x0000000106137824 */ /* 0x000fc800078e0213 */
[----:B0-----:R-:W-:-:S05]  /*28540*/  IMAD.WIDE R2, R19, 0x4, R2 ;  /* 0x0000000413027825 */ /* 0x001fca00078e0202 */
[----:B------:R-:W3:Y:S01]  /*28550*/  LDG.E R7, desc[UR40][R2.64] ;  /* 0x0000002802077981 */ /* 0x000ee2000c1e1900 */
[----:B------:R-:W-:-:S04]  /*28560*/  IMAD R16, R5, R4, R16 ;  /* 0x0000000405107224 */ /* 0x000fc800078e0210 */
[----:B------:R-:W-:Y:S02]  /*28570*/  IMAD.IADD R0, R0, 0x1, -R16 ;  /* 0x0000000100007824 */ /* 0x000fe400078e0a10 */
[----:B---3--:R-:W-:-:S05]  /*28580*/  IMAD R6, R17, R7, RZ ;  /* 0x0000000711067224 */ /* 0x008fca00078e02ff */
        /* <DEDUP_REMOVED lines=59> */
.L_x_3418:
[----:B------:R-:W-:Y:S01]  /*28940*/  UMOV UR4, URZ ;  /* 0x0000003f00047c82 */ /* 0x000fe20008000000 */
[----:B------:R-:W-:Y:S01]  /*28950*/  UMOV UR5, URZ ;  /* 0x0000003f00057c82 */ /* 0x000fe20008000000 */
[----:B------:R-:W-:Y:S01]  /*28960*/  ULDC UR6, c[0x0][0xd3c] ;  /* 0x00034f0000067ab9 */ /* 0x000fe20000000800 */
[----:B------:R-:W-:Y:S02]  /*28970*/  IMAD.MOV.U32 R16, RZ, RZ, R0 ;  /* 0x000000ffff107224 */ /* 0x000fe400078e0000 */
[----:B------:R-:W-:Y:S02]  /*28980*/  IMAD.U32 R17, RZ, RZ, UR4 ;  /* 0x00000004ff117e24 */ /* 0x000fe4000f8e00ff */
[----:B------:R-:W-:Y:S02]  /*28990*/  IMAD.U32 R18, RZ, RZ, UR5 ;  /* 0x00000005ff127e24 */ /* 0x000fe4000f8e00ff */
[----:B------:R-:W-:-:S07]  /*289a0*/  IMAD.U32 R19, RZ, RZ, UR6 ;  /* 0x00000006ff137e24 */ /* 0x000fce000f8e00ff */
.L_x_3426:
[----:B------:R2:W3:Y:S01]  /*289b0*/  LDL R2, [R1+0x460] ;  /* 0x0004600001027983 */ /* 0x0004e20000100800 */
[----:B------:R-:W4:Y:S01]  /*289c0*/  S2R R0, SR_TID.X ;  /* 0x0000000000007919 */ /* 0x000f220000002100 */
[----:B------:R-:W-:Y:S05]  /*289d0*/  WARPSYNC.ALL ;  /* 0x0000000000007948 */ /* 0x000fea0003800000 */
[----:B----4-:R-:W-:Y:S01]  /*289e0*/  LOP3.LUT R0, R0, 0x1f, RZ, 0xc0, !PT ;  /* 0x0000001f00007812 */ /* 0x010fe200078ec0ff */
[----:B------:R-:W-:Y:S03]  /*289f0*/  BAR.SYNC.DEFER_BLOCKING 0x4, 0x180 ;  /* 0x0106000000007b1d */ /* 0x000fe60000010000 */
[----:B------:R-:W-:-:S13]  /*28a00*/  ISETP.NE.AND P0, PT, R0, RZ, PT ;  /* 0x000000ff0000720c */ /* 0x000fda0003f05270 */
[----:B0-----:R-:W3:Y:S01]  /*28a10*/  @!P0 S2R R3, SR_CgaCtaId ;  /* 0x0000000000038919 */ /* 0x001ee20000008800 */
[----:B------:R-:W-:-:S04]  /*28a20*/  @!P0 MOV R0, 0x400 ;  /* 0x0000040000008802 */ /* 0x000fc80000000f00 */
[----:B---3--:R-:W-:-:S05]  /*28a30*/  @!P0 LEA R2, R3, R0, 0x18 ;  /* 0x0000000003028211 */ /* 0x008fca00078ec0ff */
[----:B------:R2:W-:Y:S04]  /*28a40*/  @!P0 STS.128 [R2+0x324d0], R16 ;  /* 0x0324d01002008388 */ /* 0x0005e80000000c00 */
[----:B------:R2:W-:Y:S01]  /*28a50*/  @!P0 STL [R1+0x460], R2 ;  /* 0x0004600201008387 */ /* 0x0005e20000100800 */
[----:B------:R-:W-:Y:S06]  /*28a60*/  BAR.ARV 0x5, 0x180 ;  /* 0x0146000000007b1d */ /* 0x000fec0000002000 */
.L_x_3415:
[----:B------:R-:W-:Y:S02]  /*28a70*/  ULDC UR4, c[0x0][0xd3c] ;  /* 0x00034f0000047ab9 */ /* 0x000fe40000000800 */
[----:B----4-:R-:W-:-:S13]  /*28a80*/  ISETP.GE.AND P0, PT, R19, UR4, PT ;  /* 0x0000000413007c0c */ /* 0x010fda000bf06270 */
[----:B------:R-:W-:Y:S05]  /*28a90*/  @!P0 BRA `(.L_x_3427) ;  /* 0xffffff9c00a88947 */ /* 0x000fea000383ffff */
[----:B------:R-:W-:Y:S05]  /*28aa0*/  BSYNC B8 ;  /* 0x0000000000087941 */ /* 0x000fea0003800000 */
.L_x_3311:
[----:B---3--:R-:W3:Y:S01]  /*28ab0*/  LDL.LU R0, [R1+0x4cc] ;  /* 0x0004cc0001007983 */ /* 0x008ee20000300800 */
[----:B------:R-:W-:Y:S01]  /*28ac0*/  BSSY B0, `(.L_x_3428) ;  /* 0x000000b000007945 */ /* 0x000fe20003800000 */
[----:B------:R-:W4:Y:S01]  /*28ad0*/  S2R R5, SR_CgaCtaId ;  /* 0x0000000000057919 */ /* 0x000f220000008800 */
[----:B---3--:R-:W-:-:S05]  /*28ae0*/  VIADD R0, R0, 0x1 ;  /* 0x0000000100007836 */ /* 0x008fca0000000000 */
[----:B0-2---:R-:W-:-:S04]  /*28af0*/  LEA.HI R2, R0, R0, RZ, 0x1 ;  /* 0x0000000000027211 */ /* 0x005fc800078f08ff */
[----:B------:R-:W-:-:S05]  /*28b00*/  LOP3.LUT R3, R2, 0xfffffffe, RZ, 0xc0, !PT ;  /* 0xfffffffe02037812 */ /* 0x000fca00078ec0ff */
[----:B------:R-:W-:Y:S01]  /*28b10*/  IMAD.IADD R3, R0, 0x1, -R3 ;  /* 0x0000000100037824 */ /* 0x000fe200078e0a03 */
[----:B------:R-:W-:-:S04]  /*28b20*/  MOV R0, 0x400 ;  /* 0x0000040000007802 */ /* 0x000fc80000000f00 */
[----:B----4-:R-:W-:Y:S02]  /*28b30*/  LEA R0, R5, R0, 0x18 ;  /* 0x0000000005007211 */ /* 0x010fe400078ec0ff */
[----:B------:R-:W-:-:S04]  /*28b40*/  SHF.L.U32 R3, R3, 0x1f, RZ ;  /* 0x0000001f03037819 */ /* 0x000fc800000006ff */
[----:B------:R-:W0:Y:S02]  /*28b50*/  SYNCS.PHASECHK.TRANS64.TRYWAIT P0, [R0+URZ+0x32420], R3 ;  /* 0x03242003000075a7 */ /* 0x000e24000800017f */
[----:B0-----:R-:W-:Y:S05]  /*28b60*/  @!P0 BRA `(.L_x_3429) ;  /* 0x0000002c000c8947 */ /* 0x001fea0003800000 */
.L_x_3517:
[----:B------:R-:W-:Y:S05]  /*28b70*/  BSYNC B0 ;  /* 0x0000000000007941 */ /* 0x000fea0003800000 */
.L_x_3428:
[----:B------:R-:W-:-:S03]  /*28b80*/  UMOV UR4, 0xffffffff ;  /* 0xffffffff00047882 */ /* 0x000fc60000000000 */
[----:B------:R-:W-:Y:S05]  /*28b90*/  BRA.DIV UR4, `(.L_x_3430) ;  /* 0x0000002e04147947 */ /* 0x000fea000b800000 */
[----:B------:R-:W2:Y:S02]  /*28ba0*/  S2R R2, SR_TID.X ;  /* 0x0000000000027919 */ /* 0x000ea40000002100 */
[----:B--2---:R-:W-:-:S04]  /*28bb0*/  SHF.R.U32.HI R2, RZ, 0x5, R2 ;  /* 0x00000005ff027819 */ /* 0x004fc80000011602 */
[----:B------:R-:W-:-:S05]  /*28bc0*/  LOP3.LUT R2, R2, 0x3, RZ, 0xc0, !PT ;  /* 0x0000000302027812 */ /* 0x000fca00078ec0ff */
[----:B------:R2:W3:Y:S02]  /*28bd0*/  SHFL.IDX PT, R14, R2, RZ, 0x1f ;  /* 0x00001fff020e7589 */ /* 0x0004e400000e0000 */
.L_x_3520:
[----:B---3--:R-:W-:Y:S01]  /*28be0*/  ISETP.NE.AND P0, PT, R14, RZ, PT ;  /* 0x000000ff0e00720c */ /* 0x008fe20003f05270 */
[----:B------:R-:W-:-:S12]  /*28bf0*/  BSSY B0, `(.L_x_3431) ;  /* 0x0000027000007945 */ /* 0x000fd80003800000 */
[----:B------:R-:W-:Y:S05]  /*28c00*/  @P0 BRA `(.L_x_3432) ;  /* 0x0000000000940947 */ /* 0x000fea0003800000 */
[----:B------:R-:W-:-:S03]  /*28c10*/  UMOV UR4, 0xffffffff ;  /* 0xffffffff00047882 */ /* 0x000fc60000000000 */
[----:B------:R-:W-:Y:S05]  /*28c20*/  BRA.DIV UR4, `(.L_x_3433) ;  /* 0x0000002e04247947 */ /* 0x000fea000b800000 */
[----:B------:R-:W-:-:S13]  /*28c30*/  ELECT P6, URZ, PT ;  /* 0x00000000003f782f */ /* 0x000fda00038c0000 */
.L_x_3523:
[----:B------:R-:W-:Y:S05]  /*28c40*/  @!P6 BRA `(.L_x_3432) ;  /* 0x000000000084e947 */ /* 0x000fea0003800000 */
[----:B------:R-:W-:-:S06]  /*28c50*/  ULOP3.LUT UR4, UR36, 0x2, URZ, 0xfc, !UPT ;  /* 0x0000000224047892 */ /* 0x000fcc000f8efc3f */
[----:B--2---:R-:W-:-:S05]  /*28c60*/  IMAD.U32 R2, RZ, RZ, UR4 ;  /* 0x00000004ff027e24 */ /* 0x004fca000f8e00ff */
[----:B------:R-:W-:-:S13]  /*28c70*/  ISETP.NE.AND P2, PT, R2, 0x3, PT ;  /* 0x000000030200780c */ /* 0x000fda0003f45270 */
[----:B------:R-:W-:Y:S05]  /*28c80*/  @!P2 BRA `(.L_x_3434) ;  /* 0x000000000004a947 */ /* 0x000fea0003800000 */
[----:B------:R-:W-:Y:S01]  /*28c90*/  BPT.TRAP 0x1 ;  /* 0x000000040000795c */ /* 0x000fe20000300000 */
.L_x_3434:
        /* <DEDUP_REMOVED lines=14> */
.L_x_3524:
[----:B------:R-:W2:Y:S02]  /*28d80*/  SYNCS.PHASECHK.TRANS64.TRYWAIT P0, [R7+URZ], R2 ;  /* 0x00000002070075a7 */ /* 0x000ea4000800017f */
[----:B--2---:R-:W-:Y:S05]  /*28d90*/  @!P0 BRA `(.L_x_3436) ;  /* 0x0000002800fc8947 */ /* 0x004fea0003800000 */
.L_x_3525:
[----:B------:R-:W-:Y:S05]  /*28da0*/  @!P2 BRA `(.L_x_3437) ;  /* 0x000000000004a947 */ /* 0x000fea0003800000 */
[----:B------:R-:W-:Y:S01]  /*28db0*/  BPT.TRAP 0x1 ;  /* 0x000000040000795c */ /* 0x000fe20000300000 */
.L_x_3437:
[----:B------:R-:W3:Y:S01]  /*28dc0*/  LDL.LU R4, [R1+0x464] ;  /* 0x0004640001047983 */ /* 0x000ee20000300800 */
[----:B------:R-:W-:-:S04]  /*28dd0*/  VIADD R0, R0, 0x32460 ;  /* 0x0003246000007836 */ /* 0x000fc80000000000 */
[----:B---3--:R-:W-:-:S04]  /*28de0*/  IMAD R4, R4, 0x8, R0 ;  /* 0x0000000804047824 */ /* 0x008fc800078e0200 */
[----:B------:R-:W3:Y:S02]  /*28df0*/  SYNCS.PHASECHK.TRANS64.TRYWAIT P0, [R4+URZ], R5 ;  /* 0x00000005040075a7 */ /* 0x000ee4000800017f */
[----:B---3--:R-:W-:Y:S05]  /*28e00*/  @!P0 BRA `(.L_x_3438) ;  /* 0x0000002800f48947 */ /* 0x008fea0003800000 */
.L_x_3526:
[----:B------:R-:W-:-:S07]  /*28e10*/  IMAD R3, R3, 0x8, R0 ;  /* 0x0000000803037824 */ /* 0x000fce00078e0200 */
.L_x_3439:
[----:B----4-:R4:W0:Y:S02]  /*28e20*/  SYNCS.PHASECHK.TRANS64.TRYWAIT P0, [R3+URZ], R2 ;  /* 0x00000002030075a7 */ /* 0x010824000800017f */
[----:B0-----:R-:W-:Y:S05]  /*28e30*/  @!P0 NANOSLEEP.SYNCS 0x989680 ;  /* 0x009896800000895d */ /* 0x001fea0003900000 */
[----:B------:R-:W0:Y:S02]  /*28e40*/  @!P0 SYNCS.PHASECHK.TRANS64 P0, [R3+URZ], R2 ;  /* 0x00000002030085a7 */ /* 0x000e24000800007f */
[----:B0-----:R-:W-:Y:S05]  /*28e50*/  @!P0 BRA `(.L_x_3439) ;  /* 0xfffffffc00f08947 */ /* 0x001fea000383ffff */
.L_x_3432:
[----:B------:R-:W-:Y:S05]  /*28e60*/  BSYNC B0 ;  /* 0x0000000000007941 */ /* 0x000fea0003800000 */
.L_x_3431:
[----:B------:R-:W-:Y:S05]  /*28e70*/  EXIT ;  /* 0x000000000000794d */ /* 0x000fea0003800000 */
.L_x_3188:
[----:B0-----:R-:W-:-:S04]  /*28e80*/  IMAD.U32 R9, RZ, RZ, UR46 ;  /* 0x0000002eff097e24 */ /* 0x001fc8000f8e00ff */
[----:B------:R0:W1:Y:S03]  /*28e90*/  SYNCS.PHASECHK.TRANS64.TRYWAIT P0, [R9+URZ+0x32400], R0 ;  /* 0x03240000090075a7 */ /* 0x000066000800017f */
[----:B-1----:R-:W-:Y:S05]  /*28ea0*/  @!P0 NANOSLEEP.SYNCS 0x989680 ;  /* 0x009896800000895d */ /* 0x002fea0003900000 */
[----:B------:R-:W1:Y:S02]  /*28eb0*/  @!P0 SYNCS.PHASECHK.TRANS64 P0, [R9+URZ+0x32400], R0 ;  /* 0x03240000090085a7 */ /* 0x000e64000800007f */
[----:B-1----:R-:W-:Y:S05]  /*28ec0*/  @!P0 BRA `(.L_x_3188) ;  /* 0xfffffffc00ec8947 */ /* 0x002fea000383ffff */
[----:B------:R-:W-:Y:S05]  /*28ed0*/  BRA `(.L_x_3440) ;  /* 0xfffffd9800e47947 */ /* 0x000fea000383ffff */
.L_x_3195:
[----:B-1----:R1:W2:Y:S02]  /*28ee0*/  SYNCS.PHASECHK.TRANS64.TRYWAIT P0, [R24+URZ], R25 ;  /* 0x00000019180075a7 */ /* 0x0022a4000800017f */
[----:B--2---:R-:W-:Y:S05]  /*28ef0*/  @!P0 NANOSLEEP.SYNCS 0x989680 ;  /* 0x009896800000895d */ /* 0x004fea0003900000 */
[----:B------:R-:W2:Y:S02]  /*28f00*/  @!P0 SYNCS.PHASECHK.TRANS64 P0, [R24+URZ], R25 ;  /* 0x00000019180085a7 */ /* 0x000ea4000800007f */
[----:B--2---:R-:W-:Y:S05]  /*28f10*/  @!P0 BRA `(.L_x_3195) ;  /* 0xfffffffc00f08947 */ /* 0x004fea000383ffff */
[----:B------:R-:W-:Y:S05]  /*28f20*/  BRA `(.L_x_3194) ;  /* 0xfffffda000047947 */ /* 0x000fea000383ffff */
.L_x_3197:
[----:B0-----:R-:W-:-:S04]  /*28f30*/  IMAD.U32 R9, RZ, RZ, UR46 ;  /* 0x0000002eff097e24 */ /* 0x001fc8000f8e00ff */
[----:B------:R0:W1:Y:S03]  /*28f40*/  SYNCS.PHASECHK.TRANS64.TRYWAIT P0, [R9+URZ+0x32410], R8 ;  /* 0x03241008090075a7 */ /* 0x000066000800017f */
[----:B-1----:R-:W-:Y:S05]  /*28f50*/  @!P0 NANOSLEEP.SYNCS 0x989680 ;  /* 0x009896800000895d */ /* 0x002fea0003900000 */
[----:B------:R-:W1:Y:S02]  /*28f60*/  @!P0 SYNCS.PHASECHK.TRANS64 P0, [R9+URZ+0x32410], R8 ;  /* 0x03241008090085a7 */ /* 0x000e64000800007f */
[----:B-1----:R-:W-:Y:S05]  /*28f70*/  @!P0 BRA `(.L_x_3197) ;  /* 0xfffffffc00ec8947 */ /* 0x002fea000383ffff */
[----:B------:R-:W-:Y:S05]  /*28f80*/  BRA `(.L_x_3441) ;  /* 0xfffffda000d87947 */ /* 0x000fea000383ffff */
.L_x_3204:
[----:B-1----:R1:W2:Y:S02]  /*28f90*/  SYNCS.PHASECHK.TRANS64.TRYWAIT P0, [R8+URZ], R9 ;  /* 0x00000009080075a7 */ /* 0x0022a4000800017f */
[----:B--2---:R-:W-:Y:S05]  /*28fa0*/  @!P0 NANOSLEEP.SYNCS 0x989680 ;  /* 0x009896800000895d */ /* 0x004fea0003900000 */
[----:B------:R-:W2:Y:S02]  /*28fb0*/  @!P0 SYNCS.PHASECHK.TRANS64 P0, [R8+URZ], R9 ;  /* 0x00000009080085a7 */ /* 0x000ea4000800007f */
[----:B--2---:R-:W-:Y:S05]  /*28fc0*/  @!P0 BRA `(.L_x_3204) ;  /* 0xfffffffc00f08947 */ /* 0x004fea000383ffff */
[----:B------:R-:W-:Y:S05]  /*28fd0*/  BRA `(.L_x_3203) ;  /* 0xfffffda4001c7947 */ /* 0x000fea000383ffff */
.L_x_3239:
[----:B0-----:R0:W1:Y:S02]  /*28fe0*/  SYNCS.PHASECHK.TRANS64.TRYWAIT P2, [R0+URZ], R3 ;  /* 0x00000003000075a7 */ /* 0x001064000804017f */
[----:B-1----:R-:W-:Y:S05]  /*28ff0*/  @!P2 NANOSLEEP.SYNCS 0x989680 ;  /* 0x009896800000a95d */ /* 0x002fea0003900000 */
[----:B------:R-:W1:Y:S02]  /*29000*/  @!P2 SYNCS.PHASECHK.TRANS64 P2, [R0+URZ], R3 ;  /* 0x000000030000a5a7 */ /* 0x000e64000804007f */
[----:B-1----:R-:W-:Y:S05]  /*29010*/  @!P2 BRA `(.L_x_3239) ;  /* 0xfffffffc00f0a947 */ /* 0x002fea000383ffff */
[----:B------:R-:W-:Y:S05]  /*29020*/  BRA `(.L_x_3238) ;  /* 0xfffffe0800f47947 */ /* 0x000fea000383ffff */
.L_x_3246:
[----:B-1----:R1:W2:Y:S02]  /*29030*/  SYNCS.PHASECHK.TRANS64.TRYWAIT P2, [R4+URZ], R5 ;  /* 0x00000005040075a7 */ /* 0x0022a4000804017f */
[----:B--2---:R-:W-:Y:S05]  /*29040*/  @!P2 NANOSLEEP.SYNCS 0x989680 ;  /* 0x009896800000a95d */ /* 0x004fea0003900000 */
[----:B------:R-:W2:Y:S02]  /*29050*/  @!P2 SYNCS.PHASECHK.TRANS64 P2, [R4+URZ], R5 ;  /* 0x000000050400a5a7 */ /* 0x000ea4000804007f */
[----:B--2---:R-:W-:Y:S05]  /*29060*/  @!P2 BRA `(.L_x_3246) ;  /* 0xfffffffc00f0a947 */ /* 0x004fea000383ffff */
[----:B------:R-:W-:Y:S05]  /*29070*/  BRA `(.L_x_3245) ;  /* 0xfffffe1000187947 */ /* 0x000fea000383ffff */
.L_x_3257:
[----:B-1----:R1:W2:Y:S02]  /*29080*/  SYNCS.PHASECHK.TRANS64.TRYWAIT P1, [R0+URZ], R7 ;  /* 0x00000007000075a7 */ /* 0x0022a4000802017f */
[----:B--2---:R-:W-:Y:S05]  /*29090*/  @!P1 NANOSLEEP.SYNCS 0x989680 ;  /* 0x009896800000995d */ /* 0x004fea0003900000 */
[----:B------:R-:W2:Y:S02]  /*290a0*/  @!P1 SYNCS.PHASECHK.TRANS64 P1, [R0+URZ], R7 ;  /* 0x00000007000095a7 */ /* 0x000ea4000802007f */
[----:B--2---:R-:W-:Y:S05]  /*290b0*/  @!P1 BRA `(.L_x_3257) ;  /* 0xfffffffc00f09947 */ /* 0x004fea000383ffff */
[----:B------:R-:W-:Y:S05]  /*290c0*/  BRA `(.L_x_3256) ;  /* 0xfffffea000ac7947 */ /* 0x000fea000383ffff */
.L_x_3264:
[----:B-1----:R1:W2:Y:S02]  /*290d0*/  SYNCS.PHASECHK.TRANS64.TRYWAIT P1, [R4+URZ], R5 ;  /* 0x00000005040075a7 */ /* 0x0022a4000802017f */
[----:B--2---:R-:W-:Y:S05]  /*290e0*/  @!P1 NANOSLEEP.SYNCS 0x989680 ;  /* 0x009896800000995d */ /* 0x004fea0003900000 */
[----:B------:R-:W2:Y:S02]  /*290f0*/  @!P1 SYNCS.PHASECHK.TRANS64 P1, [R4+URZ], R5 ;  /* 0x00000005040095a7 */ /* 0x000ea4000802007f */
[----:B--2---:R-:W-:Y:S05]  /*29100*/  @!P1 BRA `(.L_x_3264) ;  /* 0xfffffffc00f09947 */ /* 0x004fea000383ffff */
[----:B------:R-:W-:Y:S05]  /*29110*/  BRA `(.L_x_3263) ;  /* 0xfffffea400d07947 */ /* 0x000fea000383ffff */
.L_x_3331:
        /* <DEDUP_REMOVED lines=11> */
.L_x_3443:
[----:B------:R-:W-:Y:S05]  /*291d0*/  BSYNC B0 ;  /* 0x0000000000007941 */ /* 0x000fea0003800000 */
.L_x_3442:
[----:B------:R-:W-:Y:S05]  /*291e0*/  BRA `(.L_x_3444) ;  /* 0xffffffa400847947 */ /* 0x000fea000383ffff */
.L_x_3333:
[----:B------:R-:W-:Y:S01]  /*291f0*/  BSSY B0, `(.L_x_3445) ;  /* 0x0000006000007945 */ /* 0x000fe20003800000 */
[----:B------:R-:W-:-:S07]  /*29200*/  IMAD.MOV.U32 R15, RZ, RZ, -0x1 ;  /* 0xffffffffff0f7424 */ /* 0x000fce00078e00ff */
[----:B012-4-:R-:W-:Y:S05]  /*29210*/  WARPSYNC.COLLECTIVE R15, `(.L_x_3446) ;  /* 0x000000000f0c7348 */ /* 0x017fea0003c00000 */
[----:B------:R-:W-:Y:S02]  /*29220*/  ELECT P6, UR62, PT ;  /* 0x00000000003e782f */ /* 0x000fe400038c0000 */
[----:B------:R-:W-:Y:S01]  /*29230*/  MOV R14, UR62 ;  /* 0x0000003e000e7c02 */ /* 0x000fe20008000f00 */
[----:B012-4-:R-:W-:Y:S10]  /*29240*/  ENDCOLLECTIVE ;  /* 0x000000000000791b */ /* 0x017ff40003800000 */
.L_x_3446:
[----:B------:R-:W-:Y:S05]  /*29250*/  BSYNC B0 ;  /* 0x0000000000007941 */ /* 0x000fea0003800000 */
.L_x_3445:
[----:B------:R-:W-:Y:S05]  /*29260*/  BRA `(.L_x_3447) ;  /* 0xffffffa400907947 */ /* 0x000fea000383ffff */
.L_x_3335:
[----:B--2---:R2:W3:Y:S02]  /*29270*/  SYNCS.PHASECHK.TRANS64.TRYWAIT P0, [R0+URZ+0x32440], R2 ;  /* 0x03244002000075a7 */ /* 0x0044e4000800017f */
[----:B---3--:R-:W-:Y:S05]  /*29280*/  @!P0 NANOSLEEP.SYNCS 0x989680 ;  /* 0x009896800000895d */ /* 0x008fea0003900000 */
[----:B------:R-:W3:Y:S02]  /*29290*/  @!P0 SYNCS.PHASECHK.TRANS64 P0, [R0+URZ+0x32440], R2 ;  /* 0x03244002000085a7 */ /* 0x000ee4000800007f */
[----:B---3--:R-:W-:Y:S05]  /*292a0*/  @!P0 BRA `(.L_x_3335) ;  /* 0xfffffffc00f08947 */ /* 0x008fea000383ffff */
[----:B------:R-:W-:Y:S05]  /*292b0*/  BRA `(.L_x_3448) ;  /* 0xffffffa400f87947 */ /* 0x000fea000383ffff */
.L_x_3339:
[----:B------:R0:W5:Y:S01]  /*292c0*/  LDL R2, [R1+0x494] ;  /* 0x0004940001027983 */ /* 0x0001620000100800 */
[----:B------:R-:W-:Y:S02]  /*292d0*/  IMAD.MOV.U32 R6, RZ, RZ, R11 ;  /* 0x000000ffff067224 */ /* 0x000fe400078e000b */
[----:B------:R-:W-:Y:S02]  /*292e0*/  IMAD.MOV.U32 R13, RZ, RZ, R0 ;  /* 0x000000ffff0d7224 */ /* 0x000fe400078e0000 */
[----:B------:R-:W-:Y:S02]  /*292f0*/  IMAD.MOV.U32 R12, RZ, RZ, RZ ;  /* 0x000000ffff0c7224 */ /* 0x000fe400078e00ff */
[----:B------:R-:W-:Y:S02]  /*29300*/  IMAD.MOV.U32 R11, RZ, RZ, 0x181f ;  /* 0x0000181fff0b7424 */ /* 0x000fe400078e00ff */
[----:B------:R-:W-:Y:S02]  /*29310*/  IMAD.MOV.U32 R15, RZ, RZ, -0x1 ;  /* 0xffffffffff0f7424 */ /* 0x000fe400078e00ff */
[----:B0-----:R-:W-:-:S07]  /*29320*/  IMAD.IADD R8, R8, 0x1, R6 ;  /* 0x0000000108087824 */ /* 0x001fce00078e0206 */
[----:B-----5:R-:W-:Y:S05]  /*29330*/  WARPSYNC.COLLECTIVE R15, `(.L_x_3449) ;  /* 0x000000000f087348 */ /* 0x020fea0003c00000 */
[----:B------:R0:W1:Y:S02]  /*29340*/  SHFL.IDX P6, R14, R13, R12, R11 ;  /* 0x0000000c0d0e7389 */ /* 0x00006400000c000b */
[----:B01---5:R-:W-:Y:S01]  /*29350*/  ENDCOLLECTIVE ;  /* 0x000000000000791b */ /* 0x023fe20003800000 */
.L_x_3449:
[----:B------:R0:W-:Y:S01]  /*29360*/  STL [R1+0x484], R8 ;  /* 0x0004840801007387 */ /* 0x0001e20000100800 */
[----:B------:R-:W-:Y:S02]  /*29370*/  IMAD.MOV.U32 R13, RZ, RZ, R3 ;  /* 0x000000ffff0d7224 */ /* 0x000fe400078e0003 */
[----:B------:R-:W-:-:S07]  /*29380*/  IMAD.MOV.U32 R4, RZ, RZ, R14 ;  /* 0x000000ffff047224 */ /* 0x000fce00078e000e */
[----:B0-----:R-:W-:Y:S05]  /*29390*/  WARPSYNC.COLLECTIVE R15, `(.L_x_3450) ;  /* 0x000000000f087348 */ /* 0x001fea0003c00000 */
[----:B------:R1:W2:Y:S02]  /*293a0*/  SHFL.IDX P6, R14, R13, R12, R11 ;  /* 0x0000000c0d0e7389 */ /* 0x0002a400000c000b */
[----:B012---:R-:W-:Y:S01]  /*293b0*/  ENDCOLLECTIVE ;  /* 0x000000000000791b */ /* 0x007fe20003800000 */
.L_x_3450:
[----:B------:R-:W-:Y:S02]  /*293c0*/  IMAD.MOV.U32 R13, RZ, RZ, R0 ;  /* 0x000000ffff0d7224 */ /* 0x000fe400078e0000 */
[----:B------:R-:W-:Y:S02]  /*293d0*/  IMAD.MOV.U32 R12, RZ, RZ, 0x1 ;  /* 0x00000001ff0c7424 */ /* 0x000fe400078e00ff */
[----:B------:R-:W-:-:S07]  /*293e0*/  IMAD.MOV.U32 R5, RZ, RZ, R14 ;  /* 0x000000ffff057224 */ /* 0x000fce00078e000e */
[----:B------:R-:W-:Y:S05]  /*293f0*/  WARPSYNC.COLLECTIVE R15, `(.L_x_3451) ;  /* 0x000000000f087348 */ /* 0x000fea0003c00000 */
[----:B------:R0:W1:Y:S02]  /*29400*/  SHFL.IDX P6, R14, R13, R12, R11 ;  /* 0x0000000c0d0e7389 */ /* 0x00006400000c000b */
[----:B01----:R-:W-:Y:S01]  /*29410*/  ENDCOLLECTIVE ;  /* 0x000000000000791b */ /* 0x003fe20003800000 */
.L_x_3451:
[----:B------:R-:W-:Y:S02]  /*29420*/  IMAD.MOV.U32 R13, RZ, RZ, R3 ;  /* 0x000000ffff0d7224 */ /* 0x000fe400078e0003 */
[----:B------:R-:W-:Y:S02]  /*29430*/  IMAD R2, R2, R7, RZ ;  /* 0x0000000702027224 */ /* 0x000fe400078e02ff */
[----:B------:R-:W-:-:S07]  /*29440*/  IMAD.MOV.U32 R7, RZ, RZ, R14 ;  /* 0x000000ffff077224 */ /* 0x000fce00078e000e */
[----:B------:R-:W-:Y:S05]  /*29450*/  WARPSYNC.COLLECTIVE R15, `(.L_x_3452) ;  /* 0x000000000f087348 */ /* 0x000fea0003c00000 */
[----:B------:R0:W1:Y:S02]  /*29460*/  SHFL.IDX P6, R14, R13, R12, R11 ;  /* 0x0000000c0d0e7389 */ /* 0x00006400000c000b */
[----:B01----:R-:W-:Y:S01]  /*29470*/  ENDCOLLECTIVE ;  /* 0x000000000000791b */ /* 0x003fe20003800000 */
.L_x_3452:
[----:B------:R-:W-:-:S13]  /*29480*/  ISETP.GE.AND P1, PT, R8, R2, PT ;  /* 0x000000020800720c */ /* 0x000fda0003f26270 */
[----:B------:R-:W-:Y:S01]  /*29490*/  @!P1 LEA R5, P3, R10, R5, 0x1 ;  /* 0x000000050a059211 */ /* 0x000fe200078608ff */
[----:B------:R-:W-:Y:S02]  /*294a0*/  IMAD.MOV.U32 R13, RZ, RZ, R0 ;  /* 0x000000ffff0d7224 */ /* 0x000fe400078e0000 */
[----:B------:R-:W-:Y:S02]  /*294b0*/  IMAD.MOV.U32 R12, RZ, RZ, 0x2 ;  /* 0x00000002ff0c7424 */ /* 0x000fe400078e00ff */
[----:B------:R-:W-:-:S05]  /*294c0*/  @!P1 IMAD.X R4, RZ, RZ, R4, P3 ;  /* 0x000000ffff049224 */ /* 0x000fca00018e0604 */
[----:B------:R-:W-:Y:S01]  /*294d0*/  @!P1 LOP3.LUT R5, R5, R4, RZ, 0x3c, !PT ;  /* 0x0000000405059212 */ /* 0x000fe200078e3cff */
[----:B------:R-:W-:-:S07]  /*294e0*/  IMAD.MOV.U32 R6, RZ, RZ, R14 ;  /* 0x000000ffff067224 */ /* 0x000fce00078e000e */
[----:B------:R-:W-:Y:S05]  /*294f0*/  WARPSYNC.COLLECTIVE R15, `(.L_x_3453) ;  /* 0x000000000f087348 */ /* 0x000fea0003c00000 */
[----:B------:R0:W1:Y:S02]  /*29500*/  SHFL.IDX P6, R14, R13, R12, R11 ;  /* 0x0000000c0d0e7389 */ /* 0x00006400000c000b */
[----:B01----:R-:W-:Y:S01]  /*29510*/  ENDCOLLECTIVE ;  /* 0x000000000000791b */ /* 0x003fe20003800000 */
.L_x_3453:
[----:B------:R-:W-:-:S04]  /*29520*/  @!P1 LOP3.LUT R4, R5, R4, RZ, 0x3c, !PT ;  /* 0x0000000405049212 */ /* 0x000fc800078e3cff */
[----:B------:R-:W-:-:S05]  /*29530*/  @!P1 LOP3.LUT R5, R5, R4, RZ, 0x3c, !PT ;  /* 0x0000000405059212 */ /* 0x000fca00078e3cff */
[----:B------:R-:W-:Y:S01]  /*29540*/  @!PT LDS RZ, [RZ] ;  /* 0x00000000fffff984 */ /* 0x000fe20000000800 */
[----:B------:R-:W-:Y:S01]  /*29550*/  @!PT LDS RZ, [RZ] ;  /* 0x00000000fffff984 */ /* 0x000fe20000000800 */
[----:B------:R-:W-:Y:S01]  /*29560*/  @!PT LDS RZ, [RZ] ;  /* 0x00000000fffff984 */ /* 0x000fe20000000800 */
[----:B------:R0:W-:Y:S01]  /*29570*/  @!P1 LDGSTS.E.BYPASS.LTC128B.128 [R9+0x18400], desc[UR40][R4.64], !P0 ;  /* 0x1840000004099fae */ /* 0x0001e2000c101d68 */
[----:B------:R-:W-:Y:S02]  /*29580*/  IMAD.MOV.U32 R13, RZ, RZ, R3 ;  /* 0x000000ffff0d7224 */ /* 0x000fe400078e0003 */
[----:B0-----:R-:W-:-:S05]  /*29590*/  VIADD R5, R8, 0x10 ;  /* 0x0000001008057836 */ /* 0x001fca0000000000 */
[----:B------:R-:W-:Y:S01]  /*295a0*/  ISETP.GE.AND P2, PT, R5, R2, PT ;  /* 0x000000020500720c */ /* 0x000fe20003f46270 */
[----:B------:R0:W-:-:S12]  /*295b0*/  STL [R1+0x4a8], R5 ;  /* 0x0004a80501007387 */ /* 0x0001d80000100800 */
[----:B0-----:R-:W-:Y:S01]  /*295c0*/  @!P2 LEA R5, P1, R10, R6, 0x1 ;  /* 0x000000060a05a211 */ /* 0x001fe200078208ff */
[----:B------:R-:W-:-:S12]  /*295d0*/  IMAD.MOV.U32 R6, RZ, RZ, R14 ;  /* 0x000000ffff067224 */ /* 0x000fd800078e000e */
[----:B------:R-:W-:Y:S05]  /*295e0*/  WARPSYNC.COLLECTIVE R15, `(.L_x_3454) ;  /* 0x000000000f087348 */ /* 0x000fea0003c00000 */
[----:B------:R0:W1:Y:S02]  /*295f0*/  SHFL.IDX P6, R14, R13, R12, R11 ;  /* 0x0000000c0d0e7389 */ /* 0x00006400000c000b */
[----:B01----:R-:W-:Y:S01]  /*29600*/  ENDCOLLECTIVE ;  /* 0x000000000000791b */ /* 0x003fe20003800000 */
.L_x_3454:
[----:B------:R-:W-:Y:S02]  /*29610*/  @!P2 IMAD.X R4, RZ, RZ, R7, P1 ;  /* 0x000000ffff04a224 */ /* 0x000fe400008e0607 */
[----:B------:R-:W-:-:S03]  /*29620*/  VIADD R7, R8, 0x20 ;  /* 0x0000002008077836 */ /* 0x000fc60000000000 */
[----:B------:R-:W-:Y:S02]  /*29630*/  @!P2 LOP3.LUT R5, R5, R4, RZ, 0x3c, !PT ;  /* 0x000000040505a212 */ /* 0x000fe400078e3cff */
[----:B------:R-:W-:Y:S01]  /*29640*/  ISETP.GE.AND P1, PT, R7, R2, PT ;  /* 0x000000020700720c */ /* 0x000fe20003f26270 */
[----:B------:R0:W-:Y:S01]  /*29650*/  STL [R1+0x4ac], R7 ;  /* 0x0004ac0701007387 */ /* 0x0001e20000100800 */
[----:B------:R-:W-:Y:S01]  /*29660*/  @!P2 LOP3.LUT R4, R5, R4, RZ, 0x3c, !PT ;  /* 0x000000040504a212 */ /* 0x000fe200078e3cff */
[----:B------:R-:W-:-:S03]  /*29670*/  IMAD.MOV.U32 R13, RZ, RZ, R0 ;  /* 0x000000ffff0d7224 */ /* 0x000fc600078e0000 */
[----:B------:R-:W-:Y:S01]  /*29680*/  @!P2 LOP3.LUT R5, R5, R4, RZ, 0x3c, !PT ;  /* 0x000000040505a212 */ /* 0x000fe200078e3cff */
[----:B------:R-:W-:-:S04]  /*29690*/  IMAD.MOV.U32 R12, RZ, RZ, 0x3 ;  /* 0x00000003ff0c7424 */ /* 0x000fc800078e00ff */
[----:B------:R-:W-:Y:S01]  /*296a0*/  @!PT LDS RZ, [RZ] ;  /* 0x00000000fffff984 */ /* 0x000fe20000000800 */
[----:B------:R-:W-:Y:S01]  /*296b0*/  @!PT LDS RZ, [RZ] ;  /* 0x00000000fffff984 */ /* 0x000fe20000000800 */
[----:B------:R-:W-:Y:S01]  /*296c0*/  @!PT LDS RZ, [RZ] ;  /* 0x00000000fffff984 */ /* 0x000fe20000000800 */
[----:B------:R1:W-:Y:S01]  /*296d0*/  @!P2 LDGSTS.E.BYPASS.LTC128B.128 [R9+0x18c00], desc[UR40][R4.64], !P0 ;  /* 0x18c000000409afae */ /* 0x0003e2000c101d68 */
[----:B0-----:R-:W-:-:S05]  /*296e0*/  VIADD R7, R8, 0x30 ;  /* 0x0000003008077836 */ /* 0x001fca0000000000 */
[----:B------:R0:W-:Y:S01]  /*296f0*/  STL [R1+0x4b8], R7 ;  /* 0x0004b80701007387 */ /* 0x0001e20000100800 */
[----:B-1----:R-:W-:-:S07]  /*29700*/  IMAD.MOV.U32 R4, RZ, RZ, R14 ;  /* 0x000000ffff047224 */ /* 0x002fce00078e000e */
[----:B0-----:R-:W-:Y:S05]  /*29710*/  WARPSYNC.COLLECTIVE R15, `(.L_x_3455) ;  /* 0x000000000f087348 */ /* 0x001fea0003c00000 */
[----:B------:R1:W2:Y:S02]  /*29720*/  SHFL.IDX P6, R14, R13, R12, R11 ;  /* 0x0000000c0d0e7389 */ /* 0x0002a400000c000b */
[----:B012---:R-:W-:Y:S01]  /*29730*/  ENDCOLLECTIVE ;  /* 0x000000000000791b */ /* 0x007fe20003800000 */
.L_x_3455:
        /* <DEDUP_REMOVED lines=10> */
.L_x_3456:
        /* <DEDUP_REMOVED lines=13> */
.L_x_3457:
        /* <DEDUP_REMOVED lines=10> */
.L_x_3458:
        /* <DEDUP_REMOVED lines=13> */
.L_x_3459:
        /* <DEDUP_REMOVED lines=10> */
.L_x_3460:
        /* <DEDUP_REMOVED lines=13> */
.L_x_3461:
        /* <DEDUP_REMOVED lines=10> */
.L_x_3462:
        /* <DEDUP_REMOVED lines=11> */
.L_x_3463:
        /* <DEDUP_REMOVED lines=10> */
.L_x_3464:
[----:B------:R-:W-:Y:S01]  /*29d80*/  @!PT LDS RZ, [RZ] ;  /* 0x00000000fffff984 */ /* 0x000fe20000000800 */
[----:B------:R-:W-:Y:S01]  /*29d90*/  @!PT LDS RZ, [RZ] ;  /* 0x00000000fffff984 */ /* 0x000fe20000000800 */
[----:B------:R-:W-:Y:S01]  /*29da0*/  @!PT LDS RZ, [RZ] ;  /* 0x00000000fffff984 */ /* 0x000fe20000000800 */
[----:B------:R1:W-:Y:S01]  /*29db0*/  @!P1 LDGSTS.E.BYPASS.LTC128B.128 [R9+0x1b400], desc[UR40][R4.64], !P0 ;  /* 0x1b40000004099fae */ /* 0x0003e2000c101d68 */
[----:B------:R-:W-:Y:S01]  /*29dc0*/  IMAD.MOV.U32 R3, RZ, RZ, R14 ;  /* 0x000000ffff037224 */ /* 0x000fe200078e000e */
[----:B------:R-:W-:Y:S06]  /*29dd0*/  BRA `(.L_x_3465) ;  /* 0xffffffa8009c7947 */ /* 0x000fec000383ffff */
.L_x_3343:
[----:B------:R-:W2:Y:S04]  /*29de0*/  LDL.LU R3, [R1+0x494] ;  /* 0x0004940001037983 */ /* 0x000ea80000300800 */
[----:B------:R-:W3:Y:S04]  /*29df0*/  LDL.LU R6, [R1+0x484] ;  /* 0x0004840001067983 */ /* 0x000ee80000300800 */
[----:B------:R-:W4:Y:S04]  /*29e00*/  LDL.LU R15, [R1+0x4a8] ;  /* 0x0004a800010f7983 */ /* 0x000f280000300800 */
[----:B------:R-:W5:Y:S04]  /*29e10*/  LDL.LU R9, [R1+0x47c] ;  /* 0x00047c0001097983 */ /* 0x000f680000300800 */
[----:B------:R-:W5:Y:S04]  /*29e20*/  LDL.LU R14, [R1+0x4ac] ;  /* 0x0004ac00010e7983 */ /* 0x000f680000300800 */
[----:B------:R-:W5:Y:S04]  /*29e30*/  LDL.LU R13, [R1+0x4b8] ;  /* 0x0004b800010d7983 */ /* 0x000f680000300800 */
[----:B------:R-:W5:Y:S04]  /*29e40*/  LDL.LU R11, [R1+0x4c0] ;  /* 0x0004c000010b7983 */ /* 0x000f680000300800 */
[----:B------:R-:W5:Y:S04]  /*29e50*/  LDL.LU R12, [R1+0x4bc] ;  /* 0x0004bc00010c7983 */ /* 0x000f680000300800 */
[----:B------:R-:W5:Y:S01]  /*29e60*/  LDL.LU R10, [R1+0x4c4] ;  /* 0x0004c400010a7983 */ /* 0x000f620000300800 */
[----:B------:R-:W-:Y:S01]  /*29e70*/  BSSY B0, `(.L_x_3466) ;  /* 0x000001b000007945 */ /* 0x000fe20003800000 */
[----:B--2---:R-:W-:-:S05]  /*29e80*/  IMAD R3, R3, R7, RZ ;  /* 0x0000000703037224 */ /* 0x004fca00078e02ff */
[-C--:B---3--:R-:W-:Y:S02]  /*29e90*/  ISETP.GE.AND P4, PT, R6, R3.reuse, PT ;  /* 0x000000030600720c */ /* 0x088fe40003f86270 */
[----:B----4-:R-:W-:Y:S02]  /*29ea0*/  ISETP.GE.AND P5, PT, R15, R3, PT ;  /* 0x000000030f00720c */ /* 0x010fe40003fa6270 */
[----:B-----5:R-:W-:-:S09]  /*29eb0*/  LOP3.LUT R9, R9, 0xffffffef, RZ, 0xc0, !PT ;  /* 0xffffffef09097812 */ /* 0x020fd200078ec0ff */
[----:B------:R-:W-:Y:S02]  /*29ec0*/  @P4 LOP3.LUT R9, R9, 0x10, RZ, 0xfc, !PT ;  /* 0x0000001009094812 */ /* 0x000fe400078efcff */
[----:B------:R-:W-:Y:S02]  /*29ed0*/  ISETP.GE.AND P6, PT, R14, R3, PT ;  /* 0x000000030e00720c */ /* 0x000fe40003fc6270 */
[----:B------:R-:W-:-:S04]  /*29ee0*/  LOP3.LUT R9, R9, 0xfffffff7, RZ, 0xc0, !PT ;  /* 0xfffffff709097812 */ /* 0x000fc800078ec0ff */
[----:B------:R-:W-:Y:S02]  /*29ef0*/  @P5 LOP3.LUT R9, R9, 0x8, RZ, 0xfc, !PT ;  /* 0x0000000809095812 */ /* 0x000fe400078efcff */
[----:B------:R-:W-:Y:S02]  /*29f00*/  ISETP.GE.AND P4, PT, R13, R3, PT ;  /* 0x000000030d00720c */ /* 0x000fe40003f86270 */
[----:B------:R-:W-:-:S04]  /*29f10*/  LOP3.LUT R9, R9, 0xfffffffb, RZ, 0xc0, !PT ;  /* 0xfffffffb09097812 */ /* 0x000fc800078ec0ff */
[----:B------:R-:W-:Y:S02]  /*29f20*/  @P6 LOP3.LUT R9, R9, 0x4, RZ, 0xfc, !PT ;  /* 0x0000000409096812 */ /* 0x000fe400078efcff */
[----:B------:R-:W-:Y:S02]  /*29f30*/  ISETP.GE.AND P6, PT, R11, R3, PT ;  /* 0x000000030b00720c */ /* 0x000fe40003fc6270 */
[----:B------:R-:W-:-:S04]  /*29f40*/  LOP3.LUT R9, R9, 0xfffffffd, RZ, 0xc0, !PT ;  /* 0xfffffffd09097812 */ /* 0x000fc800078ec0ff */
[----:B------:R-:W-:-:S04]  /*29f50*/  @P4 LOP3.LUT R9, R9, 0x2, RZ, 0xfc, !PT ;  /* 0x0000000209094812 */ /* 0x000fc800078efcff */
[----:B------:R-:W-:-:S04]  /*29f60*/  LOP3.LUT R9, R9, 0xffffffdf, RZ, 0xc0, !PT ;  /* 0xffffffdf09097812 */ /* 0x000fc800078ec0ff */
[----:B------:R-:W-:-:S05]  /*29f70*/  @P6 LOP3.LUT R9, R9, 0x20, RZ, 0xfc, !PT ;  /* 0x0000002009096812 */ /* 0x000fca00078efcff */
[----:B------:R0:W-:Y:S01]  /*29f80*/  STL [R1+0x47c], R9 ;  /* 0x00047c0901007387 */ /* 0x0001e20000100800 */
[-C--:B------:R-:W-:Y:S01]  /*29f90*/  ISETP.GE.AND P5, PT, R12, R3.reuse, PT ;  /* 0x000000030c00720c */ /* 0x080fe20003fa6270 */
[----:B------:R-:W-:Y:S01]  /*29fa0*/  IMAD.MOV.U32 R13, RZ, RZ, R0 ;  /* 0x000000ffff0d7224 */ /* 0x000fe200078e0000 */
[----:B------:R-:W-:Y:S01]  /*29fb0*/  ISETP.GE.AND P4, PT, R10, R3, PT ;  /* 0x000000030a00720c */ /* 0x000fe20003f86270 */
[----:B------:R-:W-:Y:S02]  /*29fc0*/  IMAD.MOV.U32 R12, RZ, RZ, RZ ;  /* 0x000000ffff0c7224 */ /* 0x000fe400078e00ff */
[----:B------:R-:W-:Y:S02]  /*29fd0*/  IMAD.MOV.U32 R11, RZ, RZ, 0x181f ;  /* 0x0000181fff0b7424 */ /* 0x000fe400078e00ff */
[----:B------:R-:W-:-:S08]  /*29fe0*/  IMAD.MOV.U32 R15, RZ, RZ, -0x1 ;  /* 0xffffffffff0f7424 */ /* 0x000fd000078e00ff */
[----:B0-----:R-:W-:Y:S05]  /*29ff0*/  WARPSYNC.COLLECTIVE R15, `(.L_x_3467) ;  /* 0x000000000f087348 */ /* 0x001fea0003c00000 */
[----:B------:R1:W2:Y:S02]  /*2a000*/  SHFL.IDX P6, R14, R13, R12, R11 ;  /* 0x0000000c0d0e7389 */ /* 0x0002a400000c000b */
[----:B012---:R-:W-:Y:S01]  /*2a010*/  ENDCOLLECTIVE ;  /* 0x000000000000791b */ /* 0x007fe20003800000 */
.L_x_3467:
[----:B------:R-:W-:Y:S05]  /*2a020*/  BSYNC B0 ;  /* 0x0000000000007941 */ /* 0x000fea0003800000 */
.L_x_3466:
[----:B------:R0:W5:Y:S04]  /*2a030*/  LDL.LU R9, [R1+0x47c] ;  /* 0x00047c0001097983 */ /* 0x0001680000300800 */
[----:B------:R0:W5:Y:S01]  /*2a040*/  LDL R7, [R1+0x46c] ;  /* 0x00046c0001077983 */ /* 0x0001620000100800 */
[----:B------:R-:W-:Y:S02]  /*2a050*/  IMAD.MOV.U32 R13, RZ, RZ, R2 ;  /* 0x000000ffff0d7224 */ /* 0x000fe400078e0002 */
[----:B------:R-:W-:Y:S02]  /*2a060*/  IMAD.MOV.U32 R12, RZ, RZ, RZ ;  /* 0x000000ffff0c7224 */ /* 0x000fe400078e00ff */
[----:B------:R-:W-:Y:S02]  /*2a070*/  IMAD.MOV.U32 R11, RZ, RZ, 0x181f ;  /* 0x0000181fff0b7424 */ /* 0x000fe400078e00ff */
[----:B------:R-:W-:-:S02]  /*2a080*/  IMAD.MOV.U32 R15, RZ, RZ, -0x1 ;  /* 0xffffffffff0f7424 */ /* 0x000fc400078e00ff */
[----:B0-----:R-:W-:-:S07]  /*2a090*/  IMAD.MOV.U32 R4, RZ, RZ, R14 ;  /* 0x000000ffff047224 */ /* 0x001fce00078e000e */
[----:B-----5:R-:W-:Y:S05]  /*2a0a0*/  WARPSYNC.COLLECTIVE R15, `(.L_x_3468) ;  /* 0x000000000f087348 */ /* 0x020fea0003c00000 */
[----:B------:R0:W1:Y:S02]  /*2a0b0*/  SHFL.IDX P6, R14, R13, R12, R11 ;  /* 0x0000000c0d0e7389 */ /* 0x00006400000c000b */
[----:B01---5:R-:W-:Y:S01]  /*2a0c0*/  ENDCOLLECTIVE ;  /* 0x000000000000791b */ /* 0x023fe20003800000 */
.L_x_3468:
[----:B------:R-:W-:Y:S02]  /*2a0d0*/  IMAD.MOV.U32 R13, RZ, RZ, R0 ;  /* 0x000000ffff0d7224 */ /* 0x000fe400078e0000 */
[----:B------:R-:W-:Y:S02]  /*2a0e0*/  IMAD.MOV.U32 R12, RZ, RZ, 0x1 ;  /* 0x00000001ff0c7424 */ /* 0x000fe400078e00ff */
[----:B------:R-:W-:Y:S01]  /*2a0f0*/  IMAD.MOV.U32 R5, RZ, RZ, R14 ;  /* 0x000000ffff057224 */ /* 0x000fe200078e000e */
[----:B------:R-:W-:-:S04]  /*2a100*/  LOP3.LUT R9, R9, 0xffbfffff, RZ, 0xc0, !PT ;  /* 0xffbfffff09097812 */ /* 0x000fc800078ec0ff */
[----:B------:R-:W-:-:S04]  /*2a110*/  @P5 LOP3.LUT R9, R9, 0x400000, RZ, 0xfc, !PT ;  /* 0x0040000009095812 */ /* 0x000fc800078efcff */
[C---:B------:R-:W-:Y:S02]  /*2a120*/  LOP3.LUT P5, RZ, R9.reuse, 0x10, RZ, 0xc0, !PT ;  /* 0x0000001009ff7812 */ /* 0x040fe400078ac0ff */
[----:B------:R-:W-:-:S04]  /*2a130*/  LOP3.LUT R9, R9, 0xffdfffff, RZ, 0xc0, !PT ;  /* 0xffdfffff09097812 */ /* 0x000fc800078ec0ff */
[----:B------:R-:W-:-:S04]  /*2a140*/  @P4 LOP3.LUT R9, R9, 0x200000, RZ, 0xfc, !PT ;  /* 0x0020000009094812 */ /* 0x000fc800078efcff */
[----:B------:R-:W-:Y:S01]  /*2a150*/  LOP3.LUT P4, RZ, R9, 0x8, RZ, 0xc0, !PT ;  /* 0x0000000809ff7812 */ /* 0x000fe2000788c0ff */
[----:B------:R0:W-:Y:S02]  /*2a160*/  STL [R1+0x47c], R9 ;  /* 0x00047c0901007387 */ /* 0x0001e40000100800 */
[----:B------:R-:W-:-:S05]  /*2a170*/  @!P5 LEA R5, P6, R8, R5, 0x1 ;  /* 0x000000050805d211 */ /* 0x000fca00078c08ff */
[----:B------:R-:W-:-:S05]  /*2a180*/  @!P5 IMAD.X R4, RZ, RZ, R4, P6 ;  /* 0x000000ffff04d224 */ /* 0x000fca00030e0604 */
[----:B0-----:R-:W-:-:S07]  /*2a190*/  @!P5 LOP3.LUT R5, R5, R4, RZ, 0x3c, !PT ;  /* 0x000000040505d212 */ /* 0x001fce00078e3cff */
[----:B------:R-:W-:Y:S05]  /*2a1a0*/  WARPSYNC.COLLECTIVE R15, `(.L_x_3469) ;  /* 0x000000000f087348 */ /* 0x000fea0003c00000 */
[----:B------:R0:W1:Y:S02]  /*2a1b0*/  SHFL.IDX P6, R14, R13, R12, R11 ;  /* 0x0000000c0d0e7389 */ /* 0x00006400000c000b */
[----:B01----:R-:W-:Y:S01]  /*2a1c0*/  ENDCOLLECTIVE ;  /* 0x000000000000791b */ /* 0x003fe20003800000 */
.L_x_3469:
        /* <DEDUP_REMOVED lines=15> */
.L_x_3470:
        /* <DEDUP_REMOVED lines=12> */
.L_x_3471:
        /* <DEDUP_REMOVED lines=12> */
.L_x_3472:
        /* <DEDUP_REMOVED lines=12> */
.L_x_3473:
        /* <DEDUP_REMOVED lines=12> */
.L_x_3474:
        /* <DEDUP_REMOVED lines=12> */
.L_x_3475:
        /* <DEDUP_REMOVED lines=12> */
.L_x_3476:
        /* <DEDUP_REMOVED lines=12> */
.L_x_3477:
        /* <DEDUP_REMOVED lines=11> */
.L_x_3478:
        /* <DEDUP_REMOVED lines=16> */
.L_x_3479:
[----:B------:R-:W-:Y:S02]  /*2a9b0*/  IMAD.MOV.U32 R13, RZ, RZ, R2 ;  /* 0x000000ffff0d7224 */ /* 0x000fe400078e0002 */
[----:B------:R-:W-:-:S07]  /*2a9c0*/  IMAD.MOV.U32 R6, RZ, RZ, R14 ;  /* 0x000000ffff067224 */ /* 0x000fce00078e000e */
[----:B------:R-:W-:Y:S05]  /*2a9d0*/  WARPSYNC.COLLECTIVE R15, `(.L_x_3480) ;  /* 0x000000000f087348 */ /* 0x000fea0003c00000 */
[----:B------:R0:W1:Y:S02]  /*2a9e0*/  SHFL.IDX P6, R14, R13, R12, R11 ;  /* 0x0000000c0d0e7389 */ /* 0x00006400000c000b */
[----:B01----:R-:W-:Y:S01]  /*2a9f0*/  ENDCOLLECTIVE ;  /* 0x000000000000791b */ /* 0x003fe20003800000 */
.L_x_3480:
[----:B------:R-:W-:Y:S02]  /*2aa00*/  IMAD.MOV.U32 R13, RZ, RZ, R0 ;  /* 0x000000ffff0d7224 */ /* 0x000fe400078e0000 */
[----:B------:R-:W-:Y:S02]  /*2aa10*/  IMAD.MOV.U32 R12, RZ, RZ, 0x7 ;  /* 0x00000007ff0c7424 */ /* 0x000fe400078e00ff */
[----:B------:R-:W-:-:S07]  /*2aa20*/  IMAD.MOV.U32 R4, RZ, RZ, R14 ;  /* 0x000000ffff047224 */ /* 0x000fce00078e000e */
[----:B------:R-:W-:Y:S05]  /*2aa30*/  WARPSYNC.COLLECTIVE R15, `(.L_x_3481) ;  /* 0x000000000f087348 */ /* 0x000fea0003c00000 */
[----:B------:R0:W1:Y:S02]  /*2aa40*/  SHFL.IDX P6, R14, R13, R12, R11 ;  /* 0x0000000c0d0e7389 */ /* 0x00006400000c000b */
[----:B01----:R-:W-:Y:S01]  /*2aa50*/  ENDCOLLECTIVE ;  /* 0x000000000000791b */ /* 0x003fe20003800000 */
.L_x_3481:
        /* <DEDUP_REMOVED lines=14> */
.L_x_3482:
[----:B------:R-:W-:Y:S01]  /*2ab40*/  IMAD.MOV.U32 R2, RZ, RZ, R14 ;  /* 0x000000ffff027224 */ /* 0x000fe200078e000e */
[----:B------:R-:W-:Y:S06]  /*2ab50*/  BRA `(.L_x_3483) ;  /* 0xffffffa800247947 */ /* 0x000fec000383ffff */
.L_x_3348:
[----:B0-----:R-:W3:Y:S02]  /*2ab60*/  LDL R2, [R1+0x460] ;  /* 0x0004600001027983 */ /* 0x001ee40000100800 */
[----:B---3--:R0:W3:Y:S02]  /*2ab70*/  SYNCS.PHASECHK.TRANS64.TRYWAIT P0, [R2+URZ+0x32420], R0 ;  /* 0x03242000020075a7 */ /* 0x0080e4000800017f */
[----:B---3--:R-:W-:Y:S05]  /*2ab80*/  @!P0 NANOSLEEP.SYNCS 0x989680 ;  /* 0x009896800000895d */ /* 0x008fea0003900000 */
[----:B------:R-:W3:Y:S02]  /*2ab90*/  @!P0 SYNCS.PHASECHK.TRANS64 P0, [R2+URZ+0x32420], R0 ;  /* 0x03242000020085a7 */ /* 0x000ee4000800007f */
[----:B---3--:R-:W-:Y:S05]  /*2aba0*/  @!P0 BRA `(.L_x_3348) ;  /* 0xfffffffc00ec8947 */ /* 0x008fea000383ffff */
[----:B------:R-:W-:Y:S05]  /*2abb0*/  BRA `(.L_x_3484) ;  /* 0xffffffa800a07947 */ /* 0x000fea000383ffff */
.L_x_3352:
[----:B0-----:R0:W3:Y:S02]  /*2abc0*/  SYNCS.PHASECHK.TRANS64.TRYWAIT P0, [R2+URZ+0x32460], R0 ;  /* 0x03246000020075a7 */ /* 0x0010e4000800017f */
[----:B---3--:R-:W-:Y:S05]  /*2abd0*/  @!P0 NANOSLEEP.SYNCS 0x989680 ;  /* 0x009896800000895d */ /* 0x008fea0003900000 */
[----:B------:R-:W3:Y:S02]  /*2abe0*/  @!P0 SYNCS.PHASECHK.TRANS64 P0, [R2+URZ+0x32460], R0 ;  /* 0x03246000020085a7 */ /* 0x000ee4000800007f */
[----:B---3--:R-:W-:Y:S05]  /*2abf0*/  @!P0 BRA `(.L_x_3352) ;  /* 0xfffffffc00f08947 */ /* 0x008fea000383ffff */
[----:B------:R-:W-:Y:S05]  /*2ac00*/  BRA `(.L_x_3485) ;  /* 0xffffffa800d07947 */ /* 0x000fea000383ffff */
.L_x_3367:
[----:B0-----:R0:W2:Y:S02]  /*2ac10*/  SYNCS.PHASECHK.TRANS64.TRYWAIT P0, [R3+URZ+0x32440], R2 ;  /* 0x03244002030075a7 */ /* 0x0010a4000800017f */
[----:B--2---:R-:W-:Y:S05]  /*2ac20*/  @!P0 NANOSLEEP.SYNCS 0x989680 ;  /* 0x009896800000895d */ /* 0x004fea0003900000 */
[----:B------:R-:W2:Y:S02]  /*2ac30*/  @!P0 SYNCS.PHASECHK.TRANS64 P0, [R3+URZ+0x32440], R2 ;  /* 0x03244002030085a7 */ /* 0x000ea4000800007f */
[----:B--2---:R-:W-:Y:S05]  /*2ac40*/  @!P0 BRA `(.L_x_3367) ;  /* 0xfffffffc00f08947 */ /* 0x004fea000383ffff */
[----:B------:R-:W-:Y:S05]  /*2ac50*/  BRA `(.L_x_3486) ;  /* 0xffffffb000ec7947 */ /* 0x000fea000383ffff */
.L_x_3372:
[----:B--2---:R2:W3:Y:S02]  /*2ac60*/  SYNCS.PHASECHK.TRANS64.TRYWAIT P0, [R3+URZ+0x32460], R2 ;  /* 0x03246002030075a7 */ /* 0x0044e4000800017f */
[----:B---3--:R-:W-:Y:S05]  /*2ac70*/  @!P0 NANOSLEEP.SYNCS 0x989680 ;  /* 0x009896800000895d */ /* 0x008fea0003900000 */
[----:B------:R-:W3:Y:S02]  /*2ac80*/  @!P0 SYNCS.PHASECHK.TRANS64 P0, [R3+URZ+0x32460], R2 ;  /* 0x03246002030085a7 */ /* 0x000ee4000800007f */
[----:B---3--:R-:W-:Y:S05]  /*2ac90*/  @!P0 BRA `(.L_x_3372) ;  /* 0xfffffffc00f08947 */ /* 0x008fea000383ffff */
[----:B------:R-:W-:Y:S05]  /*2aca0*/  BRA `(.L_x_3487) ;  /* 0xffffffb400707947 */ /* 0x000fea000383ffff */
.L_x_3383:
[----:B0-----:R0:W2:Y:S02]  /*2acb0*/  SYNCS.PHASECHK.TRANS64.TRYWAIT P0, [R2+URZ+0x32440], R3 ;  /* 0x03244003020075a7 */ /* 0x0010a4000800017f */
[----:B--2---:R-:W-:Y:S05]  /*2acc0*/  @!P0 NANOSLEEP.SYNCS 0x989680 ;  /* 0x009896800000895d */ /* 0x004fea0003900000 */
[----:B------:R-:W2:Y:S02]  /*2acd0*/  @!P0 SYNCS.PHASECHK.TRANS64 P0, [R2+URZ+0x32440], R3 ;  /* 0x03244003020085a7 */ /* 0x000ea4000800007f */
[----:B--2---:R-:W-:Y:S05]  /*2ace0*/  @!P0 BRA `(.L_x_3383) ;  /* 0xfffffffc00f08947 */ /* 0x004fea000383ffff */
[----:B------:R-:W-:Y:S05]  /*2acf0*/  BRA `(.L_x_3488) ;  /* 0xffffffbc00707947 */ /* 0x000fea000383ffff */
.L_x_3388:
[----:B--2---:R2:W3:Y:S02]  /*2ad00*/  SYNCS.PHASECHK.TRANS64.TRYWAIT P0, [R2+URZ+0x32460], R3 ;  /* 0x03246003020075a7 */ /* 0x0044e4000800017f */
[----:B---3--:R-:W-:Y:S05]  /*2ad10*/  @!P0 NANOSLEEP.SYNCS 0x989680 ;  /* 0x009896800000895d */ /* 0x008fea0003900000 */
[----:B------:R-:W3:Y:S02]  /*2ad20*/  @!P0 SYNCS.PHASECHK.TRANS64 P0, [R2+URZ+0x32460], R3 ;  /* 0x03246003020085a7 */ /* 0x000ee4000800007f */
[----:B---3--:R-:W-:Y:S05]  /*2ad30*/  @!P0 BRA `(.L_x_3388) ;  /* 0xfffffffc00f08947 */ /* 0x008fea000383ffff */
[----:B------:R-:W-:Y:S05]  /*2ad40*/  BRA `(.L_x_3489) ;  /* 0xffffffbc00f07947 */ /* 0x000fea000383ffff */
.L_x_3399:
[----:B0-----:R0:W2:Y:S02]  /*2ad50*/  SYNCS.PHASECHK.TRANS64.TRYWAIT P0, [R3+URZ+0x32440], R2 ;  /* 0x03244002030075a7 */ /* 0x0010a4000800017f */
[----:B--2---:R-:W-:Y:S05]  /*2ad60*/  @!P0 NANOSLEEP.SYNCS 0x989680 ;  /* 0x009896800000895d */ /* 0x004fea0003900000 */
[----:B------:R-:W2:Y:S02]  /*2ad70*/  @!P0 SYNCS.PHASECHK.TRANS64 P0, [R3+URZ+0x32440], R2 ;  /* 0x03244002030085a7 */ /* 0x000ea4000800007f */
[----:B--2---:R-:W-:Y:S05]  /*2ad80*/  @!P0 BRA `(.L_x_3399) ;  /* 0xfffffffc00f08947 */ /* 0x004fea000383ffff */
[----:B------:R-:W-:Y:S05]  /*2ad90*/  BRA `(.L_x_3490) ;  /* 0xffffffc400cc7947 */ /* 0x000fea000383ffff */
.L_x_3404:
[----:B--2---:R2:W3:Y:S02]  /*2ada0*/  SYNCS.PHASECHK.TRANS64.TRYWAIT P0, [R3+URZ+0x32460], R2 ;  /* 0x03246002030075a7 */ /* 0x0044e4000800017f */
[----:B---3--:R-:W-:Y:S05]  /*2adb0*/  @!P0 NANOSLEEP.SYNCS 0x989680 ;  /* 0x009896800000895d */ /* 0x008fea0003900000 */
[----:B------:R-:W3:Y:S02]  /*2adc0*/  @!P0 SYNCS.PHASECHK.TRANS64 P0, [R3+URZ+0x32460], R2 ;  /* 0x03246002030085a7 */ /* 0x000ee4000800007f */
[----:B---3--:R-:W-:Y:S05]  /*2add0*/  @!P0 BRA `(.L_x_3404) ;  /* 0xfffffffc00f08947 */ /* 0x008fea000383ffff */
[----:B------:R-:W-:Y:S05]  /*2ade0*/  BRA `(.L_x_3491) ;  /* 0xffffffc800507947 */ /* 0x000fea000383ffff */
.L_x_3416:
[----:B------:R-:W-:Y:S01]  /*2adf0*/  BSSY B0, `(.L_x_3492) ;  /* 0x0000008000007945 */ /* 0x000fe20003800000 */
[----:B------:R-:W-:Y:S02]  /*2ae00*/  IMAD.MOV.U32 R13, RZ, RZ, R16 ;  /* 0x000000ffff0d7224 */ /* 0x000fe400078e0010 */
[----:B------:R-:W-:Y:S02]  /*2ae10*/  IMAD.MOV.U32 R12, RZ, RZ, RZ ;  /* 0x000000ffff0c7224 */ /* 0x000fe400078e00ff */
[----:B------:R-:W-:Y:S02]  /*2ae20*/  IMAD.MOV.U32 R11, RZ, RZ, 0x1f ;  /* 0x0000001fff0b7424 */ /* 0x000fe400078e00ff */
[----:B------:R-:W-:-:S07]  /*2ae30*/  IMAD.MOV.U32 R15, RZ, RZ, -0x1 ;  /* 0xffffffffff0f7424 */ /* 0x000fce00078e00ff */
[----:B01---5:R-:W-:Y:S05]  /*2ae40*/  WARPSYNC.COLLECTIVE R15, `(.L_x_3493) ;  /* 0x000000000f087348 */ /* 0x023fea0003c00000 */
[----:B------:R2:W3:Y:S02]  /*2ae50*/  SHFL.IDX P6, R14, R13, R12, R11 ;  /* 0x0000000c0d0e7389 */ /* 0x0004e400000c000b */
[----:B0123-5:R-:W-:Y:S01]  /*2ae60*/  ENDCOLLECTIVE ;  /* 0x000000000000791b */ /* 0x02ffe20003800000 */
.L_x_3493:
[----:B------:R-:W-:Y:S05]  /*2ae70*/  BSYNC B0 ;  /* 0x0000000000007941 */ /* 0x000fea0003800000 */
.L_x_3492:
        /* <DEDUP_REMOVED lines=9> */
.L_x_3494:
        /* <DEDUP_REMOVED lines=18> */
.L_x_3495:
[----:B------:R-:W-:Y:S01]  /*2b030*/  IMAD.MOV.U32 R12, RZ, RZ, 0x2 ;  /* 0x00000002ff0c7424 */ /* 0x000fe200078e00ff */
[----:B------:R-:W-:-:S05]  /*2b040*/  SEL R7, R14, RZ, P1 ;  /* 0x000000ff0e077207 */ /* 0x000fca0000800000 */
[----:B------:R-:W-:-:S04]  /*2b050*/  IMAD.IADD R3, R2, 0x1, R7 ;  /* 0x0000000102037824 */ /* 0x000fc800078e0207 */
[----:B------:R-:W-:-:S07]  /*2b060*/  IMAD.MOV.U32 R13, RZ, RZ, R3 ;  /* 0x000000ffff0d7224 */ /* 0x000fce00078e0003 */
[----:B------:R-:W-:Y:S05]  /*2b070*/  WARPSYNC.COLLECTIVE R15, `(.L_x_3496) ;  /* 0x000000000f087348 */ /* 0x000fea0003c00000 */
[----:B------:R0:W1:Y:S02]  /*2b080*/  SHFL.UP P6, R14, R13, R12, R11 ;  /* 0x0400000c0d0e7389 */ /* 0x00006400000c000b */
[----:B01----:R-:W-:Y:S01]  /*2b090*/  ENDCOLLECTIVE ;  /* 0x000000000000791b */ /* 0x003fe20003800000 */
.L_x_3496:
        /* <DEDUP_REMOVED lines=8> */
.L_x_3497:
        /* <DEDUP_REMOVED lines=8> */
.L_x_3498:
        /* <DEDUP_REMOVED lines=8> */
.L_x_3499:
        /* <DEDUP_REMOVED lines=9> */
.L_x_3500:
[----:B------:R-:W-:Y:S01]  /*2b2b0*/  IMAD.MOV.U32 R16, RZ, RZ, R14 ;  /* 0x000000ffff107224 */ /* 0x000fe200078e000e */
[----:B------:R-:W-:Y:S06]  /*2b2c0*/  BRA `(.L_x_3501) ;  /* 0xffffffcc00a07947 */ /* 0x000fec000383ffff */
.L_x_3421:
        /* <DEDUP_REMOVED lines=8> */
.L_x_3503:
[----:B------:R-:W-:Y:S05]  /*2b350*/  BSYNC B0 ;  /* 0x0000000000007941 */ /* 0x000fea0003800000 */
.L_x_3502:
        /* <DEDUP_REMOVED lines=9> */
.L_x_3504:
[----:B------:R-:W-:Y:S01]  /*2b3f0*/  IMAD.MOV.U32 R12, RZ, RZ, 0x4 ;  /* 0x00000004ff0c7424 */ /* 0x000fe200078e00ff */
[----:B------:R-:W-:-:S05]  /*2b400*/  SEL R14, R14, RZ, P2 ;  /* 0x000000ff0e0e7207 */ /* 0x000fca0001000000 */
[----:B------:R-:W-:-:S04]  /*2b410*/  IMAD.IADD R3, R3, 0x1, R14 ;  /* 0x0000000103037824 */ /* 0x000fc800078e020e */
[----:B------:R-:W-:-:S07]  /*2b420*/  IMAD.MOV.U32 R13, RZ, RZ, R3 ;  /* 0x000000ffff0d7224 */ /* 0x000fce00078e0003 */
[----:B------:R-:W-:Y:S05]  /*2b430*/  WARPSYNC.COLLECTIVE R15, `(.L_x_3505) ;  /* 0x000000000f087348 */ /* 0x000fea0003c00000 */
[----:B------:R0:W1:Y:S02]  /*2b440*/  SHFL.UP P6, R14, R13, R12, R11 ;  /* 0x0400000c0d0e7389 */ /* 0x00006400000c000b */
[----:B01----:R-:W-:Y:S01]  /*2b450*/  ENDCOLLECTIVE ;  /* 0x000000000000791b */ /* 0x003fe20003800000 */
.L_x_3505:
[----:B------:R-:W-:Y:S01]  /*2b460*/  IMAD.MOV.U32 R12, RZ, RZ, 0x8 ;  /* 0x00000008ff0c7424 */ /* 0x000fe200078e00ff */
[----:B------:R-:W-:-:S05]  /*2b470*/  SEL R14, R14, RZ, P3 ;  /* 0x000000ff0e0e7207 */ /* 0x000fca0001800000 */
[----:B------:R-:W-:-:S04]  /*2b480*/  IMAD.IADD R3, R3, 0x1, R14 ;  /* 0x0000000103037824 */ /* 0x000fc800078e020e */
[----:B------:R-:W-:-:S07]  /*2b490*/  IMAD.MOV.U32 R13, RZ, RZ, R3 ;  /* 0x000000ffff0d7224 */ /* 0x000fce00078e0003 */
[----:B------:R-:W-:Y:S05]  /*2b4a0*/  WARPSYNC.COLLECTIVE R15, `(.L_x_3506) ;  /* 0x000000000f087348 */ /* 0x000fea0003c00000 */
[----:B------:R0:W1:Y:S02]  /*2b4b0*/  SHFL.UP P6, R14, R13, R12, R11 ;  /* 0x0400000c0d0e7389 */ /* 0x00006400000c000b */
[----:B01----:R-:W-:Y:S01]  /*2b4c0*/  ENDCOLLECTIVE ;  /* 0x000000000000791b */ /* 0x003fe20003800000 */
.L_x_3506:
[----:B------:R-:W-:Y:S01]  /*2b4d0*/  IMAD.MOV.U32 R12, RZ, RZ, 0x10 ;  /* 0x00000010ff0c7424 */ /* 0x000fe200078e00ff */
[----:B------:R-:W-:-:S05]  /*2b4e0*/  SEL R14, R14, RZ, P4 ;  /* 0x000000ff0e0e7207 */ /* 0x000fca0002000000 */
[----:B------:R-:W-:-:S04]  /*2b4f0*/  IMAD.IADD R3, R3, 0x1, R14 ;  /* 0x0000000103037824 */ /* 0x000fc800078e020e */
[----:B------:R-:W-:-:S07]  /*2b500*/  IMAD.MOV.U32 R13, RZ, RZ, R3 ;  /* 0x000000ffff0d7224 */ /* 0x000fce00078e0003 */
[----:B------:R-:W-:Y:S05]  /*2b510*/  WARPSYNC.COLLECTIVE R15, `(.L_x_3507) ;  /* 0x000000000f087348 */ /* 0x000fea0003c00000 */
[----:B------:R0:W1:Y:S02]  /*2b520*/  SHFL.UP P6, R14, R13, R12, R11 ;  /* 0x0400000c0d0e7389 */ /* 0x00006400000c000b */
[----:B01----:R-:W-:Y:S01]  /*2b530*/  ENDCOLLECTIVE ;  /* 0x000000000000791b */ /* 0x003fe20003800000 */
.L_x_3507:
        /* <DEDUP_REMOVED lines=8> */
.L_x_3508:
[----:B------:R-:W-:Y:S01]  /*2b5c0*/  IMAD.MOV.U32 R16, RZ, RZ, R14 ;  /* 0x000000ffff107224 */ /* 0x000fe200078e000e */
[----:B------:R-:W-:Y:S06]  /*2b5d0*/  BRA `(.L_x_3509) ;  /* 0xffffffcc00787947 */ /* 0x000fec000383ffff */
.L_x_3423:
[----:B------:R-:W-:Y:S01]  /*2b5e0*/  BSSY B0, `(.L_x_3510) ;  /* 0x0000006000007945 */ /* 0x000fe20003800000 */
[----:B------:R-:W-:Y:S01]  /*2b5f0*/  PLOP3.LUT P6, PT, P6, PT, PT, 0x8, 0x0 ;  /* 0x000000000000781c */ /* 0x000fe200037ce170 */
[----:B------:R-:W-:-:S12]  /*2b600*/  IMAD.MOV.U32 R15, RZ, RZ, -0x1 ;  /* 0xffffffffff0f7424 */ /* 0x000fd800078e00ff */
[----:B01---5:R-:W-:Y:S05]  /*2b610*/  WARPSYNC.COLLECTIVE R15, `(.L_x_3511) ;  /* 0x000000000f087348 */ /* 0x023fea0003c00000 */
[----:B------:R-:W-:Y:S01]  /*2b620*/  VOTE.ANY R14, PT, P6 ;  /* 0x00000000000e7806 */ /* 0x000fe200030e0100 */
[----:B01---5:R-:W-:Y:S06]  /*2b630*/  ENDCOLLECTIVE ;  /* 0x000000000000791b */ /* 0x023fec0003800000 */
.L_x_3511:
[----:B------:R-:W-:Y:S05]  /*2b640*/  BSYNC B0 ;  /* 0x0000000000007941 */ /* 0x000fea0003800000 */
.L_x_3510:
        /* <DEDUP_REMOVED lines=9> */
.L_x_3512:
[----:B------:R-:W-:Y:S01]  /*2b6e0*/  IMAD.MOV.U32 R17, RZ, RZ, R14 ;  /* 0x000000ffff117224 */ /* 0x000fe200078e000e */
[----:B------:R-:W-:Y:S06]  /*2b6f0*/  BRA `(.L_x_3513) ;  /* 0xffffffcc00687947 */ /* 0x000fec000383ffff */
.L_x_3425:
[----:B------:R-:W-:Y:S01]  /*2b700*/  BSSY B0, `(.L_x_3514) ;  /* 0x0000007000007945 */ /* 0x000fe20003800000 */
[----:B------:R-:W-:Y:S02]  /*2b710*/  IMAD.MOV.U32 R13, RZ, RZ, R3 ;  /* 0x000000ffff0d7224 */ /* 0x000fe400078e0003 */
[----:B------:R-:W-:Y:S02]  /*2b720*/  IMAD.MOV.U32 R11, RZ, RZ, 0x1f ;  /* 0x0000001fff0b7424 */ /* 0x000fe400078e00ff */
[----:B------:R-:W-:-:S07]  /*2b730*/  IMAD.MOV.U32 R15, RZ, RZ, -0x1 ;  /* 0xffffffffff0f7424 */ /* 0x000fce00078e00ff */
[----:B0123-5:R-:W-:Y:S05]  /*2b740*/  WARPSYNC.COLLECTIVE R15, `(.L_x_3515) ;  /* 0x000000000f087348 */ /* 0x02ffea0003c00000 */
[----:B------:R4:W0:Y:S02]  /*2b750*/  SHFL.IDX P6, R14, R13, R12, R11 ;  /* 0x0000000c0d0e7389 */ /* 0x00082400000c000b */
[----:B012345:R-:W-:Y:S01]  /*2b760*/  ENDCOLLECTIVE ;  /* 0x000000000000791b */ /* 0x03ffe20003800000 */
.L_x_3515:
[----:B------:R-:W-:Y:S05]  /*2b770*/  BSYNC B0 ;  /* 0x0000000000007941 */ /* 0x000fea0003800000 */
.L_x_3514:
[----:B------:R-:W-:Y:S01]  /*2b780*/  IMAD.MOV.U32 R3, RZ, RZ, R14 ;  /* 0x000000ffff037224 */ /* 0x000fe200078e000e */
[----:B------:R-:W-:Y:S06]  /*2b790*/  BRA `(.L_x_3516) ;  /* 0xffffffcc005c7947 */ /* 0x000fec000383ffff */
.L_x_3429:
[----:B0-----:R0:W2:Y:S02]  /*2b7a0*/  SYNCS.PHASECHK.TRANS64.TRYWAIT P0, [R0+URZ+0x32420], R3 ;  /* 0x03242003000075a7 */ /* 0x0010a4000800017f */
[----:B--2---:R-:W-:Y:S05]  /*2b7b0*/  @!P0 NANOSLEEP.SYNCS 0x989680 ;  /* 0x009896800000895d */ /* 0x004fea0003900000 */
[----:B------:R-:W2:Y:S02]  /*2b7c0*/  @!P0 SYNCS.PHASECHK.TRANS64 P0, [R0+URZ+0x32420], R3 ;  /* 0x03242003000085a7 */ /* 0x000ea4000800007f */
[----:B--2---:R-:W-:Y:S05]  /*2b7d0*/  @!P0 BRA `(.L_x_3429) ;  /* 0xfffffffc00f08947 */ /* 0x004fea000383ffff */
[----:B------:R-:W-:Y:S05]  /*2b7e0*/  BRA `(.L_x_3517) ;  /* 0xffffffd000e07947 */ /* 0x000fea000383ffff */
.L_x_3430:
        /* <DEDUP_REMOVED lines=11> */
.L_x_3519:
[----:B------:R-:W-:Y:S05]  /*2b8a0*/  BSYNC B0 ;  /* 0x0000000000007941 */ /* 0x000fea0003800000 */
.L_x_3518:
[----:B------:R-:W-:Y:S05]  /*2b8b0*/  BRA `(.L_x_3520) ;  /* 0xffffffd000c87947 */ /* 0x000fea000383ffff */
.L_x_3433:
[----:B------:R-:W-:Y:S01]  /*2b8c0*/  BSSY B1, `(.L_x_3521) ;  /* 0x0000006000017945 */ /* 0x000fe20003800000 */
[----:B------:R-:W-:-:S07]  /*2b8d0*/  IMAD.MOV.U32 R15, RZ, RZ, -0x1 ;  /* 0xffffffffff0f7424 */ /* 0x000fce00078e00ff */
[----:B012--5:R-:W-:Y:S05]  /*2b8e0*/  WARPSYNC.COLLECTIVE R15, `(.L_x_3522) ;  /* 0x000000000f0c7348 */ /* 0x027fea0003c00000 */
[----:B------:R-:W-:Y:S02]  /*2b8f0*/  ELECT P6, UR62, PT ;  /* 0x00000000003e782f */ /* 0x000fe400038c0000 */
[----:B------:R-:W-:Y:S01]  /*2b900*/  MOV R14, UR62 ;  /* 0x0000003e000e7c02 */ /* 0x000fe20008000f00 */
[----:B012--5:R-:W-:Y:S10]  /*2b910*/  ENDCOLLECTIVE ;  /* 0x000000000000791b */ /* 0x027ff40003800000 */
.L_x_3522:
[----:B------:R-:W-:Y:S05]  /*2b920*/  BSYNC B1 ;  /* 0x0000000000017941 */ /* 0x000fea0003800000 */
.L_x_3521:
[----:B------:R-:W-:Y:S05]  /*2b930*/  BRA `(.L_x_3523) ;  /* 0xffffffd000c07947 */ /* 0x000fea000383ffff */
.L_x_3435:
[----:B0-----:R0:W2:Y:S02]  /*2b940*/  SYNCS.PHASECHK.TRANS64.TRYWAIT P0, [R6+URZ], R5 ;  /* 0x00000005060075a7 */ /* 0x0010a4000800017f */
[----:B--2---:R-:W-:Y:S05]  /*2b950*/  @!P0 NANOSLEEP.SYNCS 0x989680 ;  /* 0x009896800000895d */ /* 0x004fea0003900000 */
[----:B------:R-:W2:Y:S02]  /*2b960*/  @!P0 SYNCS.PHASECHK.TRANS64 P0, [R6+URZ], R5 ;  /* 0x00000005060085a7 */ /* 0x000ea4000800007f */
[----:B--2---:R-:W-:Y:S05]  /*2b970*/  @!P0 BRA `(.L_x_3435) ;  /* 0xfffffffc00f08947 */ /* 0x004fea000383ffff */
[----:B------:R-:W-:Y:S05]  /*2b980*/  BRA `(.L_x_3524) ;  /* 0xffffffd000fc7947 */ /* 0x000fea000383ffff */
.L_x_3436:
[----:B--2---:R2:W3:Y:S02]  /*2b990*/  SYNCS.PHASECHK.TRANS64.TRYWAIT P0, [R7+URZ], R2 ;  /* 0x00000002070075a7 */ /* 0x0044e4000800017f */
[----:B---3--:R-:W-:Y:S05]  /*2b9a0*/  @!P0 NANOSLEEP.SYNCS 0x989680 ;  /* 0x009896800000895d */ /* 0x008fea0003900000 */
[----:B------:R-:W3:Y:S02]  /*2b9b0*/  @!P0 SYNCS.PHASECHK.TRANS64 P0, [R7+URZ], R2 ;  /* 0x00000002070085a7 */ /* 0x000ee4000800007f */
[----:B---3--:R-:W-:Y:S05]  /*2b9c0*/  @!P0 BRA `(.L_x_3436) ;  /* 0xfffffffc00f08947 */ /* 0x008fea000383ffff */
[----:B------:R-:W-:Y:S05]  /*2b9d0*/  BRA `(.L_x_3525) ;  /* 0xffffffd000f07947 */ /* 0x000fea000383ffff */
.L_x_3438:
[----:B---3--:R3:W4:Y:S02]  /*2b9e0*/  SYNCS.PHASECHK.TRANS64.TRYWAIT P0, [R4+URZ], R5 ;  /* 0x00000005040075a7 */ /* 0x008724000800017f */
[----:B----4-:R-:W-:Y:S05]  /*2b9f0*/  @!P0 NANOSLEEP.SYNCS 0x989680 ;  /* 0x009896800000895d */ /* 0x010fea0003900000 */
[----:B------:R-:W4:Y:S02]  /*2ba00*/  @!P0 SYNCS.PHASECHK.TRANS64 P0, [R4+URZ], R5 ;  /* 0x00000005040085a7 */ /* 0x000f24000800007f */
[----:B----4-:R-:W-:Y:S05]  /*2ba10*/  @!P0 BRA `(.L_x_3438) ;  /* 0xfffffffc00f08947 */ /* 0x010fea000383ffff */
[----:B------:R-:W-:Y:S05]  /*2ba20*/  BRA `(.L_x_3526) ;  /* 0xffffffd000f87947 */ /* 0x000fea000383ffff */
        .type           $_ZN7cutlass13device_kernelIN5flash11enable_sm90INS1_16FlashAttnFwdSm90INS1_25CollectiveMainloopFwdSm90ILi2EN4cute5tupleIJNS5_1CILi1EEES8_S8_EEENS6_IJNS7_ILi128EEENS7_ILi96EEENS7_ILi64EEEEEELi256ENS_6half_tEfNS_4arch4Sm90ELb0ELb1ELb0ELb1ELb0ELb0ELb1ELb1ELb0ELb1ELb0ELb0EEENS1_21CollectiveEpilogueFwdINS6_IJSA_NS7_ILi256EEESB_EEES9_SE_SG_Li256ELb1ELb1ELb0ELb0EEENS1_36VarlenDynamicPersistentTileSchedulerILi128ELi96ELi256ELi128ELb0ELb1ELb1ELb1ELb0ELb1EEEEEEEEEvNT_6ParamsE$_ZZN5flash25CollectiveMainloopFwdSm90ILi2EN4cute5tupleIJNS1_1CILi1EEES4_S4_EEENS2_IJNS3_ILi128EEENS3_ILi96EEENS3_ILi64EEEEEELi256EN7cutlass6half_tEfNSA_4arch4Sm90ELb0ELb1ELb0ELb1ELb0ELb0ELb1ELb1ELb0ELb1ELb0ELb0EE3mmaINS_16FlashAttnFwdSm90ISE_NS_21CollectiveEpilogueFwdINS2_IJS6_NS3_ILi256EEES7_EEES5_SB_SD_Li256ELb1ELb1ELb0ELb0EEENS_36VarlenDynamicPersistentTileSchedulerILi128ELi96ELi256ELi128ELb0ELb1ELb1ELb1ELb0ELb1EEEE13SharedStorageENS1_6TensorINS1_11ArrayEngineIfLm128EEENS1_6LayoutINS2_IJNS2_IJNS3_ILi2EEEST_NS3_ILi32EEEEEES4_S4_EEENS2_IJNS2_IJS4_ST_NS3_ILi4EEEEEENS3_ILi0EEESZ_EEEEEEENS_7SoftmaxILi2ELi0EEEEEbRKNSE_6ParamsENSA_25PipelineTmaAsyncNoClusterILi2ENSA_16PipelineTmaAsyncILi2EEEEES1B_RNSA_13PipelineStateILj2EEERT0_RT1_iRiRKNS_16SeqlenInfoQKNewKILb1ELb0EEENS2_IJiiiiEEERT_ENKUliT_T0_T1_E_clIZSF_ISO_S12_S14_EbS17_S1B_S1B_S1E_S1G_S1I_iS1J_S1N_S1O_S1Q_EUlRS1R_iE1_NS3_ILb0EEENS3_ILb1EEEEEDaiS1R_S1S_S1T_,@function
        .size           $_ZN7cutlass13device_kernelIN5flash11enable_sm90INS1_16FlashAttnFwdSm90INS1_25CollectiveMainloopFwdSm90ILi2EN4cute5tupleIJNS5_1CILi1EEES8_S8_EEENS6_IJNS7_ILi128EEENS7_ILi96EEENS7_ILi64EEEEEELi256ENS_6half_tEfNS_4arch4Sm90ELb0ELb1ELb0ELb1ELb0ELb0ELb1ELb1ELb0ELb1ELb0ELb0EEENS1_21CollectiveEpilogueFwdINS6_IJSA_NS7_ILi256EEESB_EEES9_SE_SG_Li256ELb1ELb1ELb0ELb0EEENS1_36VarlenDynamicPersistentTileSchedulerILi128ELi96ELi256ELi128ELb0ELb1ELb1ELb1ELb0ELb1EEEEEEEEEvNT_6ParamsE$_ZZN5flash25CollectiveMainloopFwdSm90ILi2EN4cute5tupleIJNS1_1CILi1EEES4_S4_EEENS2_IJNS3_ILi128EEENS3_ILi96EEENS3_ILi64EEEEEELi256EN7cutlass6half_tEfNSA_4arch4Sm90ELb0ELb1ELb0ELb1ELb0ELb0ELb1ELb1ELb0ELb1ELb0ELb0EE3mmaINS_16FlashAttnFwdSm90ISE_NS_21CollectiveEpilogueFwdINS2_IJS6_NS3_ILi256EEES7_EEES5_SB_SD_Li256ELb1ELb1ELb0ELb0EEENS_36VarlenDynamicPersistentTileSchedulerILi128ELi96ELi256ELi128ELb0ELb1ELb1ELb1ELb0ELb1EEEE13SharedStorageENS1_6TensorINS1_11ArrayEngineIfLm128EEENS1_6LayoutINS2_IJNS2_IJNS3_ILi2EEEST_NS3_ILi32EEEEEES4_S4_EEENS2_IJNS2_IJS4_ST_NS3_ILi4EEEEEENS3_ILi0EEESZ_EEEEEEENS_7SoftmaxILi2ELi0EEEEEbRKNSE_6ParamsENSA_25PipelineTmaAsyncNoClusterILi2ENSA_16PipelineTmaAsyncILi2EEEEES1B_RNSA_13PipelineStateILj2EEERT0_RT1_iRiRKNS_16SeqlenInfoQKNewKILb1ELb0EEENS2_IJiiiiEEERT_ENKUliT_T0_T1_E_clIZSF_ISO_S12_S14_EbS17_S1B_S1B_S1E_S1G_S1I_iS1J_S1N_S1O_S1Q_EUlRS1R_iE1_NS3_ILb0EEENS3_ILb1EEEEEDaiS1R_S1S_S1T_,(.L_x_6045 - $_ZN7cutlass13device_kernelIN5flash11enable_sm90INS1_16FlashAttnFwdSm90INS1_25CollectiveMainloopFwdSm90ILi2EN4cute5tupleIJNS5_1CILi1EEES8_S8_EEENS6_IJNS7_ILi128EEENS7_ILi96EEENS7_ILi64EEEEEELi256ENS_6half_tEfNS_4arch4Sm90ELb0ELb1ELb0ELb1ELb0ELb0ELb1ELb1ELb0ELb1ELb0ELb0EEENS1_21CollectiveEpilogueFwdINS6_IJSA_NS7_ILi256EEESB_EEES9_SE_SG_Li256ELb1ELb1ELb0ELb0EEENS1_36VarlenDynamicPersistentTileSchedulerILi128ELi96ELi256ELi128ELb0ELb1ELb1ELb1ELb0ELb1EEEEEEEEEvNT_6ParamsE$_ZZN5flash25CollectiveMainloopFwdSm90ILi2EN4cute5tupleIJNS1_1CILi1EEES4_S4_EEENS2_IJNS3_ILi128EEENS3_ILi96EEENS3_ILi64EEEEEELi256EN7cutlass6half_tEfNSA_4arch4Sm90ELb0ELb1ELb0ELb1ELb0ELb0ELb1ELb1ELb0ELb1ELb0ELb0EE3mmaINS_16FlashAttnFwdSm90ISE_NS_21CollectiveEpilogueFwdINS2_IJS6_NS3_ILi256EEES7_EEES5_SB_SD_Li256ELb1ELb1ELb0ELb0EEENS_36VarlenDynamicPersistentTileSchedulerILi128ELi96ELi256ELi128ELb0ELb1ELb1ELb1ELb0ELb1EEEE13SharedStorageENS1_6TensorINS1_11ArrayEngineIfLm128EEENS1_6LayoutINS2_IJNS2_IJNS3_ILi2EEEST_NS3_ILi32EEEEEES4_S4_EEENS2_IJNS2_IJS4_ST_NS3_ILi4EEEEEENS3_ILi0EEESZ_EEEEEEENS_7SoftmaxILi2ELi0EEEEEbRKNSE_6ParamsENSA_25PipelineTmaAsyncNoClusterILi2ENSA_16PipelineTmaAsyncILi2EEEEES1B_RNSA_13PipelineStateILj2EEERT0_RT1_iRiRKNS_16SeqlenInfoQKNewKILb1ELb0EEENS2_IJiiiiEEERT_ENKUliT_T0_T1_E_clIZSF_ISO_S12_S14_EbS17_S1B_S1B_S1E_S1G_S1I_iS1J_S1N_S1O_S1Q_EUlRS1R_iE1_NS3_ILb0EEENS3_ILb1EEEEEDaiS1R_S1S_S1T_)
$_ZN7cutlass13device_kernelIN5flash11enable_sm90INS1_16FlashAttnFwdSm90INS1_25CollectiveMainloopFwdSm90ILi2EN4cute5tupleIJNS5_1CILi1EEES8_S8_EEENS6_IJNS7_ILi128EEENS7_ILi96EEENS7_ILi64EEEEEELi256ENS_6half_tEfNS_4arch4Sm90ELb0ELb1ELb0ELb1ELb0ELb0ELb1ELb1ELb0ELb1ELb0ELb0EEENS1_21CollectiveEpilogueFwdINS6_IJSA_NS7_ILi256EEESB_EEES9_SE_SG_Li256ELb1ELb1ELb0ELb0EEENS1_36VarlenDynamicPersistentTileSchedulerILi128ELi96ELi256ELi128ELb0ELb1ELb1ELb1ELb0ELb1EEEEEEEEEvNT_6ParamsE$_ZZN5flash25CollectiveMainloopFwdSm90ILi2EN4cute5tupleIJNS1_1CILi1EEES4_S4_EEENS2_IJNS3_ILi128EEENS3_ILi96EEENS3_ILi64EEEEEELi256EN7cutlass6half_tEfNSA_4arch4Sm90ELb0ELb1ELb0ELb1ELb0ELb0ELb1ELb1ELb0ELb1ELb0ELb0EE3mmaINS_16FlashAttnFwdSm90ISE_NS_21CollectiveEpilogueFwdINS2_IJS6_NS3_ILi256EEES7_EEES5_SB_SD_Li256ELb1ELb1ELb0ELb0EEENS_36VarlenDynamicPersistentTileSchedulerILi128ELi96ELi256ELi128ELb0ELb1ELb1ELb1ELb0ELb1EEEE13SharedStorageENS1_6TensorINS1_11ArrayEngineIfLm128EEENS1_6LayoutINS2_IJNS2_IJNS3_ILi2EEEST_NS3_ILi32EEEEEES4_S4_EEENS2_IJNS2_IJS4_ST_NS3_ILi4EEEEEENS3_ILi0EEESZ_EEEEEEENS_7SoftmaxILi2ELi0EEEEEbRKNSE_6ParamsENSA_25PipelineTmaAsyncNoClusterILi2ENSA_16PipelineTmaAsyncILi2EEEEES1B_RNSA_13PipelineStateILj2EEERT0_RT1_iRiRKNS_16SeqlenInfoQKNewKILb1ELb0EEENS2_IJiiiiEEERT_ENKUliT_T0_T1_E_clIZSF_ISO_S12_S14_EbS17_S1B_S1B_S1E_S1G_S1I_iS1J_S1N_S1O_S1Q_EUlRS1R_iE1_NS3_ILb0EEENS3_ILb1EEEEEDaiS1R_S1S_S1T_:
        /* <DEDUP_REMOVED lines=47> */
.L_x_3528:
[----:B------:R-:W-:Y:S05]  /*2bd20*/  BSYNC B3 ;  /* 0x0000000000037941 */ /* 0x000fea0003800000 */
.L_x_3527:
        /* <DEDUP_REMOVED lines=17> */
.L_x_3530:
[----:B------:R-:W-:Y:S05]  /*2be40*/  BSYNC B3 ;  /* 0x0000000000037941 */ /* 0x000fea0003800000 */
.L_x_3529:
        /* <DEDUP_REMOVED lines=10> */
.L_x_3532:
[----:B------:R-:W-:Y:S05]  /*2bef0*/  BSYNC B3 ;  /* 0x0000000000037941 */ /* 0x000fea0003800000 */
.L_x_3531:
        /* <DEDUP_REMOVED lines=92> */
.L_x_3535:
[----:B------:R-:W-:Y:S05]  /*2c4c0*/  BSYNC B3 ;  /* 0x0000000000037941 */ /* 0x000fea0003800000 */
.L_x_3534:
        /* <DEDUP_REMOVED lines=17> */
.L_x_3537:
[----:B------:R-:W-:Y:S05]  /*2c5e0*/  BSYNC B3 ;  /* 0x0000000000037941 */ /* 0x000fea0003800000 */
.L_x_3536:
        /* <DEDUP_REMOVED lines=10> */
.L_x_3539:
[----:B------:R-:W-:Y:S05]  /*2c690*/  BSYNC B3 ;  /* 0x0000000000037941 */ /* 0x000fea0003800000 */
.L_x_3538:
        /* <DEDUP_REMOVED lines=392> */
.L_x_3546:
[----:B------:R-:W-:Y:S05]  /*2df20*/  BSYNC B5 ;  /* 0x0000000000057941 */ /* 0x000fea0003800000 */
.L_x_3545:
[----:B------:R-:W-:Y:S01]  /*2df30*/  LOP3.LUT R9, RZ, R9, RZ, 0x33, !PT ;  /* 0x00000009ff097212 */ /* 0x000fe200078e33ff */
[----:B------:R-:W-:Y:S06]  /*2df40*/  BRA `(.L_x_3547) ;  /* 0x0000000000287947 */ /* 0x000fec0003800000 */
.L_x_3544:
        /* <DEDUP_REMOVED lines=10> */
.L_x_3547:
[----:B------:R-:W-:Y:S05]  /*2dff0*/  BSYNC B4 ;  /* 0x0000000000047941 */ /* 0x000fea0003800000 */
.L_x_3543:
[----:B------:R-:W-:-:S05]  /*2e000*/  IMAD R9, R76, R9, R12 ;  /* 0x000000094c097224 */ /* 0x000fca00078e020c */
[----:B------:R-:W-:Y:S02]  /*2e010*/  VIMNMX R2, R2, R9, !PT ;  /* 0x0000000902027248 */ /* 0x000fe40007fe0100 */
[----:B------:R-:W-:-:S07]  /*2e020*/  VIADDMNMX R7, R9, R76, R7, PT ;  /* 0x0000004c09077246 */ /* 0x000fce0003800107 */
.L_x_3542:
[----:B------:R-:W-:Y:S05]  /*2e030*/  BSYNC B3 ;  /* 0x0000000000037941 */ /* 0x000fea0003800000 */
.L_x_3541:
        /* <DEDUP_REMOVED lines=137> */
.L_x_3553:
[----:B------:R-:W-:Y:S05]  /*2e8d0*/  BSYNC B5 ;  /* 0x0000000000057941 */ /* 0x000fea0003800000 */
.L_x_3552:
[----:B------:R-:W-:Y:S01]  /*2e8e0*/  LOP3.LUT R21, RZ, R21, RZ, 0x33, !PT ;  /* 0x00000015ff157212 */ /* 0x000fe200078e33ff */
[----:B------:R-:W-:Y:S06]  /*2e8f0*/  BRA `(.L_x_3554) ;  /* 0x0000000000287947 */ /* 0x000fec0003800000 */
.L_x_3551:
        /* <DEDUP_REMOVED lines=10> */
.L_x_3554:
[----:B------:R-:W-:Y:S05]  /*2e9a0*/  BSYNC B4 ;  /* 0x0000000000047941 */ /* 0x000fea0003800000 */
.L_x_3550:
[----:B------:R-:W-:-:S05]  /*2e9b0*/  IMAD R21, R76, R21, R12 ;  /* 0x000000154c157224 */ /* 0x000fca00078e020c */
[----:B------:R-:W-:Y:S02]  /*2e9c0*/  VIADDMNMX R9, R21, R76, R9, PT ;  /* 0x0000004c15097246 */ /* 0x000fe40003800109 */
[----:B------:R-:W-:-:S07]  /*2e9d0*/  VIMNMX R8, R8, R21, !PT ;  /* 0x0000001508087248 */ /* 0x000fce0007fe0100 */
.L_x_3549:
[----:B------:R-:W-:Y:S05]  /*2e9e0*/  BSYNC B3 ;  /* 0x0000000000037941 */ /* 0x000fea0003800000 */
.L_x_3548:
        /* <DEDUP_REMOVED lines=246> */
[----:B---3--:R-:W-:Y:S01]  /*2f950*/  FADD.FTZ R6, R152, R73 ;  /* 0x0000004998067221 */ /* 0x008fe20000010000 */
[----:B------:R-:W3:Y:S01]  /*2f960*/  MUFU.EX2 R13, R34 ;  /* 0x00000022000d7308 */ /* 0x000ee20000000800 */
[----:B----4-:R-:W-:-:S02]  /*2f970*/  FADD.FTZ R7, R153, R24 ;  /* 0x0000001899077221 */ /* 0x010fc40000010000 */
[----:B0-----:R-:W-:Y:S02]  /*2f980*/  FADD.FTZ R27, R25, R6 ;  /* 0x00000006191b7221 */ /* 0x001fe40000010000 */
[----:B-1----:R-:W-:-:S03]  /*2f990*/  FADD.FTZ R6, R158, R7 ;  /* 0x000000079e067221 */ /* 0x002fc60000010000 */
[----:B------:R-:W0:Y:S01]  /*2f9a0*/  MUFU.EX2 R21, R21 ;  /* 0x0000001500157308 */ /* 0x000e220000000800 */
[----:B--2---:R-:W-:Y:S01]  /*2f9b0*/  FADD.FTZ R24, R154, R27 ;  /* 0x0000001b9a187221 */ /* 0x004fe20000010000 */
[----:B-----5:R-:W-:-:S06]  /*2f9c0*/  FADD.FTZ R6, R155, R6 ;  /* 0x000000069b067221 */ /* 0x020fcc0000010000 */
[----:B------:R-:W1:Y:S01]  /*2f9d0*/  MUFU.EX2 R12, R12 ;  /* 0x0000000c000c7308 */ /* 0x000e620000000800 */
[----:B------:R-:W-:Y:S01]  /*2f9e0*/  FADD.FTZ R7, R213, R24 ;  /* 0x00000018d5077221 */ /* 0x000fe20000010000 */
[----:B------:R-:W-:-:S06]  /*2f9f0*/  FADD.FTZ R6, R157, R6 ;  /* 0x000000069d067221 */ /* 0x000fcc0000010000 */
[----:B------:R-:W2:Y:S08]  /*2fa00*/  MUFU.EX2 R20, R20 ;  /* 0x0000001400147308 */ /* 0x000eb00000000800 */
[----:B------:R-:W4:Y:S01]  /*2fa10*/  MUFU.EX2 R160, R160 ;  /* 0x000000a000a07308 */ /* 0x000f220000000800 */
[----:B------:R-:W-:Y:S01]  /*2fa20*/  FADD.FTZ R24, R156, R7 ;  /* 0x000000079c187221 */ /* 0x000fe20000010000 */
        /* <DEDUP_REMOVED lines=464> */
[----:B------:R-:W3:Y:S02]  /*31730*/  LD.E R2, desc[UR6][R6.64+0x1f8] ;  /* 0x0001f80606027980 */ /* 0x000ee4000c101900 */
[----:B---3--:R-:W-:-:S05]  /*31740*/  FMUL.FTZ R31, R9, R2 ;  /* 0x00000002091f7220 */ /* 0x008fca0000410000 */
[----:B------:R-:W-:Y:S04]  /*31750*/  ST.E desc[UR4][R6.64+0x1f8], R31 ;  /* 0x0001f81f06007985 */ /* 0x000fe8000c101904 */
[----:B------:R-:W3:Y:S01]  /*31760*/  LD.E R2, desc[UR6][R6.64+0x1fc] ;  /* 0x0001fc0606027980 */ /* 0x000ee2000c101900 */
[----:B------:R-:W-:Y:S01]  /*31770*/  LEA.HI R24, R207, 0x8, RZ, 0x19 ;  /* 0x00000008cf187811 */ /* 0x000fe200078fc8ff */
[----:B---3--:R-:W-:-:S05]  /*31780*/  FMUL.FTZ R9, R9, R2 ;  /* 0x0000000209097220 */ /* 0x008fca0000410000 */
[----:B------:R3:W-:Y:S04]  /*31790*/  ST.E desc[UR4][R6.64+0x1fc], R9 ;  /* 0x0001fc0906007985 */ /* 0x0007e8000c101904 */
[----:B0-----:R-:W4:Y:S01]  /*317a0*/  LDL.64 R2, [R0+0x80] ;  /* 0x0000800000027983 */ /* 0x001f220000100a00 */
[----:B------:R0:W-:Y:S06]  /*317b0*/  BAR.SYNC.DEFER_BLOCKING R24, 0x100 ;  /* 0x000400180000751d */ /* 0x0001ec0000010000 */
[----:B-1----:R-:W5:Y:S04]  /*317c0*/  LDL.64 R26, [R0] ;  /* 0x00000000001a7983 */ /* 0x002f680000100a00 */
[----:B--2---:R-:W2:Y:S04]  /*317d0*/  LDL.64 R28, [R0+0x98] ;  /* 0x00009800001c7983 */ /* 0x004ea80000100a00 */
[----:B---3--:R-:W0:Y:S04]  /*317e0*/  LDL.64 R8, [R0+0x88] ;  /* 0x0000880000087983 */ /* 0x008e280000100a00 */
[----:B----4-:R-:W3:Y:S04]  /*317f0*/  LD.E R31, desc[UR4][R2.64] ;  /* 0x00000004021f7980 */ /* 0x010ee8000c101900 */
[----:B-----5:R-:W4:Y:S04]  /*31800*/  LD.E R27, desc[UR6][R26.64] ;  /* 0x000000061a1b7980 */ /* 0x020f28000c101900 */
[----:B--2---:R-:W4:Y:S04]  /*31810*/  LD.E.64 R6, desc[UR4][R28.64] ;  /* 0x000000041c067980 */ /* 0x004f28000c101b00 */
[----:B---3--:R1:W-:Y:S04]  /*31820*/  ST.E desc[UR8][R2.64], R31 ;  /* 0x0000001f02007985 */ /* 0x0083e8000c101908 */
[----:B------:R-:W2:Y:S04]  /*31830*/  LD.E R33, desc[UR10][R2.64+0x4] ;  /* 0x0000040a02217980 */ /* 0x000ea8000c101900 */
[----:B--2---:R2:W-:Y:S04]  /*31840*/  ST.E desc[UR4][R2.64+0x4], R33 ;  /* 0x0000042102007985 */ /* 0x0045e8000c101904 */
[----:B------:R-:W3:Y:S04]  /*31850*/  LD.E R35, desc[UR6][R2.64+0x8] ;  /* 0x0000080602237980 */ /* 0x000ee8000c101900 */
[----:B---3--:R3:W-:Y:S04]  /*31860*/  ST.E desc[UR4][R2.64+0x8], R35 ;  /* 0x0000082302007985 */ /* 0x0087e8000c101904 */
[----:B------:R-:W5:Y:S04]  /*31870*/  LD.E R37, desc[UR6][R2.64+0xc] ;  /* 0x00000c0602257980 */ /* 0x000f68000c101900 */
[----:B-----5:R-:W-:Y:S04]  /*31880*/  ST.E desc[UR4][R2.64+0xc], R37 ;  /* 0x00000c2502007985 */ /* 0x020fe8000c101904 */
[----:B------:R-:W5:Y:S04]  /*31890*/  LD.E R29, desc[UR6][R2.64+0x10] ;  /* 0x00001006021d7980 */ /* 0x000f68000c101900 */
[----:B-----5:R5:W-:Y:S04]  /*318a0*/  ST.E desc[UR4][R2.64+0x10], R29 ;  /* 0x0000101d02007985 */ /* 0x020be8000c101904 */
[----:B-1----:R-:W4:Y:S04]  /*318b0*/  LD.E R31, desc[UR6][R2.64+0x14] ;  /* 0x00001406021f7980 */ /* 0x002f28000c101900 */
[----:B----4-:R1:W-:Y:S04]  /*318c0*/  ST.E desc[UR4][R2.64+0x14], R31 ;  /* 0x0000141f02007985 */ /* 0x0103e8000c101904 */
[----:B--2---:R-:W2:Y:S04]  /*318d0*/  LD.E R33, desc[UR6][R2.64+0x18] ;  /* 0x0000180602217980 */ /* 0x004ea8000c101900 */
[----:B--2---:R2:W-:Y:S04]  /*318e0*/  ST.E desc[UR4][R2.64+0x18], R33 ;  /* 0x0000182102007985 */ /* 0x0045e8000c101904 */
[----:B---3--:R-:W3:Y:S04]  /*318f0*/  LD.E R35, desc[UR6][R2.64+0x1c] ;  /* 0x00001c0602237980 */ /* 0x008ee8000c101900 */
[----:B---3--:R3:W-:Y:S04]  /*31900*/  ST.E desc[UR4][R2.64+0x1c], R35 ;  /* 0x00001c2302007985 */ /* 0x0087e8000c101904 */
[----:B-----5:R-:W4:Y:S04]  /*31910*/  LD.E R29, desc[UR6][R2.64+0x20] ;  /* 0x00002006021d7980 */ /* 0x020f28000c101900 */
[----:B----4-:R4:W-:Y:S04]  /*31920*/  ST.E desc[UR4][R2.64+0x20], R29 ;  /* 0x0000201d02007985 */ /* 0x0109e8000c101904 */
[----:B-1----:R-:W5:Y:S04]  /*31930*/  LD.E R31, desc[UR6][R2.64+0x24] ;  /* 0x00002406021f7980 */ /* 0x002f68000c101900 */
[----:B-----5:R1:W-:Y:S04]  /*31940*/  ST.E desc[UR4][R2.64+0x24], R31 ;  /* 0x0000241f02007985 */ /* 0x0203e8000c101904 */
[----:B--2---:R-:W2:Y:S04]  /*31950*/  LD.E R33, desc[UR6][R2.64+0x28] ;  /* 0x0000280602217980 */ /* 0x004ea8000c101900 */
[----:B--2---:R2:W-:Y:S04]  /*31960*/  ST.E desc[UR4][R2.64+0x28], R33 ;  /* 0x0000282102007985 */ /* 0x0045e8000c101904 */
[----:B---3--:R-:W3:Y:S04]  /*31970*/  LD.E R35, desc[UR6][R2.64+0x2c] ;  /* 0x00002c0602237980 */ /* 0x008ee8000c101900 */
[----:B---3--:R3:W-:Y:S04]  /*31980*/  ST.E desc[UR4][R2.64+0x2c], R35 ;  /* 0x00002c2302007985 */ /* 0x0087e8000c101904 */
[----:B----4-:R-:W4:Y:S04]  /*31990*/  LD.E R29, desc[UR6][R2.64+0x30] ;  /* 0x00003006021d7980 */ /* 0x010f28000c101900 */
        /* <DEDUP_REMOVED lines=229> */
[----:B---3--:R-:W3:Y:S01]  /*327f0*/  LD.E R35, desc[UR6][R2.64+0x1fc] ;  /* 0x0001fc0602237980 */ /* 0x008ee2000c101900 */
[----:B------:R-:W-:-:S02]  /*32800*/  R2UR UR30, R4 ;  /* 0x00000000041e72ca */ /* 0x000fc400000e0000 */
[C---:B------:R-:W-:Y:S02]  /*32810*/  R2UR UR31, R5.reuse ;  /* 0x00000000051f72ca */ /* 0x040fe400000e0000 */
[C---:B------:R-:W-:Y:S02]  /*32820*/  R2UR UR32, R4.reuse ;  /* 0x00000000042072ca */ /* 0x040fe400000e0000 */
[C---:B------:R-:W-:Y:S02]  /*32830*/  R2UR UR33, R5.reuse ;  /* 0x00000000052172ca */ /* 0x040fe400000e0000 */
[C---:B------:R-:W-:Y:S02]  /*32840*/  R2UR UR34, R4.reuse ;  /* 0x00000000042272ca */ /* 0x040fe400000e0000 */
[----:B------:R-:W-:Y:S01]  /*32850*/  R2UR UR35, R5 ;  /* 0x00000000052372ca */ /* 0x000fe200000e0000 */
[----:B---3--:R3:W-:Y:S04]  /*32860*/  ST.E desc[UR4][R2.64+0x1fc], R35 ;  /* 0x0001fc2302007985 */ /* 0x0087e8000c101904 */
[----:B0-----:R-:W5:Y:S01]  /*32870*/  LD.E R24, desc[UR6][R8.64] ;  /* 0x0000000608187980 */ /* 0x001f62000c101900 */
        /* <DEDUP_REMOVED lines=26> */
[----:B------:R-:W-:Y:S01]  /*32a20*/  IMAD R6, R27, 0xc00, R6 ;  /* 0x00000c001b067824 */ /* 0x000fe200078e0206 */
[----:B------:R-:W-:Y:S01]  /*32a30*/  F2FP.F16.F32.PACK_AB R152, R25, R152 ;  /* 0x000000981998723e */ /* 0x000fe200000000ff */
[----:B------:R-:W5:Y:S04]  /*32a40*/  LD.E R26, desc[UR34][R2.64+0x8] ;  /* 0x00000822021a7980 */ /* 0x000f68000c101900 */
[----:B------:R-:W5:Y:S04]  /*32a50*/  LD.E R25, desc[UR32][R2.64+0x4] ;  /* 0x0000042002197980 */ /* 0x000f68000c101900 */
[----:B------:R-:W5:Y:S04]  /*32a60*/  LD.E R27, desc[UR46][R2.64+0xc] ;  /* 0x00000c2e021b7980 */ /* 0x000f68000c101900 */
[----:B------:R-:W5:Y:S04]  /*32a70*/  LD.E R28, desc[UR48][R2.64+0x10] ;  /* 0x00001030021c7980 */ /* 0x000f68000c101900 */
[----:B----4-:R-:W4:Y:S04]  /*32a80*/  LD.E R29, desc[UR50][R2.64+0x14] ;  /* 0x00001432021d7980 */ /* 0x010f28000c101900 */
[----:B------:R-:W4:Y:S04]  /*32a90*/  LD.E R30, desc[UR52][R2.64+0x18] ;  /* 0x00001834021e7980 */ /* 0x000f28000c101900 */
[----:B-1----:R-:W4:Y:S04]  /*32aa0*/  LD.E R31, desc[UR54][R2.64+0x1c] ;  /* 0x00001c36021f7980 */ /* 0x002f28000c101900 */
[----:B------:R-:W4:Y:S04]  /*32ab0*/  LD.E R32, desc[UR60][R2.64+0x20] ;  /* 0x0000203c02207980 */ /* 0x000f28000c101900 */
[----:B--2---:R-:W4:Y:S04]  /*32ac0*/  LD.E R33, desc[UR58][R2.64+0x24] ;  /* 0x0000243a02217980 */ /* 0x004f28000c101900 */
[----:B------:R-:W4:Y:S04]  /*32ad0*/  LD.E R34, desc[UR56][R2.64+0x28] ;  /* 0x0000283802227980 */ /* 0x000f28000c101900 */
[----:B---3--:R-:W4:Y:S04]  /*32ae0*/  LD.E R35, desc[UR4][R2.64+0x2c] ;  /* 0x00002c0402237980 */ /* 0x008f28000c101900 */
        /* <DEDUP_REMOVED lines=51> */
[----:B-----5:R-:W-:-:S03]  /*32e20*/  ISETP.NE.U32.AND P1, PT, R24, RZ, PT ;  /* 0x000000ff1800720c */ /* 0x020fc60003f25070 */
        /* <DEDUP_REMOVED lines=66> */
[----:B------:R-:W-:-:S02]  /*33250*/  R2UR UR6, R6 ;  /* 0x00000000060672ca */ /* 0x000fc400000e0000 */
[----:B------:R-:W-:Y:S02]  /*33260*/  R2UR UR7, R7 ;  /* 0x00000000070772ca */ /* 0x000fe400000e0000 */
[----:B------:R-:W-:Y:S02]  /*33270*/  F2FP.F16.F32.PACK_AB R154, R213, R154 ;  /* 0x0000009ad59a723e */ /* 0x000fe400000000ff */
[----:B------:R-:W-:Y:S02]  /*33280*/  F2FP.F16.F32.PACK_AB R153, R158, R153 ;  /* 0x000000999e99723e */ /* 0x000fe400000000ff */
[----:B------:R-:W-:Y:S01]  /*33290*/  F2FP.F16.F32.PACK_AB R155, R157, R155 ;  /* 0x0000009b9d9b723e */ /* 0x000fe200000000ff */
[----:B------:R-:W-:Y:S01]  /*332a0*/  VOTEU.ANY UP0, P1 ;  /* 0x00000000003f7886 */ /* 0x000fe20000800100 */
        /* <DEDUP_REMOVED lines=5081> */
.L_x_3555:
[----:B------:R-:W-:-:S04]  /*47040*/  IMAD.MOV.U32 R213, RZ, RZ, 0x0 ;  /* 0x00000000ffd57424 */ /* 0x000fc800078e00ff */
[----:B01----:R-:W-:Y:S05]  /*47050*/  RET.REL.NODEC R212 `(_ZN7cutlass13device_kernelIN5flash11enable_sm90INS1_16FlashAttnFwdSm90INS1_25CollectiveMainloopFwdSm90ILi2EN4cute5tupleIJNS5_1CILi1EEES8_S8_EEENS6_IJNS7_ILi128EEENS7_ILi96EEENS7_ILi64EEEEEELi256ENS_6half_tEfNS_4arch4Sm90ELb0ELb1ELb0ELb1ELb0ELb0ELb1ELb1ELb0ELb1ELb0ELb0EEENS1_21CollectiveEpilogueFwdINS6_IJSA_NS7_ILi256EEESB_EEES9_SE_SG_Li256ELb1ELb1ELb0ELb0EEENS1_36VarlenDynamicPersistentTileSchedulerILi128ELi96ELi256ELi128ELb0ELb1ELb1ELb1ELb0ELb1EEEEEEEEEvNT_6ParamsE) ;  /* 0xfffffb8cd4e87950 */ /* 0x003fea0003c3ffff */
.L_x_3533:
[----:B0-----:R0:W1:Y:S02]  /*47060*/  SYNCS.PHASECHK.TRANS64.TRYWAIT P1, [R2+URZ], R3 ;  /* 0x00000003020075a7 */ /* 0x001064000802017f */
[----:B-1----:R-:W-:Y:S05]  /*47070*/  @!P1 NANOSLEEP.SYNCS 0x989680 ;  /* 0x009896800000995d */ /* 0x002fea0003900000 */
[----:B------:R-:W1:Y:S02]  /*47080*/  @!P1 SYNCS.PHASECHK.TRANS64 P1, [R2+URZ], R3 ;  /* 0x00000003020095a7 */ /* 0x000e64000802007f */
[----:B-1----:R-:W-:Y:S05]  /*47090*/  @!P1 BRA `(.L_x_3533) ;  /* 0xfffffffc00f09947 */ /* 0x002fea000383ffff */
[----:B------:R-:W-:Y:S05]  /*470a0*/  BRA `(.L_x_3532) ;  /* 0xfffffe4c00907947 */ /* 0x000fea000383ffff */
.L_x_3540:
[----:B0-----:R0:W1:Y:S02]  /*470b0*/  SYNCS.PHASECHK.TRANS64.TRYWAIT P1, [R8+URZ], R9 ;  /* 0x00000009080075a7 */ /* 0x001064000802017f */
[----:B-1----:R-:W-:Y:S05]  /*470c0*/  @!P1 NANOSLEEP.SYNCS 0x989680 ;  /* 0x009896800000995d */ /* 0x002fea0003900000 */
[----:B------:R-:W1:Y:S02]  /*470d0*/  @!P1 SYNCS.PHASECHK.TRANS64 P1, [R8+URZ], R9 ;  /* 0x00000009080095a7 */ /* 0x000e64000802007f */
[----:B-1----:R-:W-:Y:S05]  /*470e0*/  @!P1 BRA `(.L_x_3540) ;  /* 0xfffffffc00f09947 */ /* 0x002fea000383ffff */
[----:B------:R-:W-:Y:S05]  /*470f0*/  BRA `(.L_x_3539) ;  /* 0xfffffe5400647947 */ /* 0x000fea000383ffff */
.L_x_3556:
        /* <DEDUP_REMOVED lines=16> */
.L_x_6045:


//--------------------- .text._ZN7cutlass13device_kernelIN5flash11enable_sm90INS1_16FlashAttnFwdSm90INS1_25CollectiveMainloopFwdSm90ILi2EN4cute5tupleIJNS5_1CILi1EEES8_S8_EEENS6_IJNS7_ILi128EEENS7_ILi96EEENS7_ILi64EEEEEELi256ENS_6half_tEfNS_4arch4Sm90ELb0ELb1ELb0ELb1ELb0ELb1ELb1ELb1ELb0ELb1ELb0ELb0EEENS1_21CollectiveEpilogueFwdINS6_IJSA_NS7_ILi256EEESB_EEES9_SE_SG_Li256ELb1ELb1ELb0ELb0EEENS1_36VarlenDynamicPersistentTileSchedulerILi128ELi96ELi256ELi128ELb0ELb1ELb1ELb1ELb0ELb1EEEEEEEEEvNT_6ParamsE --------------------------
	.section	.text._ZN7cutlass13device_kernelIN5flash11enable_sm90INS1_16FlashAttnFwdSm90INS1_25CollectiveMainloopFwdSm90ILi2EN4cute5tupleIJNS5_1CILi1EEES8_S8_EEENS6_IJNS7_ILi128EEENS7_ILi96EEENS7_ILi64EEEEEELi256ENS_6half_tEfNS_4arch4Sm90ELb0ELb1ELb0ELb1ELb0ELb1ELb1ELb1ELb0ELb1ELb0ELb0EEENS1_21CollectiveEpilogueFwdINS6_IJSA_NS7_ILi256EEESB_EEES9_SE_SG_Li256ELb1ELb1ELb0ELb0EEENS1_36VarlenDynamicPersistentTileSchedulerILi128ELi96ELi256ELi128ELb0ELb1ELb1ELb1ELb0ELb1EEEEEEEEEvNT_6ParamsE,"ax",@progbits
	.align	128
.text._ZN7cutlass13device_kernelIN5flash11enable_sm90INS1_16FlashAttnFwdSm90INS1_25CollectiveMainloopFwdSm90ILi2EN4cute5tupleIJNS5_1CILi1EEES8_S8_EEENS6_IJNS7_ILi128EEENS7_ILi96EEENS7_ILi64EEEEEELi256ENS_6half_tEfNS_4arch4Sm90ELb0ELb1ELb0ELb1ELb0ELb1ELb1ELb1ELb0ELb1ELb0ELb0EEENS1_21CollectiveEpilogueFwdINS6_IJSA_NS7_ILi256EEESB_EEES9_SE_SG_Li256ELb1ELb1ELb0ELb0EEENS1_36VarlenDynamicPersistentTileSchedulerILi128ELi96ELi256ELi128ELb0ELb1ELb1ELb1ELb0ELb1EEEEEEEEEvNT_6ParamsE:
        .type           _ZN7cutlass13device_kernelIN5flash11enable_sm90INS1_16FlashAttnFwdSm90INS1_25CollectiveMainloopFwdSm90ILi2EN4cute5tupleIJNS5_1CILi1EEES8_S8_EEENS6_IJNS7_ILi128EEENS7_ILi96EEENS7_ILi64EEEEEELi256ENS_6half_tEfNS_4arch4Sm90ELb0ELb1ELb0ELb1ELb0ELb1ELb1ELb1ELb0ELb1ELb0ELb0EEENS1_21CollectiveEpilogueFwdINS6_IJSA_NS7_ILi256EEESB_EEES9_SE_SG_Li256ELb1ELb1ELb0ELb0EEENS1_36VarlenDynamicPersistentTileSchedulerILi128ELi96ELi256ELi128ELb0ELb1ELb1ELb1ELb0ELb1EEEEEEEEEvNT_6ParamsE,@function
        .size           _ZN7cutlass13device_kernelIN5flash11enable_sm90INS1_16FlashAttnFwdSm90INS1_25CollectiveMainloopFwdSm90ILi2EN4cute5tupleIJNS5_1CILi1EEES8_S8_EEENS6_IJNS7_ILi128EEENS7_ILi96EEENS7_ILi64EEEEEELi256ENS_6half_tEfNS_4arch4Sm90ELb0ELb1ELb0ELb1ELb0ELb1ELb1ELb1ELb0ELb1ELb0ELb0EEENS1_21CollectiveEpilogueFwdINS6_IJSA_NS7_ILi256EEESB_EEES9_SE_SG_Li256ELb1ELb1ELb0ELb0EEENS1_36VarlenDynamicPersistentTileSchedulerILi128ELi96ELi256ELi128ELb0ELb1ELb1ELb1ELb0ELb1EEEEEEEEEvNT_6ParamsE,(.L_x_6047 - _ZN7cutlass13device_kernelIN5flash11enable_sm90INS1_16FlashAttnFwdSm90INS1_25CollectiveMainloopFwdSm90ILi2EN4cute5tupleIJNS5_1CILi1EEES8_S8_EEENS6_IJNS7_ILi128EEENS7_ILi96EEENS7_ILi64EEEEEELi256ENS_6half_tEfNS_4arch4Sm90ELb0ELb1ELb0ELb1ELb0ELb1ELb1ELb1ELb0ELb1ELb0ELb0EEENS1_21CollectiveEpilogueFwdINS6_IJSA_NS7_ILi256EEESB_EEES9_SE_SG_Li256ELb1ELb1ELb0ELb0EEENS1_36VarlenDynamicPersistentTileSchedulerILi128ELi96ELi256ELi128ELb0ELb1ELb1ELb1ELb0ELb1EEEEEEEEEvNT_6ParamsE)
        .other          _ZN7cutlass13device_kernelIN5flash11enable_sm90INS1_16FlashAttnFwdSm90INS1_25CollectiveMainloopFwdSm90ILi2EN4cute5tupleIJNS5_1CILi1EEES8_S8_EEENS6_IJNS7_ILi128EEENS7_ILi96EEENS7_ILi64EEEEEELi256ENS_6half_tEfNS_4arch4Sm90ELb0ELb1ELb0ELb1ELb0ELb1ELb1ELb1ELb0ELb1ELb0ELb0EEENS1_21CollectiveEpilogueFwdINS6_IJSA_NS7_ILi256EEESB_EEES9_SE_SG_Li256ELb1ELb1ELb0ELb0EEENS1_36VarlenDynamicPersistentTileSchedulerILi128ELi96ELi256ELi128ELb0ELb1ELb1ELb1ELb0ELb1EEEEEEEEEvNT_6ParamsE,@"STO_CUDA_ENTRY STV_DEFAULT"
_ZN7cutlass13device_kernelIN5flash11enable_sm90INS1_16FlashAttnFwdSm90INS1_25CollectiveMainloopFwdSm90ILi2EN4cute5tupleIJNS5_1CILi1EEES8_S8_EEENS6_IJNS7_ILi128EEENS7_ILi96EEENS7_ILi64EEEEEELi256ENS_6half_tEfNS_4arch4Sm90ELb0ELb1ELb0ELb1ELb0ELb1ELb1ELb1ELb0ELb1ELb0ELb0EEENS1_21CollectiveEpilogueFwdINS6_IJSA_NS7_ILi256EEESB_EEES9_SE_SG_Li256ELb1ELb1ELb0ELb0EEENS1_36VarlenDynamicPersistentTileSchedulerILi128ELi96ELi256ELi128ELb0ELb1ELb1ELb1ELb0ELb1EEEEEEEEEvNT_6ParamsE:
[----:B------:R-:W0:Y:S02]  /*0000*/  LDC R1, c[0x0][0x28] ;  /* 0x00000a00ff017b82 */ /* 0x000e240000000800 */
[----:B0-----:R-:W-:-:S05]  /*0010*/  VIADD R1, R1, 0xfffffb20 ;  /* 0xfffffb2001017836 */ /* 0x001fca0000000000 */
[----:B------:R-:W-:Y:S01]  /*0020*/  R2UR UR4, R1 ;  /* 0x00000000010472ca */ /* 0x000fe200000e0000 */
[----:B------:R-:W0:Y:S01]  /*0030*/  S2R R3, SR_TID.X ;  /* 0x0000000000037919 */ /* 0x000e220000002100 */
[----:B------:R-:W-:Y:S01]  /*0040*/  ELECT P0, URZ, PT ;  /* 0x00000000003f782f */ /* 0x000fe20003800000 */
[----:B------:R-:W-:Y:S01]  /*0050*/  BSSY B0, `(.L_x_3557) ;  /* 0x0000018000007945 */ /* 0x000fe20003800000 */
[----:B------:R-:W-:Y:S01]  /*0060*/  ULDC UR37, c[0x0][0x20] ;  /* 0x0000080000257ab9 */ /* 0x000fe20000000800 */
[----:B------:R-:W-:-:S08]  /*0070*/  ULDC UR36, c[0x0][0x24] ;  /* 0x0000090000247ab9 */ /* 0x000fd00000000800 */
[----:B------:R-:W-:-:S04]  /*0080*/  UIADD3 UR37, UP0, UR4, UR37, URZ ;  /* 0x0000002504257290 */ /* 0x000fc8000ff1e03f */
[----:B------:R-:W-:Y:S01]  /*0090*/  UIADD3.X UR36, URZ, UR36, URZ, UP0, !UPT ;  /* 0x000000243f247290 */ /* 0x000fe200087fe43f */
        /* <DEDUP_REMOVED lines=19> */
.L_x_3558:
[----:B------:R-:W-:Y:S05]  /*01d0*/  BSYNC B0 ;  /* 0x0000000000007941 */ /* 0x000fea0003800000 */
.L_x_3557:
        /* <DEDUP_REMOVED lines=43> */
.L_x_3559:
        /* <DEDUP_REMOVED lines=22> */
.L_x_3560:
        /* <DEDUP_REMOVED lines=18> */
.L_x_3561:
        /* <DEDUP_REMOVED lines=22> */
.L_x_3562:
        /* <DEDUP_REMOVED lines=22> */
.L_x_3563:
[----:B------:R-:W-:Y:S01]  /*09d0*/  PLOP3.LUT P0, PT, PT, PT, UP0, 0x80, 0x0 ;  /* 0x000000000000781c */ /* 0x000fe20003f0f008 */
[----:B------:R-:W-:Y:S01]  /*09e0*/  UMOV UR38, 0x1 ;  /* 0x0000000100267882 */ /* 0x000fe20000000000 */
[----:B------:R-:W-:Y:S01]  /*09f0*/  NOP ;  /* 0x0000000000007918 */ /* 0x000fe20000000000 */
[----:B------:R-:W-:Y:S01]  /*0a00*/  USEL UR38, UR38, 0x2, !UP0 ;  /* 0x0000000226267887 */ /* 0x000fe2000c000000 */
[----:B------:R-:W-:Y:S01]  /*0a10*/  BSSY B9, `(.L_x_3564) ;  /* 0x0003599000097945 */ /* 0x000fe20003800000 */
[----:B------:R-:W-:Y:S01]  /*0a20*/  ULDC.64 UR42, c[0x0][0x208] ;  /* 0x00008200002a7ab9 */ /* 0x000fe20000000a00 */
[----:B------:R-:W-:Y:S02]  /*0a30*/  IMAD.U32 R18, RZ, RZ, UR37 ;  /* 0x00000025ff127e24 */ /* 0x000fe4000f8e00ff */
[----:B------:R-:W-:Y:S01]  /*0a40*/  IMAD.U32 R19, RZ, RZ, UR36 ;  /* 0x00000024ff137e24 */ /* 0x000fe2000f8e00ff */
[----:B0123--:R-:W-:Y:S06]  /*0a50*/  BAR.SYNC.DEFER_BLOCKING 0x0 ;  /* 0x0000000000007b1d */ /* 0x00ffec0000010000 */
[----:B------:R-:W-:Y:S05]  /*0a60*/  @!P0 BRA `(.L_x_3565) ;  /* 0x000002c800ec8947 */ /* 0x000fea0003800000 */
.L_x_3566:
[----:B------:R-:W-:-:S08]  /*0a70*/  NOP ;  /* 0x0000000000007918 */ /* 0x000fd00000000000 */
[----:B------:R-:W0:Y:S02]  /*0a80*/  USETMAXREG.TRY_ALLOC.CTAPOOL UP0, 0xf0 ;  /* 0x000000f0000079c8 */ /* 0x000e240008000600 */
[----:B0-----:R-:W-:-:S13]  /*0a90*/  PLOP3.LUT P0, PT, PT, PT, UP0, 0x80, 0x0 ;  /* 0x000000000000781c */ /* 0x001fda0003f0f008 */
[----:B------:R-:W-:Y:S05]  /*0aa0*/  @!P0 BRA `(.L_x_3566) ;  /* 0xfffffffc00f08947 */ /* 0x000fea000383ffff */
[----:B------:R-:W2:Y:S01]  /*0ab0*/  LDL.LU R2, [R1+0x48c] ;  /* 0x00048c0001027983 */ /* 0x000ea20000300800 */
[----:B------:R-:W0:Y:S01]  /*0ac0*/  S2UR UR5, SR_CgaCtaId ;  /* 0x00000000000579c3 */ /* 0x000e220000008800 */
[----:B------:R-:W-:Y:S01]  /*0ad0*/  UMOV UR4, 0x400 ;  /* 0x0000040000047882 */ /* 0x000fe20000000000 */
[----:B------:R-:W-:Y:S01]  /*0ae0*/  UIADD3 UR39, UP0, UR37, 0x210, URZ ;  /* 0x0000021025277890 */ /* 0x000fe2000ff1e03f */
[----:B------:R-:W1:Y:S01]  /*0af0*/  S2R R0, SR_TID.X ;  /* 0x0000000000007919 */ /* 0x000e620000002100 */
[----:B------:R-:W-:Y:S02]  /*0b00*/  UIADD3 UR46, UP1, UR37, 0x21c, URZ ;  /* 0x0000021c252e7890 */ /* 0x000fe4000ff3e03f */
[----:B------:R-:W-:Y:S01]  /*0b10*/  UIADD3.X UR47, URZ, UR36, URZ, UP0, !UPT ;  /* 0x000000243f2f7290 */ /* 0x000fe200087fe43f */
[----:B------:R-:W-:Y:S01]  /*0b20*/  STL.64 [R1+0x210], RZ ;  /* 0x000210ff01007387 */ /* 0x000fe20000100a00 */
[----:B------:R-:W-:-:S03]  /*0b30*/  UIADD3.X UR48, URZ, UR36, URZ, UP1, !UPT ;  /* 0x000000243f307290 */ /* 0x000fc60008ffe43f */
[----:B------:R-:W-:Y:S04]  /*0b40*/  STL [R1+0x218], RZ ;  /* 0x000218ff01007387 */ /* 0x000fe80000100800 */
[----:B------:R-:W-:Y:S01]  /*0b50*/  STL [R1+0x21c], RZ ;  /* 0x00021cff01007387 */ /* 0x000fe20000100800 */
[----:B0-----:R-:W-:-:S06]  /*0b60*/  ULEA UR4, UR5, UR4, 0x18 ;  /* 0x0000000405047291 */ /* 0x001fcc000f8ec03f */
[----:B------:R-:W-:Y:S01]  /*0b70*/  IMAD.U32 R144, RZ, RZ, UR4 ;  /* 0x00000004ff907e24 */ /* 0x000fe2000f8e00ff */
[----:B------:R-:W-:Y:S06]  /*0b80*/  BAR.ARV 0x8, 0x180 ;  /* 0x0206000000007b1d */ /* 0x000fec0000002000 */
[----:B-1----:R-:W-:Y:S01]  /*0b90*/  SHF.R.U32.HI R11, RZ, 0x7, R0 ;  /* 0x00000007ff0b7819 */ /* 0x002fe20000011600 */
[----:B------:R-:W-:-:S03]  /*0ba0*/  ULDC UR4, c[0x0][0xd3c] ;  /* 0x00034f0000047ab9 */ /* 0x000fc60000000800 */
[----:B------:R-:W-:-:S13]  /*0bb0*/  ISETP.NE.AND P0, PT, R11, 0x1, PT ;  /* 0x000000010b00780c */ /* 0x000fda0003f05270 */
[----:B------:R-:W-:Y:S08]  /*0bc0*/  @!P0 BAR.ARV 0x9, 0x100 ;  /* 0x0244000000008b1d */ /* 0x000ff00000002000 */
[----:B------:R-:W-:Y:S06]  /*0bd0*/  BAR.SYNC.DEFER_BLOCKING 0x5, 0x180 ;  /* 0x0146000000007b1d */ /* 0x000fec0000010000 */
[----:B------:R-:W0:Y:S02]  /*0be0*/  LDS.128 R120, [R144+0x324d0] ;  /* 0x0324d00090787984 */ /* 0x000e240000000c00 */
[----:B------:R-:W-:Y:S06]  /*0bf0*/  BAR.ARV 0x4, 0x180 ;  /* 0x0106000000007b1d */ /* 0x000fec0000002000 */
[----:B--2---:R-:W-:-:S04]  /*0c00*/  LOP3.LUT R2, R2, 0xffefffff, RZ, 0xc0, !PT ;  /* 0xffefffff02027812 */ /* 0x004fc800078ec0ff */
[----:B------:R-:W-:Y:S02]  /*0c10*/  @P0 LOP3.LUT R2, R2, 0x100000, RZ, 0xfc, !PT ;  /* 0x0010000002020812 */ /* 0x000fe400078efcff */
[----:B0-----:R-:W-:-:S03]  /*0c20*/  ISETP.GE.AND P0, PT, R123, UR4, PT ;  /* 0x000000047b007c0c */ /* 0x001fc6000bf06270 */
[----:B------:R4:W-:Y:S10]  /*0c30*/  STL [R1+0x48c], R2 ;  /* 0x00048c0201007387 */ /* 0x0009f40000100800 */
[----:B----4-:R-:W-:Y:S05]  /*0c40*/  @P0 BRA `(.L_x_3567) ;  /* 0x0000035400d40947 */ /* 0x010fea0003800000 */
[----:B------:R-:W-:Y:S01]  /*0c50*/  VIADD R222, R0, 0xffffff80 ;  /* 0xffffff8000de7836 */ /* 0x000fe20000000000 */
[C---:B------:R-:W-:Y:S01]  /*0c60*/  IADD3 R219, -R11.reuse, 0xb, RZ ;  /* 0x0000000b0bdb7810 */ /* 0x040fe20007ffe1ff */
[----:B------:R-:W-:Y:S02]  /*0c70*/  VIADD R214, R11, 0x8 ;  /* 0x000000080bd67836 */ /* 0x000fe40000000000 */
[----:B------:R-:W-:Y:S01]  /*0c80*/  IMAD.MOV.U32 R152, RZ, RZ, RZ ;  /* 0x000000ffff987224 */ /* 0x000fe200078e00ff */
[----:B------:R-:W-:Y:S01]  /*0c90*/  SHF.R.S32.HI R3, RZ, 0x1f, R222 ;  /* 0x0000001fff037819 */ /* 0x000fe200000114de */
[----:B------:R-:W-:-:S03]  /*0ca0*/  IMAD.MOV.U32 R157, RZ, RZ, RZ ;  /* 0x000000ffff9d7224 */ /* 0x000fc600078e00ff */
[CC--:B------:R-:W-:Y:S02]  /*0cb0*/  LEA.HI R0, R3.reuse, R222.reuse, RZ, 0x7 ;  /* 0x000000de03007211 */ /* 0x0c0fe400078f38ff */
[CC--:B------:R-:W-:Y:S02]  /*0cc0*/  LEA.HI R7, R3.reuse, R222.reuse, RZ, 0x4 ;  /* 0x000000de03077211 */ /* 0x0c0fe400078f20ff */
[----:B------:R-:W-:Y:S02]  /*0cd0*/  LOP3.LUT R229, R0, 0xffffff80, RZ, 0xc0, !PT ;  /* 0xffffff8000e57812 */ /* 0x000fe400078ec0ff */
[----:B------:R-:W-:Y:S02]  /*0ce0*/  SHF.R.S32.HI R231, RZ, 0x7, R0 ;  /* 0x00000007ffe77819 */ /* 0x000fe40000011400 */
[----:B------:R-:W-:Y:S01]  /*0cf0*/  LEA.HI R8, R3, R222, RZ, 0x5 ;  /* 0x000000de03087211 */ /* 0x000fe200078f28ff */
[----:B------:R-:W-:Y:S01]  /*0d00*/  IMAD.IADD R229, R222, 0x1, -R229 ;  /* 0x00000001dee57824 */ /* 0x000fe200078e0ae5 */
[----:B------:R-:W-:-:S02]  /*0d10*/  LEA.HI R0, R0, R231, RZ, 0x1 ;  /* 0x000000e700007211 */ /* 0x000fc400078f08ff */
[----:B------:R-:W-:Y:S02]  /*0d20*/  SHF.R.S32.HI R10, RZ, 0x4, R7 ;  /* 0x00000004ff0a7819 */ /* 0x000fe40000011407 */
        /* <DEDUP_REMOVED lines=9> */
[C---:B------:R-:W-:Y:S02]  /*0dc0*/  LOP3.LUT R9, R7.reuse, 0x3fffff0, RZ, 0xc0, !PT ;  /* 0x03fffff007097812 */ /* 0x040fe400078ec0ff */
[----:B------:R-:W-:Y:S02]  /*0dd0*/  LOP3.LUT R6, R6, 0xfffffff8, RZ, 0xc0, !PT ;  /* 0xfffffff806067812 */ /* 0x000fe400078ec0ff */
[----:B------:R-:W-:Y:S01]  /*0de0*/  LEA.HI R7, R7, R10, RZ, 0x1 ;  /* 0x0000000a07077211 */ /* 0x000fe200078f08ff */
[----:B------:R-:W-:Y:S01]  /*0df0*/  IMAD.IADD R9, R222, 0x1, -R9 ;  /* 0x00000001de097824 */ /* 0x000fe200078e0a09 */
[----:B------:R-:W-:Y:S01]  /*0e00*/  SHF.R.S32.HI R8, RZ, 0x5, R8 ;  /* 0x00000005ff087819 */ /* 0x000fe20000011408 */
[----:B------:R-:W-:Y:S01]  /*0e10*/  IMAD.IADD R5, R5, 0x1, -R6 ;  /* 0x0000000105057824 */ /* 0x000fe200078e0a06 */
[----:B------:R-:W-:-:S02]  /*0e20*/  LOP3.LUT R7, R7, 0x1ffffffe, RZ, 0xc0, !PT ;  /* 0x1ffffffe07077812 */ /* 0x000fc400078ec0ff */
[----:B------:R-:W-:Y:S01]  /*0e30*/  LOP3.LUT R4, R4, 0x7ffffffc, RZ, 0xc0, !PT ;  /* 0x7ffffffc04047812 */ /* 0x000fe200078ec0ff */
[----:B------:R-:W-:Y:S02]  /*0e40*/  IMAD R5, R2, 0x10, R5 ;  /* 0x0000001002057824 */ /* 0x000fe400078e0205 */
[----:B------:R-:W-:Y:S02]  /*0e50*/  IMAD.IADD R7, R10, 0x1, -R7 ;  /* 0x000000010a077824 */ /* 0x000fe400078e0a07 */
[----:B------:R-:W-:Y:S01]  /*0e60*/  IMAD R220, R0, 0x40, R5 ;  /* 0x0000004000dc7824 */ /* 0x000fe200078e0205 */
[CC--:B------:R-:W-:Y:S01]  /*0e70*/  LEA.HI R0, R3.reuse, R222.reuse, RZ, 0x2 ;  /* 0x000000de03007211 */ /* 0x0c0fe200078f10ff */
[C---:B------:R-:W-:Y:S01]  /*0e80*/  IMAD R6, R8.reuse, 0x10, R9 ;  /* 0x0000001008067824 */ /* 0x040fe200078e0209 */
[----:B------:R-:W-:Y:S01]  /*0e90*/  LEA.HI R3, R3, R222, RZ, 0x3 ;  /* 0x000000de03037211 */ /* 0x000fe200078f18ff */
[----:B------:R-:W-:Y:S01]  /*0ea0*/  IMAD.SHL.U32 R167, R8, 0x200, RZ ;  /* 0x0000020008a77824 */ /* 0x000fe200078e00ff */
[----:B------:R-:W-:Y:S01]  /*0eb0*/  LOP3.LUT R225, R0, 0xfffffffc, RZ, 0xc0, !PT ;  /* 0xfffffffc00e17812 */ /* 0x000fe200078ec0ff */
[----:B------:R-:W-:Y:S01]  /*0ec0*/  IMAD R6, R6, 0x8, R7 ;  /* 0x0000000806067824 */ /* 0x000fe200078e0207 */
[----:B------:R-:W-:Y:S01]  /*0ed0*/  SHF.R.S32.HI R153, RZ, 0x2, R0 ;  /* 0x00000002ff997819 */ /* 0x000fe20000011400 */
[----:B------:R-:W-:Y:S01]  /*0ee0*/  IMAD.IADD R4, R229, 0x1, -R4 ;  /* 0x00000001e5047824 */ /* 0x000fe200078e0a04 */
[----:B------:R-:W-:Y:S01]  /*0ef0*/  SHF.R.S32.HI R0, RZ, 0x1f, R0 ;  /* 0x0000001fff007819 */ /* 0x000fe20000011400 */
[----:B------:R-:W-:Y:S01]  /*0f00*/  IMAD.IADD R225, R222, 0x1, -R225 ;  /* 0x00000001dee17824 */ /* 0x000fe200078e0ae1 */
[----:B------:R-:W-:Y:S01]  /*0f10*/  SHF.R.S32.HI R223, RZ, 0x3, R3 ;  /* 0x00000003ffdf7819 */ /* 0x000fe20000011403 */
[----:B------:R-:W-:Y:S01]  /*0f20*/  VIADD R156, R153, 0x40 ;  /* 0x00000040999c7836 */ /* 0x000fe20000000000 */
[----:B------:R-:W-:Y:S01]  /*0f30*/  LEA.HI R0, R0, R153, RZ, 0x3 ;  /* 0x0000009900007211 */ /* 0x000fe200078f18ff */
[----:B------:R-:W-:Y:S01]  /*0f40*/  IMAD.SHL.U32 R22, R225, 0x8, RZ ;  /* 0x00000008e1167824 */ /* 0x000fe200078e00ff */
[----:B------:R-:W-:Y:S01]  /*0f50*/  LOP3.LUT R3, R3, 0xfffffff8, RZ, 0xc0, !PT ;  /* 0xfffffff803037812 */ /* 0x000fe200078ec0ff */
[----:B------:R-:W-:Y:S01]  /*0f60*/  IMAD.SHL.U32 R172, R156, 0x40, RZ ;  /* 0x000000409cac7824 */ /* 0x000fe200078e00ff */
[----:B------:R-:W-:Y:S01]  /*0f70*/  LOP3.LUT R0, R0, 0xfffffff8, RZ, 0xc0, !PT ;  /* 0xfffffff800007812 */ /* 0x000fe200078ec0ff */
[C---:B------:R-:W-:Y:S01]  /*0f80*/  IMAD.SHL.U32 R154, R225.reuse, 0x4, RZ ;  /* 0x00000004e19a7824 */ /* 0x040fe200078e00ff */
[----:B------:R-:W-:Y:S01]  /*0f90*/  LEA.HI R2, R225, R225, RZ, 0x1 ;  /* 0x000000e1e1027211 */ /* 0x000fe200078f08ff */
[----:B------:R-:W-:Y:S01]  /*0fa0*/  IMAD.IADD R224, R222, 0x1, -R3 ;  /* 0x00000001dee07824 */ /* 0x000fe200078e0a03 */
[----:B------:R-:W-:Y:S01]  /*0fb0*/  SHF.R.S32.HI R3, RZ, 0x1f, R156 ;  /* 0x0000001fff037819 */ /* 0x000fe2000001149c */
[----:B------:R-:W-:Y:S01]  /*0fc0*/  IMAD.IADD R227, R153, 0x1, -R0 ;  /* 0x0000000199e37824 */ /* 0x000fe200078e0a00 */
[----:B------:R-:W-:Y:S01]  /*0fd0*/  LOP3.LUT R2, R2, 0x1ffffffe, RZ, 0xc0, !PT ;  /* 0x1ffffffe02027812 */ /* 0x000fe200078ec0ff */
[----:B------:R-:W-:Y:S01]  /*0fe0*/  IMAD.SHL.U32 R161, R224, 0x8, RZ ;  /* 0x00000008e0a17824 */ /* 0x000fe200078e00ff */
[----:B------:R-:W-:Y:S01]  /*0ff0*/  LEA.HI R0, R3, R156, RZ, 0x3 ;  /* 0x0000009c03007211 */ /* 0x000fe200078f18ff */
[----:B------:R-:W-:Y:S01]  /*1000*/  IMAD.SHL.U32 R166, R227, 0x40, RZ ;  /* 0x00000040e3a67824 */ /* 0x000fe200078e00ff */
[----:B------:R-:W-:Y:S01]  /*1010*/  LOP3.LUT R172, R172, 0x1c0, RZ, 0xc0, !PT ;  /* 0x000001c0acac7812 */ /* 0x000fe200078ec0ff */
[----:B------:R-:W-:Y:S01]  /*1020*/  IMAD.IADD R3, R225, 0x1, -R2 ;  /* 0x00000001e1037824 */ /* 0x000fe200078e0a02 */
[----:B------:R-:W-:Y:S01]  /*1030*/  SHF.R.S32.HI R159, RZ, 0x1f, R153 ;  /* 0x0000001fff9f7819 */ /* 0x000fe20000011499 */
[----:B------:R-:W-:Y:S01]  /*1040*/  IMAD.SHL.U32 R0, R0, 0x40, RZ ;  /* 0x0000004000007824 */ /* 0x000fe200078e00ff */
[----:B------:R-:W-:Y:S01]  /*1050*/  LOP3.LUT R166, R166, 0x1c0, RZ, 0xc0, !PT ;  /* 0x000001c0a6a67812 */ /* 0x000fe200078ec0ff */
[----:B------:R-:W-:Y:S01]  /*1060*/  VIADD R158, R154, 0x10 ;  /* 0x000000109a9e7836 */ /* 0x000fe20000000000 */
[----:B------:R-:W-:Y:S01]  /*1070*/  SHF.R.U32.HI R174, RZ, 0x3, R172 ;  /* 0x00000003ffae7819 */ /* 0x000fe200000116ac */
[C---:B------:R-:W-:Y:S01]  /*1080*/  VIADD R163, R161.reuse, 0x40 ;  /* 0x00000040a1a37836 */ /* 0x040fe20000000000 */
[--C-:B------:R-:W-:Y:S01]  /*1090*/  LOP3.LUT R2, R172, 0x38, R22.reuse, 0xf8, !PT ;  /* 0x00000038ac027812 */ /* 0x100fe200078ef816 */
[C---:B------:R-:W-:Y:S01]  /*10a0*/  VIADD R162, R161.reuse, 0x80 ;  /* 0x00000080a1a27836 */ /* 0x040fe20000000000 */
[----:B------:R-:W-:Y:S01]  /*10b0*/  LOP3.LUT R175, R0, 0xfffffe00, RZ, 0xc0, !PT ;  /* 0xfffffe0000af7812 */ /* 0x000fe200078ec0ff */
[----:B------:R-:W-:Y:S01]  /*10c0*/  VIADD R164, R161, 0xc0 ;  /* 0x000000c0a1a47836 */ /* 0x000fe20000000000 */
[----:B------:R-:W-:Y:S01]  /*10d0*/  LOP3.LUT R230, R166, 0x18, R22, 0xf8, !PT ;  /* 0x00000018a6e67812 */ /* 0x000fe200078ef816 */
[----:B------:R-:W-:Y:S01]  /*10e0*/  IMAD R224, R224, 0x20, R223 ;  /* 0x00000020e0e07824 */ /* 0x000fe200078e02df */
[----:B------:R-:W-:Y:S01]  /*10f0*/  SHF.R.U32.HI R173, RZ, 0x3, R166 ;  /* 0x00000003ffad7819 */ /* 0x000fe200000116a6 */
[----:B------:R-:W-:Y:S01]  /*1100*/  IMAD.SHL.U32 R234, R6, 0x8, RZ ;  /* 0x0000000806ea7824 */ /* 0x000fe200078e00ff */
[----:B------:R-:W-:Y:S01]  /*1110*/  LOP3.LUT R5, R175, R2, R174, 0xf6, !PT ;  /* 0x00000002af057212 */ /* 0x000fe200078ef6ae */
[----:B------:R-:W-:Y:S01]  /*1120*/  IMAD.SHL.U32 R221, R4, 0x2, RZ ;  /* 0x0000000204dd7824 */ /* 0x000fe200078e00ff */
[----:B------:R-:W-:Y:S01]  /*1130*/  LOP3.LUT R230, R230, R173, RZ, 0x3c, !PT ;  /* 0x000000ade6e67212 */ /* 0x000fe200078e3cff */
[----:B------:R-:W-:Y:S01]  /*1140*/  IMAD R232, R3, 0x8, R220 ;  /* 0x0000000803e87824 */ /* 0x000fe200078e02dc */
[----:B------:R-:W-:Y:S01]  /*1150*/  SHF.R.S32.HI R176, RZ, 0x1f, R156 ;  /* 0x0000001fffb07819 */ /* 0x000fe2000001149c */
[----:B------:R-:W-:Y:S01]  /*1160*/  IMAD R228, R5, 0x2, R144 ;  /* 0x0000000205e47824 */ /* 0x000fe200078e0290 */
[----:B------:R-:W-:-:S02]  /*1170*/  SHF.R.S32.HI R23, RZ, 0x1f, R22 ;  /* 0x0000001fff177819 */ /* 0x000fc40000011416 */
[----:B------:R-:W-:Y:S02]  /*1180*/  SHF.R.S32.HI R218, RZ, 0x1f, R161 ;  /* 0x0000001fffda7819 */ /* 0x000fe400000114a1 */
[----:B------:R-:W-:Y:S02]  /*1190*/  SHF.R.S32.HI R226, RZ, 0x1f, R158 ;  /* 0x0000001fffe27819 */ /* 0x000fe4000001149e */
[----:B------:R-:W-:Y:S02]  /*11a0*/  SHF.R.S32.HI R217, RZ, 0x1f, R163 ;  /* 0x0000001fffd97819 */ /* 0x000fe400000114a3 */
[----:B------:R-:W-:Y:S02]  /*11b0*/  SHF.R.S32.HI R216, RZ, 0x1f, R162 ;  /* 0x0000001fffd87819 */ /* 0x000fe400000114a2 */
[----:B------:R-:W-:Y:S02]  /*11c0*/  SHF.R.S32.HI R215, RZ, 0x1f, R164 ;  /* 0x0000001fffd77819 */ /* 0x000fe400000114a4 */
[----:B------:R-:W-:-:S07]  /*11d0*/  LOP3.LUT R160, R230, R167, RZ, 0xfc, !PT ;  /* 0x000000a7e6a07212 */ /* 0x000fce00078efcff */
.L_x_3786:
        /* <DEDUP_REMOVED lines=12> */
[----:B------:R-:W1:Y:S01]  /*12a0*/  @P1 LDC.64 R2, c[0x0][0xb20] ;  /* 0x0002c800ff021b82 */ /* 0x000e620000000a00 */
[----:B------:R-:W-:Y:S01]  /*12b0*/  ISETP.NE.AND.EX P0, PT, RZ, UR5, PT, P0 ;  /* 0x00000005ff007c0c */ /* 0x000fe2000bf05300 */
[----:B0--3--:R-:W-:-:S06]  /*12c0*/  IMAD.WIDE R8, R123, 0x4, R4 ;  /* 0x000000047b087825 */ /* 0x009fcc00078e0204 */
        /* <DEDUP_REMOVED lines=28> */
.L_x_3568:
        /* <DEDUP_REMOVED lines=10> */
.L_x_3569:
[----:B------:R-:W-:Y:S05]  /*1530*/  @!P0 BRA `(.L_x_3570) ;  /* 0x00000000000c8947 */ /* 0x000fea0003800000 */
[----:B------:R-:W2:Y:S04]  /*1540*/  LDG.E R3, desc[UR42][R8.64] ;  /* 0x0000002a08037981 */ /* 0x000ea8000c1e1900 */
[----:B------:R-:W2:Y:S02]  /*1550*/  LDG.E R28, desc[UR42][R8.64+0x4] ;  /* 0x0000042a081c7981 */ /* 0x000ea4000c1e1900 */
[----:B--2---:R-:W-:-:S07]  /*1560*/  IMAD.IADD R28, R28, 0x1, -R3 ;  /* 0x000000011c1c7824 */ /* 0x004fce00078e0a03 */
.L_x_3570:
[----:B------:R-:W-:Y:S01]  /*1570*/  ULDC.64 UR4, c[0x0][0xb08] ;  /* 0x0002c20000047ab9 */ /* 0x000fe20000000a00 */
[----:B------:R-:W1:Y:S01]  /*1580*/  LDC R8, c[0x0][0x448] ;  /* 0x00011200ff087b82 */ /* 0x000e620000000800 */
[----:B------:R-:W-:-:S04]  /*1590*/  ISETP.NE.U32.AND P0, PT, RZ, UR4, PT ;  /* 0x00000004ff007c0c */ /* 0x000fc8000bf05070 */
[----:B------:R-:W-:Y:S01]  /*15a0*/  ISETP.NE.AND.EX P0, PT, RZ, UR5, PT, P0 ;  /* 0x00000005ff007c0c */ /* 0x000fe2000bf05300 */
[----:B------:R-:W-:Y:S02]  /*15b0*/  ULDC.64 UR4, c[0x0][0xb28] ;  /* 0x0002ca0000047ab9 */ /* 0x000fe40000000a00 */
[----:B------:R-:W-:Y:S01]  /*15c0*/  ISETP.NE.U32.AND P1, PT, RZ, UR4, PT ;  /* 0x00000004ff007c0c */ /* 0x000fe2000bf25070 */
[----:B0----5:R-:W-:Y:S01]  /*15d0*/  IMAD.MOV.U32 R2, RZ, RZ, R28 ;  /* 0x000000ffff027224 */ /* 0x021fe200078e001c */
[----:B------:R-:W0:Y:S02]  /*15e0*/  LDC.64 R12, c[0x0][0xad8] ;  /* 0x0002b600ff0c7b82 */ /* 0x000e240000000a00 */
[----:B------:R-:W-:-:S06]  /*15f0*/  ISETP.NE.AND.EX P1, PT, RZ, UR5, PT, P1 ;  /* 0x00000005ff007c0c */ /* 0x000fcc000bf25310 */
[----:B------:R-:W2:Y:S08]  /*1600*/  @P0 LDC.64 R4, c[0x0][0xb08] ;  /* 0x0002c200ff040b82 */ /* 0x000eb00000000a00 */
[----:B------:R-:W3:Y:S01]  /*1610*/  @P1 LDC.64 R6, c[0x0][0xb28] ;  /* 0x0002ca00ff061b82 */ /* 0x000ee20000000a00 */
[----:B--2---:R-:W-:-:S05]  /*1620*/  @P0 IMAD.WIDE R4, R123, 0x4, R4 ;  /* 0x000000047b040825 */ /* 0x004fca00078e0204 */
[----:B------:R-:W2:Y:S04]  /*1630*/  @P0 LDG.E R0, desc[UR42][R4.64] ;  /* 0x0000002a04000981 */ /* 0x000ea8000c1e1900 */
[----:B------:R-:W2:Y:S01]  /*1640*/  @P0 LDG.E R3, desc[UR42][R4.64+0x4] ;  /* 0x0000042a04030981 */ /* 0x000ea2000c1e1900 */
[----:B---3--:R-:W-:-:S05]  /*1650*/  @P1 IMAD.WIDE R6, R123, 0x4, R6 ;  /* 0x000000047b061825 */ /* 0x008fca00078e0206 */
[----:B------:R3:W5:Y:S01]  /*1660*/  @P1 LDG.E R2, desc[UR42][R6.64] ;  /* 0x0000002a06021981 */ /* 0x000762000c1e1900 */
[----:B-1----:R-:W-:Y:S01]  /*1670*/  ISETP.NE.AND P1, PT, R8, 0x1, PT ;  /* 0x000000010800780c */ /* 0x002fe20003f25270 */
[----:B------:R-:W-:Y:S01]  /*1680*/  IMAD.SHL.U32 R191, R121, 0x80, RZ ;  /* 0x0000008079bf7824 */ /* 0x000fe200078e00ff */
[----:B0-----:R-:W-:Y:S01]  /*1690*/  ISETP.GE.AND P2, PT, R13, 0x1, PT ;  /* 0x000000010d00780c */ /* 0x001fe20003f46270 */
[----:B------:R-:W-:-:S10]  /*16a0*/  IMAD.IADD R11, R28, 0x1, -R11 ;  /* 0x000000011c0b7824 */ /* 0x000fd400078e0a0b */
[----:B------:R-:W0:Y:S08]  /*16b0*/  @P1 LDC R8, c[0x0][0x44c] ;  /* 0x00011300ff081b82 */ /* 0x000e300000000800 */
[----:B------:R-:W1:Y:S01]  /*16c0*/  @P1 LDC R9, c[0x0][0x450] ;  /* 0x00011400ff091b82 */ /* 0x000e620000000800 */
[----:B--2---:R-:W-:Y:S02]  /*16d0*/  @P0 IMAD.IADD R56, R3, 0x1, -R0 ;  /* 0x0000000103380824 */ /* 0x004fe400078e0a00 */
[----:B------:R-:W-:-:S02]  /*16e0*/  VIADD R3, R191, 0x7f ;  /* 0x0000007fbf037836 */ /* 0x000fc40000000000 */
[----:B------:R-:W-:Y:S02]  /*16f0*/  IMAD.IADD R25, R11, 0x1, R56 ;  /* 0x000000010b197824 */ /* 0x000fe400078e0238 */
[----:B0-----:R-:W-:-:S03]  /*1700*/  @P1 IMAD.HI.U32 R4, R3, R8, RZ ;  /* 0x0000000803041227 */ /* 0x001fc600078e00ff */
[C---:B------:R-:W-:Y:S01]  /*1710*/  IADD3 R179, R25.reuse, 0x1, -R24 ;  /* 0x0000000119b37810 */ /* 0x040fe20007ffe818 */
[----:B------:R-:W-:Y:S01]  /*1720*/  VIADD R0, R25, 0x5f ;  /* 0x0000005f19007836 */ /* 0x000fe20000000000 */
[----:B-1----:R-:W-:-:S03]  /*1730*/  @P1 SHF.R.U32.HI R3, RZ, R9, R4 ;  /* 0x00000009ff031219 */ /* 0x002fc60000011604 */
[----:B------:R-:W-:-:S04]  /*1740*/  IMAD.HI R0, R0, 0x2aaaaaab, RZ ;  /* 0x2aaaaaab00007827 */ /* 0x000fc800078e02ff */
[----:B---3--:R-:W-:Y:S01]  /*1750*/  IMAD.IADD R7, R179, 0x1, R3 ;  /* 0x00000001b3077824 */ /* 0x008fe200078e0203 */
[----:B------:R-:W-:-:S04]  /*1760*/  SHF.R.U32.HI R177, RZ, 0x1f, R0 ;  /* 0x0000001fffb17819 */ /* 0x000fc80000011600 */
        /* <DEDUP_REMOVED lines=14> */
.L_x_3573:
[----:B------:R-:W-:-:S13]  /*1850*/  ISETP.NE.AND P0, PT, R13, 0x1, PT ;  /* 0x000000010d00780c */ /* 0x000fda0003f05270 */
[----:B------:R-:W0:Y:S02]  /*1860*/  @P0 LDC.64 R4, c[0x0][0xae0] ;  /* 0x0002b800ff040b82 */ /* 0x000e240000000a00 */
[----:B0-----:R-:W-:-:S05]  /*1870*/  @P0 IMAD.HI.U32 R4, R3, R4, RZ ;  /* 0x0000000403040227 */ /* 0x001fca00078e00ff */
[----:B------:R-:W-:-:S07]  /*1880*/  @P0 SHF.R.U32.HI R3, RZ, R5, R4 ;  /* 0x00000005ff030219 */ /* 0x000fce0000011604 */
.L_x_3574:
[----:B------:R-:W-:Y:S05]  /*1890*/  BSYNC B0 ;  /* 0x0000000000007941 */ /* 0x000fea0003800000 */
.L_x_3572:
[----:B------:R-:W-:-:S05]  /*18a0*/  IMAD R3, R3, R13, R13 ;  /* 0x0000000d03037224 */ /* 0x000fca00078e020d */
[----:B------:R-:W-:-:S07]  /*18b0*/  VIMNMX R0, R0, R3, PT ;  /* 0x0000000300007248 */ /* 0x000fce0003fe0100 */
.L_x_3571:
[----:B------:R-:W0:Y:S01]  /*18c0*/  @P1 LDC R4, c[0x0][0x44c] ;  /* 0x00011300ff041b82 */ /* 0x000e220000000800 */
[----:B------:R-:W-:Y:S01]  /*18d0*/  IMAD.MOV.U32 R3, RZ, RZ, R191 ;  /* 0x000000ffff037224 */ /* 0x000fe200078e00bf */
[----:B------:R-:W-:Y:S01]  /*18e0*/  ULDC UR4, c[0x0][0xad4] ;  /* 0x0002b50000047ab9 */ /* 0x000fe20000000800 */
[----:B------:R-:W-:-:S05]  /*18f0*/  IMAD.IADD R178, R25, 0x1, -R24 ;  /* 0x0000000119b27824 */ /* 0x000fca00078e0a18 */
[----:B------:R-:W1:Y:S01]  /*1900*/  @P1 LDC R5, c[0x0][0x450] ;  /* 0x00011400ff051b82 */ /* 0x000e620000000800 */
[----:B0-----:R-:W-:-:S05]  /*1910*/  @P1 IMAD.HI.U32 R4, R191, R4, RZ ;  /* 0x00000004bf041227 */ /* 0x001fca00078e00ff */
[----:B-1----:R-:W-:-:S05]  /*1920*/  @P1 SHF.R.U32.HI R3, RZ, R5, R4 ;  /* 0x00000005ff031219 */ /* 0x002fca0000011604 */
        /* <DEDUP_REMOVED lines=13> */
.L_x_3577:
[----:B------:R-:W-:-:S13]  /*1a00*/  ISETP.NE.AND P0, PT, R13, 0x1, PT ;  /* 0x000000010d00780c */ /* 0x000fda0003f05270 */
[----:B------:R-:W0:Y:S02]  /*1a10*/  @P0 LDC.64 R6, c[0x0][0xae0] ;  /* 0x0002b800ff060b82 */ /* 0x000e240000000a00 */
[----:B0-----:R-:W-:-:S05]  /*1a20*/  @P0 IMAD.HI.U32 R6, R3, R6, RZ ;  /* 0x0000000603060227 */ /* 0x001fca00078e00ff */
[----:B------:R-:W-:-:S07]  /*1a30*/  @P0 SHF.R.U32.HI R3, RZ, R7, R6 ;  /* 0x00000007ff030219 */ /* 0x000fce0000011606 */
.L_x_3578:
[----:B------:R-:W-:Y:S05]  /*1a40*/  BSYNC B0 ;  /* 0x0000000000007941 */ /* 0x000fea0003800000 */
.L_x_3576:
[----:B------:R-:W-:-:S05]  /*1a50*/  IMAD R3, R3, R13, RZ ;  /* 0x0000000d03037224 */ /* 0x000fca00078e02ff */
[----:B------:R-:W-:-:S07]  /*1a60*/  VIMNMX R4, R4, R3, !PT ;  /* 0x0000000304047248 */ /* 0x000fce0007fe0100 */
.L_x_3575:
        /* <DEDUP_REMOVED lines=44> */
.L_x_3581:
[----:B------:R-:W-:Y:S05]  /*1d30*/  BSYNC B6 ;  /* 0x0000000000067941 */ /* 0x000fea0003800000 */
.L_x_3580:
        /* <DEDUP_REMOVED lines=20> */
.L_x_3583:
[----:B------:R-:W-:Y:S05]  /*1e80*/  BSYNC B6 ;  /* 0x0000000000067941 */ /* 0x000fea0003800000 */
.L_x_3582:
        /* <DEDUP_REMOVED lines=8> */
[----:B------:R-:W-:Y:S01]  /*1f10*/  SHF.R.S32.HI R11, RZ, 0x1f, R122 ;  /* 0x0000001fff0b7819 */ /* 0x000fe2000001147a */
[C---:B------:R-:W-:Y:S02]  /*1f20*/  VIADD R60, R22.reuse, 0x20 ;  /* 0x00000020163c7836 */ /* 0x040fe40000000000 */
[----:B------:R-:W2:Y:S08]  /*1f30*/  LDC R35, c[0x0][0x3f4] ;  /* 0x0000fd00ff237b82 */ /* 0x000eb00000000800 */
[----:B------:R-:W3:Y:S01]  /*1f40*/  @P0 LDC.64 R4, c[0x0][0xaf0] ;  /* 0x0002bc00ff040b82 */ /* 0x000ee20000000a00 */
[----:B------:R-:W-:-:S07]  /*1f50*/  VIADD R10, R22, 0xc0 ;  /* 0x000000c0160a7836 */ /* 0x000fce0000000000 */
[----:B------:R-:W4:Y:S08]  /*1f60*/  LDC.64 R52, c[0x0][0x408] ;  /* 0x00010200ff347b82 */ /* 0x000f300000000a00 */
[----:B------:R-:W2:Y:S01]  /*1f70*/  LDC.64 R48, c[0x0][0x3f8] ;  /* 0x0000fe00ff307b82 */ /* 0x000ea20000000a00 */
        /* <DEDUP_REMOVED lines=8> */
[----:B------:R-:W-:Y:S01]  /*2000*/  VIADD R61, R22, 0x80 ;  /* 0x00000080163d7836 */ /* 0x000fe20000000000 */
[----:B------:R-:W-:Y:S01]  /*2010*/  ISETP.NE.AND P6, PT, R20, 0x1, PT ;  /* 0x000000011400780c */ /* 0x000fe20003fc5270 */
[----:B------:R-:W-:Y:S01]  /*2020*/  IMAD R3, R54, R9, R0 ;  /* 0x0000000936037224 */ /* 0x000fe200078e0200 */
[----:B------:R-:W-:Y:S01]  /*2030*/  SHF.R.S32.HI R155, RZ, 0x1f, R154 ;  /* 0x0000001fff9b7819 */ /* 0x000fe2000001149a */
[----:B------:R-:W-:Y:S01]  /*2040*/  VIADD R62, R22, 0xa0 ;  /* 0x000000a0163e7836 */ /* 0x000fe20000000000 */
[----:B-----5:R-:W-:Y:S01]  /*2050*/  SHF.R.S32.HI R63, RZ, 0x1f, R2 ;  /* 0x0000001fff3f7819 */ /* 0x020fe20000011402 */
[----:B------:R-:W-:Y:S01]  /*2060*/  IMAD.IADD R7, R7, 0x1, R3 ;  /* 0x0000000107077824 */ /* 0x000fe200078e0203 */
[----:B------:R-:W-:Y:S01]  /*2070*/  SHF.L.U64.HI R64, R8, 0x6, R9 ;  /* 0x0000000608407819 */ /* 0x000fe20000010209 */
[----:B------:R-:W-:Y:S01]  /*2080*/  IMAD R3, R11, UR4, RZ ;  /* 0x000000040b037c24 */ /* 0x000fe2000f8e02ff */
[----:B--2---:R-:W-:Y:S01]  /*2090*/  SHF.L.U64.HI R66, R48, 0x6, R49 ;  /* 0x0000000630427819 */ /* 0x004fe20000010231 */
[----:B---3--:R-:W-:Y:S01]  /*20a0*/  IMAD.WIDE.U32 R4, R122, UR4, R6 ;  /* 0x000000047a047c25 */ /* 0x008fe2000f8e0006 */
[----:B----4-:R-:W-:-:S03]  /*20b0*/  SHF.L.U64.HI R68, R52, 0x6, R53 ;  /* 0x0000000634447819 */ /* 0x010fc60000010235 */
[----:B------:R-:W-:Y:S01]  /*20c0*/  IMAD R3, R122, UR5, R3 ;  /* 0x000000057a037c24 */ /* 0x000fe2000f8e0203 */
[----:B------:R-:W-:Y:S01]  /*20d0*/  ULDC.64 UR4, c[0x0][0x310] ;  /* 0x0000c40000047ab9 */ /* 0x000fe20000000a00 */
[----:B------:R-:W-:-:S04]  /*20e0*/  IMAD.WIDE.U32 R6, R153, R8, R22 ;  /* 0x0000000899067225 */ /* 0x000fc800078e0016 */
[----:B------:R-:W-:Y:S02]  /*20f0*/  IMAD.IADD R5, R5, 0x1, R3 ;  /* 0x0000000105057824 */ /* 0x000fe400078e0203 */
[----:B------:R-:W-:Y:S02]  /*2100*/  IMAD R20, R159, R52, RZ ;  /* 0x000000349f147224 */ /* 0x000fe400078e02ff */
[----:B------:R-:W-:Y:S02]  /*2110*/  IMAD.MOV.U32 R70, RZ, RZ, 0x20 ;  /* 0x00000020ff467424 */ /* 0x000fe400078e00ff */
[----:B------:R-:W-:Y:S02]  /*2120*/  IMAD R33, R153, R53, R20 ;  /* 0x0000003599217224 */ /* 0x000fe400078e0214 */
[----:B------:R-:W-:Y:S02]  /*2130*/  IMAD.SHL.U32 R65, R8, 0x40, RZ ;  /* 0x0000004008417824 */ /* 0x000fe400078e00ff */
[----:B------:R-:W-:-:S02]  /*2140*/  IMAD R75, R49, 0x60, RZ ;  /* 0x00000060314b7824 */ /* 0x000fc400078e02ff */
[----:B------:R-:W-:Y:S02]  /*2150*/  IMAD.SHL.U32 R67, R48, 0x40, RZ ;  /* 0x0000004030437824 */ /* 0x000fe400078e00ff */
[----:B------:R-:W-:Y:S02]  /*2160*/  IMAD.U32 R71, RZ, RZ, UR38 ;  /* 0x00000026ff477e24 */ /* 0x000fe4000f8e00ff */
[----:B------:R-:W-:Y:S02]  /*2170*/  IMAD.SHL.U32 R69, R52, 0x40, RZ ;  /* 0x0000004034457824 */ /* 0x000fe400078e00ff */
[----:B------:R-:W-:Y:S01]  /*2180*/  IMAD.SHL.U32 R72, R35, 0x2, RZ ;  /* 0x0000000223487824 */ /* 0x000fe200078e00ff */
[----:B------:R-:W-:Y:S02]  /*2190*/  LOP3.LUT R71, R71, 0x1, RZ, 0xfc, !PT ;  /* 0x0000000147477812 */ /* 0x000fe400078efcff */
[----:B------:R-:W-:Y:S02]  /*21a0*/  SHF.R.S32.HI R0, RZ, 0x1f, R123 ;  /* 0x0000001fff007819 */ /* 0x000fe4000001147b */
[----:B------:R-:W-:-:S02]  /*21b0*/  SEL R123, R123, RZ, !P0 ;  /* 0x000000ff7b7b7207 */ /* 0x000fc40004000000 */
[----:B------:R-:W-:-:S03]  /*21c0*/  SEL R14, R0, RZ, !P0 ;  /* 0x000000ff000e7207 */ /* 0x000fc60004000000 */
[----:B------:R-:W-:-:S04]  /*21d0*/  IMAD.WIDE.U32 R4, R123, UR4, R4 ;  /* 0x000000047b047c25 */ /* 0x000fc8000f8e0004 */
[----:B------:R-:W-:-:S04]  /*21e0*/  IMAD R0, R14, UR4, RZ ;  /* 0x000000040e007c24 */ /* 0x000fc8000f8e02ff */
[----:B------:R-:W-:Y:S01]  /*21f0*/  IMAD R59, R123, UR5, R0 ;  /* 0x000000057b3b7c24 */ /* 0x000fe2000f8e0200 */
[----:B------:R-:W-:Y:S05]  /*2200*/  @!P6 WARPSYNC.ALL ;  /* 0x000000000000e948 */ /* 0x000fea0003800000 */
[----:B------:R-:W-:Y:S01]  /*2210*/  ULDC UR4, c[0x0][0x320] ;  /* 0x0000c80000047ab9 */ /* 0x000fe20000000800 */
[----:B------:R-:W-:Y:S01]  /*2220*/  IMAD R0, R159, R8, RZ ;  /* 0x000000089f007224 */ /* 0x000fe200078e02ff */
[----:B------:R-:W-:Y:S01]  /*2230*/  @!P6 BAR.SYNC.DEFER_BLOCKING 0x9, 0x100 ;  /* 0x024400000000eb1d */ /* 0x000fe20000010000 */
[----:B------:R-:W-:Y:S01]  /*2240*/  ISETP.GE.AND P1, PT, R60, UR4, PT ;  /* 0x000000043c007c0c */ /* 0x000fe2000bf26270 */
[----:B------:R-:W-:Y:S01]  /*2250*/  IMAD.IADD R59, R5, 0x1, R59 ;  /* 0x00000001053b7824 */ /* 0x000fe200078e023b */
[----:B------:R-:W-:Y:S01]  /*2260*/  ISETP.GE.AND P0, PT, R22, UR4, PT ;  /* 0x0000000416007c0c */ /* 0x000fe2000bf06270 */
[----:B------:R-:W-:Y:S01]  /*2270*/  IMAD R57, R153, R9, R0 ;  /* 0x0000000999397224 */ /* 0x000fe200078e0200 */
[----:B------:R-:W-:Y:S01]  /*2280*/  SEL R3, RZ, 0xffffffff, P1 ;  /* 0xffffffffff037807 */ /* 0x000fe20000800000 */
[----:B------:R-:W-:Y:S01]  /*2290*/  ULDC.64 UR6, c[0x0][0x330] ;  /* 0x0000cc0000067ab9 */ /* 0x000fe20000000a00 */
[----:B------:R-:W-:Y:S01]  /*22a0*/  IADD3 R58, P1, R4, R6, RZ ;  /* 0x00000006043a7210 */ /* 0x000fe20007f3e0ff */
[----:B------:R-:W-:Y:S01]  /*22b0*/  VIADD R6, R22, 0xe0 ;  /* 0x000000e016067836 */ /* 0x000fe20000000000 */
[----:B------:R-:W-:Y:S01]  /*22c0*/  SEL R0, RZ, 0x1, P0 ;  /* 0x00000001ff007807 */ /* 0x000fe20000000000 */
[----:B------:R-:W-:Y:S01]  /*22d0*/  IMAD.SHL.U32 R3, R3, 0x2, RZ ;  /* 0x0000000203037824 */ /* 0x000fe200078e00ff */
[----:B------:R-:W-:Y:S01]  /*22e0*/  IADD3.X R57, R59, R7, R57, P1, !PT ;  /* 0x000000073b397210 */ /* 0x000fe20000ffe439 */
[----:B------:R-:W-:Y:S01]  /*22f0*/  IMAD R7, R11, UR6, RZ ;  /* 0x000000060b077c24 */ /* 0x000fe2000f8e02ff */
[----:B------:R-:W-:-:S02]  /*2300*/  ISETP.GE.AND P1, PT, R10, UR4, PT ;  /* 0x000000040a007c0c */ /* 0x000fc4000bf26270 */
[----:B------:R-:W-:Y:S01]  /*2310*/  LOP3.LUT R10, R3, 0x2, R0, 0xe2, !PT ;  /* 0x00000002030a7812 */ /* 0x000fe200078ee200 */
[----:B------:R-:W-:Y:S01]  /*2320*/  VIADD R3, R22, 0x40 ;  /* 0x0000004016037836 */ /* 0x000fe20000000000 */
[----:B------:R-:W-:Y:S01]  /*2330*/  ISETP.GE.AND P3, PT, R6, UR4, PT ;  /* 0x0000000406007c0c */ /* 0x000fe2000bf66270 */
[----:B------:R-:W-:Y:S01]  /*2340*/  VIADD R0, R22, 0x60 ;  /* 0x0000006016007836 */ /* 0x000fe20000000000 */
[----:B------:R-:W-:Y:S01]  /*2350*/  SEL R20, RZ, 0x40, P1 ;  /* 0x00000040ff147807 */ /* 0x000fe20000800000 */
[C---:B------:R-:W-:Y:S01]  /*2360*/  IMAD R13, R122.reuse, UR7, R7 ;  /* 0x000000077a0d7c24 */ /* 0x040fe2000f8e0207 */
[----:B------:R-:W-:Y:S01]  /*2370*/  ISETP.GE.AND P0, PT, R3, UR4, PT ;  /* 0x0000000403007c0c */ /* 0x000fe2000bf06270 */
[----:B------:R-:W-:Y:S01]  /*2380*/  IMAD.WIDE.U32 R6, R122, UR6, R22 ;  /* 0x000000067a067c25 */ /* 0x000fe2000f8e0016 */
[----:B------:R-:W-:Y:S01]  /*2390*/  ISETP.GE.AND P2, PT, R0, UR4, PT ;  /* 0x0000000400007c0c */ /* 0x000fe2000bf46270 */
[----:B------:R-:W-:Y:S01]  /*23a0*/  ULDC.64 UR6, c[0x0][0x338] ;  /* 0x0000ce0000067ab9 */ /* 0x000fe20000000a00 */
[----:B------:R-:W-:Y:S01]  /*23b0*/  SEL R11, RZ, 0x4, P0 ;  /* 0x00000004ff0b7807 */ /* 0x000fe20000000000 */
[----:B------:R-:W-:Y:S01]  /*23c0*/  IMAD.IADD R7, R7, 0x1, R13 ;  /* 0x0000000107077824 */ /* 0x000fe200078e020d */
[----:B------:R-:W-:Y:S01]  /*23d0*/  SEL R12, RZ, 0x8, P2 ;  /* 0x00000008ff0c7807 */ /* 0x000fe20001000000 */
[----:B------:R-:W-:Y:S01]  /*23e0*/  IMAD R13, R14, UR6, RZ ;  /* 0x000000060e0d7c24 */ /* 0x000fe2000f8e02ff */
[----:B------:R-:W-:Y:S01]  /*23f0*/  ISETP.GE.AND P0, PT, R61, UR4, PT ;  /* 0x000000043d007c0c */ /* 0x000fe2000bf06270 */
[----:B------:R-:W-:Y:S01]  /*2400*/  IMAD.WIDE.U32 R14, R153, R48, R22 ;  /* 0x00000030990e7225 */ /* 0x000fe200078e0016 */
[----:B------:R-:W-:-:S02]  /*2410*/  LOP3.LUT R10, R12, R10, R11, 0xfe, !PT ;  /* 0x0000000a0c0a7212 */ /* 0x000fc400078efe0b */
[----:B------:R-:W-:Y:S01]  /*2420*/  SEL R11, RZ, 0x10, P0 ;  /* 0x00000010ff0b7807 */ /* 0x000fe20000000000 */
[C---:B------:R-:W-:Y:S01]  /*2430*/  IMAD R85, R123.reuse, UR7, R13 ;  /* 0x000000077b557c24 */ /* 0x040fe2000f8e020d */
[----:B------:R-:W-:Y:S01]  /*2440*/  ISETP.GE.AND P0, PT, R22, R35, PT ;  /* 0x000000231600720c */ /* 0x000fe20003f06270 */
[----:B------:R-:W-:Y:S01]  /*2450*/  IMAD.WIDE.U32 R6, R123, UR6, R6 ;  /* 0x000000067b067c25 */ /* 0x000fe2000f8e0006 */
[----:B------:R-:W-:Y:S01]  /*2460*/  ISETP.GE.AND P2, PT, R62, UR4, PT ;  /* 0x000000043e007c0c */ /* 0x000fe2000bf46270 */
[----:B------:R-:W-:Y:S01]  /*2470*/  ULDC UR4, c[0x0][0x2f4] ;  /* 0x0000bd0000047ab9 */ /* 0x000fe20000000800 */
[----:B------:R-:W-:Y:S01]  /*2480*/  SEL R29, R35, RZ, P0 ;  /* 0x000000ff231d7207 */ /* 0x000fe20000000000 */
[----:B------:R-:W-:Y:S01]  /*2490*/  IMAD.IADD R85, R7, 0x1, R85 ;  /* 0x0000000107557824 */ /* 0x000fe200078e0255 */
[----:B------:R-:W-:Y:S02]  /*24a0*/  SEL R12, RZ, 0x20, P2 ;  /* 0x00000020ff0c7807 */ /* 0x000fe40001000000 */
[----:B------:R-:W-:Y:S01]  /*24b0*/  LOP3.LUT P1, RZ, R227, 0x4, RZ, 0xc0, !PT ;  /* 0x00000004e3ff7812 */ /* 0x000fe2000782c0ff */
[----:B------:R-:W-:Y:S01]  /*24c0*/  IMAD.IADD R29, R22, 0x1, R29 ;  /* 0x00000001161d7824 */ /* 0x000fe200078e021d */
[----:B------:R-:W-:Y:S01]  /*24d0*/  LOP3.LUT R21, R12, R10, R11, 0xfe, !PT ;  /* 0x0000000a0c157212 */ /* 0x000fe200078efe0b */
[----:B------:R-:W-:Y:S01]  /*24e0*/  IMAD R10, R159, R48, RZ ;  /* 0x000000309f0a7224 */ /* 0x000fe200078e02ff */
[C---:B------:R-:W-:Y:S01]  /*24f0*/  IADD3 R54, P2, R153.reuse, R54, RZ ;  /* 0x0000003699367210 */ /* 0x040fe20007f5e0ff */
[----:B------:R-:W-:Y:S01]  /*2500*/  IMAD.WIDE.U32 R12, R153, R52, R154 ;  /* 0x00000034990c7225 */ /* 0x000fe200078e009a */
[----:B------:R-:W-:-:S02]  /*2510*/  LOP3.LUT R87, R21, R20, RZ, 0xfc, !PT ;  /* 0x0000001415577212 */ /* 0x000fc400078efcff */
[----:B------:R-:W-:Y:S01]  /*2520*/  SHF.R.S32.HI R20, RZ, 0x1f, R29 ;  /* 0x0000001fff147819 */ /* 0x000fe2000001141d */
[----:B------:R-:W-:Y:S01]  /*2530*/  IMAD R31, R153, R49, R10 ;  /* 0x00000031991f7224 */ /* 0x000fe200078e020a */
[----:B------:R-:W-:Y:S01]  /*2540*/  SEL R70, R70, 0xffffffe0, !P1 ;  /* 0xffffffe046467807 */ /* 0x000fe20004800000 */
[----:B------:R-:W-:Y:S01]  /*2550*/  IMAD.IADD R13, R13, 0x1, R33 ;  /* 0x000000010d0d7824 */ /* 0x000fe200078e0221 */
[----:B------:R-:W-:Y:S01]  /*2560*/  LEA.HI R29, R20, R29, RZ, 0x3 ;  /* 0x0000001d141d7211 */ /* 0x000fe200078f18ff */
[-C--:B------:R-:W-:Y:S01]  /*2570*/  IMAD R20, R63, R48.reuse, RZ ;  /* 0x000000303f147224 */ /* 0x080fe200078e02ff */
[----:B------:R-:W-:Y:S01]  /*2580*/  SEL R86, RZ, 0xffffff80, P3 ;  /* 0xffffff80ff567807 */ /* 0x000fe20001800000 */
[----:B------:R-:W-:Y:S01]  /*2590*/  IMAD.IADD R15, R31, 0x1, R15 ;  /* 0x000000011f0f7824 */ /* 0x000fe200078e020f */
[----:B------:R-:W-:Y:S01]  /*25a0*/  LOP3.LUT R81, R29, 0xfffffff8, RZ, 0xc0, !PT ;  /* 0xfffffff81d517812 */ /* 0x000fe200078ec0ff */
[----:B------:R-:W-:Y:S01]  /*25b0*/  IMAD.WIDE.U32 R10, R153, R48, R154 ;  /* 0x00000030990a7225 */ /* 0x000fe200078e009a */
[----:B------:R-:W-:-:S02]  /*25c0*/  LOP3.LUT R86, R87, 0x80, R86, 0xc8, !PT ;  /* 0x0000008057567812 */ /* 0x000fc400078ec856 */
[----:B------:R-:W-:Y:S01]  /*25d0*/  SHF.R.S32.HI R80, RZ, 0x3, R29 ;  /* 0x00000003ff507819 */ /* 0x000fe2000001141d */
[C---:B------:R-:W-:Y:S01]  /*25e0*/  IMAD R33, R2.reuse, R49, R20 ;  /* 0x0000003102217224 */ /* 0x040fe200078e0214 */
[----:B------:R-:W-:Y:S01]  /*25f0*/  SHF.R.S32.HI R82, RZ, 0x1f, R81 ;  /* 0x0000001fff527819 */ /* 0x000fe20000011451 */
[----:B------:R-:W-:Y:S01]  /*2600*/  IMAD.WIDE.U32 R20, R2, R48, R14 ;  /* 0x0000003002147225 */ /* 0x000fe200078e000e */
[----:B------:R-:W-:Y:S02]  /*2610*/  ISETP.GE.AND P1, PT, R22, UR4, PT ;  /* 0x0000000416007c0c */ /* 0x000fe4000bf26270 */
[----:B------:R-:W-:Y:S01]  /*2620*/  LOP3.LUT R87, R87, 0x40, RZ, 0xc0, !PT ;  /* 0x0000004057577812 */ /* 0x000fe200078ec0ff */
[-C--:B------:R-:W-:Y:S01]  /*2630*/  IMAD.WIDE.U32 R50, R2, R52.reuse, R12 ;  /* 0x0000003402327225 */ /* 0x080fe200078e000c */
[--C-:B------:R-:W-:Y:S02]  /*2640*/  LOP3.LUT R12, R166, 0x38, R29.reuse, 0xf8, !PT ;  /* 0x00000038a60c7812 */ /* 0x100fe400078ef81d */
[----:B------:R-:W-:Y:S01]  /*2650*/  LOP3.LUT R13, R172, 0x38, R29, 0xf8, !PT ;  /* 0x00000038ac0d7812 */ /* 0x000fe200078ef81d */
[----:B------:R-:W-:Y:S01]  /*2660*/  IMAD.IADD R11, R11, 0x1, R31 ;  /* 0x000000010b0b7824 */ /* 0x000fe200078e021f */
[----:B------:R-:W-:Y:S01]  /*2670*/  LOP3.LUT R12, R12, R173, RZ, 0x3c, !PT ;  /* 0x000000ad0c0c7212 */ /* 0x000fe200078e3cff */
[----:B------:R-:W-:Y:S01]  /*2680*/  IMAD R14, R63, R52, RZ ;  /* 0x000000343f0e7224 */ /* 0x000fe200078e02ff */
[----:B------:R-:W-:Y:S01]  /*2690*/  LOP3.LUT R84, R13, R174, RZ, 0x3c, !PT ;  /* 0x000000ae0d547212 */ /* 0x000fe200078e3cff */
[----:B------:R-:W-:-:S02]  /*26a0*/  IMAD R31, R9, 0x60, RZ ;  /* 0x00000060091f7824 */ /* 0x000fc400078e02ff */
[----:B------:R-:W-:-:S04]  /*26b0*/  IMAD.WIDE.U32 R10, R2, R48, R10 ;  /* 0x00000030020a7225 */ /* 0x000fc800078e000a */
[----:B------:R-:W-:Y:S02]  /*26c0*/  IMAD R79, R2, R53, R14 ;  /* 0x00000035024f7224 */ /* 0x000fe400078e020e */
[----:B------:R-:W-:Y:S02]  /*26d0*/  IMAD R15, R53, 0x60, RZ ;  /* 0x00000060350f7824 */ /* 0x000fe400078e02ff */
        /* <DEDUP_REMOVED lines=13> */
[----:B------:R-:W-:-:S07]  /*27b0*/  IMAD.IADD R84, R175, 0x1, R84 ;  /* 0x00000001af547824 */ /* 0x000fce00078e0254 */
.L_x_3635:
[----:B0-----:R-:W0:Y:S01]  /*27c0*/  LDC.64 R90, c[0x0][0x2e8] ;  /* 0x0000ba00ff5a7b82 */ /* 0x001e220000000a00 */
        /* <DEDUP_REMOVED lines=19> */
[----:B------:R-:W-:Y:S02]  /*2900*/  LEA.HI.X R33, R12, R91, R13, 0x1, P3 ;  /* 0x0000005b0c217211 */ /* 0x000fe400018f0c0d */
[----:B-1----:R-:W-:Y:S02]  /*2910*/  ISETP.GE.AND P3, PT, R95, 0x1, PT ;  /* 0x000000015f00780c */ /* 0x002fe40003f66270 */
[----:B------:R-:W-:Y:S02]  /*2920*/  ISETP.GT.AND P4, PT, R26, R27, PT ;  /* 0x0000001b1a00720c */ /* 0x000fe40003f84270 */
[----:B------:R-:W-:Y:S02]  /*2930*/  LEA.HI.X R35, R14, R91, R15, 0x1, P5 ;  /* 0x0000005b0e237211 */ /* 0x000fe400028f0c0f */
[----:B------:R-:W-:-:S07]  /*2940*/  P2R R89, PR, RZ, 0x10 ;  /* 0x00000010ff597803 */ /* 0x000fce0000000000 */
[----:B------:R-:W-:Y:S05]  /*2950*/  @!P3 BRA `(.L_x_3585) ;  /* 0x000000280038b947 */ /* 0x000fea0003800000 */
[----:B------:R-:W-:Y:S01]  /*2960*/  ULDC.U8 UR4, c[0x0][0x410] ;  /* 0x0001040000047ab9 */ /* 0x000fe20000000000 */
[-C--:B------:R-:W-:Y:S01]  /*2970*/  IMAD R13, R75, R26.reuse, RZ ;  /* 0x0000001a4b0d7224 */ /* 0x080fe200078e02ff */
[----:B------:R-:W-:Y:S01]  /*2980*/  ISETP.NE.AND P3, PT, RZ, UR4, PT ;  /* 0x00000004ff007c0c */ /* 0x000fe2000bf65270 */
[----:B------:R-:W-:Y:S02]  /*2990*/  IMAD R15, R76, R26, RZ ;  /* 0x0000001a4c0f7224 */ /* 0x000fe400078e02ff */
[----:B------:R-:W-:Y:S02]  /*29a0*/  IMAD R98, R26, -0x60, R56 ;  /* 0xffffffa01a627824 */ /* 0x000fe400078e0238 */
[C---:B------:R-:W-:Y:S02]  /*29b0*/  IMAD R13, R28.reuse, R48, R13 ;  /* 0x000000301c0d7224 */ /* 0x040fe400078e020d */
[----:B------:R-:W-:Y:S01]  /*29c0*/  IMAD R15, R28, R52, R15 ;  /* 0x000000341c0f7224 */ /* 0x000fe200078e020f */
[----:B------:R-:W-:Y:S01]  /*29d0*/  VIMNMX R98, R98, 0x60, PT ;  /* 0x0000006062627848 */ /* 0x000fe20003fe0100 */
[----:B------:R-:W-:-:S04]  /*29e0*/  IMAD.WIDE.U32 R42, R48, R26, RZ ;  /* 0x0000001a302a7225 */ /* 0x000fc800078e00ff */
        /* <DEDUP_REMOVED lines=32> */
.L_x_3588:
[----:B------:R-:W-:Y:S05]  /*2bf0*/  BSYNC B1 ;  /* 0x0000000000017941 */ /* 0x000fea0003800000 */
.L_x_3587:
[----:B------:R-:W-:Y:S01]  /*2c00*/  ISETP.GE.AND P5, PT, R156, R98, PT ;  /* 0x000000629c00720c */ /* 0x000fe20003fa6270 */
[----:B------:R-:W-:Y:S01]  /*2c10*/  BSSY B1, `(.L_x_3589) ;  /* 0x000001b000017945 */ /* 0x000fe20003800000 */
[----:B------:R-:W-:Y:S02]  /*2c20*/  CS2R R36, SRZ ;  /* 0x0000000000247805 */ /* 0x000fe4000001ff00 */
        /* <DEDUP_REMOVED lines=9> */
[----:B0-----:R-:W-:Y:S02]  /*2cc0*/  IADD3.X R13, R77, R97, R66, P3, P6 ;  /* 0x000000614d0d7210 */ /* 0x001fe40001fec442 */
        /* <DEDUP_REMOVED lines=15> */
.L_x_3590:
[----:B------:R-:W-:Y:S05]  /*2dc0*/  BSYNC B1 ;  /* 0x0000000000017941 */ /* 0x000fea0003800000 */
.L_x_3589:
[----:B01----:R-:W-:Y:S01]  /*2dd0*/  IMAD.MOV.U32 R12, RZ, RZ, R92 ;  /* 0x000000ffff0c7224 */ /* 0x003fe200078e005c */
        /* <DEDUP_REMOVED lines=26> */
.L_x_3591:
[----:B------:R-:W-:Y:S01]  /*2f80*/  IMAD R88, R152, 0x8, R144 ;  /* 0x0000000898587824 */ /* 0x000fe200078e0290 */
[----:B------:R-:W-:Y:S01]  /*2f90*/  SHF.L.U32 R99, R157, 0x1f, RZ ;  /* 0x0000001f9d637819 */ /* 0x000fe200000006ff */
[----:B------:R-:W-:Y:S03]  /*2fa0*/  BSSY B1, `(.L_x_3592) ;  /* 0x0000003000017945 */ /* 0x000fe60003800000 */
[----:B------:R-:W0:Y:S02]  /*2fb0*/  SYNCS.PHASECHK.TRANS64.TRYWAIT P6, [R88+URZ+0x32490], R99 ;  /* 0x03249063580075a7 */ /* 0x000e2400080c017f */
[----:B0-----:R-:W-:Y:S05]  /*2fc0*/  @!P6 BRA `(.L_x_3593) ;  /* 0x0000033000fce947 */ /* 0x001fea0003800000 */
.L_x_3969:
[----:B------:R-:W-:Y:S05]  /*2fd0*/  BSYNC B1 ;  /* 0x0000000000017941 */ /* 0x000fea0003800000 */
.L_x_3592:
        /* <DEDUP_REMOVED lines=17> */
[-C--:B------:R-:W-:Y:S01]  /*30f0*/  FMUL.FTZ R104, R14, R93.reuse ;  /* 0x0000005d0e687220 */ /* 0x080fe20000410000 */
[--C-:B------:R-:W-:Y:S02]  /*3100*/  HADD2.F32 R91, -RZ, R15.reuse.H1_H1 ;  /* 0x3000000fff5b7230 */ /* 0x100fe40000004100 */
[----:B------:R-:W-:Y:S01]  /*3110*/  FMUL.FTZ R93, R13, R93 ;  /* 0x0000005d0d5d7220 */ /* 0x000fe20000410000 */
[----:B------:R-:W-:Y:S02]  /*3120*/  HADD2.F32 R92, -RZ, R92.H0_H0 ;  /* 0x2000005cff5c7230 */ /* 0x000fe40000004100 */
[----:B------:R-:W-:Y:S02]  /*3130*/  HADD2.F32 R15, -RZ, R15.H0_H0 ;  /* 0x2000000fff0f7230 */ /* 0x000fe40000004100 */
[----:B------:R-:W-:Y:S01]  /*3140*/  FMUL.FTZ R106, R91, R102 ;  /* 0x000000665b6a7220 */ /* 0x000fe20000410000 */
[----:B------:R-:W-:-:S02]  /*3150*/  HADD2.F32 R100, -RZ, R100.H0_H0 ;  /* 0x20000064ff647230 */ /* 0x000fc40000004100 */
[-C--:B------:R-:W-:Y:S01]  /*3160*/  FFMA.FTZ R104, R13, R92.reuse, -R104 ;  /* 0x0000005c0d687223 */ /* 0x080fe20000010868 */
[----:B------:R-:W-:Y:S01]  /*3170*/  FFMA.FTZ R101, R14, R92, R93 ;  /* 0x0000005c0e657223 */ /* 0x000fe2000001005d */
[C---:B------:R-:W-:Y:S01]  /*3180*/  FMUL.FTZ R102, R15.reuse, R102 ;  /* 0x000000660f667220 */ /* 0x040fe20000410000 */
[--C-:B------:R-:W-:Y:S02]  /*3190*/  HADD2.F32 R92, -RZ, R103.reuse.H0_H0 ;  /* 0x20000067ff5c7230 */ /* 0x100fe40000004100 */
[-C--:B------:R-:W-:Y:S01]  /*31a0*/  FFMA.FTZ R106, R15, R100.reuse, -R106 ;  /* 0x000000640f6a7223 */ /* 0x080fe2000001086a */
[----:B------:R-:W-:Y:S02]  /*31b0*/  HADD2.F32 R93, -RZ, R103.H1_H1 ;  /* 0x30000067ff5d7230 */ /* 0x000fe40000004100 */
[----:B------:R-:W-:Y:S01]  /*31c0*/  FFMA.FTZ R105, R91, R100, R102 ;  /* 0x000000645b697223 */ /* 0x000fe20000010066 */
[----:B------:R-:W-:Y:S02]  /*31d0*/  HADD2.F32 R13, -RZ, R12.H1_H1 ;  /* 0x3000000cff0d7230 */ /* 0x000fe40000004100 */
[----:B------:R-:W-:-:S02]  /*31e0*/  HADD2.F32 R14, -RZ, R90.H1_H1 ;  /* 0x3000005aff0e7230 */ /* 0x000fc40000004100 */
[----:B------:R-:W-:Y:S02]  /*31f0*/  HADD2.F32 R12, -RZ, R12.H0_H0 ;  /* 0x2000000cff0c7230 */ /* 0x000fe40000004100 */
[----:B------:R-:W-:Y:S02]  /*3200*/  HADD2.F32 R90, -RZ, R90.H0_H0 ;  /* 0x2000005aff5a7230 */ /* 0x000fe40000004100 */
[-C--:B------:R-:W-:Y:S01]  /*3210*/  FMUL.FTZ R103, R14, R93.reuse ;  /* 0x0000005d0e677220 */ /* 0x080fe20000410000 */
[--C-:B------:R-:W-:Y:S02]  /*3220*/  HADD2.F32 R15, -RZ, R97.reuse.H0_H0 ;  /* 0x20000061ff0f7230 */ /* 0x100fe40000004100 */
[----:B------:R-:W-:Y:S02]  /*3230*/  HADD2.F32 R91, -RZ, R97.H1_H1 ;  /* 0x30000061ff5b7230 */ /* 0x000fe40000004100 */
[-C--:B------:R-:W-:Y:S01]  /*3240*/  FMUL.FTZ R97, R13, R92.reuse ;  /* 0x0000005c0d617220 */ /* 0x080fe20000410000 */
[----:B------:R-:W-:Y:S01]  /*3250*/  FMUL.FTZ R92, R12, R92 ;  /* 0x0000005c0c5c7220 */ /* 0x000fe20000410000 */
[----:B------:R-:W-:-:S02]  /*3260*/  FMUL.FTZ R93, R90, R93 ;  /* 0x0000005d5a5d7220 */ /* 0x000fc40000410000 */
[-C--:B------:R-:W-:Y:S01]  /*3270*/  FFMA.FTZ R97, R12, R15.reuse, -R97 ;  /* 0x0000000f0c617223 */ /* 0x080fe20000010861 */
[----:B------:R-:W-:Y:S01]  /*3280*/  FFMA.FTZ R92, R13, R15, R92 ;  /* 0x0000000f0d5c7223 */ /* 0x000fe2000001005c */
[-C--:B------:R-:W-:Y:S01]  /*3290*/  FFMA.FTZ R103, R90, R91.reuse, -R103 ;  /* 0x0000005b5a677223 */ /* 0x080fe20000010867 */
[----:B------:R-:W-:Y:S01]  /*32a0*/  FFMA.FTZ R14, R14, R91, R93 ;  /* 0x0000005b0e0e7223 */ /* 0x000fe2000001005d */
[----:B------:R-:W-:Y:S02]  /*32b0*/  F2FP.F16.F32.PACK_AB R13, R101, R104 ;  /* 0x00000068650d723e */ /* 0x000fe400000000ff */
[----:B------:R-:W-:Y:S02]  /*32c0*/  F2FP.F16.F32.PACK_AB R15, R105, R106 ;  /* 0x0000006a690f723e */ /* 0x000fe400000000ff */
[----:B------:R-:W-:Y:S02]  /*32d0*/  F2FP.F16.F32.PACK_AB R12, R92, R97 ;  /* 0x000000615c0c723e */ /* 0x000fe400000000ff */
[----:B------:R-:W-:-:S07]  /*32e0*/  F2FP.F16.F32.PACK_AB R14, R14, R103 ;  /* 0x000000670e0e723e */ /* 0x000fce00000000ff */
.L_x_3599:
[----:B------:R-:W-:Y:S05]  /*32f0*/  BSYNC B3 ;  /* 0x0000000000037941 */ /* 0x000fea0003800000 */
.L_x_3598:
[----:B--2---:R1:W-:Y:S02]  /*3300*/  STG.E.128 desc[UR42][R34.64], R12 ;  /* 0x0000000c22007986 */ /* 0x0043e4000c101d2a */
.L_x_3597:
[----:B------:R-:W-:Y:S05]  /*3310*/  BSYNC B2 ;  /* 0x0000000000027941 */ /* 0x000fea0003800000 */
.L_x_3596:
        /* <DEDUP_REMOVED lines=46> */
.L_x_3601:
[----:B------:R-:W-:Y:S05]  /*3600*/  BSYNC B2 ;  /* 0x0000000000027941 */ /* 0x000fea0003800000 */
.L_x_3600:
[----:B--2---:R2:W-:Y:S02]  /*3610*/  STG.E.128 desc[UR42][R34.64+0x40], R12 ;  /* 0x0000400c22007986 */ /* 0x0045e4000c101d2a */
.L_x_3595:
[----:B------:R-:W-:Y:S05]  /*3620*/  BSYNC B1 ;  /* 0x0000000000017941 */ /* 0x000fea0003800000 */
.L_x_3594:
        /* <DEDUP_REMOVED lines=12> */
[----:B------:R-:W-:Y:S01]  /*36f0*/  HADD2.F32 R35, -RZ, R15.H1_H1 ;  /* 0x3000000fff237230 */ /* 0x000fe20000004100 */
[----:B------:R-:W-:Y:S01]  /*3700*/  SHF.R.U32.HI R44, RZ, 0x10, R39 ;  /* 0x00000010ff2c7819 */ /* 0x000fe20000011627 */
[----:B------:R-:W-:Y:S02]  /*3710*/  HADD2.F32 R13, -RZ, R13.H0_H0 ;  /* 0x2000000dff0d7230 */ /* 0x000fe40000004100 */
[----:B------:R-:W-:Y:S02]  /*3720*/  HADD2.F32 R37, -RZ, R37.H0_H0 ;  /* 0x20000025ff257230 */ /* 0x000fe40000004100 */
[----:B------:R-:W-:-:S02]  /*3730*/  HADD2.F32 R44, -RZ, R44.H0_H0 ;  /* 0x2000002cff2c7230 */ /* 0x000fc40000004100 */
[----:B------:R-:W-:Y:S02]  /*3740*/  HADD2.F32 R36, -RZ, R36.H0_H0 ;  /* 0x20000024ff247230 */ /* 0x000fe40000004100 */
[-C--:B------:R-:W-:Y:S01]  /*3750*/  FMUL.FTZ R46, R14, R37.reuse ;  /* 0x000000250e2e7220 */ /* 0x080fe20000410000 */
[----:B------:R-:W-:Y:S02]  /*3760*/  HADD2.F32 R15, -RZ, R15.H0_H0 ;  /* 0x2000000fff0f7230 */ /* 0x000fe40000004100 */
[----:B------:R-:W-:Y:S01]  /*3770*/  FMUL.FTZ R90, R35, R44 ;  /* 0x0000002c235a7220 */ /* 0x000fe20000410000 */
[----:B------:R-:W-:Y:S02]  /*3780*/  HADD2.F32 R38, -RZ, R45.H0_H0 ;  /* 0x2000002dff267230 */ /* 0x000fe40000004100 */
[C---:B------:R-:W-:Y:S01]  /*3790*/  FMUL.FTZ R37, R13.reuse, R37 ;  /* 0x000000250d257220 */ /* 0x040fe20000410000 */
[----:B------:R-:W-:Y:S01]  /*37a0*/  FFMA.FTZ R46, R13, R36, -R46 ;  /* 0x000000240d2e7223 */ /* 0x000fe2000001082e */
[----:B------:R-:W-:Y:S01]  /*37b0*/  FMUL.FTZ R44, R15, R44 ;  /* 0x0000002c0f2c7220 */ /* 0x000fe20000410000 */
[----:B------:R-:W-:-:S02]  /*37c0*/  HADD2.F32 R13, -RZ, R12.H1_H1 ;  /* 0x3000000cff0d7230 */ /* 0x000fc40000004100 */
[----:B------:R-:W-:Y:S01]  /*37d0*/  FFMA.FTZ R90, R15, R38, -R90 ;  /* 0x000000260f5a7223 */ /* 0x000fe2000001085a */
[--C-:B------:R-:W-:Y:S02]  /*37e0*/  HADD2.F32 R15, -RZ, R43.reuse.H1_H1 ;  /* 0x3000002bff0f7230 */ /* 0x100fe40000004100 */
[----:B------:R-:W-:Y:S01]  /*37f0*/  FFMA.FTZ R45, R14, R36, R37 ;  /* 0x000000240e2d7223 */ /* 0x000fe20000010025 */
[----:B------:R-:W-:Y:S02]  /*3800*/  HADD2.F32 R43, -RZ, R43.H0_H0 ;  /* 0x2000002bff2b7230 */ /* 0x000fe40000004100 */
[----:B------:R-:W-:Y:S01]  /*3810*/  FFMA.FTZ R47, R35, R38, R44 ;  /* 0x00000026232f7223 */ /* 0x000fe2000001002c */
[----:B------:R-:W-:Y:S02]  /*3820*/  HADD2.F32 R12, -RZ, R12.H0_H0 ;  /* 0x2000000cff0c7230 */ /* 0x000fe40000004100 */
[----:B------:R-:W-:Y:S02]  /*3830*/  HADD2.F32 R37, -RZ, R42.H1_H1 ;  /* 0x3000002aff257230 */ /* 0x000fe40000004100 */
[----:B------:R-:W-:Y:S01]  /*3840*/  FMUL.FTZ R39, R13, R43 ;  /* 0x0000002b0d277220 */ /* 0x000fe20000410000 */
[----:B------:R-:W-:-:S02]  /*3850*/  HADD2.F32 R14, -RZ, R34.H1_H1 ;  /* 0x30000022ff0e7230 */ /* 0x000fc40000004100 */
[C---:B------:R-:W-:Y:S01]  /*3860*/  FMUL.FTZ R36, R12.reuse, R43 ;  /* 0x0000002b0c247220 */ /* 0x040fe20000410000 */
[----:B------:R-:W-:Y:S02]  /*3870*/  HADD2.F32 R34, -RZ, R34.H0_H0 ;  /* 0x20000022ff227230 */ /* 0x000fe40000004100 */
[----:B------:R-:W-:Y:S01]  /*3880*/  FFMA.FTZ R39, R12, R15, -R39 ;  /* 0x0000000f0c277223 */ /* 0x000fe20000010827 */
[----:B------:R-:W-:Y:S02]  /*3890*/  HADD2.F32 R35, -RZ, R42.H0_H0 ;  /* 0x2000002aff237230 */ /* 0x000fe40000004100 */
[----:B------:R-:W-:Y:S01]  /*38a0*/  FMUL.FTZ R43, R14, R37 ;  /* 0x000000250e2b7220 */ /* 0x000fe20000410000 */
[----:B------:R-:W-:Y:S01]  /*38b0*/  FFMA.FTZ R36, R13, R15, R36 ;  /* 0x0000000f0d247223 */ /* 0x000fe20000010024 */
[C---:B------:R-:W-:Y:S01]  /*38c0*/  FMUL.FTZ R37, R34.reuse, R37 ;  /* 0x0000002522257220 */ /* 0x040fe20000410000 */
[----:B------:R-:W-:Y:S01]  /*38d0*/  F2FP.F16.F32.PACK_AB R13, R45, R46 ;  /* 0x0000002e2d0d723e */ /* 0x000fe200000000ff */
[-C--:B------:R-:W-:Y:S01]  /*38e0*/  FFMA.FTZ R43, R34, R35.reuse, -R43 ;  /* 0x00000023222b7223 */ /* 0x080fe2000001082b */
[----:B------:R-:W-:Y:S01]  /*38f0*/  F2FP.F16.F32.PACK_AB R15, R47, R90 ;  /* 0x0000005a2f0f723e */ /* 0x000fe200000000ff */
[----:B------:R-:W-:Y:S01]  /*3900*/  FFMA.FTZ R14, R14, R35, R37 ;  /* 0x000000230e0e7223 */ /* 0x000fe20000010025 */
[----:B------:R-:W-:-:S04]  /*3910*/  F2FP.F16.F32.PACK_AB R12, R36, R39 ;  /* 0x00000027240c723e */ /* 0x000fc800000000ff */
[----:B------:R-:W-:-:S07]  /*3920*/  F2FP.F16.F32.PACK_AB R14, R14, R43 ;  /* 0x0000002b0e0e723e */ /* 0x000fce00000000ff */
.L_x_3606:
[----:B------:R-:W-:Y:S05]  /*3930*/  BSYNC B2 ;  /* 0x0000000000027941 */ /* 0x000fea0003800000 */
.L_x_3605:
[----:B--2---:R3:W-:Y:S02]  /*3940*/  STG.E.128 desc[UR42][R32.64], R12 ;  /* 0x0000000c20007986 */ /* 0x0047e4000c101d2a */
.L_x_3604:
[----:B------:R-:W-:Y:S05]  /*3950*/  BSYNC B1 ;  /* 0x0000000000017941 */ /* 0x000fea0003800000 */
.L_x_3603:
        /* <DEDUP_REMOVED lines=46> */
.L_x_3608:
[----:B------:R-:W-:Y:S05]  /*3c40*/  BSYNC B1 ;  /* 0x0000000000017941 */ /* 0x000fea0003800000 */
.L_x_3607:
[----:B--2---:R4:W-:Y:S01]  /*3c50*/  STG.E.128 desc[UR42][R32.64+0x40], R12 ;  /* 0x0000400c20007986 */ /* 0x0049e2000c101d2a */
[----:B------:R-:W-:Y:S05]  /*3c60*/  BRA `(.L_x_3602) ;  /* 0x0000001400d87947 */ /* 0x000fea0003800000 */
.L_x_3586:
[-C--:B------:R-:W-:Y:S01]  /*3c70*/  ISETP.GE.AND P4, PT, R153, R98.reuse, PT ;  /* 0x000000629900720c */ /* 0x080fe20003f86270 */
[----:B------:R-:W-:Y:S01]  /*3c80*/  BSSY B1, `(.L_x_3609) ;  /* 0x0000020000017945 */ /* 0x000fe20003800000 */
[----:B------:R-:W-:Y:S02]  /*3c90*/  ISETP.GE.AND P3, PT, R156, R98, PT ;  /* 0x000000629c00720c */ /* 0x000fe40003f66270 */
[----:B------:R-:W-:Y:S02]  /*3ca0*/  CS2R R34, SRZ ;  /* 0x0000000000227805 */ /* 0x000fe4000001ff00 */
[CC--:B------:R-:W-:Y:S02]  /*3cb0*/  ISETP.GE.OR P4, PT, R22.reuse, R95.reuse, P4 ;  /* 0x0000005f1600720c */ /* 0x0c0fe40002786670 */
[----:B------:R-:W-:Y:S02]  /*3cc0*/  CS2R R14, SRZ ;  /* 0x00000000000e7805 */ /* 0x000fe4000001ff00 */
[----:B------:R-:W-:-:S02]  /*3cd0*/  ISETP.GE.OR P3, PT, R22, R95, P3 ;  /* 0x0000005f1600720c */ /* 0x000fc40001f66670 */
[----:B------:R-:W-:Y:S02]  /*3ce0*/  CS2R R12, SRZ ;  /* 0x00000000000c7805 */ /* 0x000fe4000001ff00 */
[----:B------:R-:W-:Y:S02]  /*3cf0*/  CS2R R30, SRZ ;  /* 0x00000000001e7805 */ /* 0x000fe4000001ff00 */
[----:B------:R-:W-:-:S03]  /*3d00*/  CS2R R28, SRZ ;  /* 0x00000000001c7805 */ /* 0x000fc6000001ff00 */
[----:B------:R-:W-:Y:S05]  /*3d10*/  @P4 BRA `(.L_x_3610) ;  /* 0x0000000000584947 */ /* 0x000fea0003800000 */
[----:B------:R-:W-:Y:S01]  /*3d20*/  ULDC.64 UR4, c[0x0][0x408] ;  /* 0x0001020000047ab9 */ /* 0x000fe20000000a00 */
[----:B------:R-:W-:Y:S01]  /*3d30*/  IMAD.MOV.U32 R12, RZ, RZ, R22 ;  /* 0x000000ffff0c7224 */ /* 0x000fe200078e0016 */
[----:B------:R-:W-:Y:S01]  /*3d40*/  ULDC.64 UR6, c[0x0][0x400] ;  /* 0x0001000000067ab9 */ /* 0x000fe20000000a00 */
[----:B------:R-:W-:Y:S02]  /*3d50*/  IMAD R14, R159, UR4, RZ ;  /* 0x000000049f0e7c24 */ /* 0x000fe4000f8e02ff */
[----:B------:R-:W-:Y:S02]  /*3d60*/  IMAD.MOV.U32 R13, RZ, RZ, R23 ;  /* 0x000000ffff0d7224 */ /* 0x000fe400078e0017 */
[C---:B------:R-:W-:Y:S02]  /*3d70*/  IMAD R15, R153.reuse, UR5, R14 ;  /* 0x00000005990f7c24 */ /* 0x040fe4000f8e020e */
[----:B------:R-:W-:-:S04]  /*3d80*/  IMAD.WIDE.U32 R12, R153, UR4, R12 ;  /* 0x00000004990c7c25 */ /* 0x000fc8000f8e000c */
[----:B------:R-:W-:Y:S02]  /*3d90*/  IMAD.IADD R13, R15, 0x1, R13 ;  /* 0x000000010f0d7824 */ /* 0x000fe400078e020d */
[----:B------:R-:W-:Y:S02]  /*3da0*/  IMAD R15, R63, UR4, RZ ;  /* 0x000000043f0f7c24 */ /* 0x000fe4000f8e02ff */
[----:B------:R-:W-:-:S04]  /*3db0*/  IMAD.WIDE.U32 R12, R2, UR4, R12 ;  /* 0x00000004020c7c25 */ /* 0x000fc8000f8e000c */
[----:B------:R-:W-:Y:S01]  /*3dc0*/  IMAD R15, R2, UR5, R15 ;  /* 0x00000005020f7c24 */ /* 0x000fe2000f8e020f */
[----:B------:R-:W-:Y:S01]  /*3dd0*/  IADD3 R14, P4, R40, R12, RZ ;  /* 0x0000000c280e7210 */ /* 0x000fe20007f9e0ff */
[----:B------:R-:W-:-:S03]  /*3de0*/  ULDC.64 UR4, c[0x0][0x3e8] ;  /* 0x0000fa0000047ab9 */ /* 0x000fc60000000a00 */
[----:B------:R-:W-:Y:S02]  /*3df0*/  IADD3.X R15, R99, R15, R13, P4, !PT ;  /* 0x0000000f630f7210 */ /* 0x000fe400027fe40d */
[----:B------:R-:W-:-:S05]  /*3e00*/  IADD3 R13, P4, R20, R42, RZ ;  /* 0x0000002a140d7210 */ /* 0x000fca0007f9e0ff */
[----:B------:R-:W-:Y:S01]  /*3e10*/  IMAD.X R28, R97, 0x1, R78, P4 ;  /* 0x00000001611c7824 */ /* 0x000fe200020e064e */
[----:B------:R-:W-:-:S04]  /*3e20*/  LEA R12, P4, R13, UR4, 0x1 ;  /* 0x000000040d0c7c11 */ /* 0x000fc8000f8808ff */
[----:B------:R-:W-:Y:S02]  /*3e30*/  LEA.HI.X R13, R13, UR5, R28, 0x1, P4 ;  /* 0x000000050d0d7c11 */ /* 0x000fe4000a0f0c1c */
[----:B------:R-:W-:-:S04]  /*3e40*/  LEA R28, P4, R14, UR6, 0x1 ;  /* 0x000000060e1c7c11 */ /* 0x000fc8000f8808ff */
[----:B------:R-:W-:Y:S02]  /*3e50*/  LEA.HI.X R29, R14, UR7, R15, 0x1, P4 ;  /* 0x000000070e1d7c11 */ /* 0x000fe4000a0f0c0f */
[----:B------:R-:W5:Y:S04]  /*3e60*/  LDG.E.128 R12, desc[UR42][R12.64] ;  /* 0x0000002a0c0c7981 */ /* 0x000f68000c1e1d00 */
[----:B------:R-:W5:Y:S03]  /*3e70*/  LDG.E.128 R28, desc[UR42][R28.64] ;  /* 0x0000002a1c1c7981 */ /* 0x000f66000c1e1d00 */
.L_x_3610:
[----:B------:R-:W-:Y:S05]  /*3e80*/  BSYNC B1 ;  /* 0x0000000000017941 */ /* 0x000fea0003800000 */
.L_x_3609:
[----:B------:R-:W-:Y:S01]  /*3e90*/  BSSY B1, `(.L_x_3611) ;  /* 0x000001e000017945 */ /* 0x000fe20003800000 */
[----:B------:R-:W-:Y:S02]  /*3ea0*/  ISETP.GE.AND P4, PT, R22, R95, PT ;  /* 0x0000005f1600720c */ /* 0x000fe40003f86270 */
[----:B------:R-:W-:Y:S02]  /*3eb0*/  CS2R R32, SRZ ;  /* 0x0000000000207805 */ /* 0x000fe4000001ff00 */
[----:B------:R-:W-:Y:S01]  /*3ec0*/  CS2R R38, SRZ ;  /* 0x0000000000267805 */ /* 0x000fe2000001ff00 */
[----:B-----5:R-:W-:Y:S01]  /*3ed0*/  IMAD.MOV.U32 R45, RZ, RZ, R14 ;  /* 0x000000ffff2d7224 */ /* 0x020fe200078e000e */
[----:B------:R-:W-:Y:S01]  /*3ee0*/  CS2R R36, SRZ ;  /* 0x0000000000247805 */ /* 0x000fe2000001ff00 */
[----:B------:R-:W-:Y:S06]  /*3ef0*/  @P3 BRA `(.L_x_3612) ;  /* 0x00000000005c3947 */ /* 0x000fec0003800000 */
[----:B------:R-:W-:Y:S01]  /*3f00*/  ULDC.64 UR4, c[0x0][0x408] ;  /* 0x0001020000047ab9 */ /* 0x000fe20000000a00 */
[----:B------:R-:W-:Y:S01]  /*3f10*/  IMAD.MOV.U32 R32, RZ, RZ, R22 ;  /* 0x000000ffff207224 */ /* 0x000fe200078e0016 */
[----:B------:R-:W-:Y:S01]  /*3f20*/  IADD3 R42, P3, P5, R20, R42, R67 ;  /* 0x0000002a142a7210 */ /* 0x000fe20007d7e043 */
[----:B------:R-:W-:Y:S01]  /*3f30*/  IMAD R34, R159, UR4, RZ ;  /* 0x000000049f227c24 */ /* 0x000fe2000f8e02ff */
[----:B------:R-:W-:Y:S01]  /*3f40*/  ULDC.64 UR6, c[0x0][0x400] ;  /* 0x0001000000067ab9 */ /* 0x000fe20000000a00 */
[----:B------:R-:W-:Y:S01]  /*3f50*/  IMAD.MOV.U32 R33, RZ, RZ, R23 ;  /* 0x000000ffff217224 */ /* 0x000fe200078e0017 */
[----:B------:R-:W-:Y:S01]  /*3f60*/  IADD3.X R37, R78, R97, R66, P3, P5 ;  /* 0x000000614e257210 */ /* 0x000fe20001fea442 */
[C---:B------:R-:W-:Y:S02]  /*3f70*/  IMAD R35, R153.reuse, UR5, R34 ;  /* 0x0000000599237c24 */ /* 0x040fe4000f8e0222 */
[----:B------:R-:W-:-:S04]  /*3f80*/  IMAD.WIDE.U32 R32, R153, UR4, R32 ;  /* 0x0000000499207c25 */ /* 0x000fc8000f8e0020 */
[----:B------:R-:W-:Y:S02]  /*3f90*/  IMAD R39, R63, UR4, RZ ;  /* 0x000000043f277c24 */ /* 0x000fe4000f8e02ff */
[----:B------:R-:W-:Y:S02]  /*3fa0*/  IMAD.IADD R33, R35, 0x1, R33 ;  /* 0x0000000123217824 */ /* 0x000fe400078e0221 */
[C---:B------:R-:W-:Y:S02]  /*3fb0*/  IMAD R39, R2.reuse, UR5, R39 ;  /* 0x0000000502277c24 */ /* 0x040fe4000f8e0227 */
[----:B------:R-:W-:Y:S01]  /*3fc0*/  IMAD.WIDE.U32 R32, R2, UR4, R32 ;  /* 0x0000000402207c25 */ /* 0x000fe2000f8e0020 */
[----:B------:R-:W-:-:S03]  /*3fd0*/  ULDC.64 UR4, c[0x0][0x3e8] ;  /* 0x0000fa0000047ab9 */ /* 0x000fc60000000a00 */
[----:B------:R-:W-:Y:S01]  /*3fe0*/  IMAD.IADD R35, R39, 0x1, R33 ;  /* 0x0000000127237824 */ /* 0x000fe200078e0221 */
[----:B------:R-:W-:-:S04]  /*3ff0*/  IADD3 R40, P3, P5, R32, R40, R69 ;  /* 0x0000002820287210 */ /* 0x000fc80007d7e045 */
[----:B------:R-:W-:Y:S02]  /*4000*/  IADD3.X R35, R35, R99, R68, P3, P5 ;  /* 0x0000006323237210 */ /* 0x000fe40001fea444 */
[----:B------:R-:W-:-:S04]  /*4010*/  LEA R32, P3, R42, UR4, 0x1 ;  /* 0x000000042a207c11 */ /* 0x000fc8000f8608ff */
[----:B------:R-:W-:Y:S02]  /*4020*/  LEA.HI.X R33, R42, UR5, R37, 0x1, P3 ;  /* 0x000000052a217c11 */ /* 0x000fe400098f0c25 */
[----:B------:R-:W-:-:S04]  /*4030*/  LEA R36, P3, R40, UR6, 0x1 ;  /* 0x0000000628247c11 */ /* 0x000fc8000f8608ff */
[----:B------:R-:W-:Y:S02]  /*4040*/  LEA.HI.X R37, R40, UR7, R35, 0x1, P3 ;  /* 0x0000000728257c11 */ /* 0x000fe400098f0c23 */
[----:B------:R-:W5:Y:S04]  /*4050*/  LDG.E.128 R32, desc[UR42][R32.64] ;  /* 0x0000002a20207981 */ /* 0x000f68000c1e1d00 */
[----:B------:R-:W5:Y:S03]  /*4060*/  LDG.E.128 R36, desc[UR42][R36.64] ;  /* 0x0000002a24247981 */ /* 0x000f66000c1e1d00 */
.L_x_3612:
[----:B------:R-:W-:Y:S05]  /*4070*/  BSYNC B1 ;  /* 0x0000000000017941 */ /* 0x000fea0003800000 */
.L_x_3611:
[----:B------:R-:W-:Y:S01]  /*4080*/  IMAD.MOV.U32 R40, RZ, RZ, R15 ;  /* 0x000000ffff287224 */ /* 0x000fe200078e000f */
[----:B------:R-:W-:Y:S01]  /*4090*/  ISETP.NE.AND P3, PT, R71, 0x3, PT ;  /* 0x000000034700780c */ /* 0x000fe20003f65270 */
[----:B------:R-:W-:Y:S02]  /*40a0*/  IMAD.MOV.U32 R41, RZ, RZ, R12 ;  /* 0x000000ffff297224 */ /* 0x000fe400078e000c */
        /* <DEDUP_REMOVED lines=9> */
[----:B-----5:R-:W-:Y:S01]  /*4140*/  IMAD.MOV.U32 R41, RZ, RZ, R35 ;  /* 0x000000ffff297224 */ /* 0x020fe200078e0023 */
[----:B------:R-:W-:Y:S01]  /*4150*/  PRMT R123, R40, 0x5410, R42 ;  /* 0x00005410287b7816 */ /* 0x000fe2000000002a */
[----:B------:R-:W-:Y:S01]  /*4160*/  IMAD.MOV.U32 R40, RZ, RZ, R34 ;  /* 0x000000ffff287224 */ /* 0x000fe200078e0022 */
[----:B------:R-:W-:Y:S01]  /*4170*/  PRMT R111, R111, 0x5410, R43 ;  /* 0x000054106f6f7816 */ /* 0x000fe2000000002b */
[----:B------:R-:W-:Y:S02]  /*4180*/  IMAD.MOV.U32 R42, RZ, RZ, R32 ;  /* 0x000000ffff2a7224 */ /* 0x000fe400078e0020 */
        /* <DEDUP_REMOVED lines=11> */
.L_x_3613:
        /* <DEDUP_REMOVED lines=9> */
.L_x_3970:
[----:B------:R-:W-:Y:S05]  /*42d0*/  BSYNC B1 ;  /* 0x0000000000017941 */ /* 0x000fea0003800000 */
.L_x_3614:
        /* <DEDUP_REMOVED lines=14> */
[----:B------:R-:W-:Y:S02]  /*43c0*/  IMAD.SHL.U32 R105, R41, 0x8, RZ ;  /* 0x0000000829697824 */ /* 0x000fe400078e00ff */
[----:B------:R-:W-:-:S03]  /*43d0*/  IMAD R41, R152, 0x1800, R83 ;  /* 0x0000180098297824 */ /* 0x000fc600078e0253 */
[----:B------:R-:W-:Y:S01]  /*43e0*/  LOP3.LUT R40, R166, 0x38, R105, 0xf8, !PT ;  /* 0x00000038a6287812 */ /* 0x000fe200078ef869 */
[----:B------:R-:W-:-:S03]  /*43f0*/  IMAD R41, R41, 0x2, R144 ;  /* 0x0000000229297824 */ /* 0x000fc600078e0290 */
        /* <DEDUP_REMOVED lines=51> */
[----:B------:R-:W-:Y:S01]  /*4730*/  HADD2.F32 R28, -RZ, R123.H1_H1 ;  /* 0x3000007bff1c7230 */ /* 0x000fe20000004100 */
[----:B------:R-:W-:Y:S01]  /*4740*/  F2FP.F16.F32.PACK_AB R114, R117, R114 ;  /* 0x000000727572723e */ /* 0x000fe200000000ff */
[----:B------:R-:W-:Y:S01]  /*4750*/  HADD2.F32 R13, -RZ, R40.H0_H0 ;  /* 0x20000028ff0d7230 */ /* 0x000fe20000004100 */
[----:B------:R-:W-:Y:S01]  /*4760*/  F2FP.F16.F32.PACK_AB R115, R116, R115 ;  /* 0x000000737473723e */ /* 0x000fe200000000ff */
[----:B------:R-:W-:Y:S02]  /*4770*/  HADD2.F32 R44, -RZ, R44.H1_H1 ;  /* 0x3000002cff2c7230 */ /* 0x000fe40000004100 */
[-C--:B------:R-:W-:Y:S01]  /*4780*/  FMUL.FTZ R30, R14, R28.reuse ;  /* 0x0000001c0e1e7220 */ /* 0x080fe20000410000 */
[----:B------:R-:W-:Y:S02]  /*4790*/  HADD2.F32 R40, -RZ, R40.H1_H1 ;  /* 0x30000028ff287230 */ /* 0x000fe40000004100 */
[----:B------:R-:W-:Y:S01]  /*47a0*/  FMUL.FTZ R41, R13, R28 ;  /* 0x0000001c0d297220 */ /* 0x000fe20000410000 */
[----:B------:R-:W-:-:S02]  /*47b0*/  HADD2.F32 R15, -RZ, R122.H1_H1 ;  /* 0x3000007aff0f7230 */ /* 0x000fc40000004100 */
[-C--:B------:R-:W-:Y:S01]  /*47c0*/  FMUL.FTZ R43, R44, R31.reuse ;  /* 0x0000001f2c2b7220 */ /* 0x080fe20000410000 */
[----:B------:R-:W-:Y:S02]  /*47d0*/  HADD2.F32 R29, -RZ, R120.H0_H0 ;  /* 0x20000078ff1d7230 */ /* 0x000fe40000004100 */
[----:B------:R-:W-:Y:S01]  /*47e0*/  FMUL.FTZ R31, R40, R31 ;  /* 0x0000001f281f7220 */ /* 0x000fe20000410000 */
[----:B------:R-:W-:Y:S02]  /*47f0*/  HADD2.F32 R28, -RZ, R123.H0_H0 ;  /* 0x2000007bff1c7230 */ /* 0x000fe40000004100 */
[-C--:B------:R-:W-:Y:S01]  /*4800*/  FFMA.FTZ R41, R14, R15.reuse, R41 ;  /* 0x0000000f0e297223 */ /* 0x080fe20000010029 */
[----:B------:R-:W-:Y:S01]  /*4810*/  FFMA.FTZ R30, R13, R15, -R30 ;  /* 0x0000000f0d1e7223 */ /* 0x000fe2000001081e */
[-C--:B------:R-:W-:Y:S01]  /*4820*/  FFMA.FTZ R44, R44, R29.reuse, R31 ;  /* 0x0000001d2c2c7223 */ /* 0x080fe2000001001f */
[----:B------:R-:W-:Y:S02]  /*4830*/  HADD2.F32 R14, -RZ, R46.H0_H0 ;  /* 0x2000002eff0e7230 */ /* 0x000fe40000004100 */
[----:B------:R-:W-:Y:S01]  /*4840*/  FFMA.FTZ R43, R40, R29, -R43 ;  /* 0x0000001d282b7223 */ /* 0x000fe2000001082b */
[----:B------:R-:W-:-:S02]  /*4850*/  HADD2.F32 R31, -RZ, R118.H0_H0 ;  /* 0x20000076ff1f7230 */ /* 0x000fc40000004100 */
[----:B------:R-:W-:Y:S01]  /*4860*/  HADD2.F32 R13, -RZ, R42.H0_H0 ;  /* 0x2000002aff0d7230 */ /* 0x000fe20000004100 */
[----:B------:R-:W-:Y:S01]  /*4870*/  F2FP.F16.F32.PACK_AB R44, R44, R41 ;  /* 0x000000292c2c723e */ /* 0x000fe200000000ff */
[----:B------:R-:W-:Y:S01]  /*4880*/  HADD2.F32 R46, -RZ, R46.H1_H1 ;  /* 0x3000002eff2e7230 */ /* 0x000fe20000004100 */
[----:B------:R-:W-:Y:S01]  /*4890*/  F2FP.F16.F32.PACK_AB R40, R43, R30 ;  /* 0x0000001e2b28723e */ /* 0x000fe200000000ff */
[----:B------:R-:W-:Y:S02]  /*48a0*/  HADD2.F32 R42, -RZ, R42.H1_H1 ;  /* 0x3000002aff2a7230 */ /* 0x000fe40000004100 */
[----:B------:R-:W-:Y:S01]  /*48b0*/  FMUL.FTZ R45, R13, R28 ;  /* 0x0000001c0d2d7220 */ /* 0x000fe20000410000 */
[----:B------:R-:W-:Y:S02]  /*48c0*/  HADD2.F32 R15, -RZ, R122.H0_H0 ;  /* 0x2000007aff0f7230 */ /* 0x000fe40000004100 */
[----:B------:R-:W-:Y:S01]  /*48d0*/  FMUL.FTZ R47, R46, R31 ;  /* 0x0000001f2e2f7220 */ /* 0x000fe20000410000 */
[----:B------:R-:W-:-:S02]  /*48e0*/  HADD2.F32 R29, -RZ, R12.H0_H0 ;  /* 0x2000000cff1d7230 */ /* 0x000fc40000004100 */
[----:B------:R-:W-:Y:S01]  /*48f0*/  FMUL.FTZ R12, R14, R28 ;  /* 0x0000001c0e0c7220 */ /* 0x000fe20000410000 */
[----:B------:R-:W-:Y:S01]  /*4900*/  FMUL.FTZ R31, R42, R31 ;  /* 0x0000001f2a1f7220 */ /* 0x000fe20000410000 */
[-C--:B------:R-:W-:Y:S01]  /*4910*/  FFMA.FTZ R45, R14, R15.reuse, R45 ;  /* 0x0000000f0e2d7223 */ /* 0x080fe2000001002d */
[----:B------:R-:W-:Y:S02]  /*4920*/  IMAD.MOV.U32 R41, RZ, RZ, R110 ;  /* 0x000000ffff297224 */ /* 0x000fe400078e006e */
[----:B------:R-:W-:Y:S01]  /*4930*/  FFMA.FTZ R12, R13, R15, -R12 ;  /* 0x0000000f0d0c7223 */ /* 0x000fe2000001080c */
[-C--:B------:R-:W-:Y:S01]  /*4940*/  FFMA.FTZ R47, R42, R29.reuse, -R47 ;  /* 0x0000001d2a2f7223 */ /* 0x080fe2000001082f */
[----:B------:R-:W-:Y:S01]  /*4950*/  FFMA.FTZ R46, R46, R29, R31 ;  /* 0x0000001d2e2e7223 */ /* 0x000fe2000001001f */
[----:B------:R-:W-:-:S03]  /*4960*/  IMAD.MOV.U32 R43, RZ, RZ, R114 ;  /* 0x000000ffff2b7224 */ /* 0x000fc600078e0072 */
[----:B------:R-:W-:Y:S01]  /*4970*/  F2FP.F16.F32.PACK_AB R42, R47, R12 ;  /* 0x0000000c2f2a723e */ /* 0x000fe200000000ff */
[----:B------:R-:W-:Y:S01]  /*4980*/  IMAD.MOV.U32 R47, RZ, RZ, R115 ;  /* 0x000000ffff2f7224 */ /* 0x000fe200078e0073 */
[----:B------:R-:W-:Y:S01]  /*4990*/  F2FP.F16.F32.PACK_AB R46, R46, R45 ;  /* 0x0000002d2e2e723e */ /* 0x000fe200000000ff */
[----:B------:R-:W-:-:S07]  /*49a0*/  IMAD.MOV.U32 R45, RZ, RZ, R111 ;  /* 0x000000ffff2d7224 */ /* 0x000fce00078e006f */
.L_x_3619:
[----:B------:R-:W-:Y:S05]  /*49b0*/  BSYNC B2 ;  /* 0x0000000000027941 */ /* 0x000fea0003800000 */
.L_x_3618:
        /* <DEDUP_REMOVED lines=12> */
.L_x_3617:
[----:B------:R-:W-:Y:S05]  /*4a80*/  BSYNC B1 ;  /* 0x0000000000017941 */ /* 0x000fea0003800000 */
.L_x_3616:
[----:B------:R-:W-:Y:S01]  /*4a90*/  ISETP.GE.OR P5, PT, R156, R98, P1 ;  /* 0x000000629c00720c */ /* 0x000fe20000fa6670 */
        /* <DEDUP_REMOVED lines=9> */
[----:B------:R-:W-:-:S04]  /*4b30*/  LEA R40, P5, R12, R90, 0x1 ;  /* 0x0000005a0c287211 */ /* 0x000fc800078a08ff */
[----:B------:R-:W-:Y:S02]  /*4b40*/  LEA.HI.X R41, R12, R91, R13, 0x1, P5 ;  /* 0x0000005b0c297211 */ /* 0x000fe400028f0c0d */
[----:B------:R-:W-:-:S04]  /*4b50*/  SHF.R.S32.HI R12, RZ, 0x1f, R103 ;  /* 0x0000001fff0c7819 */ /* 0x000fc80000011467 */
[----:B------:R-:W-:-:S04]  /*4b60*/  LEA.HI R103, R12, R103, RZ, 0x4 ;  /* 0x000000670c677211 */ /* 0x000fc800078f20ff */
[----:B------:R-:W-:-:S05]  /*4b70*/  LEA.HI.SX32 R43, R103, R80, 0x1c ;  /* 0x00000050672b7211 */ /* 0x000fca00078fe2ff */
[----:B------:R-:W-:-:S05]  /*4b80*/  IMAD.SHL.U32 R43, R43, 0x8, RZ ;  /* 0x000000082b2b7824 */ /* 0x000fca00078e00ff */
[----:B------:R-:W-:-:S04]  /*4b90*/  LOP3.LUT R13, R172, 0x38, R43, 0xf8, !PT ;  /* 0x00000038ac0d7812 */ /* 0x000fc800078ef82b */
[----:B------:R-:W-:Y:S01]  /*4ba0*/  LOP3.LUT R12, R13, R174, RZ, 0x3c, !PT ;  /* 0x000000ae0d0c7212 */ /* 0x000fe200078e3cff */
[----:B------:R-:W-:-:S04]  /*4bb0*/  IMAD R13, R152, 0x1800, R84 ;  /* 0x00001800980d7824 */ /* 0x000fc800078e0254 */
[----:B------:R-:W-:Y:S02]  /*4bc0*/  IMAD.IADD R15, R175, 0x1, R12 ;  /* 0x00000001af0f7824 */ /* 0x000fe400078e020c */
        /* <DEDUP_REMOVED lines=36> */
[--C-:B------:R-:W-:Y:S02]  /*4e10*/  HADD2.F32 R14, -RZ, R31.reuse.H0_H0 ;  /* 0x2000001fff0e7230 */ /* 0x100fe40000004100 */
[----:B------:R-:W-:-:S02]  /*4e20*/  HADD2.F32 R31, -RZ, R31.H1_H1 ;  /* 0x3000001fff1f7230 */ /* 0x000fc40000004100 */
[-C--:B------:R-:W-:Y:S01]  /*4e30*/  FMUL.FTZ R35, R13, R34.reuse ;  /* 0x000000220d237220 */ /* 0x080fe20000410000 */
[----:B------:R-:W-:Y:S01]  /*4e40*/  HADD2.F32 R36, -RZ, R45.H0_H0 ;  /* 0x2000002dff247230 */ /* 0x000fe20000004100 */
[----:B------:R-:W-:Y:S01]  /*4e50*/  F2FP.F16.F32.PACK_AB R37, R44, R37 ;  /* 0x000000252c25723e */ /* 0x000fe200000000ff */
[----:B------:R-:W-:Y:S02]  /*4e60*/  HADD2.F32 R15, -RZ, R15.H1_H1 ;  /* 0x3000000fff0f7230 */ /* 0x000fe40000004100 */
[----:B------:R-:W-:Y:S02]  /*4e70*/  HADD2.F32 R29, -RZ, R106.H1_H1 ;  /* 0x3000006aff1d7230 */ /* 0x000fe40000004100 */
[----:B------:R-:W-:Y:S02]  /*4e80*/  HADD2.F32 R30, -RZ, R46.H0_H0 ;  /* 0x2000002eff1e7230 */ /* 0x000fe40000004100 */
[C---:B------:R-:W-:Y:S01]  /*4e90*/  FMUL.FTZ R46, R14.reuse, R34 ;  /* 0x000000220e2e7220 */ /* 0x040fe20000410000 */
[-C--:B------:R-:W-:Y:S01]  /*4ea0*/  FMUL.FTZ R34, R31, R36.reuse ;  /* 0x000000241f227220 */ /* 0x080fe20000410000 */
[----:B------:R-:W-:Y:S01]  /*4eb0*/  FMUL.FTZ R94, R15, R36 ;  /* 0x000000240f5e7220 */ /* 0x000fe20000410000 */
[-C--:B------:R-:W-:Y:S01]  /*4ec0*/  FFMA.FTZ R36, R14, R29.reuse, R35 ;  /* 0x0000001d0e247223 */ /* 0x080fe20000010023 */
[----:B------:R-:W-:Y:S01]  /*4ed0*/  FFMA.FTZ R46, R13, R29, -R46 ;  /* 0x0000001d0d2e7223 */ /* 0x000fe2000001082e */
[----:B------:R-:W-:-:S02]  /*4ee0*/  HADD2.F32 R14, -RZ, R32.H0_H0 ;  /* 0x20000020ff0e7230 */ /* 0x000fc40000004100 */
[-C--:B------:R-:W-:Y:S01]  /*4ef0*/  FFMA.FTZ R45, R15, R30.reuse, -R34 ;  /* 0x0000001e0f2d7223 */ /* 0x080fe20000010822 */
[----:B------:R-:W-:Y:S02]  /*4f00*/  HADD2.F32 R29, -RZ, R96.H0_H0 ;  /* 0x20000060ff1d7230 */ /* 0x000fe40000004100 */
[----:B------:R-:W-:Y:S01]  /*4f10*/  FFMA.FTZ R47, R31, R30, R94 ;  /* 0x0000001e1f2f7223 */ /* 0x000fe2000001005e */
[----:B------:R-:W-:Y:S02]  /*4f20*/  HADD2.F32 R13, -RZ, R12.H0_H0 ;  /* 0x2000000cff0d7230 */ /* 0x000fe40000004100 */
[-C--:B------:R-:W-:Y:S01]  /*4f30*/  FMUL.FTZ R30, R14, R109.reuse ;  /* 0x0000006d0e1e7220 */ /* 0x080fe20000410000 */
[----:B------:R-:W-:Y:S02]  /*4f40*/  HADD2.F32 R32, -RZ, R32.H1_H1 ;  /* 0x30000020ff207230 */ /* 0x000fe40000004100 */
[----:B------:R-:W-:Y:S02]  /*4f50*/  HADD2.F32 R12, -RZ, R12.H1_H1 ;  /* 0x3000000cff0c7230 */ /* 0x000fe40000004100 */
[----:B------:R-:W-:Y:S01]  /*4f60*/  FMUL.FTZ R109, R13, R109 ;  /* 0x0000006d0d6d7220 */ /* 0x000fe20000410000 */
[----:B------:R-:W-:-:S02]  /*4f70*/  HADD2.F32 R107, -RZ, R107.H0_H0 ;  /* 0x2000006bff6b7230 */ /* 0x000fc40000004100 */
[-C--:B------:R-:W-:Y:S01]  /*4f80*/  FMUL.FTZ R31, R32, R29.reuse ;  /* 0x0000001d201f7220 */ /* 0x080fe20000410000 */
[----:B------:R-:W-:Y:S02]  /*4f90*/  HADD2.F32 R15, -RZ, R100.H0_H0 ;  /* 0x20000064ff0f7230 */ /* 0x000fe40000004100 */
[C---:B------:R-:W-:Y:S01]  /*4fa0*/  FMUL.FTZ R29, R12.reuse, R29 ;  /* 0x0000001d0c1d7220 */ /* 0x040fe20000410000 */
[----:B------:R-:W-:Y:S02]  /*4fb0*/  HADD2.F32 R108, -RZ, R108.H0_H0 ;  /* 0x2000006cff6c7230 */ /* 0x000fe40000004100 */
[----:B------:R-:W-:Y:S01]  /*4fc0*/  FFMA.FTZ R30, R13, R107, -R30 ;  /* 0x0000006b0d1e7223 */ /* 0x000fe2000001081e */
[----:B------:R-:W-:Y:S02]  /*4fd0*/  HADD2.F32 R13, -RZ, R33.H0_H0 ;  /* 0x20000021ff0d7230 */ /* 0x000fe40000004100 */
[-C--:B------:R-:W-:Y:S01]  /*4fe0*/  FFMA.FTZ R31, R12, R15.reuse, -R31 ;  /* 0x0000000f0c1f7223 */ /* 0x080fe2000001081f */
[----:B------:R-:W-:Y:S01]  /*4ff0*/  FFMA.FTZ R32, R32, R15, R29 ;  /* 0x0000000f20207223 */ /* 0x000fe2000001001d */
[----:B------:R-:W-:-:S02]  /*5000*/  HADD2.F32 R15, -RZ, R95.H0_H0 ;  /* 0x2000005fff0f7230 */ /* 0x000fc40000004100 */
[----:B------:R-:W-:Y:S01]  /*5010*/  FFMA.FTZ R109, R14, R107, R109 ;  /* 0x0000006b0e6d7223 */ /* 0x000fe2000001006d */
[--C-:B------:R-:W-:Y:S02]  /*5020*/  HADD2.F32 R12, -RZ, R28.reuse.H0_H0 ;  /* 0x2000001cff0c7230 */ /* 0x100fe40000004100 */
[----:B------:R-:W-:Y:S01]  /*5030*/  FMUL.FTZ R29, R13, R108 ;  /* 0x0000006c0d1d7220 */ /* 0x000fe20000410000 */
        /* <DEDUP_REMOVED lines=15> */
[----:B------:R-:W-:Y:S02]  /*5130*/  F2FP.F16.F32.PACK_AB R13, R38, R39 ;  /* 0x00000027260d723e */ /* 0x000fe400000000ff */
[----:B------:R-:W-:Y:S01]  /*5140*/  F2FP.F16.F32.PACK_AB R14, R28, R29 ;  /* 0x0000001d1c0e723e */ /* 0x000fe200000000ff */
[----:B------:R-:W-:Y:S01]  /*5150*/  IMAD.MOV.U32 R28, RZ, RZ, R36 ;  /* 0x000000ffff1c7224 */ /* 0x000fe200078e0024 */
[----:B------:R-:W-:Y:S01]  /*5160*/  F2FP.F16.F32.PACK_AB R15, R45, R46 ;  /* 0x0000002e2d0f723e */ /* 0x000fe200000000ff */
[----:B------:R-:W-:Y:S01]  /*5170*/  IMAD.MOV.U32 R29, RZ, RZ, R37 ;  /* 0x000000ffff1d7224 */ /* 0x000fe200078e0025 */
[----:B------:R-:W-:-:S07]  /*5180*/  F2FP.F16.F32.PACK_AB R30, R33, R108 ;  /* 0x0000006c211e723e */ /* 0x000fce00000000ff */
.L_x_3621:
[----:B------:R-:W-:Y:S05]  /*5190*/  BSYNC B1 ;  /* 0x0000000000017941 */ /* 0x000fea0003800000 */
.L_x_3620:
        /* <DEDUP_REMOVED lines=10> */
.L_x_3585:
[----:B------:R-:W-:-:S13]  /*5240*/  ISETP.NE.AND P3, PT, R71, 0x3, PT ;  /* 0x000000034700780c */ /* 0x000fda0003f65270 */
[----:B------:R-:W-:Y:S05]  /*5250*/  @!P3 BRA `(.L_x_3622) ;  /* 0x000000000004b947 */ /* 0x000fea0003800000 */
[----:B------:R-:W-:Y:S01]  /*5260*/  BPT.TRAP 0x1 ;  /* 0x000000040000795c */ /* 0x000fe20000300000 */
.L_x_3622:
[----:B------:R-:W-:Y:S01]  /*5270*/  IMAD R88, R152, 0x8, R144 ;  /* 0x0000000898587824 */ /* 0x000fe200078e0290 */
[----:B------:R-:W-:Y:S01]  /*5280*/  SHF.L.U32 R99, R157, 0x1f, RZ ;  /* 0x0000001f9d637819 */ /* 0x000fe200000006ff */
[----:B------:R-:W-:Y:S01]  /*5290*/  IMAD R98, R26, -0x60, R56 ;  /* 0xffffffa01a627824 */ /* 0x000fe200078e0238 */
[----:B------:R-:W-:Y:S02]  /*52a0*/  BSSY B1, `(.L_x_3623) ;  /* 0x0000004000017945 */ /* 0x000fe40003800000 */
[----:B------:R-:W0:Y:S02]  /*52b0*/  SYNCS.PHASECHK.TRANS64.TRYWAIT P4, [R88+URZ+0x32490], R99 ;  /* 0x03249063580075a7 */ /* 0x000e24000808017f */
[----:B------:R-:W-:Y:S01]  /*52c0*/  VIMNMX R98, R98, 0x60, PT ;  /* 0x0000006062627848 */ /* 0x000fe20003fe0100 */
[----:B0-----:R-:W-:Y:S06]  /*52d0*/  @!P4 BRA `(.L_x_3624) ;  /* 0x000003100060c947 */ /* 0x001fec0003800000 */
.L_x_3971:
[----:B------:R-:W-:Y:S05]  /*52e0*/  BSYNC B1 ;  /* 0x0000000000017941 */ /* 0x000fea0003800000 */
.L_x_3623:
        /* <DEDUP_REMOVED lines=8> */
.L_x_3626:
[----:B------:R-:W-:Y:S05]  /*5370*/  BSYNC B1 ;  /* 0x0000000000017941 */ /* 0x000fea0003800000 */
.L_x_3625:
[----:B------:R-:W-:Y:S05]  /*5380*/  @P4 BRA `(.L_x_3602) ;  /* 0x0000000000104947 */ /* 0x000fea0003800000 */
[----:B-1----:R-:W1:Y:S04]  /*5390*/  @!P1 LDS.128 R12, [R96+0x2000] ;  /* 0x00200000600c9984 */ /* 0x002e680000000c00 */
[----:B------:R-:W2:Y:S04]  /*53a0*/  @!P2 LDS.128 R28, [R94+0x2000] ;  /* 0x002000005e1ca984 */ /* 0x000ea80000000c00 */
[----:B-1----:R3:W-:Y:S04]  /*53b0*/  @!P1 STG.E.128 desc[UR42][R32.64], R12 ;  /* 0x0000000c20009986 */ /* 0x0027e8000c101d2a */
[----:B--2---:R3:W-:Y:S02]  /*53c0*/  @!P2 STG.E.128 desc[UR42][R32.64+0x40], R28 ;  /* 0x0000401c2000a986 */ /* 0x0047e4000c101d2a */
.L_x_3602:
[----:B------:R-:W-:Y:S05]  /*53d0*/  BSYNC B0 ;  /* 0x0000000000007941 */ /* 0x000fea0003800000 */
.L_x_3584:
        /* <DEDUP_REMOVED lines=17> */
.L_x_3628:
[----:B------:R-:W-:Y:S05]  /*54f0*/  BSYNC B0 ;  /* 0x0000000000007941 */ /* 0x000fea0003800000 */
.L_x_3627:
[----:B------:R-:W2:Y:S01]  /*5500*/  SYNCS.PHASECHK.TRANS64.TRYWAIT P3, [R88+URZ+0x324b0], R99 ;  /* 0x0324b063580075a7 */ /* 0x000ea2000806017f */
[----:B------:R-:W-:Y:S01]  /*5510*/  ULDC UR49, c[0x0][0x320] ;  /* 0x0000c80000317ab9 */ /* 0x000fe20000000800 */
[----:B------:R-:W-:Y:S01]  /*5520*/  ULDC.64 UR44, c[0x0][0x328] ;  /* 0x0000ca00002c7ab9 */ /* 0x000fe20000000a00 */
[----:B------:R-:W-:Y:S01]  /*5530*/  ULDC.64 UR40, c[0x0][0x318] ;  /* 0x0000c60000287ab9 */ /* 0x000fe20000000a00 */
[----:B------:R-:W-:Y:S01]  /*5540*/  BSSY B0, `(.L_x_3629) ;  /* 0x0000003000007945 */ /* 0x000fe20003800000 */
[----:B------:R-:W-:-:S03]  /*5550*/  IMAD R13, R152, 0x6000, R160 ;  /* 0x00006000980d7824 */ /* 0x000fc600078e02a0 */
[----:B--2---:R-:W-:Y:S05]  /*5560*/  @!P3 BRA `(.L_x_3630) ;  /* 0x0000030c00d0b947 */ /* 0x004fea0003800000 */
.L_x_3972:
[----:B------:R-:W-:Y:S05]  /*5570*/  BSYNC B0 ;  /* 0x0000000000007941 */ /* 0x000fea0003800000 */
.L_x_3629:
        /* <DEDUP_REMOVED lines=8> */
[----:B-1----:R-:W-:Y:S02]  /*5600*/  IMAD.MOV.U32 R12, RZ, RZ, R6 ;  /* 0x000000ffff0c7224 */ /* 0x002fe400078e0006 */
[----:B------:R-:W-:Y:S02]  /*5610*/  IMAD.MOV.U32 R13, RZ, RZ, R85 ;  /* 0x000000ffff0d7224 */ /* 0x000fe400078e0055 */
[C---:B------:R-:W-:Y:S02]  /*5620*/  IMAD R15, R28.reuse, UR45, R15 ;  /* 0x0000002d1c0f7c24 */ /* 0x040fe4000f8e020f */
[----:B------:R-:W-:-:S04]  /*5630*/  IMAD.WIDE.U32 R12, R28, UR44, R12 ;  /* 0x0000002c1c0c7c25 */ /* 0x000fc8000f8e000c */
[----:B------:R-:W-:Y:S01]  /*5640*/  IMAD.IADD R13, R13, 0x1, R15 ;  /* 0x000000010d0d7824 */ /* 0x000fe200078e020f */
[----:B------:R-:W-:-:S04]  /*5650*/  LEA R30, P3, R12, UR40, 0x1 ;  /* 0x000000280c1e7c11 */ /* 0x000fc8000f8608ff */
[----:B------:R-:W-:Y:S02]  /*5660*/  LEA.HI.X R31, R12, UR41, R13, 0x1, P3 ;  /* 0x000000290c1f7c11 */ /* 0x000fe400098f0c0d */
[----:B------:R-:W-:-:S13]  /*5670*/  ISETP.GE.AND P3, PT, R22, UR49, PT ;  /* 0x0000003116007c0c */ /* 0x000fda000bf66270 */
[----:B------:R-:W1:Y:S04]  /*5680*/  @!P3 LDS.128 R12, [R32] ;  /* 0x00000000200cb984 */ /* 0x000e680000000c00 */
[----:B-1----:R-:W-:Y:S01]  /*5690*/  @!P3 STG.E.128 desc[UR42][R30.64], R12 ;  /* 0x0000000c1e00b986 */ /* 0x002fe2000c101d2a */
[----:B------:R-:W-:-:S13]  /*56a0*/  ISETP.GE.AND P3, PT, R60, UR49, PT ;  /* 0x000000313c007c0c */ /* 0x000fda000bf66270 */
[----:B------:R-:W1:Y:S04]  /*56b0*/  @!P3 LDS.128 R12, [R33] ;  /* 0x00000000210cb984 */ /* 0x000e680000000c00 */
[----:B-1----:R-:W-:Y:S01]  /*56c0*/  @!P3 STG.E.128 desc[UR42][R30.64+0x40], R12 ;  /* 0x0000400c1e00b986 */ /* 0x002fe2000c101d2a */
[----:B------:R-:W-:-:S13]  /*56d0*/  ISETP.GE.AND P3, PT, R3, UR49, PT ;  /* 0x0000003103007c0c */ /* 0x000fda000bf66270 */
[----:B------:R-:W1:Y:S04]  /*56e0*/  @!P3 LDS.128 R12, [R32+0x3000] ;  /* 0x00300000200cb984 */ /* 0x000e680000000c00 */
        /* <DEDUP_REMOVED lines=10> */
[----:B------:R-:W-:-:S13]  /*5790*/  ISETP.NE.AND P3, PT, R87, RZ, PT ;  /* 0x000000ff5700720c */ /* 0x000fda0003f65270 */
[----:B------:R-:W1:Y:S04]  /*57a0*/  @P3 LDS.128 R12, [R32+0x9000] ;  /* 0x00900000200c3984 */ /* 0x000e680000000c00 */
[----:B-1----:R-:W-:Y:S01]  /*57b0*/  @P3 STG.E.128 desc[UR42][R30.64+0x180], R12 ;  /* 0x0001800c1e003986 */ /* 0x002fe2000c101d2a */
[----:B------:R-:W-:-:S13]  /*57c0*/  ISETP.NE.AND P3, PT, R86, RZ, PT ;  /* 0x000000ff5600720c */ /* 0x000fda0003f65270 */
[----:B------:R-:W1:Y:S04]  /*57d0*/  @P3 LDS.128 R12, [R33+0x9000] ;  /* 0x00900000210c3984 */ /* 0x000e680000000c00 */
[----:B-1----:R3:W-:Y:S02]  /*57e0*/  @P3 STG.E.128 desc[UR42][R30.64+0x1c0], R12 ;  /* 0x0001c00c1e003986 */ /* 0x0027e4000c101d2a */
.L_x_3632:
[----:B------:R-:W-:Y:S05]  /*57f0*/  BSYNC B0 ;  /* 0x0000000000007941 */ /* 0x000fea0003800000 */
.L_x_3631:
[----:B------:R-:W-:Y:S01]  /*5800*/  ISETP.GE.AND P3, PT, R156, R98, PT ;  /* 0x000000629c00720c */ /* 0x000fe20003f66270 */
[----:B------:R-:W-:-:S12]  /*5810*/  BSSY B0, `(.L_x_3633) ;  /* 0x0000024000007945 */ /* 0x000fd80003800000 */
[----:B------:R-:W-:Y:S05]  /*5820*/  @P3 BRA `(.L_x_3634) ;  /* 0x0000000000883947 */ /* 0x000fea0003800000 */
[----:B---3--:R-:W-:Y:S01]  /*5830*/  IADD3 R15, P3, R28, 0x40, RZ ;  /* 0x000000401c0f7810 */ /* 0x008fe20007f7e0ff */
[----:B-1----:R-:W-:Y:S02]  /*5840*/  IMAD.MOV.U32 R12, RZ, RZ, R6 ;  /* 0x000000ffff0c7224 */ /* 0x002fe400078e0006 */
        /* <DEDUP_REMOVED lines=31> */
[----:B-1----:R4:W-:Y:S02]  /*5a40*/  @P3 STG.E.128 desc[UR42][R28.64+0x1c0], R12 ;  /* 0x0001c00c1c003986 */ /* 0x0029e4000c101d2a */
.L_x_3634:
[----:B------:R-:W-:Y:S05]  /*5a50*/  BSYNC B0 ;  /* 0x0000000000007941 */ /* 0x000fea0003800000 */
.L_x_3633:
[----:B------:R-:W-:Y:S01]  /*5a60*/  @!PT LDS RZ, [RZ] ;  /* 0x00000000fffff984 */ /* 0x000fe20000000800 */
[----:B------:R-:W-:Y:S01]  /*5a70*/  @!PT LDS RZ, [RZ] ;  /* 0x00000000fffff984 */ /* 0x000fe20000000800 */
[----:B------:R-:W-:Y:S01]  /*5a80*/  @!PT LDS RZ, [RZ] ;  /* 0x00000000fffff984 */ /* 0x000fe20000000800 */
[----:B------:R-:W-:Y:S01]  /*5a90*/  @!PT LDS RZ, [RZ] ;  /* 0x00000000fffff984 */ /* 0x000fe20000000800 */
[----:B------:R5:W-:Y:S06]  /*5aa0*/  MEMBAR.ALL.CTA ;  /* 0x0000000000007992 */ /* 0x000bec0000008000 */
[----:B-----5:R-:W5:Y:S02]  /*5ab0*/  FENCE.VIEW.ASYNC.S ;  /* 0x00000000000073c6 */ /* 0x020f640000000000 */
[----:B-----5:R1:W-:Y:S01]  /*5ac0*/  BAR.SYNC.DEFER_BLOCKING R214, 0x80 ;  /* 0x000200d60000751d */ /* 0x0203e20000010000 */
[----:B------:R-:W-:Y:S01]  /*5ad0*/  ISETP.NE.AND P5, PT, R89, RZ, PT ;  /* 0x000000ff5900720c */ /* 0x000fe20003fa5270 */
[----:B------:R-:W-:-:S02]  /*5ae0*/  VIADD R152, R152, 0x1 ;  /* 0x0000000198987836 */ /* 0x000fc40000000000 */
[----:B0-2---:R-:W-:-:S03]  /*5af0*/  @!P4 VIADD R88, R88, 0x324c0 ;  /* 0x000324c05858c836 */ /* 0x005fc60000000000 */
[C---:B------:R-:W-:Y:S02]  /*5b00*/  ISETP.NE.AND P3, PT, R152.reuse, 0x2, PT ;  /* 0x000000029800780c */ /* 0x040fe40003f65270 */
[----:B------:R-:W-:Y:S02]  /*5b10*/  @!P4 PRMT R88, RZ, 0x654, R88 ;  /* 0x00000654ff58c816 */ /* 0x000fe40000000058 */
[----:B-1-34-:R-:W-:Y:S02]  /*5b20*/  SEL R12, RZ, 0x1, P3 ;  /* 0x00000001ff0c7807 */ /* 0x01afe40001800000 */
[----:B------:R-:W-:Y:S02]  /*5b30*/  SEL R152, R152, RZ, P3 ;  /* 0x000000ff98987207 */ /* 0x000fe40001800000 */
[----:B------:R-:W-:Y:S01]  /*5b40*/  LOP3.LUT R157, R157, R12, RZ, 0x3c, !PT ;  /* 0x0000000c9d9d7212 */ /* 0x000fe200078e3cff */
[----:B------:R0:W-:Y:S01]  /*5b50*/  @!P4 SYNCS.ARRIVE.TRANS64.RED.A1T0 RZ, [R88+URZ], RZ ;  /* 0x000000ff58ffc9a7 */ /* 0x0001e2000810043f */
[----:B------:R-:W-:Y:S05]  /*5b60*/  @P5 BRA `(.L_x_3635) ;  /* 0xffffffcc00145947 */ /* 0x000fea000383ffff */
[----:B------:R-:W1:Y:S01]  /*5b70*/  S2R R13, SR_TID.X ;  /* 0x00000000000d7919 */ /* 0x000e620000002100 */
[----:B------:R-:W-:Y:S02]  /*5b80*/  PLOP3.LUT P0, PT, PT, PT, PT, 0x8, 0x0 ;  /* 0x000000000000781c */ /* 0x000fe40003f0e170 */
[----:B-1----:R-:W-:-:S04]  /*5b90*/  SHF.R.U32.HI R13, RZ, 0x7, R13 ;  /* 0x00000007ff0d7819 */ /* 0x002fc8000001160d */
[----:B------:R-:W-:-:S13]  /*5ba0*/  ISETP.NE.AND P5, PT, R13, 0x1, PT ;  /* 0x000000010d00780c */ /* 0x000fda0003fa5270 */
[----:B------:R-:W-:Y:S06]  /*5bb0*/  @!P5 BAR.ARV 0x9, 0x100 ;  /* 0x024400000000db1d */ /* 0x000fec0000002000 */
.L_x_3579:
[----:B------:R-:W1:Y:S01]  /*5bc0*/  S2R R0, SR_TID.X ;  /* 0x0000000000007919 */ /* 0x000e620000002100 */
[----:B------:R-:W2:Y:S01]  /*5bd0*/  LDC R15, c[0x0][0x448] ;  /* 0x00011200ff0f7b82 */ /* 0x000ea20000000800 */
[----:B------:R-:W-:Y:S01]  /*5be0*/  IMAD.MOV.U32 R12, RZ, RZ, 0x3000 ;  /* 0x00003000ff0c7424 */ /* 0x000fe200078e00ff */
[----:B------:R-:W3:Y:S01]  /*5bf0*/  S2R R3, SR_SWINHI ;  /* 0x0000000000037919 */ /* 0x000ee20000002f00 */
[----:B------:R-:W-:Y:S02]  /*5c00*/  IMAD.U32 R13, RZ, RZ, UR38 ;  /* 0x00000026ff0d7e24 */ /* 0x000fe4000f8e00ff */
[----:B------:R-:W-:Y:S01]  /*5c10*/  IMAD.MOV.U32 R9, RZ, RZ, 0x100 ;  /* 0x00000100ff097424 */ /* 0x000fe200078e00ff */
[----:B------:R-:W-:Y:S02]  /*5c20*/  STL [R1+0x70], R121 ;  /* 0x0000707901007387 */ /* 0x000fe40000100800 */
[----:B------:R-:W4:Y:S01]  /*5c30*/  LDC R14, c[0x0][0xa80] ;  /* 0x0002a000ff0e7b82 */ /* 0x000f220000000800 */
[----:B------:R-:W-:Y:S01]  /*5c40*/  IMAD.MOV.U32 R10, RZ, RZ, 0x1 ;  /* 0x00000001ff0a7424 */ /* 0x000fe200078e00ff */
[----:B------:R0:W-:Y:S01]  /*5c50*/  STL.64 [R1+0x18], R12 ;  /* 0x0000180c01007387 */ /* 0x0001e20000100a00 */
[----:B------:R-:W-:-:S02]  /*5c60*/  IMAD.MOV.U32 R11, RZ, RZ, RZ ;  /* 0x000000ffff0b7224 */ /* 0x000fc400078e00ff */
[----:B------:R-:W-:Y:S01]  /*5c70*/  IMAD.MOV.U32 R4, RZ, RZ, 0xc000 ;  /* 0x0000c000ff047424 */ /* 0x000fe200078e00ff */
[----:B------:R-:W-:Y:S01]  /*5c80*/  STL.128 [R1+0x430], RZ ;  /* 0x000430ff01007387 */ /* 0x000fe20000100c00 */
[----:B------:R-:W-:Y:S02]  /*5c90*/  IMAD.U32 R5, RZ, RZ, UR38 ;  /* 0x00000026ff057e24 */ /* 0x000fe4000f8e00ff */
[----:B------:R-:W-:Y:S01]  /*5ca0*/  IMAD.MOV.U32 R7, RZ, RZ, 0x100 ;  /* 0x00000100ff077424 */ /* 0x000fe200078e00ff */
[----:B------:R-:W-:Y:S01]  /*5cb0*/  STL.128 [R1+0x440], RZ ;  /* 0x000440ff01007387 */ /* 0x000fe20000100c00 */
[----:B------:R-:W-:Y:S02]  /*5cc0*/  IMAD.MOV.U32 R16, RZ, RZ, 0x1 ;  /* 0x00000001ff107424 */ /* 0x000fe400078e00ff */
[----:B------:R-:W-:Y:S01]  /*5cd0*/  IMAD.MOV.U32 R17, RZ, RZ, RZ ;  /* 0x000000ffff117224 */ /* 0x000fe200078e00ff */
[----:B------:R-:W-:Y:S01]  /*5ce0*/  STL.128 [R1+0x220], RZ ;  /* 0x000220ff01007387 */ /* 0x000fe20000100c00 */
[----:B------:R-:W-:-:S02]  /*5cf0*/  IMAD.U32 R30, RZ, RZ, UR37 ;  /* 0x00000025ff1e7e24 */ /* 0x000fc4000f8e00ff */
[----:B------:R-:W-:Y:S01]  /*5d00*/  IMAD.U32 R72, RZ, RZ, UR37 ;  /* 0x00000025ff487e24 */ /* 0x000fe2000f8e00ff */
[----:B------:R-:W-:Y:S01]  /*5d10*/  STL.128 [R1+0x230], RZ ;  /* 0x000230ff01007387 */ /* 0x000fe20000100c00 */
[----:B-1----:R-:W-:-:S03]  /*5d20*/  LOP3.LUT R0, R0, 0x7f, RZ, 0xc0, !PT ;  /* 0x0000007f00007812 */ /* 0x002fc600078ec0ff */
[----:B----4-:R-:W-:Y:S01]  /*5d30*/  STL [R1+0x450], R14 ;  /* 0x0004500e01007387 */ /* 0x010fe20000100800 */
[----:B------:R-:W-:Y:S02]  /*5d40*/  IADD3 R72, P5, R72, 0x70, RZ ;  /* 0x0000007048487810 */ /* 0x000fe40007fbe0ff */
[----:B------:R-:W-:Y:S01]  /*5d50*/  ISETP.NE.AND P1, PT, R0, RZ, PT ;  /* 0x000000ff0000720c */ /* 0x000fe20003f25270 */
[----:B------:R-:W-:Y:S01]  /*5d60*/  STL.128 [R1+0x240], RZ ;  /* 0x000240ff01007387 */ /* 0x000fe20000100c00 */
[----:B------:R-:W-:Y:S02]  /*5d70*/  MOV R28, R144 ;  /* 0x00000090001c7202 */ /* 0x000fe40000000f00 */
[----:B---3--:R-:W-:Y:S02]  /*5d80*/  MOV R29, R3 ;  /* 0x00000003001d7202 */ /* 0x008fe40000000f00 */
[----:B------:R-:W-:Y:S01]  /*5d90*/  SEL R8, RZ, 0x1, P1 ;  /* 0x00000001ff087807 */ /* 0x000fe20000800000 */
[----:B------:R-:W-:Y:S01]  /*5da0*/  STL.128 [R1+0x250], RZ ;  /* 0x000250ff01007387 */ /* 0x000fe20000100c00 */
[----:B0-----:R-:W-:-:S02]  /*5db0*/  IADD3 R12, P1, R28, 0x32430, RZ ;  /* 0x000324301c0c7810 */ /* 0x001fc40007f3e0ff */
[C---:B------:R-:W-:Y:S01]  /*5dc0*/  IADD3 R0, P3, R28.reuse, 0x32450, RZ ;  /* 0x000324501c007810 */ /* 0x040fe20007f7e0ff */
[----:B------:R-:W-:Y:S01]  /*5dd0*/  IMAD.MOV.U32 R6, RZ, RZ, R8 ;  /* 0x000000ffff067224 */ /* 0x000fe200078e0008 */
[C---:B------:R-:W-:Y:S01]  /*5de0*/  IADD3 R3, P4, R28.reuse, 0x32460, RZ ;  /* 0x000324601c037810 */ /* 0x040fe20007f9e0ff */
[--C-:B------:R-:W-:Y:S01]  /*5df0*/  IMAD.X R13, RZ, RZ, R29.reuse, P1 ;  /* 0x000000ffff0d7224 */ /* 0x100fe200008e061d */
[----:B--2---:R-:W-:Y:S01]  /*5e00*/  ISETP.NE.AND P1, PT, R15, 0x1, PT ;  /* 0x000000010f00780c */ /* 0x004fe20003f25270 */
[----:B------:R0:W-:Y:S04]  /*5e10*/  STL.128 [R1+0x20], R8 ;  /* 0x0000200801007387 */ /* 0x0001e80000100c00 */
[----:B------:R1:W-:Y:S04]  /*5e20*/  STL.128 [R1+0x50], R4 ;  /* 0x0000500401007387 */ /* 0x0003e80000100c00 */
[----:B------:R-:W-:Y:S04]  /*5e30*/  STL.64 [R1+0x8], R12 ;  /* 0x0000080c01007387 */ /* 0x000fe80000100a00 */
[----:B------:R-:W-:Y:S01]  /*5e40*/  STL.128 [R1+0x260], RZ ;  /* 0x000260ff01007387 */ /* 0x000fe20000100c00 */
[--C-:B0-----:R-:W-:Y:S01]  /*5e50*/  IMAD.X R11, RZ, RZ, R29.reuse, P3 ;  /* 0x000000ffff0b7224 */ /* 0x101fe200018e061d */
[----:B------:R-:W-:Y:S01]  /*5e60*/  IADD3 R8, P2, R28, 0x32440, RZ ;  /* 0x000324401c087810 */ /* 0x000fe20007f5e0ff */
[----:B------:R-:W-:Y:S01]  /*5e70*/  IMAD.X R10, RZ, RZ, R29, P4 ;  /* 0x000000ffff0a7224 */ /* 0x000fe200020e061d */
[----:B------:R-:W-:Y:S01]  /*5e80*/  STL.128 [R1+0x270], RZ ;  /* 0x000270ff01007387 */ /* 0x000fe20000100c00 */
[----:B-1----:R-:W-:Y:S01]  /*5e90*/  IMAD.MOV.U32 R4, RZ, RZ, R0 ;  /* 0x000000ffff047224 */ /* 0x002fe200078e0000 */
[----:B------:R-:W-:Y:S01]  /*5ea0*/  IADD3 R30, P4, R30, 0x38, RZ ;  /* 0x000000381e1e7810 */ /* 0x000fe20007f9e0ff */
[----:B------:R-:W-:Y:S01]  /*5eb0*/  IMAD.MOV.U32 R5, RZ, RZ, R11 ;  /* 0x000000ffff057224 */ /* 0x000fe200078e000b */
[----:B------:R-:W-:Y:S01]  /*5ec0*/  STL.128 [R1+0x280], RZ ;  /* 0x000280ff01007387 */ /* 0x000fe20000100c00 */
[----:B------:R-:W-:-:S02]  /*5ed0*/  IMAD.MOV.U32 R6, RZ, RZ, R3 ;  /* 0x000000ffff067224 */ /* 0x000fc400078e0003 */
[----:B------:R-:W-:Y:S01]  /*5ee0*/  IMAD.MOV.U32 R7, RZ, RZ, R10 ;  /* 0x000000ffff077224 */ /* 0x000fe200078e000a */
[----:B------:R-:W0:Y:S01]  /*5ef0*/  @P1 LDC R3, c[0x0][0x44c] ;  /* 0x00011300ff031b82 */ /* 0x000e220000000800 */
[----:B------:R-:W-:Y:S01]  /*5f00*/  IMAD.X R9, RZ, RZ, R29, P2 ;  /* 0x000000ffff097224 */ /* 0x000fe200010e061d */
[----:B------:R-:W-:Y:S01]  /*5f10*/  STL.128 [R1+0x290], RZ ;  /* 0x000290ff01007387 */ /* 0x000fe20000100c00 */
[----:B------:R-:W-:-:S03]  /*5f20*/  VIADD R0, R191, 0x7f ;  /* 0x0000007fbf007836 */ /* 0x000fc60000000000 */
[----:B------:R1:W-:Y:S04]  /*5f30*/  STL.128 [R1+0x40], R4 ;  /* 0x0000400401007387 */ /* 0x0003e80000100c00 */
[----:B------:R2:W-:Y:S04]  /*5f40*/  STL.64 [R1+0x68], R6 ;  /* 0x0000680601007387 */ /* 0x0005e80000100a00 */
[----:B------:R-:W-:Y:S04]  /*5f50*/  STL.64 [R1+0x10], R8 ;  /* 0x0000100801007387 */ /* 0x000fe80000100a00 */
[----:B------:R-:W-:Y:S01]  /*5f60*/  STL.64 [R1+0x30], R8 ;  /* 0x0000300801007387 */ /* 0x000fe20000100a00 */
[----:B-1----:R-:W1:Y:S03]  /*5f70*/  @P1 LDC R4, c[0x0][0x450] ;  /* 0x00011400ff041b82 */ /* 0x002e660000000800 */
[----:B------:R-:W-:Y:S01]  /*5f80*/  STL.128 [R1+0x2a0], RZ ;  /* 0x0002a0ff01007387 */ /* 0x000fe20000100c00 */
[----:B0-----:R-:W-:-:S03]  /*5f90*/  @P1 IMAD.HI.U32 R3, R0, R3, RZ ;  /* 0x0000000300031227 */ /* 0x001fc600078e00ff */
[----:B------:R-:W-:Y:S01]  /*5fa0*/  STL.128 [R1+0x2b0], RZ ;  /* 0x0002b0ff01007387 */ /* 0x000fe20000100c00 */
[----:B--2---:R-:W0:Y:S03]  /*5fb0*/  LDC.64 R6, c[0x0][0xad8] ;  /* 0x0002b600ff067b82 */ /* 0x004e260000000a00 */
[----:B------:R-:W-:Y:S04]  /*5fc0*/  STL.128 [R1+0x2c0], RZ ;  /* 0x0002c0ff01007387 */ /* 0x000fe80000100c00 */
[----:B------:R-:W-:Y:S04]  /*5fd0*/  STL.128 [R1+0x2d0], RZ ;  /* 0x0002d0ff01007387 */ /* 0x000fe80000100c00 */
[----:B------:R-:W-:Y:S04]  /*5fe0*/  STL.128 [R1+0x2e0], RZ ;  /* 0x0002e0ff01007387 */ /* 0x000fe80000100c00 */
[----:B------:R-:W-:Y:S01]  /*5ff0*/  STL.128 [R1+0x2f0], RZ ;  /* 0x0002f0ff01007387 */ /* 0x000fe20000100c00 */
[----:B-1----:R-:W-:-:S03]  /*6000*/  @P1 SHF.R.U32.HI R0, RZ, R4, R3 ;  /* 0x00000004ff001219 */ /* 0x002fc60000011603 */
[----:B------:R-:W-:Y:S04]  /*6010*/  STL.128 [R1+0x300], RZ ;  /* 0x000300ff01007387 */ /* 0x000fe80000100c00 */
[----:B------:R-:W-:Y:S01]  /*6020*/  STL.128 [R1+0x310], RZ ;  /* 0x000310ff01007387 */ /* 0x000fe20000100c00 */
[----:B0-----:R-:W-:-:S03]  /*6030*/  ISETP.GE.AND P6, PT, R7, 0x1, PT ;  /* 0x000000010700780c */ /* 0x001fc60003fc6270 */
[----:B------:R-:W-:Y:S04]  /*6040*/  STL.128 [R1+0x320], RZ ;  /* 0x000320ff01007387 */ /* 0x000fe80000100c00 */
        /* <DEDUP_REMOVED lines=15> */
[----:B------:R-:W-:Y:S04]  /*6140*/  STL.64 [R1], RZ ;  /* 0x000000ff01007387 */ /* 0x000fe80000100a00 */
[----:B------:R-:W-:Y:S04]  /*6150*/  STL.64 [R1+0x38], RZ ;  /* 0x000038ff01007387 */ /* 0x000fe80000100a00 */
[----:B------:R0:W-:Y:S02]  /*6160*/  STL.64 [R1+0x60], R16 ;  /* 0x0000601001007387 */ /* 0x0001e40000100a00 */
[----:B0-----:R-:W-:-:S02]  /*6170*/  IMAD.U32 R17, RZ, RZ, UR37 ;  /* 0x00000025ff117e24 */ /* 0x001fc4000f8e00ff */
[----:B------:R-:W-:-:S03]  /*6180*/  IMAD.U32 R16, RZ, RZ, UR37 ;  /* 0x00000025ff107e24 */ /* 0x000fc6000f8e00ff */
[----:B------:R-:W-:Y:S02]  /*6190*/  IADD3 R17, P2, R17, 0x430, RZ ;  /* 0x0000043011117810 */ /* 0x000fe40007f5e0ff */
[----:B------:R-:W-:Y:S01]  /*61a0*/  IADD3 R16, P3, R16, 0x220, RZ ;  /* 0x0000022010107810 */ /* 0x000fe20007f7e0ff */
[----:B------:R-:W-:-:S12]  /*61b0*/  @P0 BRA `(.L_x_3636) ;  /* 0x00000000000c0947 */ /* 0x000fd80003800000 */
[----:B------:R-:W0:Y:S01]  /*61c0*/  FENCE.VIEW.ASYNC.G ;  /* 0x00000000000073c6 */ /* 0x000e220000000100 */
[----:B------:R-:W-:Y:S05]  /*61d0*/  WARPSYNC.ALL ;  /* 0x0000000000007948 */ /* 0x000fea0003800000 */
[----:B0-----:R-:W-:Y:S06]  /*61e0*/  BAR.ARV 0xc, 0x180 ;  /* 0x0306000000007b1d */ /* 0x001fec0000002000 */
.L_x_3636:
[----:B------:R-:W-:Y:S02]  /*61f0*/  IMAD.IADD R3, R179, 0x1, R0 ;  /* 0x00000001b3037824 */ /* 0x000fe400078e0200 */
[----:B------:R-:W-:Y:S02]  /*6200*/  IMAD.X R44, RZ, RZ, UR36, P2 ;  /* 0x00000024ff2c7e24 */ /* 0x000fe400090e06ff */
[----:B------:R-:W-:Y:S02]  /*6210*/  IMAD.X R45, RZ, RZ, UR36, P3 ;  /* 0x00000024ff2d7e24 */ /* 0x000fe400098e06ff */
[----:B------:R-:W-:Y:S02]  /*6220*/  IMAD.X R51, RZ, RZ, UR36, P4 ;  /* 0x00000024ff337e24 */ /* 0x000fe4000a0e06ff */
[----:B------:R-:W-:Y:S02]  /*6230*/  IMAD.X R73, RZ, RZ, UR36, P5 ;  /* 0x00000024ff497e24 */ /* 0x000fe4000a8e06ff */
        /* <DEDUP_REMOVED lines=13> */
.L_x_3639:
[----:B------:R-:W-:-:S13]  /*6310*/  ISETP.NE.AND P0, PT, R7, 0x1, PT ;  /* 0x000000010700780c */ /* 0x000fda0003f05270 */
[----:B------:R-:W0:Y:S02]  /*6320*/  @P0 LDC.64 R4, c[0x0][0xae0] ;  /* 0x0002b800ff040b82 */ /* 0x000e240000000a00 */
[----:B0-----:R-:W-:-:S05]  /*6330*/  @P0 IMAD.HI.U32 R4, R0, R4, RZ ;  /* 0x0000000400040227 */ /* 0x001fca00078e00ff */
[----:B------:R-:W-:-:S07]  /*6340*/  @P0 SHF.R.U32.HI R0, RZ, R5, R4 ;  /* 0x00000005ff000219 */ /* 0x000fce0000011604 */
.L_x_3640:
[----:B------:R-:W-:Y:S05]  /*6350*/  BSYNC B0 ;  /* 0x0000000000007941 */ /* 0x000fea0003800000 */
.L_x_3638:
[----:B------:R-:W-:-:S05]  /*6360*/  IMAD R3, R0, R7, R7 ;  /* 0x0000000700037224 */ /* 0x000fca00078e0207 */
[----:B------:R-:W-:-:S07]  /*6370*/  VIMNMX R6, R6, R3, PT ;  /* 0x0000000306067248 */ /* 0x000fce0003fe0100 */
.L_x_3637:
[----:B------:R-:W0:Y:S01]  /*6380*/  @P1 LDC R0, c[0x0][0x44c] ;  /* 0x00011300ff001b82 */ /* 0x000e220000000800 */
[----:B------:R-:W-:Y:S01]  /*6390*/  VIADD R6, R6, 0x5f ;  /* 0x0000005f06067836 */ /* 0x000fe20000000000 */
[----:B------:R-:W-:Y:S01]  /*63a0*/  ULDC UR4, c[0x0][0xad4] ;  /* 0x0002b50000047ab9 */ /* 0x000fe20000000800 */
[----:B------:R-:W-:Y:S02]  /*63b0*/  IMAD.MOV.U32 R5, RZ, RZ, R191 ;  /* 0x000000ffff057224 */ /* 0x000fe400078e00bf */
[----:B------:R-:W-:-:S03]  /*63c0*/  IMAD.HI R6, R6, 0x2aaaaaab, RZ ;  /* 0x2aaaaaab06067827 */ /* 0x000fc600078e02ff */
[----:B------:R-:W1:Y:S02]  /*63d0*/  @P1 LDC R9, c[0x0][0x450] ;  /* 0x00011400ff091b82 */ /* 0x000e640000000800 */
[----:B------:R-:W-:-:S04]  /*63e0*/  SHF.R.U32.HI R3, RZ, 0x1f, R6 ;  /* 0x0000001fff037819 */ /* 0x000fc80000011606 */
[----:B------:R-:W-:-:S04]  /*63f0*/  LEA.HI.SX32 R6, R6, R3, 0x1c ;  /* 0x0000000306067211 */ /* 0x000fc800078fe2ff */
[----:B------:R-:W-:Y:S01]  /*6400*/  VIMNMX R177, R177, R6, PT ;  /* 0x00000006b1b17248 */ /* 0x000fe20003fe0100 */
        /* <DEDUP_REMOVED lines=15> */
.L_x_3643:
[----:B------:R-:W-:-:S13]  /*6500*/  ISETP.NE.AND P0, PT, R7, 0x1, PT ;  /* 0x000000010700780c */ /* 0x000fda0003f05270 */
[----:B------:R-:W0:Y:S02]  /*6510*/  @P0 LDC.64 R4, c[0x0][0xae0] ;  /* 0x0002b800ff040b82 */ /* 0x000e240000000a00 */
[----:B0-----:R-:W-:-:S05]  /*6520*/  @P0 IMAD.HI.U32 R4, R0, R4, RZ ;  /* 0x0000000400040227 */ /* 0x001fca00078e00ff */
[----:B------:R-:W-:-:S07]  /*6530*/  @P0 SHF.R.U32.HI R0, RZ, R5, R4 ;  /* 0x00000005ff000219 */ /* 0x000fce0000011604 */
.L_x_3644:
[----:B------:R-:W-:Y:S05]  /*6540*/  BSYNC B0 ;  /* 0x0000000000007941 */ /* 0x000fea0003800000 */
.L_x_3642:
[----:B------:R-:W-:-:S05]  /*6550*/  IMAD R0, R0, R7, RZ ;  /* 0x0000000700007224 */ /* 0x000fca00078e02ff */
[----:B------:R-:W-:-:S07]  /*6560*/  VIMNMX R3, R3, R0, !PT ;  /* 0x0000000003037248 */ /* 0x000fce0007fe0100 */
.L_x_3641:
[----:B------:R-:W-:Y:S01]  /*6570*/  IMAD.HI R3, R3, 0x2aaaaaab, RZ ;  /* 0x2aaaaaab03037827 */ /* 0x000fe200078e02ff */
[----:B------:R-:W-:-:S04]  /*6580*/  PLOP3.LUT P0, PT, PT, PT, PT, 0x80, 0x0 ;  /* 0x000000000000781c */ /* 0x000fc80003f0f070 */
[----:B------:R-:W-:-:S04]  /*6590*/  SHF.R.U32.HI R0, RZ, 0x1f, R3 ;  /* 0x0000001fff007819 */ /* 0x000fc80000011603 */
[----:B------:R-:W-:-:S04]  /*65a0*/  LEA.HI.SX32 R0, R3, R0, 0x1c ;  /* 0x0000000003007211 */ /* 0x000fc800078fe2ff */
[----:B------:R-:W-:-:S04]  /*65b0*/  VIMNMX R165, RZ, R0, !PT ;  /* 0x00000000ffa57248 */ /* 0x000fc80007fe0100 */
[----:B------:R-:W-:-:S13]  /*65c0*/  ISETP.GT.AND P1, PT, R177, R165, PT ;  /* 0x000000a5b100720c */ /* 0x000fda0003f24270 */
[----:B------:R-:W-:Y:S05]  /*65d0*/  @!P1 BRA `(.L_x_3645) ;  /* 0x0000024000609947 */ /* 0x000fea0003800000 */
[----:B------:R0:W-:Y:S01]  /*65e0*/  STL.64 [R1+0x78], RZ ;  /* 0x000078ff01007387 */ /* 0x0001e20000100a00 */
[----:B------:R-:W-:Y:S01]  /*65f0*/  IMAD.U32 R47, RZ, RZ, UR37 ;  /* 0x00000025ff2f7e24 */ /* 0x000fe2000f8e00ff */
[----:B------:R-:W-:Y:S01]  /*6600*/  UMOV UR4, 0xffffffff ;  /* 0xffffffff00047882 */ /* 0x000fe20000000000 */
[----:B------:R-:W-:Y:S02]  /*6610*/  IMAD.U32 R49, RZ, RZ, UR37 ;  /* 0x00000025ff317e24 */ /* 0x000fe4000f8e00ff */
[----:B------:R-:W-:Y:S01]  /*6620*/  IMAD.U32 R42, RZ, RZ, UR37 ;  /* 0x00000025ff2a7e24 */ /* 0x000fe2000f8e00ff */
[----:B------:R-:W-:Y:S01]  /*6630*/  IADD3 R47, P0, R47, 0x118, RZ ;  /* 0x000001182f2f7810 */ /* 0x000fe20007f1e0ff */
[----:B------:R-:W-:Y:S01]  /*6640*/  IMAD.U32 R57, RZ, RZ, UR37 ;  /* 0x00000025ff397e24 */ /* 0x000fe2000f8e00ff */
[----:B------:R-:W-:Y:S01]  /*6650*/  IADD3 R49, P1, R49, 0x110, RZ ;  /* 0x0000011031317810 */ /* 0x000fe20007f3e0ff */
[----:B------:R-:W-:Y:S01]  /*6660*/  IMAD.U32 R34, RZ, RZ, UR37 ;  /* 0x00000025ff227e24 */ /* 0x000fe2000f8e00ff */
[----:B------:R-:W-:Y:S01]  /*6670*/  IADD3 R42, P2, R42, 0xa8, RZ ;  /* 0x000000a82a2a7810 */ /* 0x000fe20007f5e0ff */
[----:B------:R-:W-:Y:S01]  /*6680*/  IMAD.U32 R40, RZ, RZ, UR37 ;  /* 0x00000025ff287e24 */ /* 0x000fe2000f8e00ff */
[----:B------:R-:W-:Y:S01]  /*6690*/  IADD3 R57, P3, R57, 0x98, RZ ;  /* 0x0000009839397810 */ /* 0x000fe20007f7e0ff */
[----:B------:R-:W-:Y:S01]  /*66a0*/  IMAD.X R46, RZ, RZ, UR36, P0 ;  /* 0x00000024ff2e7e24 */ /* 0x000fe200080e06ff */
[----:B------:R-:W-:Y:S01]  /*66b0*/  IADD3 R34, P4, R34, 0x78, RZ ;  /* 0x0000007822227810 */ /* 0x000fe20007f9e0ff */
[----:B------:R-:W-:Y:S01]  /*66c0*/  IMAD.X R48, RZ, RZ, UR36, P1 ;  /* 0x00000024ff307e24 */ /* 0x000fe200088e06ff */
[----:B------:R-:W-:Y:S01]  /*66d0*/  IADD3 R40, P5, R40, 0x80, RZ ;  /* 0x0000008028287810 */ /* 0x000fe20007fbe0ff */
[----:B------:R-:W-:-:S02]  /*66e0*/  IMAD.X R43, RZ, RZ, UR36, P2 ;  /* 0x00000024ff2b7e24 */ /* 0x000fc400090e06ff */
[----:B------:R-:W-:Y:S02]  /*66f0*/  IMAD.X R50, RZ, RZ, UR36, P3 ;  /* 0x00000024ff327e24 */ /* 0x000fe400098e06ff */
[----:B------:R-:W-:Y:S02]  /*6700*/  IMAD.X R35, RZ, RZ, UR36, P4 ;  /* 0x00000024ff237e24 */ /* 0x000fe4000a0e06ff */
[----:B------:R-:W-:Y:S01]  /*6710*/  IMAD.X R41, RZ, RZ, UR36, P5 ;  /* 0x00000024ff297e24 */ /* 0x000fe2000a8e06ff */
[----:B0-----:R-:W-:Y:S06]  /*6720*/  BRA.DIV UR4, `(.L_x_3646) ;  /* 0x000002fe04747947 */ /* 0x001fec000b800000 */
[----:B------:R0:W1:Y:S02]  /*6730*/  SHFL.IDX PT, R14, R231, RZ, 0x1f ;  /* 0x00001fffe70e7589 */ /* 0x00006400000e0000 */
.L_x_3975:
[----:B-1----:R-:W-:Y:S01]  /*6740*/  LEA.HI R0, R14, R14, RZ, 0x1 ;  /* 0x0000000e0e007211 */ /* 0x002fe200078f08ff */
[C---:B------:R-:W-:Y:S01]  /*6750*/  VIADD R61, R144.reuse, 0x18400 ;  /* 0x00018400903d7836 */ /* 0x040fe20000000000 */
[----:B------:R-:W-:Y:S01]  /*6760*/  STL.128 [R1+0xb0], RZ ;  /* 0x0000b0ff01007387 */ /* 0x000fe20000100c00 */
[----:B------:R-:W-:Y:S01]  /*6770*/  VIADD R8, R144, 0x400 ;  /* 0x0000040090087836 */ /* 0x000fe20000000000 */
[----:B------:R-:W-:Y:S01]  /*6780*/  LOP3.LUT R3, R0, 0x7fffe, RZ, 0xc0, !PT ;  /* 0x0007fffe00037812 */ /* 0x000fe200078ec0ff */
[----:B------:R-:W-:Y:S01]  /*6790*/  IMAD.MOV.U32 R4, RZ, RZ, 0x1 ;  /* 0x00000001ff047424 */ /* 0x000fe200078e00ff */
[----:B------:R-:W-:Y:S01]  /*67a0*/  STL.128 [R1+0xc0], RZ ;  /* 0x0000c0ff01007387 */ /* 0x000fe20000100c00 */
[----:B------:R-:W-:Y:S01]  /*67b0*/  IMAD.MOV.U32 R5, RZ, RZ, RZ ;  /* 0x000000ffff057224 */ /* 0x000fe200078e00ff */
[----:B------:R-:W-:Y:S01]  /*67c0*/  SHF.R.U32.HI R8, RZ, 0x4, R8 ;  /* 0x00000004ff087819 */ /* 0x000fe20000011608 */
[----:B------:R-:W-:Y:S01]  /*67d0*/  IMAD.IADD R0, R14, 0x1, -R3 ;  /* 0x000000010e007824 */ /* 0x000fe200078e0a03 */
[----:B------:R-:W-:Y:S01]  /*67e0*/  STL.128 [R1+0xd0], RZ ;  /* 0x0000d0ff01007387 */ /* 0x000fe20000100c00 */
[----:B------:R-:W-:Y:S01]  /*67f0*/  VIADD R3, R144, 0x1c400 ;  /* 0x0001c40090037836 */ /* 0x000fe20000000000 */
[----:B------:R-:W-:Y:S01]  /*6800*/  LOP3.LUT R8, R8, 0x3fff, RZ, 0xc0, !PT ;  /* 0x00003fff08087812 */ /* 0x000fe200078ec0ff */
[----:B------:R-:W-:Y:S01]  /*6810*/  IMAD R0, R0, 0x2000, R61 ;  /* 0x0000200000007824 */ /* 0x000fe200078e023d */
[----:B------:R-:W-:Y:S01]  /*6820*/  STL.128 [R1+0xe0], RZ ;  /* 0x0000e0ff01007387 */ /* 0x000fe20000100c00 */
[----:B------:R-:W-:Y:S01]  /*6830*/  IMAD.MOV.U32 R6, RZ, RZ, 0x1 ;  /* 0x00000001ff067424 */ /* 0x000fe200078e00ff */
[----:B------:R-:W-:Y:S01]  /*6840*/  SHF.R.U32.HI R3, RZ, 0x4, R3 ;  /* 0x00000004ff037819 */ /* 0x000fe20000011603 */
[----:B------:R-:W-:Y:S01]  /*6850*/  VIADD R9, R0, 0xa000 ;  /* 0x0000a00000097836 */ /* 0x000fe20000000000 */
[----:B------:R-:W-:Y:S01]  /*6860*/  SHF.R.U32.HI R0, RZ, 0x4, R0 ;  /* 0x00000004ff007819 */ /* 0x000fe20000011600 */
[----:B------:R-:W-:Y:S01]  /*6870*/  IMAD.MOV.U32 R7, RZ, RZ, RZ ;  /* 0x000000ffff077224 */ /* 0x000fe200078e00ff */
[----:B------:R-:W-:Y:S01]  /*6880*/  LOP3.LUT R3, R3, 0x3fff, RZ, 0xc0, !PT ;  /* 0x00003fff03037812 */ /* 0x000fe200078ec0ff */
[----:B------:R-:W-:Y:S01]  /*6890*/  IMAD.MOV.U32 R12, RZ, RZ, 0x1 ;  /* 0x00000001ff0c7424 */ /* 0x000fe200078e00ff */
[----:B------:R-:W-:Y:S01]  /*68a0*/  SHF.R.U32.HI R9, RZ, 0x4, R9 ;  /* 0x00000004ff097819 */ /* 0x000fe20000011609 */
[----:B------:R-:W-:Y:S01]  /*68b0*/  IMAD.MOV.U32 R13, RZ, RZ, RZ ;  /* 0x000000ffff0d7224 */ /* 0x000fe200078e00ff */
[----:B------:R-:W-:Y:S01]  /*68c0*/  LOP3.LUT R3, R3, 0x10000, RZ, 0xfc, !PT ;  /* 0x0001000003037812 */ /* 0x000fe200078efcff */
[----:B------:R1:W-:Y:S01]  /*68d0*/  STL.128 [R1+0x80], R4 ;  /* 0x0000800401007387 */ /* 0x0003e20000100c00 */
[----:B------:R-:W-:Y:S01]  /*68e0*/  LOP3.LUT R9, R9, 0x3fff, RZ, 0xc0, !PT ;  /* 0x00003fff09097812 */ /* 0x000fe200078ec0ff */
[----:B------:R-:W-:Y:S01]  /*68f0*/  IMAD.MOV.U32 R11, RZ, RZ, 0x40000040 ;  /* 0x40000040ff0b7424 */ /* 0x000fe200078e00ff */
[----:B------:R-:W-:Y:S01]  /*6900*/  LOP3.LUT R0, R0, 0x3fff, RZ, 0xc0, !PT ;  /* 0x00003fff00007812 */ /* 0x000fe200078ec0ff */
[----:B------:R2:W-:Y:S01]  /*6910*/  STL.64 [R1+0x90], R12 ;  /* 0x0000900c01007387 */ /* 0x0005e20000100a00 */
[----:B------:R-:W-:Y:S01]  /*6920*/  LOP3.LUT R10, R8, 0x10000, RZ, 0xfc, !PT ;  /* 0x00010000080a7812 */ /* 0x000fe200078efcff */
[----:B------:R-:W-:Y:S01]  /*6930*/  IMAD.U32 R33, RZ, RZ, UR37 ;  /* 0x00000025ff217e24 */ /* 0x000fe2000f8e00ff */
[----:B------:R-:W-:Y:S01]  /*6940*/  LOP3.LUT P0, RZ, R61, 0x1bf, RZ, 0xc0, !PT ;  /* 0x000001bf3dff7812 */ /* 0x000fe2000780c0ff */
[----:B------:R3:W-:Y:S01]  /*6950*/  STL.128 [R1+0xf0], RZ ;  /* 0x0000f0ff01007387 */ /* 0x0007e20000100c00 */
[----:B------:R-:W-:Y:S01]  /*6960*/  IMAD.U32 R37, RZ, RZ, UR37 ;  /* 0x00000025ff257e24 */ /* 0x000fe2000f8e00ff */
[----:B------:R-:W-:Y:S01]  /*6970*/  BSSY B6, `(.L_x_3647) ;  /* 0x0000028000067945 */ /* 0x000fe20003800000 */
[----:B------:R-:W-:Y:S01]  /*6980*/  IMAD.U32 R39, RZ, RZ, UR37 ;  /* 0x00000025ff277e24 */ /* 0x000fe2000f8e00ff */
[----:B------:R3:W-:Y:S01]  /*6990*/  STL.128 [R1+0x100], RZ ;  /* 0x000100ff01007387 */ /* 0x0007e20000100c00 */
[----:B------:R-:W-:Y:S01]  /*69a0*/  IMAD.U32 R31, RZ, RZ, UR37 ;  /* 0x00000025ff1f7e24 */ /* 0x000fe2000f8e00ff */
[----:B------:R-:W-:-:S02]  /*69b0*/  IADD3 R33, P1, R33, 0x88, RZ ;  /* 0x0000008821217810 */ /* 0x000fc40007f3e0ff */
[----:B-1----:R-:W-:Y:S01]  /*69c0*/  LOP3.LUT R6, R8, 0x3000000, RZ, 0xfc, !PT ;  /* 0x0300000008067812 */ /* 0x002fe200078efcff */
[----:B------:R-:W-:Y:S01]  /*69d0*/  IMAD.MOV.U32 R4, RZ, RZ, R3 ;  /* 0x000000ffff047224 */ /* 0x000fe200078e0003 */
[----:B------:R-:W-:Y:S01]  /*69e0*/  LOP3.LUT R8, R9, 0x10000, RZ, 0xfc, !PT ;  /* 0x0001000009087812 */ /* 0x000fe200078efcff */
[----:B------:R-:W-:Y:S01]  /*69f0*/  IMAD.MOV.U32 R5, RZ, RZ, 0x40000040 ;  /* 0x40000040ff057424 */ /* 0x000fe200078e00ff */
[----:B--2---:R-:W-:Y:S01]  /*6a00*/  LOP3.LUT R12, R0, 0x10000, RZ, 0xfc, !PT ;  /* 0x00010000000c7812 */ /* 0x004fe200078efcff */
[----:B------:R-:W-:Y:S01]  /*6a10*/  IMAD.MOV.U32 R7, RZ, RZ, 0x40000040 ;  /* 0x40000040ff077424 */ /* 0x000fe200078e00ff */
[----:B------:R-:W-:Y:S01]  /*6a20*/  IADD3 R37, P2, R37, 0x90, RZ ;  /* 0x0000009025257810 */ /* 0x000fe20007f5e0ff */
[----:B------:R-:W-:Y:S01]  /*6a30*/  IMAD.MOV.U32 R13, RZ, RZ, 0x40000040 ;  /* 0x40000040ff0d7424 */ /* 0x000fe200078e00ff */
[----:B------:R-:W-:Y:S01]  /*6a40*/  IADD3 R39, P3, R39, 0xa0, RZ ;  /* 0x000000a027277810 */ /* 0x000fe20007f7e0ff */
[----:B------:R-:W-:Y:S01]  /*6a50*/  IMAD.MOV.U32 R9, RZ, RZ, 0x40000040 ;  /* 0x40000040ff097424 */ /* 0x000fe200078e00ff */
[----:B------:R3:W-:Y:S01]  /*6a60*/  STL.128 [R1+0xa0], R4 ;  /* 0x0000a00401007387 */ /* 0x0007e20000100c00 */
[----:B------:R-:W-:Y:S01]  /*6a70*/  IADD3 R31, P4, R31, 0xb0, RZ ;  /* 0x000000b01f1f7810 */ /* 0x000fe20007f9e0ff */
[----:B------:R-:W-:-:S02]  /*6a80*/  IMAD.X R36, RZ, RZ, UR36, P1 ;  /* 0x00000024ff247e24 */ /* 0x000fc400088e06ff */
[----:B------:R3:W-:Y:S01]  /*6a90*/  STL.64 [R1+0x98], R12 ;  /* 0x0000980c01007387 */ /* 0x0007e20000100a00 */
[----:B------:R-:W-:Y:S02]  /*6aa0*/  IMAD.X R56, RZ, RZ, UR36, P2 ;  /* 0x00000024ff387e24 */ /* 0x000fe400090e06ff */
[----:B------:R-:W-:Y:S01]  /*6ab0*/  IMAD.X R58, RZ, RZ, UR36, P3 ;  /* 0x00000024ff3a7e24 */ /* 0x000fe200098e06ff */
[----:B------:R3:W-:Y:S01]  /*6ac0*/  STL.128 [R1+0x110], R8 ;  /* 0x0001100801007387 */ /* 0x0007e20000100c00 */
[----:B------:R-:W-:Y:S01]  /*6ad0*/  IMAD.X R52, RZ, RZ, UR36, P4 ;  /* 0x00000024ff347e24 */ /* 0x000fe2000a0e06ff */
[----:B------:R-:W-:Y:S06]  /*6ae0*/  @!P0 BRA `(.L_x_3648) ;  /* 0x0000000000408947 */ /* 0x000fec0003800000 */
[----:B------:R-:W-:Y:S01]  /*6af0*/  MOV R0, 0x0 ;  /* 0x0000000000007802 */ /* 0x000fe20000000f00 */
[----:B------:R-:W-:Y:S01]  /*6b00*/  ULDC.64 UR4, c[0x4][0x98] ;  /* 0x0100260000047ab9 */ /* 0x000fe20000000a00 */
[----:B------:R-:W-:Y:S01]  /*6b10*/  ULDC.64 UR6, c[0x4][0xa0] ;  /* 0x0100280000067ab9 */ /* 0x000fe20000000a00 */
[----:B---3--:R-:W-:Y:S01]  /*6b20*/  IMAD.U32 R4, RZ, RZ, UR4 ;  /* 0x00000004ff047e24 */ /* 0x008fe2000f8e00ff */
        /* <DEDUP_REMOVED lines=12> */
.L_x_3648:
[----:B------:R-:W-:Y:S05]  /*6bf0*/  BSYNC B6 ;  /* 0x0000000000067941 */ /* 0x000fea0003800000 */
.L_x_3647:
[----:B------:R-:W1:Y:S01]  /*6c00*/  S2R R20, SR_TID.X ;  /* 0x0000000000147919 */ /* 0x000e620000002100 */
[----:B---3--:R-:W2:Y:S01]  /*6c10*/  LDC.64 R6, c[0x0][0xad8] ;  /* 0x0002b600ff067b82 */ /* 0x008ea20000000a00 */
[----:B------:R-:W-:Y:S01]  /*6c20*/  UIADD3 UR4, UP0, UR37, 0x120, URZ ;  /* 0x0000012025047890 */ /* 0x000fe2000ff1e03f */
[----:B------:R-:W-:Y:S01]  /*6c30*/  IMAD.MOV.U32 R4, RZ, RZ, RZ ;  /* 0x000000ffff047224 */ /* 0x000fe200078e00ff */
[----:B------:R-:W-:Y:S01]  /*6c40*/  STL.64 [R1+0x120], R220 ;  /* 0x000120dc01007387 */ /* 0x000fe20000100a00 */
[----:B------:R-:W-:Y:S01]  /*6c50*/  IMAD.U32 R32, RZ, RZ, UR37 ;  /* 0x00000025ff207e24 */ /* 0x000fe2000f8e00ff */
[----:B------:R-:W-:Y:S01]  /*6c60*/  UIADD3.X UR5, URZ, UR36, URZ, UP0, !UPT ;  /* 0x000000243f057290 */ /* 0x000fe200087fe43f */
[----:B------:R-:W-:Y:S01]  /*6c70*/  IMAD.U32 R38, RZ, RZ, UR37 ;  /* 0x00000025ff267e24 */ /* 0x000fe2000f8e00ff */
[----:B------:R-:W-:Y:S01]  /*6c80*/  STL.U8 [R1+0x138], RZ ;  /* 0x000138ff01007387 */ /* 0x000fe20000100000 */
[----:B------:R-:W3:Y:S01]  /*6c90*/  LDC.64 R12, c[0x0][0xae0] ;  /* 0x0002b800ff0c7b82 */ /* 0x000ee20000000a00 */
[----:B------:R-:W-:Y:S01]  /*6ca0*/  IMAD.U32 R8, RZ, RZ, UR4 ;  /* 0x00000004ff087e24 */ /* 0x000fe2000f8e00ff */
[----:B------:R-:W-:Y:S01]  /*6cb0*/  ULDC UR4, c[0x0][0x3f4] ;  /* 0x0000fd0000047ab9 */ /* 0x000fe20000000800 */
[----:B------:R-:W-:Y:S01]  /*6cc0*/  IMAD.U32 R9, RZ, RZ, UR5 ;  /* 0x00000005ff097e24 */ /* 0x000fe2000f8e00ff */
[----:B------:R-:W-:Y:S01]  /*6cd0*/  STL.U8 [R1+0x16c], RZ ;  /* 0x00016cff01007387 */ /* 0x000fe20000100000 */
[----:B------:R-:W-:-:S02]  /*6ce0*/  ISETP.LT.AND P0, PT, RZ, UR4, PT ;  /* 0x00000004ff007c0c */ /* 0x000fc4000bf01270 */
[----:B------:R-:W-:Y:S01]  /*6cf0*/  IADD3 R32, P2, R32, 0x13c, RZ ;  /* 0x0000013c20207810 */ /* 0x000fe20007f5e0ff */
[----:B------:R-:W4:Y:S01]  /*6d00*/  LDC R26, c[0x0][0xad4] ;  /* 0x0002b500ff1a7b82 */ /* 0x000f220000000800 */
[----:B------:R-:W-:Y:S01]  /*6d10*/  STL.64 [R1+0x128], R8 ;  /* 0x0001280801007387 */ /* 0x000fe20000100a00 */
[----:B------:R-:W-:Y:S02]  /*6d20*/  IADD3 R38, P4, R38, 0x128, RZ ;  /* 0x0000012826267810 */ /* 0x000fe40007f9e0ff */
[----:B------:R-:W-:Y:S01]  /*6d30*/  IMAD.X R53, RZ, RZ, UR36, P2 ;  /* 0x00000024ff357e24 */ /* 0x000fe200090e06ff */
[----:B------:R0:W-:Y:S02]  /*6d40*/  STL.64 [R1+0x130], R34 ;  /* 0x0001302201007387 */ /* 0x0001e40000100a00 */
[----:B------:R-:W-:Y:S01]  /*6d50*/  IMAD.X R59, RZ, RZ, UR36, P4 ;  /* 0x00000024ff3b7e24 */ /* 0x000fe2000a0e06ff */
[----:B------:R-:W4:Y:S01]  /*6d60*/  LDC.64 R10, c[0x0][0x448] ;  /* 0x00011200ff0a7b82 */ /* 0x000f220000000a00 */
[----:B--2---:R-:W-:-:S02]  /*6d70*/  IMAD.MOV.U32 R27, RZ, RZ, R6 ;  /* 0x000000ffff1b7224 */ /* 0x004fc400078e0006 */
[----:B------:R-:W-:Y:S02]  /*6d80*/  IMAD.MOV.U32 R5, RZ, RZ, R7 ;  /* 0x000000ffff057224 */ /* 0x000fe400078e0007 */
[----:B-1----:R-:W-:-:S03]  /*6d90*/  VIADD R222, R20, 0xffffff80 ;  /* 0xffffff8014de7836 */ /* 0x002fc60000000000 */
[----:B------:R-:W1:Y:S01]  /*6da0*/  LDC R0, c[0x0][0x450] ;  /* 0x00011400ff007b82 */ /* 0x000e620000000800 */
[----:B---3--:R-:W-:Y:S02]  /*6db0*/  IMAD.MOV.U32 R6, RZ, RZ, R12 ;  /* 0x000000ffff067224 */ /* 0x008fe400078e000c */
[----:B------:R-:W-:Y:S01]  /*6dc0*/  IMAD.MOV.U32 R7, RZ, RZ, R13 ;  /* 0x000000ffff077224 */ /* 0x000fe200078e000d */
[----:B------:R2:W-:Y:S01]  /*6dd0*/  STL [R1+0x13c], R222 ;  /* 0x00013cde01007387 */ /* 0x0005e20000100800 */
[----:B0-----:R-:W-:Y:S02]  /*6de0*/  IMAD.U32 R34, RZ, RZ, UR37 ;  /* 0x00000025ff227e24 */ /* 0x001fe4000f8e00ff */
[----:B------:R-:W-:Y:S01]  /*6df0*/  IMAD.U32 R35, RZ, RZ, UR37 ;  /* 0x00000025ff237e24 */ /* 0x000fe2000f8e00ff */
[----:B----4-:R2:W-:Y:S02]  /*6e00*/  STL.128 [R1+0x140], R24 ;  /* 0x0001401801007387 */ /* 0x0105e40000100c00 */
[----:B------:R-:W-:-:S02]  /*6e10*/  IADD3 R34, P1, R34, 0x16c, RZ ;  /* 0x0000016c22227810 */ /* 0x000fc40007f3e0ff */
[----:B------:R2:W-:Y:S01]  /*6e20*/  STL.128 [R1+0x150], R4 ;  /* 0x0001500401007387 */ /* 0x0005e20000100c00 */
[----:B------:R-:W-:Y:S02]  /*6e30*/  IADD3 R35, P3, R35, 0x138, RZ ;  /* 0x0000013823237810 */ /* 0x000fe40007f7e0ff */
[----:B------:R-:W-:Y:S01]  /*6e40*/  IMAD.X R55, RZ, RZ, UR36, P1 ;  /* 0x00000024ff377e24 */ /* 0x000fe200088e06ff */
[----:B------:R2:W-:Y:S02]  /*6e50*/  STL.64 [R1+0x160], R10 ;  /* 0x0001600a01007387 */ /* 0x0005e40000100a00 */
[----:B------:R-:W-:Y:S02]  /*6e60*/  IMAD.X R54, RZ, RZ, UR36, P3 ;  /* 0x00000024ff367e24 */ /* 0x000fe400098e06ff */
[----:B-1----:R2:W-:Y:S01]  /*6e70*/  STL [R1+0x168], R0 ;  /* 0x0001680001007387 */ /* 0x0025e20000100800 */
[----:B------:R-:W-:Y:S05]  /*6e80*/  @P0 BRA `(.L_x_3649) ;  /* 0x0000000000400947 */ /* 0x000fea0003800000 */
[----:B------:R-:W2:Y:S02]  /*6e90*/  LDL R3, [R1+0x21c] ;  /* 0x00021c0001037983 */ /* 0x000ea40000100800 */
[----:B--2---:R-:W-:-:S04]  /*6ea0*/  LEA.HI R0, R3, R3, RZ, 0x1 ;  /* 0x0000000303007211 */ /* 0x004fc800078f08ff */
        /* <DEDUP_REMOVED lines=8> */
.L_x_3652:
[----:B-1----:R1:W2:Y:S02]  /*6f30*/  SYNCS.PHASECHK.TRANS64.TRYWAIT P0, [R144+URZ+0x32400], R3 ;  /* 0x03240003900075a7 */ /* 0x0022a4000800017f */
[----:B--2---:R-:W-:Y:S05]  /*6f40*/  @!P0 NANOSLEEP.SYNCS 0x989680 ;  /* 0x009896800000895d */ /* 0x004fea0003900000 */
[----:B------:R-:W2:Y:S02]  /*6f50*/  @!P0 SYNCS.PHASECHK.TRANS64 P0, [R144+URZ+0x32400], R3 ;  /* 0x03240003900085a7 */ /* 0x000ea4000800007f */
[----:B--2---:R-:W-:Y:S05]  /*6f60*/  @!P0 BRA `(.L_x_3652) ;  /* 0xfffffffc00f08947 */ /* 0x004fea000383ffff */
.L_x_3651:
[----:B------:R-:W-:Y:S05]  /*6f70*/  BSYNC B0 ;  /* 0x0000000000007941 */ /* 0x000fea0003800000 */
.L_x_3650:
[----:B------:R-:W-:Y:S05]  /*6f80*/  BRA `(.L_x_3653) ;  /* 0x0000002800bc7947 */ /* 0x000fea0003800000 */
.L_x_3649:
[----:B------:R-:W-:Y:S01]  /*6f90*/  LOP3.LUT P0, RZ, R61, 0x3ff, RZ, 0xc0, !PT ;  /* 0x000003ff3dff7812 */ /* 0x000fe2000780c0ff */
[----:B------:R-:W-:Y:S01]  /*6fa0*/  ULDC.64 UR4, c[0x0][0x3f8] ;  /* 0x0000fe0000047ab9 */ /* 0x000fe20000000a00 */
[----:B--2--5:R-:W-:Y:S01]  /*6fb0*/  SHF.R.S32.HI R5, RZ, 0x1f, R2 ;  /* 0x0000001fff057819 */ /* 0x024fe20000011402 */
        /* <DEDUP_REMOVED lines=27> */
.L_x_3655:
[----:B------:R-:W-:Y:S05]  /*7170*/  BSYNC B6 ;  /* 0x0000000000067941 */ /* 0x000fea0003800000 */
.L_x_3654:
[----:B------:R-:W2:Y:S01]  /*7180*/  LDL R0, [R1+0x70] ;  /* 0x0000700001007983 */ /* 0x000ea20000100800 */
[----:B------:R-:W-:Y:S01]  /*7190*/  ULDC.U8 UR4, c[0x0][0x410] ;  /* 0x0001040000047ab9 */ /* 0x000fe20000000000 */
[----:B------:R-:W-:Y:S01]  /*71a0*/  BSSY B0, `(.L_x_3656) ;  /* 0x0000285000007945 */ /* 0x000fe20003800000 */
[----:B------:R-:W-:Y:S01]  /*71b0*/  ISETP.NE.AND P0, PT, RZ, UR4, PT ;  /* 0x00000004ff007c0c */ /* 0x000fe2000bf05270 */
[----:B--2---:R-:W-:-:S12]  /*71c0*/  IMAD R0, R0, 0x80, R153 ;  /* 0x0000008000007824 */ /* 0x004fd800078e0299 */
[----:B------:R-:W-:Y:S05]  /*71d0*/  @!P0 BRA `(.L_x_3657) ;  /* 0x0000001400348947 */ /* 0x000fea0003800000 */
[----:B------:R-:W0:Y:S01]  /*71e0*/  LDC R67, c[0x0][0x448] ;  /* 0x00011200ff437b82 */ /* 0x000e220000000800 */
[----:B------:R-:W-:Y:S01]  /*71f0*/  IMAD R5, R225, 0x40, R0 ;  /* 0x00000040e1057824 */ /* 0x000fe200078e0200 */
[----:B------:R-:W-:Y:S01]  /*7200*/  ULDC.64 UR4, c[0x0][0x3f8] ;  /* 0x0000fe0000047ab9 */ /* 0x000fe20000000a00 */
[----:B------:R-:W-:Y:S01]  /*7210*/  ULDC.64 UR6, c[0x0][0x408] ;  /* 0x0001020000067ab9 */ /* 0x000fe20000000a00 */
[----:B------:R-:W-:Y:S02]  /*7220*/  IMAD.MOV.U32 R6, RZ, RZ, R60 ;  /* 0x000000ffff067224 */ /* 0x000fe400078e003c */
[----:B------:R-:W-:Y:S01]  /*7230*/  IMAD.MOV.U32 R7, RZ, RZ, R25 ;  /* 0x000000ffff077224 */ /* 0x000fe200078e0019 */
[----:B0-----:R-:W-:-:S13]  /*7240*/  ISETP.NE.AND P0, PT, R67, 0x1, PT ;  /* 0x000000014300780c */ /* 0x001fda0003f05270 */
[----:B------:R-:W0:Y:S08]  /*7250*/  @P0 LDC R2, c[0x0][0x44c] ;  /* 0x00011300ff020b82 */ /* 0x000e300000000800 */
[----:B------:R-:W1:Y:S01]  /*7260*/  @P0 LDC R3, c[0x0][0x450] ;  /* 0x00011400ff030b82 */ /* 0x000e620000000800 */
[----:B0-----:R-:W-:-:S05]  /*7270*/  @P0 IMAD.HI.U32 R2, R5, R2, RZ ;  /* 0x0000000205020227 */ /* 0x001fca00078e00ff */
[----:B-1----:R-:W-:Y:S01]  /*7280*/  @P0 SHF.R.U32.HI R5, RZ, R3, R2 ;  /* 0x00000003ff050219 */ /* 0x002fe20000011602 */
[----:B------:R-:W-:Y:S02]  /*7290*/  IMAD.MOV.U32 R2, RZ, RZ, R26 ;  /* 0x000000ffff027224 */ /* 0x000fe400078e001a */
[----:B------:R-:W-:Y:S01]  /*72a0*/  IMAD.MOV.U32 R3, RZ, RZ, R63 ;  /* 0x000000ffff037224 */ /* 0x000fe200078e003f */
[----:B------:R-:W-:Y:S01]  /*72b0*/  SHF.R.S32.HI R4, RZ, 0x1f, R5 ;  /* 0x0000001fff047819 */ /* 0x000fe20000011405 */
[----:B------:R-:W-:-:S04]  /*72c0*/  IMAD.WIDE.U32 R6, R5, UR4, R6 ;  /* 0x0000000405067c25 */ /* 0x000fc8000f8e0006 */
[C---:B------:R-:W-:Y:S02]  /*72d0*/  IMAD R8, R4.reuse, UR4, RZ ;  /* 0x0000000404087c24 */ /* 0x040fe4000f8e02ff */
[----:B------:R-:W-:Y:S02]  /*72e0*/  IMAD R4, R4, UR6, RZ ;  /* 0x0000000604047c24 */ /* 0x000fe4000f8e02ff */
[C---:B------:R-:W-:Y:S01]  /*72f0*/  IMAD R9, R5.reuse, UR5, R8 ;  /* 0x0000000505097c24 */ /* 0x040fe2000f8e0208 */
[----:B------:R-:W-:Y:S01]  /*7300*/  ULDC.64 UR4, c[0x0][0x3e8] ;  /* 0x0000fa0000047ab9 */ /* 0x000fe20000000a00 */
[----:B------:R-:W-:-:S04]  /*7310*/  IMAD.WIDE.U32 R2, R5, UR6, R2 ;  /* 0x0000000605027c25 */ /* 0x000fc8000f8e0002 */
[----:B------:R-:W-:Y:S01]  /*7320*/  IMAD R11, R5, UR7, R4 ;  /* 0x00000007050b7c24 */ /* 0x000fe2000f8e0204 */
[----:B------:R-:W-:Y:S01]  /*7330*/  ULDC.64 UR6, c[0x0][0x400] ;  /* 0x0001000000067ab9 */ /* 0x000fe20000000a00 */
[----:B------:R-:W-:Y:S01]  /*7340*/  IMAD.IADD R5, R7, 0x1, R9 ;  /* 0x0000000107057824 */ /* 0x000fe200078e0209 */
[----:B------:R-:W-:Y:S01]  /*7350*/  LEA R4, P0, R6, UR4, 0x1 ;  /* 0x0000000406047c11 */ /* 0x000fe2000f8008ff */
[----:B------:R-:W-:Y:S01]  /*7360*/  IMAD.IADD R7, R3, 0x1, R11 ;  /* 0x0000000103077824 */ /* 0x000fe200078e020b */
[----:B------:R-:W-:Y:S01]  /*7370*/  LEA R8, P1, R2, UR6, 0x1 ;  /* 0x0000000602087c11 */ /* 0x000fe2000f8208ff */
[----:B------:R-:W-:Y:S01]  /*7380*/  UMOV UR4, 0xffffffff ;  /* 0xffffffff00047882 */ /* 0x000fe20000000000 */
[----:B------:R-:W-:Y:S02]  /*7390*/  LEA.HI.X R6, R6, UR5, R5, 0x1, P0 ;  /* 0x0000000506067c11 */ /* 0x000fe400080f0c05 */
[----:B------:R-:W-:Y:S01]  /*73a0*/  LEA.HI.X R7, R2, UR7, R7, 0x1, P1 ;  /* 0x0000000702077c11 */ /* 0x000fe200088f0c07 */
[----:B------:R-:W-:Y:S08]  /*73b0*/  BRA.DIV UR4, `(.L_x_3658) ;  /* 0x000002f204787947 */ /* 0x000ff0000b800000 */
[----:B------:R0:W1:Y:S04]  /*73c0*/  SHFL.IDX PT, R3, R6, RZ, 0x1c1f ;  /* 0x001c1fff06037589 */ /* 0x00006800000e0000 */
[----:B------:R0:W2:Y:S04]  /*73d0*/  SHFL.IDX PT, R2, R4, RZ, 0x1c1f ;  /* 0x001c1fff04027589 */ /* 0x0000a800000e0000 */
[----:B------:R0:W3:Y:S04]  /*73e0*/  SHFL.IDX PT, R5, R7, RZ, 0x1c1f ;  /* 0x001c1fff07057589 */ /* 0x0000e800000e0000 */
[----:B------:R0:W4:Y:S02]  /*73f0*/  SHFL.IDX PT, R14, R8, RZ, 0x1c1f ;  /* 0x001c1fff080e7589 */ /* 0x00012400000e0000 */
.L_x_3981:
        /* <DEDUP_REMOVED lines=9> */
[----:B------:R-:W-:Y:S02]  /*7490*/  CS2R R62, SRZ ;  /* 0x00000000003e7805 */ /* 0x000fe4000001ff00 */
[----:B------:R-:W-:Y:S02]  /*74a0*/  ISETP.GE.AND P3, PT, R158, UR4, PT ;  /* 0x000000049e007c0c */ /* 0x000fe4000bf66270 */
[----:B------:R-:W-:Y:S01]  /*74b0*/  ISETP.GE.AND P2, PT, R154, UR4, PT ;  /* 0x000000049a007c0c */ /* 0x000fe2000bf46270 */
[----:B---3--:R-:W-:-:S10]  /*74c0*/  IMAD.MOV.U32 R15, RZ, RZ, R5 ;  /* 0x000000ffff0f7224 */ /* 0x008fd400078e0005 */
[C---:B------:R-:W-:Y:S01]  /*74d0*/  @!P3 IMAD.SHL.U32 R27, R158.reuse, 0x2, RZ ;  /* 0x000000029e1bb824 */ /* 0x040fe200078e00ff */
[----:B------:R-:W-:Y:S01]  /*74e0*/  @!P3 SHF.L.U64.HI R20, R158, 0x1, R226 ;  /* 0x000000019e14b819 */ /* 0x000fe200000102e2 */
[----:B-12---:R-:W-:-:S03]  /*74f0*/  @!P2 IMAD.WIDE R10, R154, 0x2, R2 ;  /* 0x000000029a0aa825 */ /* 0x006fc600078e0202 */
[-C--:B------:R-:W-:Y:S02]  /*7500*/  @!P3 IADD3 R2, P0, R2, R27.reuse, RZ ;  /* 0x0000001b0202b210 */ /* 0x080fe40007f1e0ff */
[----:B----4-:R-:W-:Y:S02]  /*7510*/  @!P3 IADD3 R26, P1, R14, R27, RZ ;  /* 0x0000001b0e1ab210 */ /* 0x010fe40007f3e0ff */
[----:B------:R-:W-:Y:S02]  /*7520*/  CS2R R60, SRZ ;  /* 0x00000000003c7805 */ /* 0x000fe4000001ff00 */
[----:B------:R-:W-:Y:S01]  /*7530*/  CS2R R24, SRZ ;  /* 0x0000000000187805 */ /* 0x000fe2000001ff00 */
[--C-:B------:R-:W-:Y:S01]  /*7540*/  @!P3 IMAD.X R3, R3, 0x1, R20.reuse, P0 ;  /* 0x000000010303b824 */ /* 0x100fe200000e0614 */
[----:B------:R1:W5:Y:S01]  /*7550*/  @!P2 LD.E.64 R62, desc[UR42][R10.64] ;  /* 0x0000002a0a3ea980 */ /* 0x000362000c101b00 */
[----:B------:R-:W-:Y:S01]  /*7560*/  @!P3 IMAD.X R27, R5, 0x1, R20, P1 ;  /* 0x00000001051bb824 */ /* 0x000fe200008e0614 */
[----:B------:R-:W-:Y:S01]  /*7570*/  CS2R R20, SRZ ;  /* 0x0000000000147805 */ /* 0x000fe2000001ff00 */
[----:B------:R-:W-:Y:S01]  /*7580*/  @!P2 IMAD.WIDE R12, R154, 0x2, R14 ;  /* 0x000000029a0ca825 */ /* 0x000fe200078e020e */
[----:B------:R1:W5:Y:S04]  /*7590*/  @!P3 LD.E.64 R24, desc[UR42][R2.64] ;  /* 0x0000002a0218b980 */ /* 0x000368000c101b00 */
[----:B------:R1:W5:Y:S04]  /*75a0*/  @!P2 LD.E.64 R60, desc[UR42][R12.64] ;  /* 0x0000002a0c3ca980 */ /* 0x000368000c101b00 */
[----:B------:R1:W5:Y:S02]  /*75b0*/  @!P3 LD.E.64 R20, desc[UR42][R26.64] ;  /* 0x0000002a1a14b980 */ /* 0x000364000c101b00 */
.L_x_3660:
[----:B------:R-:W-:Y:S05]  /*75c0*/  BSYNC B1 ;  /* 0x0000000000017941 */ /* 0x000fea0003800000 */
.L_x_3659:
[----:B-12--5:R-:W-:Y:S01]  /*75d0*/  IMAD.MOV.U32 R2, RZ, RZ, R60 ;  /* 0x000000ffff027224 */ /* 0x026fe200078e003c */
[----:B------:R-:W-:Y:S01]  /*75e0*/  UMOV UR4, 0xffffffff ;  /* 0xffffffff00047882 */ /* 0x000fe20000000000 */
[----:B------:R-:W-:Y:S01]  /*75f0*/  IMAD.MOV.U32 R3, RZ, RZ, R61 ;  /* 0x000000ffff037224 */ /* 0x000fe200078e003d */
[----:B------:R-:W-:Y:S01]  /*7600*/  CS2R R26, SRZ ;  /* 0x00000000001a7805 */ /* 0x000fe2000001ff00 */
[----:B---3--:R-:W-:Y:S01]  /*7610*/  IMAD.MOV.U32 R5, RZ, RZ, R20 ;  /* 0x000000ffff057224 */ /* 0x008fe200078e0014 */
[----:B------:R-:W-:Y:S01]  /*7620*/  PRMT R66, R2, 0x7610, R66 ;  /* 0x0000761002427816 */ /* 0x000fe20000000042 */
[----:B------:R-:W-:Y:S02]  /*7630*/  IMAD.MOV.U32 R9, RZ, RZ, R21 ;  /* 0x000000ffff097224 */ /* 0x000fe400078e0015 */
[----:B------:R-:W-:Y:S01]  /*7640*/  IMAD.MOV.U32 R2, RZ, RZ, R62 ;  /* 0x000000ffff027224 */ /* 0x000fe200078e003e */
[----:B------:R-:W-:Y:S01]  /*7650*/  PRMT R75, R3, 0x5410, R5 ;  /* 0x00005410034b7816 */ /* 0x000fe20000000005 */
[----:B------:R-:W-:Y:S01]  /*7660*/  IMAD.MOV.U32 R3, RZ, RZ, R63 ;  /* 0x000000ffff037224 */ /* 0x000fe200078e003f */
[----:B------:R-:W-:Y:S01]  /*7670*/  PRMT R76, R9, 0x7610, R76 ;  /* 0x00007610094c7816 */ /* 0x000fe2000000004c */
[----:B------:R-:W-:Y:S01]  /*7680*/  IMAD.MOV.U32 R5, RZ, RZ, R24 ;  /* 0x000000ffff057224 */ /* 0x000fe200078e0018 */
[----:B------:R-:W-:Y:S01]  /*7690*/  PRMT R66, R66, 0x5410, R2 ;  /* 0x0000541042427816 */ /* 0x000fe20000000002 */
[----:B------:R-:W-:Y:S01]  /*76a0*/  IMAD.MOV.U32 R9, RZ, RZ, R25 ;  /* 0x000000ffff097224 */ /* 0x000fe200078e0019 */
[----:B------:R-:W-:-:S04]  /*76b0*/  PRMT R76, R76, 0x5410, R3 ;  /* 0x000054104c4c7816 */ /* 0x000fc80000000003 */
[----:B------:R-:W-:Y:S01]  /*76c0*/  PRMT R77, R5, 0x5410, R9 ;  /* 0x00005410054d7816 */ /* 0x000fe20000000009 */
[----:B------:R-:W-:Y:S06]  /*76d0*/  BRA.DIV UR4, `(.L_x_3661) ;  /* 0x000002f204207947 */ /* 0x000fec000b800000 */
[----:B------:R1:W2:Y:S04]  /*76e0*/  SHFL.IDX PT, R5, R6, 0x1, 0x1c1f ;  /* 0x003c1f0006057f89 */ /* 0x0002a800000e0000 */
[----:B0-----:R-:W0:Y:S04]  /*76f0*/  SHFL.IDX PT, R4, R4, 0x1, 0x1c1f ;  /* 0x003c1f0004047f89 */ /* 0x001e2800000e0000 */
[----:B------:R-:W3:Y:S04]  /*7700*/  SHFL.IDX PT, R7, R7, 0x1, 0x1c1f ;  /* 0x003c1f0007077f89 */ /* 0x000ee800000e0000 */
[----:B----4-:R1:W4:Y:S02]  /*7710*/  SHFL.IDX PT, R14, R8, 0x1, 0x1c1f ;  /* 0x003c1f00080e7f89 */ /* 0x01032400000e0000 */
.L_x_3987:
[----:B------:R-:W5:Y:S01]  /*7720*/  LDL R3, [R1+0x21c] ;  /* 0x00021c0001037983 */ /* 0x000f620000100800 */
[----:B------:R-:W-:Y:S01]  /*7730*/  VIADD R0, R0, 0x40 ;  /* 0x0000004000007836 */ /* 0x000fe20000000000 */
[----:B------:R-:W-:Y:S01]  /*7740*/  BSSY B1, `(.L_x_3662) ;  /* 0x000001e000017945 */ /* 0x000fe20003800000 */
[----:B------:R-:W-:Y:S02]  /*7750*/  CS2R R10, SRZ ;  /* 0x00000000000a7805 */ /* 0x000fe4000001ff00 */
[----:B-1----:R-:W-:Y:S02]  /*7760*/  CS2R R8, SRZ ;  /* 0x0000000000087805 */ /* 0x002fe4000001ff00 */
[----:B------:R-:W-:Y:S02]  /*7770*/  ISETP.GE.AND P0, PT, R0, R67, PT ;  /* 0x000000430000720c */ /* 0x000fe40003f06270 */
[----:B-----5:R-:W-:-:S04]  /*7780*/  LEA.HI R2, R3, R3, RZ, 0x1 ;  /* 0x0000000303027211 */ /* 0x020fc800078f08ff */
[----:B------:R-:W-:-:S05]  /*7790*/  LOP3.LUT R2, R2, 0xfffffffe, RZ, 0xc0, !PT ;  /* 0xfffffffe02027812 */ /* 0x000fca00078ec0ff */
[----:B------:R-:W-:Y:S01]  /*77a0*/  IMAD.IADD R0, R3, 0x1, -R2 ;  /* 0x0000000103007824 */ /* 0x000fe200078e0a02 */
[----:B------:R-:W-:-:S04]  /*77b0*/  CS2R R2, SRZ ;  /* 0x0000000000027805 */ /* 0x000fc8000001ff00 */
[----:B------:R-:W-:Y:S01]  /*77c0*/  SHF.L.U32 R13, R0, 0x1f, RZ ;  /* 0x0000001f000d7819 */ /* 0x000fe200000006ff */
[----:B------:R-:W-:Y:S06]  /*77d0*/  @P0 BRA `(.L_x_3663) ;  /* 0x0000000000500947 */ /* 0x000fec0003800000 */
[----:B------:R-:W-:Y:S01]  /*77e0*/  ULDC UR4, c[0x0][0x3f4] ;  /* 0x0000fd0000047ab9 */ /* 0x000fe20000000800 */
[----:B------:R-:W-:Y:S02]  /*77f0*/  CS2R R10, SRZ ;  /* 0x00000000000a7805 */ /* 0x000fe4000001ff00 */
[----:B------:R-:W-:Y:S02]  /*7800*/  ISETP.GE.AND P3, PT, R158, UR4, PT ;  /* 0x000000049e007c0c */ /* 0x000fe4000bf66270 */
[----:B------:R-:W-:Y:S01]  /*7810*/  ISETP.GE.AND P2, PT, R154, UR4, PT ;  /* 0x000000049a007c0c */ /* 0x000fe2000bf46270 */
[----:B---3--:R-:W-:Y:S01]  /*7820*/  IMAD.MOV.U32 R15, RZ, RZ, R7 ;  /* 0x000000ffff0f7224 */ /* 0x008fe200078e0007 */
[----:B------:R-:W-:-:S09]  /*7830*/  CS2R R26, SRZ ;  /* 0x00000000001a7805 */ /* 0x000fd2000001ff00 */
[C---:B------:R-:W-:Y:S01]  /*7840*/  @!P3 IMAD.SHL.U32 R3, R158.reuse, 0x2, RZ ;  /* 0x000000029e03b824 */ /* 0x040fe200078e00ff */
[----:B------:R-:W-:Y:S01]  /*7850*/  @!P3 SHF.L.U64.HI R0, R158, 0x1, R226 ;  /* 0x000000019e00b819 */ /* 0x000fe200000102e2 */
[----:B0-2---:R-:W-:-:S03]  /*7860*/  @!P2 IMAD.WIDE R64, R154, 0x2, R4 ;  /* 0x000000029a40a825 */ /* 0x005fc600078e0204 */
[-C--:B------:R-:W-:Y:S02]  /*7870*/  @!P3 IADD3 R4, P0, R4, R3.reuse, RZ ;  /* 0x000000030404b210 */ /* 0x080fe40007f1e0ff */
[----:B----4-:R-:W-:Y:S02]  /*7880*/  @!P3 IADD3 R6, P1, R14, R3, RZ ;  /* 0x000000030e06b210 */ /* 0x010fe40007f3e0ff */
[----:B------:R-:W-:Y:S02]  /*7890*/  CS2R R8, SRZ ;  /* 0x0000000000087805 */ /* 0x000fe4000001ff00 */
[----:B------:R-:W-:Y:S01]  /*78a0*/  CS2R R2, SRZ ;  /* 0x0000000000027805 */ /* 0x000fe2000001ff00 */
[----:B------:R-:W-:Y:S01]  /*78b0*/  @!P2 IMAD.WIDE R14, R154, 0x2, R14 ;  /* 0x000000029a0ea825 */ /* 0x000fe200078e020e */
[----:B------:R1:W5:Y:S03]  /*78c0*/  @!P2 LD.E.64 R10, desc[UR42][R64.64] ;  /* 0x0000002a400aa980 */ /* 0x000366000c101b00 */
[--C-:B------:R-:W-:Y:S01]  /*78d0*/  @!P3 IMAD.X R5, R5, 0x1, R0.reuse, P0 ;  /* 0x000000010505b824 */ /* 0x100fe200000e0600 */
[----:B------:R1:W5:Y:S01]  /*78e0*/  @!P2 LD.E.64 R26, desc[UR42][R14.64] ;  /* 0x0000002a0e1aa980 */ /* 0x000362000c101b00 */
[----:B------:R-:W-:-:S03]  /*78f0*/  @!P3 IMAD.X R7, R7, 0x1, R0, P1 ;  /* 0x000000010707b824 */ /* 0x000fc600008e0600 */
[----:B------:R1:W5:Y:S04]  /*7900*/  @!P3 LD.E.64 R8, desc[UR42][R4.64] ;  /* 0x0000002a0408b980 */ /* 0x000368000c101b00 */
[----:B------:R1:W5:Y:S02]  /*7910*/  @!P3 LD.E.64 R2, desc[UR42][R6.64] ;  /* 0x0000002a0602b980 */ /* 0x000364000c101b00 */
.L_x_3663:
[----:B------:R-:W-:Y:S05]  /*7920*/  BSYNC B1 ;  /* 0x0000000000017941 */ /* 0x000fea0003800000 */
.L_x_3662:
[----:B------:R-:W0:Y:S01]  /*7930*/  SYNCS.PHASECHK.TRANS64.TRYWAIT P0, [R144+URZ+0x32400], R13 ;  /* 0x0324000d900075a7 */ /* 0x000e22000800017f */
[----:B------:R-:W-:Y:S04]  /*7940*/  BSSY B1, `(.L_x_3664) ;  /* 0x0000002000017945 */ /* 0x000fe80003800000 */
[----:B0-----:R-:W-:Y:S05]  /*7950*/  @!P0 BRA `(.L_x_3665) ;  /* 0x000002ec00f08947 */ /* 0x001fea0003800000 */
.L_x_3988:
[----:B------:R-:W-:Y:S05]  /*7960*/  BSYNC B1 ;  /* 0x0000000000017941 */ /* 0x000fea0003800000 */
.L_x_3664:
[----:B-1----:R-:W4:Y:S01]  /*7970*/  LDL R6, [R1+0x70] ;  /* 0x0000700001067983 */ /* 0x002f220000100800 */
[----:B------:R-:W-:Y:S01]  /*7980*/  LOP3.LUT P0, RZ, R227, 0x4, RZ, 0xc0, !PT ;  /* 0x00000004e3ff7812 */ /* 0x000fe2000780c0ff */
[----:B--2---:R-:W-:Y:S01]  /*7990*/  IMAD.IADD R5, R167, 0x1, R230 ;  /* 0x00000001a7057824 */ /* 0x004fe200078e02e6 */
[----:B------:R-:W-:Y:S01]  /*79a0*/  BSSY B1, `(.L_x_3666) ;  /* 0x0000072000017945 */ /* 0x000fe20003800000 */
[----:B---3-5:R-:W-:Y:S02]  /*79b0*/  IMAD.MOV.U32 R7, RZ, RZ, R2 ;  /* 0x000000ffff077224 */ /* 0x028fe400078e0002 */
[----:B------:R-:W-:Y:S02]  /*79c0*/  IMAD R144, R5, 0x2, R144 ;  /* 0x0000000205907824 */ /* 0x000fe400078e0290 */
[----:B------:R-:W-:Y:S02]  /*79d0*/  IMAD.MOV.U32 R5, RZ, RZ, R26 ;  /* 0x000000ffff057224 */ /* 0x000fe400078e001a */
[----:B------:R-:W-:-:S02]  /*79e0*/  VIADD R4, R144, 0x18400 ;  /* 0x0001840090047836 */ /* 0x000fc40000000000 */
[----:B------:R-:W-:Y:S01]  /*79f0*/  VIADD R0, R144, 0x18440 ;  /* 0x0001844090007836 */ /* 0x000fe20000000000 */
[----:B------:R-:W-:Y:S01]  /*7a00*/  PRMT R13, R7, 0x5410, R5 ;  /* 0x00005410070d7816 */ /* 0x000fe20000000005 */
[----:B------:R-:W-:Y:S02]  /*7a10*/  @P0 VIADD R0, R4, 0xffffffc0 ;  /* 0xffffffc004000836 */ /* 0x000fe40000000000 */
[----:B------:R-:W-:Y:S02]  /*7a20*/  IMAD.MOV.U32 R5, RZ, RZ, R3 ;  /* 0x000000ffff057224 */ /* 0x000fe400078e0003 */
[----:B------:R-:W-:-:S03]  /*7a30*/  IMAD.MOV.U32 R7, RZ, RZ, R9 ;  /* 0x000000ffff077224 */ /* 0x000fc600078e0009 */
[----:B------:R-:W-:Y:S01]  /*7a40*/  PRMT R12, R12, 0x5410, R5 ;  /* 0x000054100c0c7816 */ /* 0x000fe20000000005 */
[----:B------:R-:W-:-:S03]  /*7a50*/  IMAD.MOV.U32 R5, RZ, RZ, R11 ;  /* 0x000000ffff057224 */ /* 0x000fc600078e000b */
[----:B------:R-:W-:Y:S01]  /*7a60*/  PRMT R12, R7, 0x7610, R12 ;  /* 0x00007610070c7816 */ /* 0x000fe2000000000c */
[----:B----4-:R-:W-:Y:S02]  /*7a70*/  IMAD R4, R6, -0x80, R67 ;  /* 0xffffff8006047824 */ /* 0x010fe400078e0243 */
[----:B------:R-:W-:-:S03]  /*7a80*/  IMAD.MOV.U32 R6, RZ, RZ, R27 ;  /* 0x000000ffff067224 */ /* 0x000fc600078e001b */
[----:B------:R-:W-:Y:S01]  /*7a90*/  VIMNMX R74, R4, 0x80, PT ;  /* 0x00000080044a7848 */ /* 0x000fe20003fe0100 */
[----:B------:R-:W-:Y:S01]  /*7aa0*/  IMAD.MOV.U32 R4, RZ, RZ, R10 ;  /* 0x000000ffff047224 */ /* 0x000fe200078e000a */
[----:B------:R-:W-:Y:S01]  /*7ab0*/  PRMT R78, R6, 0x7610, R78 ;  /* 0x00007610064e7816 */ /* 0x000fe2000000004e */
[----:B------:R-:W-:Y:S01]  /*7ac0*/  IMAD.MOV.U32 R6, RZ, RZ, R8 ;  /* 0x000000ffff067224 */ /* 0x000fe200078e0008 */
[----:B------:R-:W-:Y:S02]  /*7ad0*/  ISETP.GE.AND P0, PT, R153, R74, PT ;  /* 0x0000004a9900720c */ /* 0x000fe40003f06270 */
[----:B------:R-:W-:Y:S02]  /*7ae0*/  PRMT R78, R78, 0x5410, R4 ;  /* 0x000054104e4e7816 */ /* 0x000fe40000000004 */
[----:B------:R-:W-:-:S09]  /*7af0*/  PRMT R79, R5, 0x5410, R6 ;  /* 0x00005410054f7816 */ /* 0x000fd20000000006 */
[----:B------:R-:W-:Y:S05]  /*7b00*/  @P0 BRA `(.L_x_3667) ;  /* 0x00000004006c0947 */ /* 0x000fea0003800000 */
[----:B------:R-:W0:Y:S01]  /*7b10*/  LDC R5, c[0x0][0x3f4] ;  /* 0x0000fd00ff057b82 */ /* 0x000e220000000800 */
[----:B------:R-:W-:Y:S01]  /*7b20*/  BSSY B2, `(.L_x_3668) ;  /* 0x000002e000027945 */ /* 0x000fe20003800000 */
[-C--:B0-----:R-:W-:Y:S02]  /*7b30*/  ISETP.GE.AND P0, PT, R154, R5.reuse, PT ;  /* 0x000000059a00720c */ /* 0x081fe40003f06270 */
[----:B------:R-:W-:-:S11]  /*7b40*/  ISETP.GE.AND P1, PT, R158, R5, PT ;  /* 0x000000059e00720c */ /* 0x000fd60003f26270 */
[----:B------:R-:W-:Y:S05]  /*7b50*/  @P0 BRA `(.L_x_3669) ;  /* 0x0000000000a80947 */ /* 0x000fea0003800000 */
[----:B------:R-:W0:Y:S01]  /*7b60*/  LDS.128 R4, [R144+0x18400] ;  /* 0x0184000090047984 */ /* 0x000e220000000c00 */
[--C-:B------:R-:W-:Y:S01]  /*7b70*/  SHF.R.U64 R71, R62, 0x10, R63.reuse ;  /* 0x000000103e477819 */ /* 0x100fe2000000123f */
[--C-:B------:R-:W-:Y:S01]  /*7b80*/  HADD2.F32 R64, -RZ, R66.reuse.H0_H0 ;  /* 0x20000042ff407230 */ /* 0x100fe20000004100 */
[----:B------:R-:W-:Y:S01]  /*7b90*/  SHF.R.U32.HI R63, RZ, 0x10, R63 ;  /* 0x00000010ff3f7819 */ /* 0x000fe2000001163f */
[----:B------:R-:W-:Y:S01]  /*7ba0*/  HADD2.F32 R62, -RZ, R66.H1_H1 ;  /* 0x30000042ff3e7230 */ /* 0x000fe20000004100 */
[--C-:B------:R-:W-:Y:S02]  /*7bb0*/  SHF.R.U32.HI R65, RZ, 0x10, R61.reuse ;  /* 0x00000010ff417819 */ /* 0x100fe4000001163d */
[----:B------:R-:W-:Y:S01]  /*7bc0*/  SHF.R.U64 R69, R60, 0x10, R61 ;  /* 0x000000103c457819 */ /* 0x000fe2000000123d */
[----:B------:R-:W-:Y:S02]  /*7bd0*/  HADD2.F32 R63, -RZ, R63.H0_H0 ;  /* 0x2000003fff3f7230 */ /* 0x000fe40000004100 */
[----:B------:R-:W-:-:S02]  /*7be0*/  HADD2.F32 R65, -RZ, R65.H0_H0 ;  /* 0x20000041ff417230 */ /* 0x000fc40000004100 */
[--C-:B0-----:R-:W-:Y:S02]  /*7bf0*/  HADD2.F32 R60, -RZ, R7.reuse.H0_H0 ;  /* 0x20000007ff3c7230 */ /* 0x101fe40000004100 */
[----:B------:R-:W-:Y:S02]  /*7c00*/  HADD2.F32 R61, -RZ, R7.H1_H1 ;  /* 0x30000007ff3d7230 */ /* 0x000fe40000004100 */
[--C-:B------:R-:W-:Y:S02]  /*7c10*/  HADD2.F32 R7, -RZ, R4.reuse.H0_H0 ;  /* 0x20000004ff077230 */ /* 0x100fe40000004100 */
[----:B------:R-:W-:Y:S02]  /*7c20*/  HADD2.F32 R4, -RZ, R4.H1_H1 ;  /* 0x30000004ff047230 */ /* 0x000fe40000004100 */
[C---:B------:R-:W-:Y:S01]  /*7c30*/  FMUL.FTZ R68, R61.reuse, R63 ;  /* 0x0000003f3d447220 */ /* 0x040fe20000410000 */
[----:B------:R-:W-:Y:S01]  /*7c40*/  FMUL.FTZ R67, R61, R65 ;  /* 0x000000413d437220 */ /* 0x000fe20000410000 */
[----:B------:R-:W-:-:S02]  /*7c50*/  HADD2.F32 R14, -RZ, R6.H0_H0 ;  /* 0x20000006ff0e7230 */ /* 0x000fc40000004100 */
[----:B------:R-:W-:Y:S01]  /*7c60*/  FMUL.FTZ R66, R4, R64 ;  /* 0x0000004004427220 */ /* 0x000fe20000410000 */
[----:B------:R-:W-:Y:S01]  /*7c70*/  FFMA.FTZ R70, R60, R65, R68 ;  /* 0x000000413c467223 */ /* 0x000fe20000010044 */
[----:B------:R-:W-:Y:S02]  /*7c80*/  HADD2.F32 R15, -RZ, R6.H1_H1 ;  /* 0x30000006ff0f7230 */ /* 0x000fe40000004100 */
[-C--:B------:R-:W-:Y:S01]  /*7c90*/  FMUL.FTZ R68, R4, R62.reuse ;  /* 0x0000003e04447220 */ /* 0x080fe20000410000 */
[C---:B------:R-:W-:Y:S01]  /*7ca0*/  FFMA.FTZ R66, R7.reuse, R62, -R66 ;  /* 0x0000003e07427223 */ /* 0x040fe20000010842 */
[----:B------:R-:W-:Y:S02]  /*7cb0*/  HADD2.F32 R6, -RZ, R5.H0_H0 ;  /* 0x20000005ff067230 */ /* 0x000fe40000004100 */
[----:B------:R-:W-:Y:S01]  /*7cc0*/  FFMA.FTZ R67, R60, R63, -R67 ;  /* 0x0000003f3c437223 */ /* 0x000fe20000010843 */
[----:B------:R-:W-:Y:S02]  /*7cd0*/  HADD2.F32 R62, -RZ, R75.H0_H0 ;  /* 0x2000004bff3e7230 */ /* 0x000fe40000004100 */
        /* <DEDUP_REMOVED lines=18> */
.L_x_3669:
[----:B------:R-:W-:Y:S05]  /*7e00*/  BSYNC B2 ;  /* 0x0000000000027941 */ /* 0x000fea0003800000 */
.L_x_3668:
[----:B------:R-:W-:Y:S05]  /*7e10*/  @P1 BRA `(.L_x_3667) ;  /* 0x0000000000a81947 */ /* 0x000fea0003800000 */
[----:B0-----:R-:W0:Y:S01]  /*7e20*/  LDS.128 R4, [R0] ;  /* 0x0000000000047984 */ /* 0x001e220000000c00 */
[--C-:B------:R-:W-:Y:S01]  /*7e30*/  SHF.R.U64 R67, R24, 0x10, R25.reuse ;  /* 0x0000001018437819 */ /* 0x100fe20000001219 */
[----:B------:R-:W-:Y:S01]  /*7e40*/  HADD2.F32 R60, -RZ, R75.H1_H1 ;  /* 0x3000004bff3c7230 */ /* 0x000fe20000004100 */
[----:B------:R-:W-:Y:S01]  /*7e50*/  SHF.R.U32.HI R25, RZ, 0x10, R25 ;  /* 0x00000010ff197819 */ /* 0x000fe20000011619 */
[----:B------:R-:W-:Y:S01]  /*7e60*/  HADD2.F32 R24, -RZ, R77.H0_H0 ;  /* 0x2000004dff187230 */ /* 0x000fe20000004100 */
        /* <DEDUP_REMOVED lines=16> */
[--C-:B------:R-:W-:Y:S02]  /*7f70*/  HADD2.F32 R6, -RZ, R5.reuse.H0_H0 ;  /* 0x20000005ff067230 */ /* 0x100fe40000004100 */
        /* <DEDUP_REMOVED lines=20> */
.L_x_3667:
[----:B------:R-:W-:Y:S05]  /*80c0*/  BSYNC B1 ;  /* 0x0000000000017941 */ /* 0x000fea0003800000 */
.L_x_3666:
[----:B------:R-:W-:-:S13]  /*80d0*/  ISETP.GE.AND P0, PT, R156, R74, PT ;  /* 0x0000004a9c00720c */ /* 0x000fda0003f06270 */
[----:B------:R-:W-:Y:S05]  /*80e0*/  @P0 BRA `(.L_x_3670) ;  /* 0x0000001800400947 */ /* 0x000fea0003800000 */
[----:B01----:R-:W0:Y:S01]  /*80f0*/  LDC R5, c[0x0][0x3f4] ;  /* 0x0000fd00ff057b82 */ /* 0x003e220000000800 */
[----:B------:R-:W-:Y:S01]  /*8100*/  BSSY B1, `(.L_x_3671) ;  /* 0x000002e000017945 */ /* 0x000fe20003800000 */
[-C--:B0-----:R-:W-:Y:S02]  /*8110*/  ISETP.GE.AND P0, PT, R154, R5.reuse, PT ;  /* 0x000000059a00720c */ /* 0x081fe40003f06270 */
[----:B------:R-:W-:-:S11]  /*8120*/  ISETP.GE.AND P1, PT, R158, R5, PT ;  /* 0x000000059e00720c */ /* 0x000fd60003f26270 */
[----:B------:R-:W-:Y:S05]  /*8130*/  @P0 BRA `(.L_x_3672) ;  /* 0x0000000000a80947 */ /* 0x000fea0003800000 */
[----:B------:R-:W0:Y:S01]  /*8140*/  LDS.128 R4, [R144+0x1a400] ;  /* 0x01a4000090047984 */ /* 0x000e220000000c00 */
[----:B------:R-:W-:Y:S01]  /*8150*/  SHF.R.U32.HI R21, RZ, 0x10, R11 ;  /* 0x00000010ff157819 */ /* 0x000fe2000001160b */
[----:B------:R-:W-:Y:S01]  /*8160*/  HADD2.F32 R24, -RZ, R13.H1_H1 ;  /* 0x3000000dff187230 */ /* 0x000fe20000004100 */
[--C-:B------:R-:W-:Y:S01]  /*8170*/  SHF.R.U32.HI R25, RZ, 0x10, R27.reuse ;  /* 0x00000010ff197819 */ /* 0x100fe2000001161b */
[----:B------:R-:W-:Y:S01]  /*8180*/  HADD2.F32 R20, -RZ, R78.H1_H1 ;  /* 0x3000004eff147230 */ /* 0x000fe20000004100 */
[----:B------:R-:W-:Y:S01]  /*8190*/  SHF.R.U64 R61, R26, 0x10, R27 ;  /* 0x000000101a3d7819 */ /* 0x000fe2000000121b */
[----:B------:R-:W-:Y:S01]  /*81a0*/  HADD2.F32 R21, -RZ, R21.H0_H0 ;  /* 0x20000015ff157230 */ /* 0x000fe20000004100 */
[----:B------:R-:W-:Y:S01]  /*81b0*/  SHF.R.U64 R63, R10, 0x10, R11 ;  /* 0x000000100a3f7819 */ /* 0x000fe2000000120b */
[----:B------:R-:W-:Y:S02]  /*81c0*/  HADD2.F32 R25, -RZ, R25.H0_H0 ;  /* 0x20000019ff197230 */ /* 0x000fe40000004100 */
[----:B0-----:R-:W-:-:S02]  /*81d0*/  HADD2.F32 R14, -RZ, R7.H0_H0 ;  /* 0x20000007ff0e7230 */ /* 0x001fc40000004100 */
        /* <DEDUP_REMOVED lines=13> */
[----:B------:R-:W-:Y:S02]  /*82b0*/  HADD2.F32 R20, -RZ, R78.H0_H0 ;  /* 0x2000004eff147230 */ /* 0x000fe40000004100 */
[----:B------:R-:W-:Y:S01]  /*82c0*/  FFMA.FTZ R21, R7, R24, R60 ;  /* 0x0000001807157223 */ /* 0x000fe2000001003c */
[----:B------:R-:W-:Y:S02]  /*82d0*/  HADD2.F32 R5, -RZ, R5.H1_H1 ;  /* 0x30000005ff057230 */ /* 0x000fe40000004100 */
[----:B------:R-:W-:-:S02]  /*82e0*/  HADD2.F32 R14, -RZ, R79.H0_H0 ;  /* 0x2000004fff0e7230 */ /* 0x000fc40000004100 */
        /* <DEDUP_REMOVED lines=15> */
.L_x_3672:
[----:B------:R-:W-:Y:S05]  /*83e0*/  BSYNC B1 ;  /* 0x0000000000017941 */ /* 0x000fea0003800000 */
.L_x_3671:
[----:B------:R-:W-:Y:S05]  /*83f0*/  @P1 BRA `(.L_x_3670) ;  /* 0x00000014007c1947 */ /* 0x000fea0003800000 */
[----:B0-----:R-:W0:Y:S01]  /*8400*/  LDS.128 R4, [R0+0x2000] ;  /* 0x0020000000047984 */ /* 0x001e220000000c00 */
[----:B------:R-:W-:Y:S01]  /*8410*/  SHF.R.U32.HI R14, RZ, 0x10, R3 ;  /* 0x00000010ff0e7819 */ /* 0x000fe20000011603 */
[----:B------:R-:W-:Y:S01]  /*8420*/  HADD2.F32 R13, -RZ, R13.H0_H0 ;  /* 0x2000000dff0d7230 */ /* 0x000fe20000004100 */
[--C-:B------:R-:W-:Y:S01]  /*8430*/  SHF.R.U32.HI R10, RZ, 0x10, R9.reuse ;  /* 0x00000010ff0a7819 */ /* 0x100fe20000011609 */
[----:B------:R-:W-:Y:S01]  /*8440*/  HADD2.F32 R11, -RZ, R79.H1_H1 ;  /* 0x3000004fff0b7230 */ /* 0x000fe20000004100 */
[----:B------:R-:W-:Y:S01]  /*8450*/  SHF.R.U64 R25, R8, 0x10, R9 ;  /* 0x0000001008197819 */ /* 0x000fe20000001209 */
[----:B------:R-:W-:Y:S01]  /*8460*/  HADD2.F32 R14, -RZ, R14.H0_H0 ;  /* 0x2000000eff0e7230 */ /* 0x000fe20000004100 */
[----:B------:R-:W-:Y:S01]  /*8470*/  SHF.R.U64 R24, R2, 0x10, R3 ;  /* 0x0000001002187819 */ /* 0x000fe20000001203 */
[----:B------:R-:W-:Y:S02]  /*8480*/  HADD2.F32 R10, -RZ, R10.H0_H0 ;  /* 0x2000000aff0a7230 */ /* 0x000fe40000004100 */
[----:B0-----:R-:W-:-:S02]  /*8490*/  HADD2.F32 R9, -RZ, R7.H1_H1 ;  /* 0x30000007ff097230 */ /* 0x001fc40000004100 */
[--C-:B------:R-:W-:Y:S02]  /*84a0*/  HADD2.F32 R2, -RZ, R4.reuse.H0_H0 ;  /* 0x20000004ff027230 */ /* 0x100fe40000004100 */
[----:B------:R-:W-:Y:S02]  /*84b0*/  HADD2.F32 R4, -RZ, R4.H1_H1 ;  /* 0x30000004ff047230 */ /* 0x000fe40000004100 */
[C---:B------:R-:W-:Y:S01]  /*84c0*/  FMUL.FTZ R15, R9.reuse, R14 ;  /* 0x0000000e090f7220 */ /* 0x040fe20000410000 */
[----:B------:R-:W-:Y:S02]  /*84d0*/  HADD2.F32 R8, -RZ, R7.H0_H0 ;  /* 0x20000007ff087230 */ /* 0x000fe40000004100 */
[----:B------:R-:W-:Y:S01]  /*84e0*/  FMUL.FTZ R21, R9, R10 ;  /* 0x0000000a09157220 */ /* 0x000fe20000410000 */
[--C-:B------:R-:W-:Y:S02]  /*84f0*/  HADD2.F32 R7, -RZ, R6.reuse.H0_H0 ;  /* 0x20000006ff077230 */ /* 0x100fe40000004100 */
[----:B------:R-:W-:Y:S01]  /*8500*/  FMUL.FTZ R9, R4, R13 ;  /* 0x0000000d04097220 */ /* 0x000fe20000410000 */
[----:B------:R-:W-:-:S02]  /*8510*/  HADD2.F32 R6, -RZ, R6.H1_H1 ;  /* 0x30000006ff067230 */ /* 0x000fc40000004100 */
[----:B------:R-:W-:Y:S01]  /*8520*/  FFMA.FTZ R20, R8, R10, -R15 ;  /* 0x0000000a08147223 */ /* 0x000fe2000001080f */
[-C--:B------:R-:W-:Y:S01]  /*8530*/  FMUL.FTZ R15, R4, R11.reuse ;  /* 0x0000000b040f7220 */ /* 0x080fe20000410000 */
[----:B------:R-:W-:Y:S01]  /*8540*/  FFMA.FTZ R11, R2, R11, -R9 ;  /* 0x0000000b020b7223 */ /* 0x000fe20000010809 */
[--C-:B------:R-:W-:Y:S02]  /*8550*/  HADD2.F32 R9, -RZ, R12.reuse.H1_H1 ;  /* 0x3000000cff097230 */ /* 0x100fe40000004100 */
[----:B------:R-:W-:Y:S01]  /*8560*/  FFMA.FTZ R21, R8, R14, R21 ;  /* 0x0000000e08157223 */ /* 0x000fe20000010015 */
[--C-:B------:R-:W-:Y:S02]  /*8570*/  HADD2.F32 R3, -RZ, R5.reuse.H0_H0 ;  /* 0x20000005ff037230 */ /* 0x100fe40000004100 */
[----:B------:R-:W-:Y:S01]  /*8580*/  FFMA.FTZ R2, R2, R13, R15 ;  /* 0x0000000d02027223 */ /* 0x000fe2000001000f */
[----:B------:R-:W-:Y:S02]  /*8590*/  HADD2.F32 R12, -RZ, R12.H0_H0 ;  /* 0x2000000cff0c7230 */ /* 0x000fe40000004100 */
[----:B------:R-:W-:Y:S01]  /*85a0*/  FMUL.FTZ R10, R6, R9 ;  /* 0x00000009060a7220 */ /* 0x000fe20000410000 */
[----:B------:R-:W-:-:S02]  /*85b0*/  HADD2.F32 R5, -RZ, R5.H1_H1 ;  /* 0x30000005ff057230 */ /* 0x000fc40000004100 */
[----:B------:R-:W-:Y:S02]  /*85c0*/  HADD2.F32 R8, -RZ, R24.H0_H0 ;  /* 0x20000018ff087230 */ /* 0x000fe40000004100 */
[-C--:B------:R-:W-:Y:S01]  /*85d0*/  FMUL.FTZ R14, R6, R12.reuse ;  /* 0x0000000c060e7220 */ /* 0x080fe20000410000 */
[----:B------:R-:W-:Y:S02]  /*85e0*/  HADD2.F32 R4, -RZ, R25.H0_H0 ;  /* 0x20000019ff047230 */ /* 0x000fe40000004100 */
[----:B------:R-:W-:Y:S01]  /*85f0*/  FFMA.FTZ R10, R7, R12, -R10 ;  /* 0x0000000c070a7223 */ /* 0x000fe2000001080a */
[----:B------:R-:W-:Y:S01]  /*8600*/  FMUL.FTZ R6, R5, R8 ;  /* 0x0000000805067220 */ /* 0x000fe20000410000 */
[----:B------:R-:W-:Y:S01]  /*8610*/  FFMA.FTZ R9, R7, R9, R14 ;  /* 0x0000000907097223 */ /* 0x000fe2000001000e */
[----:B------:R-:W-:Y:S01]  /*8620*/  FMUL.FTZ R13, R5, R4 ;  /* 0x00000004050d7220 */ /* 0x000fe20000410000 */
[----:B------:R-:W-:Y:S01]  /*8630*/  F2FP.F16.F32.PACK_AB R7, R21, R20 ;  /* 0x000000141507723e */ /* 0x000fe200000000ff */
[C---:B------:R-:W-:Y:S01]  /*8640*/  FFMA.FTZ R5, R3.reuse, R4, -R6 ;  /* 0x0000000403057223 */ /* 0x040fe20000010806 */
[----:B------:R-:W-:Y:S01]  /*8650*/  F2FP.F16.F32.PACK_AB R4, R2, R11 ;  /* 0x0000000b0204723e */ /* 0x000fe200000000ff */
[----:B------:R-:W-:Y:S01]  /*8660*/  FFMA.FTZ R8, R3, R8, R13 ;  /* 0x0000000803087223 */ /* 0x000fe2000001000d */
[----:B------:R-:W-:-:S04]  /*8670*/  F2FP.F16.F32.PACK_AB R6, R9, R10 ;  /* 0x0000000a0906723e */ /* 0x000fc800000000ff */
[----:B------:R-:W-:-:S05]  /*8680*/  F2FP.F16.F32.PACK_AB R5, R8, R5 ;  /* 0x000000050805723e */ /* 0x000fca00000000ff */
[----:B------:R2:W-:Y:S01]  /*8690*/  STS.128 [R0+0x2000], R4 ;  /* 0x0020000400007388 */ /* 0x0005e20000000c00 */
[----:B------:R-:W-:Y:S05]  /*86a0*/  BRA `(.L_x_3670) ;  /* 0x0000001000d07947 */ /* 0x000fea0003800000 */
.L_x_3657:
[----:B------:R-:W0:Y:S01]  /*86b0*/  LDC R21, c[0x0][0x448] ;  /* 0x00011200ff157b82 */ /* 0x000e220000000800 */
[----:B------:R-:W-:Y:S01]  /*86c0*/  IMAD R5, R225, 0x40, R0 ;  /* 0x00000040e1057824 */ /* 0x000fe200078e0200 */
[----:B------:R-:W-:Y:S01]  /*86d0*/  ULDC.64 UR4, c[0x0][0x3f8] ;  /* 0x0000fe0000047ab9 */ /* 0x000fe20000000a00 */
[----:B------:R-:W-:Y:S01]  /*86e0*/  ULDC.64 UR6, c[0x0][0x408] ;  /* 0x0001020000067ab9 */ /* 0x000fe20000000a00 */
        /* <DEDUP_REMOVED lines=12> */
[----:B------:R-:W-:-:S04]  /*87b0*/  IMAD.WIDE.U32 R2, R5, UR4, R2 ;  /* 0x0000000405027c25 */ /* 0x000fc8000f8e0002 */
[C---:B------:R-:W-:Y:S01]  /*87c0*/  IMAD R7, R5.reuse, UR5, R6 ;  /* 0x0000000505077c24 */ /* 0x040fe2000f8e0206 */
[----:B------:R-:W-:Y:S01]  /*87d0*/  ULDC.64 UR4, c[0x0][0x3e8] ;  /* 0x0000fa0000047ab9 */ /* 0x000fe20000000a00 */
        /* <DEDUP_REMOVED lines=21> */
[----:B--2---:R-:W-:Y:S01]  /*8930*/  @!P1 IMAD.X R5, R2, 0x1, R21, P2 ;  /* 0x0000000102059824 */ /* 0x004fe200010e0615 */
[----:B---3--:R-:W-:-:S05]  /*8940*/  @!P1 IADD3 R14, P2, R14, R9, RZ ;  /* 0x000000090e0e9210 */ /* 0x008fca0007f5e0ff */
[----:B------:R-:W2:Y:S01]  /*8950*/  @!P1 LD.E.128 R4, desc[UR42][R4.64] ;  /* 0x0000002a04049980 */ /* 0x000ea2000c101d00 */
[----:B----4-:R-:W-:-:S04]  /*8960*/  @!P1 IMAD.X R3, R8, 0x1, R21, P2 ;  /* 0x0000000108039824 */ /* 0x010fc800010e0615 */
[----:B------:R-:W-:-:S05]  /*8970*/  @!P1 IMAD.MOV.U32 R15, RZ, RZ, R3 ;  /* 0x000000ffff0f9224 */ /* 0x000fca00078e0003 */
[----:B------:R0:W3:Y:S01]  /*8980*/  @!P1 LD.E.128 R24, desc[UR42][R14.64] ;  /* 0x0000002a0e189980 */ /* 0x0000e2000c101d00 */
[----:B------:R-:W-:Y:S02]  /*8990*/  CS2R R64, SRZ ;  /* 0x0000000000407805 */ /* 0x000fe4000001ff00 */
[----:B------:R-:W-:Y:S02]  /*89a0*/  CS2R R66, SRZ ;  /* 0x0000000000427805 */ /* 0x000fe4000001ff00 */
[----:B------:R-:W-:Y:S01]  /*89b0*/  CS2R R20, SRZ ;  /* 0x0000000000147805 */ /* 0x000fe2000001ff00 */
[----:B------:R-:W1:Y:S01]  /*89c0*/  SHFL.IDX PT, R61, R61, 0x1, 0x1c1f ;  /* 0x003c1f003d3d7f89 */ /* 0x000e6200000e0000 */
[----:B------:R-:W-:-:S03]  /*89d0*/  CS2R R8, SRZ ;  /* 0x0000000000087805 */ /* 0x000fc6000001ff00 */
[----:B------:R-:W4:Y:S04]  /*89e0*/  SHFL.IDX PT, R60, R60, 0x1, 0x1c1f ;  /* 0x003c1f003c3c7f89 */ /* 0x000f2800000e0000 */
[----:B0-----:R0:W0:Y:S04]  /*89f0*/  SHFL.IDX PT, R14, R10, 0x1, 0x1c1f ;  /* 0x003c1f000a0e7f89 */ /* 0x00102800000e0000 */
[----:B------:R-:W0:Y:S01]  /*8a00*/  SHFL.IDX PT, R62, R62, 0x1, 0x1c1f ;  /* 0x003c1f003e3e7f89 */ /* 0x000e2200000e0000 */
[----:B--2---:R-:W-:Y:S02]  /*8a10*/  @!P1 IMAD.MOV.U32 R64, RZ, RZ, R4 ;  /* 0x000000ffff409224 */ /* 0x004fe400078e0004 */
[----:B------:R-:W-:-:S02]  /*8a20*/  @!P1 IMAD.MOV.U32 R65, RZ, RZ, R5 ;  /* 0x000000ffff419224 */ /* 0x000fc400078e0005 */
[----:B------:R-:W-:Y:S02]  /*8a30*/  IMAD.MOV.U32 R2, RZ, RZ, R64 ;  /* 0x000000ffff027224 */ /* 0x000fe400078e0040 */
[----:B------:R-:W-:Y:S02]  /*8a40*/  IMAD.MOV.U32 R3, RZ, RZ, R65 ;  /* 0x000000ffff037224 */ /* 0x000fe400078e0041 */
[----:B------:R-:W-:Y:S01]  /*8a50*/  @!P1 IMAD.MOV.U32 R66, RZ, RZ, R6 ;  /* 0x000000ffff429224 */ /* 0x000fe200078e0006 */
[----:B------:R-:W-:Y:S01]  /*8a60*/  PRMT R77, R77, 0x5410, R2 ;  /* 0x000054104d4d7816 */ /* 0x000fe20000000002 */
[----:B------:R-:W-:Y:S01]  /*8a70*/  @!P1 IMAD.MOV.U32 R67, RZ, RZ, R7 ;  /* 0x000000ffff439224 */ /* 0x000fe200078e0007 */
[----:B------:R-:W-:Y:S01]  /*8a80*/  PRMT R74, R74, 0x5410, R3 ;  /* 0x000054104a4a7816 */ /* 0x000fe20000000003 */
[----:B------:R-:W-:Y:S01]  /*8a90*/  IMAD.MOV.U32 R4, RZ, RZ, R66 ;  /* 0x000000ffff047224 */ /* 0x000fe200078e0042 */
[----:B------:R-:W-:Y:S01]  /*8aa0*/  CS2R R2, SRZ ;  /* 0x0000000000027805 */ /* 0x000fe2000001ff00 */
[----:B------:R-:W-:-:S02]  /*8ab0*/  IMAD.MOV.U32 R5, RZ, RZ, R67 ;  /* 0x000000ffff057224 */ /* 0x000fc400078e0043 */
[----:B---3--:R-:W-:Y:S02]  /*8ac0*/  @!P1 IMAD.MOV.U32 R20, RZ, RZ, R24 ;  /* 0x000000ffff149224 */ /* 0x008fe400078e0018 */
[----:B------:R-:W-:Y:S01]  /*8ad0*/  @!P1 IMAD.MOV.U32 R21, RZ, RZ, R25 ;  /* 0x000000ffff159224 */ /* 0x000fe200078e0019 */
[----:B------:R-:W-:Y:S01]  /*8ae0*/  PRMT R68, R4, 0x5410, R5 ;  /* 0x0000541004447816 */ /* 0x000fe20000000005 */
[----:B------:R-:W-:Y:S02]  /*8af0*/  @!P1 IMAD.MOV.U32 R2, RZ, RZ, R26 ;  /* 0x000000ffff029224 */ /* 0x000fe400078e001a */
[----:B------:R-:W-:Y:S02]  /*8b00*/  @!P1 IMAD.MOV.U32 R3, RZ, RZ, R27 ;  /* 0x000000ffff039224 */ /* 0x000fe400078e001b */
[----:B------:R-:W-:Y:S02]  /*8b10*/  IMAD.MOV.U32 R4, RZ, RZ, R20 ;  /* 0x000000ffff047224 */ /* 0x000fe400078e0014 */
[----:B------:R-:W-:-:S02]  /*8b20*/  IMAD.MOV.U32 R5, RZ, RZ, R21 ;  /* 0x000000ffff057224 */ /* 0x000fc400078e0015 */
[----:B------:R-:W-:Y:S02]  /*8b30*/  IMAD.MOV.U32 R6, RZ, RZ, R2 ;  /* 0x000000ffff067224 */ /* 0x000fe400078e0002 */
[----:B------:R-:W-:Y:S01]  /*8b40*/  IMAD.MOV.U32 R7, RZ, RZ, R3 ;  /* 0x000000ffff077224 */ /* 0x000fe200078e0003 */
[----:B------:R-:W-:Y:S02]  /*8b50*/  PRMT R74, R5, 0x7610, R74 ;  /* 0x00007610054a7816 */ /* 0x000fe4000000004a */
[----:B------:R-:W-:Y:S02]  /*8b60*/  PRMT R75, R4, 0x5410, R6 ;  /* 0x00005410044b7816 */ /* 0x000fe40000000006 */
[----:B01--4-:R-:W-:-:S07]  /*8b70*/  PRMT R77, R7, 0x7610, R77 ;  /* 0x00007610074d7816 */ /* 0x013fce000000004d */
.L_x_3998:
[----:B------:R-:W2:Y:S01]  /*8b80*/  LDL R5, [R1+0x21c] ;  /* 0x00021c0001057983 */ /* 0x000ea20000100800 */
[----:B------:R-:W-:Y:S01]  /*8b90*/  VIADD R0, R0, 0x40 ;  /* 0x0000004000007836 */ /* 0x000fe20000000000 */
[----:B------:R-:W-:Y:S01]  /*8ba0*/  BSSY B1, `(.L_x_3674) ;  /* 0x0000016000017945 */ /* 0x000fe20003800000 */
[----:B------:R-:W-:Y:S02]  /*8bb0*/  CS2R R10, SRZ ;  /* 0x00000000000a7805 */ /* 0x000fe4000001ff00 */
[----:B------:R-:W-:Y:S02]  /*8bc0*/  CS2R R6, SRZ ;  /* 0x0000000000067805 */ /* 0x000fe4000001ff00 */
[----:B------:R-:W-:Y:S02]  /*8bd0*/  ISETP.GE.AND P1, PT, R0, R63, PT ;  /* 0x0000003f0000720c */ /* 0x000fe40003f26270 */
[----:B--2---:R-:W-:-:S04]  /*8be0*/  LEA.HI R4, R5, R5, RZ, 0x1 ;  /* 0x0000000505047211 */ /* 0x004fc800078f08ff */
[----:B------:R-:W-:-:S05]  /*8bf0*/  LOP3.LUT R4, R4, 0xfffffffe, RZ, 0xc0, !PT ;  /* 0xfffffffe04047812 */ /* 0x000fca00078ec0ff */
[----:B------:R-:W-:Y:S01]  /*8c00*/  IMAD.IADD R0, R5, 0x1, -R4 ;  /* 0x0000000105007824 */ /* 0x000fe200078e0a04 */
[----:B------:R-:W-:-:S04]  /*8c10*/  CS2R R4, SRZ ;  /* 0x0000000000047805 */ /* 0x000fc8000001ff00 */
        /* <DEDUP_REMOVED lines=8> */
[-C--:B------:R-:W-:Y:S02]  /*8ca0*/  IADD3 R4, P1, R61, R8.reuse, RZ ;  /* 0x000000083d047210 */ /* 0x080fe40007f3e0ff */
[----:B------:R-:W-:-:S03]  /*8cb0*/  IADD3 R8, P2, R14, R8, RZ ;  /* 0x000000080e087210 */ /* 0x000fc60007f5e0ff */
[--C-:B------:R-:W-:Y:S02]  /*8cc0*/  IMAD.X R5, R60, 0x1, R7.reuse, P1 ;  /* 0x000000013c057824 */ /* 0x100fe400008e0607 */
[----:B------:R-:W-:-:S04]  /*8cd0*/  IMAD.X R9, R62, 0x1, R7, P2 ;  /* 0x000000013e097824 */ /* 0x000fc800010e0607 */
[----:B------:R-:W5:Y:S04]  /*8ce0*/  LD.E.128 R4, desc[UR42][R4.64] ;  /* 0x0000002a04047980 */ /* 0x000f68000c101d00 */
[----:B------:R-:W5:Y:S02]  /*8cf0*/  LD.E.128 R8, desc[UR42][R8.64] ;  /* 0x0000002a08087980 */ /* 0x000f64000c101d00 */
.L_x_3675:
[----:B------:R-:W-:Y:S05]  /*8d00*/  BSYNC B1 ;  /* 0x0000000000017941 */ /* 0x000fea0003800000 */
.L_x_3674:
[----:B------:R-:W0:Y:S01]  /*8d10*/  SYNCS.PHASECHK.TRANS64.TRYWAIT P1, [R144+URZ+0x32400], R13 ;  /* 0x0324000d900075a7 */ /* 0x000e22000802017f */
[----:B------:R-:W-:Y:S04]  /*8d20*/  BSSY B1, `(.L_x_3676) ;  /* 0x0000002000017945 */ /* 0x000fe80003800000 */
[----:B0-----:R-:W-:Y:S05]  /*8d30*/  @!P1 BRA `(.L_x_3677) ;  /* 0x000002e000709947 */ /* 0x001fea0003800000 */
.L_x_3999:
[----:B------:R-:W-:Y:S05]  /*8d40*/  BSYNC B1 ;  /* 0x0000000000017941 */ /* 0x000fea0003800000 */
.L_x_3676:
[----:B------:R-:W2:Y:S01]  /*8d50*/  LDL R0, [R1+0x70] ;  /* 0x0000700001007983 */ /* 0x000ea20000100800 */
[----:B-----5:R-:W-:Y:S01]  /*8d60*/  IMAD.MOV.U32 R12, RZ, RZ, R8 ;  /* 0x000000ffff0c7224 */ /* 0x020fe200078e0008 */
[----:B------:R-:W-:Y:S01]  /*8d70*/  BSSY B1, `(.L_x_3678) ;  /* 0x000006e000017945 */ /* 0x000fe20003800000 */
[----:B0-----:R-:W-:Y:S02]  /*8d80*/  IMAD.MOV.U32 R13, RZ, RZ, R9 ;  /* 0x000000ffff0d7224 */ /* 0x001fe400078e0009 */
[----:B------:R-:W-:Y:S02]  /*8d90*/  IMAD.MOV.U32 R14, RZ, RZ, R10 ;  /* 0x000000ffff0e7224 */ /* 0x000fe400078e000a */
[----:B------:R-:W-:Y:S01]  /*8da0*/  IMAD.MOV.U32 R88, RZ, RZ, R6 ;  /* 0x000000ffff587224 */ /* 0x000fe200078e0006 */
[----:B------:R-:W-:Y:S01]  /*8db0*/  PRMT R60, R12, 0x5410, R13 ;  /* 0x000054100c3c7816 */ /* 0x000fe2000000000d */
[----:B------:R-:W-:Y:S01]  /*8dc0*/  IMAD.MOV.U32 R12, RZ, RZ, R11 ;  /* 0x000000ffff0c7224 */ /* 0x000fe200078e000b */
[----:B------:R-:W-:Y:S01]  /*8dd0*/  PRMT R61, R14, 0x7610, R61 ;  /* 0x000076100e3d7816 */ /* 0x000fe2000000003d */
[----:B------:R-:W-:-:S02]  /*8de0*/  IMAD.MOV.U32 R13, RZ, RZ, R4 ;  /* 0x000000ffff0d7224 */ /* 0x000fc400078e0004 */
[----:B------:R-:W-:Y:S02]  /*8df0*/  IMAD.MOV.U32 R14, RZ, RZ, R5 ;  /* 0x000000ffff0e7224 */ /* 0x000fe400078e0005 */
[----:B------:R-:W-:-:S03]  /*8e00*/  IMAD.MOV.U32 R89, RZ, RZ, R7 ;  /* 0x000000ffff597224 */ /* 0x000fc600078e0007 */
[----:B------:R-:W-:Y:S01]  /*8e10*/  PRMT R61, R61, 0x5410, R14 ;  /* 0x000054103d3d7816 */ /* 0x000fe2000000000e */
[----:B--2---:R-:W-:-:S05]  /*8e20*/  IMAD R0, R0, -0x80, R63 ;  /* 0xffffff8000007824 */ /* 0x004fca00078e023f */
[----:B------:R-:W-:-:S04]  /*8e30*/  VIMNMX R0, R0, 0x80, PT ;  /* 0x0000008000007848 */ /* 0x000fc80003fe0100 */
[-C--:B------:R-:W-:Y:S02]  /*8e40*/  ISETP.GE.OR P1, PT, R153, R0.reuse, P0 ;  /* 0x000000009900720c */ /* 0x080fe40000726670 */
[----:B------:R-:W-:Y:S02]  /*8e50*/  ISETP.GE.OR P0, PT, R156, R0, P0 ;  /* 0x000000009c00720c */ /* 0x000fe40000706670 */
[----:B------:R-:W-:Y:S01]  /*8e60*/  PRMT R0, R12, 0x5410, R13 ;  /* 0x000054100c007816 */ /* 0x000fe2000000000d */
[----:B------:R-:W-:-:S05]  /*8e70*/  IMAD.IADD R12, R22, 0x1, R69 ;  /* 0x00000001160c7824 */ /* 0x000fca00078e0245 */
[----:B------:R-:W-:-:S03]  /*8e80*/  LOP3.LUT R63, R12, 0x38, RZ, 0xc0, !PT ;  /* 0x000000380c3f7812 */ /* 0x000fc600078ec0ff */
[----:B------:R-:W-:Y:S05]  /*8e90*/  @P1 BRA `(.L_x_3679) ;  /* 0x00000004006c1947 */ /* 0x000fea0003800000 */
[----:B------:R-:W-:Y:S01]  /*8ea0*/  LOP3.LUT R12, R166, 0x38, R22, 0xf8, !PT ;  /* 0x00000038a60c7812 */ /* 0x000fe200078ef816 */
[--C-:B------:R-:W-:Y:S01]  /*8eb0*/  HADD2.F32 R69, -RZ, R74.reuse.H0_H0 ;  /* 0x2000004aff457230 */ /* 0x100fe20000004100 */
[----:B------:R-:W-:Y:S02]  /*8ec0*/  LOP3.LUT R24, R173, R63, R166, 0x1e, !PT ;  /* 0x0000003fad187212 */ /* 0x000fe400078e1ea6 */
[----:B------:R-:W-:Y:S02]  /*8ed0*/  LOP3.LUT R12, R12, R173, RZ, 0x3c, !PT ;  /* 0x000000ad0c0c7212 */ /* 0x000fe400078e3cff */
[----:B------:R-:W-:Y:S01]  /*8ee0*/  SHF.R.U32.HI R70, RZ, 0x10, R21 ;  /* 0x00000010ff467819 */ /* 0x000fe20000011615 */
[C---:B------:R-:W-:Y:S01]  /*8ef0*/  IMAD.IADD R25, R167.reuse, 0x1, R24 ;  /* 0x00000001a7197824 */ /* 0x040fe200078e0218 */
[--C-:B------:R-:W-:Y:S01]  /*8f00*/  SHF.R.U64 R86, R66, 0x10, R67.reuse ;  /* 0x0000001042567819 */ /* 0x100fe20000001243 */
[----:B------:R-:W-:Y:S01]  /*8f10*/  IMAD.IADD R13, R167, 0x1, R12 ;  /* 0x00000001a70d7824 */ /* 0x000fe200078e020c */
[----:B------:R-:W-:Y:S01]  /*8f20*/  SHF.R.U32.HI R85, RZ, 0x10, R67 ;  /* 0x00000010ff557819 */ /* 0x000fe20000011643 */
[--C-:B------:R-:W-:Y:S01]  /*8f30*/  IMAD R83, R25, 0x2, R144.reuse ;  /* 0x0000000219537824 */ /* 0x100fe200078e0290 */
[--C-:B------:R-:W-:Y:S01]  /*8f40*/  SHF.R.U64 R81, R2, 0x10, R3.reuse ;  /* 0x0000001002517819 */ /* 0x100fe20000001203 */
[----:B------:R-:W-:Y:S01]  /*8f50*/  IMAD R82, R13, 0x2, R144 ;  /* 0x000000020d527824 */ /* 0x000fe200078e0290 */
[----:B------:R-:W-:Y:S01]  /*8f60*/  SHF.R.U32.HI R79, RZ, 0x10, R3 ;  /* 0x00000010ff4f7819 */ /* 0x000fe20000011603 */
[----:B------:R-:W-:Y:S01]  /*8f70*/  HADD2.F32 R67, -RZ, R74.H1_H1 ;  /* 0x3000004aff437230 */ /* 0x000fe20000004100 */
[----:B------:R-:W0:Y:S01]  /*8f80*/  LDS.128 R24, [R83+0x18400] ;  /* 0x0184000053187984 */ /* 0x000e220000000c00 */
[--C-:B------:R-:W-:Y:S01]  /*8f90*/  SHF.R.U32.HI R71, RZ, 0x10, R65.reuse ;  /* 0x00000010ff477819 */ /* 0x100fe20000011641 */
[----:B------:R-:W-:Y:S01]  /*8fa0*/  HADD2.F32 R70, -RZ, R70.H0_H0 ;  /* 0x20000046ff467230 */ /* 0x000fe20000004100 */
[----:B------:R-:W-:Y:S01]  /*8fb0*/  SHF.R.U64 R87, R64, 0x10, R65 ;  /* 0x0000001040577819 */ /* 0x000fe20000001241 */
[----:B------:R-:W1:Y:S01]  /*8fc0*/  LDS.128 R12, [R82+0x18400] ;  /* 0x01840000520c7984 */ /* 0x000e620000000c00 */
[----:B------:R-:W-:Y:S01]  /*8fd0*/  SHF.R.U64 R84, R20, 0x10, R21 ;  /* 0x0000001014547819 */ /* 0x000fe20000001215 */
[----:B0-----:R-:W-:-:S02]  /*8fe0*/  HADD2.F32 R62, -RZ, R25.H0_H0 ;  /* 0x20000019ff3e7230 */ /* 0x001fc40000004100 */
[----:B------:R-:W-:Y:S02]  /*8ff0*/  HADD2.F32 R64, -RZ, R25.H1_H1 ;  /* 0x30000019ff407230 */ /* 0x000fe40000004100 */
[----:B-1----:R-:W-:Y:S02]  /*9000*/  HADD2.F32 R3, -RZ, R13.H0_H0 ;  /* 0x2000000dff037230 */ /* 0x002fe40000004100 */
[C---:B------:R-:W-:Y:S01]  /*9010*/  FMUL.FTZ R74, R62.reuse, R69 ;  /* 0x000000453e4a7220 */ /* 0x040fe20000410000 */
[-C--:B------:R-:W-:Y:S01]  /*9020*/  FMUL.FTZ R76, R62, R67.reuse ;  /* 0x000000433e4c7220 */ /* 0x080fe20000410000 */
[----:B------:R-:W-:Y:S02]  /*9030*/  HADD2.F32 R25, -RZ, R24.H0_H0 ;  /* 0x20000018ff197230 */ /* 0x000fe40000004100 */
[----:B------:R-:W-:Y:S01]  /*9040*/  FMUL.FTZ R78, R64, R70 ;  /* 0x00000046404e7220 */ /* 0x000fe20000410000 */
[----:B------:R-:W-:Y:S01]  /*9050*/  FFMA.FTZ R74, R3, R67, -R74 ;  /* 0x00000043034a7223 */ /* 0x000fe2000001084a */
[----:B------:R-:W-:-:S02]  /*9060*/  HADD2.F32 R62, -RZ, R71.H0_H0 ;  /* 0x20000047ff3e7230 */ /* 0x000fc40000004100 */
[----:B------:R-:W-:Y:S01]  /*9070*/  FFMA.FTZ R76, R3, R69, R76 ;  /* 0x00000045034c7223 */ /* 0x000fe2000001004c */
[----:B------:R-:W-:Y:S02]  /*9080*/  HADD2.F32 R67, -RZ, R75.H0_H0 ;  /* 0x2000004bff437230 */ /* 0x000fe40000004100 */
[----:B------:R-:W-:Y:S02]  /*9090*/  HADD2.F32 R13, -RZ, R13.H1_H1 ;  /* 0x3000000dff0d7230 */ /* 0x000fe40000004100 */
[-C--:B------:R-:W-:Y:S01]  /*90a0*/  FMUL.FTZ R80, R64, R62.reuse ;  /* 0x0000003e40507220 */ /* 0x080fe20000410000 */
[----:B------:R-:W-:Y:S02]  /*90b0*/  HADD2.F32 R2, -RZ, R12.H0_H0 ;  /* 0x2000000cff027230 */ /* 0x000fe40000004100 */
[----:B------:R-:W-:Y:S01]  /*90c0*/  FMUL.FTZ R69, R25, R67 ;  /* 0x0000004319457220 */ /* 0x000fe20000410000 */
[----:B------:R-:W-:Y:S02]  /*90d0*/  HADD2.F32 R3, -RZ, R77.H1_H1 ;  /* 0x3000004dff037230 */ /* 0x000fe40000004100 */
[----:B------:R-:W-:Y:S01]  /*90e0*/  FFMA.FTZ R71, R13, R62, -R78 ;  /* 0x0000003e0d477223 */ /* 0x000fe2000001084e */
[----:B------:R-:W-:-:S02]  /*90f0*/  HADD2.F32 R62, -RZ, R75.H1_H1 ;  /* 0x3000004bff3e7230 */ /* 0x000fc40000004100 */
[----:B------:R-:W-:Y:S01]  /*9100*/  FFMA.FTZ R75, R13, R70, R80 ;  /* 0x000000460d4b7223 */ /* 0x000fe20000010050 */
[----:B------:R-:W-:Y:S02]  /*9110*/  HADD2.F32 R66, -RZ, R27.H0_H0 ;  /* 0x2000001bff427230 */ /* 0x000fe40000004100 */
[-C--:B------:R-:W-:Y:S01]  /*9120*/  FMUL.FTZ R64, R25, R3.reuse ;  /* 0x0000000319407220 */ /* 0x080fe20000410000 */
[C---:B------:R-:W-:Y:S01]  /*9130*/  FFMA.FTZ R69, R2.reuse, R3, -R69 ;  /* 0x0000000302457223 */ /* 0x040fe20000010845 */
[----:B------:R-:W-:Y:S02]  /*9140*/  HADD2.F32 R3, -RZ, R68.H0_H0 ;  /* 0x20000044ff037230 */ /* 0x000fe40000004100 */
[----:B------:R-:W-:Y:S02]  /*9150*/  HADD2.F32 R13, -RZ, R77.H0_H0 ;  /* 0x2000004dff0d7230 */ /* 0x000fe40000004100 */
[----:B------:R-:W-:Y:S01]  /*9160*/  FFMA.FTZ R67, R2, R67, R64 ;  /* 0x0000004302437223 */ /* 0x000fe20000010040 */
[----:B------:R-:W-:-:S02]  /*9170*/  HADD2.F32 R65, -RZ, R26.H0_H0 ;  /* 0x2000001aff417230 */ /* 0x000fc40000004100 */
[----:B------:R-:W-:Y:S02]  /*9180*/  HADD2.F32 R68, -RZ, R68.H1_H1 ;  /* 0x30000044ff447230 */ /* 0x000fe40000004100 */
[C---:B------:R-:W-:Y:S01]  /*9190*/  FMUL.FTZ R70, R66.reuse, R13 ;  /* 0x0000000d42467220 */ /* 0x040fe20000410000 */
[----:B------:R-:W-:Y:S02]  /*91a0*/  HADD2.F32 R20, -RZ, R14.H0_H0 ;  /* 0x2000000eff147230 */ /* 0x000fe40000004100 */
[C---:B------:R-:W-:Y:S01]  /*91b0*/  FMUL.FTZ R25, R65.reuse, R62 ;  /* 0x0000003e41197220 */ /* 0x040fe20000410000 */
[----:B------:R-:W-:Y:S02]  /*91c0*/  HADD2.F32 R21, -RZ, R15.H0_H0 ;  /* 0x2000000fff157230 */ /* 0x000fe40000004100 */
[----:B------:R-:W-:Y:S01]  /*91d0*/  FMUL.FTZ R77, R65, R3 ;  /* 0x00000003414d7220 */ /* 0x000fe20000410000 */
[----:B------:R-:W-:Y:S02]  /*91e0*/  HADD2.F32 R27, -RZ, R27.H1_H1 ;  /* 0x3000001bff1b7230 */ /* 0x000fe40000004100 */
[----:B------:R-:W-:Y:S01]  /*91f0*/  FMUL.FTZ R66, R66, R68 ;  /* 0x0000004442427220 */ /* 0x000fe20000410000 */
[----:B------:R-:W-:-:S02]  /*9200*/  HADD2.F32 R64, -RZ, R79.H0_H0 ;  /* 0x2000004fff407230 */ /* 0x000fc40000004100 */
[C---:B------:R-:W-:Y:S01]  /*9210*/  FFMA.FTZ R65, R20.reuse, R3, -R25 ;  /* 0x0000000314417223 */ /* 0x040fe20000010819 */
[----:B------:R-:W-:Y:S02]  /*9220*/  HADD2.F32 R2, -RZ, R85.H0_H0 ;  /* 0x20000055ff027230 */ /* 0x000fe40000004100 */
[----:B------:R-:W-:Y:S01]  /*9230*/  FFMA.FTZ R77, R20, R62, R77 ;  /* 0x0000003e144d7223 */ /* 0x000fe2000001004d */
[----:B------:R-:W-:Y:S02]  /*9240*/  HADD2.F32 R15, -RZ, R15.H1_H1 ;  /* 0x3000000fff0f7230 */ /* 0x000fe40000004100 */
[C---:B------:R-:W-:Y:S01]  /*9250*/  FFMA.FTZ R70, R21.reuse, R68, -R70 ;  /* 0x0000004415467223 */ /* 0x040fe20000010846 */
[----:B------:R-:W-:Y:S01]  /*9260*/  FFMA.FTZ R66, R21, R13, R66 ;  /* 0x0000000d15427223 */ /* 0x000fe20000010042 */
[----:B------:R-:W-:Y:S02]  /*9270*/  HADD2.F32 R24, -RZ, R24.H1_H1 ;  /* 0x30000018ff187230 */ /* 0x000fe40000004100 */
[----:B------:R-:W-:Y:S01]  /*9280*/  FMUL.FTZ R20, R27, R64 ;  /* 0x000000401b147220 */ /* 0x000fe20000410000 */
[----:B------:R-:W-:-:S02]  /*9290*/  HADD2.F32 R26, -RZ, R26.H1_H1 ;  /* 0x3000001aff1a7230 */ /* 0x000fc40000004100 */
[-C--:B------:R-:W-:Y:S01]  /*92a0*/  FMUL.FTZ R62, R27, R2.reuse ;  /* 0x000000021b3e7220 */ /* 0x080fe20000410000 */
[----:B------:R-:W-:Y:S02]  /*92b0*/  HADD2.F32 R21, -RZ, R84.H0_H0 ;  /* 0x20000054ff157230 */ /* 0x000fe40000004100 */
[C---:B------:R-:W-:Y:S01]  /*92c0*/  FFMA.FTZ R79, R15.reuse, R2, -R20 ;  /* 0x000000020f4f7223 */ /* 0x040fe20000010814 */
[----:B------:R-:W-:Y:S02]  /*92d0*/  HADD2.F32 R25, -RZ, R81.H0_H0 ;  /* 0x20000051ff197230 */ /* 0x000fe40000004100 */
[----:B------:R-:W-:Y:S01]  /*92e0*/  FFMA.FTZ R81, R15, R64, R62 ;  /* 0x000000400f517223 */ /* 0x000fe2000001003e */
[----:B------:R-:W-:Y:S02]  /*92f0*/  HADD2.F32 R3, -RZ, R87.H0_H0 ;  /* 0x20000057ff037230 */ /* 0x000fe40000004100 */
[----:B------:R-:W-:Y:S01]  /*9300*/  FMUL.FTZ R15, R24, R21 ;  /* 0x00000015180f7220 */ /* 0x000fe20000410000 */
[----:B------:R-:W-:-:S02]  /*9310*/  HADD2.F32 R13, -RZ, R86.H0_H0 ;  /* 0x20000056ff0d7230 */ /* 0x000fc40000004100 */
        /* <DEDUP_REMOVED lines=19> */
.L_x_3679:
[----:B------:R-:W-:Y:S05]  /*9450*/  BSYNC B1 ;  /* 0x0000000000017941 */ /* 0x000fea0003800000 */
.L_x_3678:
[----:B------:R-:W-:Y:S01]  /*9460*/  PRMT R66, R88, 0x5410, R89 ;  /* 0x0000541058427816 */ /* 0x000fe20000000059 */
[----:B------:R-:W-:Y:S06]  /*9470*/  @P0 BRA `(.L_x_3670) ;  /* 0x00000004005c0947 */ /* 0x000fec0003800000 */
[----:B------:R-:W-:Y:S01]  /*9480*/  LOP3.LUT R2, R174, R63, R172, 0x1e, !PT ;  /* 0x0000003fae027212 */ /* 0x000fe200078e1eac */
[----:B0-----:R-:W0:Y:S01]  /*9490*/  LDS.128 R12, [R228+0x18400] ;  /* 0x01840000e40c7984 */ /* 0x001e220000000c00 */
[----:B------:R-:W-:Y:S01]  /*94a0*/  SHF.R.U64 R69, R8, 0x10, R9 ;  /* 0x0000001008457819 */ /* 0x000fe20000001209 */
[--C-:B------:R-:W-:Y:S01]  /*94b0*/  HADD2.F32 R21, -RZ, R60.reuse.H1_H1 ;  /* 0x3000003cff157230 */ /* 0x100fe20000004100 */
[--C-:B------:R-:W-:Y:S01]  /*94c0*/  SHF.R.U64 R68, R10, 0x10, R11.reuse ;  /* 0x000000100a447819 */ /* 0x100fe2000000120b */
[----:B------:R-:W-:Y:S01]  /*94d0*/  IMAD.IADD R3, R175, 0x1, R2 ;  /* 0x00000001af037824 */ /* 0x000fe200078e0202 */
[----:B------:R-:W-:Y:S01]  /*94e0*/  SHF.R.U32.HI R67, RZ, 0x10, R11 ;  /* 0x00000010ff437819 */ /* 0x000fe2000001160b */
[----:B------:R-:W-:Y:S01]  /*94f0*/  HADD2.F32 R11, -RZ, R61.H1_H1 ;  /* 0x3000003dff0b7230 */ /* 0x000fe20000004100 */
[----:B------:R-:W-:Y:S01]  /*9500*/  SHF.R.U32.HI R20, RZ, 0x10, R9 ;  /* 0x00000010ff147819 */ /* 0x000fe20000011609 */
[----:B------:R-:W-:Y:S01]  /*9510*/  IMAD R3, R3, 0x2, R144 ;  /* 0x0000000203037824 */ /* 0x000fe200078e0290 */
[--C-:B------:R-:W-:Y:S01]  /*9520*/  SHF.R.U32.HI R62, RZ, 0x10, R5.reuse ;  /* 0x00000010ff3e7819 */ /* 0x100fe20000011605 */
[----:B------:R-:W-:Y:S01]  /*9530*/  HADD2.F32 R60, -RZ, R60.H0_H0 ;  /* 0x2000003cff3c7230 */ /* 0x000fe20000004100 */
[----:B------:R-:W-:Y:S01]  /*9540*/  SHF.R.U64 R74, R4, 0x10, R5 ;  /* 0x00000010044a7819 */ /* 0x000fe20000001205 */
[----:B------:R-:W-:Y:S01]  /*9550*/  HADD2.F32 R20, -RZ, R20.H0_H0 ;  /* 0x20000014ff147230 */ /* 0x000fe20000004100 */
[----:B------:R-:W1:Y:S01]  /*9560*/  LDS.128 R24, [R3+0x18400] ;  /* 0x0184000003187984 */ /* 0x000e620000000c00 */
[----:B------:R-:W-:-:S02]  /*9570*/  SHF.R.U64 R71, R6, 0x10, R7 ;  /* 0x0000001006477819 */ /* 0x000fc40000001207 */
[----:B------:R-:W-:Y:S01]  /*9580*/  SHF.R.U32.HI R70, RZ, 0x10, R7 ;  /* 0x00000010ff467819 */ /* 0x000fe20000011607 */
[--C-:B0-----:R-:W-:Y:S02]  /*9590*/  HADD2.F32 R4, -RZ, R13.reuse.H0_H0 ;  /* 0x2000000dff047230 */ /* 0x101fe40000004100 */
[----:B------:R-:W-:Y:S02]  /*95a0*/  HADD2.F32 R13, -RZ, R13.H1_H1 ;  /* 0x3000000dff0d7230 */ /* 0x000fe40000004100 */
[----:B------:R-:W-:Y:S02]  /*95b0*/  HADD2.F32 R2, -RZ, R12.H0_H0 ;  /* 0x2000000cff027230 */ /* 0x000fe40000004100 */
[----:B------:R-:W-:Y:S02]  /*95c0*/  HADD2.F32 R5, -RZ, R14.H0_H0 ;  /* 0x2000000eff057230 */ /* 0x000fe40000004100 */
[--C-:B------:R-:W-:Y:S02]  /*95d0*/  HADD2.F32 R6, -RZ, R15.reuse.H0_H0 ;  /* 0x2000000fff067230 */ /* 0x100fe40000004100 */
[----:B------:R-:W-:-:S02]  /*95e0*/  HADD2.F32 R15, -RZ, R15.H1_H1 ;  /* 0x3000000fff0f7230 */ /* 0x000fc40000004100 */
[----:B------:R-:W-:Y:S02]  /*95f0*/  HADD2.F32 R12, -RZ, R12.H1_H1 ;  /* 0x3000000cff0c7230 */ /* 0x000fe40000004100 */
[--C-:B-1----:R-:W-:Y:S02]  /*9600*/  HADD2.F32 R8, -RZ, R25.reuse.H0_H0 ;  /* 0x20000019ff087230 */ /* 0x102fe40000004100 */
[----:B------:R-:W-:Y:S02]  /*9610*/  HADD2.F32 R25, -RZ, R25.H1_H1 ;  /* 0x30000019ff197230 */ /* 0x000fe40000004100 */
[----:B------:R-:W-:Y:S02]  /*9620*/  HADD2.F32 R7, -RZ, R24.H0_H0 ;  /* 0x20000018ff077230 */ /* 0x000fe40000004100 */
[C---:B------:R-:W-:Y:S01]  /*9630*/  FMUL.FTZ R63, R8.reuse, R21 ;  /* 0x00000015083f7220 */ /* 0x040fe20000410000 */
[----:B------:R-:W-:Y:S01]  /*9640*/  FMUL.FTZ R65, R8, R11 ;  /* 0x0000000b08417220 */ /* 0x000fe20000410000 */
[----:B------:R-:W-:-:S02]  /*9650*/  HADD2.F32 R8, -RZ, R62.H0_H0 ;  /* 0x2000003eff087230 */ /* 0x000fc40000004100 */
[C---:B------:R-:W-:Y:S01]  /*9660*/  FMUL.FTZ R62, R25.reuse, R20 ;  /* 0x00000014193e7220 */ /* 0x040fe20000410000 */
[C---:B------:R-:W-:Y:S01]  /*9670*/  FFMA.FTZ R63, R4.reuse, R11, -R63 ;  /* 0x0000000b043f7223 */ /* 0x040fe2000001083f */
[----:B------:R-:W-:Y:S01]  /*9680*/  FFMA.FTZ R65, R4, R21, R65 ;  /* 0x0000001504417223 */ /* 0x000fe20000010041 */
[----:B------:R-:W-:Y:S02]  /*9690*/  HADD2.F32 R4, -RZ, R0.H1_H1 ;  /* 0x30000000ff047230 */ /* 0x000fe40000004100 */
[----:B------:R-:W-:Y:S01]  /*96a0*/  FMUL.FTZ R64, R25, R8 ;  /* 0x0000000819407220 */ /* 0x000fe20000410000 */
[----:B------:R-:W-:Y:S01]  /*96b0*/  FMUL.FTZ R11, R7, R60 ;  /* 0x0000003c070b7220 */ /* 0x000fe20000410000 */
[----:B------:R-:W-:Y:S01]  /*96c0*/  FFMA.FTZ R62, R13, R8, -R62 ;  /* 0x000000080d3e7223 */ /* 0x000fe2000001083e */
[----:B------:R-:W-:Y:S02]  /*96d0*/  HADD2.F32 R9, -RZ, R26.H0_H0 ;  /* 0x2000001aff097230 */ /* 0x000fe40000004100 */
[----:B------:R-:W-:Y:S01]  /*96e0*/  FMUL.FTZ R7, R7, R4 ;  /* 0x0000000407077220 */ /* 0x000fe20000410000 */
[----:B------:R-:W-:-:S02]  /*96f0*/  HADD2.F32 R8, -RZ, R61.H0_H0 ;  /* 0x2000003dff087230 */ /* 0x000fc40000004100 */
[----:B------:R-:W-:Y:S01]  /*9700*/  FFMA.FTZ R64, R13, R20, R64 ;  /* 0x000000140d407223 */ /* 0x000fe20000010040 */
[C---:B------:R-:W-:Y:S01]  /*9710*/  FFMA.FTZ R13, R2.reuse, R4, -R11 ;  /* 0x00000004020d7223 */ /* 0x040fe2000001080b */
[----:B------:R-:W-:Y:S02]  /*9720*/  HADD2.F32 R4, -RZ, R66.H0_H0 ;  /* 0x20000042ff047230 */ /* 0x000fe40000004100 */
[----:B------:R-:W-:Y:S01]  /*9730*/  FFMA.FTZ R60, R2, R60, R7 ;  /* 0x0000003c023c7223 */ /* 0x000fe20000010007 */
[----:B------:R-:W-:Y:S02]  /*9740*/  HADD2.F32 R10, -RZ, R27.H0_H0 ;  /* 0x2000001bff0a7230 */ /* 0x000fe40000004100 */
[----:B------:R-:W-:Y:S01]  /*9750*/  FMUL.FTZ R2, R9, R8 ;  /* 0x0000000809027220 */ /* 0x000fe20000410000 */
[----:B------:R-:W-:Y:S02]  /*9760*/  HADD2.F32 R11, -RZ, R0.H0_H0 ;  /* 0x20000000ff0b7230 */ /* 0x000fe40000004100 */
[----:B------:R-:W-:-:S02]  /*9770*/  HADD2.F32 R7, -RZ, R66.H1_H1 ;  /* 0x30000042ff077230 */ /* 0x000fc40000004100 */
[-C--:B------:R-:W-:Y:S01]  /*9780*/  FMUL.FTZ R66, R9, R4.reuse ;  /* 0x0000000409427220 */ /* 0x080fe20000410000 */
[C---:B------:R-:W-:Y:S01]  /*9790*/  FFMA.FTZ R20, R5.reuse, R4, -R2 ;  /* 0x0000000405147223 */ /* 0x040fe20000010802 */
[C---:B------:R-:W-:Y:S01]  /*97a0*/  FMUL.FTZ R9, R10.reuse, R11 ;  /* 0x0000000b0a097220 */ /* 0x040fe20000410000 */
[----:B------:R-:W-:Y:S02]  /*97b0*/  HADD2.F32 R27, -RZ, R27.H1_H1 ;  /* 0x3000001bff1b7230 */ /* 0x000fe40000004100 */
[-C--:B------:R-:W-:Y:S01]  /*97c0*/  FMUL.FTZ R4, R10, R7.reuse ;  /* 0x000000070a047220 */ /* 0x080fe20000410000 */
[----:B------:R-:W-:Y:S02]  /*97d0*/  HADD2.F32 R2, -RZ, R67.H0_H0 ;  /* 0x20000043ff027230 */ /* 0x000fe40000004100 */
[----:B------:R-:W-:Y:S01]  /*97e0*/  FFMA.FTZ R10, R5, R8, R66 ;  /* 0x00000008050a7223 */ /* 0x000fe20000010042 */
[----:B------:R-:W-:Y:S02]  /*97f0*/  HADD2.F32 R0, -RZ, R70.H0_H0 ;  /* 0x20000046ff007230 */ /* 0x000fe40000004100 */
[C---:B------:R-:W-:Y:S01]  /*9800*/  FFMA.FTZ R8, R6.reuse, R7, -R9 ;  /* 0x0000000706087223 */ /* 0x040fe20000010809 */
[----:B------:R-:W-:Y:S01]  /*9810*/  FFMA.FTZ R6, R6, R11, R4 ;  /* 0x0000000b06067223 */ /* 0x000fe20000010004 */
[----:B------:R-:W-:-:S02]  /*9820*/  HADD2.F32 R24, -RZ, R24.H1_H1 ;  /* 0x30000018ff187230 */ /* 0x000fc40000004100 */
[C---:B------:R-:W-:Y:S01]  /*9830*/  FMUL.FTZ R66, R27.reuse, R2 ;  /* 0x000000021b427220 */ /* 0x040fe20000410000 */
[----:B------:R-:W-:Y:S02]  /*9840*/  HADD2.F32 R26, -RZ, R26.H1_H1 ;  /* 0x3000001aff1a7230 */ /* 0x000fe40000004100 */
[-C--:B------:R-:W-:Y:S01]  /*9850*/  FMUL.FTZ R4, R27, R0.reuse ;  /* 0x000000001b047220 */ /* 0x080fe20000410000 */
[----:B------:R-:W-:Y:S02]  /*9860*/  HADD2.F32 R9, -RZ, R69.H0_H0 ;  /* 0x20000045ff097230 */ /* 0x000fe40000004100 */
[C---:B------:R-:W-:Y:S01]  /*9870*/  FFMA.FTZ R27, R15.reuse, R0, -R66 ;  /* 0x000000000f1b7223 */ /* 0x040fe20000010842 */
[----:B------:R-:W-:Y:S02]  /*9880*/  HADD2.F32 R11, -RZ, R68.H0_H0 ;  /* 0x20000044ff0b7230 */ /* 0x000fe40000004100 */
[----:B------:R-:W-:Y:S01]  /*9890*/  FFMA.FTZ R61, R15, R2, R4 ;  /* 0x000000020f3d7223 */ /* 0x000fe20000010004 */
[----:B------:R-:W-:-:S02]  /*98a0*/  HADD2.F32 R5, -RZ, R74.H0_H0 ;  /* 0x2000004aff057230 */ /* 0x000fc40000004100 */
[----:B------:R-:W-:Y:S01]  /*98b0*/  FMUL.FTZ R15, R24, R9 ;  /* 0x00000009180f7220 */ /* 0x000fe20000410000 */
[----:B------:R-:W-:Y:S02]  /*98c0*/  HADD2.F32 R7, -RZ, R71.H0_H0 ;  /* 0x20000047ff077230 */ /* 0x000fe40000004100 */
[----:B------:R-:W-:Y:S01]  /*98d0*/  FMUL.FTZ R21, R26, R11 ;  /* 0x0000000b1a157220 */ /* 0x000fe20000410000 */
[----:B------:R-:W-:Y:S02]  /*98e0*/  HADD2.F32 R14, -RZ, R14.H1_H1 ;  /* 0x3000000eff0e7230 */ /* 0x000fe40000004100 */
[-C--:B------:R-:W-:Y:S01]  /*98f0*/  FMUL.FTZ R24, R24, R5.reuse ;  /* 0x0000000518187220 */ /* 0x080fe20000410000 */
[----:B------:R-:W-:Y:S01]  /*9900*/  FFMA.FTZ R4, R12, R5, -R15 ;  /* 0x000000050c047223 */ /* 0x000fe2000001080f */
[----:B------:R-:W-:Y:S01]  /*9910*/  FMUL.FTZ R26, R26, R7 ;  /* 0x000000071a1a7220 */ /* 0x000fe20000410000 */
[----:B------:R-:W-:Y:S01]  /*9920*/  F2FP.F16.F32.PACK_AB R5, R62, R63 ;  /* 0x0000003f3e05723e */ /* 0x000fe200000000ff */
        /* <DEDUP_REMOVED lines=12> */
.L_x_3670:
[----:B------:R-:W-:Y:S05]  /*99f0*/  BSYNC B0 ;  /* 0x0000000000007941 */ /* 0x000fea0003800000 */
.L_x_3656:
[----:B------:R-:W-:Y:S01]  /*9a00*/  @!PT LDS RZ, [RZ] ;  /* 0x00000000fffff984 */ /* 0x000fe20000000800 */
[----:B------:R-:W-:Y:S01]  /*9a10*/  @!PT LDS RZ, [RZ] ;  /* 0x00000000fffff984 */ /* 0x000fe20000000800 */
[----:B------:R-:W-:Y:S01]  /*9a20*/  @!PT LDS RZ, [RZ] ;  /* 0x00000000fffff984 */ /* 0x000fe20000000800 */
[----:B------:R-:W-:Y:S01]  /*9a30*/  @!PT LDS RZ, [RZ] ;  /* 0x00000000fffff984 */ /* 0x000fe20000000800 */
[----:B------:R3:W-:Y:S06]  /*9a40*/  MEMBAR.ALL.CTA ;  /* 0x0000000000007992 */ /* 0x0007ec0000008000 */
[----:B---3--:R-:W3:Y:S01]  /*9a50*/  FENCE.VIEW.ASYNC.S ;  /* 0x00000000000073c6 */ /* 0x008ee20000000000 */
[----:B------:R-:W-:Y:S05]  /*9a60*/  WARPSYNC.ALL ;  /* 0x0000000000007948 */ /* 0x000fea0003800000 */
[----:B---3--:R-:W-:Y:S06]  /*9a70*/  BAR.SYNC.DEFER_BLOCKING 0xd, 0x100 ;  /* 0x0344000000007b1d */ /* 0x008fec0000010000 */
.L_x_3653:
[----:B012---:R-:W-:Y:S01]  /*9a80*/  IMAD.MOV.U32 R4, RZ, RZ, R57 ;  /* 0x000000ffff047224 */ /* 0x007fe200078e0039 */
[----:B------:R-:W-:Y:S05]  /*9a90*/  WARPSYNC.ALL ;  /* 0x0000000000007948 */ /* 0x000fea0003800000 */
[----:B------:R-:W-:Y:S01]  /*9aa0*/  IMAD.MOV.U32 R5, RZ, RZ, R50 ;  /* 0x000000ffff057224 */ /* 0x000fe200078e0032 */
[----:B------:R-:W-:Y:S01]  /*9ab0*/  UIADD3 UR4, UP0, UR37, 0x420, URZ ;  /* 0x0000042025047890 */ /* 0x000fe2000ff1e03f */
[----:B------:R-:W-:Y:S01]  /*9ac0*/  IMAD.MOV.U32 R6, RZ, RZ, R39 ;  /* 0x000000ffff067224 */ /* 0x000fe200078e0027 */
[----:B------:R0:W-:Y:S01]  /*9ad0*/  BAR.SYNC.DEFER_BLOCKING R214, 0x100 ;  /* 0x000400d60000751d */ /* 0x0001e20000010000 */
[----:B------:R-:W-:Y:S01]  /*9ae0*/  IMAD.MOV.U32 R7, RZ, RZ, R58 ;  /* 0x000000ffff077224 */ /* 0x000fe200078e003a */
[----:B------:R-:W-:Y:S01]  /*9af0*/  UIADD3.X UR5, URZ, UR36, URZ, UP0, !UPT ;  /* 0x000000243f057290 */ /* 0x000fe200087fe43f */
[----:B------:R-:W-:Y:S01]  /*9b00*/  IMAD.U32 R0, RZ, RZ, UR39 ;  /* 0x00000027ff007e24 */ /* 0x000fe2000f8e00ff */
[----:B------:R-:W-:Y:S01]  /*9b10*/  MOV R236, 0x9e40 ;  /* 0x00009e4000ec7802 */ /* 0x000fe20000000f00 */
[----:B------:R-:W-:Y:S01]  /*9b20*/  IMAD.U32 R3, RZ, RZ, UR47 ;  /* 0x0000002fff037e24 */ /* 0x000fe2000f8e00ff */
[----:B------:R-:W-:Y:S01]  /*9b30*/  BSSY B0, `(.L_x_3680) ;  /* 0x0000031000007945 */ /* 0x000fe20003800000 */
[----:B------:R-:W-:Y:S01]  /*9b40*/  IMAD.MOV.U32 R8, RZ, RZ, R30 ;  /* 0x000000ffff087224 */ /* 0x000fe200078e001e */
[----:B------:R1:W-:Y:S01]  /*9b50*/  STL.128 [R1+0x190], R4 ;  /* 0x0001900401007387 */ /* 0x0003e20000100c00 */
[----:B------:R-:W-:-:S02]  /*9b60*/  IMAD.MOV.U32 R9, RZ, RZ, R51 ;  /* 0x000000ffff097224 */ /* 0x000fc400078e0033 */
[----:B------:R-:W-:Y:S02]  /*9b70*/  IMAD.MOV.U32 R10, RZ, RZ, R37 ;  /* 0x000000ffff0a7224 */ /* 0x000fe400078e0025 */
[----:B------:R-:W-:Y:S02]  /*9b80*/  IMAD.MOV.U32 R11, RZ, RZ, R56 ;  /* 0x000000ffff0b7224 */ /* 0x000fe400078e0038 */
[----:B------:R-:W-:Y:S02]  /*9b90*/  IMAD.U32 R30, RZ, RZ, UR46 ;  /* 0x0000002eff1e7e24 */ /* 0x000fe4000f8e00ff */
[----:B-----5:R-:W-:Y:S01]  /*9ba0*/  IMAD.U32 R2, RZ, RZ, UR37 ;  /* 0x00000025ff027e24 */ /* 0x020fe2000f8e00ff */
[----:B------:R-:W-:Y:S03]  /*9bb0*/  STL.128 [R1+0x1b0], R8 ;  /* 0x0001b00801007387 */ /* 0x000fe60000100c00 */
[----:B------:R-:W-:-:S02]  /*9bc0*/  VIADD R2, R2, 0x170 ;  /* 0x0000017002027836 */ /* 0x000fc40000000000 */
[----:B-1----:R-:W-:Y:S02]  /*9bd0*/  IMAD.MOV.U32 R4, RZ, RZ, R49 ;  /* 0x000000ffff047224 */ /* 0x002fe400078e0031 */
[----:B------:R-:W-:Y:S02]  /*9be0*/  IMAD.MOV.U32 R5, RZ, RZ, R48 ;  /* 0x000000ffff057224 */ /* 0x000fe400078e0030 */
[----:B------:R-:W-:Y:S02]  /*9bf0*/  IMAD.MOV.U32 R6, RZ, RZ, R47 ;  /* 0x000000ffff067224 */ /* 0x000fe400078e002f */
[----:B------:R-:W-:-:S05]  /*9c00*/  IMAD.MOV.U32 R7, RZ, RZ, R46 ;  /* 0x000000ffff077224 */ /* 0x000fca00078e002e */
[----:B------:R1:W-:Y:S02]  /*9c10*/  STL.128 [R1+0x1c0], R4 ;  /* 0x0001c00401007387 */ /* 0x0003e40000100c00 */
[----:B-1----:R-:W-:Y:S02]  /*9c20*/  IMAD.MOV.U32 R4, RZ, RZ, R17 ;  /* 0x000000ffff047224 */ /* 0x002fe400078e0011 */
[----:B------:R-:W-:Y:S02]  /*9c30*/  IMAD.MOV.U32 R5, RZ, RZ, R44 ;  /* 0x000000ffff057224 */ /* 0x000fe400078e002c */
[----:B------:R-:W-:Y:S02]  /*9c40*/  IMAD.MOV.U32 R6, RZ, RZ, R38 ;  /* 0x000000ffff067224 */ /* 0x000fe400078e0026 */
[----:B------:R-:W-:Y:S02]  /*9c50*/  IMAD.MOV.U32 R7, RZ, RZ, R59 ;  /* 0x000000ffff077224 */ /* 0x000fe400078e003b */
[----:B------:R-:W-:-:S03]  /*9c60*/  IMAD.MOV.U32 R17, RZ, RZ, R54 ;  /* 0x000000ffff117224 */ /* 0x000fc600078e0036 */
[----:B------:R1:W-:Y:S02]  /*9c70*/  STL.128 [R1+0x1e0], R4 ;  /* 0x0001e00401007387 */ /* 0x0003e40000100c00 */
[----:B-1----:R-:W-:Y:S02]  /*9c80*/  IMAD.MOV.U32 R4, RZ, RZ, R16 ;  /* 0x000000ffff047224 */ /* 0x002fe400078e0010 */
[----:B------:R-:W-:Y:S02]  /*9c90*/  IMAD.MOV.U32 R5, RZ, RZ, R45 ;  /* 0x000000ffff057224 */ /* 0x000fe400078e002d */
[----:B------:R-:W-:Y:S02]  /*9ca0*/  IMAD.MOV.U32 R6, RZ, RZ, R33 ;  /* 0x000000ffff067224 */ /* 0x000fe400078e0021 */
[----:B------:R-:W-:Y:S02]  /*9cb0*/  IMAD.MOV.U32 R7, RZ, RZ, R36 ;  /* 0x000000ffff077224 */ /* 0x000fe400078e0024 */
[----:B------:R-:W-:-:S03]  /*9cc0*/  IMAD.MOV.U32 R16, RZ, RZ, R35 ;  /* 0x000000ffff107224 */ /* 0x000fc600078e0023 */
[----:B------:R1:W-:Y:S04]  /*9cd0*/  STL.128 [R1+0x1f0], R4 ;  /* 0x0001f00401007387 */ /* 0x0003e80000100c00 */
[----:B------:R-:W-:Y:S01]  /*9ce0*/  STL.128 [R1+0x180], R16 ;  /* 0x0001801001007387 */ /* 0x000fe20000100c00 */
[----:B-1----:R-:W-:Y:S02]  /*9cf0*/  IMAD.MOV.U32 R4, RZ, RZ, R31 ;  /* 0x000000ffff047224 */ /* 0x002fe400078e001f */
[----:B------:R-:W-:Y:S02]  /*9d00*/  IMAD.MOV.U32 R5, RZ, RZ, R52 ;  /* 0x000000ffff057224 */ /* 0x000fe400078e0034 */
[----:B------:R-:W-:Y:S02]  /*9d10*/  IMAD.MOV.U32 R6, RZ, RZ, R42 ;  /* 0x000000ffff067224 */ /* 0x000fe400078e002a */
[----:B------:R-:W-:-:S02]  /*9d20*/  IMAD.MOV.U32 R7, RZ, RZ, R43 ;  /* 0x000000ffff077224 */ /* 0x000fc400078e002b */
[----:B------:R-:W-:-:S03]  /*9d30*/  IMAD.U32 R31, RZ, RZ, UR48 ;  /* 0x00000030ff1f7e24 */ /* 0x000fc6000f8e00ff */
[----:B------:R1:W-:Y:S04]  /*9d40*/  STL.128 [R1+0x200], R4 ;  /* 0x0002000401007387 */ /* 0x0003e80000100c00 */
[----:B------:R-:W-:Y:S01]  /*9d50*/  STL.128 [R1+0x1a0], R28 ;  /* 0x0001a01c01007387 */ /* 0x000fe20000100c00 */
[----:B-1----:R-:W-:Y:S02]  /*9d60*/  IMAD.MOV.U32 R6, RZ, RZ, R40 ;  /* 0x000000ffff067224 */ /* 0x002fe400078e0028 */
[----:B------:R-:W-:Y:S02]  /*9d70*/  IMAD.MOV.U32 R7, RZ, RZ, R41 ;  /* 0x000000ffff077224 */ /* 0x000fe400078e0029 */
[----:B------:R-:W-:Y:S02]  /*9d80*/  IMAD.MOV.U32 R4, RZ, RZ, R0 ;  /* 0x000000ffff047224 */ /* 0x000fe400078e0000 */
[----:B------:R-:W-:-:S02]  /*9d90*/  IMAD.MOV.U32 R5, RZ, RZ, R3 ;  /* 0x000000ffff057224 */ /* 0x000fc400078e0003 */
[----:B------:R-:W-:Y:S02]  /*9da0*/  IMAD.U32 R0, RZ, RZ, UR4 ;  /* 0x00000004ff007e24 */ /* 0x000fe4000f8e00ff */
[----:B------:R-:W-:Y:S01]  /*9db0*/  IMAD.U32 R3, RZ, RZ, UR5 ;  /* 0x00000005ff037e24 */ /* 0x000fe2000f8e00ff */
[----:B------:R1:W-:Y:S02]  /*9dc0*/  STL.128 [R1+0x170], R4 ;  /* 0x0001700401007387 */ /* 0x0003e40000100c00 */
[----:B-1----:R-:W-:Y:S02]  /*9dd0*/  IMAD.MOV.U32 R6, RZ, RZ, R34 ;  /* 0x000000ffff067224 */ /* 0x002fe400078e0022 */
[----:B------:R-:W-:Y:S02]  /*9de0*/  IMAD.MOV.U32 R7, RZ, RZ, R55 ;  /* 0x000000ffff077224 */ /* 0x000fe400078e0037 */
[----:B------:R-:W-:Y:S02]  /*9df0*/  IMAD.MOV.U32 R4, RZ, RZ, R0 ;  /* 0x000000ffff047224 */ /* 0x000fe400078e0000 */
[----:B------:R-:W-:-:S02]  /*9e00*/  IMAD.MOV.U32 R5, RZ, RZ, R3 ;  /* 0x000000ffff057224 */ /* 0x000fc400078e0003 */
[----:B------:R-:W-:-:S03]  /*9e10*/  VIADD R0, R177, 0xffffffff ;  /* 0xffffffffb1007836 */ /* 0x000fc60000000000 */
[----:B------:R0:W-:Y:S04]  /*9e20*/  STL.128 [R1+0x1d0], R4 ;  /* 0x0001d00401007387 */ /* 0x0001e80000100c00 */
[----:B0-----:R-:W-:Y:S05]  /*9e30*/  CALL.REL.NOINC `($_ZN7cutlass13device_kernelIN5flash11enable_sm90INS1_16FlashAttnFwdSm90INS1_25CollectiveMainloopFwdSm90ILi2EN4cute5tupleIJNS5_1CILi1EEES8_S8_EEENS6_IJNS7_ILi128EEENS7_ILi96EEENS7_ILi64EEEEEELi256ENS_6half_tEfNS_4arch4Sm90ELb0ELb1ELb0ELb1ELb0ELb1ELb1ELb1ELb0ELb1ELb0ELb0EEENS1_21CollectiveEpilogueFwdINS6_IJSA_NS7_ILi256EEESB_EEES9_SE_SG_Li256ELb1ELb1ELb0ELb0EEENS1_36VarlenDynamicPersistentTileSchedulerILi128ELi96ELi256ELi128ELb0ELb1ELb1ELb1ELb0ELb1EEEEEEEEEvNT_6ParamsE$_ZZN5flash25CollectiveMainloopFwdSm90ILi2EN4cute5tupleIJNS1_1CILi1EEES4_S4_EEENS2_IJNS3_ILi128EEENS3_ILi96EEENS3_ILi64EEEEEELi256EN7cutlass6half_tEfNSA_4arch4Sm90ELb0ELb1ELb0ELb1ELb0ELb1ELb1ELb1ELb0ELb1ELb0ELb0EE3mmaINS_16FlashAttnFwdSm90ISE_NS_21CollectiveEpilogueFwdINS2_IJS6_NS3_ILi256EEES7_EEES5_SB_SD_Li256ELb1ELb1ELb0ELb0EEENS_36VarlenDynamicPersistentTileSchedulerILi128ELi96ELi256ELi128ELb0ELb1ELb1ELb1ELb0ELb1EEEE13SharedStorageENS1_6TensorINS1_11ArrayEngineIfLm128EEENS1_6LayoutINS2_IJNS2_IJNS3_ILi2EEEST_NS3_ILi32EEEEEES4_S4_EEENS2_IJNS2_IJS4_ST_NS3_ILi4EEEEEENS3_ILi0EEESZ_EEEEEEENS_7SoftmaxILi2ELi0EEEEEbRKNSE_6ParamsENSA_25PipelineTmaAsyncNoClusterILi2ENSA_16PipelineTmaAsyncILi2EEEEES1B_RNSA_13PipelineStateILj2EEERT0_RT1_iRiRKNS_16SeqlenInfoQKNewKILb1ELb1EEENS2_IJiiiiEEERT_ENKUliT_T0_T1_E_clIZSF_ISO_S12_S14_EbS17_S1B_S1B_S1E_S1G_S1I_iS1J_S1N_S1O_S1Q_EUlRS1R_iE0_NS3_ILb1EEES1Y_EEDaiS1R_S1S_S1T_) ;  /* 0x0000030000f87944 */ /* 0x001fea0003c00000 */
[----:B------:R-:W-:Y:S05]  /*9e40*/  BSYNC B0 ;  /* 0x0000000000007941 */ /* 0x000fea0003800000 */
.L_x_3680:
[----:B------:R-:W2:Y:S01]  /*9e50*/  LDL R2, [R1+0x70] ;  /* 0x0000700001027983 */ /* 0x000ea20000100800 */
[----:B------:R-:W0:Y:S08]  /*9e60*/  LDC R0, c[0x0][0x448] ;  /* 0x00011200ff007b82 */ /* 0x000e300000000800 */
[----:B------:R-:W1:Y:S01]  /*9e70*/  LDC.64 R6, c[0x0][0xad8] ;  /* 0x0002b600ff067b82 */ /* 0x000e620000000a00 */
[----:B0-----:R-:W-:-:S13]  /*9e80*/  ISETP.NE.AND P0, PT, R0, 0x1, PT ;  /* 0x000000010000780c */ /* 0x001fda0003f05270 */
[----:B------:R-:W0:Y:S08]  /*9e90*/  @P0 LDC R3, c[0x0][0x44c] ;  /* 0x00011300ff030b82 */ /* 0x000e300000000800 */
[----:B------:R-:W3:Y:S01]  /*9ea0*/  @P0 LDC R5, c[0x0][0x450] ;  /* 0x00011400ff050b82 */ /* 0x000ee20000000800 */
[----:B--2---:R-:W-:-:S04]  /*9eb0*/  IMAD.SHL.U32 R2, R2, 0x80, RZ ;  /* 0x0000008002027824 */ /* 0x004fc800078e00ff */
[----:B0-----:R-:W-:-:S04]  /*9ec0*/  @P0 IMAD.HI.U32 R0, R2, R3, RZ ;  /* 0x0000000302000227 */ /* 0x001fc800078e00ff */
[----:B------:R-:W-:Y:S01]  /*9ed0*/  IMAD.MOV.U32 R3, RZ, RZ, R2 ;  /* 0x000000ffff037224 */ /* 0x000fe200078e0002 */
[----:B---3--:R-:W-:Y:S01]  /*9ee0*/  @P0 SHF.R.U32.HI R3, RZ, R5, R0 ;  /* 0x00000005ff030219 */ /* 0x008fe20000011600 */
[----:B------:R-:W-:Y:S01]  /*9ef0*/  VIADD R0, R177, 0xfffffffe ;  /* 0xfffffffeb1007836 */ /* 0x000fe20000000000 */
[----:B-1----:R-:W-:-:S03]  /*9f00*/  ISETP.GE.AND P0, PT, R7, 0x1, PT ;  /* 0x000000010700780c */ /* 0x002fc60003f06270 */
[----:B------:R-:W-:-:S04]  /*9f10*/  IMAD.IADD R5, R178, 0x1, R3 ;  /* 0x00000001b2057824 */ /* 0x000fc800078e0203 */
[----:B------:R-:W-:-:S06]  /*9f20*/  IMAD.IADD R6, R5, 0x1, R6 ;  /* 0x0000000105067824 */ /* 0x000fcc00078e0206 */
[----:B------:R-:W-:Y:S05]  /*9f30*/  @!P0 BRA `(.L_x_3681) ;  /* 0x0000000000488947 */ /* 0x000fea0003800000 */
        /* <DEDUP_REMOVED lines=11> */
.L_x_3683:
[----:B------:R-:W-:-:S13]  /*9ff0*/  ISETP.NE.AND P0, PT, R7, 0x1, PT ;  /* 0x000000010700780c */ /* 0x000fda0003f05270 */
[----:B------:R-:W0:Y:S02]  /*a000*/  @P0 LDC.64 R4, c[0x0][0xae0] ;  /* 0x0002b800ff040b82 */ /* 0x000e240000000a00 */
[----:B0-----:R-:W-:-:S05]  /*a010*/  @P0 IMAD.HI.U32 R4, R3, R4, RZ ;  /* 0x0000000403040227 */ /* 0x001fca00078e00ff */
[----:B------:R-:W-:-:S07]  /*a020*/  @P0 SHF.R.U32.HI R3, RZ, R5, R4 ;  /* 0x00000005ff030219 */ /* 0x000fce0000011604 */
.L_x_3684:
[----:B------:R-:W-:Y:S05]  /*a030*/  BSYNC B0 ;  /* 0x0000000000007941 */ /* 0x000fea0003800000 */
.L_x_3682:
[----:B------:R-:W-:-:S05]  /*a040*/  IMAD R3, R3, R7, R7 ;  /* 0x0000000703037224 */ /* 0x000fca00078e0207 */
[----:B------:R-:W-:-:S07]  /*a050*/  VIMNMX R6, R6, R3, PT ;  /* 0x0000000306067248 */ /* 0x000fce0003fe0100 */
.L_x_3681:
[----:B------:R-:W-:-:S05]  /*a060*/  IMAD.HI R6, R6, 0x2aaaaaab, RZ ;  /* 0x2aaaaaab06067827 */ /* 0x000fca00078e02ff */
[----:B------:R-:W-:-:S04]  /*a070*/  SHF.R.U32.HI R3, RZ, 0x1f, R6 ;  /* 0x0000001fff037819 */ /* 0x000fc80000011606 */
[----:B------:R-:W-:-:S04]  /*a080*/  LEA.HI.SX32 R6, R6, R3, 0x1c ;  /* 0x0000000306067211 */ /* 0x000fc800078fe2ff */
[----:B------:R-:W-:-:S04]  /*a090*/  VIMNMX R3, R165, R6, !PT ;  /* 0x00000006a5037248 */ /* 0x000fc80007fe0100 */
[----:B------:R-:W-:-:S13]  /*a0a0*/  ISETP.GE.AND P0, PT, R0, R3, PT ;  /* 0x000000030000720c */ /* 0x000fda0003f06270 */
[----:B------:R-:W-:Y:S05]  /*a0b0*/  @!P0 BRA `(.L_x_3685) ;  /* 0x000000a800e08947 */ /* 0x000fea0003800000 */
.L_x_3712:
        /* <DEDUP_REMOVED lines=16> */
[----:B-1----:R-:W-:Y:S01]  /*a1c0*/  @!P0 IMAD.MOV.U32 R5, RZ, RZ, RZ ;  /* 0x000000ffff058224 */ /* 0x002fe200078e00ff */
[----:B--2---:R-:W-:-:S04]  /*a1d0*/  LOP3.LUT R2, R2, 0x1, RZ, 0xfc, !PT ;  /* 0x0000000102027812 */ /* 0x004fc800078efcff */
[----:B------:R-:W-:-:S13]  /*a1e0*/  ISETP.NE.AND P1, PT, R2, 0x3, PT ;  /* 0x000000030200780c */ /* 0x000fda0003f25270 */
[----:B0-----:R-:W-:Y:S05]  /*a1f0*/  @!P1 BRA `(.L_x_3687) ;  /* 0x0000000000049947 */ /* 0x001fea0003800000 */
[----:B------:R-:W-:Y:S01]  /*a200*/  BPT.TRAP 0x1 ;  /* 0x000000040000795c */ /* 0x000fe20000300000 */
.L_x_3687:
[----:B------:R-:W-:Y:S05]  /*a210*/  BSYNC B0 ;  /* 0x0000000000007941 */ /* 0x000fea0003800000 */
.L_x_3686:
        /* <DEDUP_REMOVED lines=13> */
.L_x_3689:
[----:B------:R-:W-:Y:S05]  /*a2f0*/  BSYNC B0 ;  /* 0x0000000000007941 */ /* 0x000fea0003800000 */
.L_x_3688:
        /* <DEDUP_REMOVED lines=8> */
.L_x_3691:
[----:B------:R-:W-:Y:S05]  /*a380*/  BSYNC B0 ;  /* 0x0000000000007941 */ /* 0x000fea0003800000 */
.L_x_3690:
[----:B------:R-:W2:Y:S04]  /*a390*/  LD.E R5, desc[UR42][R18.64+0x210] ;  /* 0x0002102a12057980 */ /* 0x000ea8000c101900 */
[----:B------:R-:W2:Y:S01]  /*a3a0*/  LDL.64 R8, [R1+0xa0] ;  /* 0x0000a00001087983 */ /* 0x000ea20000100a00 */
[----:B------:R-:W-:Y:S05]  /*a3b0*/  WARPSYNC.ALL ;  /* 0x0000000000007948 */ /* 0x000fea0003800000 */
[----:B------:R-:W3:Y:S04]  /*a3c0*/  LDL.64 R14, [R1+0x98] ;  /* 0x00009800010e7983 */ /* 0x000ee80000100a00 */
[----:B0----5:R-:W4:Y:S04]  /*a3d0*/  LDL.64 R6, [R1+0x98] ;  /* 0x0000980001067983 */ /* 0x021f280000100a00 */
[----:B------:R-:W4:Y:S01]  /*a3e0*/  LDL.64 R10, [R1+0x98] ;  /* 0x00009800010a7983 */ /* 0x000f220000100a00 */
[----:B--2---:R-:W-:-:S03]  /*a3f0*/  IMAD R4, R5, 0x300, R8 ;  /* 0x0000030005047824 */ /* 0x004fc600078e0208 */
[----:B------:R-:W2:Y:S01]  /*a400*/  LDL.64 R12, [R1+0x98] ;  /* 0x00009800010c7983 */ /* 0x000ea20000100a00 */
[----:B------:R-:W-:Y:S01]  /*a410*/  IMAD.MOV.U32 R5, RZ, RZ, R9 ;  /* 0x000000ffff057224 */ /* 0x000fe200078e0009 */
[----:B------:R-:W-:Y:S01]  /*a420*/  R2UR UR6, R4 ;  /* 0x00000000040672ca */ /* 0x000fe200000e0000 */
[----:B------:R-:W-:-:S03]  /*a430*/  WARPGROUP.ARRIVE ;  /* 0x00000000000079c5 */ /* 0x000fc60000000000 */
        /* <DEDUP_REMOVED lines=9> */
[----:B------:R-:W-:Y:S02]  /*a4d0*/  R2UR UR5, R15 ;  /* 0x000000000f0572ca */ /* 0x000fe400000e0000 */
[----:B------:R-:W3:Y:S11]  /*a4e0*/  LDL R15, [R1+0x54] ;  /* 0x00005400010f7983 */ /* 0x000ef60000100800 */
[----:B------:R-:W-:Y:S01]  /*a4f0*/  HGMMA.64x96x16.F32 R24, gdesc[UR4], RZ, !UPT, gsb0 ;  /* 0x01600000041879f0 */ /* 0x000fe2000c0008ff */
[----:B----4-:R-:W-:Y:S01]  /*a500*/  VIADD R6, R6, 0x2 ;  /* 0x0000000206067836 */ /* 0x010fe20000000000 */
[----:B------:R-:W-:-:S02]  /*a510*/  R2UR UR6, R8 ;  /* 0x00000000080672ca */ /* 0x000fc400000e0000 */
[----:B------:R-:W-:Y:S02]  /*a520*/  R2UR UR7, R9 ;  /* 0x00000000090772ca */ /* 0x000fe400000e0000 */
[----:B------:R-:W-:Y:S02]  /*a530*/  R2UR UR4, R6 ;  /* 0x00000000060472ca */ /* 0x000fe400000e0000 */
[----:B------:R-:W-:Y:S01]  /*a540*/  R2UR UR5, R7 ;  /* 0x00000000070572ca */ /* 0x000fe200000e0000 */
[----:B------:R-:W-:Y:S02]  /*a550*/  VIADD R10, R10, 0x4 ;  /* 0x000000040a0a7836 */ /* 0x000fe40000000000 */
[----:B------:R-:W-:Y:S02]  /*a560*/  VIADD R6, R4, 0x4 ;  /* 0x0000000404067836 */ /* 0x000fe40000000000 */
[----:B------:R-:W-:Y:S01]  /*a570*/  IMAD.MOV.U32 R7, RZ, RZ, R9 ;  /* 0x000000ffff077224 */ /* 0x000fe200078e0009 */
[----:B------:R-:W-:-:S02]  /*a580*/  WARPGROUP.DEPBAR.LE gsb0, 0x0 ;  /* 0x00008000000079c5 */ /* 0x000fc40000010000 */
        /* <DEDUP_REMOVED lines=21> */
[----:B---3--:R-:W-:-:S04]  /*a6e0*/  LOP3.LUT R15, R15, 0x1, RZ, 0xfc, !PT ;  /* 0x000000010f0f7812 */ /* 0x008fc800078efcff */
[----:B------:R-:W-:Y:S01]  /*a6f0*/  ISETP.NE.AND P1, PT, R15, 0x3, PT ;  /* 0x000000030f00780c */ /* 0x000fe20003f25270 */
[----:B------:R-:W-:Y:S01]  /*a700*/  BSSY B0, `(.L_x_3693) ;  /* 0x0000004000007945 */ /* 0x000fe20003800000 */
[----:B------:R-:W-:-:S11]  /*a710*/  WARPGROUP.DEPBAR.LE gsb0, 0x0 ;  /* 0x00008000000079c5 */ /* 0x000fd60000010000 */
[----:B0-----:R-:W-:Y:S05]  /*a720*/  @!P1 BRA `(.L_x_3694) ;  /* 0x0000000000049947 */ /* 0x001fea0003800000 */
[----:B------:R-:W-:Y:S01]  /*a730*/  BPT.TRAP 0x1 ;  /* 0x000000040000795c */ /* 0x000fe20000300000 */
.L_x_3694:
[----:B------:R-:W-:Y:S05]  /*a740*/  BSYNC B0 ;  /* 0x0000000000007941 */ /* 0x000fea0003800000 */
.L_x_3693:
        /* <DEDUP_REMOVED lines=10> */
.L_x_3696:
[----:B------:R-:W-:Y:S05]  /*a7f0*/  BSYNC B0 ;  /* 0x0000000000007941 */ /* 0x000fea0003800000 */
.L_x_3695:
[----:B------:R-:W-:Y:S04]  /*a800*/  BSSY B0, `(.L_x_3697) ;  /* 0x0000006000007945 */ /* 0x000fe80003800000 */
[----:B-1----:R-:W-:Y:S05]  /*a810*/  @P0 BRA `(.L_x_3698) ;  /* 0x0000000000100947 */ /* 0x002fea0003800000 */
[----:B-----5:R-:W-:Y:S01]  /*a820*/  IMAD R4, R4, 0x8, R7 ;  /* 0x0000000804047824 */ /* 0x020fe200078e0207 */
[----:B0-----:R-:W-:-:S04]  /*a830*/  SHF.L.U32 R5, R6, 0x1f, RZ ;  /* 0x0000001f06057819 */ /* 0x001fc800000006ff */
[----:B------:R-:W0:Y:S02]  /*a840*/  SYNCS.PHASECHK.TRANS64.TRYWAIT P0, [R4+URZ], R5 ;  /* 0x00000005040075a7 */ /* 0x000e24000800017f */
[----:B0-----:R-:W-:Y:S05]  /*a850*/  @!P0 BRA `(.L_x_3699) ;  /* 0x000002c400d08947 */ /* 0x001fea0003800000 */
.L_x_3698:
[----:B------:R-:W-:Y:S05]  /*a860*/  BSYNC B0 ;  /* 0x0000000000007941 */ /* 0x000fea0003800000 */
.L_x_3697:
[----:B0-----:R-:W2:Y:S04]  /*a870*/  LDL R5, [R1+0x90] ;  /* 0x0000900001057983 */ /* 0x001ea80000100800 */
        /* <DEDUP_REMOVED lines=8> */
[----:B--2---:R-:W-:Y:S01]  /*a900*/  ISETP.NE.U32.AND P0, PT, R5, RZ, PT ;  /* 0x000000ff0500720c */ /* 0x004fe20003f05070 */
[----:B---3--:R-:W-:-:S02]  /*a910*/  IMAD R4, R15, 0xc00, R20 ;  /* 0x00000c000f047824 */ /* 0x008fc400078e0214 */
[----:B------:R-:W-:Y:S01]  /*a920*/  IMAD.MOV.U32 R5, RZ, RZ, R21 ;  /* 0x000000ffff057224 */ /* 0x000fe200078e0015 */
[----:B------:R-:W2:Y:S01]  /*a930*/  LDL.64 R14, [R1+0x110] ;  /* 0x00011000010e7983 */ /* 0x000ea20000100a00 */
[----:B----4-:R-:W-:Y:S02]  /*a940*/  R2UR UR4, R6 ;  /* 0x00000000060472ca */ /* 0x010fe400000e0000 */
[----:B------:R-:W-:Y:S02]  /*a950*/  R2UR UR6, R4 ;  /* 0x00000000040672ca */ /* 0x000fe400000e0000 */
[----:B------:R-:W-:Y:S02]  /*a960*/  R2UR UR7, R5 ;  /* 0x00000000050772ca */ /* 0x000fe400000e0000 */
[----:B------:R-:W-:Y:S02]  /*a970*/  R2UR UR5, R7 ;  /* 0x00000000070572ca */ /* 0x000fe400000e0000 */
[----:B------:R-:W-:-:S11]  /*a980*/  VOTEU.ANY UP0, P0 ;  /* 0x00000000003f7886 */ /* 0x000fd60000000100 */
        /* <DEDUP_REMOVED lines=129> */
[----:B---3--:R-:W-:Y:S01]  /*b1a0*/  VIADD R8, R8, 0xc02 ;  /* 0x00000c0208087836 */ /* 0x008fe20000000000 */
[----:B------:R-:W-:Y:S02]  /*b1b0*/  WARPGROUP.DEPBAR.LE gsb0, 0x0 ;  /* 0x00008000000079c5 */ /* 0x000fe40000010000 */
[----:B------:R-:W-:-:S09]  /*b1c0*/  WARPGROUP.ARRIVE ;  /* 0x00000000000079c5 */ /* 0x000fd20000000000 */
[----:B------:R-:W-:Y:S01]  /*b1d0*/  HGMMA.64x96x16.F32 R24, gdesc[UR4], R24, gsb0 ;  /* 0x01600000041879f0 */ /* 0x000fe20008000818 */
[----:B------:R-:W-:Y:S01]  /*b1e0*/  VIADD R20, R4, 0x902 ;  /* 0x0000090204147836 */ /* 0x000fe20000000000 */
        /* <DEDUP_REMOVED lines=13> */
[----:B------:R-:W-:Y:S02]  /*b2c0*/  VIADD R12, R12, 0xc06 ;  /* 0x00000c060c0c7836 */ /* 0x000fe40000000000 */
        /* <DEDUP_REMOVED lines=8> */
[----:B------:R-:W0:Y:S01]  /*b350*/  S2R R72, SR_TID.X ;  /* 0x0000000000487919 */ /* 0x000e220000002100 */
[----:B------:R-:W-:Y:S04]  /*b360*/  STL [R1+0x90], R2 ;  /* 0x0000900201007387 */ /* 0x000fe80000100800 */
[----:B------:R-:W-:Y:S01]  /*b370*/  STL [R1+0x90], R2 ;  /* 0x0000900201007387 */ /* 0x000fe20000100800 */
[----:B------:R-:W-:-:S02]  /*b380*/  WARPGROUP.DEPBAR.LE gsb0, 0x0 ;  /* 0x00008000000079c5 */ /* 0x000fc40000010000 */
[----:B------:R-:W-:-:S06]  /*b390*/  WARPGROUP.ARRIVE ;  /* 0x00000000000079c5 */ /* 0x000fcc0000000000 */
[----:B------:R-:W-:Y:S01]  /*b3a0*/  HGMMA.64x96x16.F32 R24, gdesc[UR4], R24, gsb0 ;  /* 0x01600000041879f0 */ /* 0x000fe20008000818 */
[----:B0-----:R-:W-:Y:S01]  /*b3b0*/  LOP3.LUT R72, R72, 0x7f, RZ, 0xc0, !PT ;  /* 0x0000007f48487812 */ /* 0x001fe200078ec0ff */
[----:B------:R-:W-:Y:S03]  /*b3c0*/  STL [R1+0x90], R2 ;  /* 0x0000900201007387 */ /* 0x000fe60000100800 */
[----:B------:R-:W-:Y:S01]  /*b3d0*/  ISETP.NE.AND P0, PT, R72, RZ, PT ;  /* 0x000000ff4800720c */ /* 0x000fe20003f05270 */
        /* <DEDUP_REMOVED lines=21> */
[----:B------:R-:W2:Y:S04]  /*b530*/  LDL R12, [R1+0x13c] ;  /* 0x00013c00010c7983 */ /* 0x000ea80000100800 */
[----:B------:R-:W3:Y:S04]  /*b540*/  LDL R72, [R1+0x70] ;  /* 0x0000700001487983 */ /* 0x000ee80000100800 */
[----:B------:R-:W4:Y:S04]  /*b550*/  LDL.64 R74, [R1+0x160] ;  /* 0x00016000014a7983 */ /* 0x000f280000100a00 */
[----:B------:R-:W4:Y:S04]  /*b560*/  LDL R73, [R1+0x168] ;  /* 0x0001680001497983 */ /* 0x000f280000100800 */
[----:B------:R-:W4:Y:S04]  /*b570*/  LDL.128 R8, [R1+0x150] ;  /* 0x0001500001087983 */ /* 0x000f280000100c00 */
[----:B-1----:R-:W4:Y:S01]  /*b580*/  LDL.128 R4, [R1+0x140] ;  /* 0x0001400001047983 */ /* 0x002f220000100c00 */
[----:B------:R-:W-:Y:S01]  /*b590*/  BSSY B0, `(.L_x_3700) ;  /* 0x0000040000007945 */ /* 0x000fe20003800000 */
[----:B--2---:R-:W-:-:S04]  /*b5a0*/  SHF.R.S32.HI R13, RZ, 0x1f, R12 ;  /* 0x0000001fff0d7819 */ /* 0x004fc8000001140c */
        /* <DEDUP_REMOVED lines=19> */
[----:B---3--:R-:W-:Y:S01]  /*b6e0*/  IMAD R72, R72, 0x8, R13 ;  /* 0x0000000848487824 */ /* 0x008fe200078e020d */
[----:B----4-:R-:W-:Y:S01]  /*b6f0*/  ISETP.NE.AND P1, PT, R74, 0x1, PT ;  /* 0x000000014a00780c */ /* 0x010fe20003f25270 */
[----:B------:R-:W-:Y:S01]  /*b700*/  IMAD.IADD R14, R77, 0x1, -R14 ;  /* 0x000000014d0e7824 */ /* 0x000fe200078e0a0e */
[----:B------:R-:W-:Y:S01]  /*b710*/  LOP3.LUT R12, R12, 0x1ffffffe, RZ, 0xc0, !PT ;  /* 0x1ffffffe0c0c7812 */ /* 0x000fe200078ec0ff */
[----:B------:R-:W-:-:S04]  /*b720*/  IMAD.U32 R21, R72, 0x10, R21 ;  /* 0x0000001048157824 */ /* 0x000fc800078e0015 */
[----:B------:R-:W-:Y:S02]  /*b730*/  IMAD.IADD R12, R79, 0x1, -R12 ;  /* 0x000000014f0c7824 */ /* 0x000fe400078e0a0c */
[----:B------:R-:W-:-:S04]  /*b740*/  IMAD R21, R14, 0x40, R21 ;  /* 0x000000400e157824 */ /* 0x000fc800078e0215 */
[----:B------:R-:W-:-:S04]  /*b750*/  IMAD R14, R12, 0x8, R21 ;  /* 0x000000080c0e7824 */ /* 0x000fc800078e0215 */
[----:B------:R-:W-:-:S05]  /*b760*/  @P1 IMAD.HI.U32 R12, R14, R75, RZ ;  /* 0x0000004b0e0c1227 */ /* 0x000fca00078e00ff */
[----:B------:R-:W-:Y:S01]  /*b770*/  @P1 SHF.R.U32.HI R14, RZ, R73, R12 ;  /* 0x00000049ff0e1219 */ /* 0x000fe2000001160c */
[----:B------:R-:W-:Y:S01]  /*b780*/  IMAD.MOV.U32 R13, RZ, RZ, -0x60 ;  /* 0xffffffa0ff0d7424 */ /* 0x000fe200078e00ff */
[----:B------:R-:W-:-:S03]  /*b790*/  LOP3.LUT R12, R17, 0x7ffffffc, RZ, 0xc0, !PT ;  /* 0x7ffffffc110c7812 */ /* 0x000fc600078ec0ff */
[----:B------:R-:W1:Y:S01]  /*b7a0*/  SHFL.IDX PT, R20, R14, RZ, 0x1c1f ;  /* 0x001c1fff0e147589 */ /* 0x000e6200000e0000 */
[----:B------:R-:W-:Y:S02]  /*b7b0*/  IMAD R13, R0, R13, 0x1 ;  /* 0x00000001000d7424 */ /* 0x000fe400078e020d */
[----:B------:R-:W-:Y:S01]  /*b7c0*/  IMAD.IADD R12, R15, 0x1, -R12 ;  /* 0x000000010f0c7824 */ /* 0x000fe200078e0a0c */
[----:B------:R-:W-:-:S03]  /*b7d0*/  ISETP.GE.AND P2, PT, R9, 0x1, PT ;  /* 0x000000010900780c */ /* 0x000fc60003f46270 */
[----:B------:R-:W-:Y:S01]  /*b7e0*/  IMAD R12, R12, -0x2, R13 ;  /* 0xfffffffe0c0c7824 */ /* 0x000fe200078e020d */
[----:B------:R-:W-:-:S04]  /*b7f0*/  LOP3.LUT R13, RZ, R6, RZ, 0x33, !PT ;  /* 0x00000006ff0d7212 */ /* 0x000fc800078e33ff */
[----:B------:R-:W-:Y:S01]  /*b800*/  IADD3 R16, -R4, R12, R5 ;  /* 0x0000000c04107210 */ /* 0x000fe20007ffe105 */
[----:B------:R-:W-:-:S04]  /*b810*/  IMAD R21, R0, -0x60, R8 ;  /* 0xffffffa000157824 */ /* 0x000fc800078e0208 */
[C---:B------:R-:W-:Y:S02]  /*b820*/  IMAD.IADD R15, R16.reuse, 0x1, R7 ;  /* 0x00000001100f7824 */ /* 0x040fe400078e0207 */
[----:B------:R-:W-:Y:S02]  /*b830*/  IMAD.IADD R17, R16, 0x1, R13 ;  /* 0x0000000110117824 */ /* 0x000fe400078e020d */
[----:B------:R-:W-:Y:S02]  /*b840*/  VIADD R73, R12, 0xffffffff ;  /* 0xffffffff0c497836 */ /* 0x000fe40000000000 */
[--C-:B-1----:R-:W-:Y:S02]  /*b850*/  IMAD.IADD R6, R15, 0x1, R20.reuse ;  /* 0x000000010f067824 */ /* 0x102fe400078e0214 */
[----:B------:R-:W-:Y:S01]  /*b860*/  IMAD.IADD R7, R17, 0x1, R20 ;  /* 0x0000000111077824 */ /* 0x000fe200078e0214 */
[----:B0-----:R-:W-:Y:S06]  /*b870*/  @!P2 BRA `(.L_x_3701) ;  /* 0x000000000044a947 */ /* 0x001fec0003800000 */
[----:B------:R-:W-:Y:S01]  /*b880*/  IADD3 R8, -R4, R5, R20 ;  /* 0x0000000504087210 */ /* 0x000fe20007ffe114 */
[----:B------:R-:W-:Y:S03]  /*b890*/  BSSY B1, `(.L_x_3702) ;  /* 0x000000c000017945 */ /* 0x000fe60003800000 */
[----:B------:R-:W-:-:S13]  /*b8a0*/  ISETP.GT.AND P1, PT, R8, -0x1, PT ;  /* 0xffffffff0800780c */ /* 0x000fda0003f24270 */
[----:B------:R-:W-:Y:S05]  /*b8b0*/  @P1 BRA `(.L_x_3703) ;  /* 0x0000000000181947 */ /* 0x000fea0003800000 */
[----:B------:R-:W-:Y:S02]  /*b8c0*/  ISETP.NE.AND P1, PT, R9, 0x1, PT ;  /* 0x000000010900780c */ /* 0x000fe40003f25270 */
[----:B------:R-:W-:-:S11]  /*b8d0*/  LOP3.LUT R13, RZ, R8, RZ, 0x33, !PT ;  /* 0x00000008ff0d7212 */ /* 0x000fd600078e33ff */
[----:B------:R-:W-:-:S05]  /*b8e0*/  @P1 IMAD.HI.U32 R8, R13, R10, RZ ;  /* 0x0000000a0d081227 */ /* 0x000fca00078e00ff */
[----:B------:R-:W-:-:S04]  /*b8f0*/  @P1 SHF.R.U32.HI R13, RZ, R11, R8 ;  /* 0x0000000bff0d1219 */ /* 0x000fc80000011608 */
[----:B------:R-:W-:Y:S01]  /*b900*/  LOP3.LUT R8, RZ, R13, RZ, 0x33, !PT ;  /* 0x0000000dff087212 */ /* 0x000fe200078e33ff */
[----:B------:R-:W-:Y:S06]  /*b910*/  BRA `(.L_x_3704) ;  /* 0x00000000000c7947 */ /* 0x000fec0003800000 */
.L_x_3703:
[----:B------:R-:W-:-:S13]  /*b920*/  ISETP.NE.AND P1, PT, R9, 0x1, PT ;  /* 0x000000010900780c */ /* 0x000fda0003f25270 */
[----:B------:R-:W-:-:S05]  /*b930*/  @P1 IMAD.HI.U32 R12, R8, R10, RZ ;  /* 0x0000000a080c1227 */ /* 0x000fca00078e00ff */
[----:B------:R-:W-:-:S07]  /*b940*/  @P1 SHF.R.U32.HI R8, RZ, R11, R12 ;  /* 0x0000000bff081219 */ /* 0x000fce000001160c */
.L_x_3704:
[----:B------:R-:W-:Y:S05]  /*b950*/  BSYNC B1 ;  /* 0x0000000000017941 */ /* 0x000fea0003800000 */
.L_x_3702:
[----:B------:R-:W-:-:S05]  /*b960*/  IMAD R8, R8, R9, R73 ;  /* 0x0000000908087224 */ /* 0x000fca00078e0249 */
[----:B------:R-:W-:Y:S02]  /*b970*/  VIMNMX R7, R7, R8, !PT ;  /* 0x0000000807077248 */ /* 0x000fe40007fe0100 */
[----:B------:R-:W-:-:S07]  /*b980*/  VIADDMNMX R6, R8, R9, R6, PT ;  /* 0x0000000908067246 */ /* 0x000fce0003800106 */
.L_x_3701:
[----:B------:R-:W-:Y:S05]  /*b990*/  BSYNC B0 ;  /* 0x0000000000007941 */ /* 0x000fea0003800000 */
.L_x_3700:
[C---:B------:R-:W-:Y:S01]  /*b9a0*/  ISETP.GE.AND P1, PT, R21.reuse, 0x9, PT ;  /* 0x000000091500780c */ /* 0x040fe20003f26270 */
[----:B------:R-:W0:Y:S01]  /*b9b0*/  SHFL.IDX PT, R14, R14, 0x1, 0x1c1f ;  /* 0x003c1f000e0e7f89 */ /* 0x000e2200000e0000 */
[----:B------:R-:W-:Y:S01]  /*b9c0*/  ISETP.GE.AND P2, PT, R21, 0x2, PT ;  /* 0x000000021500780c */ /* 0x000fe20003f46270 */
[----:B------:R-:W-:Y:S01]  /*b9d0*/  BSSY B0, `(.L_x_3705) ;  /* 0x0000087000007945 */ /* 0x000fe20003800000 */
[----:B------:R-:W-:Y:S02]  /*b9e0*/  P2R R75, PR, RZ, 0x2 ;  /* 0x00000002ff4b7803 */ /* 0x000fe40000000000 */
[----:B------:R-:W-:Y:S02]  /*b9f0*/  ISETP.GT.AND P1, PT, R7, 0x8, !P1 ;  /* 0x000000080700780c */ /* 0x000fe40004f24270 */
[----:B------:R-:W-:Y:S02]  /*ba00*/  P2R R13, PR, RZ, 0x4 ;  /* 0x00000004ff0d7803 */ /* 0x000fe40000000000 */
[----:B------:R-:W-:-:S02]  /*ba10*/  ISETP.LT.OR P1, PT, R6, 0x9, P1 ;  /* 0x000000090600780c */ /* 0x000fc40000f21670 */
[----:B------:R-:W-:Y:S02]  /*ba20*/  ISETP.GT.AND P2, PT, R7, 0x1, !P2 ;  /* 0x000000010700780c */ /* 0x000fe40005744270 */
[----:B------:R-:W-:Y:S02]  /*ba30*/  ISETP.GE.AND P3, PT, R21, 0xa, PT ;  /* 0x0000000a1500780c */ /* 0x000fe40003f66270 */
[----:B------:R-:W-:Y:S02]  /*ba40*/  FSEL R170, R28, -INF , !P1 ;  /* 0xff8000001caa7808 */ /* 0x000fe40004800000 */
[----:B------:R-:W-:Y:S02]  /*ba50*/  ISETP.LT.OR P2, PT, R6, 0x2, P2 ;  /* 0x000000020600780c */ /* 0x000fe40001741670 */
[----:B------:R-:W-:Y:S02]  /*ba60*/  ISETP.GT.AND P1, PT, R7, 0x9, !P3 ;  /* 0x000000090700780c */ /* 0x000fe40005f24270 */
[----:B------:R-:W-:-:S02]  /*ba70*/  FSEL R168, R25, -INF , !P2 ;  /* 0xff80000019a87808 */ /* 0x000fc40005000000 */
[C---:B------:R-:W-:Y:S01]  /*ba80*/  ISETP.LT.OR P1, PT, R6.reuse, 0xa, P1 ;  /* 0x0000000a0600780c */ /* 0x040fe20000f21670 */
[----:B0-----:R-:W-:Y:S01]  /*ba90*/  IMAD.IADD R8, R15, 0x1, R14 ;  /* 0x000000010f087824 */ /* 0x001fe200078e020e */
        /* <DEDUP_REMOVED lines=29> */
[C---:B------:R-:W-:Y:S02]  /*bc70*/  ISETP.LT.OR P1, PT, R6.reuse, 0x22, P1 ;  /* 0x000000220600780c */ /* 0x040fe40000f21670 */
        /* <DEDUP_REMOVED lines=45> */
[----:B------:R-:W-:Y:S02]  /*bf50*/  P2R R25, PR, RZ, 0x8 ;  /* 0x00000008ff197803 */ /* 0x000fe40000000000 */
[----:B------:R-:W-:-:S02]  /*bf60*/  FSEL R60, R60, -INF , !P1 ;  /* 0xff8000003c3c7808 */ /* 0x000fc40004800000 */
        /* <DEDUP_REMOVED lines=22> */
[----:B------:R-:W-:Y:S01]  /*c0d0*/  ISETP.GT.AND P6, PT, R7, 0x59, !P6 ;  /* 0x000000590700780c */ /* 0x000fe200077c4270 */
[----:B------:R-:W-:-:S03]  /*c0e0*/  IMAD.IADD R7, R17, 0x1, R14 ;  /* 0x0000000111077824 */ /* 0x000fc600078e020e */
        /* <DEDUP_REMOVED lines=14> */
.L_x_3708:
[----:B------:R-:W-:-:S13]  /*c1d0*/  ISETP.NE.AND P6, PT, R9, 0x1, PT ;  /* 0x000000010900780c */ /* 0x000fda0003fc5270 */
[----:B------:R-:W-:-:S05]  /*c1e0*/  @P6 IMAD.HI.U32 R10, R4, R10, RZ ;  /* 0x0000000a040a6227 */ /* 0x000fca00078e00ff */
[----:B------:R-:W-:-:S07]  /*c1f0*/  @P6 SHF.R.U32.HI R4, RZ, R11, R10 ;  /* 0x0000000bff046219 */ /* 0x000fce000001160a */
.L_x_3709:
[----:B------:R-:W-:Y:S05]  /*c200*/  BSYNC B1 ;  /* 0x0000000000017941 */ /* 0x000fea0003800000 */
.L_x_3707:
[----:B------:R-:W-:-:S05]  /*c210*/  IMAD R4, R4, R9, R73 ;  /* 0x0000000904047224 */ /* 0x000fca00078e0249 */
[----:B------:R-:W-:Y:S02]  /*c220*/  VIADDMNMX R8, R4, R9, R8, PT ;  /* 0x0000000904087246 */ /* 0x000fe40003800108 */
[----:B------:R-:W-:-:S07]  /*c230*/  VIMNMX R7, R7, R4, !PT ;  /* 0x0000000407077248 */ /* 0x000fce0007fe0100 */
.L_x_3706:
[----:B------:R-:W-:Y:S05]  /*c240*/  BSYNC B0 ;  /* 0x0000000000007941 */ /* 0x000fea0003800000 */
.L_x_3705:
[----:B------:R-:W2:Y:S01]  /*c250*/  LDL.64 R14, [R1+0x430] ;  /* 0x00043000010e7983 */ /* 0x000ea20000100a00 */
[----:B------:R-:W-:Y:S02]  /*c260*/  ISETP.GT.AND P5, PT, R7, RZ, !P5 ;  /* 0x000000ff0700720c */ /* 0x000fe40006fa4270 */
        /* <DEDUP_REMOVED lines=35> */
[----:B------:R-:W-:Y:S02]  /*c4a0*/  ISETP.NE.AND P5, PT, R40, RZ, PT ;  /* 0x000000ff2800720c */ /* 0x000fe40003fa5270 */
[C---:B------:R-:W-:Y:S01]  /*c4b0*/  ISETP.GT.AND P1, PT, R7.reuse, 0x49, !P1 ;  /* 0x000000490700780c */ /* 0x040fe20004f24270 */
[----:B------:R-:W3:Y:S01]  /*c4c0*/  LDL R40, [R1+0x450] ;  /* 0x0004500001287983 */ /* 0x000ee20000100800 */
        /* <DEDUP_REMOVED lines=36> */
[----:B--2---:R-:W-:Y:S02]  /*c710*/  FMNMX.FTZ R4, R86, R14, !PT ;  /* 0x0000000e56047209 */ /* 0x004fe40007810000 */
[----:B------:R-:W-:Y:S02]  /*c720*/  ISETP.LT.OR P5, PT, R8, 0x49, P5 ;  /* 0x000000490800780c */ /* 0x000fe40002fa1670 */
[----:B------:R-:W-:Y:S02]  /*c730*/  FMNMX.FTZ R4, R168, R4, !PT ;  /* 0x00000004a8047209 */ /* 0x000fe40007810000 */
[----:B------:R-:W-:-:S02]  /*c740*/  FSEL R62, R62, -INF , !P5 ;  /* 0xff8000003e3e7808 */ /* 0x000fc40006800000 */
[----:B------:R-:W-:Y:S02]  /*c750*/  FMNMX.FTZ R4, R170, R4, !PT ;  /* 0x00000004aa047209 */ /* 0x000fe40007810000 */
[C---:B------:R-:W-:Y:S02]  /*c760*/  ISETP.GT.AND P2, PT, R7.reuse, 0x50, !P2 ;  /* 0x000000500700780c */ /* 0x040fe40005744270 */
[----:B------:R-:W-:Y:S02]  /*c770*/  FMNMX.FTZ R4, R84, R4, !PT ;  /* 0x0000000454047209 */ /* 0x000fe40007810000 */
[----:B------:R-:W-:Y:S02]  /*c780*/  ISETP.LT.OR P1, PT, R8, 0x4a, P1 ;  /* 0x0000004a0800780c */ /* 0x000fe40000f21670 */
[----:B------:R-:W-:Y:S02]  /*c790*/  FMNMX.FTZ R4, R82, R4, !PT ;  /* 0x0000000452047209 */ /* 0x000fe40007810000 */
[----:B------:R-:W-:-:S02]  /*c7a0*/  ISETP.GT.AND P3, PT, R7, 0x51, !P3 ;  /* 0x000000510700780c */ /* 0x000fc40005f64270 */
[----:B------:R-:W-:Y:S02]  /*c7b0*/  FMNMX.FTZ R4, R80, R4, !PT ;  /* 0x0000000450047209 */ /* 0x000fe40007810000 */
[----:B------:R-:W-:Y:S02]  /*c7c0*/  ISETP.NE.AND P6, PT, R21, RZ, PT ;  /* 0x000000ff1500720c */ /* 0x000fe40003fc5270 */
        /* <DEDUP_REMOVED lines=37> */
[----:B------:R-:W-:Y:S02]  /*ca20*/  FMNMX.FTZ R5, R59, R4, !PT ;  /* 0x000000043b057209 */ /* 0x000fe40007810000 */
[----:B------:R-:W-:Y:S01]  /*ca30*/  ISETP.LT.OR P2, PT, R8, 0x51, P2 ;  /* 0x000000510800780c */ /* 0x000fe20001741670 */
[----:B------:R-:W0:Y:S01]  /*ca40*/  SHFL.BFLY PT, R10, R9, 0x1, 0x1f ;  /* 0x0c201f00090a7f89 */ /* 0x000e2200000e0000 */
        /* <DEDUP_REMOVED lines=16> */
[----:B0-----:R-:W-:Y:S01]  /*cb50*/  FMNMX.FTZ R8, R9, R10, !PT ;  /* 0x0000000a09087209 */ /* 0x001fe20007810000 */
[----:B------:R-:W2:Y:S04]  /*cb60*/  LDL.64 R4, [R1+0x440] ;  /* 0x0004400001047983 */ /* 0x000ea80000100a00 */
[----:B------:R0:W-:Y:S04]  /*cb70*/  STL.64 [R1+0x430], R6 ;  /* 0x0004300601007387 */ /* 0x0001e80000100a00 */
[----:B------:R-:W4:Y:S04]  /*cb80*/  LDL R10, [R1+0x434] ;  /* 0x00043400010a7983 */ /* 0x000f280000100800 */
[----:B------:R-:W-:Y:S04]  /*cb90*/  STL [R1+0x430], R8 ;  /* 0x0004300801007387 */ /* 0x000fe80000100800 */
[----:B------:R-:W3:Y:S04]  /*cba0*/  LDL R11, [R1+0x430] ;  /* 0x00043000010b7983 */ /* 0x000ee80000100800 */
[----:B----4-:R-:W1:Y:S01]  /*cbb0*/  SHFL.BFLY PT, R7, R10, 0x2, 0x1f ;  /* 0x0c401f000a077f89 */ /* 0x010e6200000e0000 */
[----:B---3--:R-:W-:Y:S01]  /*cbc0*/  FMUL.FTZ R9, R40, R11 ;  /* 0x0000000b28097220 */ /* 0x008fe20000410000 */
[----:B------:R-:W-:-:S04]  /*cbd0*/  FSETP.NEU.FTZ.AND P1, PT, R11, -INF , PT ;  /* 0xff8000000b00780b */ /* 0x000fc80003f3d000 */
[----:B------:R-:W-:-:S05]  /*cbe0*/  FSEL R9, R9, RZ, P1 ;  /* 0x000000ff09097208 */ /* 0x000fca0000800000 */
[----:B0-----:R-:W-:Y:S01]  /*cbf0*/  FFMA.FTZ R6, R84, R40, -R9 ;  /* 0x0000002854067223 */ /* 0x001fe20000010809 */
[----:B-1----:R-:W-:-:S03]  /*cc00*/  FMNMX.FTZ R7, R7, R10, !PT ;  /* 0x0000000a07077209 */ /* 0x002fc60007810000 */
[----:B------:R0:W-:Y:S02]  /*cc10*/  MUFU.EX2 R25, R6 ;  /* 0x0000000600197308 */ /* 0x0001e40000000800 */
[----:B0-----:R-:W0:Y:S01]  /*cc20*/  SHFL.BFLY PT, R6, R7, 0x1, 0x1f ;  /* 0x0c201f0007067f89 */ /* 0x001e2200000e0000 */
[----:B------:R-:W-:Y:S01]  /*cc30*/  FSEL R11, R11, RZ, P1 ;  /* 0x000000ff0b0b7208 */ /* 0x000fe20000800000 */
[-CC-:B------:R-:W-:Y:S01]  /*cc40*/  FFMA.FTZ R13, R86, R40.reuse, -R9.reuse ;  /* 0x00000028560d7223 */ /* 0x180fe20000010809 */
[----:B------:R-:W-:-:S03]  /*cc50*/  FFMA.FTZ R21, R24, R40, -R9 ;  /* 0x0000002818157223 */ /* 0x000fc60000010809 */
[----:B------:R-:W-:Y:S01]  /*cc60*/  FADD.FTZ R11, R14, -R11 ;  /* 0x8000000b0e0b7221 */ /* 0x000fe20000010000 */
[----:B0-----:R-:W-:-:S04]  /*cc70*/  FMNMX.FTZ R6, R7, R6, !PT ;  /* 0x0000000607067209 */ /* 0x001fc80007810000 */
        /* <DEDUP_REMOVED lines=10> */
[-C--:B------:R-:W-:Y:S01]  /*cd20*/  FFMA.FTZ R169, R27, R40.reuse, -R7 ;  /* 0x000000281ba97223 */ /* 0x080fe20000010807 */
[----:B------:R-:W-:Y:S01]  /*cd30*/  MUFU.EX2 R13, R13 ;  /* 0x0000000d000d7308 */ /* 0x000fe20000000800 */
[-C--:B------:R-:W-:Y:S01]  /*cd40*/  FFMA.FTZ R170, R170, R40.reuse, -R9 ;  /* 0x00000028aaaa7223 */ /* 0x080fe20000010809 */
[----:B------:R-:W-:-:S06]  /*cd50*/  FFMA.FTZ R171, R30, R40, -R7 ;  /* 0x000000281eab7223 */ /* 0x000fcc0000010807 */
[----:B------:R-:W2:Y:S01]  /*cd60*/  MUFU.EX2 R28, R11 ;  /* 0x0000000b001c7308 */ /* 0x000ea20000000800 */
[-C--:B------:R-:W-:Y:S01]  /*cd70*/  FFMA.FTZ R178, R12, R40.reuse, -R9 ;  /* 0x000000280cb27223 */ /* 0x080fe20000010809 */
[----:B------:R-:W-:-:S06]  /*cd80*/  FFMA.FTZ R12, R31, R40, -R7 ;  /* 0x000000281f0c7223 */ /* 0x000fcc0000010807 */
[----:B------:R-:W-:Y:S08]  /*cd90*/  MUFU.EX2 R24, R24 ;  /* 0x0000001800187308 */ /* 0x000ff00000000800 */
[----:B------:R-:W0:Y:S01]  /*cda0*/  MUFU.EX2 R26, R15 ;  /* 0x0000000f001a7308 */ /* 0x000e220000000800 */
[----:B------:R-:W-:-:S07]  /*cdb0*/  FFMA.FTZ R212, R82, R40, -R9 ;  /* 0x0000002852d47223 */ /* 0x000fce0000010809 */
[----:B------:R-:W1:Y:S01]  /*cdc0*/  MUFU.EX2 R168, R168 ;  /* 0x000000a800a87308 */ /* 0x000e620000000800 */
[----:B------:R-:W-:-:S07]  /*cdd0*/  FFMA.FTZ R208, R34, R40, -R7 ;  /* 0x0000002822d07223 */ /* 0x000fce0000010807 */
[----:B------:R-:W3:Y:S01]  /*cde0*/  MUFU.EX2 R169, R169 ;  /* 0x000000a900a97308 */ /* 0x000ee20000000800 */
[----:B------:R-:W-:-:S07]  /*cdf0*/  FFMA.FTZ R233, R80, R40, -R9 ;  /* 0x0000002850e97223 */ /* 0x000fce0000010809 */
[----:B------:R-:W4:Y:S01]  /*ce00*/  MUFU.EX2 R170, R170 ;  /* 0x000000aa00aa7308 */ /* 0x000f220000000800 */
[-C--:B------:R-:W-:Y:S01]  /*ce10*/  FFMA.FTZ R187, R20, R40.reuse, -R9 ;  /* 0x0000002814bb7223 */ /* 0x080fe20000010809 */
[----:B------:R-:W-:-:S06]  /*ce20*/  FFMA.FTZ R209, R35, R40, -R7 ;  /* 0x0000002823d17223 */ /* 0x000fcc0000010807 */
        /* <DEDUP_REMOVED lines=14> */
[----:B------:R-:W5:Y:S01]  /*cf10*/  MUFU.EX2 R212, R212 ;  /* 0x000000d400d47308 */ /* 0x000f620000000800 */
[-CC-:B------:R-:W-:Y:S01]  /*cf20*/  FFMA.FTZ R177, R64, R40.reuse, -R9.reuse ;  /* 0x0000002840b17223 */ /* 0x180fe20000010809 */
[----:B------:R-:W-:Y:S01]  /*cf30*/  FFMA.FTZ R20, R68, R40, -R9 ;  /* 0x0000002844147223 */ /* 0x000fe20000010809 */
[----:B--2---:R-:W-:Y:S01]  /*cf40*/  FFMA.FTZ R9, R28, R4, R13 ;  /* 0x000000041c097223 */ /* 0x004fe2000001000d */
[----:B0-----:R-:W-:Y:S01]  /*cf50*/  FFMA.FTZ R4, R5, R26, R24 ;  /* 0x0000001a05047223 */ /* 0x001fe20000010018 */
[----:B------:R-:W-:-:S03]  /*cf60*/  FFMA.FTZ R206, R38, R40, -R7 ;  /* 0x0000002826ce7223 */ /* 0x000fc60000010807 */
[----:B------:R-:W0:Y:S01]  /*cf70*/  MUFU.EX2 R208, R208 ;  /* 0x000000d000d07308 */ /* 0x000e220000000800 */
[----:B-1----:R-:W-:Y:S01]  /*cf80*/  FADD.FTZ R9, R168, R9 ;  /* 0x00000009a8097221 */ /* 0x002fe20000010000 */
[----:B---3--:R-:W-:Y:S01]  /*cf90*/  FADD.FTZ R4, R169, R4 ;  /* 0x00000004a9047221 */ /* 0x008fe20000010000 */
[----:B------:R-:W-:-:S05]  /*cfa0*/  FFMA.FTZ R207, R39, R40, -R7 ;  /* 0x0000002827cf7223 */ /* 0x000fca0000010807 */
[----:B------:R-:W1:Y:S01]  /*cfb0*/  MUFU.EX2 R233, R233 ;  /* 0x000000e900e97308 */ /* 0x000e620000000800 */
[----:B----4-:R-:W-:Y:S01]  /*cfc0*/  FADD.FTZ R8, R170, R9 ;  /* 0x00000009aa087221 */ /* 0x010fe20000010000 */
[----:B-----5:R-:W-:-:S06]  /*cfd0*/  FADD.FTZ R5, R171, R4 ;  /* 0x00000004ab057221 */ /* 0x020fcc0000010000 */
[----:B------:R-:W2:Y:S01]  /*cfe0*/  MUFU.EX2 R209, R209 ;  /* 0x000000d100d17308 */ /* 0x000ea20000000800 */
[----:B------:R-:W-:Y:S01]  /*cff0*/  FFMA.FTZ R200, R42, R40, -R7 ;  /* 0x000000282ac87223 */ /* 0x000fe20000010807 */
[----:B------:R-:W-:-:S06]  /*d000*/  FADD.FTZ R9, R25, R8 ;  /* 0x0000000819097221 */ /* 0x000fcc0000010000 */
[----:B------:R-:W3:Y:S01]  /*d010*/  MUFU.EX2 R210, R210 ;  /* 0x000000d200d27308 */ /* 0x000ee20000000800 */
[----:B------:R-:W-:Y:S01]  /*d020*/  FADD.FTZ R5, R12, R5 ;  /* 0x000000050c057221 */ /* 0x000fe20000010000 */
[----:B------:R-:W-:-:S06]  /*d030*/  FFMA.FTZ R201, R43, R40, -R7 ;  /* 0x000000282bc97223 */ /* 0x000fcc0000010807 */
[----:B------:R-:W4:Y:S01]  /*d040*/  MUFU.EX2 R206, R206 ;  /* 0x000000ce00ce7308 */ /* 0x000f220000000800 */
[----:B------:R-:W-:Y:S01]  /*d050*/  FADD.FTZ R4, R212, R9 ;  /* 0x00000009d4047221 */ /* 0x000fe20000010000 */
[----:B0-----:R-:W-:-:S06]  /*d060*/  FADD.FTZ R8, R208, R5 ;  /* 0x00000005d0087221 */ /* 0x001fcc0000010000 */
[----:B------:R-:W0:Y:S01]  /*d070*/  MUFU.EX2 R211, R211 ;  /* 0x000000d300d37308 */ /* 0x000e220000000800 */
[----:B------:R-:W-:-:S07]  /*d080*/  FFMA.FTZ R198, R46, R40, -R7 ;  /* 0x000000282ec67223 */ /* 0x000fce0000010807 */
[----:B------:R-:W5:Y:S01]  /*d090*/  MUFU.EX2 R207, R207 ;  /* 0x000000cf00cf7308 */ /* 0x000f620000000800 */
[----:B-1----:R-:W-:Y:S01]  /*d0a0*/  FADD.FTZ R5, R233, R4 ;  /* 0x00000004e9057221 */ /* 0x002fe20000010000 */
[----:B--2---:R-:W-:-:S06]  /*d0b0*/  FADD.FTZ R9, R209, R8 ;  /* 0x00000008d1097221 */ /* 0x004fcc0000010000 */
[----:B------:R-:W1:Y:S01]  /*d0c0*/  MUFU.EX2 R205, R205 ;  /* 0x000000cd00cd7308 */ /* 0x000e620000000800 */
[----:B------:R-:W-:-:S07]  /*d0d0*/  FFMA.FTZ R199, R47, R40, -R7 ;  /* 0x000000282fc77223 */ /* 0x000fce0000010807 */
[----:B------:R-:W2:Y:S01]  /*d0e0*/  MUFU.EX2 R200, R200 ;  /* 0x000000c800c87308 */ /* 0x000ea20000000800 */
[----:B---3--:R-:W-:Y:S01]  /*d0f0*/  FADD.FTZ R4, R210, R5 ;  /* 0x00000005d2047221 */ /* 0x008fe20000010000 */
[----:B----4-:R-:W-:-:S06]  /*d100*/  FADD.FTZ R8, R206, R9 ;  /* 0x00000009ce087221 */ /* 0x010fcc0000010000 */
[----:B------:R-:W3:Y:S01]  /*d110*/  MUFU.EX2 R204, R204 ;  /* 0x000000cc00cc7308 */ /* 0x000ee20000000800 */
[----:B------:R-:W-:-:S07]  /*d120*/  FFMA.FTZ R190, R50, R40, -R7 ;  /* 0x0000002832be7223 */ /* 0x000fce0000010807 */
[----:B------:R-:W4:Y:S01]  /*d130*/  MUFU.EX2 R201, R201 ;  /* 0x000000c900c97308 */ /* 0x000f220000000800 */
[----:B0-----:R-:W-:Y:S01]  /*d140*/  FADD.FTZ R4, R211, R4 ;  /* 0x00000004d3047221 */ /* 0x001fe20000010000 */
[----:B-----5:R-:W-:-:S06]  /*d150*/  FADD.FTZ R5, R207, R8 ;  /* 0x00000008cf057221 */ /* 0x020fcc0000010000 */
        /* <DEDUP_REMOVED lines=55> */
[----:B------:R-:W3:Y:S08]  /*d4d0*/  MUFU.EX2 R178, R178 ;  /* 0x000000b200b27308 */ /* 0x000ef00000000800 */
[----:B------:R-:W4:Y:S01]  /*d4e0*/  MUFU.EX2 R17, R17 ;  /* 0x0000001100117308 */ /* 0x000f220000000800 */
[----:B0-----:R-:W-:Y:S01]  /*d4f0*/  FADD.FTZ R4, R185, R4 ;  /* 0x00000004b9047221 */ /* 0x001fe20000010000 */
[----:B-----5:R-:W-:-:S06]  /*d500*/  FADD.FTZ R5, R181, R8 ;  /* 0x00000008b5057221 */ /* 0x020fcc0000010000 */
[----:B------:R-:W0:Y:S08]  /*d510*/  MUFU.EX2 R20, R20 ;  /* 0x0000001400147308 */ /* 0x000e300000000800 */
[----:B------:R-:W5:Y:S01]  /*d520*/  MUFU.EX2 R14, R14 ;  /* 0x0000000e000e7308 */ /* 0x000f620000000800 */
[----:B-1----:R-:W-:Y:S01]  /*d530*/  FADD.FTZ R7, R177, R4 ;  /* 0x00000004b1077221 */ /* 0x002fe20000010000 */
[----:B--2---:R-:W-:-:S06]  /*d540*/  FADD.FTZ R4, R16, R5 ;  /* 0x0000000510047221 */ /* 0x004fcc0000010000 */
[----:B------:R-:W1:Y:S08]  /*d550*/  MUFU.EX2 R21, R21 ;  /* 0x0000001500157308 */ /* 0x000e700000000800 */
[----:B------:R-:W2:Y:S01]  /*d560*/  MUFU.EX2 R15, R15 ;  /* 0x0000000f000f7308 */ /* 0x000ea20000000800 */
[----:B---3--:R-:W-:Y:S01]  /*d570*/  FADD.FTZ R7, R178, R7 ;  /* 0x00000007b2077221 */ /* 0x008fe20000010000 */
[----:B----4-:R-:W-:-:S03]  /*d580*/  FADD.FTZ R5, R17, R4 ;  /* 0x0000000411057221 */ /* 0x010fc60000010000 */
[----:B0-----:R-:W-:Y:S01]  /*d590*/  FADD.FTZ R8, R20, R7 ;  /* 0x0000000714087221 */ /* 0x001fe20000010000 */
[----:B-----5:R-:W-:-:S03]  /*d5a0*/  FADD.FTZ R4, R14, R5 ;  /* 0x000000050e047221 */ /* 0x020fc60000010000 */
[----:B-1----:R-:W-:Y:S01]  /*d5b0*/  FADD.FTZ R8, R21, R8 ;  /* 0x0000000815087221 */ /* 0x002fe20000010000 */
[----:B------:R-:W-:Y:S01]  /*d5c0*/  STL [R1+0x434], R6 ;  /* 0x0004340601007387 */ /* 0x000fe20000100800 */
[----:B--2---:R-:W-:-:S05]  /*d5d0*/  FADD.FTZ R9, R15, R4 ;  /* 0x000000040f097221 */ /* 0x004fca0000010000 */
[----:B------:R0:W-:Y:S04]  /*d5e0*/  STL.64 [R1+0x440], R8 ;  /* 0x0004400801007387 */ /* 0x0001e80000100a00 */
[----:B------:R-:W2:Y:S01]  /*d5f0*/  LD.E R7, desc[UR42][R18.64+0x220] ;  /* 0x0002202a12077980 */ /* 0x000ea2000c101900 */
[----:B------:R-:W-:-:S04]  /*d600*/  UIADD3 UR4, UP0, UR37, 0x220, URZ ;  /* 0x0000022025047890 */ /* 0x000fc8000ff1e03f */
[----:B------:R-:W-:Y:S02]  /*d610*/  ULOP3.LUT UR5, UR4, 0x4, URZ, 0xfc, !UPT ;  /* 0x0000000404057892 */ /* 0x000fe4000f8efc3f */
[----:B------:R-:W-:-:S04]  /*d620*/  UIADD3.X UR6, URZ, UR36, URZ, UP0, !UPT ;  /* 0x000000243f067290 */ /* 0x000fc800087fe43f */
[----:B------:R-:W-:Y:S02]  /*d630*/  IMAD.U32 R4, RZ, RZ, UR5 ;  /* 0x00000005ff047e24 */ /* 0x000fe4000f8e00ff */
[----:B------:R-:W-:Y:S02]  /*d640*/  IMAD.U32 R5, RZ, RZ, UR6 ;  /* 0x00000006ff057e24 */ /* 0x000fe4000f8e00ff */
[----:B--2---:R-:W-:-:S05]  /*d650*/  FMUL.FTZ R7, R28, R7 ;  /* 0x000000071c077220 */ /* 0x004fca0000410000 */
[----:B------:R1:W-:Y:S04]  /*d660*/  ST.E desc[UR42][R18.64+0x220], R7 ;  /* 0x0002200712007985 */ /* 0x0003e8000c10192a */
[----:B------:R-:W2:Y:S02]  /*d670*/  LD.E R10, desc[UR42][R4.64] ;  /* 0x0000002a040a7980 */ /* 0x000ea4000c101900 */
[----:B--2---:R-:W-:-:S05]  /*d680*/  FMUL.FTZ R11, R28, R10 ;  /* 0x0000000a1c0b7220 */ /* 0x004fca0000410000 */
[----:B------:R2:W-:Y:S04]  /*d690*/  ST.E desc[UR42][R4.64], R11 ;  /* 0x0000000b04007985 */ /* 0x0005e8000c10192a */
[----:B0-----:R-:W3:Y:S04]  /*d6a0*/  LD.E R9, desc[UR42][R18.64+0x230] ;  /* 0x0002302a12097980 */ /* 0x001ee8000c101900 */
[----:B------:R-:W4:Y:S04]  /*d6b0*/  LD.E R143, desc[UR42][R18.64+0x414] ;  /* 0x0004142a128f7980 */ /* 0x000f28000c101900 */
        /* <DEDUP_REMOVED lines=60> */
[----:B------:R-:W-:-:S06]  /*da80*/  ULOP3.LUT UR5, UR4, 0x8, URZ, 0xfc, !UPT ;  /* 0x0000000804057892 */ /* 0x000fcc000f8efc3f */
[----:B------:R-:W-:Y:S02]  /*da90*/  IMAD.U32 R8, RZ, RZ, UR5 ;  /* 0x00000005ff087e24 */ /* 0x000fe4000f8e00ff */
[C---:B---3--:R-:W-:Y:S01]  /*daa0*/  FMUL.FTZ R9, R28.reuse, R9 ;  /* 0x000000091c097220 */ /* 0x048fe20000410000 */
[----:B----4-:R-:W-:-:S04]  /*dab0*/  FMUL.FTZ R143, R28, R143 ;  /* 0x0000008f1c8f7220 */ /* 0x010fc80000410000 */
[----:B------:R0:W-:Y:S01]  /*dac0*/  ST.E desc[UR42][R18.64+0x230], R9 ;  /* 0x0002300912007985 */ /* 0x0001e2000c10192a */
[C---:B-----5:R-:W-:Y:S01]  /*dad0*/  FMUL.FTZ R27, R28.reuse, R27 ;  /* 0x0000001b1c1b7220 */ /* 0x060fe20000410000 */
[C---:B------:R-:W-:Y:S01]  /*dae0*/  FMUL.FTZ R29, R28.reuse, R29 ;  /* 0x0000001d1c1d7220 */ /* 0x040fe20000410000 */
[C---:B------:R-:W-:Y:S01]  /*daf0*/  FMUL.FTZ R31, R28.reuse, R31 ;  /* 0x0000001f1c1f7220 */ /* 0x040fe20000410000 */
[----:B0-----:R-:W-:Y:S02]  /*db00*/  IMAD.U32 R9, RZ, RZ, UR6 ;  /* 0x00000006ff097e24 */ /* 0x001fe4000f8e00ff */
[C---:B------:R-:W-:Y:S01]  /*db10*/  FMUL.FTZ R33, R28.reuse, R33 ;  /* 0x000000211c217220 */ /* 0x040fe20000410000 */
[C---:B------:R-:W-:Y:S01]  /*db20*/  FMUL.FTZ R35, R28.reuse, R35 ;  /* 0x000000231c237220 */ /* 0x040fe20000410000 */
[C---:B------:R-:W-:Y:S01]  /*db30*/  FMUL.FTZ R7, R28.reuse, R7 ;  /* 0x000000071c077220 */ /* 0x040fe20000410000 */
[C---:B------:R-:W-:Y:S01]  /*db40*/  FMUL.FTZ R37, R28.reuse, R37 ;  /* 0x000000251c257220 */ /* 0x040fe20000410000 */
[C---:B------:R-:W-:Y:S01]  /*db50*/  FMUL.FTZ R39, R28.reuse, R39 ;  /* 0x000000271c277220 */ /* 0x040fe20000410000 */
[C---:B--2---:R-:W-:Y:S01]  /*db60*/  FMUL.FTZ R11, R28.reuse, R11 ;  /* 0x0000000b1c0b7220 */ /* 0x044fe20000410000 */
        /* <DEDUP_REMOVED lines=112> */
[----:B0-----:R-:W2:Y:S01]  /*e270*/  LD.E R11, desc[UR42][R8.64] ;  /* 0x0000002a080b7980 */ /* 0x001ea2000c101900 */
[----:B------:R-:W-:Y:S01]  /*e280*/  ULOP3.LUT UR4, UR4, 0xc, URZ, 0xfc, !UPT ;  /* 0x0000000c04047892 */ /* 0x000fe2000f8efc3f */
[----:B------:R-:W-:-:S05]  /*e290*/  IMAD.U32 R7, RZ, RZ, UR6 ;  /* 0x00000006ff077e24 */ /* 0x000fca000f8e00ff */
[----:B------:R-:W-:Y:S02]  /*e2a0*/  IMAD.U32 R6, RZ, RZ, UR4 ;  /* 0x00000004ff067e24 */ /* 0x000fe4000f8e00ff */
[----:B--2---:R-:W-:-:S05]  /*e2b0*/  FMUL.FTZ R11, R26, R11 ;  /* 0x0000000b1a0b7220 */ /* 0x004fca0000410000 */
[----:B------:R0:W-:Y:S04]  /*e2c0*/  ST.E desc[UR42][R8.64], R11 ;  /* 0x0000000b08007985 */ /* 0x0001e8000c10192a */
[----:B------:R-:W2:Y:S02]  /*e2d0*/  LD.E R27, desc[UR42][R6.64] ;  /* 0x0000002a061b7980 */ /* 0x000ea4000c101900 */
[----:B--2---:R-:W-:-:S05]  /*e2e0*/  FMUL.FTZ R27, R26, R27 ;  /* 0x0000001b1a1b7220 */ /* 0x004fca0000410000 */
[----:B------:R1:W-:Y:S04]  /*e2f0*/  ST.E desc[UR42][R6.64], R27 ;  /* 0x0000001b06007985 */ /* 0x0003e8000c10192a */
[----:B------:R-:W2:Y:S04]  /*e300*/  LD.E R147, desc[UR42][R18.64+0x41c] ;  /* 0x00041c2a12937980 */ /* 0x000ea8000c101900 */
[----:B------:R-:W3:Y:S04]  /*e310*/  LD.E R29, desc[UR42][R18.64+0x238] ;  /* 0x0002382a121d7980 */ /* 0x000ee8000c101900 */
[----:B------:R-:W4:Y:S04]  /*e320*/  LD.E R31, desc[UR42][R18.64+0x23c] ;  /* 0x00023c2a121f7980 */ /* 0x000f28000c101900 */
[----:B------:R-:W5:Y:S04]  /*e330*/  LD.E R33, desc[UR42][R18.64+0x248] ;  /* 0x0002482a12217980 */ /* 0x000f68000c101900 */
[----:B------:R-:W5:Y:S04]  /*e340*/  LD.E R35, desc[UR42][R18.64+0x24c] ;  /* 0x00024c2a12237980 */ /* 0x000f68000c101900 */
[----:B------:R-:W5:Y:S04]  /*e350*/  LD.E R37, desc[UR42][R18.64+0x258] ;  /* 0x0002582a12257980 */ /* 0x000f68000c101900 */
[----:B------:R-:W5:Y:S04]  /*e360*/  LD.E R39, desc[UR42][R18.64+0x25c] ;  /* 0x00025c2a12277980 */ /* 0x000f68000c101900 */
[----:B0-----:R-:W5:Y:S04]  /*e370*/  LD.E R11, desc[UR42][R18.64+0x268] ;  /* 0x0002682a120b7980 */ /* 0x001f68000c101900 */
        /* <DEDUP_REMOVED lines=177> */
[----:B------:R-:W-:Y:S01]  /*ee90*/  ST.E desc[UR42][R18.64+0x418], R145 ;  /* 0x0004189112007985 */ /* 0x000fe2000c10192a */
[----:B------:R2:W-:Y:S06]  /*eea0*/  BAR.SYNC.DEFER_BLOCKING R214, 0x100 ;  /* 0x000400d60000751d */ /* 0x0005ec0000010000 */
[----:B0-----:R-:W3:Y:S04]  /*eeb0*/  LD.E R29, desc[UR42][R18.64+0x220] ;  /* 0x0002202a121d7980 */ /* 0x001ee8000c101900 */
[----:B-1----:R-:W4:Y:S04]  /*eec0*/  LD.E R27, desc[UR42][R18.64+0x210] ;  /* 0x0002102a121b7980 */ /* 0x002f28000c101900 */
[----:B------:R-:W4:Y:S04]  /*eed0*/  LD.E.64 R10, desc[UR42][R18.64+0xa8] ;  /* 0x0000a82a120a7980 */ /* 0x000f28000c101b00 */
[----:B---3--:R0:W-:Y:S04]  /*eee0*/  ST.E desc[UR42][R18.64+0x220], R29 ;  /* 0x0002201d12007985 */ /* 0x0081e8000c10192a */
[----:B------:R-:W3:Y:S04]  /*eef0*/  LD.E R31, desc[UR42][R4.64] ;  /* 0x0000002a041f7980 */ /* 0x000ee8000c101900 */
[----:B---3--:R1:W-:Y:S04]  /*ef00*/  ST.E desc[UR42][R4.64], R31 ;  /* 0x0000001f04007985 */ /* 0x0083e8000c10192a */
[----:B------:R-:W3:Y:S04]  /*ef10*/  LD.E R33, desc[UR42][R8.64] ;  /* 0x0000002a08217980 */ /* 0x000ee8000c101900 */
[----:B---3--:R3:W-:Y:S04]  /*ef20*/  ST.E desc[UR42][R8.64], R33 ;  /* 0x0000002108007985 */ /* 0x0087e8000c10192a */
[----:B------:R-:W5:Y:S04]  /*ef30*/  LD.E R35, desc[UR42][R6.64] ;  /* 0x0000002a06237980 */ /* 0x000f68000c101900 */
[----:B-----5:R5:W-:Y:S04]  /*ef40*/  ST.E desc[UR42][R6.64], R35 ;  /* 0x0000002306007985 */ /* 0x020be8000c10192a */
[----:B------:R-:W2:Y:S04]  /*ef50*/  LD.E R37, desc[UR42][R18.64+0x230] ;  /* 0x0002302a12257980 */ /* 0x000ea8000c101900 */
[----:B------:R-:W4:Y:S04]  /*ef60*/  LD.E R39, desc[UR42][R18.64+0x234] ;  /* 0x0002342a12277980 */ /* 0x000f28000c101900 */
[----:B0-----:R-:W4:Y:S04]  /*ef70*/  LD.E R29, desc[UR42][R18.64+0x238] ;  /* 0x0002382a121d7980 */ /* 0x001f28000c101900 */
[----:B------:R-:W4:Y:S04]  /*ef80*/  LD.E R41, desc[UR42][R18.64+0x23c] ;  /* 0x00023c2a12297980 */ /* 0x000f28000c101900 */
[----:B------:R-:W4:Y:S04]  /*ef90*/  LD.E R43, desc[UR42][R18.64+0x240] ;  /* 0x0002402a122b7980 */ /* 0x000f28000c101900 */
[----:B------:R-:W4:Y:S04]  /*efa0*/  LD.E R45, desc[UR42][R18.64+0x244] ;  /* 0x0002442a122d7980 */ /* 0x000f28000c101900 */
[----:B-1----:R-:W4:Y:S04]  /*efb0*/  LD.E R31, desc[UR42][R18.64+0x248] ;  /* 0x0002482a121f7980 */ /* 0x002f28000c101900 */
[----:B------:R-:W4:Y:S04]  /*efc0*/  LD.E R47, desc[UR42][R18.64+0x24c] ;  /* 0x00024c2a122f7980 */ /* 0x000f28000c101900 */
[----:B---3--:R-:W3:Y:S04]  /*efd0*/  LD.E R33, desc[UR42][R18.64+0x250] ;  /* 0x0002502a12217980 */ /* 0x008ee8000c101900 */
[----:B------:R-:W3:Y:S04]  /*efe0*/  LD.E R49, desc[UR42][R18.64+0x254] ;  /* 0x0002542a12317980 */ /* 0x000ee8000c101900 */
        /* <DEDUP_REMOVED lines=114> */
[----:B--2---:R-:W-:Y:S04]  /*f710*/  ST.E desc[UR42][R18.64+0x230], R37 ;  /* 0x0002302512007985 */ /* 0x004fe8000c10192a */
[----:B----4-:R-:W-:Y:S04]  /*f720*/  ST.E desc[UR42][R18.64+0x234], R39 ;  /* 0x0002342712007985 */ /* 0x010fe8000c10192a */
[----:B------:R-:W-:Y:S04]  /*f730*/  ST.E desc[UR42][R18.64+0x238], R29 ;  /* 0x0002381d12007985 */ /* 0x000fe8000c10192a */
[----:B------:R-:W-:Y:S04]  /*f740*/  ST.E desc[UR42][R18.64+0x23c], R41 ;  /* 0x00023c2912007985 */ /* 0x000fe8000c10192a */
[----:B------:R-:W-:Y:S04]  /*f750*/  ST.E desc[UR42][R18.64+0x240], R43 ;  /* 0x0002402b12007985 */ /* 0x000fe8000c10192a */
[----:B------:R-:W-:Y:S04]  /*f760*/  ST.E desc[UR42][R18.64+0x244], R45 ;  /* 0x0002442d12007985 */ /* 0x000fe8000c10192a */
[----:B------:R-:W-:Y:S04]  /*f770*/  ST.E desc[UR42][R18.64+0x248], R31 ;  /* 0x0002481f12007985 */ /* 0x000fe8000c10192a */
[----:B------:R-:W-:Y:S04]  /*f780*/  ST.E desc[UR42][R18.64+0x24c], R47 ;  /* 0x00024c2f12007985 */ /* 0x000fe8000c10192a */
[----:B---3--:R-:W-:Y:S04]  /*f790*/  ST.E desc[UR42][R18.64+0x250], R33 ;  /* 0x0002502112007985 */ /* 0x008fe8000c10192a */
[----:B------:R-:W-:Y:S04]  /*f7a0*/  ST.E desc[UR42][R18.64+0x254], R49 ;  /* 0x0002543112007985 */ /* 0x000fe8000c10192a */
        /* <DEDUP_REMOVED lines=114> */
[----:B0-----:R-:W5:Y:S01]  /*fed0*/  LDL R26, [R1+0x88] ;  /* 0x00008800011a7983 */ /* 0x001f620000100800 */
[----:B------:R-:W-:Y:S01]  /*fee0*/  IMAD R10, R27, 0xc00, R10 ;  /* 0x00000c001b0a7824 */ /* 0x000fe200078e020a */
[----:B------:R-:W-:-:S02]  /*fef0*/  F2FP.F16.F32.PACK_AB R170, R25, R170 ;  /* 0x000000aa19aa723e */ /* 0x000fc400000000ff */
[----:B------:R-:W-:Y:S01]  /*ff00*/  F2FP.F16.F32.PACK_AB R169, R169, R24 ;  /* 0x00000018a9a9723e */ /* 0x000fe200000000ff */
[----:B-1----:R-:W5:Y:S04]  /*ff10*/  LD.E R28, desc[UR42][R18.64+0x230] ;  /* 0x0002302a121c7980 */ /* 0x002f68000c101900 */
[----:B------:R-:W5:Y:S04]  /*ff20*/  LD.E R24, desc[UR42][R18.64+0x220] ;  /* 0x0002202a12187980 */ /* 0x000f68000c101900 */
        /* <DEDUP_REMOVED lines=72> */
[----:B------:R-:W-:-:S03]  /*103b0*/  ISETP.NE.U32.AND P1, PT, R26, RZ, PT ;  /* 0x000000ff1a00720c */ /* 0x000fc60003f25070 */
        /* <DEDUP_REMOVED lines=54> */
[----:B------:R-:W-:-:S02]  /*10720*/  R2UR UR6, R10 ;  /* 0x000000000a0672ca */ /* 0x000fc400000e0000 */
[----:B------:R-:W-:Y:S02]  /*10730*/  R2UR UR7, R11 ;  /* 0x000000000b0772ca */ /* 0x000fe400000e0000 */
[----:B------:R-:W-:Y:S02]  /*10740*/  F2FP.F16.F32.PACK_AB R168, R168, R13 ;  /* 0x0000000da8a8723e */ /* 0x000fe400000000ff */
[----:B------:R-:W-:Y:S01]  /*10750*/  F2FP.F16.F32.PACK_AB R171, R12, R171 ;  /* 0x000000ab0cab723e */ /* 0x000fe200000000ff */
[----:B------:R-:W-:Y:S01]  /*10760*/  VOTEU.ANY UP0, P1 ;  /* 0x00000000003f7886 */ /* 0x000fe20000800100 */
[----:B------:R-:W-:Y:S02]  /*10770*/  VIADD R12, R10, 0x80 ;  /* 0x000000800a0c7836 */ /* 0x000fe40000000000 */
        /* <DEDUP_REMOVED lines=8> */
[----:B------:R-:W-:Y:S01]  /*10800*/  ST.E desc[UR42][R18.64+0x220], R24 ;  /* 0x0002201812007985 */ /* 0x000fe2000c10192a */
[----:B------:R-:W-:-:S02]  /*10810*/  F2FP.F16.F32.PACK_AB R168, R233, R212 ;  /* 0x000000d4e9a8723e */ /* 0x000fc400000000ff */
[----:B------:R-:W-:Y:S01]  /*10820*/  F2FP.F16.F32.PACK_AB R170, R211, R210 ;  /* 0x000000d2d3aa723e */ /* 0x000fe200000000ff */
[----:B------:R-:W-:Y:S01]  /*10830*/  ST.E desc[UR42][R4.64], R25 ;  /* 0x0000001904007985 */ /* 0x000fe2000c10192a */
        /* <DEDUP_REMOVED lines=130> */
[----:B------:R-:W-:Y:S01]  /*11060*/  R2UR UR6, R12 ;  /* 0x000000000c0672ca */ /* 0x000fe200000e0000 */
[----:B------:R-:W-:Y:S01]  /*11070*/  STL [R1+0x88], R2 ;  /* 0x0000880201007387 */ /* 0x000fe20000100800 */
        /* <DEDUP_REMOVED lines=281> */
[----:B------:R-:W-:Y:S01]  /*12210*/  VIADD R10, R10, 0x280 ;  /* 0x000002800a0a7836 */ /* 0x000fe20000000000 */
[----:B------:R-:W-:Y:S02]  /*12220*/  WARPGROUP.DEPBAR.LE gsb0, 0x0 ;  /* 0x00008000000079c5 */ /* 0x000fe40000010000 */
[----:B------:R-:W-:Y:S01]  /*12230*/  ST.E desc[UR42][R18.64+0x220], R24 ;  /* 0x0002201812007985 */ /* 0x000fe2000c10192a */
[----:B------:R-:W-:Y:S02]  /*12240*/  F2FP.F16.F32.PACK_AB R168, R187, R186 ;  /* 0x000000babba8723e */ /* 0x000fe400000000ff */
[----:B------:R-:W-:Y:S01]  /*12250*/  F2FP.F16.F32.PACK_AB R170, R185, R184 ;  /* 0x000000b8b9aa723e */ /* 0x000fe200000000ff */
[----:B------:R-:W-:Y:S01]  /*12260*/  ST.E desc[UR42][R4.64], R25 ;  /* 0x0000001904007985 */ /* 0x000fe2000c10192a */
        /* <DEDUP_REMOVED lines=398> */
[----:B------:R-:W-:Y:S04]  /*13b50*/  STL [R1+0x88], R2 ;  /* 0x0000880201007387 */ /* 0x000fe80000100800 */
[----:B------:R-:W3:Y:S04]  /*13b60*/  LD.E R11, desc[UR42][R18.64+0x220] ;  /* 0x0002202a120b7980 */ /* 0x000ee8000c101900 */
[----:B---3--:R3:W-:Y:S04]  /*13b70*/  ST.E desc[UR42][R18.64+0x220], R11 ;  /* 0x0002200b12007985 */ /* 0x0087e8000c10192a */
[----:B------:R-:W4:Y:S04]  /*13b80*/  LD.E R13, desc[UR42][R4.64] ;  /* 0x0000002a040d7980 */ /* 0x000f28000c101900 */
[----:B----4-:R4:W-:Y:S04]  /*13b90*/  ST.E desc[UR42][R4.64], R13 ;  /* 0x0000000d04007985 */ /* 0x0109e8000c10192a */
[----:B------:R-:W5:Y:S04]  /*13ba0*/  LD.E R15, desc[UR42][R8.64] ;  /* 0x0000002a080f7980 */ /* 0x000f68000c101900 */
[----:B-----5:R5:W-:Y:S04]  /*13bb0*/  ST.E desc[UR42][R8.64], R15 ;  /* 0x0000000f08007985 */ /* 0x020be8000c10192a */
[----:B------:R-:W2:Y:S04]  /*13bc0*/  LD.E R17, desc[UR42][R6.64] ;  /* 0x0000002a06117980 */ /* 0x000ea8000c101900 */
[----:B--2---:R2:W-:Y:S04]  /*13bd0*/  ST.E desc[UR42][R6.64], R17 ;  /* 0x0000001106007985 */ /* 0x0045e8000c10192a */
[----:B------:R-:W2:Y:S04]  /*13be0*/  LD.E R21, desc[UR42][R18.64+0x230] ;  /* 0x0002302a12157980 */ /* 0x000ea8000c101900 */
[----:B0-----:R-:W2:Y:S04]  /*13bf0*/  LD.E R25, desc[UR42][R18.64+0x234] ;  /* 0x0002342a12197980 */ /* 0x001ea8000c101900 */
[----:B-1----:R-:W2:Y:S04]  /*13c00*/  LD.E R27, desc[UR42][R18.64+0x238] ;  /* 0x0002382a121b7980 */ /* 0x002ea8000c101900 */
[----:B------:R-:W2:Y:S04]  /*13c10*/  LD.E R29, desc[UR42][R18.64+0x23c] ;  /* 0x00023c2a121d7980 */ /* 0x000ea8000c101900 */
[----:B---3--:R-:W3:Y:S04]  /*13c20*/  LD.E R11, desc[UR42][R18.64+0x240] ;  /* 0x0002402a120b7980 */ /* 0x008ee8000c101900 */
[----:B------:R-:W3:Y:S04]  /*13c30*/  LD.E R31, desc[UR42][R18.64+0x244] ;  /* 0x0002442a121f7980 */ /* 0x000ee8000c101900 */
[----:B----4-:R-:W4:Y:S04]  /*13c40*/  LD.E R5, desc[UR42][R18.64+0x248] ;  /* 0x0002482a12057980 */ /* 0x010f28000c101900 */
[----:B------:R-:W4:Y:S04]  /*13c50*/  LD.E R13, desc[UR42][R18.64+0x24c] ;  /* 0x00024c2a120d7980 */ /* 0x000f28000c101900 */
[----:B-----5:R-:W5:Y:S04]  /*13c60*/  LD.E R9, desc[UR42][R18.64+0x250] ;  /* 0x0002502a12097980 */ /* 0x020f68000c101900 */
        /* <DEDUP_REMOVED lines=115> */
[----:B------:R0:W-:Y:S04]  /*143a0*/  ST.E desc[UR42][R18.64+0x230], R21 ;  /* 0x0002301512007985 */ /* 0x0001e8000c10192a */
[----:B------:R0:W-:Y:S04]  /*143b0*/  ST.E desc[UR42][R18.64+0x234], R25 ;  /* 0x0002341912007985 */ /* 0x0001e8000c10192a */
[----:B------:R0:W-:Y:S04]  /*143c0*/  ST.E desc[UR42][R18.64+0x238], R27 ;  /* 0x0002381b12007985 */ /* 0x0001e8000c10192a */
[----:B------:R0:W-:Y:S04]  /*143d0*/  ST.E desc[UR42][R18.64+0x23c], R29 ;  /* 0x00023c1d12007985 */ /* 0x0001e8000c10192a */
[----:B---3--:R0:W-:Y:S04]  /*143e0*/  ST.E desc[UR42][R18.64+0x240], R11 ;  /* 0x0002400b12007985 */ /* 0x0081e8000c10192a */
[----:B------:R0:W-:Y:S04]  /*143f0*/  ST.E desc[UR42][R18.64+0x244], R31 ;  /* 0x0002441f12007985 */ /* 0x0001e8000c10192a */
[----:B----4-:R0:W-:Y:S04]  /*14400*/  ST.E desc[UR42][R18.64+0x248], R5 ;  /* 0x0002480512007985 */ /* 0x0101e8000c10192a */
[----:B------:R0:W-:Y:S04]  /*14410*/  ST.E desc[UR42][R18.64+0x24c], R13 ;  /* 0x00024c0d12007985 */ /* 0x0001e8000c10192a */
[----:B-----5:R0:W-:Y:S04]  /*14420*/  ST.E desc[UR42][R18.64+0x250], R9 ;  /* 0x0002500912007985 */ /* 0x0201e8000c10192a */
[----:B------:R0:W-:Y:S04]  /*14430*/  ST.E desc[UR42][R18.64+0x254], R15 ;  /* 0x0002540f12007985 */ /* 0x0001e8000c10192a */
[----:B--2---:R0:W-:Y:S04]  /*14440*/  ST.E desc[UR42][R18.64+0x258], R7 ;  /* 0x0002580712007985 */ /* 0x0041e8000c10192a */
        /* <DEDUP_REMOVED lines=121> */
.L_x_3711:
[----:B------:R-:W-:Y:S05]  /*14be0*/  BSYNC B0 ;  /* 0x0000000000007941 */ /* 0x000fea0003800000 */
.L_x_3710:
[C---:B------:R-:W-:Y:S01]  /*14bf0*/  ISETP.GT.AND P0, PT, R0.reuse, R3, PT ;  /* 0x000000030000720c */ /* 0x040fe20003f04270 */
[----:B------:R-:W-:-:S12]  /*14c00*/  VIADD R0, R0, 0xffffffff ;  /* 0xffffffff00007836 */ /* 0x000fd80000000000 */
[----:B------:R-:W-:Y:S05]  /*14c10*/  @P0 BRA `(.L_x_3712) ;  /* 0xffffff5400280947 */ /* 0x000fea000383ffff */
[----:B01----:R-:W2:Y:S02]  /*14c20*/  LDL R2, [R1+0x70] ;  /* 0x0000700001027983 */ /* 0x003ea40000100800 */
[----:B--2---:R-:W-:-:S07]  /*14c30*/  IMAD.SHL.U32 R2, R2, 0x80, RZ ;  /* 0x0000008002027824 */ /* 0x004fce00078e00ff */
.L_x_3685:
        /* <DEDUP_REMOVED lines=10> */
[----:B------:R-:W-:-:S04]  /*14ce0*/  IMAD.IADD R2, R179, 0x1, R2 ;  /* 0x00000001b3027824 */ /* 0x000fc800078e0202 */
        /* <DEDUP_REMOVED lines=12> */
.L_x_3715:
[----:B------:R-:W-:-:S13]  /*14db0*/  ISETP.NE.AND P0, PT, R7, 0x1, PT ;  /* 0x000000010700780c */ /* 0x000fda0003f05270 */
[----:B------:R-:W0:Y:S02]  /*14dc0*/  @P0 LDC.64 R4, c[0x0][0xae0] ;  /* 0x0002b800ff040b82 */ /* 0x000e240000000a00 */
[----:B0-----:R-:W-:-:S05]  /*14dd0*/  @P0 IMAD.HI.U32 R4, R2, R4, RZ ;  /* 0x0000000402040227 */ /* 0x001fca00078e00ff */
[----:B------:R-:W-:-:S07]  /*14de0*/  @P0 SHF.R.U32.HI R2, RZ, R5, R4 ;  /* 0x00000005ff020219 */ /* 0x000fce0000011604 */
.L_x_3716:
[----:B------:R-:W-:Y:S05]  /*14df0*/  BSYNC B0 ;  /* 0x0000000000007941 */ /* 0x000fea0003800000 */
.L_x_3714:
[----:B------:R-:W-:-:S05]  /*14e00*/  IMAD R2, R2, R7, RZ ;  /* 0x0000000702027224 */ /* 0x000fca00078e02ff */
[----:B------:R-:W-:-:S07]  /*14e10*/  VIMNMX R3, R3, R2, !PT ;  /* 0x0000000203037248 */ /* 0x000fce0007fe0100 */
.L_x_3713:
[----:B------:R-:W-:-:S04]  /*14e20*/  VIADD R3, R3, 0x5f ;  /* 0x0000005f03037836 */ /* 0x000fc80000000000 */
[----:B------:R-:W-:-:S05]  /*14e30*/  IMAD.HI R3, R3, 0x2aaaaaab, RZ ;  /* 0x2aaaaaab03037827 */ /* 0x000fca00078e02ff */
[----:B------:R-:W-:-:S04]  /*14e40*/  SHF.R.U32.HI R2, RZ, 0x1f, R3 ;  /* 0x0000001fff027819 */ /* 0x000fc80000011603 */
[----:B------:R-:W-:-:S04]  /*14e50*/  LEA.HI.SX32 R2, R3, R2, 0x1c ;  /* 0x0000000203027211 */ /* 0x000fc800078fe2ff */
[----:B------:R-:W-:-:S04]  /*14e60*/  VIMNMX R5, R165, R2, !PT ;  /* 0x00000002a5057248 */ /* 0x000fc80007fe0100 */
[----:B------:R-:W-:-:S13]  /*14e70*/  ISETP.GE.AND P0, PT, R0, R5, PT ;  /* 0x000000050000720c */ /* 0x000fda0003f06270 */
[----:B------:R-:W-:Y:S05]  /*14e80*/  @!P0 BRA `(.L_x_3717) ;  /* 0x00000098001c8947 */ /* 0x000fea0003800000 */
[----:B------:R0:W5:Y:S01]  /*14e90*/  LDL.64 R2, [R1+0x170] ;  /* 0x0001700001027983 */ /* 0x0001620000100a00 */
[----:B------:R-:W-:-:S07]  /*14ea0*/  IMAD.MOV.U32 R4, RZ, RZ, R0 ;  /* 0x000000ffff047224 */ /* 0x000fce00078e0000 */
.L_x_3734:
        /* <DEDUP_REMOVED lines=19> */
[----:B---3--:R-:W-:Y:S01]  /*14fe0*/  @!P1 IMAD.MOV.U32 R7, RZ, RZ, RZ ;  /* 0x000000ffff079224 */ /* 0x008fe200078e00ff */
[----:B--2---:R-:W-:-:S04]  /*14ff0*/  LOP3.LUT R0, R0, 0x1, RZ, 0xfc, !PT ;  /* 0x0000000100007812 */ /* 0x004fc800078efcff */
[----:B------:R-:W-:-:S13]  /*15000*/  ISETP.NE.AND P2, PT, R0, 0x3, PT ;  /* 0x000000030000780c */ /* 0x000fda0003f45270 */
[----:B-1----:R-:W-:Y:S05]  /*15010*/  @!P2 BRA `(.L_x_3719) ;  /* 0x000000000004a947 */ /* 0x002fea0003800000 */
[----:B------:R-:W-:Y:S01]  /*15020*/  BPT.TRAP 0x1 ;  /* 0x000000040000795c */ /* 0x000fe20000300000 */
.L_x_3719:
[----:B------:R-:W-:Y:S05]  /*15030*/  BSYNC B0 ;  /* 0x0000000000007941 */ /* 0x000fea0003800000 */
.L_x_3718:
        /* <DEDUP_REMOVED lines=13> */
.L_x_3721:
[----:B------:R-:W-:Y:S05]  /*15110*/  BSYNC B0 ;  /* 0x0000000000007941 */ /* 0x000fea0003800000 */
.L_x_3720:
        /* <DEDUP_REMOVED lines=8> */
.L_x_3723:
[----:B------:R-:W-:Y:S05]  /*151a0*/  BSYNC B0 ;  /* 0x0000000000007941 */ /* 0x000fea0003800000 */
.L_x_3722:
        /* <DEDUP_REMOVED lines=57> */
[----:B-1----:R-:W-:Y:S05]  /*15540*/  @!P2 BRA `(.L_x_3726) ;  /* 0x000000000004a947 */ /* 0x002fea0003800000 */
[----:B------:R-:W-:Y:S01]  /*15550*/  BPT.TRAP 0x1 ;  /* 0x000000040000795c */ /* 0x000fe20000300000 */
.L_x_3726:
[----:B------:R-:W-:Y:S05]  /*15560*/  BSYNC B0 ;  /* 0x0000000000007941 */ /* 0x000fea0003800000 */
.L_x_3725:
        /* <DEDUP_REMOVED lines=10> */
.L_x_3728:
[----:B------:R-:W-:Y:S05]  /*15610*/  BSYNC B0 ;  /* 0x0000000000007941 */ /* 0x000fea0003800000 */
.L_x_3727:
[----:B------:R-:W-:Y:S04]  /*15620*/  BSSY B0, `(.L_x_3729) ;  /* 0x0000006000007945 */ /* 0x000fe80003800000 */
[----:B--2---:R-:W-:Y:S05]  /*15630*/  @P1 BRA `(.L_x_3730) ;  /* 0x0000000000101947 */ /* 0x004fea0003800000 */
[----:B-----5:R-:W-:Y:S01]  /*15640*/  IMAD R6, R6, 0x8, R9 ;  /* 0x0000000806067824 */ /* 0x020fe200078e0209 */
[----:B-1----:R-:W-:-:S04]  /*15650*/  SHF.L.U32 R7, R8, 0x1f, RZ ;  /* 0x0000001f08077819 */ /* 0x002fc800000006ff */
[----:B------:R-:W1:Y:S02]  /*15660*/  SYNCS.PHASECHK.TRANS64.TRYWAIT P1, [R6+URZ], R7 ;  /* 0x00000007060075a7 */ /* 0x000e64000802017f */
[----:B-1----:R-:W-:Y:S05]  /*15670*/  @!P1 BRA `(.L_x_3731) ;  /* 0x0000021800709947 */ /* 0x002fea0003800000 */
.L_x_3730:
[----:B------:R-:W-:Y:S05]  /*15680*/  BSYNC B0 ;  /* 0x0000000000007941 */ /* 0x000fea0003800000 */
.L_x_3729:
        /* <DEDUP_REMOVED lines=174> */
[----:B------:R-:W1:Y:S01]  /*16170*/  S2R R74, SR_TID.X ;  /* 0x00000000004a7919 */ /* 0x000e620000002100 */
[----:B------:R-:W-:Y:S04]  /*16180*/  STL [R1+0x90], R0 ;  /* 0x0000900001007387 */ /* 0x000fe80000100800 */
[----:B------:R-:W-:Y:S01]  /*16190*/  STL [R1+0x90], R0 ;  /* 0x0000900001007387 */ /* 0x000fe20000100800 */
[----:B------:R-:W-:-:S02]  /*161a0*/  WARPGROUP.DEPBAR.LE gsb0, 0x0 ;  /* 0x00008000000079c5 */ /* 0x000fc40000010000 */
[----:B------:R-:W-:-:S06]  /*161b0*/  WARPGROUP.ARRIVE ;  /* 0x00000000000079c5 */ /* 0x000fcc0000000000 */
[----:B------:R-:W-:Y:S01]  /*161c0*/  HGMMA.64x96x16.F32 R24, gdesc[UR4], R24, gsb0 ;  /* 0x01600000041879f0 */ /* 0x000fe20008000818 */
[----:B-1----:R-:W-:Y:S01]  /*161d0*/  LOP3.LUT R74, R74, 0x7f, RZ, 0xc0, !PT ;  /* 0x0000007f4a4a7812 */ /* 0x002fe200078ec0ff */
        /* <DEDUP_REMOVED lines=24> */
[----:B--2---:R-:W2:Y:S02]  /*16360*/  LDL.64 R6, [R1+0x430] ;  /* 0x0004300001067983 */ /* 0x004ea40000100a00 */
[----:B--2---:R-:W-:-:S04]  /*16370*/  FMNMX.FTZ R8, R24, R6, !PT ;  /* 0x0000000618087209 */ /* 0x004fc80007810000 */
        /* <DEDUP_REMOVED lines=37> */
[----:B------:R-:W-:-:S04]  /*165d0*/  FMNMX.FTZ R8, R54, R9, !PT ;  /* 0x0000000936087209 */ /* 0x000fc80007810000 */
[----:B------:R-:W-:Y:S01]  /*165e0*/  FMNMX.FTZ R9, R55, R8, !PT ;  /* 0x0000000837097209 */ /* 0x000fe20007810000 */
[----:B------:R-:W2:Y:S03]  /*165f0*/  SHFL.BFLY PT, R11, R10, 0x2, 0x1f ;  /* 0x0c401f000a0b7f89 */ /* 0x000ea600000e0000 */
[----:B------:R-:W-:-:S04]  /*16600*/  FMNMX.FTZ R8, R58, R9, !PT ;  /* 0x000000093a087209 */ /* 0x000fc80007810000 */
[----:B------:R-:W-:-:S04]  /*16610*/  FMNMX.FTZ R9, R59, R8, !PT ;  /* 0x000000083b097209 */ /* 0x000fc80007810000 */
[----:B------:R-:W-:-:S04]  /*16620*/  FMNMX.FTZ R8, R62, R9, !PT ;  /* 0x000000093e087209 */ /* 0x000fc80007810000 */
[----:B------:R-:W-:-:S04]  /*16630*/  FMNMX.FTZ R9, R63, R8, !PT ;  /* 0x000000083f097209 */ /* 0x000fc80007810000 */
[----:B------:R-:W-:-:S04]  /*16640*/  FMNMX.FTZ R8, R66, R9, !PT ;  /* 0x0000000942087209 */ /* 0x000fc80007810000 */
[----:B------:R-:W-:Y:S02]  /*16650*/  FMNMX.FTZ R9, R67, R8, !PT ;  /* 0x0000000843097209 */ /* 0x000fe40007810000 */
[----:B--2---:R-:W-:Y:S02]  /*16660*/  FMNMX.FTZ R13, R10, R11, !PT ;  /* 0x0000000b0a0d7209 */ /* 0x004fe40007810000 */
[----:B------:R-:W-:-:S03]  /*16670*/  FMNMX.FTZ R8, R70, R9, !PT ;  /* 0x0000000946087209 */ /* 0x000fc60007810000 */
[----:B------:R-:W2:Y:S01]  /*16680*/  SHFL.BFLY PT, R12, R13, 0x1, 0x1f ;  /* 0x0c201f000d0c7f89 */ /* 0x000ea200000e0000 */
[----:B------:R-:W-:-:S03]  /*16690*/  FMNMX.FTZ R11, R71, R8, !PT ;  /* 0x00000008470b7209 */ /* 0x000fc60007810000 */
[----:B------:R-:W4:Y:S04]  /*166a0*/  LDL.64 R8, [R1+0x440] ;  /* 0x0004400001087983 */ /* 0x000f280000100a00 */
[----:B------:R-:W-:Y:S04]  /*166b0*/  STL.64 [R1+0x430], R10 ;  /* 0x0004300a01007387 */ /* 0x000fe80000100a00 */
[----:B------:R-:W3:Y:S01]  /*166c0*/  LDL R76, [R1+0x434] ;  /* 0x00043400014c7983 */ /* 0x000ee20000100800 */
[----:B--2---:R-:W-:-:S05]  /*166d0*/  FMNMX.FTZ R12, R13, R12, !PT ;  /* 0x0000000c0d0c7209 */ /* 0x004fca0007810000 */
[----:B------:R-:W-:Y:S04]  /*166e0*/  STL [R1+0x430], R12 ;  /* 0x0004300c01007387 */ /* 0x000fe80000100800 */
[----:B------:R-:W2:Y:S04]  /*166f0*/  LDL R75, [R1+0x430] ;  /* 0x00043000014b7983 */ /* 0x000ea80000100800 */
[----:B---3--:R-:W3:Y:S01]  /*16700*/  SHFL.BFLY PT, R11, R76, 0x2, 0x1f ;  /* 0x0c401f004c0b7f89 */ /* 0x008ee200000e0000 */
[----:B--2---:R-:W-:Y:S01]  /*16710*/  FADD.FTZ R13, R6, -R75 ;  /* 0x8000004b060d7221 */ /* 0x004fe20000010000 */
[----:B------:R-:W-:Y:S01]  /*16720*/  FMUL.FTZ R75, R74, R75 ;  /* 0x0000004b4a4b7220 */ /* 0x000fe20000410000 */
[----:B---3--:R-:W-:-:S03]  /*16730*/  FMNMX.FTZ R11, R11, R76, !PT ;  /* 0x0000004c0b0b7209 */ /* 0x008fc60007810000 */
[-CC-:B------:R-:W-:Y:S02]  /*16740*/  FFMA.FTZ R73, R24, R74.reuse, -R75.reuse ;  /* 0x0000004a18497223 */ /* 0x180fe4000001084b */
[----:B------:R-:W2:Y:S01]  /*16750*/  SHFL.BFLY PT, R24, R11, 0x1, 0x1f ;  /* 0x0c201f000b187f89 */ /* 0x000ea200000e0000 */
[-CC-:B------:R-:W-:Y:S01]  /*16760*/  FFMA.FTZ R168, R25, R74.reuse, -R75.reuse ;  /* 0x0000004a19a87223 */ /* 0x180fe2000001084b */
[-C--:B------:R-:W-:Y:S01]  /*16770*/  FMUL.FTZ R13, R13, R74.reuse ;  /* 0x0000004a0d0d7220 */ /* 0x080fe20000410000 */
[-CC-:B------:R-:W-:Y:S01]  /*16780*/  FFMA.FTZ R21, R32, R74.reuse, -R75.reuse ;  /* 0x0000004a20157223 */ /* 0x180fe2000001084b */
[----:B------:R-:W-:Y:S01]  /*16790*/  MUFU.EX2 R73, R73 ;  /* 0x0000004900497308 */ /* 0x000fe20000000800 */
[----:B------:R-:W-:Y:S01]  /*167a0*/  FFMA.FTZ R170, R28, R74, -R75 ;  /* 0x0000004a1caa7223 */ /* 0x000fe2000001084b */
[----:B--2---:R-:W-:-:S05]  /*167b0*/  FMNMX.FTZ R24, R11, R24, !PT ;  /* 0x000000180b187209 */ /* 0x004fca0007810000 */
[----:B------:R-:W-:Y:S01]  /*167c0*/  FMUL.FTZ R25, R24, R74 ;  /* 0x0000004a18197220 */ /* 0x000fe20000410000 */
[----:B------:R-:W-:-:S03]  /*167d0*/  FADD.FTZ R7, R7, -R24 ;  /* 0x8000001807077221 */ /* 0x000fc60000010000 */
[-CC-:B------:R-:W-:Y:S01]  /*167e0*/  FFMA.FTZ R26, R26, R74.reuse, -R25.reuse ;  /* 0x0000004a1a1a7223 */ /* 0x180fe20000010819 */
[----:B------:R-:W-:Y:S01]  /*167f0*/  FMUL.FTZ R7, R74, R7 ;  /* 0x000000074a077220 */ /* 0x000fe20000410000 */
        /* <DEDUP_REMOVED lines=8> */
[----:B------:R-:W2:Y:S08]  /*16880*/  MUFU.EX2 R169, R169 ;  /* 0x000000a900a97308 */ /* 0x000eb00000000800 */
[----:B------:R-:W3:Y:S01]  /*16890*/  MUFU.EX2 R168, R168 ;  /* 0x000000a800a87308 */ /* 0x000ee20000000800 */
[----:B------:R-:W-:-:S07]  /*168a0*/  FFMA.FTZ R211, R35, R74, -R25 ;  /* 0x0000004a23d37223 */ /* 0x000fce0000010819 */
[----:B------:R-:W0:Y:S01]  /*168b0*/  MUFU.EX2 R171, R171 ;  /* 0x000000ab00ab7308 */ /* 0x000e220000000800 */
[----:B------:R-:W-:-:S07]  /*168c0*/  FFMA.FTZ R190, R33, R74, -R75 ;  /* 0x0000004a21be7223 */ /* 0x000fce000001084b */
[----:B------:R-:W1:Y:S01]  /*168d0*/  MUFU.EX2 R170, R170 ;  /* 0x000000aa00aa7308 */ /* 0x000e620000000800 */
[----:B----4-:R-:W-:Y:S01]  /*168e0*/  FFMA.FTZ R6, R9, R32, R26 ;  /* 0x0000002009067223 */ /* 0x010fe2000001001a */
[----:B------:R-:W-:-:S06]  /*168f0*/  FFMA.FTZ R209, R38, R74, -R25 ;  /* 0x0000004a26d17223 */ /* 0x000fcc0000010819 */
[----:B------:R-:W4:Y:S01]  /*16900*/  MUFU.EX2 R28, R28 ;  /* 0x0000001c001c7308 */ /* 0x000f220000000800 */
[----:B------:R-:W-:Y:S01]  /*16910*/  FFMA.FTZ R7, R72, R8, R73 ;  /* 0x0000000848077223 */ /* 0x000fe20000010049 */
[----:B------:R-:W-:-:S06]  /*16920*/  FFMA.FTZ R20, R36, R74, -R75 ;  /* 0x0000004a24147223 */ /* 0x000fcc000001084b */
[----:B------:R-:W4:Y:S01]  /*16930*/  MUFU.EX2 R29, R29 ;  /* 0x0000001d001d7308 */ /* 0x000f220000000800 */
        /* <DEDUP_REMOVED lines=9> */
[----:B-1----:R-:W-:Y:S01]  /*169d0*/  FADD.FTZ R6, R170, R7 ;  /* 0x00000007aa067221 */ /* 0x002fe20000010000 */
[----:B------:R-:W-:-:S06]  /*169e0*/  FFMA.FTZ R16, R40, R74, -R75 ;  /* 0x0000004a28107223 */ /* 0x000fcc000001084b */
[----:B------:R-:W1:Y:S01]  /*169f0*/  MUFU.EX2 R190, R190 ;  /* 0x000000be00be7308 */ /* 0x000e620000000800 */
[----:B----4-:R-:W-:Y:S01]  /*16a00*/  FADD.FTZ R9, R28, R9 ;  /* 0x000000091c097221 */ /* 0x010fe20000010000 */
[----:B------:R-:W-:-:S06]  /*16a10*/  FFMA.FTZ R207, R43, R74, -R25 ;  /* 0x0000004a2bcf7223 */ /* 0x000fcc0000010819 */
[----:B------:R-:W4:Y:S01]  /*16a20*/  MUFU.EX2 R209, R209 ;  /* 0x000000d100d17308 */ /* 0x000f220000000800 */
[----:B------:R-:W-:Y:S01]  /*16a30*/  FADD.FTZ R6, R29, R6 ;  /* 0x000000061d067221 */ /* 0x000fe20000010000 */
        /* <DEDUP_REMOVED lines=75> */
[----:B---3--:R-:W-:-:S06]  /*16ef0*/  FADD.FTZ R6, R12, R7 ;  /* 0x000000070c067221 */ /* 0x008fcc0000010000 */
[----:B------:R-:W2:Y:S01]  /*16f00*/  MUFU.EX2 R202, R202 ;  /* 0x000000ca00ca7308 */ /* 0x000ea20000000800 */
[----:B------:R-:W-:-:S07]  /*16f10*/  FFMA.FTZ R198, R70, R74, -R25 ;  /* 0x0000004a46c67223 */ /* 0x000fce0000010819 */
[----:B------:R-:W3:Y:S01]  /*16f20*/  MUFU.EX2 R184, R184 ;  /* 0x000000b800b87308 */ /* 0x000ee20000000800 */
[----:B------:R-:W-:Y:S01]  /*16f30*/  FFMA.FTZ R68, R68, R74, -R75 ;  /* 0x0000004a44447223 */ /* 0x000fe2000001084b */
[----:B0-----:R-:W-:-:S06]  /*16f40*/  FADD.FTZ R7, R201, R8 ;  /* 0x00000008c9077221 */ /* 0x001fcc0000010000 */
[----:B------:R-:W0:Y:S01]  /*16f50*/  MUFU.EX2 R197, R197 ;  /* 0x000000c500c57308 */ /* 0x000e220000000800 */
[----:B-1----:R-:W-:Y:S01]  /*16f60*/  FADD.FTZ R6, R183, R6 ;  /* 0x00000006b7067221 */ /* 0x002fe20000010000 */
[----:B------:R-:W-:-:S06]  /*16f70*/  FFMA.FTZ R177, R69, R74, -R75 ;  /* 0x0000004a45b17223 */ /* 0x000fcc000001084b */
[----:B------:R-:W1:Y:S01]  /*16f80*/  MUFU.EX2 R10, R10 ;  /* 0x0000000a000a7308 */ /* 0x000e620000000800 */
[----:B------:R-:W-:Y:S01]  /*16f90*/  FFMA.FTZ R204, R71, R74, -R25 ;  /* 0x0000004a47cc7223 */ /* 0x000fe20000010819 */
[----:B----4-:R-:W-:-:S06]  /*16fa0*/  FADD.FTZ R9, R196, R7 ;  /* 0x00000007c4097221 */ /* 0x010fcc0000010000 */
[----:B------:R-:W4:Y:S01]  /*16fb0*/  MUFU.EX2 R203, R203 ;  /* 0x000000cb00cb7308 */ /* 0x000f220000000800 */
[----:B------:R-:W-:-:S07]  /*16fc0*/  FADD.FTZ R7, R13, R6 ;  /* 0x000000060d077221 */ /* 0x000fce0000010000 */
[----:B------:R-:W4:Y:S01]  /*16fd0*/  MUFU.EX2 R182, R182 ;  /* 0x000000b600b67308 */ /* 0x000f220000000800 */
[----:B--2---:R-:W-:Y:S01]  /*16fe0*/  FADD.FTZ R6, R202, R9 ;  /* 0x00000009ca067221 */ /* 0x004fe20000010000 */
[----:B---3--:R-:W-:-:S06]  /*16ff0*/  FADD.FTZ R7, R184, R7 ;  /* 0x00000007b8077221 */ /* 0x008fcc0000010000 */
[----:B------:R-:W-:Y:S08]  /*17000*/  MUFU.EX2 R11, R68 ;  /* 0x00000044000b7308 */ /* 0x000ff00000000800 */
[----:B------:R-:W2:Y:S01]  /*17010*/  MUFU.EX2 R198, R198 ;  /* 0x000000c600c67308 */ /* 0x000ea20000000800 */
[----:B0-----:R-:W-:Y:S01]  /*17020*/  FADD.FTZ R6, R197, R6 ;  /* 0x00000006c5067221 */ /* 0x001fe20000010000 */
[----:B-1----:R-:W-:-:S06]  /*17030*/  FADD.FTZ R7, R10, R7 ;  /* 0x000000070a077221 */ /* 0x002fcc0000010000 */
[----:B------:R-:W0:Y:S08]  /*17040*/  MUFU.EX2 R177, R177 ;  /* 0x000000b100b17308 */ /* 0x000e300000000800 */
[----:B------:R-:W1:Y:S01]  /*17050*/  MUFU.EX2 R204, R204 ;  /* 0x000000cc00cc7308 */ /* 0x000e620000000800 */
[----:B----4-:R-:W-:Y:S01]  /*17060*/  FADD.FTZ R9, R203, R6 ;  /* 0x00000006cb097221 */ /* 0x010fe20000010000 */
[----:B------:R-:W-:-:S03]  /*17070*/  FADD.FTZ R6, R182, R7 ;  /* 0x00000007b6067221 */ /* 0x000fc60000010000 */
[----:B--2---:R-:W-:Y:S01]  /*17080*/  FADD.FTZ R9, R198, R9 ;  /* 0x00000009c6097221 */ /* 0x004fe20000010000 */
[----:B------:R-:W-:-:S04]  /*17090*/  FADD.FTZ R6, R11, R6 ;  /* 0x000000060b067221 */ /* 0x000fc80000010000 */
[----:B0-----:R-:W-:Y:S01]  /*170a0*/  FADD.FTZ R8, R177, R6 ;  /* 0x00000006b1087221 */ /* 0x001fe20000010000 */
[----:B------:R-:W-:Y:S01]  /*170b0*/  STL [R1+0x434], R24 ;  /* 0x0004341801007387 */ /* 0x000fe20000100800 */
[----:B-1----:R-:W-:-:S05]  /*170c0*/  FADD.FTZ R9, R204, R9 ;  /* 0x00000009cc097221 */ /* 0x002fca0000010000 */
        /* <DEDUP_REMOVED lines=12> */
[----:B------:R-:W3:Y:S04]  /*17190*/  LD.E R149, desc[UR42][R18.64+0x414] ;  /* 0x0004142a12957980 */ /* 0x000ee8000c101900 */
[----:B0-----:R-:W4:Y:S04]  /*171a0*/  LD.E R9, desc[UR42][R18.64+0x230] ;  /* 0x0002302a12097980 */ /* 0x001f28000c101900 */
        /* <DEDUP_REMOVED lines=60> */
[----:B------:R-:W-:Y:S01]  /*17570*/  ULOP3.LUT UR6, UR4, 0x8, URZ, 0xfc, !UPT ;  /* 0x0000000804067892 */ /* 0x000fe2000f8efc3f */
[----:B------:R-:W-:-:S05]  /*17580*/  IMAD.U32 R179, RZ, RZ, UR5 ;  /* 0x00000005ffb37e24 */ /* 0x000fca000f8e00ff */
[----:B------:R-:W-:Y:S02]  /*17590*/  IMAD.U32 R178, RZ, RZ, UR6 ;  /* 0x00000006ffb27e24 */ /* 0x000fe4000f8e00ff */
[C---:B---3--:R-:W-:Y:S01]  /*175a0*/  FMUL.FTZ R149, R72.reuse, R149 ;  /* 0x0000009548957220 */ /* 0x048fe20000410000 */
[C---:B----4-:R-:W-:Y:S01]  /*175b0*/  FMUL.FTZ R9, R72.reuse, R9 ;  /* 0x0000000948097220 */ /* 0x050fe20000410000 */
        /* <DEDUP_REMOVED lines=122> */
[----:B0-----:R-:W3:Y:S01]  /*17d60*/  LD.E R9, desc[UR42][R178.64] ;  /* 0x0000002ab2097980 */ /* 0x001ee2000c101900 */
[----:B------:R-:W-:Y:S01]  /*17d70*/  ULOP3.LUT UR4, UR4, 0xc, URZ, 0xfc, !UPT ;  /* 0x0000000c04047892 */ /* 0x000fe2000f8efc3f */
[----:B------:R-:W-:-:S05]  /*17d80*/  IMAD.U32 R181, RZ, RZ, UR5 ;  /* 0x00000005ffb57e24 */ /* 0x000fca000f8e00ff */
[----:B------:R-:W-:Y:S02]  /*17d90*/  IMAD.U32 R180, RZ, RZ, UR4 ;  /* 0x00000004ffb47e24 */ /* 0x000fe4000f8e00ff */
[----:B---3--:R-:W-:-:S05]  /*17da0*/  FMUL.FTZ R9, R32, R9 ;  /* 0x0000000920097220 */ /* 0x008fca0000410000 */
[----:B------:R0:W-:Y:S04]  /*17db0*/  ST.E desc[UR42][R178.64], R9 ;  /* 0x00000009b2007985 */ /* 0x0001e8000c10192a */
[----:B-1----:R-:W3:Y:S02]  /*17dc0*/  LD.E R25, desc[UR42][R180.64] ;  /* 0x0000002ab4197980 */ /* 0x002ee4000c101900 */
[----:B---3--:R-:W-:-:S05]  /*17dd0*/  FMUL.FTZ R25, R32, R25 ;  /* 0x0000001920197220 */ /* 0x008fca0000410000 */
[----:B------:R1:W-:Y:S04]  /*17de0*/  ST.E desc[UR42][R180.64], R25 ;  /* 0x00000019b4007985 */ /* 0x0003e8000c10192a */
[----:B------:R-:W3:Y:S04]  /*17df0*/  LD.E R149, desc[UR42][R18.64+0x41c] ;  /* 0x00041c2a12957980 */ /* 0x000ee8000c101900 */
[----:B--2---:R-:W2:Y:S04]  /*17e00*/  LD.E R27, desc[UR42][R18.64+0x238] ;  /* 0x0002382a121b7980 */ /* 0x004ea8000c101900 */
[----:B------:R-:W4:Y:S04]  /*17e10*/  LD.E R31, desc[UR42][R18.64+0x23c] ;  /* 0x00023c2a121f7980 */ /* 0x000f28000c101900 */
[----:B------:R-:W4:Y:S04]  /*17e20*/  LD.E R33, desc[UR42][R18.64+0x248] ;  /* 0x0002482a12217980 */ /* 0x000f28000c101900 */
[----:B------:R-:W4:Y:S04]  /*17e30*/  LD.E R35, desc[UR42][R18.64+0x24c] ;  /* 0x00024c2a12237980 */ /* 0x000f28000c101900 */
[----:B------:R-:W4:Y:S04]  /*17e40*/  LD.E R37, desc[UR42][R18.64+0x258] ;  /* 0x0002582a12257980 */ /* 0x000f28000c101900 */
[----:B------:R-:W4:Y:S04]  /*17e50*/  LD.E R39, desc[UR42][R18.64+0x25c] ;  /* 0x00025c2a12277980 */ /* 0x000f28000c101900 */
[----:B0-----:R-:W4:Y:S04]  /*17e60*/  LD.E R9, desc[UR42][R18.64+0x268] ;  /* 0x0002682a12097980 */ /* 0x001f28000c101900 */
        /* <DEDUP_REMOVED lines=54> */
[C---:B---3--:R-:W-:Y:S01]  /*181d0*/  FMUL.FTZ R149, R32.reuse, R149 ;  /* 0x0000009520957220 */ /* 0x048fe20000410000 */
[C---:B--2---:R-:W-:Y:S01]  /*181e0*/  FMUL.FTZ R27, R32.reuse, R27 ;  /* 0x0000001b201b7220 */ /* 0x044fe20000410000 */
        /* <DEDUP_REMOVED lines=131> */
[----:B------:R-:W2:Y:S04]  /*18a20*/  LD.E R37, desc[UR42][R180.64] ;  /* 0x0000002ab4257980 */ /* 0x000ea8000c101900 */
[----:B--2---:R2:W-:Y:S04]  /*18a30*/  ST.E desc[UR42][R180.64], R37 ;  /* 0x00000025b4007985 */ /* 0x0045e8000c10192a */
[----:B------:R-:W4:Y:S04]  /*18a40*/  LD.E R39, desc[UR42][R18.64+0x230] ;  /* 0x0002302a12277980 */ /* 0x000f28000c101900 */
[----:B------:R-:W4:Y:S04]  /*18a50*/  LD.E R41, desc[UR42][R18.64+0x234] ;  /* 0x0002342a12297980 */ /* 0x000f28000c101900 */
[----:B------:R-:W4:Y:S04]  /*18a60*/  LD.E R27, desc[UR42][R18.64+0x238] ;  /* 0x0002382a121b7980 */ /* 0x000f28000c101900 */
[----:B0-----:R-:W4:Y:S04]  /*18a70*/  LD.E R31, desc[UR42][R18.64+0x23c] ;  /* 0x00023c2a121f7980 */ /* 0x001f28000c101900 */
[----:B-1----:R-:W4:Y:S04]  /*18a80*/  LD.E R33, desc[UR42][R18.64+0x240] ;  /* 0x0002402a12217980 */ /* 0x002f28000c101900 */
[----:B------:R-:W4:Y:S04]  /*18a90*/  LD.E R43, desc[UR42][R18.64+0x244] ;  /* 0x0002442a122b7980 */ /* 0x000f28000c101900 */
[----:B---3--:R-:W3:Y:S04]  /*18aa0*/  LD.E R35, desc[UR42][R18.64+0x248] ;  /* 0x0002482a12237980 */ /* 0x008ee8000c101900 */
[----:B------:R-:W3:Y:S04]  /*18ab0*/  LD.E R45, desc[UR42][R18.64+0x24c] ;  /* 0x00024c2a122d7980 */ /* 0x000ee8000c101900 */
        /* <DEDUP_REMOVED lines=67> */
[----:B----4-:R0:W-:Y:S04]  /*18ef0*/  ST.E desc[UR42][R18.64+0x230], R39 ;  /* 0x0002302712007985 */ /* 0x0101e8000c10192a */
[----:B------:R1:W-:Y:S04]  /*18f00*/  ST.E desc[UR42][R18.64+0x234], R41 ;  /* 0x0002342912007985 */ /* 0x0003e8000c10192a */
        /* <DEDUP_REMOVED lines=51> */
[----:B------:R-:W-:Y:S04]  /*19240*/  ST.E desc[UR42][R18.64+0x240], R33 ;  /* 0x0002402112007985 */ /* 0x000fe8000c10192a */
[----:B------:R-:W-:Y:S04]  /*19250*/  ST.E desc[UR42][R18.64+0x244], R43 ;  /* 0x0002442b12007985 */ /* 0x000fe8000c10192a */
[----:B---3--:R-:W-:Y:S04]  /*19260*/  ST.E desc[UR42][R18.64+0x248], R35 ;  /* 0x0002482312007985 */ /* 0x008fe8000c10192a */
[----:B------:R-:W-:Y:S04]  /*19270*/  ST.E desc[UR42][R18.64+0x24c], R45 ;  /* 0x00024c2d12007985 */ /* 0x000fe8000c10192a */
[----:B--2---:R-:W-:Y:S04]  /*19280*/  ST.E desc[UR42][R18.64+0x250], R37 ;  /* 0x0002502512007985 */ /* 0x004fe8000c10192a */
        /* <DEDUP_REMOVED lines=115> */
[----:B0-----:R-:W4:Y:S01]  /*199c0*/  LDL R24, [R1+0x88] ;  /* 0x0000880001187983 */ /* 0x001f220000100800 */
[----:B------:R-:W-:Y:S01]  /*199d0*/  IMAD R8, R25, 0xc00, R8 ;  /* 0x00000c0019087824 */ /* 0x000fe200078e0208 */
[----:B------:R-:W-:-:S02]  /*199e0*/  F2FP.F16.F32.PACK_AB R168, R168, R73 ;  /* 0x00000049a8a8723e */ /* 0x000fc400000000ff */
[----:B------:R-:W-:Y:S01]  /*199f0*/  F2FP.F16.F32.PACK_AB R169, R169, R26 ;  /* 0x0000001aa9a9723e */ /* 0x000fe200000000ff */
[----:B-1----:R-:W4:Y:S01]  /*19a00*/  LD.E R30, desc[UR42][R18.64+0x238] ;  /* 0x0002382a121e7980 */ /* 0x002f22000c101900 */
[----:B------:R-:W-:Y:S02]  /*19a10*/  F2FP.F16.F32.PACK_AB R170, R29, R170 ;  /* 0x000000aa1daa723e */ /* 0x000fe400000000ff */
[----:B------:R-:W-:Y:S01]  /*19a20*/  F2FP.F16.F32.PACK_AB R171, R28, R171 ;  /* 0x000000ab1cab723e */ /* 0x000fe200000000ff */
[----:B------:R-:W4:Y:S04]  /*19a30*/  LD.E R29, desc[UR42][R18.64+0x234] ;  /* 0x0002342a121d7980 */ /* 0x000f28000c101900 */
[----:B------:R-:W4:Y:S04]  /*19a40*/  LD.E R28, desc[UR42][R18.64+0x230] ;  /* 0x0002302a121c7980 */ /* 0x000f28000c101900 */
[----:B------:R-:W4:Y:S04]  /*19a50*/  LD.E R31, desc[UR42][R18.64+0x23c] ;  /* 0x00023c2a121f7980 */ /* 0x000f28000c101900 */
        /* <DEDUP_REMOVED lines=126> */
[----:B------:R-:W-:Y:S01]  /*1a240*/  R2UR UR7, R9 ;  /* 0x00000000090772ca */ /* 0x000fe200000e0000 */
[----:B------:R-:W-:Y:S01]  /*1a250*/  VOTEU.ANY UP0, P1 ;  /* 0x00000000003f7886 */ /* 0x000fe20000800100 */
[----:B--2---:R-:W-:-:S11]  /*1a260*/  WARPGROUP.ARRIVE ;  /* 0x00000000000079c5 */ /* 0x004fd60000000000 */
[----:B------:R-:W-:Y:S03]  /*1a270*/  HGMMA.64x256x16.F32 R24, R168, gdesc[UR4].tnspB, R24, UP0, gsb0 ;  /* 0x43e00004a8187df0 */ /* 0x000fe6000b800818 */
[----:B------:R-:W-:Y:S02]  /*1a280*/  WARPGROUP.DEPBAR.LE gsb0, 0x0 ;  /* 0x00008000000079c5 */ /* 0x000fe40000010000 */
[----:B------:R-:W-:Y:S02]  /*1a290*/  VIADD R168, R8, 0x80 ;  /* 0x0000008008a87836 */ /* 0x000fe40000000000 */
[----:B------:R-:W-:Y:S01]  /*1a2a0*/  IMAD.MOV.U32 R169, RZ, RZ, R9 ;  /* 0x000000ffffa97224 */ /* 0x000fe200078e0009 */
[----:B------:R-:W-:Y:S02]  /*1a2b0*/  ST.E desc[UR42][R18.64+0x220], R24 ;  /* 0x0002201812007985 */ /* 0x000fe4000c10192a */
[----:B------:R-:W-:-:S02]  /*1a2c0*/  R2UR UR6, R168 ;  /* 0x00000000a80672ca */ /* 0x000fc400000e0000 */
[----:B------:R-:W-:Y:S01]  /*1a2d0*/  R2UR UR7, R169 ;  /* 0x00000000a90772ca */ /* 0x000fe200000e0000 */
[----:B------:R-:W-:Y:S01]  /*1a2e0*/  ST.E desc[UR42][R6.64], R25 ;  /* 0x0000001906007985 */ /* 0x000fe2000c10192a */
[----:B------:R-:W-:Y:S02]  /*1a2f0*/  F2FP.F16.F32.PACK_AB R168, R190, R21 ;  /* 0x00000015bea8723e */ /* 0x000fe400000000ff */
        /* <DEDUP_REMOVED lines=132> */
[----:B------:R-:W-:Y:S01]  /*1ab40*/  IMAD.MOV.U32 R21, RZ, RZ, R9 ;  /* 0x000000ffff157224 */ /* 0x000fe200078e0009 */
[----:B------:R-:W-:Y:S02]  /*1ab50*/  STL [R1+0x88], R0 ;  /* 0x0000880001007387 */ /* 0x000fe40000100800 */
[----:B------:R-:W-:Y:S02]  /*1ab60*/  R2UR UR6, R20 ;  /* 0x00000000140672ca */ /* 0x000fe400000e0000 */
[----:B------:R-:W-:Y:S01]  /*1ab70*/  R2UR UR7, R21 ;  /* 0x00000000150772ca */ /* 0x000fe200000e0000 */
        /* <DEDUP_REMOVED lines=280> */
[----:B------:R-:W-:Y:S01]  /*1bd00*/  VIADD R8, R8, 0x280 ;  /* 0x0000028008087836 */ /* 0x000fe20000000000 */
[----:B------:R-:W-:-:S02]  /*1bd10*/  WARPGROUP.DEPBAR.LE gsb0, 0x0 ;  /* 0x00008000000079c5 */ /* 0x000fc40000010000 */
        /* <DEDUP_REMOVED lines=403> */
[----:B------:R-:W2:Y:S04]  /*1d650*/  LD.E R9, desc[UR42][R18.64+0x220] ;  /* 0x0002202a12097980 */ /* 0x000ea8000c101900 */
[----:B--2---:R2:W-:Y:S04]  /*1d660*/  ST.E desc[UR42][R18.64+0x220], R9 ;  /* 0x0002200912007985 */ /* 0x0045e8000c10192a */
[----:B------:R-:W3:Y:S04]  /*1d670*/  LD.E R11, desc[UR42][R6.64] ;  /* 0x0000002a060b7980 */ /* 0x000ee8000c101900 */
[----:B---3--:R3:W-:Y:S04]  /*1d680*/  ST.E desc[UR42][R6.64], R11 ;  /* 0x0000000b06007985 */ /* 0x0087e8000c10192a */
[----:B------:R-:W4:Y:S04]  /*1d690*/  LD.E R13, desc[UR42][R178.64] ;  /* 0x0000002ab20d7980 */ /* 0x000f28000c101900 */
[----:B----4-:R4:W-:Y:S04]  /*1d6a0*/  ST.E desc[UR42][R178.64], R13 ;  /* 0x0000000db2007985 */ /* 0x0109e8000c10192a */
[----:B------:R-:W2:Y:S04]  /*1d6b0*/  LD.E R15, desc[UR42][R180.64] ;  /* 0x0000002ab40f7980 */ /* 0x000ea8000c101900 */
[----:B--2---:R2:W-:Y:S04]  /*1d6c0*/  ST.E desc[UR42][R180.64], R15 ;  /* 0x0000000fb4007985 */ /* 0x0045e8000c10192a */
[----:B------:R-:W2:Y:S04]  /*1d6d0*/  LD.E R17, desc[UR42][R18.64+0x230] ;  /* 0x0002302a12117980 */ /* 0x000ea8000c101900 */
[----:B------:R-:W2:Y:S04]  /*1d6e0*/  LD.E R21, desc[UR42][R18.64+0x234] ;  /* 0x0002342a12157980 */ /* 0x000ea8000c101900 */
[----:B0-----:R-:W2:Y:S04]  /*1d6f0*/  LD.E R25, desc[UR42][R18.64+0x238] ;  /* 0x0002382a12197980 */ /* 0x001ea8000c101900 */
[----:B-1----:R-:W2:Y:S04]  /*1d700*/  LD.E R27, desc[UR42][R18.64+0x23c] ;  /* 0x00023c2a121b7980 */ /* 0x002ea8000c101900 */
[----:B------:R-:W2:Y:S04]  /*1d710*/  LD.E R9, desc[UR42][R18.64+0x240] ;  /* 0x0002402a12097980 */ /* 0x000ea8000c101900 */
[----:B------:R-:W2:Y:S04]  /*1d720*/  LD.E R29, desc[UR42][R18.64+0x244] ;  /* 0x0002442a121d7980 */ /* 0x000ea8000c101900 */
[----:B---3--:R-:W3:Y:S04]  /*1d730*/  LD.E R7, desc[UR42][R18.64+0x248] ;  /* 0x0002482a12077980 */ /* 0x008ee8000c101900 */
[----:B------:R-:W3:Y:S04]  /*1d740*/  LD.E R11, desc[UR42][R18.64+0x24c] ;  /* 0x00024c2a120b7980 */ /* 0x000ee8000c101900 */
[----:B----4-:R-:W4:Y:S04]  /*1d750*/  LD.E R13, desc[UR42][R18.64+0x250] ;  /* 0x0002502a120d7980 */ /* 0x010f28000c101900 */
        /* <DEDUP_REMOVED lines=247> */
.L_x_3733:
[----:B------:R-:W-:Y:S05]  /*1e6d0*/  BSYNC B0 ;  /* 0x0000000000007941 */ /* 0x000fea0003800000 */
.L_x_3732:
[----:B------:R-:W-:Y:S05]  /*1e6e0*/  @P0 BRA `(.L_x_3734) ;  /* 0xffffff6400f00947 */ /* 0x000fea000383ffff */
[----:B01----:R-:W-:-:S07]  /*1e6f0*/  IMAD.MOV.U32 R0, RZ, RZ, R4 ;  /* 0x000000ffff007224 */ /* 0x003fce00078e0004 */
.L_x_3717:
[----:B------:R-:W-:-:S13]  /*1e700*/  ISETP.GE.AND P0, PT, R0, R165, PT ;  /* 0x000000a50000720c */ /* 0x000fda0003f06270 */
[----:B------:R-:W-:Y:S05]  /*1e710*/  @!P0 BRA `(.L_x_3735) ;  /* 0x000000ac003c8947 */ /* 0x000fea0003800000 */
[----:B------:R0:W5:Y:S02]  /*1e720*/  LDL.64 R2, [R1+0x170] ;  /* 0x0001700001027983 */ /* 0x0001640000100a00 */
.L_x_3762:
        /* <DEDUP_REMOVED lines=21> */
.L_x_3737:
[----:B------:R-:W-:Y:S05]  /*1e880*/  BSYNC B0 ;  /* 0x0000000000007941 */ /* 0x000fea0003800000 */
.L_x_3736:
        /* <DEDUP_REMOVED lines=13> */
.L_x_3739:
[----:B------:R-:W-:Y:S05]  /*1e960*/  BSYNC B0 ;  /* 0x0000000000007941 */ /* 0x000fea0003800000 */
.L_x_3738:
        /* <DEDUP_REMOVED lines=8> */
.L_x_3741:
[----:B------:R-:W-:Y:S05]  /*1e9f0*/  BSYNC B0 ;  /* 0x0000000000007941 */ /* 0x000fea0003800000 */
.L_x_3740:
[----:B-1---5:R-:W2:Y:S04]  /*1ea00*/  LD.E R7, desc[UR42][R2.64] ;  /* 0x0000002a02077980 */ /* 0x022ea8000c101900 */
[----:B------:R-:W2:Y:S01]  /*1ea10*/  LDL.64 R10, [R1+0xa0] ;  /* 0x0000a000010a7983 */ /* 0x000ea20000100a00 */
[----:B------:R-:W-:Y:S05]  /*1ea20*/  WARPSYNC.ALL ;  /* 0x0000000000007948 */ /* 0x000fea0003800000 */
[----:B------:R-:W3:Y:S04]  /*1ea30*/  LDL.64 R4, [R1+0x98] ;  /* 0x0000980001047983 */ /* 0x000ee80000100a00 */
[----:B------:R-:W4:Y:S04]  /*1ea40*/  LDL.64 R8, [R1+0x98] ;  /* 0x0000980001087983 */ /* 0x000f280000100a00 */
        /* <DEDUP_REMOVED lines=8> */
[----:B------:R-:W-:Y:S01]  /*1ead0*/  VIADD R10, R6, 0x2 ;  /* 0x00000002060a7836 */ /* 0x000fe20000000000 */
[----:B------:R1:W-:Y:S01]  /*1eae0*/  STL [R1+0x80], RZ ;  /* 0x000080ff01007387 */ /* 0x0003e20000100800 */
[----:B---3--:R-:W-:Y:S02]  /*1eaf0*/  R2UR UR4, R4 ;  /* 0x00000000040472ca */ /* 0x008fe400000e0000 */
[----:B------:R-:W-:-:S13]  /*1eb00*/  R2UR UR5, R5 ;  /* 0x00000000050572ca */ /* 0x000fda00000e0000 */
[----:B------:R-:W-:Y:S01]  /*1eb10*/  HGMMA.64x96x16.F32 R24, gdesc[UR4], RZ, !UPT, gsb0 ;  /* 0x01600000041879f0 */ /* 0x000fe2000c0008ff */
[----:B----4-:R-:W-:Y:S02]  /*1eb20*/  VIADD R8, R8, 0x2 ;  /* 0x0000000208087836 */ /* 0x010fe40000000000 */
[----:B------:R-:W-:Y:S01]  /*1eb30*/  IMAD.MOV.U32 R4, RZ, RZ, 0x1 ;  /* 0x00000001ff047424 */ /* 0x000fe200078e00ff */
[----:B------:R-:W-:Y:S02]  /*1eb40*/  R2UR UR6, R10 ;  /* 0x000000000a0672ca */ /* 0x000fe400000e0000 */
[----:B------:R-:W-:Y:S02]  /*1eb50*/  R2UR UR7, R11 ;  /* 0x000000000b0772ca */ /* 0x000fe400000e0000 */
[----:B------:R-:W-:Y:S02]  /*1eb60*/  R2UR UR4, R8 ;  /* 0x00000000080472ca */ /* 0x000fe400000e0000 */
[----:B------:R-:W-:Y:S01]  /*1eb70*/  R2UR UR5, R9 ;  /* 0x00000000090572ca */ /* 0x000fe200000e0000 */
[----:B------:R1:W-:Y:S04]  /*1eb80*/  STL [R1+0x80], R4 ;  /* 0x0000800401007387 */ /* 0x0003e80000100800 */
[----:B------:R1:W-:Y:S04]  /*1eb90*/  STL [R1+0x80], R4 ;  /* 0x0000800401007387 */ /* 0x0003e80000100800 */
[----:B------:R1:W-:Y:S04]  /*1eba0*/  STL [R1+0x80], R4 ;  /* 0x0000800401007387 */ /* 0x0003e80000100800 */
[----:B------:R1:W-:Y:S01]  /*1ebb0*/  STL [R1+0x80], R4 ;  /* 0x0000800401007387 */ /* 0x0003e20000100800 */
[----:B------:R-:W-:-:S03]  /*1ebc0*/  WARPGROUP.DEPBAR.LE gsb0, 0x0 ;  /* 0x00008000000079c5 */ /* 0x000fc60000010000 */
[----:B------:R1:W5:Y:S04]  /*1ebd0*/  LD.E R5, desc[UR42][R2.64] ;  /* 0x0000002a02057980 */ /* 0x000368000c101900 */
[----:B------:R1:W5:Y:S01]  /*1ebe0*/  LD.E R7, desc[UR42][R2.64+0x4] ;  /* 0x0000042a02077980 */ /* 0x000362000c101900 */
[----:B------:R-:W-:-:S06]  /*1ebf0*/  WARPGROUP.ARRIVE ;  /* 0x00000000000079c5 */ /* 0x000fcc0000000000 */
        /* <DEDUP_REMOVED lines=12> */
[----:B--2---:R-:W-:Y:S02]  /*1ecc0*/  VIADD R14, R14, 0x6 ;  /* 0x000000060e0e7836 */ /* 0x004fe40000000000 */
[----:B------:R-:W-:Y:S01]  /*1ecd0*/  IMAD.MOV.U32 R9, RZ, RZ, R11 ;  /* 0x000000ffff097224 */ /* 0x000fe200078e000b */
[----:B------:R-:W-:Y:S02]  /*1ece0*/  R2UR UR6, R8 ;  /* 0x00000000080672ca */ /* 0x000fe400000e0000 */
[----:B------:R-:W-:Y:S02]  /*1ecf0*/  R2UR UR4, R14 ;  /* 0x000000000e0472ca */ /* 0x000fe400000e0000 */
[----:B------:R-:W-:Y:S02]  /*1ed00*/  R2UR UR7, R9 ;  /* 0x00000000090772ca */ /* 0x000fe400000e0000 */
[----:B------:R-:W-:-:S02]  /*1ed10*/  R2UR UR5, R15 ;  /* 0x000000000f0572ca */ /* 0x000fc400000e0000 */
[----:B------:R-:W-:Y:S01]  /*1ed20*/  LOP3.LUT R16, R16, 0x1, RZ, 0xfc, !PT ;  /* 0x0000000110107812 */ /* 0x000fe200078efcff */
[----:B------:R-:W-:Y:S02]  /*1ed30*/  WARPGROUP.DEPBAR.LE gsb0, 0x0 ;  /* 0x00008000000079c5 */ /* 0x000fe40000010000 */
[----:B------:R-:W-:-:S08]  /*1ed40*/  WARPGROUP.ARRIVE ;  /* 0x00000000000079c5 */ /* 0x000fd00000000000 */
[----:B------:R-:W-:Y:S01]  /*1ed50*/  HGMMA.64x96x16.F32 R24, gdesc[UR4], R24, gsb0 ;  /* 0x01600000041879f0 */ /* 0x000fe20008000818 */
[----:B------:R-:W-:Y:S01]  /*1ed60*/  ISETP.NE.AND P1, PT, R16, 0x3, PT ;  /* 0x000000031000780c */ /* 0x000fe20003f25270 */
[----:B------:R-:W-:Y:S01]  /*1ed70*/  BSSY B0, `(.L_x_3743) ;  /* 0x0000004000007945 */ /* 0x000fe20003800000 */
[----:B------:R-:W-:-:S11]  /*1ed80*/  WARPGROUP.DEPBAR.LE gsb0, 0x0 ;  /* 0x00008000000079c5 */ /* 0x000fd60000010000 */
[----:B-1----:R-:W-:Y:S05]  /*1ed90*/  @!P1 BRA `(.L_x_3744) ;  /* 0x0000000000049947 */ /* 0x002fea0003800000 */
[----:B------:R-:W-:Y:S01]  /*1eda0*/  BPT.TRAP 0x1 ;  /* 0x000000040000795c */ /* 0x000fe20000300000 */
.L_x_3744:
[----:B------:R-:W-:Y:S05]  /*1edb0*/  BSYNC B0 ;  /* 0x0000000000007941 */ /* 0x000fea0003800000 */
.L_x_3743:
        /* <DEDUP_REMOVED lines=10> */
.L_x_3746:
[----:B------:R-:W-:Y:S05]  /*1ee60*/  BSYNC B0 ;  /* 0x0000000000007941 */ /* 0x000fea0003800000 */
.L_x_3745:
[----:B------:R-:W-:Y:S04]  /*1ee70*/  BSSY B0, `(.L_x_3747) ;  /* 0x0000006000007945 */ /* 0x000fe80003800000 */
[----:B--2---:R-:W-:Y:S05]  /*1ee80*/  @P0 BRA `(.L_x_3748) ;  /* 0x0000000000100947 */ /* 0x004fea0003800000 */
[----:B-----5:R-:W-:Y:S01]  /*1ee90*/  IMAD R6, R6, 0x8, R8 ;  /* 0x0000000806067824 */ /* 0x020fe200078e0208 */
[----:B------:R-:W-:-:S04]  /*1eea0*/  SHF.L.U32 R7, R7, 0x1f, RZ ;  /* 0x0000001f07077819 */ /* 0x000fc800000006ff */
[----:B------:R-:W2:Y:S02]  /*1eeb0*/  SYNCS.PHASECHK.TRANS64.TRYWAIT P0, [R6+URZ], R7 ;  /* 0x00000007060075a7 */ /* 0x000ea4000800017f */
[----:B--2---:R-:W-:Y:S05]  /*1eec0*/  @!P0 BRA `(.L_x_3749) ;  /* 0x0000018000848947 */ /* 0x004fea0003800000 */
.L_x_3748:
[----:B------:R-:W-:Y:S05]  /*1eed0*/  BSYNC B0 ;  /* 0x0000000000007941 */ /* 0x000fea0003800000 */
.L_x_3747:
[----:B------:R-:W3:Y:S04]  /*1eee0*/  LD.E R17, desc[UR42][R2.64] ;  /* 0x0000002a02117980 */ /* 0x000ee8000c101900 */
[----:B--2--5:R-:W3:Y:S04]  /*1eef0*/  LDL.64 R6, [R1+0x118] ;  /* 0x0001180001067983 */ /* 0x024ee80000100a00 */
[----:B-1----:R-:W2:Y:S04]  /*1ef00*/  LDL R5, [R1+0x90] ;  /* 0x0000900001057983 */ /* 0x002ea80000100800 */
[----:B------:R-:W4:Y:S04]  /*1ef10*/  LDL.64 R8, [R1+0x110] ;  /* 0x0001100001087983 */ /* 0x000f280000100a00 */
[----:B------:R-:W4:Y:S04]  /*1ef20*/  LDL.64 R10, [R1+0x110] ;  /* 0x00011000010a7983 */ /* 0x000f280000100a00 */
[----:B------:R-:W4:Y:S04]  /*1ef30*/  LDL.64 R12, [R1+0x110] ;  /* 0x00011000010c7983 */ /* 0x000f280000100a00 */
[----:B------:R-:W4:Y:S01]  /*1ef40*/  LDL.64 R14, [R1+0x110] ;  /* 0x00011000010e7983 */ /* 0x000f220000100a00 */
[----:B------:R-:W-:Y:S05]  /*1ef50*/  WARPSYNC.ALL ;  /* 0x0000000000007948 */ /* 0x000fea0003800000 */
[----:B------:R-:W-:Y:S01]  /*1ef60*/  WARPGROUP.ARRIVE ;  /* 0x00000000000079c5 */ /* 0x000fe20000000000 */
[----:B---3--:R-:W-:Y:S01]  /*1ef70*/  IMAD R6, R17, 0xc00, R6 ;  /* 0x00000c0011067824 */ /* 0x008fe200078e0206 */
[----:B------:R-:W-:Y:S01]  /*1ef80*/  R2UR UR7, R7 ;  /* 0x00000000070772ca */ /* 0x000fe200000e0000 */
[----:B------:R-:W3:Y:S01]  /*1ef90*/  LDL.64 R16, [R1+0x110] ;  /* 0x0001100001107983 */ /* 0x000ee20000100a00 */
[----:B--2---:R-:W-:-:S02]  /*1efa0*/  ISETP.NE.U32.AND P0, PT, R5, RZ, PT ;  /* 0x000000ff0500720c */ /* 0x004fc40003f05070 */
        /* <DEDUP_REMOVED lines=143> */
[----:B----4-:R-:W-:-:S02]  /*1f8a0*/  VIADD R12, R12, 0xc04 ;  /* 0x00000c040c0c7836 */ /* 0x010fc40000000000 */
        /* <DEDUP_REMOVED lines=49> */
[----:B------:R-:W4:Y:S04]  /*1fbc0*/  LDL.64 R74, [R1+0x160] ;  /* 0x00016000014a7983 */ /* 0x000f280000100a00 */
[----:B--2---:R-:W2:Y:S04]  /*1fbd0*/  LDL R5, [R1+0x13c] ;  /* 0x00013c0001057983 */ /* 0x004ea80000100800 */
[----:B------:R-:W4:Y:S04]  /*1fbe0*/  LDL R76, [R1+0x168] ;  /* 0x00016800014c7983 */ /* 0x000f280000100800 */
[----:B------:R-:W4:Y:S04]  /*1fbf0*/  LDL.128 R12, [R1+0x150] ;  /* 0x00015000010c7983 */ /* 0x000f280000100c00 */
[----:B------:R-:W4:Y:S01]  /*1fc00*/  LDL.128 R8, [R1+0x140] ;  /* 0x0001400001087983 */ /* 0x000f220000100c00 */
        /* <DEDUP_REMOVED lines=30> */
[----:B------:R-:W-:Y:S02]  /*1fdf0*/  @P1 SHF.R.U32.HI R6, RZ, R76, R75 ;  /* 0x0000004cff061219 */ /* 0x000fe4000001164b */
[----:B------:R-:W-:Y:S01]  /*1fe00*/  LOP3.LUT R5, R20, 0x7ffffffc, RZ, 0xc0, !PT ;  /* 0x7ffffffc14057812 */ /* 0x000fe200078ec0ff */
[----:B------:R-:W-:Y:S02]  /*1fe10*/  IMAD.MOV.U32 R7, RZ, RZ, -0x60 ;  /* 0xffffffa0ff077424 */ /* 0x000fe400078e00ff */
[----:B------:R-:W2:Y:S02]  /*1fe20*/  SHFL.IDX PT, R72, R6, RZ, 0x1c1f ;  /* 0x001c1fff06487589 */ /* 0x000ea400000e0000 */
[----:B------:R-:W-:Y:S02]  /*1fe30*/  IMAD.IADD R5, R16, 0x1, -R5 ;  /* 0x0000000110057824 */ /* 0x000fe400078e0a05 */
[----:B------:R-:W-:Y:S01]  /*1fe40*/  IMAD R16, R0, R7, 0x1 ;  /* 0x0000000100107424 */ /* 0x000fe200078e0207 */
[----:B------:R-:W-:-:S03]  /*1fe50*/  ISETP.GE.AND P2, PT, R13, 0x1, PT ;  /* 0x000000010d00780c */ /* 0x000fc60003f46270 */
[----:B------:R-:W-:Y:S01]  /*1fe60*/  IMAD R5, R5, -0x2, R16 ;  /* 0xfffffffe05057824 */ /* 0x000fe200078e0210 */
[----:B------:R-:W-:-:S04]  /*1fe70*/  LOP3.LUT R7, RZ, R10, RZ, 0x33, !PT ;  /* 0x0000000aff077212 */ /* 0x000fc800078e33ff */
[----:B------:R-:W-:Y:S01]  /*1fe80*/  IADD3 R16, -R8, R5, R9 ;  /* 0x0000000508107210 */ /* 0x000fe20007ffe109 */
[----:B------:R-:W-:-:S04]  /*1fe90*/  VIADD R86, R5, 0xffffffff ;  /* 0xffffffff05567836 */ /* 0x000fc80000000000 */
[C---:B------:R-:W-:Y:S02]  /*1fea0*/  IMAD.IADD R11, R16.reuse, 0x1, R11 ;  /* 0x00000001100b7824 */ /* 0x040fe400078e020b */
[----:B------:R-:W-:Y:S02]  /*1feb0*/  IMAD.IADD R17, R16, 0x1, R7 ;  /* 0x0000000110117824 */ /* 0x000fe400078e0207 */
[----:B------:R-:W-:Y:S02]  /*1fec0*/  IMAD R21, R0, -0x60, R12 ;  /* 0xffffffa000157824 */ /* 0x000fe400078e020c */
[--C-:B--2---:R-:W-:Y:S02]  /*1fed0*/  IMAD.IADD R10, R11, 0x1, R72.reuse ;  /* 0x000000010b0a7824 */ /* 0x104fe400078e0248 */
        /* <DEDUP_REMOVED lines=12> */
.L_x_3753:
[----:B------:R-:W-:-:S13]  /*1ffa0*/  ISETP.NE.AND P1, PT, R13, 0x1, PT ;  /* 0x000000010d00780c */ /* 0x000fda0003f25270 */
[----:B------:R-:W-:-:S05]  /*1ffb0*/  @P1 IMAD.HI.U32 R12, R7, R14, RZ ;  /* 0x0000000e070c1227 */ /* 0x000fca00078e00ff */
[----:B------:R-:W-:-:S07]  /*1ffc0*/  @P1 SHF.R.U32.HI R7, RZ, R15, R12 ;  /* 0x0000000fff071219 */ /* 0x000fce000001160c */
.L_x_3754:
[----:B------:R-:W-:Y:S05]  /*1ffd0*/  BSYNC B1 ;  /* 0x0000000000017941 */ /* 0x000fea0003800000 */
.L_x_3752:
[----:B------:R-:W-:-:S05]  /*1ffe0*/  IMAD R12, R7, R13, R86 ;  /* 0x0000000d070c7224 */ /* 0x000fca00078e0256 */
[----:B------:R-:W-:Y:S02]  /*1fff0*/  VIMNMX R5, R5, R12, !PT ;  /* 0x0000000c05057248 */ /* 0x000fe40007fe0100 */
[----:B------:R-:W-:-:S07]  /*20000*/  VIADDMNMX R10, R12, R13, R10, PT ;  /* 0x0000000d0c0a7246 */ /* 0x000fce000380010a */
.L_x_3751:
[----:B------:R-:W-:Y:S05]  /*20010*/  BSYNC B0 ;  /* 0x0000000000007941 */ /* 0x000fea0003800000 */
.L_x_3750:
[C---:B------:R-:W-:Y:S01]  /*20020*/  ISETP.GE.AND P1, PT, R21.reuse, 0x9, PT ;  /* 0x000000091500780c */ /* 0x040fe20003f26270 */
[----:B------:R-:W1:Y:S01]  /*20030*/  SHFL.IDX PT, R6, R6, 0x1, 0x1c1f ;  /* 0x003c1f0006067f89 */ /* 0x000e6200000e0000 */
        /* <DEDUP_REMOVED lines=13> */
[----:B-1----:R-:W-:Y:S01]  /*20110*/  IMAD.IADD R7, R17, 0x1, R6 ;  /* 0x0000000111077824 */ /* 0x002fe200078e0206 */
        /* <DEDUP_REMOVED lines=115> */
.L_x_3758:
[----:B------:R-:W-:-:S13]  /*20850*/  ISETP.NE.AND P6, PT, R13, 0x1, PT ;  /* 0x000000010d00780c */ /* 0x000fda0003fc5270 */
[----:B------:R-:W-:-:S05]  /*20860*/  @P6 IMAD.HI.U32 R14, R8, R14, RZ ;  /* 0x0000000e080e6227 */ /* 0x000fca00078e00ff */
[----:B------:R-:W-:-:S07]  /*20870*/  @P6 SHF.R.U32.HI R8, RZ, R15, R14 ;  /* 0x0000000fff086219 */ /* 0x000fce000001160e */
.L_x_3759:
[----:B------:R-:W-:Y:S05]  /*20880*/  BSYNC B1 ;  /* 0x0000000000017941 */ /* 0x000fea0003800000 */
.L_x_3757:
[----:B------:R-:W-:-:S05]  /*20890*/  IMAD R8, R8, R13, R86 ;  /* 0x0000000d08087224 */ /* 0x000fca00078e0256 */
[----:B------:R-:W-:Y:S02]  /*208a0*/  VIADDMNMX R10, R8, R13, R10, PT ;  /* 0x0000000d080a7246 */ /* 0x000fe4000380010a */
[----:B------:R-:W-:-:S07]  /*208b0*/  VIMNMX R7, R7, R8, !PT ;  /* 0x0000000807077248 */ /* 0x000fce0007fe0100 */
.L_x_3756:
[----:B------:R-:W-:Y:S05]  /*208c0*/  BSYNC B0 ;  /* 0x0000000000007941 */ /* 0x000fea0003800000 */
.L_x_3755:
        /* <DEDUP_REMOVED lines=77> */
[----:B------:R-:W-:Y:S02]  /*20da0*/  FMNMX.FTZ R6, R26, R15, !PT ;  /* 0x0000000f1a067209 */ /* 0x000fe40007810000 */
[----:B------:R-:W-:Y:S02]  /*20db0*/  FMNMX.FTZ R5, R168, R5, !PT ;  /* 0x00000005a8057209 */ /* 0x000fe40007810000 */
[----:B------:R-:W-:-:S02]  /*20dc0*/  ISETP.LT.OR P5, PT, R10, 0x49, P5 ;  /* 0x000000490a00780c */ /* 0x000fc40002fa1670 */
[----:B------:R-:W-:Y:S02]  /*20dd0*/  FMNMX.FTZ R5, R170, R5, !PT ;  /* 0x00000005aa057209 */ /* 0x000fe40007810000 */
[----:B------:R-:W-:Y:S02]  /*20de0*/  FSEL R62, R62, -INF , !P5 ;  /* 0xff8000003e3e7808 */ /* 0x000fe40006800000 */
[----:B------:R-:W-:Y:S02]  /*20df0*/  FMNMX.FTZ R5, R212, R5, !PT ;  /* 0x00000005d4057209 */ /* 0x000fe40007810000 */
[----:B------:R-:W-:Y:S02]  /*20e00*/  ISETP.GT.AND P2, PT, R7, 0x50, !P2 ;  /* 0x000000500700780c */ /* 0x000fe40005744270 */
[----:B------:R-:W-:Y:S02]  /*20e10*/  FMNMX.FTZ R5, R84, R5, !PT ;  /* 0x0000000554057209 */ /* 0x000fe40007810000 */
[----:B------:R-:W-:-:S02]  /*20e20*/  ISETP.LT.OR P1, PT, R10, 0x4a, P1 ;  /* 0x0000004a0a00780c */ /* 0x000fc40000f21670 */
        /* <DEDUP_REMOVED lines=39> */
[----:B------:R-:W-:Y:S02]  /*210a0*/  FMNMX.FTZ R5, R59, R6, !PT ;  /* 0x000000063b057209 */ /* 0x000fe40007810000 */
[----:B------:R-:W-:Y:S01]  /*210b0*/  ISETP.LT.OR P2, PT, R10, 0x51, P2 ;  /* 0x000000510a00780c */ /* 0x000fe20001741670 */
[----:B------:R-:W1:Y:S01]  /*210c0*/  SHFL.BFLY PT, R12, R11, 0x1, 0x1f ;  /* 0x0c201f000b0c7f89 */ /* 0x000e6200000e0000 */
        /* <DEDUP_REMOVED lines=17> */
[----:B------:R-:W2:Y:S04]  /*211e0*/  LDL.64 R6, [R1+0x440] ;  /* 0x0004400001067983 */ /* 0x000ea80000100a00 */
[----:B------:R-:W-:Y:S04]  /*211f0*/  STL.64 [R1+0x430], R8 ;  /* 0x0004300801007387 */ /* 0x000fe80000100a00 */
[----:B------:R-:W4:Y:S04]  /*21200*/  LDL R11, [R1+0x434] ;  /* 0x00043400010b7983 */ /* 0x000f280000100800 */
[----:B------:R-:W-:Y:S04]  /*21210*/  STL [R1+0x430], R10 ;  /* 0x0004300a01007387 */ /* 0x000fe80000100800 */
[----:B------:R-:W3:Y:S04]  /*21220*/  LDL R12, [R1+0x430] ;  /* 0x00043000010c7983 */ /* 0x000ee80000100800 */
[----:B----4-:R-:W1:Y:S02]  /*21230*/  SHFL.BFLY PT, R8, R11, 0x2, 0x1f ;  /* 0x0c401f000b087f89 */ /* 0x010e6400000e0000 */
[----:B-1----:R-:W-:-:S05]  /*21240*/  FMNMX.FTZ R8, R8, R11, !PT ;  /* 0x0000000b08087209 */ /* 0x002fca0007810000 */
[----:B------:R-:W1:Y:S01]  /*21250*/  SHFL.BFLY PT, R9, R8, 0x1, 0x1f ;  /* 0x0c201f0008097f89 */ /* 0x000e6200000e0000 */
[----:B---3--:R-:W-:Y:S01]  /*21260*/  FMUL.FTZ R5, R44, R12 ;  /* 0x0000000c2c057220 */ /* 0x008fe20000410000 */
[----:B------:R-:W-:-:S04]  /*21270*/  FSETP.NEU.FTZ.AND P1, PT, R12, -INF , PT ;  /* 0xff8000000c00780b */ /* 0x000fc80003f3d000 */
[----:B------:R-:W-:Y:S02]  /*21280*/  FSEL R5, R5, RZ, P1 ;  /* 0x000000ff05057208 */ /* 0x000fe40000800000 */
[----:B------:R-:W-:-:S03]  /*21290*/  FSEL R11, R12, RZ, P1 ;  /* 0x000000ff0c0b7208 */ /* 0x000fc60000800000 */
        /* <DEDUP_REMOVED lines=10> */
[----:B-1----:R-:W-:Y:S01]  /*21340*/  FMNMX.FTZ R8, R8, R9, !PT ;  /* 0x0000000908087209 */ /* 0x002fe20007810000 */
        /* <DEDUP_REMOVED lines=14> */
[C---:B------:R-:W-:Y:S01]  /*21430*/  FSETP.NEU.FTZ.AND P1, PT, R8.reuse, -INF , PT ;  /* 0xff8000000800780b */ /* 0x040fe20003f3d000 */
[----:B------:R-:W-:-:S03]  /*21440*/  FMUL.FTZ R5, R8, R44 ;  /* 0x0000002c08057220 */ /* 0x000fc60000410000 */
[----:B------:R-:W-:Y:S02]  /*21450*/  FSEL R10, R8, RZ, P1 ;  /* 0x000000ff080a7208 */ /* 0x000fe40000800000 */
[----:B------:R-:W-:Y:S01]  /*21460*/  FSEL R9, R5, RZ, P1 ;  /* 0x000000ff05097208 */ /* 0x000fe20000800000 */
[----:B------:R-:W-:Y:S02]  /*21470*/  FADD.FTZ R11, R14, -R11 ;  /* 0x8000000b0e0b7221 */ /* 0x000fe40000010000 */
[----:B------:R-:W-:Y:S02]  /*21480*/  FADD.FTZ R15, R15, -R10 ;  /* 0x8000000a0f0f7221 */ /* 0x000fe40000010000 */
[-CC-:B------:R-:W-:Y:S01]  /*21490*/  FFMA.FTZ R169, R26, R44.reuse, -R9.reuse ;  /* 0x0000002c1aa97223 */ /* 0x180fe20000010809 */
[-C--:B------:R-:W-:Y:S01]  /*214a0*/  FMUL.FTZ R11, R11, R44.reuse ;  /* 0x0000002c0b0b7220 */ /* 0x080fe20000410000 */
[----:B------:R-:W-:Y:S01]  /*214b0*/  FMUL.FTZ R15, R44, R15 ;  /* 0x0000000f2c0f7220 */ /* 0x000fe20000410000 */
[-CC-:B------:R-:W-:Y:S01]  /*214c0*/  FFMA.FTZ R13, R27, R44.reuse, -R9.reuse ;  /* 0x0000002c1b0d7223 */ /* 0x180fe20000010809 */
[----:B------:R-:W-:Y:S01]  /*214d0*/  MUFU.EX2 R25, R25 ;  /* 0x0000001900197308 */ /* 0x000fe20000000800 */
[----:B------:R-:W-:-:S07]  /*214e0*/  FFMA.FTZ R171, R30, R44, -R9 ;  /* 0x0000002c1eab7223 */ /* 0x000fce0000010809 */
[----:B------:R-:W2:Y:S01]  /*214f0*/  MUFU.EX2 R28, R11 ;  /* 0x0000000b001c7308 */ /* 0x000ea20000000800 */
[----:B------:R-:W-:-:S07]  /*21500*/  FFMA.FTZ R12, R31, R44, -R9 ;  /* 0x0000002c1f0c7223 */ /* 0x000fce0000010809 */
[----:B------:R-:W-:Y:S08]  /*21510*/  MUFU.EX2 R169, R169 ;  /* 0x000000a900a97308 */ /* 0x000ff00000000800 */
[----:B------:R-:W1:Y:S01]  /*21520*/  MUFU.EX2 R26, R15 ;  /* 0x0000000f001a7308 */ /* 0x000e620000000800 */
[----:B------:R-:W-:-:S07]  /*21530*/  FFMA.FTZ R206, R34, R44, -R9 ;  /* 0x0000002c22ce7223 */ /* 0x000fce0000010809 */
[----:B------:R-:W3:Y:S08]  /*21540*/  MUFU.EX2 R168, R168 ;  /* 0x000000a800a87308 */ /* 0x000ef00000000800 */
[----:B------:R-:W4:Y:S01]  /*21550*/  MUFU.EX2 R13, R13 ;  /* 0x0000000d000d7308 */ /* 0x000f220000000800 */
[----:B------:R-:W-:-:S07]  /*21560*/  FFMA.FTZ R207, R35, R44, -R9 ;  /* 0x0000002c23cf7223 */ /* 0x000fce0000010809 */
[----:B------:R-:W5:Y:S08]  /*21570*/  MUFU.EX2 R170, R170 ;  /* 0x000000aa00aa7308 */ /* 0x000f700000000800 */
[----:B------:R-:W0:Y:S01]  /*21580*/  MUFU.EX2 R171, R171 ;  /* 0x000000ab00ab7308 */ /* 0x000e220000000800 */
[----:B--2---:R-:W-:Y:S01]  /*21590*/  FFMA.FTZ R5, R28, R6, R25 ;  /* 0x000000061c057223 */ /* 0x004fe20000010019 */
[----:B-1----:R-:W-:-:S06]  /*215a0*/  FFMA.FTZ R6, R7, R26, R169 ;  /* 0x0000001a07067223 */ /* 0x002fcc00000100a9 */
        /* <DEDUP_REMOVED lines=8> */
[----:B-----5:R-:W-:Y:S01]  /*21630*/  FADD.FTZ R5, R170, R5 ;  /* 0x00000005aa057221 */ /* 0x020fe20000010000 */
        /* <DEDUP_REMOVED lines=81> */
[----:B------:R-:W1:Y:S08]  /*21b50*/  MUFU.EX2 R177, R177 ;  /* 0x000000b100b17308 */ /* 0x000e700000000800 */
        /* <DEDUP_REMOVED lines=10> */
[----:B--2---:R-:W-:-:S03]  /*21c00*/  FADD.FTZ R10, R16, R7 ;  /* 0x00000007100a7221 */ /* 0x004fc60000010000 */
[----:B---3--:R-:W-:Y:S01]  /*21c10*/  FADD.FTZ R7, R17, R6 ;  /* 0x0000000611077221 */ /* 0x008fe20000010000 */
[----:B----4-:R-:W-:-:S03]  /*21c20*/  FADD.FTZ R11, R5, R10 ;  /* 0x0000000a050b7221 */ /* 0x010fc60000010000 */
[----:B0-----:R-:W-:Y:S01]  /*21c30*/  FADD.FTZ R10, R20, R7 ;  /* 0x00000007140a7221 */ /* 0x001fe20000010000 */
[----:B------:R-:W-:Y:S01]  /*21c40*/  STL [R1+0x434], R8 ;  /* 0x0004340801007387 */ /* 0x000fe20000100800 */
[----:B-----5:R-:W-:-:S05]  /*21c50*/  FADD.FTZ R11, R14, R11 ;  /* 0x0000000b0e0b7221 */ /* 0x020fca0000010000 */
[----:B------:R-:W-:Y:S04]  /*21c60*/  STL.64 [R1+0x440], R10 ;  /* 0x0004400a01007387 */ /* 0x000fe80000100a00 */
        /* <DEDUP_REMOVED lines=11> */
[----:B0-----:R-:W2:Y:S04]  /*21d20*/  LD.E R9, desc[UR42][R18.64+0x260] ;  /* 0x0002602a12097980 */ /* 0x001ea8000c101900 */
        /* <DEDUP_REMOVED lines=61> */
[----:B------:R-:W-:-:S06]  /*22100*/  ULOP3.LUT UR5, UR4, 0x8, URZ, 0xfc, !UPT ;  /* 0x0000000804057892 */ /* 0x000fcc000f8efc3f */
[----:B------:R-:W-:Y:S02]  /*22110*/  IMAD.U32 R8, RZ, RZ, UR5 ;  /* 0x00000005ff087e24 */ /* 0x000fe4000f8e00ff */
[C---:B--2---:R-:W-:Y:S01]  /*22120*/  FMUL.FTZ R9, R28.reuse, R9 ;  /* 0x000000091c097220 */ /* 0x044fe20000410000 */
[----:B---3--:R-:W-:-:S04]  /*22130*/  FMUL.FTZ R145, R28, R145 ;  /* 0x000000911c917220 */ /* 0x008fc80000410000 */
[----:B------:R0:W-:Y:S01]  /*22140*/  ST.E desc[UR42][R18.64+0x260], R9 ;  /* 0x0002600912007985 */ /* 0x0001e2000c10192a */
[C---:B----4-:R-:W-:Y:S01]  /*22150*/  FMUL.FTZ R11, R28.reuse, R11 ;  /* 0x0000000b1c0b7220 */ /* 0x050fe20000410000 */
[C---:B-----5:R-:W-:Y:S01]  /*22160*/  FMUL.FTZ R29, R28.reuse, R29 ;  /* 0x0000001d1c1d7220 */ /* 0x060fe20000410000 */
[C---:B------:R-:W-:Y:S01]  /*22170*/  FMUL.FTZ R31, R28.reuse, R31 ;  /* 0x0000001f1c1f7220 */ /* 0x040fe20000410000 */
[----:B0-----:R-:W-:Y:S02]  /*22180*/  IMAD.U32 R9, RZ, RZ, UR7 ;  /* 0x00000007ff097e24 */ /* 0x001fe4000f8e00ff */
        /* <DEDUP_REMOVED lines=118> */
[----:B0-----:R-:W1:Y:S01]  /*228f0*/  LD.E R11, desc[UR42][R8.64] ;  /* 0x0000002a080b7980 */ /* 0x001e62000c101900 */
[----:B------:R-:W-:-:S06]  /*22900*/  ULOP3.LUT UR6, UR4, 0xc, URZ, 0xfc, !UPT ;  /* 0x0000000c04067892 */ /* 0x000fcc000f8efc3f */
[----:B------:R-:W-:Y:S02]  /*22910*/  IMAD.U32 R10, RZ, RZ, UR6 ;  /* 0x00000006ff0a7e24 */ /* 0x000fe4000f8e00ff */
[----:B-1----:R-:W-:Y:S01]  /*22920*/  FMUL.FTZ R27, R26, R11 ;  /* 0x0000000b1a1b7220 */ /* 0x002fe20000410000 */
[----:B------:R-:W-:-:S04]  /*22930*/  IMAD.U32 R11, RZ, RZ, UR7 ;  /* 0x00000007ff0b7e24 */ /* 0x000fc8000f8e00ff */
[----:B------:R0:W-:Y:S04]  /*22940*/  ST.E desc[UR42][R8.64], R27 ;  /* 0x0000001b08007985 */ /* 0x0001e8000c10192a */
[----:B------:R-:W2:Y:S01]  /*22950*/  LD.E R11, desc[UR42][R10.64] ;  /* 0x0000002a0a0b7980 */ /* 0x000ea2000c101900 */
[----:B------:R-:W-:Y:S02]  /*22960*/  IMAD.U32 R28, RZ, RZ, UR6 ;  /* 0x00000006ff1c7e24 */ /* 0x000fe4000f8e00ff */
[----:B------:R-:W-:Y:S02]  /*22970*/  IMAD.U32 R29, RZ, RZ, UR7 ;  /* 0x00000007ff1d7e24 */ /* 0x000fe4000f8e00ff */
        /* <DEDUP_REMOVED lines=8> */
[----:B0-----:R-:W5:Y:S04]  /*22a00*/  LD.E R27, desc[UR42][R18.64+0x25c] ;  /* 0x00025c2a121b7980 */ /* 0x001f68000c101900 */
        /* <DEDUP_REMOVED lines=180> */
[----:B0-----:R-:W5:Y:S04]  /*23550*/  LD.E R33, desc[UR42][R18.64+0x220] ;  /* 0x0002202a12217980 */ /* 0x001f68000c101900 */
[----:B-1----:R-:W4:Y:S04]  /*23560*/  LD.E R27, desc[UR42][R2.64] ;  /* 0x0000002a021b7980 */ /* 0x002f28000c101900 */
[----:B--2---:R-:W2:Y:S04]  /*23570*/  LD.E.64 R10, desc[UR42][R18.64+0xa8] ;  /* 0x0000a82a120a7980 */ /* 0x004ea8000c101b00 */
[----:B-----5:R0:W-:Y:S04]  /*23580*/  ST.E desc[UR42][R18.64+0x220], R33 ;  /* 0x0002202112007985 */ /* 0x0201e8000c10192a */
[----:B------:R-:W5:Y:S01]  /*23590*/  LD.E R35, desc[UR42][R6.64] ;  /* 0x0000002a06237980 */ /* 0x000f62000c101900 */
[----:B---3--:R-:W-:-:S03]  /*235a0*/  IMAD.U32 R29, RZ, RZ, UR7 ;  /* 0x00000007ff1d7e24 */ /* 0x008fc6000f8e00ff */
[----:B-----5:R1:W-:Y:S04]  /*235b0*/  ST.E desc[UR42][R6.64], R35 ;  /* 0x0000002306007985 */ /* 0x0203e8000c10192a */
[----:B------:R-:W3:Y:S01]  /*235c0*/  LD.E R37, desc[UR42][R8.64] ;  /* 0x0000002a08257980 */ /* 0x000ee2000c101900 */
[----:B------:R-:W-:Y:S02]  /*235d0*/  IMAD.U32 R30, RZ, RZ, UR6 ;  /* 0x00000006ff1e7e24 */ /* 0x000fe4000f8e00ff */
[----:B----4-:R-:W-:Y:S01]  /*235e0*/  IMAD.U32 R31, RZ, RZ, UR7 ;  /* 0x00000007ff1f7e24 */ /* 0x010fe2000f8e00ff */
[----:B---3--:R3:W-:Y:S04]  /*235f0*/  ST.E desc[UR42][R8.64], R37 ;  /* 0x0000002508007985 */ /* 0x0087e8000c10192a */
[----:B------:R-:W4:Y:S04]  /*23600*/  LD.E R29, desc[UR42][R28.64] ;  /* 0x0000002a1c1d7980 */ /* 0x000f28000c101900 */
[----:B----4-:R4:W-:Y:S04]  /*23610*/  ST.E desc[UR42][R30.64], R29 ;  /* 0x0000001d1e007985 */ /* 0x0109e8000c10192a */
[----:B------:R-:W5:Y:S04]  /*23620*/  LD.E R39, desc[UR42][R18.64+0x230] ;  /* 0x0002302a12277980 */ /* 0x000f68000c101900 */
[----:B0-----:R-:W2:Y:S04]  /*23630*/  LD.E R33, desc[UR42][R18.64+0x234] ;  /* 0x0002342a12217980 */ /* 0x001ea8000c101900 */
[----:B------:R-:W2:Y:S04]  /*23640*/  LD.E R41, desc[UR42][R18.64+0x238] ;  /* 0x0002382a12297980 */ /* 0x000ea8000c101900 */
[----:B------:R-:W2:Y:S04]  /*23650*/  LD.E R43, desc[UR42][R18.64+0x23c] ;  /* 0x00023c2a122b7980 */ /* 0x000ea8000c101900 */
[----:B-1----:R-:W2:Y:S04]  /*23660*/  LD.E R35, desc[UR42][R18.64+0x240] ;  /* 0x0002402a12237980 */ /* 0x002ea8000c101900 */
[----:B------:R-:W2:Y:S04]  /*23670*/  LD.E R45, desc[UR42][R18.64+0x244] ;  /* 0x0002442a122d7980 */ /* 0x000ea8000c101900 */
[----:B------:R-:W2:Y:S04]  /*23680*/  LD.E R47, desc[UR42][R18.64+0x248] ;  /* 0x0002482a122f7980 */ /* 0x000ea8000c101900 */
[----:B---3--:R-:W3:Y:S04]  /*23690*/  LD.E R37, desc[UR42][R18.64+0x24c] ;  /* 0x00024c2a12257980 */ /* 0x008ee8000c101900 */
[----:B------:R-:W3:Y:S04]  /*236a0*/  LD.E R49, desc[UR42][R18.64+0x250] ;  /* 0x0002502a12317980 */ /* 0x000ee8000c101900 */
[----:B------:R-:W3:Y:S04]  /*236b0*/  LD.E R51, desc[UR42][R18.64+0x254] ;  /* 0x0002542a12337980 */ /* 0x000ee8000c101900 */
        /* <DEDUP_REMOVED lines=114> */
[----:B-----5:R-:W-:Y:S04]  /*23de0*/  ST.E desc[UR42][R18.64+0x230], R39 ;  /* 0x0002302712007985 */ /* 0x020fe8000c10192a */
[----:B--2---:R-:W-:Y:S04]  /*23df0*/  ST.E desc[UR42][R18.64+0x234], R33 ;  /* 0x0002342112007985 */ /* 0x004fe8000c10192a */
[----:B------:R-:W-:Y:S04]  /*23e00*/  ST.E desc[UR42][R18.64+0x238], R41 ;  /* 0x0002382912007985 */ /* 0x000fe8000c10192a */
[----:B------:R-:W-:Y:S04]  /*23e10*/  ST.E desc[UR42][R18.64+0x23c], R43 ;  /* 0x00023c2b12007985 */ /* 0x000fe8000c10192a */
[----:B------:R-:W-:Y:S04]  /*23e20*/  ST.E desc[UR42][R18.64+0x240], R35 ;  /* 0x0002402312007985 */ /* 0x000fe8000c10192a */
[----:B------:R-:W-:Y:S04]  /*23e30*/  ST.E desc[UR42][R18.64+0x244], R45 ;  /* 0x0002442d12007985 */ /* 0x000fe8000c10192a */
[----:B------:R-:W-:Y:S04]  /*23e40*/  ST.E desc[UR42][R18.64+0x248], R47 ;  /* 0x0002482f12007985 */ /* 0x000fe8000c10192a */
[----:B---3--:R-:W-:Y:S04]  /*23e50*/  ST.E desc[UR42][R18.64+0x24c], R37 ;  /* 0x00024c2512007985 */ /* 0x008fe8000c10192a */
        /* <DEDUP_REMOVED lines=117> */
[----:B------:R-:W-:-:S02]  /*245b0*/  IMAD R10, R27, 0xc00, R10 ;  /* 0x00000c001b0a7824 */ /* 0x000fc400078e020a */
[----:B------:R-:W-:Y:S01]  /*245c0*/  IMAD.U32 R27, RZ, RZ, UR7 ;  /* 0x00000007ff1b7e24 */ /* 0x000fe2000f8e00ff */
[----:B------:R-:W-:Y:S01]  /*245d0*/  F2FP.F16.F32.PACK_AB R168, R168, R25 ;  /* 0x00000019a8a8723e */ /* 0x000fe200000000ff */
[----:B-1----:R-:W-:Y:S01]  /*245e0*/  IMAD.U32 R26, RZ, RZ, UR6 ;  /* 0x00000006ff1a7e24 */ /* 0x002fe2000f8e00ff */
[----:B--2---:R-:W2:Y:S04]  /*245f0*/  LD.E R28, desc[UR42][R18.64+0x230] ;  /* 0x0002302a121c7980 */ /* 0x004ea8000c101900 */
[----:B------:R-:W2:Y:S04]  /*24600*/  LD.E R27, desc[UR42][R26.64] ;  /* 0x0000002a1a1b7980 */ /* 0x000ea8000c101900 */
        /* <DEDUP_REMOVED lines=130> */
[----:B------:R-:W-:Y:S02]  /*24e30*/  F2FP.F16.F32.PACK_AB R169, R13, R169 ;  /* 0x000000a90da9723e */ /* 0x000fe400000000ff */
[----:B------:R-:W-:Y:S01]  /*24e40*/  F2FP.F16.F32.PACK_AB R171, R12, R171 ;  /* 0x000000ab0cab723e */ /* 0x000fe200000000ff */
[----:B------:R-:W-:Y:S01]  /*24e50*/  VOTEU.ANY UP0, P1 ;  /* 0x00000000003f7886 */ /* 0x000fe20000800100 */
[----:B------:R-:W-:Y:S02]  /*24e60*/  VIADD R12, R10, 0x80 ;  /* 0x000000800a0c7836 */ /* 0x000fe40000000000 */
[----:B------:R-:W-:Y:S01]  /*24e70*/  IMAD.MOV.U32 R13, RZ, RZ, R11 ;  /* 0x000000ffff0d7224 */ /* 0x000fe200078e000b */
[----:B--2---:R-:W-:-:S06]  /*24e80*/  WARPGROUP.ARRIVE ;  /* 0x00000000000079c5 */ /* 0x004fcc0000000000 */
[----:B------:R-:W-:Y:S01]  /*24e90*/  HGMMA.64x256x16.F32 R24, R168, gdesc[UR8].tnspB, R24, UP0, gsb0 ;  /* 0x43e00008a8187df0 */ /* 0x000fe2000b800818 */
[----:B------:R-:W-:Y:S01]  /*24ea0*/  R2UR UR10, R12 ;  /* 0x000000000c0a72ca */ /* 0x000fe200000e0000 */
[----:B------:R-:W-:Y:S01]  /*24eb0*/  IMAD.U32 R12, RZ, RZ, UR6 ;  /* 0x00000006ff0c7e24 */ /* 0x000fe2000f8e00ff */
[----:B------:R-:W-:Y:S01]  /*24ec0*/  R2UR UR11, R13 ;  /* 0x000000000d0b72ca */ /* 0x000fe200000e0000 */
[----:B------:R-:W-:Y:S01]  /*24ed0*/  IMAD.U32 R13, RZ, RZ, UR7 ;  /* 0x00000007ff0d7e24 */ /* 0x000fe2000f8e00ff */
        /* <DEDUP_REMOVED lines=138> */
[----:B------:R-:W-:Y:S01]  /*25780*/  R2UR UR10, R12 ;  /* 0x000000000c0a72ca */ /* 0x000fe200000e0000 */
[----:B------:R-:W-:Y:S01]  /*25790*/  IMAD.U32 R12, RZ, RZ, UR6 ;  /* 0x00000006ff0c7e24 */ /* 0x000fe2000f8e00ff */
[----:B------:R-:W-:Y:S01]  /*257a0*/  R2UR UR11, R13 ;  /* 0x000000000d0b72ca */ /* 0x000fe200000e0000 */
[----:B------:R-:W-:Y:S01]  /*257b0*/  IMAD.U32 R13, RZ, RZ, UR7 ;  /* 0x00000007ff0d7e24 */ /* 0x000fe2000f8e00ff */
        /* <DEDUP_REMOVED lines=283> */
[----:B------:R-:W-:Y:S02]  /*26970*/  IMAD.U32 R13, RZ, RZ, UR7 ;  /* 0x00000007ff0d7e24 */ /* 0x000fe4000f8e00ff */
        /* <DEDUP_REMOVED lines=137> */
[----:B------:R-:W-:Y:S01]  /*27210*/  IMAD.U32 R10, RZ, RZ, UR6 ;  /* 0x00000006ff0a7e24 */ /* 0x000fe2000f8e00ff */
[----:B------:R-:W-:Y:S01]  /*27220*/  R2UR UR11, R11 ;  /* 0x000000000b0b72ca */ /* 0x000fe200000e0000 */
[----:B------:R-:W-:Y:S01]  /*27230*/  IMAD.U32 R11, RZ, RZ, UR7 ;  /* 0x00000007ff0b7e24 */ /* 0x000fe2000f8e00ff */
[----:B------:R-:W-:Y:S01]  /*27240*/  STL [R1+0x88], R4 ;  /* 0x0000880401007387 */ /* 0x000fe20000100800 */
[----:B------:R-:W-:-:S03]  /*27250*/  WARPGROUP.DEPBAR.LE gsb0, 0x0 ;  /* 0x00008000000079c5 */ /* 0x000fc60000010000 */
        /* <DEDUP_REMOVED lines=134> */
[----:B------:R-:W-:Y:S01]  /*27ac0*/  IMAD.U32 R10, RZ, RZ, UR6 ;  /* 0x00000006ff0a7e24 */ /* 0x000fe2000f8e00ff */
[----:B------:R-:W-:Y:S01]  /*27ad0*/  STL [R1+0x88], R4 ;  /* 0x0000880401007387 */ /* 0x000fe20000100800 */
[----:B------:R-:W-:Y:S01]  /*27ae0*/  IMAD.U32 R11, RZ, RZ, UR7 ;  /* 0x00000007ff0b7e24 */ /* 0x000fe2000f8e00ff */
[----:B------:R-:W-:Y:S02]  /*27af0*/  WARPGROUP.DEPBAR.LE gsb0, 0x0 ;  /* 0x00008000000079c5 */ /* 0x000fe40000010000 */
        /* <DEDUP_REMOVED lines=131> */
[----:B0-----:R-:W2:Y:S01]  /*28330*/  LD.E R11, desc[UR42][R6.64] ;  /* 0x0000002a060b7980 */ /* 0x001ea2000c101900 */
[----:B------:R-:W-:-:S02]  /*28340*/  IMAD.U32 R14, RZ, RZ, UR6 ;  /* 0x00000006ff0e7e24 */ /* 0x000fc4000f8e00ff */
[----:B------:R-:W-:Y:S01]  /*28350*/  IMAD.U32 R15, RZ, RZ, UR7 ;  /* 0x00000007ff0f7e24 */ /* 0x000fe2000f8e00ff */
[----:B--2---:R0:W-:Y:S04]  /*28360*/  ST.E desc[UR42][R6.64], R11 ;  /* 0x0000000b06007985 */ /* 0x0041e8000c10192a */
[----:B------:R-:W2:Y:S01]  /*28370*/  LD.E R13, desc[UR42][R8.64] ;  /* 0x0000002a080d7980 */ /* 0x000ea2000c101900 */
[----:B------:R-:W-:Y:S02]  /*28380*/  IMAD.U32 R16, RZ, RZ, UR6 ;  /* 0x00000006ff107e24 */ /* 0x000fe4000f8e00ff */
[----:B------:R-:W-:Y:S01]  /*28390*/  IMAD.U32 R17, RZ, RZ, UR7 ;  /* 0x00000007ff117e24 */ /* 0x000fe2000f8e00ff */
[----:B--2---:R2:W-:Y:S04]  /*283a0*/  ST.E desc[UR42][R8.64], R13 ;  /* 0x0000000d08007985 */ /* 0x0045e8000c10192a */
[----:B------:R-:W3:Y:S04]  /*283b0*/  LD.E R10, desc[UR42][R14.64] ;  /* 0x0000002a0e0a7980 */ /* 0x000ee8000c101900 */
[----:B---3--:R3:W-:Y:S04]  /*283c0*/  ST.E desc[UR42][R16.64], R10 ;  /* 0x0000000a10007985 */ /* 0x0087e8000c10192a */
[----:B------:R-:W4:Y:S04]  /*283d0*/  LD.E R21, desc[UR42][R18.64+0x230] ;  /* 0x0002302a12157980 */ /* 0x000f28000c101900 */
[----:B------:R-:W5:Y:S04]  /*283e0*/  LD.E R25, desc[UR42][R18.64+0x234] ;  /* 0x0002342a12197980 */ /* 0x000f68000c101900 */
[----:B-1----:R-:W5:Y:S04]  /*283f0*/  LD.E R5, desc[UR42][R18.64+0x238] ;  /* 0x0002382a12057980 */ /* 0x002f68000c101900 */
[----:B------:R-:W5:Y:S04]  /*28400*/  LD.E R27, desc[UR42][R18.64+0x23c] ;  /* 0x00023c2a121b7980 */ /* 0x000f68000c101900 */
[----:B0-----:R-:W5:Y:S04]  /*28410*/  LD.E R7, desc[UR42][R18.64+0x240] ;  /* 0x0002402a12077980 */ /* 0x001f68000c101900 */
[----:B------:R-:W5:Y:S04]  /*28420*/  LD.E R11, desc[UR42][R18.64+0x244] ;  /* 0x0002442a120b7980 */ /* 0x000f68000c101900 */
[----:B------:R-:W5:Y:S04]  /*28430*/  LD.E R29, desc[UR42][R18.64+0x248] ;  /* 0x0002482a121d7980 */ /* 0x000f68000c101900 */
[----:B--2---:R-:W2:Y:S04]  /*28440*/  LD.E R9, desc[UR42][R18.64+0x24c] ;  /* 0x00024c2a12097980 */ /* 0x004ea8000c101900 */
[----:B------:R-:W2:Y:S04]  /*28450*/  LD.E R13, desc[UR42][R18.64+0x250] ;  /* 0x0002502a120d7980 */ /* 0x000ea8000c101900 */
[----:B------:R-:W2:Y:S04]  /*28460*/  LD.E R15, desc[UR42][R18.64+0x254] ;  /* 0x0002542a120f7980 */ /* 0x000ea8000c101900 */
[----:B---3--:R-:W3:Y:S04]  /*28470*/  LD.E R17, desc[UR42][R18.64+0x258] ;  /* 0x0002582a12117980 */ /* 0x008ee8000c101900 */
[----:B------:R-:W3:Y:S04]  /*28480*/  LD.E R31, desc[UR42][R18.64+0x25c] ;  /* 0x00025c2a121f7980 */ /* 0x000ee8000c101900 */
        /* <DEDUP_REMOVED lines=112> */
[----:B----4-:R0:W-:Y:S04]  /*28b90*/  ST.E desc[UR42][R18.64+0x230], R21 ;  /* 0x0002301512007985 */ /* 0x0101e8000c10192a */
[----:B-----5:R0:W-:Y:S04]  /*28ba0*/  ST.E desc[UR42][R18.64+0x234], R25 ;  /* 0x0002341912007985 */ /* 0x0201e8000c10192a */
[----:B------:R0:W-:Y:S04]  /*28bb0*/  ST.E desc[UR42][R18.64+0x238], R5 ;  /* 0x0002380512007985 */ /* 0x0001e8000c10192a */
[----:B------:R0:W-:Y:S04]  /*28bc0*/  ST.E desc[UR42][R18.64+0x23c], R27 ;  /* 0x00023c1b12007985 */ /* 0x0001e8000c10192a */
[----:B------:R0:W-:Y:S04]  /*28bd0*/  ST.E desc[UR42][R18.64+0x240], R7 ;  /* 0x0002400712007985 */ /* 0x0001e8000c10192a */
[----:B------:R0:W-:Y:S04]  /*28be0*/  ST.E desc[UR42][R18.64+0x244], R11 ;  /* 0x0002440b12007985 */ /* 0x0001e8000c10192a */
[----:B------:R0:W-:Y:S04]  /*28bf0*/  ST.E desc[UR42][R18.64+0x248], R29 ;  /* 0x0002481d12007985 */ /* 0x0001e8000c10192a */
[----:B--2---:R0:W-:Y:S04]  /*28c00*/  ST.E desc[UR42][R18.64+0x24c], R9 ;  /* 0x00024c0912007985 */ /* 0x0041e8000c10192a */
[----:B------:R0:W-:Y:S04]  /*28c10*/  ST.E desc[UR42][R18.64+0x250], R13 ;  /* 0x0002500d12007985 */ /* 0x0001e8000c10192a */
[----:B------:R0:W-:Y:S04]  /*28c20*/  ST.E desc[UR42][R18.64+0x254], R15 ;  /* 0x0002540f12007985 */ /* 0x0001e8000c10192a */
[----:B---3--:R0:W-:Y:S04]  /*28c30*/  ST.E desc[UR42][R18.64+0x258], R17 ;  /* 0x0002581112007985 */ /* 0x0081e8000c10192a */
        /* <DEDUP_REMOVED lines=121> */
.L_x_3761:
[----:B------:R-:W-:Y:S05]  /*293d0*/  BSYNC B0 ;  /* 0x0000000000007941 */ /* 0x000fea0003800000 */
.L_x_3760:
[C---:B------:R-:W-:Y:S01]  /*293e0*/  ISETP.GT.AND P0, PT, R0.reuse, R165, PT ;  /* 0x000000a50000720c */ /* 0x040fe20003f04270 */
[----:B------:R-:W-:-:S12]  /*293f0*/  VIADD R0, R0, 0xffffffff ;  /* 0xffffffff00007836 */ /* 0x000fd80000000000 */
[----:B------:R-:W-:Y:S05]  /*29400*/  @P0 BRA `(.L_x_3762) ;  /* 0xffffff5000c80947 */ /* 0x000fea000383ffff */
.L_x_3735:
[----:B0-----:R-:W2:Y:S01]  /*29410*/  LDL R5, [R1+0x440] ;  /* 0x0004400001057983 */ /* 0x001ea20000100800 */
[----:B------:R-:W-:Y:S05]  /*29420*/  WARPSYNC.ALL ;  /* 0x0000000000007948 */ /* 0x000fea0003800000 */
[----:B------:R-:W3:Y:S04]  /*29430*/  LDL R6, [R1+0x444] ;  /* 0x0004440001067983 */ /* 0x000ee80000100800 */
[----:B------:R-:W4:Y:S04]  /*29440*/  LDL R136, [R1+0x210] ;  /* 0x0002100001887983 */ /* 0x000f280000100800 */
        /* <DEDUP_REMOVED lines=62> */
[----:B--2---:R-:W0:Y:S02]  /*29830*/  SHFL.BFLY PT, R0, R5, 0x2, 0x1f ;  /* 0x0c401f0005007f89 */ /* 0x004e2400000e0000 */
[----:B0-----:R-:W-:-:S05]  /*29840*/  FADD.FTZ R0, R5, R0 ;  /* 0x0000000005007221 */ /* 0x001fca0000010000 */
[----:B------:R-:W0:Y:S02]  /*29850*/  SHFL.BFLY PT, R3, R0, 0x1, 0x1f ;  /* 0x0c201f0000037f89 */ /* 0x000e2400000e0000 */
[----:B0-----:R-:W-:Y:S01]  /*29860*/  FADD.FTZ R2, R0, R3 ;  /* 0x0000000300027221 */ /* 0x001fe20000010000 */
[----:B----4-:R-:W-:Y:S01]  /*29870*/  VIADD R136, R136, 0x1 ;  /* 0x0000000188887836 */ /* 0x010fe20000000000 */
[----:B------:R-:W2:Y:S04]  /*29880*/  LDL R0, [R1+0x21c] ;  /* 0x00021c0001007983 */ /* 0x000ea80000100800 */
[----:B------:R-:W-:Y:S04]  /*29890*/  STL [R1+0x440], R2 ;  /* 0x0004400201007387 */ /* 0x000fe80000100800 */
[----:B------:R-:W4:Y:S04]  /*298a0*/  LDL R147, [R1+0x440] ;  /* 0x0004400001937983 */ /* 0x000f280000100800 */
[----:B---3--:R-:W0:Y:S02]  /*298b0*/  SHFL.BFLY PT, R3, R6, 0x2, 0x1f ;  /* 0x0c401f0006037f89 */ /* 0x008e2400000e0000 */
[----:B0-----:R-:W-:Y:S01]  /*298c0*/  FADD.FTZ R3, R3, R6 ;  /* 0x0000000603037221 */ /* 0x001fe20000010000 */
[----:B------:R-:W-:Y:S01]  /*298d0*/  ISETP.NE.AND P2, PT, R136, 0x2, PT ;  /* 0x000000028800780c */ /* 0x000fe20003f45270 */
[----:B------:R-:W3:Y:S04]  /*298e0*/  LDL.64 R6, [R1+0x408] ;  /* 0x0004080001067983 */ /* 0x000ee80000100a00 */
[----:B-1----:R-:W0:Y:S08]  /*298f0*/  SHFL.BFLY PT, R4, R3, 0x1, 0x1f ;  /* 0x0c201f0003047f89 */ /* 0x002e3000000e0000 */
[----:B------:R-:W5:Y:S01]  /*29900*/  @!P2 LDL R134, [R1+0x214] ;  /* 0x000214000186a983 */ /* 0x000f620000100800 */
[----:B0-----:R-:W-:-:S03]  /*29910*/  FADD.FTZ R140, R3, R4 ;  /* 0x00000004038c7221 */ /* 0x001fc60000010000 */
[----:B------:R-:W3:Y:S02]  /*29920*/  LDL.64 R4, [R1+0x3f8] ;  /* 0x0003f80001047983 */ /* 0x000ee40000100a00 */
[----:B------:R-:W-:Y:S02]  /*29930*/  FSETP.NE.FTZ.AND P1, PT, R140, RZ, PT ;  /* 0x000000ff8c00720b */ /* 0x000fe40003f35000 */
[----:B------:R-:W3:Y:S11]  /*29940*/  LDL.64 R2, [R1+0x418] ;  /* 0x0004180001027983 */ /* 0x000ef60000100a00 */
[----:B------:R-:W3:Y:S04]  /*29950*/  @P1 LDL R143, [R1+0x450] ;  /* 0x00045000018f1983 */ /* 0x000ee80000100800 */
[----:B------:R-:W3:Y:S01]  /*29960*/  @P1 LDL R145, [R1+0x434] ;  /* 0x0004340001911983 */ /* 0x000ee20000100800 */
[----:B------:R-:W-:-:S02]  /*29970*/  IMAD.MOV.U32 R142, RZ, RZ, -0x800000 ;  /* 0xff800000ff8e7424 */ /* 0x000fc400078e00ff */
[----:B------:R-:W-:Y:S02]  /*29980*/  IMAD.MOV.U32 R137, RZ, RZ, RZ ;  /* 0x000000ffff897224 */ /* 0x000fe400078e00ff */
[----:B------:R-:W-:Y:S01]  /*29990*/  IMAD.MOV.U32 R144, RZ, RZ, -0x800000 ;  /* 0xff800000ff907424 */ /* 0x000fe200078e00ff */
[----:B------:R0:W-:Y:S08]  /*299a0*/  BAR.ARV R219, 0x100 ;  /* 0x000400db0000751d */ /* 0x0001f00000002000 */
[----:B------:R-:W-:Y:S06]  /*299b0*/  BAR.ARV 0x8, 0x180 ;  /* 0x0206000000007b1d */ /* 0x000fec0000002000 */
[----:B----4-:R-:W-:-:S13]  /*299c0*/  FSETP.NE.FTZ.AND P0, PT, R147, RZ, PT ;  /* 0x000000ff9300720b */ /* 0x010fda0003f15000 */
[----:B------:R-:W4:Y:S04]  /*299d0*/  @P0 LDL R138, [R1+0x450] ;  /* 0x00045000018a0983 */ /* 0x000f280000100800 */
[----:B------:R-:W3:Y:S01]  /*299e0*/  @P0 LDL R139, [R1+0x430] ;  /* 0x00043000018b0983 */ /* 0x000ee20000100800 */
[----:B------:R-:W1:Y:S02]  /*299f0*/  @P0 MUFU.LG2 R141, R147 ;  /* 0x00000093008d0308 */ /* 0x000e640000000c00 */
[----:B-1----:R-:W-:-:S06]  /*29a00*/  @P0 FMUL.FTZ R141, R141, 0.69314718246459960938 ;  /* 0x3f3172188d8d0820 */ /* 0x002fcc0000410000 */
[----:B------:R-:W-:Y:S08]  /*29a10*/  @P1 MUFU.LG2 R146, R140 ;  /* 0x0000008c00921308 */ /* 0x000ff00000000c00 */
[----:B------:R-:W1:Y:S01]  /*29a20*/  @P0 MUFU.RCP R137, R147 ;  /* 0x0000009300890308 */ /* 0x000e620000001000 */
[----:B-----5:R-:W-:Y:S01]  /*29a30*/  @!P2 LOP3.LUT R134, R134, 0x1, RZ, 0x3c, !PT ;  /* 0x000000018686a812 */ /* 0x020fe200078e3cff */
[----:B--2---:R-:W-:Y:S01]  /*29a40*/  VIADD R0, R0, 0x1 ;  /* 0x0000000100007836 */ /* 0x004fe20000000000 */
[----:B------:R-:W-:Y:S04]  /*29a50*/  STL [R1+0x444], R140 ;  /* 0x0004448c01007387 */ /* 0x000fe80000100800 */
[----:B------:R-:W-:Y:S04]  /*29a60*/  STL [R1+0x210], R136 ;  /* 0x0002108801007387 */ /* 0x000fe80000100800 */
[----:B------:R-:W-:Y:S01]  /*29a70*/  @!P2 STL [R1+0x214], R134 ;  /* 0x000214860100a387 */ /* 0x000fe20000100800 */
        /* <DEDUP_REMOVED lines=99> */
[----:B---3--:R-:W-:Y:S01]  /*2a0b0*/  @P0 FFMA.FTZ R142, R138, R139, R141 ;  /* 0x0000008b8a8e0223 */ /* 0x008fe2000001008d */
[----:B------:R-:W-:-:S06]  /*2a0c0*/  IMAD.MOV.U32 R138, RZ, RZ, RZ ;  /* 0x000000ffff8a7224 */ /* 0x000fcc00078e00ff */
[----:B------:R-:W1:Y:S01]  /*2a0d0*/  @P1 MUFU.RCP R138, R140 ;  /* 0x0000008c008a1308 */ /* 0x000e620000001000 */
[----:B------:R-:W-:Y:S01]  /*2a0e0*/  @P1 FMUL.FTZ R139, R146, 0.69314718246459960938 ;  /* 0x3f317218928b1820 */ /* 0x000fe20000410000 */
[----:B------:R-:W-:-:S04]  /*2a0f0*/  @P1 FMUL.FTZ R146, R143, 0.69314718246459960938 ;  /* 0x3f3172188f921820 */ /* 0x000fc80000410000 */
[----:B------:R-:W-:Y:S01]  /*2a100*/  @P1 FFMA.FTZ R144, R146, R145, R139 ;  /* 0x0000009192901223 */ /* 0x000fe2000001008b */
[-C--:B-1----:R-:W-:Y:S01]  /*2a110*/  FMUL.FTZ R13, R13, R138.reuse ;  /* 0x0000008a0d0d7220 */ /* 0x082fe20000410000 */
        /* <DEDUP_REMOVED lines=98> */
[----:B------:R0:W-:Y:S01]  /*2a740*/  STL [R1+0x218], R12 ;  /* 0x0002180c01007387 */ /* 0x0001e20000100800 */
[----:B------:R-:W-:-:S13]  /*2a750*/  PLOP3.LUT P0, PT, PT, PT, PT, 0x8, 0x0 ;  /* 0x000000000000781c */ /* 0x000fda0003f0e170 */
.L_x_3645:
[----:B------:R-:W-:Y:S05]  /*2a760*/  WARPSYNC.ALL ;  /* 0x0000000000007948 */ /* 0x000fea0003800000 */
[----:B------:R-:W1:Y:S08]  /*2a770*/  S2UR UR5, SR_CgaCtaId ;  /* 0x00000000000579c3 */ /* 0x000e700000008800 */
[----:B------:R-:W-:Y:S06]  /*2a780*/  BAR.SYNC.DEFER_BLOCKING 0x5, 0x180 ;  /* 0x0146000000007b1d */ /* 0x000fec0000010000 */
[----:B------:R-:W-:Y:S01]  /*2a790*/  UMOV UR4, 0x400 ;  /* 0x0000040000047882 */ /* 0x000fe20000000000 */
[----:B------:R-:W-:Y:S01]  /*2a7a0*/  BSSY B0, `(.L_x_3763) ;  /* 0x00002e3000007945 */ /* 0x000fe20003800000 */
[----:B-1----:R-:W-:-:S06]  /*2a7b0*/  ULEA UR4, UR5, UR4, 0x18 ;  /* 0x0000000405047291 */ /* 0x002fcc000f8ec03f */
[----:B0-----:R-:W-:-:S05]  /*2a7c0*/  IMAD.U32 R144, RZ, RZ, UR4 ;  /* 0x00000004ff907e24 */ /* 0x001fca000f8e00ff */
[----:B------:R0:W1:Y:S01]  /*2a7d0*/  LDS.128 R120, [R144+0x324d0] ;  /* 0x0324d00090787984 */ /* 0x0000620000000c00 */
[----:B------:R-:W-:Y:S06]  /*2a7e0*/  BAR.ARV 0x4, 0x180 ;  /* 0x0106000000007b1d */ /* 0x000fec0000002000 */
[----:B------:R-:W-:Y:S05]  /*2a7f0*/  @P0 BRA `(.L_x_3764) ;  /* 0x0000002000280947 */ /* 0x000fea0003800000 */
        /* <DEDUP_REMOVED lines=32> */
[----:B------:R-:W0:Y:S01]  /*2aa00*/  S2R R17, SR_SWINHI ;  /* 0x0000000000117919 */ /* 0x000e220000002f00 */
[----:B------:R-:W-:Y:S05]  /*2aa10*/  WARPSYNC.ALL ;  /* 0x0000000000007948 */ /* 0x000fea0003800000 */
[----:B------:R-:W-:Y:S01]  /*2aa20*/  ULDC.64 UR4, c[0x0][0xd00] ;  /* 0x0003400000047ab9 */ /* 0x000fe20000000a00 */
[----:B-----5:R-:W-:-:S02]  /*2aa30*/  MOV R2, R144 ;  /* 0x0000009000027202 */ /* 0x020fc40000000f00 */
[----:B0-----:R-:W-:-:S03]  /*2aa40*/  MOV R3, R17 ;  /* 0x0000001100037202 */ /* 0x001fc60000000f00 */
[----:B------:R-:W-:-:S03]  /*2aa50*/  IMAD.WIDE R16, R234, 0x2, R2 ;  /* 0x00000002ea107825 */ /* 0x000fc600078e0202 */
[C---:B------:R-:W-:Y:S02]  /*2aa60*/  IADD3 R0, P1, R16.reuse, 0x20, RZ ;  /* 0x0000002010007810 */ /* 0x040fe40007f3e0ff */
[----:B------:R-:W-:Y:S02]  /*2aa70*/  IADD3 R148, P2, R16, 0x40, RZ ;  /* 0x0000004010947810 */ /* 0x000fe40007f5e0ff */
[----:B------:R-:W-:Y:S02]  /*2aa80*/  LOP3.LUT R201, R0, 0x380, RZ, 0xc0, !PT ;  /* 0x0000038000c97812 */ /* 0x000fe400078ec0ff */
[C---:B------:R-:W-:Y:S01]  /*2aa90*/  IADD3 R146, P3, R16.reuse, 0x60, RZ ;  /* 0x0000006010927810 */ /* 0x040fe20007f7e0ff */
[----:B------:R-:W-:Y:S01]  /*2aaa0*/  IMAD.X R197, RZ, RZ, R17, P1 ;  /* 0x000000ffffc57224 */ /* 0x000fe200008e0611 */
[----:B------:R-:W-:Y:S02]  /*2aab0*/  SHF.R.U64 R201, R201, 0x3, RZ ;  /* 0x00000003c9c97819 */ /* 0x000fe400000012ff */
[----:B------:R-:W-:-:S02]  /*2aac0*/  IADD3 R145, P0, R16, 0x4040, RZ ;  /* 0x0000404010917810 */ /* 0x000fc40007f1e0ff */
[----:B------:R-:W-:Y:S02]  /*2aad0*/  IADD3 R170, P1, R16, 0x4060, RZ ;  /* 0x0000406010aa7810 */ /* 0x000fe40007f3e0ff */
[----:B------:R-:W-:Y:S02]  /*2aae0*/  LOP3.LUT R178, R148, 0x380, RZ, 0xc0, !PT ;  /* 0x0000038094b27812 */ /* 0x000fe400078ec0ff */
[----:B------:R-:W-:Y:S02]  /*2aaf0*/  LOP3.LUT R180, R146, 0x380, RZ, 0xc0, !PT ;  /* 0x0000038092b47812 */ /* 0x000fe400078ec0ff */
[----:B------:R-:W-:Y:S02]  /*2ab00*/  LOP3.LUT R196, R201, R0, RZ, 0x3c, !PT ;  /* 0x00000000c9c47212 */ /* 0x000fe400078e3cff */
[----:B------:R-:W-:Y:S01]  /*2ab10*/  LOP3.LUT R0, R145, 0x380, RZ, 0xc0, !PT ;  /* 0x0000038091007812 */ /* 0x000fe200078ec0ff */
[----:B------:R-:W-:Y:S01]  /*2ab20*/  IMAD.X R181, RZ, RZ, R17, P1 ;  /* 0x000000ffffb57224 */ /* 0x000fe200008e0611 */
[----:B------:R-:W-:-:S02]  /*2ab30*/  IADD3 R20, P4, R16, 0x4000, RZ ;  /* 0x0000400010147810 */ /* 0x000fc40007f9e0ff */
[----:B------:R-:W-:Y:S02]  /*2ab40*/  SHF.R.U64 R203, R178, 0x3, RZ ;  /* 0x00000003b2cb7819 */ /* 0x000fe400000012ff */
[----:B-1----:R-:W-:Y:S02]  /*2ab50*/  IADD3 R120, P5, R16, 0x4020, RZ ;  /* 0x0000402010787810 */ /* 0x002fe40007fbe0ff */
[----:B------:R-:W-:Y:S01]  /*2ab60*/  SHF.R.U64 R205, R180, 0x3, RZ ;  /* 0x00000003b4cd7819 */ /* 0x000fe200000012ff */
[--C-:B------:R-:W-:Y:S01]  /*2ab70*/  IMAD.X R195, RZ, RZ, R17.reuse, P2 ;  /* 0x000000ffffc37224 */ /* 0x100fe200010e0611 */
[----:B------:R-:W-:Y:S01]  /*2ab80*/  IADD3 R190, P1, R16, 0xc020, RZ ;  /* 0x0000c02010be7810 */ /* 0x000fe20007f3e0ff */
[----:B------:R-:W-:Y:S01]  /*2ab90*/  IMAD.X R189, RZ, RZ, R17, P3 ;  /* 0x000000ffffbd7224 */ /* 0x000fe200018e0611 */
[----:B------:R-:W-:Y:S02]  /*2aba0*/  SHF.R.U64 R0, R0, 0x3, RZ ;  /* 0x0000000300007819 */ /* 0x000fe400000012ff */
[----:B------:R-:W-:-:S02]  /*2abb0*/  LOP3.LUT R21, R16, 0x380, RZ, 0xc0, !PT ;  /* 0x0000038010157812 */ /* 0x000fc400078ec0ff */
[----:B------:R-:W-:Y:S02]  /*2abc0*/  IADD3 R150, P2, R16, 0x8000, RZ ;  /* 0x0000800010967810 */ /* 0x000fe40007f5e0ff */
[----:B------:R-:W-:Y:S02]  /*2abd0*/  LOP3.LUT R194, R203, R148, RZ, 0x3c, !PT ;  /* 0x00000094cbc27212 */ /* 0x000fe400078e3cff */
[----:B------:R-:W-:Y:S02]  /*2abe0*/  LOP3.LUT R201, R20, 0x380, RZ, 0xc0, !PT ;  /* 0x0000038014c97812 */ /* 0x000fe400078ec0ff */
[----:B------:R-:W-:Y:S02]  /*2abf0*/  IADD3 R168, P3, R16, 0x8020, RZ ;  /* 0x0000802010a87810 */ /* 0x000fe40007f7e0ff */
[----:B------:R-:W-:Y:S02]  /*2ac00*/  LOP3.LUT R188, R205, R146, RZ, 0x3c, !PT ;  /* 0x00000092cdbc7212 */ /* 0x000fe400078e3cff */
[----:B------:R-:W-:Y:S01]  /*2ac10*/  LOP3.LUT R203, R120, 0x380, RZ, 0xc0, !PT ;  /* 0x0000038078cb7812 */ /* 0x000fe200078ec0ff */
[--C-:B------:R-:W-:Y:S01]  /*2ac20*/  IMAD.X R147, RZ, RZ, R17.reuse, P1 ;  /* 0x000000ffff937224 */ /* 0x100fe200008e0611 */
[----:B------:R-:W-:Y:S01]  /*2ac30*/  LOP3.LUT R205, R170, 0x380, RZ, 0xc0, !PT ;  /* 0x00000380aacd7812 */ /* 0x000fe200078ec0ff */
[--C-:B------:R-:W-:Y:S01]  /*2ac40*/  IMAD.X R183, RZ, RZ, R17.reuse, P0 ;  /* 0x000000ffffb77224 */ /* 0x100fe200000e0611 */
[----:B------:R-:W-:Y:S01]  /*2ac50*/  LOP3.LUT R182, R0, R145, RZ, 0x3c, !PT ;  /* 0x0000009100b67212 */ /* 0x000fe200078e3cff */
[----:B------:R-:W-:Y:S01]  /*2ac60*/  IMAD.X R187, RZ, RZ, R17, P4 ;  /* 0x000000ffffbb7224 */ /* 0x000fe200020e0611 */
[----:B------:R-:W-:-:S02]  /*2ac70*/  SHF.R.U64 R199, R21, 0x3, RZ ;  /* 0x0000000315c77819 */ /* 0x000fc400000012ff */
[----:B------:R-:W-:Y:S02]  /*2ac80*/  SHF.R.U64 R201, R201, 0x3, RZ ;  /* 0x00000003c9c97819 */ /* 0x000fe400000012ff */
[----:B------:R-:W-:Y:S02]  /*2ac90*/  LOP3.LUT R145, R150, 0x380, RZ, 0xc0, !PT ;  /* 0x0000038096917812 */ /* 0x000fe400078ec0ff */
[----:B------:R-:W-:Y:S01]  /*2aca0*/  ISETP.NE.U32.AND P1, PT, RZ, UR4, PT ;  /* 0x00000004ff007c0c */ /* 0x000fe2000bf25070 */
[--C-:B------:R-:W-:Y:S01]  /*2acb0*/  IMAD.X R185, RZ, RZ, R17.reuse, P5 ;  /* 0x000000ffffb97224 */ /* 0x100fe200028e0611 */
[C---:B------:R-:W-:Y:S01]  /*2acc0*/  IADD3 R165, P0, R16.reuse, 0xc000, RZ ;  /* 0x0000c00010a57810 */ /* 0x040fe20007f1e0ff */
[--C-:B------:R-:W-:Y:S01]  /*2acd0*/  IMAD.X R179, RZ, RZ, R17.reuse, P2 ;  /* 0x000000ffffb37224 */ /* 0x100fe200010e0611 */
[----:B------:R-:W-:Y:S01]  /*2ace0*/  SHF.R.U64 R203, R203, 0x3, RZ ;  /* 0x00000003cbcb7819 */ /* 0x000fe200000012ff */
[----:B------:R-:W-:Y:S01]  /*2acf0*/  IMAD.X R171, RZ, RZ, R17, P3 ;  /* 0x000000ffffab7224 */ /* 0x000fe200018e0611 */
[----:B------:R-:W-:-:S02]  /*2ad00*/  IADD3 R200, P4, R16, 0x8040, RZ ;  /* 0x0000804010c87810 */ /* 0x000fc40007f9e0ff */
[----:B------:R-:W-:Y:S02]  /*2ad10*/  SHF.R.U64 R205, R205, 0x3, RZ ;  /* 0x00000003cdcd7819 */ /* 0x000fe400000012ff */
[C---:B------:R-:W-:Y:S02]  /*2ad20*/  IADD3 R198, P5, R16.reuse, 0x8060, RZ ;  /* 0x0000806010c67810 */ /* 0x040fe40007fbe0ff */
[C---:B------:R-:W-:Y:S02]  /*2ad30*/  IADD3 R193, P2, R16.reuse, 0xc040, RZ ;  /* 0x0000c04010c17810 */ /* 0x040fe40007f5e0ff */
[----:B------:R-:W-:Y:S02]  /*2ad40*/  IADD3 R177, P3, R16, 0xc060, RZ ;  /* 0x0000c06010b17810 */ /* 0x000fe40007f7e0ff */
[----:B------:R-:W-:Y:S02]  /*2ad50*/  LOP3.LUT R16, R199, R16, RZ, 0x3c, !PT ;  /* 0x00000010c7107212 */ /* 0x000fe400078e3cff */
[----:B------:R-:W-:-:S02]  /*2ad60*/  LOP3.LUT R186, R201, R20, RZ, 0x3c, !PT ;  /* 0x00000014c9ba7212 */ /* 0x000fc400078e3cff */
[----:B------:R-:W-:Y:S02]  /*2ad70*/  SHF.R.U64 R145, R145, 0x3, RZ ;  /* 0x0000000391917819 */ /* 0x000fe400000012ff */
[----:B------:R-:W-:Y:S01]  /*2ad80*/  ISETP.NE.AND.EX P1, PT, RZ, UR5, PT, P1 ;  /* 0x00000005ff007c0c */ /* 0x000fe2000bf25310 */
[----:B------:R-:W-:Y:S01]  /*2ad90*/  ULDC.64 UR4, c[0x0][0xd08] ;  /* 0x0003420000047ab9 */ /* 0x000fe20000000a00 */
[----:B------:R-:W-:Y:S01]  /*2ada0*/  LOP3.LUT R184, R203, R120, RZ, 0x3c, !PT ;  /* 0x00000078cbb87212 */ /* 0x000fe200078e3cff */
[----:B------:R-:W-:Y:S01]  /*2adb0*/  IMAD.X R149, RZ, RZ, R17, P0 ;  /* 0x000000ffff957224 */ /* 0x000fe200000e0611 */
[----:B------:R-:W-:Y:S02]  /*2adc0*/  LOP3.LUT R201, R168, 0x380, RZ, 0xc0, !PT ;  /* 0x00000380a8c97812 */ /* 0x000fe400078ec0ff */
[----:B------:R-:W-:Y:S02]  /*2add0*/  LOP3.LUT R180, R205, R170, RZ, 0x3c, !PT ;  /* 0x000000aacdb47212 */ /* 0x000fe400078e3cff */
[----:B------:R-:W-:-:S02]  /*2ade0*/  LOP3.LUT R203, R200, 0x380, RZ, 0xc0, !PT ;  /* 0x00000380c8cb7812 */ /* 0x000fc400078ec0ff */
[----:B------:R-:W-:Y:S02]  /*2adf0*/  LOP3.LUT R205, R198, 0x380, RZ, 0xc0, !PT ;  /* 0x00000380c6cd7812 */ /* 0x000fe400078ec0ff */
[----:B------:R-:W-:Y:S02]  /*2ae00*/  ISETP.NE.U32.AND P0, PT, RZ, UR4, PT ;  /* 0x00000004ff007c0c */ /* 0x000fe4000bf05070 */
[----:B------:R-:W-:Y:S02]  /*2ae10*/  LOP3.LUT R178, R145, R150, RZ, 0x3c, !PT ;  /* 0x0000009691b27212 */ /* 0x000fe400078e3cff */
[----:B------:R-:W-:Y:S02]  /*2ae20*/  LOP3.LUT R0, R165, 0x380, RZ, 0xc0, !PT ;  /* 0x00000380a5007812 */ /* 0x000fe400078ec0ff */
[----:B------:R-:W-:Y:S02]  /*2ae30*/  MOV R16, R16 ;  /* 0x0000001000107202 */ /* 0x000fe40000000f00 */
[----:B------:R-:W-:-:S02]  /*2ae40*/  SHF.R.U64 R201, R201, 0x3, RZ ;  /* 0x00000003c9c97819 */ /* 0x000fc400000012ff */
[----:B------:R-:W-:Y:S02]  /*2ae50*/  LOP3.LUT R145, R190, 0x380, RZ, 0xc0, !PT ;  /* 0x00000380be917812 */ /* 0x000fe400078ec0ff */
[----:B------:R-:W-:Y:S02]  /*2ae60*/  MOV R196, R196 ;  /* 0x000000c400c47202 */ /* 0x000fe40000000f00 */
[----:B------:R-:W-:Y:S02]  /*2ae70*/  SHF.R.U64 R203, R203, 0x3, RZ ;  /* 0x00000003cbcb7819 */ /* 0x000fe400000012ff */
[----:B------:R-:W-:Y:S02]  /*2ae80*/  LOP3.LUT R20, R193, 0x380, RZ, 0xc0, !PT ;  /* 0x00000380c1147812 */ /* 0x000fe400078ec0ff */
[----:B------:R-:W-:Y:S02]  /*2ae90*/  MOV R194, R194 ;  /* 0x000000c200c27202 */ /* 0x000fe40000000f00 */
[----:B------:R-:W-:-:S02]  /*2aea0*/  SHF.R.U64 R205, R205, 0x3, RZ ;  /* 0x00000003cdcd7819 */ /* 0x000fc400000012ff */
[----:B------:R-:W-:Y:S02]  /*2aeb0*/  LOP3.LUT R120, R177, 0x380, RZ, 0xc0, !PT ;  /* 0x00000380b1787812 */ /* 0x000fe400078ec0ff */
[----:B------:R-:W-:Y:S02]  /*2aec0*/  MOV R188, R188 ;  /* 0x000000bc00bc7202 */ /* 0x000fe40000000f00 */
[----:B------:R-:W-:Y:S01]  /*2aed0*/  ISETP.NE.AND.EX P0, PT, RZ, UR5, PT, P0 ;  /* 0x00000005ff007c0c */ /* 0x000fe2000bf05300 */
[----:B------:R-:W-:Y:S01]  /*2aee0*/  IMAD.X R169, RZ, RZ, R17, P4 ;  /* 0x000000ffffa97224 */ /* 0x000fe200020e0611 */
[----:B------:R-:W-:Y:S02]  /*2aef0*/  SHF.R.U64 R0, R0, 0x3, RZ ;  /* 0x0000000300007819 */ /* 0x000fe400000012ff */
[----:B------:R-:W-:Y:S02]  /*2af00*/  MOV R186, R186 ;  /* 0x000000ba00ba7202 */ /* 0x000fe40000000f00 */
        /* <DEDUP_REMOVED lines=20> */
[----:B------:R0:W-:Y:S01]  /*2b050*/  STSM.16.M88.4 [R16], R140 ;  /* 0x0000008c10007844 */ /* 0x0001e20000000200 */
[----:B------:R-:W-:-:S02]  /*2b060*/  F2FP.F16.F32.PACK_AB R97, R99, R98 ;  /* 0x000000626361723e */ /* 0x000fc400000000ff */
[----:B------:R-:W-:Y:S02]  /*2b070*/  F2FP.F16.F32.PACK_AB R106, R101, R100 ;  /* 0x00000064656a723e */ /* 0x000fe400000000ff */
[----:B------:R-:W-:Y:S02]  /*2b080*/  F2FP.F16.F32.PACK_AB R107, R103, R102 ;  /* 0x00000066676b723e */ /* 0x000fe400000000ff */
[----:B------:R-:W-:Y:S01]  /*2b090*/  F2FP.F16.F32.PACK_AB R88, R89, R88 ;  /* 0x000000585958723e */ /* 0x000fe200000000ff */
[----:B------:R-:W-:Y:S01]  /*2b0a0*/  IMAD.X R151, RZ, RZ, R17, P5 ;  /* 0x000000ffff977224 */ /* 0x000fe200028e0611 */
[----:B------:R-:W-:Y:S01]  /*2b0b0*/  LOP3.LUT R170, R201, R168, RZ, 0x3c, !PT ;  /* 0x000000a8c9aa7212 */ /* 0x000fe200078e3cff */
[----:B------:R1:W-:Y:S01]  /*2b0c0*/  STSM.16.M88.4 [R196], R132 ;  /* 0x00000084c4007844 */ /* 0x0003e20000000200 */
[----:B------:R-:W-:Y:S02]  /*2b0d0*/  SHF.R.U64 R145, R145, 0x3, RZ ;  /* 0x0000000391917819 */ /* 0x000fe400000012ff */
[----:B------:R-:W-:-:S02]  /*2b0e0*/  MOV R184, R184 ;  /* 0x000000b800b87202 */ /* 0x000fc40000000f00 */
[----:B------:R-:W-:Y:S02]  /*2b0f0*/  F2FP.F16.F32.PACK_AB R98, R93, R92 ;  /* 0x0000005c5d62723e */ /* 0x000fe400000000ff */
[----:B------:R-:W-:Y:S02]  /*2b100*/  F2FP.F16.F32.PACK_AB R99, R95, R94 ;  /* 0x0000005e5f63723e */ /* 0x000fe400000000ff */
[----:B------:R-:W-:Y:S02]  /*2b110*/  F2FP.F16.F32.PACK_AB R89, R91, R90 ;  /* 0x0000005a5b59723e */ /* 0x000fe400000000ff */
[----:B------:R-:W-:Y:S01]  /*2b120*/  F2FP.F16.F32.PACK_AB R80, R81, R80 ;  /* 0x000000505150723e */ /* 0x000fe200000000ff */
[----:B------:R1:W-:Y:S01]  /*2b130*/  STSM.16.M88.4 [R194], R124 ;  /* 0x0000007cc2007844 */ /* 0x0003e20000000200 */
[----:B------:R-:W-:Y:S02]  /*2b140*/  LOP3.LUT R168, R203, R200, RZ, 0x3c, !PT ;  /* 0x000000c8cba87212 */ /* 0x000fe400078e3cff */
[----:B------:R-:W-:-:S02]  /*2b150*/  SHF.R.U64 R20, R20, 0x3, RZ ;  /* 0x0000000314147819 */ /* 0x000fc400000012ff */
[----:B------:R-:W-:Y:S02]  /*2b160*/  MOV R182, R182 ;  /* 0x000000b600b67202 */ /* 0x000fe40000000f00 */
[----:B------:R-:W-:Y:S02]  /*2b170*/  F2FP.F16.F32.PACK_AB R90, R85, R84 ;  /* 0x00000054555a723e */ /* 0x000fe400000000ff */
[----:B------:R-:W-:Y:S02]  /*2b180*/  F2FP.F16.F32.PACK_AB R91, R87, R86 ;  /* 0x00000056575b723e */ /* 0x000fe400000000ff */
[----:B------:R-:W-:Y:S02]  /*2b190*/  F2FP.F16.F32.PACK_AB R81, R83, R82 ;  /* 0x000000525351723e */ /* 0x000fe400000000ff */
[----:B------:R-:W-:Y:S01]  /*2b1a0*/  F2FP.F16.F32.PACK_AB R72, R73, R72 ;  /* 0x000000484948723e */ /* 0x000fe200000000ff */
[----:B------:R1:W-:Y:S01]  /*2b1b0*/  STSM.16.M88.4 [R188], R112 ;  /* 0x00000070bc007844 */ /* 0x0003e20000000200 */
[----:B------:R-:W-:-:S02]  /*2b1c0*/  LOP3.LUT R150, R205, R198, RZ, 0x3c, !PT ;  /* 0x000000c6cd967212 */ /* 0x000fc400078e3cff */
[----:B------:R-:W-:Y:S02]  /*2b1d0*/  SHF.R.U64 R120, R120, 0x3, RZ ;  /* 0x0000000378787819 */ /* 0x000fe400000012ff */
[----:B------:R-:W-:Y:S02]  /*2b1e0*/  MOV R180, R180 ;  /* 0x000000b400b47202 */ /* 0x000fe40000000f00 */
[----:B------:R-:W-:Y:S02]  /*2b1f0*/  F2FP.F16.F32.PACK_AB R82, R77, R76 ;  /* 0x0000004c4d52723e */ /* 0x000fe400000000ff */
[----:B------:R-:W-:Y:S02]  /*2b200*/  F2FP.F16.F32.PACK_AB R83, R79, R78 ;  /* 0x0000004e4f53723e */ /* 0x000fe400000000ff */
[----:B------:R-:W-:Y:S02]  /*2b210*/  F2FP.F16.F32.PACK_AB R73, R75, R74 ;  /* 0x0000004a4b49723e */ /* 0x000fe400000000ff */
[----:B------:R-:W-:Y:S01]  /*2b220*/  F2FP.F16.F32.PACK_AB R64, R65, R64 ;  /* 0x000000404140723e */ /* 0x000fe200000000ff */
[----:B------:R-:W-:Y:S01]  /*2b230*/  IMAD.X R21, RZ, RZ, R17, P2 ;  /* 0x000000ffff157224 */ /* 0x000fe200010e0611 */
[----:B------:R-:W-:Y:S01]  /*2b240*/  LOP3.LUT R148, R0, R165, RZ, 0x3c, !PT ;  /* 0x000000a500947212 */ /* 0x000fe200078e3cff */
[----:B------:R1:W-:Y:S01]  /*2b250*/  STSM.16.M88.4 [R186], R104 ;  /* 0x00000068ba007844 */ /* 0x0003e20000000200 */
[----:B------:R-:W-:-:S02]  /*2b260*/  MOV R178, R178 ;  /* 0x000000b200b27202 */ /* 0x000fc40000000f00 */
        /* <DEDUP_REMOVED lines=12> */
[----:B------:R1:W-:Y:S01]  /*2b330*/  STSM.16.M88.4 [R182], R88 ;  /* 0x00000058b6007844 */ /* 0x0003e20000000200 */
[----:B------:R-:W-:Y:S02]  /*2b340*/  LOP3.LUT R20, R20, R193, RZ, 0x3c, !PT ;  /* 0x000000c114147212 */ /* 0x000fe400078e3cff */
        /* <DEDUP_REMOVED lines=13> */
[----:B------:R-:W-:Y:S01]  /*2b420*/  MOV R148, R148 ;  /* 0x0000009400947202 */ /* 0x000fe20000000f00 */
[----:B------:R-:W2:Y:S01]  /*2b430*/  LDC.64 R44, c[0x0][0xd00] ;  /* 0x00034000ff2c7b82 */ /* 0x000ea20000000a00 */
[----:B------:R-:W-:-:S02]  /*2b440*/  F2FP.F16.F32.PACK_AB R42, R37, R36 ;  /* 0x00000024252a723e */ /* 0x000fc400000000ff */
[----:B------:R-:W-:Y:S02]  /*2b450*/  F2FP.F16.F32.PACK_AB R43, R39, R38 ;  /* 0x00000026272b723e */ /* 0x000fe400000000ff */
[----:B------:R-:W-:Y:S02]  /*2b460*/  F2FP.F16.F32.PACK_AB R33, R35, R34 ;  /* 0x000000222321723e */ /* 0x000fe400000000ff */
[----:B------:R-:W-:Y:S01]  /*2b470*/  F2FP.F16.F32.PACK_AB R24, R25, R24 ;  /* 0x000000181918723e */ /* 0x000fe200000000ff */
        /* <DEDUP_REMOVED lines=10> */
[----:B------:R-:W-:Y:S01]  /*2b520*/  F2FP.F16.F32.PACK_AB R9, R11, R10 ;  /* 0x0000000a0b09723e */ /* 0x000fe200000000ff */
[----:B------:R1:W-:Y:S01]  /*2b530*/  STSM.16.M88.4 [R150], R48 ;  /* 0x0000003096007844 */ /* 0x0003e20000000200 */
[----:B------:R-:W-:Y:S01]  /*2b540*/  MOV R198, R198 ;  /* 0x000000c600c67202 */ /* 0x000fe20000000f00 */
[----:B------:R-:W-:Y:S01]  /*2b550*/  ULDC UR4, c[0x0][0xb88] ;  /* 0x0002e20000047ab9 */ /* 0x000fe20000000800 */
[----:B------:R-:W-:Y:S01]  /*2b560*/  F2FP.F16.F32.PACK_AB R10, R5, R4 ;  /* 0x00000004050a723e */ /* 0x000fe200000000ff */
[----:B0-----:R-:W-:Y:S01]  /*2b570*/  IMAD.MOV.U32 R16, RZ, RZ, RZ ;  /* 0x000000ffff107224 */ /* 0x001fe200078e00ff */
[----:B------:R-:W-:Y:S01]  /*2b580*/  F2FP.F16.F32.PACK_AB R11, R7, R6 ;  /* 0x00000006070b723e */ /* 0x000fe200000000ff */
[----:B------:R-:W0:Y:S01]  /*2b590*/  @P0 LDC.64 R4, c[0x0][0xd08] ;  /* 0x00034200ff040b82 */ /* 0x000e220000000a00 */
[----:B------:R1:W-:Y:S04]  /*2b5a0*/  STSM.16.M88.4 [R148], R40 ;  /* 0x0000002894007844 */ /* 0x0003e80000000200 */
[----:B------:R1:W-:Y:S01]  /*2b5b0*/  STSM.16.M88.4 [R146], R32 ;  /* 0x0000002092007844 */ /* 0x0003e20000000200 */
[----:B--2---:R-:W-:-:S02]  /*2b5c0*/  IMAD.WIDE R44, R213, 0x4, R44 ;  /* 0x00000004d52c7825 */ /* 0x004fc400078e022c */
[----:B------:R-:W2:Y:S01]  /*2b5d0*/  LDC R21, c[0x0][0xce8] ;  /* 0x00033a00ff157b82 */ /* 0x000ea20000000800 */
[----:B------:R1:W-:Y:S04]  /*2b5e0*/  STSM.16.M88.4 [R20], R24 ;  /* 0x0000001814007844 */ /* 0x0003e80000000200 */
[----:B------:R1:W-:Y:S03]  /*2b5f0*/  STSM.16.M88.4 [R198], R8 ;  /* 0x00000008c6007844 */ /* 0x0003e60000000200 */
[----:B------:R-:W-:Y:S01]  /*2b600*/  BAR.SYNC.DEFER_BLOCKING 0x1, 0x100 ;  /* 0x0044000000007b1d */ /* 0x000fe20000010000 */
[----:B------:R-:W-:Y:S02]  /*2b610*/  IMAD.U32 R0, RZ, RZ, UR4 ;  /* 0x00000004ff007e24 */ /* 0x000fe4000f8e00ff */
[----:B0-----:R-:W-:-:S03]  /*2b620*/  @P0 IMAD.WIDE R4, R213, 0x4, R4 ;  /* 0x00000004d5040825 */ /* 0x001fc600078e0204 */
[----:B------:R1:W5:Y:S04]  /*2b630*/  @P1 LDG.E R16, desc[UR42][R44.64] ;  /* 0x0000002a2c101981 */ /* 0x000368000c1e1900 */
[----:B------:R1:W5:Y:S01]  /*2b640*/  @P0 LDG.E R0, desc[UR42][R4.64] ;  /* 0x0000002a04000981 */ /* 0x000362000c1e1900 */
[----:B------:R-:W-:Y:S05]  /*2b650*/  @P0 BRA `(.L_x_3765) ;  /* 0x0000000000100947 */ /* 0x000fea0003800000 */
[----:B------:R-:W-:Y:S05]  /*2b660*/  @!P1 BRA `(.L_x_3765) ;  /* 0x00000000000c9947 */ /* 0x000fea0003800000 */
[----:B-1----:R-:W3:Y:S04]  /*2b670*/  LDG.E R5, desc[UR42][R44.64] ;  /* 0x0000002a2c057981 */ /* 0x002ee8000c1e1900 */
[----:B-----5:R-:W3:Y:S02]  /*2b680*/  LDG.E R0, desc[UR42][R44.64+0x4] ;  /* 0x0000042a2c007981 */ /* 0x020ee4000c1e1900 */
[----:B---3--:R-:W-:-:S07]  /*2b690*/  IMAD.IADD R0, R0, 0x1, -R5 ;  /* 0x0000000100007824 */ /* 0x008fce00078e0a05 */
.L_x_3765:
[----:B-12--5:R-:W-:Y:S01]  /*2b6a0*/  IMAD R20, R0, R21, RZ ;  /* 0x0000001500147224 */ /* 0x026fe200078e02ff */
[----:B------:R-:W-:Y:S01]  /*2b6b0*/  LOP3.LUT P0, RZ, R229, 0x3, RZ, 0xc0, !PT ;  /* 0x00000003e5ff7812 */ /* 0x000fe2000780c0ff */
[--C-:B------:R-:W-:Y:S01]  /*2b6c0*/  IMAD.IADD R15, R220, 0x1, R191.reuse ;  /* 0x00000001dc0f7824 */ /* 0x100fe200078e02bf */
[----:B------:R-:W-:Y:S01]  /*2b6d0*/  ISETP.NE.AND P2, PT, R21, 0x1, PT ;  /* 0x000000011500780c */ /* 0x000fe20003f45270 */
[----:B------:R-:W-:Y:S01]  /*2b6e0*/  IMAD.IADD R8, R232, 0x1, R191 ;  /* 0x00000001e8087824 */ /* 0x000fe200078e02bf */
[----:B------:R-:W-:Y:S02]  /*2b6f0*/  ULDC.64 UR4, c[0x0][0xc90] ;  /* 0x0003240000047ab9 */ /* 0x000fe40000000a00 */
[----:B------:R-:W-:-:S09]  /*2b700*/  ISETP.GE.OR P3, PT, R15, R20, P0 ;  /* 0x000000140f00720c */ /* 0x000fd20000766670 */
[----:B------:R-:W0:Y:S04]  /*2b710*/  @P2 LDC R5, c[0x0][0xcec] ;  /* 0x00033b00ff052b82 */ /* 0x000e280000000800 */
[----:B------:R-:W2:Y:S01]  /*2b720*/  @!P3 LDL R11, [R1+0x440] ;  /* 0x00044000010bb983 */ /* 0x000ea20000100800 */
[----:B------:R-:W-:Y:S01]  /*2b730*/  SHF.R.S32.HI R0, RZ, 0x1f, R192 ;  /* 0x0000001fff007819 */ /* 0x000fe200000114c0 */
[----:B------:R-:W-:Y:S01]  /*2b740*/  IMAD.MOV.U32 R4, RZ, RZ, R8 ;  /* 0x000000ffff047224 */ /* 0x000fe200078e0008 */
[----:B------:R-:W-:Y:S01]  /*2b750*/  SHF.R.S32.HI R17, RZ, 0x1f, R16 ;  /* 0x0000001fff117819 */ /* 0x000fe20000011410 */
[----:B------:R-:W1:Y:S01]  /*2b760*/  @P2 LDC R6, c[0x0][0xcf0] ;  /* 0x00033c00ff062b82 */ /* 0x000e620000000800 */
[----:B------:R-:W-:Y:S01]  /*2b770*/  SHF.R.S32.HI R76, RZ, 0x1f, R213 ;  /* 0x0000001fff4c7819 */ /* 0x000fe200000114d5 */
[----:B------:R-:W-:Y:S01]  /*2b780*/  IMAD R7, R0, UR4, RZ ;  /* 0x0000000400077c24 */ /* 0x000fe2000f8e02ff */
[----:B------:R-:W-:-:S02]  /*2b790*/  SEL R77, R213, RZ, !P1 ;  /* 0x000000ffd54d7207 */ /* 0x000fc40004800000 */
[----:B------:R-:W-:-:S03]  /*2b7a0*/  SEL R76, R76, RZ, !P1 ;  /* 0x000000ff4c4c7207 */ /* 0x000fc60004800000 */
[----:B------:R-:W3:Y:S01]  /*2b7b0*/  @P2 LDC R79, c[0x0][0xcec] ;  /* 0x00033b00ff4f2b82 */ /* 0x000ee20000000800 */
[----:B0-----:R-:W-:-:S07]  /*2b7c0*/  @P2 IMAD.HI.U32 R5, R8, R5, RZ ;  /* 0x0000000508052227 */ /* 0x001fce00078e00ff */
[----:B------:R-:W0:Y:S01]  /*2b7d0*/  @P2 LDC R81, c[0x0][0xcf0] ;  /* 0x00033c00ff512b82 */ /* 0x000e220000000800 */
[----:B-1----:R-:W-:Y:S01]  /*2b7e0*/  @P2 SHF.R.U32.HI R4, RZ, R6, R5 ;  /* 0x00000006ff042219 */ /* 0x002fe20000011605 */
[C---:B------:R-:W-:Y:S02]  /*2b7f0*/  IMAD R5, R192.reuse, UR5, R7 ;  /* 0x00000005c0057c24 */ /* 0x040fe4000f8e0207 */
[----:B------:R-:W-:Y:S01]  /*2b800*/  IMAD.WIDE.U32 R6, R192, UR4, R16 ;  /* 0x00000004c0067c25 */ /* 0x000fe2000f8e0010 */
[----:B------:R-:W-:Y:S01]  /*2b810*/  ULDC.64 UR4, c[0x0][0xc98] ;  /* 0x0003260000047ab9 */ /* 0x000fe20000000a00 */
[--C-:B------:R-:W-:Y:S02]  /*2b820*/  SHF.R.S32.HI R13, RZ, 0x1f, R4.reuse ;  /* 0x0000001fff0d7819 */ /* 0x100fe40000011404 */
[----:B------:R-:W-:Y:S02]  /*2b830*/  IMAD.MOV R9, RZ, RZ, -R4 ;  /* 0x000000ffff097224 */ /* 0x000fe400078e0a04 */
[----:B------:R-:W-:-:S02]  /*2b840*/  IMAD.IADD R7, R7, 0x1, R5 ;  /* 0x0000000107077824 */ /* 0x000fc400078e0205 */
[----:B------:R-:W-:Y:S02]  /*2b850*/  IMAD R9, R21, R9, R8 ;  /* 0x0000000915097224 */ /* 0x000fe400078e0208 */
[----:B------:R-:W-:Y:S02]  /*2b860*/  IMAD R8, R76, UR4, RZ ;  /* 0x000000044c087c24 */ /* 0x000fe4000f8e02ff */
[----:B------:R-:W-:Y:S01]  /*2b870*/  IMAD.WIDE.U32 R6, R77, UR4, R6 ;  /* 0x000000044d067c25 */ /* 0x000fe2000f8e0006 */
[----:B------:R-:W-:-:S03]  /*2b880*/  SHF.R.S32.HI R5, RZ, 0x1f, R9 ;  /* 0x0000001fff057819 */ /* 0x000fc60000011409 */
[----:B------:R-:W-:Y:S01]  /*2b890*/  IMAD R8, R77, UR5, R8 ;  /* 0x000000054d087c24 */ /* 0x000fe2000f8e0208 */
[----:B------:R-:W-:Y:S01]  /*2b8a0*/  IADD3 R4, P1, R4, R6, RZ ;  /* 0x0000000604047210 */ /* 0x000fe20007f3e0ff */
[----:B------:R-:W-:Y:S02]  /*2b8b0*/  ULDC.64 UR4, c[0x0][0xc88] ;  /* 0x0003220000047ab9 */ /* 0x000fe40000000a00 */
[----:B------:R-:W-:Y:S01]  /*2b8c0*/  IMAD R6, R5, UR4, RZ ;  /* 0x0000000405067c24 */ /* 0x000fe2000f8e02ff */
[----:B------:R-:W-:-:S03]  /*2b8d0*/  IADD3.X R5, R13, R7, R8, P1, !PT ;  /* 0x000000070d057210 */ /* 0x000fc60000ffe408 */
[C---:B------:R-:W-:Y:S02]  /*2b8e0*/  IMAD R7, R9.reuse, UR5, R6 ;  /* 0x0000000509077c24 */ /* 0x040fe4000f8e0206 */
[----:B------:R-:W-:Y:S01]  /*2b8f0*/  IMAD.WIDE.U32 R4, R9, UR4, R4 ;  /* 0x0000000409047c25 */ /* 0x000fe2000f8e0004 */
[----:B------:R-:W-:-:S03]  /*2b900*/  ULDC.64 UR4, c[0x0][0xc50] ;  /* 0x0003140000047ab9 */ /* 0x000fc60000000a00 */
[----:B------:R-:W-:Y:S01]  /*2b910*/  IMAD.IADD R5, R5, 0x1, R7 ;  /* 0x0000000105057824 */ /* 0x000fe200078e0207 */
[----:B------:R-:W-:-:S04]  /*2b920*/  LEA R10, P1, R4, UR4, 0x2 ;  /* 0x00000004040a7c11 */ /* 0x000fc8000f8210ff */
[----:B------:R-:W-:Y:S01]  /*2b930*/  LEA.HI.X R4, R4, UR5, R5, 0x2, P1 ;  /* 0x0000000504047c11 */ /* 0x000fe200088f1405 */
[----:B------:R-:W-:Y:S01]  /*2b940*/  SHFL.IDX PT, R6, R10, RZ, 0x1c1f ;  /* 0x001c1fff0a067589 */ /* 0x000fe200000e0000 */
[----:B------:R-:W-:Y:S01]  /*2b950*/  VIADD R5, R15, 0x8 ;  /* 0x000000080f057836 */ /* 0x000fe20000000000 */
[----:B------:R-:W-:Y:S02]  /*2b960*/  ULDC.64 UR4, c[0x0][0xba0] ;  /* 0x0002e80000047ab9 */ /* 0x000fe40000000a00 */
[----:B------:R-:W2:Y:S02]  /*2b970*/  SHFL.IDX PT, R7, R4, RZ, 0x1c1f ;  /* 0x001c1fff04077589 */ /* 0x000ea400000e0000 */
[----:B------:R-:W-:Y:S02]  /*2b980*/  ISETP.GE.OR P0, PT, R5, R20, P0 ;  /* 0x000000140500720c */ /* 0x000fe40000706670 */
[----:B--2---:R1:W-:Y:S11]  /*2b990*/  @!P3 ST.E desc[UR42][R6.64], R11 ;  /* 0x0000000b0600b985 */ /* 0x0043f6000c10192a */
[----:B------:R-:W2:Y:S01]  /*2b9a0*/  @!P0 LDL R59, [R1+0x444] ;  /* 0x00044400013b8983 */ /* 0x000ea20000100800 */
[----:B------:R-:W-:-:S03]  /*2b9b0*/  IMAD R5, R223, 0x40, R161 ;  /* 0x00000040df057824 */ /* 0x000fc600078e02a1 */
[----:B------:R-:W-:Y:S01]  /*2b9c0*/  SHFL.IDX PT, R54, R10, 0x1, 0x1c1f ;  /* 0x003c1f000a367f89 */ /* 0x000fe200000e0000 */
[----:B------:R-:W-:-:S03]  /*2b9d0*/  IMAD.WIDE R2, R5, 0x2, R2 ;  /* 0x0000000205027825 */ /* 0x000fc600078e0202 */
[----:B------:R4:W2:Y:S01]  /*2b9e0*/  SHFL.IDX PT, R55, R4, 0x1, 0x1c1f ;  /* 0x003c1f0004377f89 */ /* 0x0008a200000e0000 */
[C---:B------:R-:W-:Y:S02]  /*2b9f0*/  IADD3 R25, P4, R2.reuse, 0x3000, RZ ;  /* 0x0000300002197810 */ /* 0x040fe40007f9e0ff */
[C---:B------:R-:W-:Y:S02]  /*2ba00*/  IADD3 R9, P1, R2.reuse, 0x1000, RZ ;  /* 0x0000100002097810 */ /* 0x040fe40007f3e0ff */
[----:B------:R-:W-:Y:S02]  /*2ba10*/  IADD3 R13, P5, R2, 0x2000, RZ ;  /* 0x00002000020d7810 */ /* 0x000fe40007fbe0ff */
[----:B------:R-:W-:Y:S02]  /*2ba20*/  LOP3.LUT R24, R25, 0x380, RZ, 0xc0, !PT ;  /* 0x0000038019187812 */ /* 0x000fe400078ec0ff */
[----:B------:R-:W-:Y:S02]  /*2ba30*/  LOP3.LUT R8, R9, 0x380, RZ, 0xc0, !PT ;  /* 0x0000038009087812 */ /* 0x000fe400078ec0ff */
[----:B------:R-:W-:-:S02]  /*2ba40*/  LOP3.LUT R12, R13, 0x380, RZ, 0xc0, !PT ;  /* 0x000003800d0c7812 */ /* 0x000fc400078ec0ff */
        /* <DEDUP_REMOVED lines=16> */
[----:B------:R-:W-:Y:S02]  /*2bb50*/  LOP3.LUT R36, R37, 0x380, RZ, 0xc0, !PT ;  /* 0x0000038025247812 */ /* 0x000fe400078ec0ff */
        /* <DEDUP_REMOVED lines=34> */
[C---:B------:R-:W-:Y:S01]  /*2bd80*/  IADD3 R65, P1, R2.reuse, 0xd000, RZ ;  /* 0x0000d00002417810 */ /* 0x040fe20007f3e0ff */
[----:B------:R-:W-:Y:S01]  /*2bd90*/  IMAD.X R73, RZ, RZ, R3, P4 ;  /* 0x000000ffff497224 */ /* 0x000fe200020e0603 */
[C---:B------:R-:W-:Y:S02]  /*2bda0*/  IADD3 R69, P5, R2.reuse, 0xe000, RZ ;  /* 0x0000e00002457810 */ /* 0x040fe40007fbe0ff */
[----:B-1----:R-:W-:Y:S02]  /*2bdb0*/  LOP3.LUT R7, R2, 0x380, RZ, 0xc0, !PT ;  /* 0x0000038002077812 */ /* 0x002fe400078ec0ff */
[----:B----4-:R-:W-:Y:S02]  /*2bdc0*/  LOP3.LUT R4, R5, 0x380, RZ, 0xc0, !PT ;  /* 0x0000038005047812 */ /* 0x010fe400078ec0ff */
[----:B------:R-:W-:-:S02]  /*2bdd0*/  LOP3.LUT R60, R61, 0x380, RZ, 0xc0, !PT ;  /* 0x000003803d3c7812 */ /* 0x000fc400078ec0ff */
[----:B------:R-:W-:Y:S02]  /*2bde0*/  LOP3.LUT R64, R65, 0x380, RZ, 0xc0, !PT ;  /* 0x0000038041407812 */ /* 0x000fe400078ec0ff */
[----:B------:R-:W-:Y:S02]  /*2bdf0*/  LOP3.LUT R68, R69, 0x380, RZ, 0xc0, !PT ;  /* 0x0000038045447812 */ /* 0x000fe400078ec0ff */
[----:B------:R-:W-:Y:S02]  /*2be00*/  SHF.R.U64 R7, R7, 0x3, RZ ;  /* 0x0000000307077819 */ /* 0x000fe400000012ff */
[----:B------:R-:W-:Y:S02]  /*2be10*/  SHF.R.U64 R4, R4, 0x3, RZ ;  /* 0x0000000304047819 */ /* 0x000fe400000012ff */
[----:B------:R-:W-:Y:S02]  /*2be20*/  SHF.R.U64 R60, R60, 0x3, RZ ;  /* 0x000000033c3c7819 */ /* 0x000fe400000012ff */
[----:B------:R-:W-:-:S02]  /*2be30*/  SHF.R.U64 R64, R64, 0x3, RZ ;  /* 0x0000000340407819 */ /* 0x000fc400000012ff */
[----:B------:R-:W-:Y:S02]  /*2be40*/  SHF.R.U64 R68, R68, 0x3, RZ ;  /* 0x0000000344447819 */ /* 0x000fe400000012ff */
[----:B------:R-:W-:Y:S02]  /*2be50*/  LOP3.LUT R2, R7, R2, RZ, 0x3c, !PT ;  /* 0x0000000207027212 */ /* 0x000fe400078e3cff */
[----:B------:R-:W-:Y:S01]  /*2be60*/  LOP3.LUT R60, R60, R61, RZ, 0x3c, !PT ;  /* 0x0000003d3c3c7212 */ /* 0x000fe200078e3cff */
[--C-:B------:R-:W-:Y:S01]  /*2be70*/  IMAD.X R61, RZ, RZ, R3.reuse, P3 ;  /* 0x000000ffff3d7224 */ /* 0x100fe200018e0603 */
[----:B------:R-:W-:Y:S01]  /*2be80*/  LOP3.LUT R64, R64, R65, RZ, 0x3c, !PT ;  /* 0x0000004140407212 */ /* 0x000fe200078e3cff */
[--C-:B------:R-:W-:Y:S01]  /*2be90*/  IMAD.X R65, RZ, RZ, R3.reuse, P1 ;  /* 0x000000ffff417224 */ /* 0x100fe200008e0603 */
[----:B------:R-:W-:Y:S01]  /*2bea0*/  LOP3.LUT R68, R68, R69, RZ, 0x3c, !PT ;  /* 0x0000004544447212 */ /* 0x000fe200078e3cff */
[----:B------:R-:W-:Y:S01]  /*2beb0*/  IMAD.X R69, RZ, RZ, R3, P5 ;  /* 0x000000ffff457224 */ /* 0x000fe200028e0603 */
[----:B------:R-:W-:Y:S01]  /*2bec0*/  LOP3.LUT R72, R4, R5, RZ, 0x3c, !PT ;  /* 0x0000000504487212 */ /* 0x000fe200078e3cff */
[----:B------:R-:W-:-:S02]  /*2bed0*/  IMAD.IADD R78, R224, 0x1, R191 ;  /* 0x00000001e04e7824 */ /* 0x000fc400078e02bf */
[----:B------:R-:W-:Y:S01]  /*2bee0*/  IMAD.IADD R191, R223, 0x1, R191 ;  /* 0x00000001dfbf7824 */ /* 0x000fe200078e02bf */
[----:B------:R-:W-:Y:S01]  /*2bef0*/  BSSY B1, `(.L_x_3766) ;  /* 0x0000056000017945 */ /* 0x000fe20003800000 */
[----:B--2---:R1:W-:Y:S04]  /*2bf00*/  @!P0 ST.E desc[UR42][R54.64], R59 ;  /* 0x0000003b36008985 */ /* 0x0043e8000c10192a */
[----:B------:R2:W5:Y:S04]  /*2bf10*/  LD.E.128 R4, desc[UR42][R2.64] ;  /* 0x0000002a02047980 */ /* 0x000568000c101d00 */
        /* <DEDUP_REMOVED lines=9> */
[----:B------:R-:W-:Y:S01]  /*2bfb0*/  IMAD R17, R0, UR4, RZ ;  /* 0x0000000400117c24 */ /* 0x000fe2000f8e02ff */
[----:B------:R-:W5:Y:S01]  /*2bfc0*/  LD.E.128 R32, desc[UR42][R32.64] ;  /* 0x0000002a20207980 */ /* 0x000f62000c101d00 */
[----:B------:R-:W-:-:S03]  /*2bfd0*/  IMAD.WIDE.U32 R2, R192, UR4, R2 ;  /* 0x00000004c0027c25 */ /* 0x000fc6000f8e0002 */
[----:B------:R-:W5:Y:S01]  /*2bfe0*/  LD.E.128 R36, desc[UR42][R36.64] ;  /* 0x0000002a24247980 */ /* 0x000f62000c101d00 */
[----:B------:R-:W-:Y:S01]  /*2bff0*/  IMAD R17, R192, UR5, R17 ;  /* 0x00000005c0117c24 */ /* 0x000fe2000f8e0211 */
[----:B------:R-:W-:Y:S01]  /*2c000*/  ULDC.64 UR4, c[0x0][0xbf0] ;  /* 0x0002fc0000047ab9 */ /* 0x000fe20000000a00 */
[----:B---3--:R-:W-:Y:S01]  /*2c010*/  @P2 IMAD.HI.U32 R0, R78, R79, RZ ;  /* 0x0000004f4e002227 */ /* 0x008fe200078e00ff */
[----:B------:R-:W5:Y:S03]  /*2c020*/  LD.E.128 R40, desc[UR42][R40.64] ;  /* 0x0000002a28287980 */ /* 0x000f66000c101d00 */
[----:B------:R-:W-:Y:S01]  /*2c030*/  IMAD.IADD R3, R3, 0x1, R17 ;  /* 0x0000000103037824 */ /* 0x000fe200078e0211 */
[----:B------:R-:W5:Y:S01]  /*2c040*/  LD.E.128 R44, desc[UR42][R44.64] ;  /* 0x0000002a2c2c7980 */ /* 0x000f62000c101d00 */
[----:B------:R-:W-:Y:S01]  /*2c050*/  IMAD.MOV.U32 R17, RZ, RZ, R78 ;  /* 0x000000ffff117224 */ /* 0x000fe200078e004e */
[----:B0-----:R-:W-:Y:S01]  /*2c060*/  @P2 SHF.R.U32.HI R17, RZ, R81, R0 ;  /* 0x00000051ff112219 */ /* 0x001fe20000011600 */
[----:B------:R-:W-:Y:S01]  /*2c070*/  IMAD R76, R76, UR4, RZ ;  /* 0x000000044c4c7c24 */ /* 0x000fe2000f8e02ff */
[----:B------:R-:W5:Y:S02]  /*2c080*/  LD.E.128 R48, desc[UR42][R48.64] ;  /* 0x0000002a30307980 */ /* 0x000f64000c101d00 */
[--C-:B------:R-:W-:Y:S01]  /*2c090*/  SHF.R.S32.HI R0, RZ, 0x1f, R17.reuse ;  /* 0x0000001fff007819 */ /* 0x100fe20000011411 */
[----:B------:R-:W-:Y:S01]  /*2c0a0*/  IMAD.MOV R16, RZ, RZ, -R17 ;  /* 0x000000ffff107224 */ /* 0x000fe200078e0a11 */
[----:B-1----:R-:W5:Y:S01]  /*2c0b0*/  LD.E.128 R52, desc[UR42][R52.64] ;  /* 0x0000002a34347980 */ /* 0x002f62000c101d00 */
[----:B------:R-:W-:-:S02]  /*2c0c0*/  IMAD R79, R77, UR5, R76 ;  /* 0x000000054d4f7c24 */ /* 0x000fc4000f8e024c */
[----:B------:R-:W-:Y:S01]  /*2c0d0*/  IMAD.WIDE.U32 R2, R77, UR4, R2 ;  /* 0x000000044d027c25 */ /* 0x000fe2000f8e0002 */
[----:B------:R-:W-:Y:S01]  /*2c0e0*/  ULDC.64 UR4, c[0x0][0xbe0] ;  /* 0x0002f80000047ab9 */ /* 0x000fe20000000a00 */
[----:B------:R-:W5:Y:S02]  /*2c0f0*/  LD.E.128 R56, desc[UR42][R56.64] ;  /* 0x0000002a38387980 */ /* 0x000f64000c101d00 */
[----:B------:R-:W-:Y:S02]  /*2c100*/  IMAD R0, R0, UR4, RZ ;  /* 0x0000000400007c24 */ /* 0x000fe4000f8e02ff */
[----:B------:R-:W-:Y:S01]  /*2c110*/  IMAD R21, R21, R16, R78 ;  /* 0x0000001015157224 */ /* 0x000fe200078e024e */
[----:B------:R-:W5:Y:S01]  /*2c120*/  LD.E.128 R60, desc[UR42][R60.64] ;  /* 0x0000002a3c3c7980 */ /* 0x000f62000c101d00 */
[----:B------:R-:W-:-:S03]  /*2c130*/  IMAD.IADD R3, R3, 0x1, R79 ;  /* 0x0000000103037824 */ /* 0x000fc600078e024f */
[----:B------:R-:W5:Y:S01]  /*2c140*/  LD.E.128 R64, desc[UR42][R64.64] ;  /* 0x0000002a40407980 */ /* 0x000f62000c101d00 */
[----:B------:R-:W-:-:S03]  /*2c150*/  IMAD R77, R17, UR5, R0 ;  /* 0x00000005114d7c24 */ /* 0x000fc6000f8e0200 */
[----:B------:R-:W5:Y:S01]  /*2c160*/  LD.E.128 R68, desc[UR42][R68.64] ;  /* 0x0000002a44447980 */ /* 0x000f62000c101d00 */
[----:B------:R-:W-:-:S03]  /*2c170*/  SHF.R.S32.HI R0, RZ, 0x1f, R21 ;  /* 0x0000001fff007819 */ /* 0x000fc60000011415 */
[----:B------:R-:W5:Y:S01]  /*2c180*/  LD.E.128 R72, desc[UR42][R72.64] ;  /* 0x0000002a48487980 */ /* 0x000f62000c101d00 */
[----:B------:R-:W-:Y:S01]  /*2c190*/  IMAD.WIDE.U32 R2, R17, UR4, R2 ;  /* 0x0000000411027c25 */ /* 0x000fe2000f8e0002 */
[----:B------:R-:W-:Y:S01]  /*2c1a0*/  ULDC.64 UR4, c[0x0][0xbd8] ;  /* 0x0002f60000047ab9 */ /* 0x000fe20000000a00 */
[----:B------:R-:W-:Y:S01]  /*2c1b0*/  ISETP.GE.AND P2, PT, R191, R20, PT ;  /* 0x00000014bf00720c */ /* 0x000fe20003f46270 */
        /* <DEDUP_REMOVED lines=8> */
[----:B------:R-:W-:-:S04]  /*2c240*/  IMAD.WIDE.U32 R2, R21, UR4, R2 ;  /* 0x0000000415027c25 */ /* 0x000fc8000f8e0002 */
[----:B------:R-:W-:Y:S01]  /*2c250*/  IMAD R77, R21, UR5, R0 ;  /* 0x00000005154d7c24 */ /* 0x000fe2000f8e0200 */
[----:B------:R-:W-:Y:S01]  /*2c260*/  ULDC.64 UR4, c[0x0][0xb80] ;  /* 0x0002e00000047ab9 */ /* 0x000fe20000000a00 */
[----:B------:R-:W-:Y:S01]  /*2c270*/  VIADD R0, R144, 0x32420 ;  /* 0x0003242090007836 */ /* 0x000fe20000000000 */
[C---:B------:R-:W-:Y:S01]  /*2c280*/  LEA R21, P3, R2.reuse, UR4, 0x1 ;  /* 0x0000000402157c11 */ /* 0x040fe2000f8608ff */
[----:B------:R-:W-:Y:S02]  /*2c290*/  IMAD.IADD R3, R3, 0x1, R77 ;  /* 0x0000000103037824 */ /* 0x000fe400078e024d */
[----:B------:R-:W-:Y:S01]  /*2c2a0*/  VIADD R17, R191, 0x20 ;  /* 0x00000020bf117836 */ /* 0x000fe20000000000 */
[----:B------:R-:W-:Y:S01]  /*2c2b0*/  PRMT R0, RZ, 0x654, R0 ;  /* 0x00000654ff007816 */ /* 0x000fe20000000000 */
[----:B0-----:R0:W1:Y:S01]  /*2c2c0*/  SHFL.IDX PT, R78, R21, RZ, 0x181f ;  /* 0x00181fff154e7589 */ /* 0x00106200000e0000 */
[----:B------:R-:W-:Y:S02]  /*2c2d0*/  LEA.HI.X R80, R2, UR5, R3, 0x1, P3 ;  /* 0x0000000502507c11 */ /* 0x000fe400098f0c03 */
[-C--:B------:R-:W-:Y:S01]  /*2c2e0*/  ISETP.GE.AND P1, PT, R17, R20.reuse, PT ;  /* 0x000000141100720c */ /* 0x080fe20003f26270 */
[----:B------:R-:W-:Y:S01]  /*2c2f0*/  VIADD R17, R191, 0x40 ;  /* 0x00000040bf117836 */ /* 0x000fe20000000000 */
[----:B------:R2:W-:Y:S04]  /*2c300*/  SYNCS.ARRIVE.TRANS64.RED.A1T0 RZ, [R0+URZ], RZ ;  /* 0x000000ff00ff79a7 */ /* 0x0005e8000810043f */
[----:B------:R-:W-:Y:S01]  /*2c310*/  ISETP.GE.AND P0, PT, R17, R20, PT ;  /* 0x000000141100720c */ /* 0x000fe20003f06270 */
[----:B--2---:R0:W2:Y:S01]  /*2c320*/  SHFL.IDX PT, R0, R80, RZ, 0x181f ;  /* 0x00181fff50007589 */ /* 0x0040a200000e0000 */
[----:B------:R-:W-:Y:S11]  /*2c330*/  @P2 BRA `(.L_x_3767) ;  /* 0x0000000000442947 */ /* 0x000ff60003800000 */
[----:B------:R-:W-:Y:S02]  /*2c340*/  ULDC UR4, c[0x0][0xbc8] ;  /* 0x0002f20000047ab9 */ /* 0x000fe40000000800 */
[----:B------:R-:W-:Y:S02]  /*2c350*/  ISETP.GE.AND P2, PT, R161, UR4, PT ;  /* 0x00000004a1007c0c */ /* 0x000fe4000bf46270 */
[----:B------:R-:W-:Y:S02]  /*2c360*/  ISETP.GE.AND P3, PT, R163, UR4, PT ;  /* 0x00000004a3007c0c */ /* 0x000fe4000bf66270 */
[----:B------:R-:W-:-:S09]  /*2c370*/  ISETP.GE.AND P4, PT, R162, UR4, PT ;  /* 0x00000004a2007c0c */ /* 0x000fd2000bf86270 */
[----:B-1----:R-:W-:-:S04]  /*2c380*/  @!P2 LEA R2, P5, R161, R78, 0x1 ;  /* 0x0000004ea102a211 */ /* 0x002fc800078a08ff */
[----:B--2---:R-:W-:Y:S02]  /*2c390*/  @!P2 LEA.HI.X R3, R161, R0, R218, 0x1, P5 ;  /* 0x00000000a103a211 */ /* 0x004fe400028f0cda */
        /* <DEDUP_REMOVED lines=11> */
.L_x_3767:
[----:B------:R-:W-:Y:S05]  /*2c450*/  BSYNC B1 ;  /* 0x0000000000017941 */ /* 0x000fea0003800000 */
.L_x_3766:
        /* <DEDUP_REMOVED lines=11> */
[----:B-----5:R-:W-:-:S03]  /*2c510*/  @!P3 LEA R4, P5, R163, R16, 0x1 ;  /* 0x00000010a304b211 */ /* 0x020fc600078a08ff */
        /* <DEDUP_REMOVED lines=9> */
.L_x_3769:
[----:B------:R-:W-:Y:S05]  /*2c5b0*/  BSYNC B1 ;  /* 0x0000000000017941 */ /* 0x000fea0003800000 */
.L_x_3768:
        /* <DEDUP_REMOVED lines=10> */
[----:B------:R-:W-:Y:S02]  /*2c660*/  @!P2 LEA R4, P4, R163, R8, 0x1 ;  /* 0x00000008a304a211 */ /* 0x000fe400078808ff */
        /* <DEDUP_REMOVED lines=10> */
.L_x_3771:
[----:B------:R-:W-:Y:S05]  /*2c710*/  BSYNC B1 ;  /* 0x0000000000017941 */ /* 0x000fea0003800000 */
.L_x_3770:
[----:B0-----:R-:W-:Y:S01]  /*2c720*/  VIADD R3, R191, 0x60 ;  /* 0x00000060bf037836 */ /* 0x001fe20000000000 */
[----:B--2-4-:R-:W2:Y:S04]  /*2c730*/  SHFL.IDX PT, R80, R80, 0x3, 0x181f ;  /* 0x00781f0050507f89 */ /* 0x014ea800000e0000 */
[----:B------:R-:W-:Y:S01]  /*2c740*/  ISETP.GE.AND P0, PT, R3, R20, PT ;  /* 0x000000140300720c */ /* 0x000fe20003f06270 */
[----:B------:R-:W4:-:S12]  /*2c750*/  SHFL.IDX PT, R21, R21, 0x3, 0x181f ;  /* 0x00781f0015157f89 */ /* 0x000f1800000e0000 */
[----:B------:R-:W-:Y:S05]  /*2c760*/  @P0 BRA `(.L_x_3772) ;  /* 0x0000000c00980947 */ /* 0x000fea0003800000 */
[----:B------:R-:W-:Y:S02]  /*2c770*/  ULDC UR4, c[0x0][0xbc8] ;  /* 0x0002f20000047ab9 */ /* 0x000fe40000000800 */
[----:B------:R-:W-:Y:S02]  /*2c780*/  ISETP.GE.AND P3, PT, R161, UR4, PT ;  /* 0x00000004a1007c0c */ /* 0x000fe4000bf66270 */
[----:B------:R-:W-:Y:S02]  /*2c790*/  ISETP.GE.AND P4, PT, R163, UR4, PT ;  /* 0x00000004a3007c0c */ /* 0x000fe4000bf86270 */
[----:B------:R-:W-:-:S09]  /*2c7a0*/  ISETP.GE.AND P5, PT, R162, UR4, PT ;  /* 0x00000004a2007c0c */ /* 0x000fd2000bfa6270 */
[-C--:B----4-:R-:W-:Y:S02]  /*2c7b0*/  @!P3 LEA R2, P0, R161, R21.reuse, 0x1 ;  /* 0x00000015a102b211 */ /* 0x090fe400078008ff */
[-C--:B------:R-:W-:Y:S02]  /*2c7c0*/  @!P4 LEA R4, P1, R163, R21.reuse, 0x1 ;  /* 0x00000015a304c211 */ /* 0x080fe400078208ff */
[C---:B------:R-:W-:Y:S02]  /*2c7d0*/  @!P5 LEA R6, P2, R162.reuse, R21, 0x1 ;  /* 0x00000015a206d211 */ /* 0x040fe400078408ff */
[-C--:B--2---:R-:W-:Y:S02]  /*2c7e0*/  @!P3 LEA.HI.X R3, R161, R80.reuse, R218, 0x1, P0 ;  /* 0x00000050a103b211 */ /* 0x084fe400000f0cda */
        /* <DEDUP_REMOVED lines=11> */
.L_x_3764:
[----:B------:R-:W-:Y:S01]  /*2c8a0*/  ULDC.64 UR4, c[0x0][0xd00] ;  /* 0x0003400000047ab9 */ /* 0x000fe20000000a00 */
[----:B-----5:R-:W2:Y:S01]  /*2c8b0*/  LDC.64 R2, c[0x0][0xd00] ;  /* 0x00034000ff027b82 */ /* 0x020ea20000000a00 */
[----:B------:R-:W-:Y:S01]  /*2c8c0*/  ISETP.NE.U32.AND P0, PT, RZ, UR4, PT ;  /* 0x00000004ff007c0c */ /* 0x000fe2000bf05070 */
[----:B------:R-:W-:-:S03]  /*2c8d0*/  IMAD.MOV.U32 R0, RZ, RZ, RZ ;  /* 0x000000ffff007224 */ /* 0x000fc600078e00ff */
[----:B------:R-:W-:Y:S01]  /*2c8e0*/  ISETP.NE.AND.EX P0, PT, RZ, UR5, PT, P0 ;  /* 0x00000005ff007c0c */ /* 0x000fe2000bf05300 */
[----:B------:R-:W-:Y:S02]  /*2c8f0*/  ULDC.64 UR4, c[0x0][0xd08] ;  /* 0x0003420000047ab9 */ /* 0x000fe40000000a00 */
[----:B------:R-:W-:Y:S01]  /*2c900*/  ISETP.NE.U32.AND P1, PT, RZ, UR4, PT ;  /* 0x00000004ff007c0c */ /* 0x000fe2000bf25070 */
[----:B------:R-:W3:Y:S03]  /*2c910*/  LDC R21, c[0x0][0xce8] ;  /* 0x00033a00ff157b82 */ /* 0x000ee60000000800 */
[----:B------:R-:W-:Y:S01]  /*2c920*/  ISETP.NE.AND.EX P1, PT, RZ, UR5, PT, P1 ;  /* 0x00000005ff007c0c */ /* 0x000fe2000bf25310 */
[----:B--2---:R-:W-:-:S12]  /*2c930*/  IMAD.WIDE R2, R213, 0x4, R2 ;  /* 0x00000004d5027825 */ /* 0x004fd800078e0202 */
[----:B------:R-:W2:Y:S01]  /*2c940*/  @P1 LDC.64 R4, c[0x0][0xd08] ;  /* 0x00034200ff041b82 */ /* 0x000ea20000000a00 */
[----:B------:R-:W-:Y:S02]  /*2c950*/  ULDC UR4, c[0x0][0xb88] ;  /* 0x0002e20000047ab9 */ /* 0x000fe40000000800 */
[----:B------:R-:W-:Y:S01]  /*2c960*/  IMAD.U32 R6, RZ, RZ, UR4 ;  /* 0x00000004ff067e24 */ /* 0x000fe2000f8e00ff */
[----:B------:R4:W5:Y:S01]  /*2c970*/  @P0 LDG.E R0, desc[UR42][R2.64] ;  /* 0x0000002a02000981 */ /* 0x000962000c1e1900 */
[----:B--2---:R-:W-:-:S05]  /*2c980*/  @P1 IMAD.WIDE R4, R213, 0x4, R4 ;  /* 0x00000004d5041825 */ /* 0x004fca00078e0204 */
[----:B------:R4:W5:Y:S01]  /*2c990*/  @P1 LDG.E R6, desc[UR42][R4.64] ;  /* 0x0000002a04061981 */ /* 0x000962000c1e1900 */
[----:B---3--:R-:W-:Y:S02]  /*2c9a0*/  ISETP.NE.AND P2, PT, R21, 0x1, PT ;  /* 0x000000011500780c */ /* 0x008fe40003f45270 */
[----:B------:R-:W-:Y:S02]  /*2c9b0*/  ISETP.GE.AND P3, PT, R222, 0x80, PT ;  /* 0x00000080de00780c */ /* 0x000fe40003f66270 */
[----:B------:R-:W-:-:S09]  /*2c9c0*/  SHF.R.S32.HI R7, RZ, 0x1f, R213 ;  /* 0x0000001fff077819 */ /* 0x000fd200000114d5 */
[----:B------:R-:W2:Y:S01]  /*2c9d0*/  @P2 LDC R25, c[0x0][0xcec] ;  /* 0x00033b00ff192b82 */ /* 0x000ea20000000800 */
[----:B----4-:R-:W-:Y:S05]  /*2c9e0*/  @P1 BRA `(.L_x_3773) ;  /* 0x0000000000101947 */ /* 0x010fea0003800000 */
[----:B------:R-:W-:Y:S05]  /*2c9f0*/  @!P0 BRA `(.L_x_3773) ;  /* 0x00000000000c8947 */ /* 0x000fea0003800000 */
[----:B------:R-:W3:Y:S04]  /*2ca00*/  LDG.E R5, desc[UR42][R2.64] ;  /* 0x0000002a02057981 */ /* 0x000ee8000c1e1900 */
[----:B-----5:R-:W3:Y:S02]  /*2ca10*/  LDG.E R6, desc[UR42][R2.64+0x4] ;  /* 0x0000042a02067981 */ /* 0x020ee4000c1e1900 */
[----:B---3--:R-:W-:-:S07]  /*2ca20*/  IMAD.IADD R6, R6, 0x1, -R5 ;  /* 0x0000000106067824 */ /* 0x008fce00078e0a05 */
.L_x_3773:
        /* <DEDUP_REMOVED lines=9> */
[----:B---3--:R-:W-:-:S04]  /*2cac0*/  IADD3 R8, R191, -0x80, R3 ;  /* 0xffffff80bf087810 */ /* 0x008fc80007ffe003 */
        /* <DEDUP_REMOVED lines=19> */
[----:B------:R-:W-:-:S04]  /*2cc00*/  IMAD.MOV R7, RZ, RZ, -R5 ;  /* 0x000000ffff077224 */ /* 0x000fc800078e0a05 */
[----:B------:R-:W-:Y:S01]  /*2cc10*/  IMAD R7, R9, R7, R8 ;  /* 0x0000000709077224 */ /* 0x000fe200078e0208 */
[----:B------:R-:W-:Y:S01]  /*2cc20*/  SHF.R.S32.HI R9, RZ, 0x1f, R5 ;  /* 0x0000001fff097819 */ /* 0x000fe20000011405 */
[----:B------:R-:W-:Y:S01]  /*2cc30*/  IMAD R8, R13, UR5, R4 ;  /* 0x000000050d087c24 */ /* 0x000fe2000f8e0204 */
[----:B------:R-:W-:Y:S02]  /*2cc40*/  ULDC.64 UR4, c[0x0][0xc88] ;  /* 0x0003220000047ab9 */ /* 0x000fe40000000a00 */
        /* <DEDUP_REMOVED lines=11> */
.L_x_3775:
[----:B------:R-:W-:Y:S05]  /*2cd00*/  BSYNC B1 ;  /* 0x0000000000017941 */ /* 0x000fea0003800000 */
.L_x_3774:
[----:B------:R-:W4:Y:S01]  /*2cd10*/  @P2 LDC R9, c[0x0][0xcf0] ;  /* 0x00033c00ff092b82 */ /* 0x000f220000000800 */
[----:B------:R-:W-:Y:S01]  /*2cd20*/  ULDC.64 UR4, c[0x0][0xba0] ;  /* 0x0002e80000047ab9 */ /* 0x000fe20000000a00 */
[----:B------:R-:W-:Y:S02]  /*2cd30*/  IMAD.IADD R8, R224, 0x1, R191 ;  /* 0x00000001e0087824 */ /* 0x000fe400078e02bf */
[----:B---3--:R-:W-:-:S04]  /*2cd40*/  IMAD R3, R11, UR4, RZ ;  /* 0x000000040b037c24 */ /* 0x008fc8000f8e02ff */
[C---:B------:R-:W-:Y:S02]  /*2cd50*/  IMAD R5, R0.reuse, UR5, R3 ;  /* 0x0000000500057c24 */ /* 0x040fe4000f8e0203 */
[----:B------:R-:W-:Y:S01]  /*2cd60*/  IMAD.WIDE.U32 R2, R0, UR4, RZ ;  /* 0x0000000400027c25 */ /* 0x000fe2000f8e00ff */
[----:B------:R-:W-:-:S03]  /*2cd70*/  ULDC.64 UR4, c[0x0][0xbe8] ;  /* 0x0002fa0000047ab9 */ /* 0x000fc60000000a00 */
[----:B------:R-:W-:Y:S02]  /*2cd80*/  IMAD.IADD R3, R3, 0x1, R5 ;  /* 0x0000000103037824 */ /* 0x000fe400078e0205 */
[----:B------:R-:W-:Y:S02]  /*2cd90*/  IMAD R5, R10, UR4, RZ ;  /* 0x000000040a057c24 */ /* 0x000fe4000f8e02ff */
[----:B--2---:R-:W-:-:S04]  /*2cda0*/  @P2 IMAD.HI.U32 R0, R8, R25, RZ ;  /* 0x0000001908002227 */ /* 0x004fc800078e00ff */
        /* <DEDUP_REMOVED lines=31> */
.L_x_4002:
[----:B------:R-:W-:Y:S01]  /*2cfa0*/  IMAD R21, R6, R21, RZ ;  /* 0x0000001506157224 */ /* 0x000fe200078e02ff */
[----:B------:R-:W-:Y:S01]  /*2cfb0*/  BSSY B1, `(.L_x_3777) ;  /* 0x0000015000017945 */ /* 0x000fe20003800000 */
[----:B------:R-:W-:-:S05]  /*2cfc0*/  IMAD.IADD R6, R223, 0x1, R191 ;  /* 0x00000001df067824 */ /* 0x000fca00078e02bf */
[----:B------:R-:W-:-:S13]  /*2cfd0*/  ISETP.GE.AND P0, PT, R6, R21, PT ;  /* 0x000000150600720c */ /* 0x000fda0003f06270 */
[----:B------:R-:W-:Y:S05]  /*2cfe0*/  @P0 BRA `(.L_x_3778) ;  /* 0x0000000000440947 */ /* 0x000fea0003800000 */
[----:B------:R-:W-:Y:S02]  /*2cff0*/  ULDC UR4, c[0x0][0xbc8] ;  /* 0x0002f20000047ab9 */ /* 0x000fe40000000800 */
[----:B------:R-:W-:Y:S02]  /*2d000*/  ISETP.GE.AND P3, PT, R161, UR4, PT ;  /* 0x00000004a1007c0c */ /* 0x000fe4000bf66270 */
[----:B------:R-:W-:Y:S02]  /*2d010*/  ISETP.GE.AND P2, PT, R163, UR4, PT ;  /* 0x00000004a3007c0c */ /* 0x000fe4000bf46270 */
[----:B------:R-:W-:Y:S02]  /*2d020*/  ISETP.GE.AND P1, PT, R162, UR4, PT ;  /* 0x00000004a2007c0c */ /* 0x000fe4000bf26270 */
[----:B------:R-:W-:-:S07]  /*2d030*/  ISETP.GE.AND P0, PT, R164, UR4, PT ;  /* 0x00000004a4007c0c */ /* 0x000fce000bf06270 */
[-C--:B----4-:R-:W-:Y:S02]  /*2d040*/  @!P3 LEA R4, P5, R161, R14.reuse, 0x1 ;  /* 0x0000000ea104b211 */ /* 0x090fe400078a08ff */
[----:B------:R-:W-:Y:S02]  /*2d050*/  @!P2 LEA R8, P4, R163, R14, 0x1 ;  /* 0x0000000ea308a211 */ /* 0x000fe400078808ff */
        /* <DEDUP_REMOVED lines=10> */
.L_x_3778:
[----:B------:R-:W-:Y:S05]  /*2d100*/  BSYNC B1 ;  /* 0x0000000000017941 */ /* 0x000fea0003800000 */
.L_x_3777:
[----:B------:R-:W-:-:S03]  /*2d110*/  UMOV UR4, 0xffffffff ;  /* 0xffffffff00047882 */ /* 0x000fc60000000000 */
[----:B------:R-:W-:Y:S05]  /*2d120*/  BRA.DIV UR4, `(.L_x_3779) ;  /* 0x000000a204347947 */ /* 0x000fea000b800000 */
[----:B---3--:R3:W0:Y:S04]  /*2d130*/  SHFL.IDX PT, R0, R3, 0x1, 0x181f ;  /* 0x00381f0003007f89 */ /* 0x00862800000e0000 */
[----:B----4-:R3:W4:Y:S02]  /*2d140*/  SHFL.IDX PT, R14, R2, 0x1, 0x181f ;  /* 0x00381f00020e7f89 */ /* 0x01072400000e0000 */
.L_x_4006:
[----:B------:R-:W-:Y:S01]  /*2d150*/  VIADD R4, R6, 0x20 ;  /* 0x0000002006047836 */ /* 0x000fe20000000000 */
[----:B------:R-:W-:Y:S04]  /*2d160*/  BSSY B1, `(.L_x_3780) ;  /* 0x0000014000017945 */ /* 0x000fe80003800000 */
        /* <DEDUP_REMOVED lines=9> */
[----:B0-----:R-:W-:Y:S02]  /*2d200*/  @!P3 LEA.HI.X R5, R161, R0, R218, 0x1, P5 ;  /* 0x00000000a105b211 */ /* 0x001fe400028f0cda */
        /* <DEDUP_REMOVED lines=9> */
.L_x_3781:
[----:B------:R-:W-:Y:S05]  /*2d2a0*/  BSYNC B1 ;  /* 0x0000000000017941 */ /* 0x000fea0003800000 */
.L_x_3780:
[----:B------:R-:W-:-:S03]  /*2d2b0*/  UMOV UR4, 0xffffffff ;  /* 0xffffffff00047882 */ /* 0x000fc60000000000 */
[----:B------:R-:W-:Y:S05]  /*2d2c0*/  BRA.DIV UR4, `(.L_x_3782) ;  /* 0x000000a204147947 */ /* 0x000fea000b800000 */
[----:B0-----:R0:W0:Y:S04]  /*2d2d0*/  SHFL.IDX PT, R0, R3, 0x2, 0x181f ;  /* 0x00581f0003007f89 */ /* 0x00102800000e0000 */
[----:B----4-:R4:W0:Y:S02]  /*2d2e0*/  SHFL.IDX PT, R14, R2, 0x2, 0x181f ;  /* 0x00581f00020e7f89 */ /* 0x01082400000e0000 */
.L_x_4010:
        /* <DEDUP_REMOVED lines=9> */
[-C--:B0-----:R-:W-:Y:S02]  /*2d380*/  @!P3 LEA R4, P5, R161, R14.reuse, 0x1 ;  /* 0x0000000ea104b211 */ /* 0x081fe400078a08ff */
[----:B------:R-:W-:Y:S02]  /*2d390*/  @!P2 LEA R8, P4, R163, R14, 0x1 ;  /* 0x0000000ea308a211 */ /* 0x000fe400078808ff */
[----:B------:R-:W-:Y:S02]  /*2d3a0*/  @!P3 LEA.HI.X R5, R161, R0, R218, 0x1, P5 ;  /* 0x00000000a105b211 */ /* 0x000fe400028f0cda */
        /* <DEDUP_REMOVED lines=9> */
.L_x_3784:
[----:B------:R-:W-:Y:S05]  /*2d440*/  BSYNC B1 ;  /* 0x0000000000017941 */ /* 0x000fea0003800000 */
.L_x_3783:
[----:B------:R-:W-:-:S03]  /*2d450*/  UMOV UR4, 0xffffffff ;  /* 0xffffffff00047882 */ /* 0x000fc60000000000 */
[----:B------:R-:W-:Y:S05]  /*2d460*/  BRA.DIV UR4, `(.L_x_3785) ;  /* 0x0000009e04f47947 */ /* 0x000fea000b800000 */
[----:B0-----:R0:W0:Y:S04]  /*2d470*/  SHFL.IDX PT, R0, R3, 0x3, 0x181f ;  /* 0x00781f0003007f89 */ /* 0x00102800000e0000 */
[----:B------:R0:W0:Y:S02]  /*2d480*/  SHFL.IDX PT, R14, R2, 0x3, 0x181f ;  /* 0x00781f00020e7f89 */ /* 0x00002400000e0000 */
.L_x_4014:
[----:B0-234-:R-:W-:-:S05]  /*2d490*/  VIADD R2, R6, 0x60 ;  /* 0x0000006006027836 */ /* 0x01dfca0000000000 */
[----:B------:R-:W-:-:S13]  /*2d4a0*/  ISETP.GE.AND P0, PT, R2, R21, PT ;  /* 0x000000150200720c */ /* 0x000fda0003f06270 */
[----:B------:R-:W-:Y:S05]  /*2d4b0*/  @P0 BRA `(.L_x_3772) ;  /* 0x0000000000440947 */ /* 0x000fea0003800000 */
[----:B------:R-:W-:Y:S02]  /*2d4c0*/  ULDC UR4, c[0x0][0xbc8] ;  /* 0x0002f20000047ab9 */ /* 0x000fe40000000800 */
[----:B------:R-:W-:Y:S02]  /*2d4d0*/  ISETP.GE.AND P3, PT, R161, UR4, PT ;  /* 0x00000004a1007c0c */ /* 0x000fe4000bf66270 */
[----:B------:R-:W-:Y:S02]  /*2d4e0*/  ISETP.GE.AND P2, PT, R163, UR4, PT ;  /* 0x00000004a3007c0c */ /* 0x000fe4000bf46270 */
[----:B------:R-:W-:Y:S02]  /*2d4f0*/  ISETP.GE.AND P1, PT, R162, UR4, PT ;  /* 0x00000004a2007c0c */ /* 0x000fe4000bf26270 */
[----:B------:R-:W-:-:S07]  /*2d500*/  ISETP.GE.AND P0, PT, R164, UR4, PT ;  /* 0x00000004a4007c0c */ /* 0x000fce000bf06270 */
[-C--:B------:R-:W-:Y:S02]  /*2d510*/  @!P3 LEA R2, P5, R161, R14.reuse, 0x1 ;  /* 0x0000000ea102b211 */ /* 0x080fe400078a08ff */
        /* <DEDUP_REMOVED lines=11> */
.L_x_3772:
[----:B------:R-:W-:Y:S05]  /*2d5d0*/  BSYNC B0 ;  /* 0x0000000000007941 */ /* 0x000fea0003800000 */
.L_x_3763:
[----:B------:R-:W-:Y:S02]  /*2d5e0*/  ULDC UR4, c[0x0][0xd3c] ;  /* 0x00034f0000047ab9 */ /* 0x000fe40000000800 */
[----:B-1----:R-:W-:-:S13]  /*2d5f0*/  ISETP.GE.AND P0, PT, R123, UR4, PT ;  /* 0x000000047b007c0c */ /* 0x002fda000bf06270 */
[----:B------:R-:W-:Y:S05]  /*2d600*/  @!P0 BRA `(.L_x_3786) ;  /* 0xfffffd3800f48947 */ /* 0x000fea000383ffff */
[----:B------:R-:W-:Y:S05]  /*2d610*/  BRA `(.L_x_3567) ;  /* 0x0000008c00607947 */ /* 0x000fea0003800000 */
.L_x_3565:
[----:B------:R-:W-:-:S08]  /*2d620*/  NOP ;  /* 0x0000000000007918 */ /* 0x000fd00000000000 */
[----:B------:R-:W0:-:S00]  /*2d630*/  USETMAXREG.DEALLOC.CTAPOOL 0x18 ;  /* 0x00000018000079c8 */ /* 0x000e0000080e0500 */
        /* <DEDUP_REMOVED lines=16> */
.L_x_3787:
        /* <DEDUP_REMOVED lines=42> */
.L_x_3793:
        /* <DEDUP_REMOVED lines=12> */
.L_x_3792:
[----:B------:R-:W-:Y:S05]  /*2daa0*/  BSYNC B0 ;  /* 0x0000000000007941 */ /* 0x000fea0003800000 */
.L_x_3791:
        /* <DEDUP_REMOVED lines=21> */
.L_x_3789:
        /* <DEDUP_REMOVED lines=20> */
.L_x_3794:
        /* <DEDUP_REMOVED lines=56> */
.L_x_3790:
[----:B------:R-:W-:Y:S02]  /*2e0c0*/  IMAD.MOV.U32 R17, RZ, RZ, RZ ;  /* 0x000000ffff117224 */ /* 0x000fe400078e00ff */
[----:B------:R-:W-:Y:S02]  /*2e0d0*/  IMAD.U32 R16, RZ, RZ, UR6 ;  /* 0x00000006ff107e24 */ /* 0x000fe4000f8e00ff */
[----:B------:R-:W-:-:S07]  /*2e0e0*/  IMAD.MOV.U32 R18, RZ, RZ, RZ ;  /* 0x000000ffff127224 */ /* 0x000fce00078e00ff */
.L_x_3795:
[----:B------:R-:W-:-:S13]  /*2e0f0*/  ISETP.NE.AND P0, PT, R0, RZ, PT ;  /* 0x000000ff0000720c */ /* 0x000fda0003f05270 */
[----:B------:R-:W1:Y:S01]  /*2e100*/  @!P0 S2R R3, SR_CgaCtaId ;  /* 0x0000000000038919 */ /* 0x000e620000008800 */
[----:B------:R-:W-:-:S04]  /*2e110*/  @!P0 MOV R0, 0x400 ;  /* 0x0000040000008802 */ /* 0x000fc80000000f00 */
[----:B-1----:R-:W-:-:S05]  /*2e120*/  @!P0 LEA R0, R3, R0, 0x18 ;  /* 0x0000000003008211 */ /* 0x002fca00078ec0ff */
[----:B------:R1:W-:Y:S01]  /*2e130*/  @!P0 STS.128 [R0+0x324d0], R16 ;  /* 0x0324d01000008388 */ /* 0x0003e20000000c00 */
[----:B------:R-:W-:Y:S06]  /*2e140*/  BAR.ARV 0x5, 0x180 ;  /* 0x0146000000007b1d */ /* 0x000fec0000002000 */
.L_x_3788:
        /* <DEDUP_REMOVED lines=11> */
[----:B------:R-:W-:Y:S01]  /*2e200*/  STL [R1+0x4d4], RZ ;  /* 0x0004d4ff01007387 */ /* 0x000fe20000100800 */
[----:B------:R-:W-:Y:S01]  /*2e210*/  ULDC.64 UR40, c[0x0][0x198] ;  /* 0x0000660000287ab9 */ /* 0x000fe20000000a00 */
[----:B------:R-:W-:Y:S02]  /*2e220*/  ULDC UR39, c[0x0][0xc] ;  /* 0x0000030000277ab9 */ /* 0x000fe40000000800 */
[----:B------:R-:W-:Y:S04]  /*2e230*/  STL [R1+0x468], RZ ;  /* 0x000468ff01007387 */ /* 0x000fe80000100800 */
        /* <DEDUP_REMOVED lines=17> */
[----:B------:R2:W-:Y:S01]  /*2e350*/  STL [R1+0x478], R2 ;  /* 0x0004780201007387 */ /* 0x0005e20000100800 */
[----:B0-----:R-:W-:Y:S01]  /*2e360*/  IMAD.MOV.U32 R4, RZ, RZ, 0x1 ;  /* 0x00000001ff047424 */ /* 0x001fe200078e00ff */
[----:B-1----:R-:W-:-:S04]  /*2e370*/  LOP3.LUT R3, R0, 0x40, RZ, 0xfc, !PT ;  /* 0x0000004000037812 */ /* 0x002fc800078efcff */
[----:B------:R0:W-:Y:S01]  /*2e380*/  STL [R1+0x474], R4 ;  /* 0x0004740401007387 */ /* 0x0001e20000100800 */
[C---:B--2---:R-:W-:Y:S02]  /*2e390*/  LOP3.LUT R2, R0.reuse, 0x80, RZ, 0xfc, !PT ;  /* 0x0000008000027812 */ /* 0x044fe400078efcff */
[----:B------:R-:W-:-:S07]  /*2e3a0*/  LOP3.LUT R0, R0, 0xc0, RZ, 0xfc, !PT ;  /* 0x000000c000007812 */ /* 0x000fce00078efcff */
.L_x_3958:
[----:B------:R-:W-:Y:S05]  /*2e3b0*/  YIELD ;  /* 0x0000000000007946 */ /* 0x000fea0003800000 */
[----:B------:R-:W-:Y:S01]  /*2e3c0*/  ULDC.64 UR4, c[0x0][0xb20] ;  /* 0x0002c80000047ab9 */ /* 0x000fe20000000a00 */
[----:B---3--:R-:W-:Y:S02]  /*2e3d0*/  CS2R R6, SRZ ;  /* 0x0000000000067805 */ /* 0x008fe4000001ff00 */
[----:B------:R-:W-:Y:S01]  /*2e3e0*/  ISETP.NE.U32.AND P0, PT, RZ, UR4, PT ;  /* 0x00000004ff007c0c */ /* 0x000fe2000bf05070 */
[----:B-1----:R-:W1:Y:S01]  /*2e3f0*/  LDC.64 R12, c[0x0][0xaf8] ;  /* 0x0002be00ff0c7b82 */ /* 0x002e620000000a00 */
[----:B------:R-:W-:Y:S01]  /*2e400*/  ULDC.64 UR6, c[0x0][0xb00] ;  /* 0x0002c00000067ab9 */ /* 0x000fe20000000a00 */
[----:B------:R-:W-:Y:S01]  /*2e410*/  ULDC.64 UR8, c[0x0][0xb08] ;  /* 0x0002c20000087ab9 */ /* 0x000fe20000000a00 */
[----:B------:R-:W-:Y:S01]  /*2e420*/  ISETP.NE.AND.EX P0, PT, RZ, UR5, PT, P0 ;  /* 0x00000005ff007c0c */ /* 0x000fe2000bf05300 */
[----:B------:R-:W-:-:S04]  /*2e430*/  ULDC.64 UR4, c[0x0][0xb10] ;  /* 0x0002c40000047ab9 */ /* 0x000fc80000000a00 */
[----:B0-----:R-:W0:Y:S08]  /*2e440*/  LDC.64 R4, c[0x0][0xb00] ;  /* 0x0002c000ff047b82 */ /* 0x001e300000000a00 */
[----:B------:R-:W2:Y:S02]  /*2e450*/  @P0 LDC.64 R2, c[0x0][0xb20] ;  /* 0x0002c800ff020b82 */ /* 0x000ea40000000a00 */
[----:B--2---:R-:W-:-:S05]  /*2e460*/  @P0 IMAD.WIDE R2, R19, 0x4, R2 ;  /* 0x0000000413020825 */ /* 0x004fca00078e0202 */
        /* <DEDUP_REMOVED lines=9> */
[----:B--2---:R-:W1:Y:S01]  /*2e500*/  LDC.64 R2, c[0x0][0xb08] ;  /* 0x0002c200ff027b82 */ /* 0x004e620000000a00 */
[----:B------:R-:W-:-:S02]  /*2e510*/  IMAD.MOV.U32 R0, RZ, RZ, RZ ;  /* 0x000000ffff007224 */ /* 0x000fc400078e00ff */
[----:B------:R-:W-:Y:S01]  /*2e520*/  ISETP.NE.AND.EX P3, PT, RZ, UR5, PT, P1 ;  /* 0x00000005ff007c0c */ /* 0x000fe2000bf65310 */
[----:B0-----:R-:W-:-:S04]  /*2e530*/  IMAD.WIDE R4, R19, 0x4, R4 ;  /* 0x0000000413047825 */ /* 0x001fc800078e0204 */
[----:B------:R-:W0:Y:S01]  /*2e540*/  @P0 LDC.64 R10, c[0x0][0xb10] ;  /* 0x0002c400ff0a0b82 */ /* 0x000e220000000a00 */
[----:B------:R-:W-:Y:S01]  /*2e550*/  ULDC UR4, c[0x0][0x288] ;  /* 0x0000a20000047ab9 */ /* 0x000fe20000000800 */
[----:B------:R-:W-:Y:S02]  /*2e560*/  ISETP.NE.AND.EX P1, PT, RZ, UR7, PT, P2 ;  /* 0x00000007ff007c0c */ /* 0x000fe4000bf25320 */
[----:B------:R-:W-:-:S04]  /*2e570*/  ISETP.NE.AND.EX P2, PT, RZ, UR9, PT, P4 ;  /* 0x00000009ff007c0c */ /* 0x000fc8000bf45340 */
[----:B------:R-:W2:Y:S07]  /*2e580*/  @P3 LDG.E R7, desc[UR42][R12.64] ;  /* 0x0000002a0c073981 */ /* 0x000eae000c1e1900 */
[----:B------:R-:W5:Y:S01]  /*2e590*/  @P1 LDG.E R8, desc[UR42][R4.64] ;  /* 0x0000002a04081981 */ /* 0x000f62000c1e1900 */
[----:B-1----:R-:W-:-:S05]  /*2e5a0*/  IMAD.WIDE R2, R19, 0x4, R2 ;  /* 0x0000000413027825 */ /* 0x002fca00078e0202 */
[----:B------:R-:W5:Y:S01]  /*2e5b0*/  @P2 LDG.E R0, desc[UR42][R2.64] ;  /* 0x0000002a02002981 */ /* 0x000f62000c1e1900 */
[----:B0-----:R-:W-:-:S03]  /*2e5c0*/  @P0 IMAD.WIDE R10, R19, 0x4, R10 ;  /* 0x00000004130a0825 */ /* 0x001fc600078e020a */
        /* <DEDUP_REMOVED lines=21> */
.L_x_3797:
        /* <DEDUP_REMOVED lines=10> */
.L_x_3798:
[----:B------:R-:W-:Y:S05]  /*2e7c0*/  @!P1 BRA `(.L_x_3799) ;  /* 0x00000000000c9947 */ /* 0x000fea0003800000 */
[----:B------:R-:W2:Y:S04]  /*2e7d0*/  LDG.E R7, desc[UR42][R4.64] ;  /* 0x0000002a04077981 */ /* 0x000ea8000c1e1900 */
[----:B------:R-:W2:Y:S02]  /*2e7e0*/  LDG.E R4, desc[UR42][R4.64+0x4] ;  /* 0x0000042a04047981 */ /* 0x000ea4000c1e1900 */
[----:B--2---:R-:W-:-:S07]  /*2e7f0*/  IMAD.IADD R7, R4, 0x1, -R7 ;  /* 0x0000000104077824 */ /* 0x004fce00078e0a07 */
.L_x_3799:
        /* <DEDUP_REMOVED lines=35> */
.L_x_3802:
[----:B------:R-:W-:-:S13]  /*2ea30*/  ISETP.NE.AND P0, PT, R3, 0x1, PT ;  /* 0x000000010300780c */ /* 0x000fda0003f05270 */
[----:B------:R-:W1:Y:S02]  /*2ea40*/  @P0 LDC.64 R4, c[0x0][0xae0] ;  /* 0x0002b800ff040b82 */ /* 0x000e640000000a00 */
[----:B-1----:R-:W-:-:S05]  /*2ea50*/  @P0 IMAD.HI.U32 R4, R2, R4, RZ ;  /* 0x0000000402040227 */ /* 0x002fca00078e00ff */
[----:B------:R-:W-:-:S07]  /*2ea60*/  @P0 SHF.R.U32.HI R2, RZ, R5, R4 ;  /* 0x00000005ff020219 */ /* 0x000fce0000011604 */
.L_x_3803:
[----:B------:R-:W-:Y:S05]  /*2ea70*/  BSYNC B0 ;  /* 0x0000000000007941 */ /* 0x000fea0003800000 */
.L_x_3801:
[----:B------:R-:W-:-:S05]  /*2ea80*/  IMAD R2, R2, R3, R3 ;  /* 0x0000000302027224 */ /* 0x000fca00078e0203 */
[----:B------:R-:W-:-:S07]  /*2ea90*/  VIMNMX R8, R8, R2, PT ;  /* 0x0000000208087248 */ /* 0x000fce0003fe0100 */
.L_x_3800:
        /* <DEDUP_REMOVED lines=20> */
.L_x_3806:
[----:B------:R-:W-:-:S13]  /*2ebe0*/  ISETP.NE.AND P0, PT, R3, 0x1, PT ;  /* 0x000000010300780c */ /* 0x000fda0003f05270 */
[----:B------:R-:W1:Y:S02]  /*2ebf0*/  @P0 LDC.64 R4, c[0x0][0xae0] ;  /* 0x0002b800ff040b82 */ /* 0x000e640000000a00 */
[----:B-1----:R-:W-:-:S05]  /*2ec00*/  @P0 IMAD.HI.U32 R4, R2, R4, RZ ;  /* 0x0000000402040227 */ /* 0x002fca00078e00ff */
[----:B------:R-:W-:-:S07]  /*2ec10*/  @P0 SHF.R.U32.HI R2, RZ, R5, R4 ;  /* 0x00000005ff020219 */ /* 0x000fce0000011604 */
.L_x_3807:
[----:B------:R-:W-:Y:S05]  /*2ec20*/  BSYNC B0 ;  /* 0x0000000000007941 */ /* 0x000fea0003800000 */
.L_x_3805:
[----:B------:R-:W-:-:S05]  /*2ec30*/  IMAD R2, R2, R3, RZ ;  /* 0x0000000302027224 */ /* 0x000fca00078e02ff */
[----:B------:R-:W-:-:S07]  /*2ec40*/  VIMNMX R6, R6, R2, !PT ;  /* 0x0000000206067248 */ /* 0x000fce0007fe0100 */
.L_x_3804:
        /* <DEDUP_REMOVED lines=32> */
.L_x_4017:
[----:B--2---:R-:W-:Y:S02]  /*2ee50*/  ISETP.NE.AND P0, PT, R14, RZ, PT ;  /* 0x000000ff0e00720c */ /* 0x004fe40003f05270 */
[----:B------:R-:W-:-:S11]  /*2ee60*/  PLOP3.LUT P6, PT, PT, PT, PT, 0x8, 0x0 ;  /* 0x000000000000781c */ /* 0x000fd60003fce170 */
[----:B------:R-:W-:Y:S05]  /*2ee70*/  @P0 BRA `(.L_x_3811) ;  /* 0x00000000000c0947 */ /* 0x000fea0003800000 */
[----:B------:R-:W-:-:S03]  /*2ee80*/  UMOV UR4, 0xffffffff ;  /* 0xffffffff00047882 */ /* 0x000fc60000000000 */
[----:B------:R-:W-:Y:S05]  /*2ee90*/  BRA.DIV UR4, `(.L_x_3812) ;  /* 0x0000008604e47947 */ /* 0x000fea000b800000 */
[----:B------:R-:W-:-:S13]  /*2eea0*/  ELECT P6, URZ, PT ;  /* 0x00000000003f782f */ /* 0x000fda00038c0000 */
.L_x_3811:
        /* <DEDUP_REMOVED lines=10> */
.L_x_4020:
[----:B------:R-:W-:Y:S05]  /*2ef50*/  BSYNC B1 ;  /* 0x0000000000017941 */ /* 0x000fea0003800000 */
.L_x_3813:
[----:B------:R-:W-:Y:S04]  /*2ef60*/  BSSY B1, `(.L_x_3815) ;  /* 0x0000083000017945 */ /* 0x000fe80003800000 */
[----:B------:R-:W-:Y:S05]  /*2ef70*/  @!P6 BRA `(.L_x_3816) ;  /* 0x000000080004e947 */ /* 0x000fea0003800000 */
[----:B------:R-:W2:Y:S04]  /*2ef80*/  LDL R6, [R1+0x460] ;  /* 0x0004600001067983 */ /* 0x000ea80000100800 */
[----:B------:R-:W3:Y:S01]  /*2ef90*/  LDL R7, [R1+0x468] ;  /* 0x0004680001077983 */ /* 0x000ee20000100800 */
[----:B-1----:R-:W1:Y:S01]  /*2efa0*/  S2R R5, SR_TID.X ;  /* 0x0000000000057919 */ /* 0x002e620000002100 */
[----:B--2---:R-:W-:Y:S02]  /*2efb0*/  IMAD.MOV.U32 R9, RZ, RZ, R6 ;  /* 0x000000ffff097224 */ /* 0x004fe400078e0006 */
[----:B------:R-:W2:Y:S02]  /*2efc0*/  LDL R6, [R1+0x478] ;  /* 0x0004780001067983 */ /* 0x000ea40000100800 */
[----:B---3--:R-:W-:Y:S01]  /*2efd0*/  IMAD R4, R7, 0x8, R9 ;  /* 0x0000000807047824 */ /* 0x008fe200078e0209 */
[----:B-1----:R-:W-:Y:S01]  /*2efe0*/  LOP3.LUT R5, R5, 0x7f, RZ, 0xc0, !PT ;  /* 0x0000007f05057812 */ /* 0x002fe200078ec0ff */
[----:B------:R-:W-:Y:S03]  /*2eff0*/  BSSY B2, `(.L_x_3817) ;  /* 0x0000005000027945 */ /* 0x000fe60003800000 */
[----:B------:R-:W-:-:S02]  /*2f000*/  ISETP.NE.AND P1, PT, R5, RZ, PT ;  /* 0x000000ff0500720c */ /* 0x000fc40003f25270 */
[----:B--2---:R-:W-:-:S04]  /*2f010*/  SHF.L.U32 R9, R6, 0x1f, RZ ;  /* 0x0000001f06097819 */ /* 0x004fc800000006ff */
[----:B------:R-:W1:Y:S02]  /*2f020*/  SYNCS.PHASECHK.TRANS64.TRYWAIT P0, [R4+URZ+0x324a0], R9 ;  /* 0x0324a009040075a7 */ /* 0x000e64000800017f */
[----:B-1----:R-:W-:Y:S05]  /*2f030*/  @!P0 BRA `(.L_x_3818) ;  /* 0x0000008400b48947 */ /* 0x002fea0003800000 */
.L_x_4021:
[----:B------:R-:W-:Y:S05]  /*2f040*/  BSYNC B2 ;  /* 0x0000000000027941 */ /* 0x000fea0003800000 */
.L_x_3817:
        /* <DEDUP_REMOVED lines=9> */
.L_x_3820:
[----:B------:R-:W-:Y:S05]  /*2f0e0*/  BSYNC B2 ;  /* 0x0000000000027941 */ /* 0x000fea0003800000 */
.L_x_3819:
        /* <DEDUP_REMOVED lines=14> */
.L_x_3821:
        /* <DEDUP_REMOVED lines=13> */
.L_x_4022:
[----:B------:R-:W-:Y:S05]  /*2f2a0*/  BSYNC B2 ;  /* 0x0000000000027941 */ /* 0x000fea0003800000 */
.L_x_3822:
[----:B------:R-:W-:Y:S01]  /*2f2b0*/  BSSY B2, `(.L_x_3824) ;  /* 0x000000b000027945 */ /* 0x000fe20003800000 */
[----:B------:R-:W-:Y:S02]  /*2f2c0*/  IMAD.MOV.U32 R10, RZ, RZ, 0x0 ;  /* 0x00000000ff0a7424 */ /* 0x000fe400078e00ff */
[----:B0-----:R-:W-:Y:S01]  /*2f2d0*/  IMAD.MOV.U32 R11, RZ, RZ, 0x12f00000 ;  /* 0x12f00000ff0b7424 */ /* 0x001fe200078e00ff */
        /* <DEDUP_REMOVED lines=8> */
.L_x_3825:
[----:B------:R-:W-:Y:S05]  /*2f360*/  BSYNC B2 ;  /* 0x0000000000027941 */ /* 0x000fea0003800000 */
.L_x_3824:
        /* <DEDUP_REMOVED lines=11> */
.L_x_3826:
        /* <DEDUP_REMOVED lines=15> */
.L_x_3827:
        /* <DEDUP_REMOVED lines=15> */
.L_x_3828:
        /* <DEDUP_REMOVED lines=15> */
.L_x_3829:
        /* <DEDUP_REMOVED lines=10> */
.L_x_3816:
[----:B------:R-:W-:Y:S05]  /*2f790*/  BSYNC B1 ;  /* 0x0000000000017941 */ /* 0x000fea0003800000 */
.L_x_3815:
[----:B------:R-:W2:Y:S04]  /*2f7a0*/  LDL.LU R6, [R1+0x468] ;  /* 0x0004680001067983 */ /* 0x000ea80000300800 */
[----:B------:R-:W3:Y:S01]  /*2f7b0*/  LDL.LU R9, [R1+0x478] ;  /* 0x0004780001097983 */ /* 0x000ee20000300800 */
[----:B-1----:R-:W-:Y:S01]  /*2f7c0*/  VIADD R4, R8, 0xfffffffe ;  /* 0xfffffffe08047836 */ /* 0x002fe20000000000 */
        /* <DEDUP_REMOVED lines=10> */
.L_x_3845:
[----:B------:R-:W-:Y:S05]  /*2f870*/  YIELD ;  /* 0x0000000000007946 */ /* 0x000fea0003800000 */
[----:B------:R-:W-:Y:S04]  /*2f880*/  BSSY B1, `(.L_x_3830) ;  /* 0x0000081000017945 */ /* 0x000fe80003800000 */
[----:B--2---:R-:W-:Y:S05]  /*2f890*/  @!P6 BRA `(.L_x_3831) ;  /* 0x0000000400fce947 */ /* 0x004fea0003800000 */
[----:B------:R-:W2:Y:S04]  /*2f8a0*/  LDL R8, [R1+0x460] ;  /* 0x0004600001087983 */ /* 0x000ea80000100800 */
[----:B-1----:R-:W2:Y:S04]  /*2f8b0*/  LDL R5, [R1+0x468] ;  /* 0x0004680001057983 */ /* 0x002ea80000100800 */
[----:B------:R-:W3:Y:S01]  /*2f8c0*/  LDL R6, [R1+0x478] ;  /* 0x0004780001067983 */ /* 0x000ee20000100800 */
[----:B------:R-:W1:Y:S01]  /*2f8d0*/  S2R R7, SR_TID.X ;  /* 0x0000000000077919 */ /* 0x000e620000002100 */
[----:B------:R-:W-:Y:S01]  /*2f8e0*/  BSSY B2, `(.L_x_3832) ;  /* 0x0000007000027945 */ /* 0x000fe20003800000 */
[----:B-1----:R-:W-:-:S04]  /*2f8f0*/  LOP3.LUT R7, R7, 0x7f, RZ, 0xc0, !PT ;  /* 0x0000007f07077812 */ /* 0x002fc800078ec0ff */
[----:B------:R-:W-:Y:S01]  /*2f900*/  ISETP.NE.AND P2, PT, R7, RZ, PT ;  /* 0x000000ff0700720c */ /* 0x000fe20003f45270 */
[----:B--2---:R-:W-:Y:S01]  /*2f910*/  IMAD R5, R5, 0x8, R8 ;  /* 0x0000000805057824 */ /* 0x004fe200078e0208 */
[----:B---3--:R-:W-:-:S04]  /*2f920*/  SHF.L.U32 R6, R6, 0x1f, RZ ;  /* 0x0000001f06067819 */ /* 0x008fc800000006ff */
[----:B------:R-:W1:Y:S02]  /*2f930*/  SYNCS.PHASECHK.TRANS64.TRYWAIT P1, [R5+URZ+0x324a0], R6 ;  /* 0x0324a006050075a7 */ /* 0x000e64000802017f */
[----:B-1----:R-:W-:Y:S05]  /*2f940*/  @!P1 BRA `(.L_x_3833) ;  /* 0x0000007c00989947 */ /* 0x002fea0003800000 */
.L_x_4023:
[----:B------:R-:W-:Y:S05]  /*2f950*/  BSYNC B2 ;  /* 0x0000000000027941 */ /* 0x000fea0003800000 */
.L_x_3832:
        /* <DEDUP_REMOVED lines=9> */
.L_x_3835:
[----:B------:R-:W-:Y:S05]  /*2f9f0*/  BSYNC B2 ;  /* 0x0000000000027941 */ /* 0x000fea0003800000 */
.L_x_3834:
        /* <DEDUP_REMOVED lines=13> */
.L_x_3836:
        /* <DEDUP_REMOVED lines=13> */
.L_x_4024:
[----:B------:R-:W-:Y:S05]  /*2fba0*/  BSYNC B2 ;  /* 0x0000000000027941 */ /* 0x000fea0003800000 */
.L_x_3837:
        /* <DEDUP_REMOVED lines=11> */
.L_x_3840:
[----:B------:R-:W-:Y:S05]  /*2fc60*/  BSYNC B2 ;  /* 0x0000000000027941 */ /* 0x000fea0003800000 */
.L_x_3839:
        /* <DEDUP_REMOVED lines=11> */
.L_x_3841:
        /* <DEDUP_REMOVED lines=15> */
.L_x_3842:
        /* <DEDUP_REMOVED lines=15> */
.L_x_3843:
        /* <DEDUP_REMOVED lines=15> */
.L_x_3844:
        /* <DEDUP_REMOVED lines=10> */
.L_x_3831:
[----:B------:R-:W-:Y:S05]  /*30090*/  BSYNC B1 ;  /* 0x0000000000017941 */ /* 0x000fea0003800000 */
.L_x_3830:
[----:B-1----:R-:W2:Y:S04]  /*300a0*/  LDL.LU R9, [R1+0x468] ;  /* 0x0004680001097983 */ /* 0x002ea80000300800 */
[----:B------:R-:W3:Y:S01]  /*300b0*/  LDL.LU R7, [R1+0x478] ;  /* 0x0004780001077983 */ /* 0x000ee20000300800 */
[C---:B------:R-:W-:Y:S01]  /*300c0*/  ISETP.GT.AND P2, PT, R4.reuse, R3, PT ;  /* 0x000000030400720c */ /* 0x040fe20003f44270 */
[----:B------:R-:W-:Y:S02]  /*300d0*/  VIADD R4, R4, 0xffffffff ;  /* 0xffffffff04047836 */ /* 0x000fe40000000000 */
[----:B--2---:R-:W-:-:S05]  /*300e0*/  VIADD R5, R9, 0x1 ;  /* 0x0000000109057836 */ /* 0x004fca0000000000 */
[----:B------:R-:W-:-:S04]  /*300f0*/  ISETP.NE.AND P1, PT, R5, 0x2, PT ;  /* 0x000000020500780c */ /* 0x000fc80003f25270 */
[----:B------:R-:W-:Y:S02]  /*30100*/  SEL R6, RZ, 0x1, P1 ;  /* 0x00000001ff067807 */ /* 0x000fe40000800000 */
[----:B------:R-:W-:Y:S02]  /*30110*/  SEL R5, R5, RZ, P1 ;  /* 0x000000ff05057207 */ /* 0x000fe40000800000 */
[----:B---3--:R-:W-:-:S03]  /*30120*/  LOP3.LUT R7, R7, R6, RZ, 0x3c, !PT ;  /* 0x0000000607077212 */ /* 0x008fc600078e3cff */
[----:B------:R2:W-:Y:S04]  /*30130*/  STL [R1+0x468], R5 ;  /* 0x0004680501007387 */ /* 0x0005e80000100800 */
[----:B------:R2:W-:Y:S01]  /*30140*/  STL [R1+0x478], R7 ;  /* 0x0004780701007387 */ /* 0x0005e20000100800 */
[----:B------:R-:W-:Y:S05]  /*30150*/  @P2 BRA `(.L_x_3845) ;  /* 0xfffffff400c42947 */ /* 0x000fea000383ffff */
.L_x_3809:
[----:B------:R-:W-:Y:S05]  /*30160*/  BSYNC B0 ;  /* 0x0000000000007941 */ /* 0x000fea0003800000 */
.L_x_3808:
        /* <DEDUP_REMOVED lines=9> */
[----:B----4-:R-:W-:-:S05]  /*30200*/  @P1 SHF.R.U32.HI R2, RZ, R3, R0 ;  /* 0x00000003ff021219 */ /* 0x010fca0000011600 */
[----:B------:R-:W-:Y:S02]  /*30210*/  IMAD.IADD R0, R17, 0x1, R2 ;  /* 0x0000000111007824 */ /* 0x000fe400078e0202 */
[----:B------:R-:W2:Y:S02]  /*30220*/  LDC.64 R2, c[0x0][0xad8] ;  /* 0x0002b600ff027b82 */ /* 0x000ea40000000a00 */
[----:B--2---:R-:W-:Y:S01]  /*30230*/  ISETP.GE.AND P2, PT, R3, 0x1, PT ;  /* 0x000000010300780c */ /* 0x004fe20003f46270 */
[----:B------:R-:W-:-:S12]  /*30240*/  IMAD.IADD R2, R0, 0x1, R2 ;  /* 0x0000000100027824 */ /* 0x000fd800078e0202 */
        /* <DEDUP_REMOVED lines=12> */
.L_x_3848:
[----:B------:R-:W-:-:S13]  /*30310*/  ISETP.NE.AND P0, PT, R3, 0x1, PT ;  /* 0x000000010300780c */ /* 0x000fda0003f05270 */
[----:B-1----:R-:W1:Y:S02]  /*30320*/  @P0 LDC.64 R4, c[0x0][0xae0] ;  /* 0x0002b800ff040b82 */ /* 0x002e640000000a00 */
[----:B-1----:R-:W-:-:S05]  /*30330*/  @P0 IMAD.HI.U32 R4, R6, R4, RZ ;  /* 0x0000000406040227 */ /* 0x002fca00078e00ff */
[----:B------:R-:W-:-:S07]  /*30340*/  @P0 SHF.R.U32.HI R6, RZ, R5, R4 ;  /* 0x00000005ff060219 */ /* 0x000fce0000011604 */
.L_x_3849:
[----:B------:R-:W-:Y:S05]  /*30350*/  BSYNC B0 ;  /* 0x0000000000007941 */ /* 0x000fea0003800000 */
.L_x_3847:
[----:B------:R-:W-:-:S05]  /*30360*/  IMAD R6, R6, R3, R3 ;  /* 0x0000000306067224 */ /* 0x000fca00078e0203 */
[----:B------:R-:W-:-:S07]  /*30370*/  VIMNMX R2, R2, R6, PT ;  /* 0x0000000602027248 */ /* 0x000fce0003fe0100 */
.L_x_3846:
        /* <DEDUP_REMOVED lines=25> */
.L_x_3852:
[----:B------:R-:W-:-:S13]  /*30510*/  ISETP.NE.AND P0, PT, R3, 0x1, PT ;  /* 0x000000010300780c */ /* 0x000fda0003f05270 */
[----:B-1----:R-:W1:Y:S02]  /*30520*/  @P0 LDC.64 R4, c[0x0][0xae0] ;  /* 0x0002b800ff040b82 */ /* 0x002e640000000a00 */
[----:B-1----:R-:W-:-:S05]  /*30530*/  @P0 IMAD.HI.U32 R4, R0, R4, RZ ;  /* 0x0000000400040227 */ /* 0x002fca00078e00ff */
[----:B------:R-:W-:-:S07]  /*30540*/  @P0 SHF.R.U32.HI R0, RZ, R5, R4 ;  /* 0x00000005ff000219 */ /* 0x000fce0000011604 */
.L_x_3853:
[----:B------:R-:W-:Y:S05]  /*30550*/  BSYNC B0 ;  /* 0x0000000000007941 */ /* 0x000fea0003800000 */
.L_x_3851:
[----:B------:R-:W-:-:S05]  /*30560*/  IMAD R0, R0, R3, RZ ;  /* 0x0000000300007224 */ /* 0x000fca00078e02ff */
[----:B------:R-:W-:-:S07]  /*30570*/  VIMNMX R2, R2, R0, !PT ;  /* 0x0000000002027248 */ /* 0x000fce0007fe0100 */
.L_x_3850:
        /* <DEDUP_REMOVED lines=13> */
[----:B------:R-:W-:Y:S01]  /*30650*/  VOTEU.ANY UR4, UPT, PT ;  /* 0x0000000000047886 */ /* 0x000fe200038e0100 */
[----:B-1----:R-:W1:Y:S01]  /*30660*/  LDC.64 R4, c[0x0][0xd60] ;  /* 0x00035800ff047b82 */ /* 0x002e620000000a00 */
[----:B------:R-:W2:Y:S08]  /*30670*/  FLO.U32 R0, UR4 ;  /* 0x0000000400007d00 */ /* 0x000eb000080e0000 */
[----:B------:R-:W1:Y:S01]  /*30680*/  POPC R2, UR4 ;  /* 0x0000000400027d09 */ /* 0x000e620008000000 */
[----:B--2---:R-:W-:-:S13]  /*30690*/  ISETP.EQ.U32.AND P0, PT, R0, R3, PT ;  /* 0x000000030000720c */ /* 0x004fda0003f02070 */
[----:B-1----:R-:W2:Y:S01]  /*306a0*/  @P0 ATOMG.E.ADD.STRONG.GPU PT, R5, desc[UR42][R4.64], R2 ;  /* 0x00000002040509a8 */ /* 0x002ea200081ee1ea */
[----:B------:R-:W1:Y:S02]  /*306b0*/  S2R R3, SR_LTMASK ;  /* 0x0000000000037919 */ /* 0x000e640000003900 */
[----:B-1----:R-:W-:-:S06]  /*306c0*/  LOP3.LUT R3, R3, UR4, RZ, 0xc0, !PT ;  /* 0x0000000403037c12 */ /* 0x002fcc000f8ec0ff */
[----:B------:R-:W1:Y:S01]  /*306d0*/  POPC R3, R3 ;  /* 0x0000000300037309 */ /* 0x000e620000000000 */
[----:B--2---:R-:W1:Y:S02]  /*306e0*/  SHFL.IDX PT, R0, R5, R0, 0x1f ;  /* 0x00001f0005007589 */ /* 0x004e6400000e0000 */
[----:B-1----:R-:W-:Y:S01]  /*306f0*/  IADD3 R16, R0, UR39, R3 ;  /* 0x0000002700107c10 */ /* 0x002fe2000fffe003 */
[----:B------:R-:W-:Y:S06]  /*30700*/  BRA `(.L_x_3856) ;  /* 0x0000004c001c7947 */ /* 0x000fec0003800000 */
.L_x_3855:
        /* <DEDUP_REMOVED lines=21> */
.L_x_3858:
[----:B------:R-:W-:Y:S05]  /*30860*/  BSYNC B6 ;  /* 0x0000000000067941 */ /* 0x000fea0003800000 */
.L_x_3857:
        /* <DEDUP_REMOVED lines=20> */
.L_x_3861:
        /* <DEDUP_REMOVED lines=15> */
.L_x_3860:
[----:B------:R-:W-:Y:S05]  /*30aa0*/  BSYNC B6 ;  /* 0x0000000000067941 */ /* 0x000fea0003800000 */
.L_x_3859:
        /* <DEDUP_REMOVED lines=8> */
[----:B------:R3:W4:Y:S02]  /*30b30*/  @P0 LDG.E R7, desc[UR42][R2.64] ;  /* 0x0000002a02070981 */ /* 0x000724000c1e1900 */
[----:B---3--:R-:W3:Y:S02]  /*30b40*/  LDC.64 R2, c[0x0][0x418] ;  /* 0x00010600ff027b82 */ /* 0x008ee40000000a00 */
[----:B---3--:R-:W-:Y:S01]  /*30b50*/  LOP3.LUT P0, RZ, R2, UR4, RZ, 0xfc, !PT ;  /* 0x0000000402ff7c12 */ /* 0x008fe2000f80fcff */
[----:B------:R-:W-:-:S03]  /*30b60*/  UMOV UR4, 0xffffffff ;  /* 0xffffffff00047882 */ /* 0x000fc60000000000 */
[----:B------:R-:W-:Y:S01]  /*30b70*/  LOP3.LUT P0, RZ, R3, UR5, RZ, 0xfc, P0 ;  /* 0x0000000503ff7c12 */ /* 0x000fe2000800fcff */
[----:B--2---:R-:W-:Y:S01]  /*30b80*/  VIADD R0, R17, 0xffffffff ;  /* 0xffffffff11007836 */ /* 0x004fe20000000000 */
        /* <DEDUP_REMOVED lines=9> */
.L_x_4027:
        /* <DEDUP_REMOVED lines=11> */
.L_x_4030:
[----:B------:R-:W-:Y:S05]  /*30cd0*/  @!P6 BRA `(.L_x_3863) ;  /* 0x00000004000ce947 */ /* 0x000fea0003800000 */
[----:B------:R-:W-:-:S04]  /*30ce0*/  ISETP.NE.U32.AND P0, PT, R2, RZ, PT ;  /* 0x000000ff0200720c */ /* 0x000fc80003f05070 */
[----:B------:R-:W-:-:S13]  /*30cf0*/  ISETP.NE.AND.EX P0, PT, R3, RZ, PT, P0 ;  /* 0x000000ff0300720c */ /* 0x000fda0003f05300 */
[----:B------:R-:W-:Y:S05]  /*30d00*/  @!P0 BRA `(.L_x_3865) ;  /* 0x0000000000508947 */ /* 0x000fea0003800000 */
[----:B------:R-:W3:Y:S01]  /*30d10*/  LDC R6, c[0x0][0x43c] ;  /* 0x00010f00ff067b82 */ /* 0x000ee20000000800 */
[----:B-1----:R-:W-:Y:S01]  /*30d20*/  IMAD.MOV.U32 R9, RZ, RZ, R0 ;  /* 0x000000ffff097224 */ /* 0x002fe200078e0000 */
[----:B------:R-:W-:-:S03]  /*30d30*/  ULDC.64 UR4, c[0x0][0x428] ;  /* 0x00010a0000047ab9 */ /* 0x000fc60000000a00 */
[----:B----4-:R-:W-:Y:S01]  /*30d40*/  IMAD.MOV.U32 R0, RZ, RZ, R9 ;  /* 0x000000ffff007224 */ /* 0x010fe200078e0009 */
[----:B---3--:R-:W-:-:S13]  /*30d50*/  ISETP.NE.AND P0, PT, R6, 0x1, PT ;  /* 0x000000010600780c */ /* 0x008fda0003f05270 */
[----:B------:R-:W1:Y:S02]  /*30d60*/  @P0 LDC.64 R4, c[0x0][0x440] ;  /* 0x00011000ff040b82 */ /* 0x000e640000000a00 */
[----:B-1----:R-:W-:-:S05]  /*30d70*/  @P0 IMAD.HI.U32 R4, R9, R4, RZ ;  /* 0x0000000409040227 */ /* 0x002fca00078e00ff */
        /* <DEDUP_REMOVED lines=13> */
.L_x_3865:
[----:B--2---:R-:W2:Y:S04]  /*30e50*/  LDL R7, [R1+0x460] ;  /* 0x0004600001077983 */ /* 0x004ea80000100800 */
[----:B----4-:R-:W2:Y:S04]  /*30e60*/  LDL R0, [R1+0x464] ;  /* 0x0004640001007983 */ /* 0x010ea80000100800 */
[----:B---3--:R-:W3:Y:S01]  /*30e70*/  LDL R2, [R1+0x474] ;  /* 0x0004740001027983 */ /* 0x008ee20000100800 */
[----:B--2---:R-:W-:Y:S01]  /*30e80*/  IMAD R0, R0, 0x8, R7 ;  /* 0x0000000800007824 */ /* 0x004fe200078e0207 */
[----:B---3--:R-:W-:-:S04]  /*30e90*/  SHF.L.U32 R2, R2, 0x1f, RZ ;  /* 0x0000001f02027819 */ /* 0x008fc800000006ff */
[----:B------:R-:W2:Y:S02]  /*30ea0*/  SYNCS.PHASECHK.TRANS64.TRYWAIT P0, [R0+URZ+0x32440], R2 ;  /* 0x03244002000075a7 */ /* 0x000ea4000800017f */
[----:B--2---:R-:W-:Y:S05]  /*30eb0*/  @!P0 BRA `(.L_x_3866) ;  /* 0x0000006800b88947 */ /* 0x004fea0003800000 */
.L_x_4031:
        /* <DEDUP_REMOVED lines=11> */
.L_x_3867:
[----:B------:R-:W3:Y:S04]  /*30f70*/  LDL R6, [R1+0x460] ;  /* 0x0004600001067983 */ /* 0x000ee80000100800 */
[----:B-1----:R-:W3:Y:S04]  /*30f80*/  LDL R5, [R1+0x464] ;  /* 0x0004640001057983 */ /* 0x002ee80000100800 */
        /* <DEDUP_REMOVED lines=24> */
.L_x_3863:
        /* <DEDUP_REMOVED lines=26> */
[----:B-1----:R-:W-:Y:S02]  /*312b0*/  IMAD.U32 R5, RZ, RZ, UR5 ;  /* 0x00000005ff057e24 */ /* 0x002fe4000f8e00ff */
[----:B------:R-:W-:Y:S02]  /*312c0*/  IMAD.U32 R6, RZ, RZ, UR6 ;  /* 0x00000006ff067e24 */ /* 0x000fe4000f8e00ff */
[----:B--2---:R-:W-:-:S02]  /*312d0*/  IMAD.U32 R7, RZ, RZ, UR7 ;  /* 0x00000007ff077e24 */ /* 0x004fc4000f8e00ff */
[----:B------:R-:W-:Y:S02]  /*312e0*/  IMAD.U32 R10, RZ, RZ, UR8 ;  /* 0x00000008ff0a7e24 */ /* 0x000fe4000f8e00ff */
[----:B0-----:R-:W-:Y:S02]  /*312f0*/  IMAD.U32 R11, RZ, RZ, UR9 ;  /* 0x00000009ff0b7e24 */ /* 0x001fe4000f8e00ff */
[----:B------:R-:W-:Y:S02]  /*31300*/  IMAD.MOV.U32 R8, RZ, RZ, 0x70 ;  /* 0x00000070ff087424 */ /* 0x000fe400078e00ff */
[----:B------:R-:W-:Y:S02]  /*31310*/  IMAD.MOV.U32 R12, RZ, RZ, 0x1 ;  /* 0x00000001ff0c7424 */ /* 0x000fe400078e00ff */
[----:B------:R-:W-:-:S07]  /*31320*/  IMAD.MOV.U32 R13, RZ, RZ, RZ ;  /* 0x000000ffff0d7224 */ /* 0x000fce00078e00ff */
[----:B------:R-:W-:-:S07]  /*31330*/  LEPC R20, `(.L_x_3869) ;  /* 0x000000001014794e */ /* 0x000fce0000000000 */
[----:B---34-:R-:W-:Y:S05]  /*31340*/  CALL.ABS.NOINC R2 ;  /* 0x0000000002007343 */ /* 0x018fea0003c00000 */
.L_x_3869:
[----:B------:R-:W-:Y:S05]  /*31350*/  BSYNC B6 ;  /* 0x0000000000067941 */ /* 0x000fea0003800000 */
.L_x_3868:
[----:B0-----:R-:W4:Y:S01]  /*31360*/  LDL R11, [R1+0x488] ;  /* 0x00048800010b7983 */ /* 0x001f220000100800 */
[----:B--2---:R-:W0:Y:S01]  /*31370*/  LDC R7, c[0x0][0x448] ;  /* 0x00011200ff077b82 */ /* 0x004e220000000800 */
[----:B------:R-:W-:Y:S01]  /*31380*/  ULDC.64 UR4, c[0x0][0x298] ;  /* 0x0000a60000047ab9 */ /* 0x000fe20000000a00 */
[----:B------:R-:W-:Y:S01]  /*31390*/  ULDC.64 UR6, c[0x0][0x280] ;  /* 0x0000a00000067ab9 */ /* 0x000fe20000000a00 */
[----:B------:R-:W2:Y:S04]  /*313a0*/  LDL R4, [R1+0x4a8] ;  /* 0x0004a80001047983 */ /* 0x000ea80000100800 */
[----:B------:R-:W2:Y:S04]  /*313b0*/  LDL R10, [R1+0x49c] ;  /* 0x00049c00010a7983 */ /* 0x000ea80000100800 */
[----:B-1----:R-:W2:Y:S01]  /*313c0*/  LDL R9, [R1+0x4b8] ;  /* 0x0004b80001097983 */ /* 0x002ea20000100800 */
[----:B------:R-:W1:Y:S01]  /*313d0*/  S2R R2, SR_TID.X ;  /* 0x0000000000027919 */ /* 0x000e620000002100 */
[----:B---3--:R-:W3:Y:S02]  /*313e0*/  S2R R0, SR_TID.X ;  /* 0x0000000000007919 */ /* 0x008ee40000002100 */
[----:B------:R-:W2:Y:S01]  /*313f0*/  LDL R8, [R1+0x4bc] ;  /* 0x0004bc0001087983 */ /* 0x000ea20000100800 */
[----:B0-----:R-:W-:-:S03]  /*31400*/  ISETP.NE.AND P0, PT, R7, 0x1, PT ;  /* 0x000000010700780c */ /* 0x001fc60003f05270 */
[----:B------:R-:W2:Y:S10]  /*31410*/  LDL R6, [R1+0x4a4] ;  /* 0x0004a40001067983 */ /* 0x000eb40000100800 */
[----:B------:R-:W0:Y:S01]  /*31420*/  @P0 LDC R3, c[0x0][0x450] ;  /* 0x00011400ff030b82 */ /* 0x000e220000000800 */
[----:B-1----:R-:W-:-:S04]  /*31430*/  LOP3.LUT R2, R2, 0x7f, RZ, 0xc0, !PT ;  /* 0x0000007f02027812 */ /* 0x002fc800078ec0ff */
[----:B------:R-:W-:Y:S01]  /*31440*/  SHF.R.U32.HI R2, RZ, 0x3, R2 ;  /* 0x00000003ff027819 */ /* 0x000fe20000011602 */
[----:B---3--:R-:W-:-:S05]  /*31450*/  IMAD.SHL.U32 R0, R0, 0x10, RZ ;  /* 0x0000001000007824 */ /* 0x008fca00078e00ff */
[----:B------:R-:W-:Y:S02]  /*31460*/  LOP3.LUT R0, R2, 0x70, R0, 0xf8, !PT ;  /* 0x0000007002007812 */ /* 0x000fe400078ef800 */
[----:B------:R-:W1:Y:S03]  /*31470*/  @P0 LDC R2, c[0x0][0x44c] ;  /* 0x00011300ff020b82 */ /* 0x000e660000000800 */
[----:B----4-:R-:W-:-:S04]  /*31480*/  IMAD.IADD R5, R0, 0x1, R11 ;  /* 0x0000000100057824 */ /* 0x010fc800078e020b */
[----:B-1----:R-:W-:-:S04]  /*31490*/  @P0 IMAD.HI.U32 R2, R5, R2, RZ ;  /* 0x0000000205020227 */ /* 0x002fc800078e00ff */
[----:B------:R-:W-:Y:S01]  /*314a0*/  IMAD.MOV.U32 R0, RZ, RZ, R5 ;  /* 0x000000ffff007224 */ /* 0x000fe200078e0005 */
[----:B0-----:R-:W-:Y:S01]  /*314b0*/  @P0 SHF.R.U32.HI R0, RZ, R3, R2 ;  /* 0x00000003ff000219 */ /* 0x001fe20000011602 */
[----:B--2---:R-:W-:-:S04]  /*314c0*/  IMAD R2, R4, UR4, RZ ;  /* 0x0000000404027c24 */ /* 0x004fc8000f8e02ff */
        /* <DEDUP_REMOVED lines=42> */
[----:B------:R-:W0:Y:S04]  /*31770*/  SHFL.IDX PT, R5, R3, RZ, 0x181f ;  /* 0x00181fff03057589 */ /* 0x000e2800000e0000 */
[----:B------:R-:W1:Y:S01]  /*31780*/  SHFL.IDX PT, R4, R2, RZ, 0x181f ;  /* 0x00181fff02047589 */ /* 0x000e6200000e0000 */
[----:B--2---:R-:W-:-:S03]  /*31790*/  IMAD R0, R11, R7, RZ ;  /* 0x000000070b007224 */ /* 0x004fc600078e02ff */
[----:B------:R-:W-:Y:S01]  /*317a0*/  SHFL.IDX PT, R7, R2, 0x1, 0x181f ;  /* 0x00381f0002077f89 */ /* 0x000fe200000e0000 */
[----:B---3--:R-:W-:-:S03]  /*317b0*/  IMAD.IADD R8, R8, 0x1, R6 ;  /* 0x0000000108087824 */ /* 0x008fc600078e0206 */
[----:B------:R-:W2:Y:S01]  /*317c0*/  SHFL.IDX PT, R6, R3, 0x1, 0x181f ;  /* 0x00381f0003067f89 */ /* 0x000ea200000e0000 */
[C---:B------:R-:W-:Y:S01]  /*317d0*/  VIADD R11, R8.reuse, 0x10 ;  /* 0x00000010080b7836 */ /* 0x040fe20000000000 */
[-C--:B------:R-:W-:Y:S02]  /*317e0*/  ISETP.GE.AND P1, PT, R8, R0.reuse, PT ;  /* 0x000000000800720c */ /* 0x080fe40003f26270 */
[----:B------:R-:W-:Y:S02]  /*317f0*/  STL [R1+0x488], R8 ;  /* 0x0004880801007387 */ /* 0x000fe40000100800 */
[----:B------:R-:W-:Y:S02]  /*31800*/  ISETP.GE.AND P2, PT, R11, R0, PT ;  /* 0x000000000b00720c */ /* 0x000fe40003f46270 */
[----:B------:R3:W-:Y:S07]  /*31810*/  STL [R1+0x4b0], R11 ;  /* 0x0004b00b01007387 */ /* 0x0007ee0000100800 */
[----:B0-----:R-:W-:Y:S01]  /*31820*/  @!P1 LEA R5, P3, R10, R5, 0x1 ;  /* 0x000000050a059211 */ /* 0x001fe200078608ff */
[----:B---3--:R-:W-:-:S04]  /*31830*/  VIADD R11, R8, 0x20 ;  /* 0x00000020080b7836 */ /* 0x008fc80000000000 */
        /* <DEDUP_REMOVED lines=8> */
[----:B------:R-:W-:Y:S01]  /*318c0*/  @!P2 IMAD.X R4, RZ, RZ, R7, P1 ;  /* 0x000000ffff04a224 */ /* 0x000fe200008e0607 */
        /* <DEDUP_REMOVED lines=58> */
.L_x_4048:
[----:B0-----:R-:W3:Y:S04]  /*31c70*/  LDL R2, [R1+0x488] ;  /* 0x0004880001027983 */ /* 0x001ee80000100800 */
[----:B------:R0:W5:Y:S01]  /*31c80*/  LDL R8, [R1+0x460] ;  /* 0x0004600001087983 */ /* 0x0001620000100800 */
[----:B---3--:R-:W-:-:S05]  /*31c90*/  VIADD R2, R2, 0x70 ;  /* 0x0000007002027836 */ /* 0x008fca0000000000 */
[----:B------:R-:W-:Y:S01]  /*31ca0*/  ISETP.GE.AND P1, PT, R2, R0, PT ;  /* 0x000000000200720c */ /* 0x000fe20003f26270 */
[----:B------:R1:W-:-:S12]  /*31cb0*/  STL [R1+0x4d0], R2 ;  /* 0x0004d00201007387 */ /* 0x0003d80000100800 */
[----:B-1----:R-:W-:-:S05]  /*31cc0*/  @!P1 LEA R2, P2, R10, R3, 0x1 ;  /* 0x000000030a029211 */ /* 0x002fca00078408ff */
[----:B--2---:R-:W-:-:S05]  /*31cd0*/  @!P1 IMAD.X R3, RZ, RZ, R4, P2 ;  /* 0x000000ffff039224 */ /* 0x004fca00010e0604 */
[----:B------:R-:W-:Y:S01]  /*31ce0*/  @!PT LDS RZ, [RZ] ;  /* 0x00000000fffff984 */ /* 0x000fe20000000800 */
[----:B------:R-:W-:Y:S01]  /*31cf0*/  @!PT LDS RZ, [RZ] ;  /* 0x00000000fffff984 */ /* 0x000fe20000000800 */
[----:B------:R-:W-:Y:S01]  /*31d00*/  @!PT LDS RZ, [RZ] ;  /* 0x00000000fffff984 */ /* 0x000fe20000000800 */
[----:B------:R0:W-:Y:S01]  /*31d10*/  @!P1 LDGSTS.E.BYPASS.LTC128B.128 [R9+0x1bc00], desc[UR42][R2.64], !P0 ;  /* 0x1bc0000002099fae */ /* 0x0001e2000c101d6a */
[----:B------:R-:W-:Y:S01]  /*31d20*/  PLOP3.LUT P0, PT, PT, PT, PT, 0x80, 0x0 ;  /* 0x000000000000781c */ /* 0x000fe20003f0f070 */
[----:B------:R-:W-:-:S12]  /*31d30*/  NOP ;  /* 0x0000000000007918 */ /* 0x000fd80000000000 */
.L_x_3871:
        /* <DEDUP_REMOVED lines=38> */
.L_x_3873:
[----:B------:R-:W-:Y:S05]  /*31fa0*/  BSYNC B6 ;  /* 0x0000000000067941 */ /* 0x000fea0003800000 */
.L_x_3872:
        /* <DEDUP_REMOVED lines=61> */
[----:B------:R-:W-:Y:S04]  /*32380*/  SHFL.IDX PT, R6, R0, RZ, 0x181f ;  /* 0x00181fff00067589 */ /* 0x000fe800000e0000 */
[----:B------:R-:W5:Y:S01]  /*32390*/  LDL.LU R12, [R1+0x4c4] ;  /* 0x0004c400010c7983 */ /* 0x000f620000300800 */
[----:B--2---:R-:W-:-:S03]  /*323a0*/  IMAD R3, R10, R7, RZ ;  /* 0x000000070a037224 */ /* 0x004fc600078e02ff */
[----:B------:R-:W2:Y:S02]  /*323b0*/  LDL.LU R10, [R1+0x4c0] ;  /* 0x0004c000010a7983 */ /* 0x000ea40000300800 */
[-C--:B---3--:R-:W-:Y:S02]  /*323c0*/  ISETP.GE.AND P4, PT, R4, R3.reuse, PT ;  /* 0x000000030400720c */ /* 0x088fe40003f86270 */
[----:B------:R-:W0:Y:S01]  /*323d0*/  SHFL.IDX PT, R4, R2, RZ, 0x181f ;  /* 0x00181fff02047589 */ /* 0x000e2200000e0000 */
[----:B----4-:R-:W-:-:S13]  /*323e0*/  ISETP.GE.AND P5, PT, R5, R3, PT ;  /* 0x000000030500720c */ /* 0x010fda0003fa6270 */
        /* <DEDUP_REMOVED lines=76> */
[----:B------:R-:W-:-:S05]  /*328b0*/  @!P4 IMAD.X R4, RZ, RZ, R6, P5 ;  /* 0x000000ffff04c224 */ /* 0x000fca00028e0606 */
[----:B------:R-:W-:-:S04]  /*328c0*/  @!P4 LOP3.LUT R5, R5, R4, RZ, 0x3c, !PT ;  /* 0x000000040505c212 */ /* 0x000fc800078e3cff */
[----:B------:R-:W-:-:S04]  /*328d0*/  @!P4 LOP3.LUT R4, R5, R4, RZ, 0x3c, !PT ;  /* 0x000000040504c212 */ /* 0x000fc800078e3cff */
[----:B------:R-:W-:Y:S01]  /*328e0*/  @!P4 LOP3.LUT R5, R5, R4, RZ, 0x3c, !PT ;  /* 0x000000040505c212 */ /* 0x000fe200078e3cff */
[----:B------:R2:W3:Y:S04]  /*328f0*/  SHFL.IDX PT, R6, R0, 0x7, 0x181f ;  /* 0x00f81f0000067f89 */ /* 0x0004e800000e0000 */
[----:B------:R2:W-:Y:S04]  /*32900*/  @!P4 LDGSTS.E.BYPASS.LTC128B.128 [R9+0x25400], desc[UR42][R4.64], !P3 ;  /* 0x254000000409cfae */ /* 0x0005e8000d901d6a */
[----:B------:R2:W-:Y:S04]  /*32910*/  @!P4 LDGSTS.E.BYPASS.LTC128B.128 [R9+0x29400], desc[UR42][R4.64+0x80], !P2 ;  /* 0x294000800409cfae */ /* 0x0005e8000d101d6a */
[----:B------:R2:W-:Y:S04]  /*32920*/  @!P4 LDGSTS.E.BYPASS.LTC128B.128 [R9+0x2d400], desc[UR42][R4.64+0x100], !P1 ;  /* 0x2d4001000409cfae */ /* 0x0005e8000c901d6a */
[----:B-1----:R2:W-:Y:S02]  /*32930*/  @!P4 LDGSTS.E.BYPASS.LTC128B.128 [R9+0x31400], desc[UR42][R4.64+0x180], !P0 ;  /* 0x314001800409cfae */ /* 0x0025e4000c101d6a */
.L_x_4066:
[----:B--2---:R-:W2:Y:S01]  /*32940*/  LDL.LU R0, [R1+0x4d0] ;  /* 0x0004d00001007983 */ /* 0x004ea20000300800 */
[----:B------:R-:W-:Y:S01]  /*32950*/  BSSY B0, `(.L_x_3875) ;  /* 0x000000d000007945 */ /* 0x000fe20003800000 */
[----:B--2---:R-:W-:-:S13]  /*32960*/  ISETP.GE.AND P4, PT, R0, R3, PT ;  /* 0x000000030000720c */ /* 0x004fda0003f86270 */
[----:B------:R-:W-:Y:S05]  /*32970*/  @P4 BRA `(.L_x_3876) ;  /* 0x0000000000284947 */ /* 0x000fea0003800000 */
[----:B------:R-:W2:Y:S01]  /*32980*/  LDL R0, [R1+0x470] ;  /* 0x0004700001007983 */ /* 0x000ea20000100800 */
[----:B------:R-:W-:-:S05]  /*32990*/  LEA R2, P4, R8, R2, 0x1 ;  /* 0x0000000208027211 */ /* 0x000fca00078808ff */
[----:B---3--:R-:W-:-:S05]  /*329a0*/  IMAD.X R3, RZ, RZ, R6, P4 ;  /* 0x000000ffff037224 */ /* 0x008fca00020e0606 */
[----:B------:R-:W-:Y:S01]  /*329b0*/  @!PT LDS RZ, [RZ] ;  /* 0x00000000fffff984 */ /* 0x000fe20000000800 */
[----:B------:R-:W-:Y:S01]  /*329c0*/  @!PT LDS RZ, [RZ] ;  /* 0x00000000fffff984 */ /* 0x000fe20000000800 */
[----:B------:R-:W-:Y:S01]  /*329d0*/  @!PT LDS RZ, [RZ] ;  /* 0x00000000fffff984 */ /* 0x000fe20000000800 */
[----:B--2---:R1:W-:Y:S04]  /*329e0*/  LDGSTS.E.BYPASS.LTC128B.128 [R0+0x25c00], desc[UR42][R2.64], !P3 ;  /* 0x25c0000002007fae */ /* 0x0043e8000d901d6a */
[----:B------:R1:W-:Y:S04]  /*329f0*/  LDGSTS.E.BYPASS.LTC128B.128 [R0+0x29c00], desc[UR42][R2.64+0x80], !P2 ;  /* 0x29c0008002007fae */ /* 0x0003e8000d101d6a */
[----:B------:R1:W-:Y:S04]  /*32a00*/  LDGSTS.E.BYPASS.LTC128B.128 [R0+0x2dc00], desc[UR42][R2.64+0x100], !P1 ;  /* 0x2dc0010002007fae */ /* 0x0003e8000c901d6a */
[----:B------:R1:W-:Y:S02]  /*32a10*/  LDGSTS.E.BYPASS.LTC128B.128 [R0+0x31c00], desc[UR42][R2.64+0x180], !P0 ;  /* 0x31c0018002007fae */ /* 0x0003e4000c101d6a */
.L_x_3876:
[----:B------:R-:W-:Y:S05]  /*32a20*/  BSYNC B0 ;  /* 0x0000000000007941 */ /* 0x000fea0003800000 */
.L_x_3875:
[----:B------:R2:W5:Y:S01]  /*32a30*/  LDL R8, [R1+0x460] ;  /* 0x0004600001087983 */ /* 0x0005620000100800 */
[----:B------:R-:W-:Y:S01]  /*32a40*/  PLOP3.LUT P0, PT, PT, PT, PT, 0x80, 0x0 ;  /* 0x000000000000781c */ /* 0x000fe20003f0f070 */
[----:B------:R-:W-:-:S12]  /*32a50*/  NOP ;  /* 0x0000000000007918 */ /* 0x000fd80000000000 */
.L_x_3877:
[----:B-1----:R-:W4:Y:S01]  /*32a60*/  LDL R2, [R1+0x460] ;  /* 0x0004600001027983 */ /* 0x002f220000100800 */
        /* <DEDUP_REMOVED lines=16> */
[----:B------:R-:W4:Y:S03]  /*32b70*/  SYNCS.PHASECHK.TRANS64.TRYWAIT P0, [R2+URZ+0x32420], R0 ;  /* 0x03242000020075a7 */ /* 0x000f26000800017f */
[----:B-1--4-:R-:W-:Y:S05]  /*32b80*/  @!P0 BRA `(.L_x_3879) ;  /* 0x0000006400d88947 */ /* 0x012fea0003800000 */
.L_x_4067:
[----:B------:R-:W-:Y:S05]  /*32b90*/  BSYNC B0 ;  /* 0x0000000000007941 */ /* 0x000fea0003800000 */
.L_x_3878:
[----:B-1----:R-:W4:Y:S01]  /*32ba0*/  LDL R2, [R1+0x48c] ;  /* 0x00048c0001027983 */ /* 0x002f220000100800 */
[----:B------:R-:W-:Y:S01]  /*32bb0*/  BSSY B0, `(.L_x_3880) ;  /* 0x000005f000007945 */ /* 0x000fe20003800000 */
[----:B----4-:R-:W-:-:S13]  /*32bc0*/  LOP3.LUT P0, RZ, R2, 0x1, RZ, 0xc0, !PT ;  /* 0x0000000102ff7812 */ /* 0x010fda000780c0ff */
[----:B------:R-:W-:Y:S05]  /*32bd0*/  @!P0 BRA `(.L_x_3881) ;  /* 0x0000000400708947 */ /* 0x000fea0003800000 */
[----:B------:R-:W4:Y:S04]  /*32be0*/  LDL R2, [R1+0x460] ;  /* 0x0004600001027983 */ /* 0x000f280000100800 */
[----:B0-----:R-:W2:Y:S01]  /*32bf0*/  LDL R4, [R1+0x474] ;  /* 0x0004740001047983 */ /* 0x001ea20000100800 */
        /* <DEDUP_REMOVED lines=10> */
.L_x_4068:
[----:B------:R-:W-:Y:S05]  /*32ca0*/  BSYNC B1 ;  /* 0x0000000000017941 */ /* 0x000fea0003800000 */
.L_x_3882:
        /* <DEDUP_REMOVED lines=9> */
.L_x_3885:
[----:B------:R-:W-:Y:S05]  /*32d40*/  BSYNC B1 ;  /* 0x0000000000017941 */ /* 0x000fea0003800000 */
.L_x_3884:
[----:B------:R-:W2:Y:S04]  /*32d50*/  LDL R5, [R1+0x460] ;  /* 0x0004600001057983 */ /* 0x000ea80000100800 */
[----:B0-----:R-:W2:Y:S04]  /*32d60*/  LDL R0, [R1+0x464] ;  /* 0x0004640001007983 */ /* 0x001ea80000100800 */
        /* <DEDUP_REMOVED lines=12> */
.L_x_3886:
        /* <DEDUP_REMOVED lines=15> */
.L_x_3887:
        /* <DEDUP_REMOVED lines=15> */
.L_x_3888:
        /* <DEDUP_REMOVED lines=15> */
.L_x_3889:
        /* <DEDUP_REMOVED lines=10> */
.L_x_3881:
[----:B------:R-:W-:Y:S05]  /*331a0*/  BSYNC B0 ;  /* 0x0000000000007941 */ /* 0x000fea0003800000 */
.L_x_3880:
[----:B0-----:R-:W4:Y:S04]  /*331b0*/  LDL R4, [R1+0x490] ;  /* 0x0004900001047983 */ /* 0x001f280000100800 */
[----:B------:R-:W2:Y:S01]  /*331c0*/  LDL R5, [R1+0x484] ;  /* 0x0004840001057983 */ /* 0x000ea20000100800 */
[----:B------:R-:W-:Y:S01]  /*331d0*/  BSSY B0, `(.L_x_3890) ;  /* 0x00001ff000007945 */ /* 0x000fe20003800000 */
[----:B----4-:R-:W-:-:S05]  /*331e0*/  VIADD R0, R4, 0xfffffffe ;  /* 0xfffffffe04007836 */ /* 0x010fca0000000000 */
[----:B--2---:R-:W-:-:S13]  /*331f0*/  ISETP.GE.AND P0, PT, R0, R5, PT ;  /* 0x000000050000720c */ /* 0x004fda0003f06270 */
[----:B------:R-:W-:Y:S05]  /*33200*/  @!P0 BRA `(.L_x_3891) ;  /* 0x0000001c00ec8947 */ /* 0x000fea0003800000 */
[----:B------:R-:W-:Y:S01]  /*33210*/  IMAD.MOV R2, RZ, RZ, -R4 ;  /* 0x000000ffff027224 */ /* 0x000fe200078e0a04 */
[----:B---3--:R-:W-:Y:S01]  /*33220*/  LOP3.LUT R6, RZ, R5, RZ, 0x33, !PT ;  /* 0x00000005ff067212 */ /* 0x008fe200078e33ff */
        /* <DEDUP_REMOVED lines=42> */
.L_x_3896:
[----:B------:R-:W2:Y:S01]  /*334d0*/  LDL R2, [R1+0x460] ;  /* 0x0004600001027983 */ /* 0x000ea20000100800 */
[----:B0-----:R-:W-:Y:S01]  /*334e0*/  SHF.L.U32 R5, R7, 0x1f, RZ ;  /* 0x0000001f07057819 */ /* 0x001fe200000006ff */
[----:B------:R-:W0:Y:S01]  /*334f0*/  S2R R3, SR_TID.X ;  /* 0x0000000000037919 */ /* 0x000e220000002100 */
[----:B------:R-:W-:Y:S01]  /*33500*/  BSSY B3, `(.L_x_3897) ;  /* 0x0000006000037945 */ /* 0x000fe20003800000 */
[----:B0-----:R-:W-:-:S04]  /*33510*/  LOP3.LUT R3, R3, 0x7f, RZ, 0xc0, !PT ;  /* 0x0000007f03037812 */ /* 0x001fc800078ec0ff */
[----:B------:R-:W-:Y:S01]  /*33520*/  ISETP.NE.AND P1, PT, R3, RZ, PT ;  /* 0x000000ff0300720c */ /* 0x000fe20003f25270 */
[----:B--2---:R-:W-:-:S04]  /*33530*/  IMAD R2, R8, 0x8, R2 ;  /* 0x0000000808027824 */ /* 0x004fc800078e0202 */
[----:B------:R-:W0:Y:S02]  /*33540*/  SYNCS.PHASECHK.TRANS64.TRYWAIT P0, [R2+URZ+0x32440], R5 ;  /* 0x03244005020075a7 */ /* 0x000e24000800017f */
[----:B0-----:R-:W-:Y:S06]  /*33550*/  @!P0 BRA `(.L_x_3898) ;  /* 0x0000005c00908947 */ /* 0x001fec0003800000 */
.L_x_4069:
[----:B------:R-:W-:Y:S05]  /*33560*/  BSYNC B3 ;  /* 0x0000000000037941 */ /* 0x000fea0003800000 */
.L_x_3897:
        /* <DEDUP_REMOVED lines=9> */
.L_x_3900:
[----:B------:R-:W-:Y:S05]  /*33600*/  BSYNC B3 ;  /* 0x0000000000037941 */ /* 0x000fea0003800000 */
.L_x_3899:
        /* <DEDUP_REMOVED lines=14> */
.L_x_3901:
        /* <DEDUP_REMOVED lines=13> */
.L_x_4070:
[----:B------:R-:W-:Y:S05]  /*337c0*/  BSYNC B3 ;  /* 0x0000000000037941 */ /* 0x000fea0003800000 */
.L_x_3902:
        /* <DEDUP_REMOVED lines=11> */
.L_x_3905:
[----:B------:R-:W-:Y:S05]  /*33880*/  BSYNC B3 ;  /* 0x0000000000037941 */ /* 0x000fea0003800000 */
.L_x_3904:
        /* <DEDUP_REMOVED lines=11> */
.L_x_3906:
        /* <DEDUP_REMOVED lines=15> */
.L_x_3907:
        /* <DEDUP_REMOVED lines=15> */
.L_x_3908:
        /* <DEDUP_REMOVED lines=15> */
.L_x_3909:
        /* <DEDUP_REMOVED lines=10> */
.L_x_3895:
[----:B------:R-:W-:Y:S05]  /*33cb0*/  BSYNC B1 ;  /* 0x0000000000017941 */ /* 0x000fea0003800000 */
.L_x_3894:
[----:B------:R-:W2:Y:S02]  /*33cc0*/  LDL R4, [R1+0x490] ;  /* 0x0004900001047983 */ /* 0x000ea40000100800 */
[----:B--2---:R-:W-:-:S07]  /*33cd0*/  VIADD R0, R4, 0xfffffffd ;  /* 0xfffffffd04007836 */ /* 0x004fce0000000000 */
.L_x_3893:
[----:B------:R-:W-:Y:S05]  /*33ce0*/  BSYNC B2 ;  /* 0x0000000000027941 */ /* 0x000fea0003800000 */
.L_x_3892:
[----:B------:R-:W2:Y:S01]  /*33cf0*/  LDL.LU R2, [R1+0x490] ;  /* 0x0004900001027983 */ /* 0x000ea20000300800 */
[----:B------:R-:W-:Y:S01]  /*33d00*/  VIADD R6, R6, 0xfffffffe ;  /* 0xfffffffe06067836 */ /* 0x000fe20000000000 */
[----:B--2---:R-:W-:-:S04]  /*33d10*/  LOP3.LUT R2, RZ, R2, RZ, 0x33, !PT ;  /* 0x00000002ff027212 */ /* 0x004fc800078e33ff */
[----:B------:R-:W-:-:S13]  /*33d20*/  ISETP.NE.AND P0, PT, R6, R2, PT ;  /* 0x000000020600720c */ /* 0x000fda0003f05270 */
[----:B------:R-:W-:Y:S05]  /*33d30*/  @!P0 BRA `(.L_x_3891) ;  /* 0x0000001400208947 */ /* 0x000fea0003800000 */
.L_x_3942:
        /* <DEDUP_REMOVED lines=36> */
.L_x_3912:
        /* <DEDUP_REMOVED lines=9> */
.L_x_4071:
[----:B------:R-:W-:Y:S05]  /*34010*/  BSYNC B2 ;  /* 0x0000000000027941 */ /* 0x000fea0003800000 */
.L_x_3913:
        /* <DEDUP_REMOVED lines=9> */
.L_x_3916:
[----:B------:R-:W-:Y:S05]  /*340b0*/  BSYNC B2 ;  /* 0x0000000000027941 */ /* 0x000fea0003800000 */
.L_x_3915:
        /* <DEDUP_REMOVED lines=13> */
.L_x_3917:
        /* <DEDUP_REMOVED lines=13> */
.L_x_4072:
[----:B------:R-:W-:Y:S05]  /*34260*/  BSYNC B2 ;  /* 0x0000000000027941 */ /* 0x000fea0003800000 */
.L_x_3918:
        /* <DEDUP_REMOVED lines=11> */
.L_x_3921:
[----:B------:R-:W-:Y:S05]  /*34320*/  BSYNC B2 ;  /* 0x0000000000027941 */ /* 0x000fea0003800000 */
.L_x_3920:
        /* <DEDUP_REMOVED lines=10> */
.L_x_3922:
        /* <DEDUP_REMOVED lines=15> */
.L_x_3923:
        /* <DEDUP_REMOVED lines=15> */
.L_x_3924:
        /* <DEDUP_REMOVED lines=15> */
.L_x_3925:
        /* <DEDUP_REMOVED lines=10> */
.L_x_3911:
[----:B------:R-:W-:Y:S05]  /*34740*/  BSYNC B1 ;  /* 0x0000000000017941 */ /* 0x000fea0003800000 */
.L_x_3910:
        /* <DEDUP_REMOVED lines=36> */
.L_x_3928:
        /* <DEDUP_REMOVED lines=9> */
.L_x_4073:
[----:B------:R-:W-:Y:S05]  /*34a20*/  BSYNC B2 ;  /* 0x0000000000027941 */ /* 0x000fea0003800000 */
.L_x_3929:
        /* <DEDUP_REMOVED lines=9> */
.L_x_3932:
[----:B------:R-:W-:Y:S05]  /*34ac0*/  BSYNC B2 ;  /* 0x0000000000027941 */ /* 0x000fea0003800000 */
.L_x_3931:
        /* <DEDUP_REMOVED lines=14> */
.L_x_3933:
        /* <DEDUP_REMOVED lines=13> */
.L_x_4074:
[----:B------:R-:W-:Y:S05]  /*34c80*/  BSYNC B2 ;  /* 0x0000000000027941 */ /* 0x000fea0003800000 */
.L_x_3934:
        /* <DEDUP_REMOVED lines=11> */
.L_x_3937:
[----:B------:R-:W-:Y:S05]  /*34d40*/  BSYNC B2 ;  /* 0x0000000000027941 */ /* 0x000fea0003800000 */
.L_x_3936:
        /* <DEDUP_REMOVED lines=11> */
.L_x_3938:
        /* <DEDUP_REMOVED lines=15> */
.L_x_3939:
        /* <DEDUP_REMOVED lines=15> */
.L_x_3940:
        /* <DEDUP_REMOVED lines=15> */
.L_x_3941:
        /* <DEDUP_REMOVED lines=10> */
.L_x_3927:
[----:B------:R-:W-:Y:S05]  /*35170*/  BSYNC B1 ;  /* 0x0000000000017941 */ /* 0x000fea0003800000 */
.L_x_3926:
[----:B------:R-:W2:Y:S01]  /*35180*/  LDL R5, [R1+0x484] ;  /* 0x0004840001057983 */ /* 0x000ea20000100800 */
[----:B------:R-:W-:Y:S01]  /*35190*/  VIADD R0, R0, 0xfffffffe ;  /* 0xfffffffe00007836 */ /* 0x000fe20000000000 */
[----:B--2---:R-:W-:-:S13]  /*351a0*/  ISETP.GT.AND P0, PT, R6, R5, PT ;  /* 0x000000050600720c */ /* 0x004fda0003f04270 */
[----:B------:R-:W-:Y:S05]  /*351b0*/  @P0 BRA `(.L_x_3942) ;  /* 0xffffffe800e00947 */ /* 0x000fea000383ffff */
.L_x_3891:
[----:B------:R-:W-:Y:S05]  /*351c0*/  BSYNC B0 ;  /* 0x0000000000007941 */ /* 0x000fea0003800000 */
.L_x_3890:
[----:B------:R-:W2:Y:S04]  /*351d0*/  LDL.LU R4, [R1+0x464] ;  /* 0x0004640001047983 */ /* 0x000ea80000300800 */
[----:B------:R-:W4:Y:S01]  /*351e0*/  LDL.LU R3, [R1+0x474] ;  /* 0x0004740001037983 */ /* 0x000f220000300800 */
[----:B------:R-:W0:Y:S01]  /*351f0*/  S2R R2, SR_TID.X ;  /* 0x0000000000027919 */ /* 0x000e220000002100 */
[----:B------:R-:W-:Y:S01]  /*35200*/  BSSY B0, `(.L_x_3943) ;  /* 0x0000015000007945 */ /* 0x000fe20003800000 */
[----:B0-----:R-:W-:-:S04]  /*35210*/  LOP3.LUT R2, R2, 0x7f, RZ, 0xc0, !PT ;  /* 0x0000007f02027812 */ /* 0x001fc800078ec0ff */
[----:B------:R-:W-:Y:S01]  /*35220*/  ISETP.NE.AND P1, PT, R2, RZ, PT ;  /* 0x000000ff0200720c */ /* 0x000fe20003f25270 */
[----:B--2---:R-:W-:-:S05]  /*35230*/  VIADD R0, R4, 0x1 ;  /* 0x0000000104007836 */ /* 0x004fca0000000000 */
[----:B------:R-:W-:-:S04]  /*35240*/  ISETP.NE.AND P0, PT, R0, 0x2, PT ;  /* 0x000000020000780c */ /* 0x000fc80003f05270 */
[----:B------:R-:W-:-:S04]  /*35250*/  SEL R2, RZ, 0x1, P0 ;  /* 0x00000001ff027807 */ /* 0x000fc80000000000 */
[----:B----4-:R-:W-:-:S05]  /*35260*/  LOP3.LUT R3, R3, R2, RZ, 0x3c, !PT ;  /* 0x0000000203037212 */ /* 0x010fca00078e3cff */
[----:B------:R0:W-:Y:S01]  /*35270*/  STL [R1+0x474], R3 ;  /* 0x0004740301007387 */ /* 0x0001e20000100800 */
[----:B------:R-:W-:Y:S05]  /*35280*/  @P1 BRA `(.L_x_3944) ;  /* 0x0000000000301947 */ /* 0x000fea0003800000 */
[----:B0-----:R-:W0:Y:S01]  /*35290*/  S2R R3, SR_LANEID ;  /* 0x0000000000037919 */ /* 0x001e220000000000 */
[----:B------:R-:W-:Y:S01]  /*352a0*/  VOTEU.ANY UR4, UPT, PT ;  /* 0x0000000000047886 */ /* 0x000fe200038e0100 */
[----:B------:R-:W1:Y:S01]  /*352b0*/  LDC.64 R4, c[0x0][0xd60] ;  /* 0x00035800ff047b82 */ /* 0x000e620000000a00 */
[----:B------:R-:W0:Y:S02]  /*352c0*/  FLO.U32 R2, UR4 ;  /* 0x0000000400027d00 */ /* 0x000e2400080e0000 */
[----:B0-----:R-:W-:-:S06]  /*352d0*/  ISETP.EQ.U32.AND P1, PT, R2, R3, PT ;  /* 0x000000030200720c */ /* 0x001fcc0003f22070 */
[----:B------:R-:W1:Y:S07]  /*352e0*/  POPC R3, UR4 ;  /* 0x0000000400037d09 */ /* 0x000e6e0008000000 */
[----:B-1----:R-:W2:Y:S01]  /*352f0*/  @P1 ATOMG.E.ADD.STRONG.GPU PT, R3, desc[UR42][R4.64], R3 ;  /* 0x00000003040319a8 */ /* 0x002ea200081ee1ea */
[----:B---3--:R-:W0:Y:S02]  /*35300*/  S2R R6, SR_LTMASK ;  /* 0x0000000000067919 */ /* 0x008e240000003900 */
[----:B0-----:R-:W-:-:S04]  /*35310*/  LOP3.LUT R6, R6, UR4, RZ, 0xc0, !PT ;  /* 0x0000000406067c12 */ /* 0x001fc8000f8ec0ff */
[----:B------:R-:W0:Y:S01]  /*35320*/  POPC R7, R6 ;  /* 0x0000000600077309 */ /* 0x000e220000000000 */
[----:B--2---:R-:W0:Y:S02]  /*35330*/  SHFL.IDX PT, R2, R3, R2, 0x1f ;  /* 0x00001f0203027589 */ /* 0x004e2400000e0000 */
[----:B0-----:R-:W-:-:S07]  /*35340*/  IADD3 R16, R2, UR39, R7 ;  /* 0x0000002702107c10 */ /* 0x001fce000fffe007 */
.L_x_3944:
[----:B------:R-:W-:Y:S05]  /*35350*/  BSYNC B0 ;  /* 0x0000000000007941 */ /* 0x000fea0003800000 */
.L_x_3943:
[----:B------:R-:W-:-:S05]  /*35360*/  SEL R0, R0, RZ, P0 ;  /* 0x000000ff00007207 */ /* 0x000fca0000000000 */
[----:B------:R1:W-:Y:S02]  /*35370*/  STL [R1+0x464], R0 ;  /* 0x0004640001007387 */ /* 0x0003e40000100800 */
.L_x_3856:
[----:B------:R-:W-:Y:S05]  /*35380*/  BSYNC B7 ;  /* 0x0000000000077941 */ /* 0x000fea0003800000 */
.L_x_3854:
[----:B-1----:R-:W2:Y:S02]  /*35390*/  LDL R0, [R1+0x48c] ;  /* 0x00048c0001007983 */ /* 0x002ea40000100800 */
[----:B--2---:R-:W-:-:S13]  /*353a0*/  LOP3.LUT P0, RZ, R0, 0x40, RZ, 0xc0, !PT ;  /* 0x0000004000ff7812 */ /* 0x004fda000780c0ff */
[----:B------:R-:W-:Y:S05]  /*353b0*/  @!P0 BRA `(.L_x_3945) ;  /* 0x0000000000288947 */ /* 0x000fea0003800000 */
[----:B------:R-:W-:Y:S05]  /*353c0*/  WARPSYNC.ALL ;  /* 0x0000000000007948 */ /* 0x000fea0003800000 */
[----:B------:R-:W1:Y:S08]  /*353d0*/  S2UR UR5, SR_CgaCtaId ;  /* 0x00000000000579c3 */ /* 0x000e700000008800 */
[----:B------:R-:W-:Y:S06]  /*353e0*/  BAR.SYNC.DEFER_BLOCKING 0x5, 0x180 ;  /* 0x0146000000007b1d */ /* 0x000fec0000010000 */
[----:B------:R-:W-:-:S02]  /*353f0*/  UMOV UR4, 0x400 ;  /* 0x0000040000047882 */ /* 0x000fc40000000000 */
[----:B-1----:R-:W-:-:S06]  /*35400*/  ULEA UR4, UR5, UR4, 0x18 ;  /* 0x0000000405047291 */ /* 0x002fcc000f8ec03f */
[----:B------:R-:W-:-:S05]  /*35410*/  IMAD.U32 R0, RZ, RZ, UR4 ;  /* 0x00000004ff007e24 */ /* 0x000fca000f8e00ff */
[----:B------:R1:W2:Y:S04]  /*35420*/  LDS.128 R16, [R0+0x324d0] ;  /* 0x0324d00000107984 */ /* 0x0002a80000000c00 */
[----:B------:R1:W-:Y:S01]  /*35430*/  STL [R1+0x460], R0 ;  /* 0x0004600001007387 */ /* 0x0003e20000100800 */
[----:B------:R-:W-:Y:S06]  /*35440*/  BAR.ARV 0x4, 0x180 ;  /* 0x0106000000007b1d */ /* 0x000fec0000002000 */
[----:B------:R-:W-:Y:S05]  /*35450*/  BRA `(.L_x_3946) ;  /* 0x0000000800d87947 */ /* 0x000fea0003800000 */
.L_x_3945:
        /* <DEDUP_REMOVED lines=22> */
[----:B------:R-:W-:Y:S04]  /*355c0*/  SHFL.IDX PT, R0, R16, RZ, 0x1f ;  /* 0x00001fff10007589 */ /* 0x000fe800000e0000 */
        /* <DEDUP_REMOVED lines=13> */
.L_x_4084:
[----:B------:R-:W-:Y:S02]  /*356a0*/  ULDC UR4, c[0x0][0xd38] ;  /* 0x00034e0000047ab9 */ /* 0x000fe40000000800 */
[----:B------:R-:W-:-:S04]  /*356b0*/  IMAD.U32 R4, RZ, RZ, UR4 ;  /* 0x00000004ff047e24 */ /* 0x000fc8000f8e00ff */
[----:B-1----:R-:W-:-:S04]  /*356c0*/  IMAD R16, R16, R4, RZ ;  /* 0x0000000410107224 */ /* 0x002fc800078e02ff */
[----:B------:R-:W-:-:S05]  /*356d0*/  IMAD.IADD R5, R5, 0x1, R16 ;  /* 0x0000000105057824 */ /* 0x000fca00078e0210 */
[----:B------:R-:W-:-:S13]  /*356e0*/  ISETP.GT.AND P6, PT, R5, R0, PT ;  /* 0x000000000500720c */ /* 0x000fda0003fc4270 */
[----:B------:R-:W-:Y:S05]  /*356f0*/  @P6 BRA `(.L_x_3948) ;  /* 0x00000000009c6947 */ /* 0x000fea0003800000 */
.L_x_3953:
[----:B0-----:R-:W0:Y:S01]  /*35700*/  LDC R2, c[0x0][0xd3c] ;  /* 0x00034f00ff027b82 */ /* 0x001e220000000800 */
[----:B------:R-:W-:-:S05]  /*35710*/  VIADD R19, R19, 0x1f ;  /* 0x0000001f13137836 */ /* 0x000fca0000000000 */
[----:B0-----:R-:W-:-:S13]  /*35720*/  ISETP.GE.AND P6, PT, R19, R2, PT ;  /* 0x000000021300720c */ /* 0x001fda0003fc6270 */
[----:B------:R-:W-:Y:S05]  /*35730*/  @P6 BRA `(.L_x_3949) ;  /* 0x0000000400d46947 */ /* 0x000fea0003800000 */
[----:B------:R-:W0:Y:S01]  /*35740*/  S2R R3, SR_TID.X ;  /* 0x0000000000037919 */ /* 0x000e220000002100 */
[----:B------:R-:W-:Y:S01]  /*35750*/  BSSY B0, `(.L_x_3950) ;  /* 0x0000009000007945 */ /* 0x000fe20003800000 */
[----:B0-----:R-:W-:-:S05]  /*35760*/  LOP3.LUT R3, R3, 0x1f, RZ, 0xc0, !PT ;  /* 0x0000001f03037812 */ /* 0x001fca00078ec0ff */
[----:B------:R-:W-:Y:S02]  /*35770*/  IMAD.IADD R4, R19, 0x1, R3 ;  /* 0x0000000113047824 */ /* 0x000fe400078e0203 */
[----:B------:R-:W-:-:S03]  /*35780*/  IMAD.MOV.U32 R3, RZ, RZ, RZ ;  /* 0x000000ffff037224 */ /* 0x000fc600078e00ff */
[----:B------:R-:W-:-:S13]  /*35790*/  ISETP.GE.OR P6, PT, R4, R2, !P0 ;  /* 0x000000020400720c */ /* 0x000fda00047c6670 */
[----:B------:R-:W-:Y:S05]  /*357a0*/  @P6 BRA `(.L_x_3951) ;  /* 0x00000000000c6947 */ /* 0x000fea0003800000 */
[----:B------:R-:W0:Y:S02]  /*357b0*/  LDC.64 R2, c[0x0][0xd80] ;  /* 0x00036000ff027b82 */ /* 0x000e240000000a00 */
[----:B0-----:R-:W-:-:S06]  /*357c0*/  IMAD.WIDE R2, R4, 0x4, R2 ;  /* 0x0000000404027825 */ /* 0x001fcc00078e0202 */
[----:B------:R0:W5:Y:S02]  /*357d0*/  LDG.E R3, desc[UR42][R2.64] ;  /* 0x0000002a02037981 */ /* 0x000164000c1e1900 */
.L_x_3951:
[----:B------:R-:W-:Y:S05]  /*357e0*/  BSYNC B0 ;  /* 0x0000000000007941 */ /* 0x000fea0003800000 */
.L_x_3950:
        /* <DEDUP_REMOVED lines=18> */
.L_x_4092:
[----:B------:R-:W-:Y:S02]  /*35910*/  ULDC UR4, c[0x0][0xd38] ;  /* 0x00034e0000047ab9 */ /* 0x000fe40000000800 */
[----:B------:R-:W-:-:S04]  /*35920*/  IMAD.U32 R4, RZ, RZ, UR4 ;  /* 0x00000004ff047e24 */ /* 0x000fc8000f8e00ff */
[----:B-1----:R-:W-:-:S04]  /*35930*/  IMAD R16, R16, R4, RZ ;  /* 0x0000000410107224 */ /* 0x002fc800078e02ff */
[----:B------:R-:W-:-:S05]  /*35940*/  IMAD.IADD R5, R16, 0x1, R5 ;  /* 0x0000000110057824 */ /* 0x000fca00078e0205 */
[----:B------:R-:W-:-:S13]  /*35950*/  ISETP.GT.AND P6, PT, R5, R0, PT ;  /* 0x000000000500720c */ /* 0x000fda0003fc4270 */
[----:B------:R-:W-:Y:S05]  /*35960*/  @!P6 BRA `(.L_x_3953) ;  /* 0xfffffffc0064e947 */ /* 0x000fea000383ffff */
.L_x_3948:
        /* <DEDUP_REMOVED lines=8> */
.L_x_4096:
[----:B------:R-:W-:Y:S01]  /*359f0*/  ISETP.NE.AND P0, PT, R5, RZ, PT ;  /* 0x000000ff0500720c */ /* 0x000fe20003f05270 */
[----:B------:R-:W-:-:S12]  /*35a00*/  IMAD.MOV.U32 R5, RZ, RZ, RZ ;  /* 0x000000ffff057224 */ /* 0x000fd800078e00ff */
[----:B------:R-:W-:Y:S05]  /*35a10*/  @!P0 BRA `(.L_x_3955) ;  /* 0x0000000000148947 */ /* 0x000fea0003800000 */
[----:B------:R-:W-:Y:S01]  /*35a20*/  UMOV UR4, 0xffffffff ;  /* 0xffffffff00047882 */ /* 0x000fe20000000000 */
[----:B------:R-:W-:Y:S02]  /*35a30*/  VIADD R12, R6, 0xffffffff ;  /* 0xffffffff060c7836 */ /* 0x000fe40000000000 */
[----:B------:R-:W-:Y:S05]  /*35a40*/  BRA.DIV UR4, `(.L_x_3956) ;  /* 0x0000004604287947 */ /* 0x000fea000b800000 */
[----:B0-----:R0:W3:Y:S02]  /*35a50*/  SHFL.IDX PT, R2, R2, R12, 0x1f ;  /* 0x00001f0c02027589 */ /* 0x0010e400000e0000 */
.L_x_4099:
[----:B---3--:R-:W-:-:S07]  /*35a60*/  IMAD.MOV.U32 R5, RZ, RZ, R2 ;  /* 0x000000ffff057224 */ /* 0x008fce00078e0002 */
.L_x_3955:
        /* <DEDUP_REMOVED lines=35> */
[----:B------:R-:W-:-:S04]  /*35ca0*/  VIADDMNMX R4, R3, R4, R7, PT ;  /* 0x0000000403047246 */ /* 0x000fc80003800107 */
        /* <DEDUP_REMOVED lines=19> */
[C---:B------:R-:W-:Y:S01]  /*35de0*/  LOP3.LUT R3, R0.reuse, R4, RZ, 0x3c, !PT ;  /* 0x0000000400037212 */ /* 0x040fe200078e3cff */
[----:B------:R-:W-:-:S03]  /*35df0*/  IMAD.IADD R0, R0, 0x1, R5 ;  /* 0x0000000100007824 */ /* 0x000fc600078e0205 */
        /* <DEDUP_REMOVED lines=9> */
.L_x_3949:
[----:B------:R-:W-:Y:S01]  /*35e90*/  UMOV UR4, URZ ;  /* 0x0000003f00047c82 */ /* 0x000fe20008000000 */
[----:B------:R-:W-:Y:S01]  /*35ea0*/  UMOV UR5, URZ ;  /* 0x0000003f00057c82 */ /* 0x000fe20008000000 */
[----:B------:R-:W-:Y:S01]  /*35eb0*/  ULDC UR6, c[0x0][0xd3c] ;  /* 0x00034f0000067ab9 */ /* 0x000fe20000000800 */
[----:B------:R-:W-:Y:S02]  /*35ec0*/  IMAD.MOV.U32 R16, RZ, RZ, R0 ;  /* 0x000000ffff107224 */ /* 0x000fe400078e0000 */
[----:B------:R-:W-:Y:S02]  /*35ed0*/  IMAD.U32 R17, RZ, RZ, UR4 ;  /* 0x00000004ff117e24 */ /* 0x000fe4000f8e00ff */
[----:B------:R-:W-:Y:S02]  /*35ee0*/  IMAD.U32 R18, RZ, RZ, UR5 ;  /* 0x00000005ff127e24 */ /* 0x000fe4000f8e00ff */
[----:B------:R-:W-:-:S07]  /*35ef0*/  IMAD.U32 R19, RZ, RZ, UR6 ;  /* 0x00000006ff137e24 */ /* 0x000fce000f8e00ff */
.L_x_3957:
        /* <DEDUP_REMOVED lines=12> */
.L_x_3946:
[----:B------:R-:W-:Y:S02]  /*35fc0*/  ULDC UR4, c[0x0][0xd3c] ;  /* 0x00034f0000047ab9 */ /* 0x000fe40000000800 */
[----:B--2---:R-:W-:-:S13]  /*35fd0*/  ISETP.GE.AND P0, PT, R19, UR4, PT ;  /* 0x0000000413007c0c */ /* 0x004fda000bf06270 */
[----:B------:R-:W-:Y:S05]  /*35fe0*/  @!P0 BRA `(.L_x_3958) ;  /* 0xffffff8000f08947 */ /* 0x000fea000383ffff */
[----:B------:R-:W-:Y:S05]  /*35ff0*/  BSYNC B8 ;  /* 0x0000000000087941 */ /* 0x000fea0003800000 */
.L_x_3796:
[----:B-1----:R-:W2:Y:S01]  /*36000*/  LDL.LU R0, [R1+0x4d4] ;  /* 0x0004d40001007983 */ /* 0x002ea20000300800 */
[----:B------:R-:W-:Y:S01]  /*36010*/  BSSY B0, `(.L_x_3959) ;  /* 0x000000b000007945 */ /* 0x000fe20003800000 */
[----:B------:R-:W1:Y:S01]  /*36020*/  S2R R5, SR_CgaCtaId ;  /* 0x0000000000057919 */ /* 0x000e620000008800 */
        /* <DEDUP_REMOVED lines=9> */
.L_x_4100:
[----:B------:R-:W-:Y:S05]  /*360c0*/  BSYNC B0 ;  /* 0x0000000000007941 */ /* 0x000fea0003800000 */
.L_x_3959:
[----:B------:R-:W-:-:S03]  /*360d0*/  UMOV UR4, 0xffffffff ;  /* 0xffffffff00047882 */ /* 0x000fc60000000000 */
[----:B------:R-:W-:Y:S05]  /*360e0*/  BRA.DIV UR4, `(.L_x_3961) ;  /* 0x0000003e04bc7947 */ /* 0x000fea000b800000 */
[----:B------:R-:W1:Y:S02]  /*360f0*/  S2R R2, SR_TID.X ;  /* 0x0000000000027919 */ /* 0x000e640000002100 */
[----:B-1----:R-:W-:-:S04]  /*36100*/  SHF.R.U32.HI R2, RZ, 0x5, R2 ;  /* 0x00000005ff027819 */ /* 0x002fc80000011602 */
[----:B------:R-:W-:-:S05]  /*36110*/  LOP3.LUT R2, R2, 0x3, RZ, 0xc0, !PT ;  /* 0x0000000302027812 */ /* 0x000fca00078ec0ff */
[----:B------:R1:W2:Y:S02]  /*36120*/  SHFL.IDX PT, R14, R2, RZ, 0x1f ;  /* 0x00001fff020e7589 */ /* 0x0002a400000e0000 */
.L_x_4103:
[----:B--2---:R-:W-:-:S13]  /*36130*/  ISETP.NE.AND P0, PT, R14, RZ, PT ;  /* 0x000000ff0e00720c */ /* 0x004fda0003f05270 */
[----:B------:R-:W-:Y:S05]  /*36140*/  @P0 BRA `(.L_x_3567) ;  /* 0x0000000000940947 */ /* 0x000fea0003800000 */
[----:B------:R-:W-:-:S03]  /*36150*/  UMOV UR4, 0xffffffff ;  /* 0xffffffff00047882 */ /* 0x000fc60000000000 */
[----:B------:R-:W-:Y:S05]  /*36160*/  BRA.DIV UR4, `(.L_x_3962) ;  /* 0x0000003e04d07947 */ /* 0x000fea000b800000 */
[----:B------:R-:W-:-:S13]  /*36170*/  ELECT P6, URZ, PT ;  /* 0x00000000003f782f */ /* 0x000fda00038c0000 */
.L_x_4106:
[----:B------:R-:W-:Y:S05]  /*36180*/  @!P6 BRA `(.L_x_3567) ;  /* 0x000000000084e947 */ /* 0x000fea0003800000 */
[----:B------:R-:W-:-:S06]  /*36190*/  ULOP3.LUT UR4, UR38, 0x2, URZ, 0xfc, !UPT ;  /* 0x0000000226047892 */ /* 0x000fcc000f8efc3f */
[----:B-1----:R-:W-:-:S05]  /*361a0*/  IMAD.U32 R2, RZ, RZ, UR4 ;  /* 0x00000004ff027e24 */ /* 0x002fca000f8e00ff */
[----:B------:R-:W-:-:S13]  /*361b0*/  ISETP.NE.AND P2, PT, R2, 0x3, PT ;  /* 0x000000030200780c */ /* 0x000fda0003f45270 */
[----:B------:R-:W-:Y:S05]  /*361c0*/  @!P2 BRA `(.L_x_3963) ;  /* 0x000000000004a947 */ /* 0x000fea0003800000 */
[----:B------:R-:W-:Y:S01]  /*361d0*/  BPT.TRAP 0x1 ;  /* 0x000000040000795c */ /* 0x000fe20000300000 */
.L_x_3963:
[----:B0-----:R-:W3:Y:S04]  /*361e0*/  LDL R3, [R1+0x464] ;  /* 0x0004640001037983 */ /* 0x001ee80000100800 */
[----:B------:R-:W2:Y:S01]  /*361f0*/  LDL.LU R7, [R1+0x474] ;  /* 0x0004740001077983 */ /* 0x000ea20000300800 */
        /* <DEDUP_REMOVED lines=12> */
.L_x_4107:
[----:B------:R-:W1:Y:S02]  /*362c0*/  SYNCS.PHASECHK.TRANS64.TRYWAIT P0, [R7+URZ], R2 ;  /* 0x00000002070075a7 */ /* 0x000e64000800017f */
[----:B-1----:R-:W-:Y:S05]  /*362d0*/  @!P0 BRA `(.L_x_3965) ;  /* 0x0000003c00a88947 */ /* 0x002fea0003800000 */
.L_x_4108:
[----:B------:R-:W-:Y:S05]  /*362e0*/  @!P2 BRA `(.L_x_3966) ;  /* 0x000000000004a947 */ /* 0x000fea0003800000 */
[----:B------:R-:W-:Y:S01]  /*362f0*/  BPT.TRAP 0x1 ;  /* 0x000000040000795c */ /* 0x000fe20000300000 */
.L_x_3966:
[----:B------:R-:W2:Y:S01]  /*36300*/  LDL.LU R4, [R1+0x464] ;  /* 0x0004640001047983 */ /* 0x000ea20000300800 */
[----:B------:R-:W-:-:S04]  /*36310*/  VIADD R0, R0, 0x32460 ;  /* 0x0003246000007836 */ /* 0x000fc80000000000 */
[----:B--2---:R-:W-:-:S04]  /*36320*/  IMAD R4, R4, 0x8, R0 ;  /* 0x0000000804047824 */ /* 0x004fc800078e0200 */
[----:B------:R-:W2:Y:S02]  /*36330*/  SYNCS.PHASECHK.TRANS64.TRYWAIT P0, [R4+URZ], R5 ;  /* 0x00000005040075a7 */ /* 0x000ea4000800017f */
[----:B--2---:R-:W-:Y:S05]  /*36340*/  @!P0 BRA `(.L_x_3967) ;  /* 0x0000003c00a08947 */ /* 0x004fea0003800000 */
.L_x_4109:
[----:B------:R-:W-:-:S07]  /*36350*/  IMAD R3, R3, 0x8, R0 ;  /* 0x0000000803037824 */ /* 0x000fce00078e0200 */
.L_x_3968:
[----:B---3--:R3:W4:Y:S02]  /*36360*/  SYNCS.PHASECHK.TRANS64.TRYWAIT P0, [R3+URZ], R2 ;  /* 0x00000002030075a7 */ /* 0x008724000800017f */
[----:B----4-:R-:W-:Y:S05]  /*36370*/  @!P0 NANOSLEEP.SYNCS 0x989680 ;  /* 0x009896800000895d */ /* 0x010fea0003900000 */
[----:B------:R-:W4:Y:S02]  /*36380*/  @!P0 SYNCS.PHASECHK.TRANS64 P0, [R3+URZ], R2 ;  /* 0x00000002030085a7 */ /* 0x000f24000800007f */
[----:B----4-:R-:W-:Y:S05]  /*36390*/  @!P0 BRA `(.L_x_3968) ;  /* 0xfffffffc00f08947 */ /* 0x010fea000383ffff */
.L_x_3567:
[----:B------:R-:W-:Y:S05]  /*363a0*/  BSYNC B9 ;  /* 0x0000000000097941 */ /* 0x000fea0003800000 */
.L_x_3564:
[----:B------:R-:W-:Y:S05]  /*363b0*/  EXIT ;  /* 0x000000000000794d */ /* 0x000fea0003800000 */
.L_x_3593:
[----:B0-----:R0:W1:Y:S02]  /*363c0*/  SYNCS.PHASECHK.TRANS64.TRYWAIT P6, [R88+URZ+0x32490], R99 ;  /* 0x03249063580075a7 */ /* 0x00106400080c017f */
[----:B-1----:R-:W-:Y:S05]  /*363d0*/  @!P6 NANOSLEEP.SYNCS 0x989680 ;  /* 0x009896800000e95d */ /* 0x002fea0003900000 */
[----:B------:R-:W1:Y:S02]  /*363e0*/  @!P6 SYNCS.PHASECHK.TRANS64 P6, [R88+URZ+0x32490], R99 ;  /* 0x032490635800e5a7 */ /* 0x000e6400080c007f */
[----:B-1----:R-:W-:Y:S05]  /*363f0*/  @!P6 BRA `(.L_x_3593) ;  /* 0xfffffffc00f0e947 */ /* 0x002fea000383ffff */
[----:B------:R-:W-:Y:S05]  /*36400*/  BRA `(.L_x_3969) ;  /* 0xfffffcc800f07947 */ /* 0x000fea000383ffff */
.L_x_3615:
[----:B0-----:R0:W1:Y:S02]  /*36410*/  SYNCS.PHASECHK.TRANS64.TRYWAIT P5, [R88+URZ+0x32490], R99 ;  /* 0x03249063580075a7 */ /* 0x00106400080a017f */
[----:B-1----:R-:W-:Y:S05]  /*36420*/  @!P5 NANOSLEEP.SYNCS 0x989680 ;  /* 0x009896800000d95d */ /* 0x002fea0003900000 */
[----:B------:R-:W1:Y:S02]  /*36430*/  @!P5 SYNCS.PHASECHK.TRANS64 P5, [R88+URZ+0x32490], R99 ;  /* 0x032490635800d5a7 */ /* 0x000e6400080a007f */
[----:B-1----:R-:W-:Y:S05]  /*36440*/  @!P5 BRA `(.L_x_3615) ;  /* 0xfffffffc00f0d947 */ /* 0x002fea000383ffff */
[----:B------:R-:W-:Y:S05]  /*36450*/  BRA `(.L_x_3970) ;  /* 0xfffffcdc009c7947 */ /* 0x000fea000383ffff */
.L_x_3624:
[----:B0-----:R0:W1:Y:S02]  /*36460*/  SYNCS.PHASECHK.TRANS64.TRYWAIT P4, [R88+URZ+0x32490], R99 ;  /* 0x03249063580075a7 */ /* 0x001064000808017f */
[----:B-1----:R-:W-:Y:S05]  /*36470*/  @!P4 NANOSLEEP.SYNCS 0x989680 ;  /* 0x009896800000c95d */ /* 0x002fea0003900000 */
[----:B------:R-:W1:Y:S02]  /*36480*/  @!P4 SYNCS.PHASECHK.TRANS64 P4, [R88+URZ+0x32490], R99 ;  /* 0x032490635800c5a7 */ /* 0x000e64000808007f */
[----:B-1----:R-:W-:Y:S05]  /*36490*/  @!P4 BRA `(.L_x_3624) ;  /* 0xfffffffc00f0c947 */ /* 0x002fea000383ffff */
[----:B------:R-:W-:Y:S05]  /*364a0*/  BRA `(.L_x_3971) ;  /* 0xfffffcec008c7947 */ /* 0x000fea000383ffff */
.L_x_3630:
[----:B--2---:R2:W3:Y:S02]  /*364b0*/  SYNCS.PHASECHK.TRANS64.TRYWAIT P3, [R88+URZ+0x324b0], R99 ;  /* 0x0324b063580075a7 */ /* 0x0044e4000806017f */
[----:B---3--:R-:W-:Y:S05]  /*364c0*/  @!P3 NANOSLEEP.SYNCS 0x989680 ;  /* 0x009896800000b95d */ /* 0x008fea0003900000 */
[----:B------:R-:W3:Y:S02]  /*364d0*/  @!P3 SYNCS.PHASECHK.TRANS64 P3, [R88+URZ+0x324b0], R99 ;  /* 0x0324b0635800b5a7 */ /* 0x000ee4000806007f */
[----:B---3--:R-:W-:Y:S05]  /*364e0*/  @!P3 BRA `(.L_x_3630) ;  /* 0xfffffffc00f0b947 */ /* 0x008fea000383ffff */
[----:B------:R-:W-:Y:S05]  /*364f0*/  BRA `(.L_x_3972) ;  /* 0xfffffcf0001c7947 */ /* 0x000fea000383ffff */
.L_x_3646:
        /* <DEDUP_REMOVED lines=8> */
.L_x_3974:
[----:B------:R-:W-:Y:S05]  /*36580*/  BSYNC B0 ;  /* 0x0000000000007941 */ /* 0x000fea0003800000 */
.L_x_3973:
[----:B------:R-:W-:Y:S05]  /*36590*/  BRA `(.L_x_3975) ;  /* 0xfffffd0000687947 */ /* 0x000fea000383ffff */
.L_x_3658:
        /* <DEDUP_REMOVED lines=8> */
.L_x_3977:
[----:B------:R-:W-:Y:S05]  /*36620*/  BSYNC B1 ;  /* 0x0000000000017941 */ /* 0x000fea0003800000 */
.L_x_3976:
        /* <DEDUP_REMOVED lines=8> */
.L_x_3978:
[----:B------:R-:W-:Y:S02]  /*366b0*/  IMAD.MOV.U32 R13, RZ, RZ, R7 ;  /* 0x000000ffff0d7224 */ /* 0x000fe400078e0007 */
[----:B------:R-:W-:-:S07]  /*366c0*/  IMAD.MOV.U32 R2, RZ, RZ, R14 ;  /* 0x000000ffff027224 */ /* 0x000fce00078e000e */
[----:B------:R-:W-:Y:S05]  /*366d0*/  WARPSYNC.COLLECTIVE R15, `(.L_x_3979) ;  /* 0x000000000f087348 */ /* 0x000fea0003c00000 */
[----:B------:R0:W1:Y:S02]  /*366e0*/  SHFL.IDX P6, R14, R13, R12, R11 ;  /* 0x0000000c0d0e7389 */ /* 0x00006400000c000b */
[----:B01----:R-:W-:Y:S01]  /*366f0*/  ENDCOLLECTIVE ;  /* 0x000000000000791b */ /* 0x003fe20003800000 */
.L_x_3979:
[----:B------:R-:W-:Y:S02]  /*36700*/  IMAD.MOV.U32 R13, RZ, RZ, R8 ;  /* 0x000000ffff0d7224 */ /* 0x000fe400078e0008 */
[----:B------:R-:W-:-:S07]  /*36710*/  IMAD.MOV.U32 R5, RZ, RZ, R14 ;  /* 0x000000ffff057224 */ /* 0x000fce00078e000e */
[----:B------:R-:W-:Y:S05]  /*36720*/  WARPSYNC.COLLECTIVE R15, `(.L_x_3980) ;  /* 0x000000000f087348 */ /* 0x000fea0003c00000 */
[----:B------:R0:W1:Y:S02]  /*36730*/  SHFL.IDX P6, R14, R13, R12, R11 ;  /* 0x0000000c0d0e7389 */ /* 0x00006400000c000b */
[----:B01----:R-:W-:Y:S01]  /*36740*/  ENDCOLLECTIVE ;  /* 0x000000000000791b */ /* 0x003fe20003800000 */
.L_x_3980:
[----:B------:R-:W-:Y:S05]  /*36750*/  BRA `(.L_x_3981) ;  /* 0xfffffd0c00287947 */ /* 0x000fea000383ffff */
.L_x_3661:
        /* <DEDUP_REMOVED lines=8> */
.L_x_3983:
[----:B------:R-:W-:Y:S05]  /*367e0*/  BSYNC B1 ;  /* 0x0000000000017941 */ /* 0x000fea0003800000 */
.L_x_3982:
        /* <DEDUP_REMOVED lines=8> */
.L_x_3984:
[----:B------:R-:W-:Y:S02]  /*36870*/  IMAD.MOV.U32 R13, RZ, RZ, R7 ;  /* 0x000000ffff0d7224 */ /* 0x000fe400078e0007 */
[----:B------:R-:W-:-:S07]  /*36880*/  IMAD.MOV.U32 R4, RZ, RZ, R14 ;  /* 0x000000ffff047224 */ /* 0x000fce00078e000e */
[----:B------:R-:W-:Y:S05]  /*36890*/  WARPSYNC.COLLECTIVE R15, `(.L_x_3985) ;  /* 0x000000000f087348 */ /* 0x000fea0003c00000 */
[----:B------:R0:W1:Y:S02]  /*368a0*/  SHFL.IDX P6, R14, R13, R12, R11 ;  /* 0x0000000c0d0e7389 */ /* 0x00006400000c000b */
[----:B01----:R-:W-:Y:S01]  /*368b0*/  ENDCOLLECTIVE ;  /* 0x000000000000791b */ /* 0x003fe20003800000 */
.L_x_3985:
[----:B------:R-:W-:Y:S02]  /*368c0*/  IMAD.MOV.U32 R13, RZ, RZ, R8 ;  /* 0x000000ffff0d7224 */ /* 0x000fe400078e0008 */
[----:B------:R-:W-:-:S07]  /*368d0*/  IMAD.MOV.U32 R7, RZ, RZ, R14 ;  /* 0x000000ffff077224 */ /* 0x000fce00078e000e */
[----:B------:R-:W-:Y:S05]  /*368e0*/  WARPSYNC.COLLECTIVE R15, `(.L_x_3986) ;  /* 0x000000000f087348 */ /* 0x000fea0003c00000 */
[----:B------:R0:W1:Y:S02]  /*368f0*/  SHFL.IDX P6, R14, R13, R12, R11 ;  /* 0x0000000c0d0e7389 */ /* 0x00006400000c000b */
[----:B01----:R-:W-:Y:S01]  /*36900*/  ENDCOLLECTIVE ;  /* 0x000000000000791b */ /* 0x003fe20003800000 */
.L_x_3986:
[----:B------:R-:W-:Y:S05]  /*36910*/  BRA `(.L_x_3987) ;  /* 0xfffffd0c00807947 */ /* 0x000fea000383ffff */
.L_x_3665:
[----:B------:R0:W0:Y:S02]  /*36920*/  SYNCS.PHASECHK.TRANS64.TRYWAIT P0, [R144+URZ+0x32400], R13 ;  /* 0x0324000d900075a7 */ /* 0x000024000800017f */
[----:B0-----:R-:W-:Y:S05]  /*36930*/  @!P0 NANOSLEEP.SYNCS 0x989680 ;  /* 0x009896800000895d */ /* 0x001fea0003900000 */
[----:B------:R-:W0:Y:S02]  /*36940*/  @!P0 SYNCS.PHASECHK.TRANS64 P0, [R144+URZ+0x32400], R13 ;  /* 0x0324000d900085a7 */ /* 0x000e24000800007f */
[----:B0-----:R-:W-:Y:S05]  /*36950*/  @!P0 BRA `(.L_x_3665) ;  /* 0xfffffffc00f08947 */ /* 0x001fea000383ffff */
[----:B------:R-:W-:Y:S05]  /*36960*/  BRA `(.L_x_3988) ;  /* 0xfffffd0c00fc7947 */ /* 0x000fea000383ffff */
.L_x_3673:
        /* <DEDUP_REMOVED lines=9> */
.L_x_3990:
[----:B------:R-:W-:Y:S05]  /*36a00*/  BSYNC B1 ;  /* 0x0000000000017941 */ /* 0x000fea0003800000 */
.L_x_3989:
        /* <DEDUP_REMOVED lines=10> */
.L_x_3991:
        /* <DEDUP_REMOVED lines=8> */
.L_x_3992:
[----:B------:R-:W-:-:S05]  /*36b30*/  @!P1 IADD3 R4, P2, R3, R9, RZ ;  /* 0x0000000903049210 */ /* 0x000fca0007f5e0ff */
[----:B------:R-:W-:Y:S02]  /*36b40*/  @!P1 IMAD.X R5, R2, 0x1, R21, P2 ;  /* 0x0000000102059824 */ /* 0x000fe400010e0615 */
[----:B------:R-:W-:-:S04]  /*36b50*/  IMAD.MOV.U32 R13, RZ, RZ, R10 ;  /* 0x000000ffff0d7224 */ /* 0x000fc800078e000a */
[----:B------:R-:W5:Y:S01]  /*36b60*/  @!P1 LD.E.128 R4, desc[UR42][R4.64] ;  /* 0x0000002a04049980 */ /* 0x000f62000c101d00 */
[----:B------:R-:W-:-:S07]  /*36b70*/  IMAD.MOV.U32 R8, RZ, RZ, R14 ;  /* 0x000000ffff087224 */ /* 0x000fce00078e000e */
[----:B-----5:R-:W-:Y:S05]  /*36b80*/  WARPSYNC.COLLECTIVE R15, `(.L_x_3993) ;  /* 0x000000000f087348 */ /* 0x020fea0003c00000 */
[----:B------:R0:W1:Y:S02]  /*36b90*/  SHFL.IDX P6, R14, R13, R12, R11 ;  /* 0x0000000c0d0e7389 */ /* 0x00006400000c000b */
[----:B01---5:R-:W-:Y:S01]  /*36ba0*/  ENDCOLLECTIVE ;  /* 0x000000000000791b */ /* 0x023fe20003800000 */
.L_x_3993:
        /* <DEDUP_REMOVED lines=10> */
.L_x_3994:
[----:B------:R-:W-:Y:S02]  /*36c50*/  IMAD.MOV.U32 R13, RZ, RZ, R61 ;  /* 0x000000ffff0d7224 */ /* 0x000fe400078e003d */
[----:B------:R-:W-:-:S07]  /*36c60*/  IMAD.MOV.U32 R60, RZ, RZ, R14 ;  /* 0x000000ffff3c7224 */ /* 0x000fce00078e000e */
[----:B------:R-:W-:Y:S05]  /*36c70*/  WARPSYNC.COLLECTIVE R15, `(.L_x_3995) ;  /* 0x000000000f087348 */ /* 0x000fea0003c00000 */
[----:B------:R0:W1:Y:S02]  /*36c80*/  SHFL.IDX P6, R14, R13, R12, R11 ;  /* 0x0000000c0d0e7389 */ /* 0x00006400000c000b */
[----:B01----:R-:W-:Y:S01]  /*36c90*/  ENDCOLLECTIVE ;  /* 0x000000000000791b */ /* 0x003fe20003800000 */
.L_x_3995:
[----:B------:R-:W-:Y:S02]  /*36ca0*/  IMAD.MOV.U32 R13, RZ, RZ, R62 ;  /* 0x000000ffff0d7224 */ /* 0x000fe400078e003e */
[----:B------:R-:W-:-:S07]  /*36cb0*/  IMAD.MOV.U32 R61, RZ, RZ, R14 ;  /* 0x000000ffff3d7224 */ /* 0x000fce00078e000e */
[----:B------:R-:W-:Y:S05]  /*36cc0*/  WARPSYNC.COLLECTIVE R15, `(.L_x_3996) ;  /* 0x000000000f087348 */ /* 0x000fea0003c00000 */
[----:B------:R0:W1:Y:S02]  /*36cd0*/  SHFL.IDX P6, R14, R13, R12, R11 ;  /* 0x0000000c0d0e7389 */ /* 0x00006400000c000b */
[----:B01----:R-:W-:Y:S01]  /*36ce0*/  ENDCOLLECTIVE ;  /* 0x000000000000791b */ /* 0x003fe20003800000 */
.L_x_3996:
[----:B------:R-:W-:Y:S02]  /*36cf0*/  CS2R R64, SRZ ;  /* 0x0000000000407805 */ /* 0x000fe4000001ff00 */
[----:B------:R-:W-:Y:S01]  /*36d00*/  CS2R R66, SRZ ;  /* 0x0000000000427805 */ /* 0x000fe2000001ff00 */
[----:B------:R-:W-:Y:S02]  /*36d10*/  IMAD.MOV.U32 R13, RZ, RZ, R10 ;  /* 0x000000ffff0d7224 */ /* 0x000fe400078e000a */
[----:B------:R-:W-:-:S07]  /*36d20*/  IMAD.MOV.U32 R62, RZ, RZ, R14 ;  /* 0x000000ffff3e7224 */ /* 0x000fce00078e000e */
[----:B------:R-:W-:Y:S05]  /*36d30*/  WARPSYNC.COLLECTIVE R15, `(.L_x_3997) ;  /* 0x000000000f087348 */ /* 0x000fea0003c00000 */
[----:B------:R0:W1:Y:S02]  /*36d40*/  SHFL.IDX P6, R14, R13, R12, R11 ;  /* 0x0000000c0d0e7389 */ /* 0x00006400000c000b */
[----:B01----:R-:W-:Y:S01]  /*36d50*/  ENDCOLLECTIVE ;  /* 0x000000000000791b */ /* 0x003fe20003800000 */
.L_x_3997:
[----:B------:R-:W-:Y:S02]  /*36d60*/  CS2R R20, SRZ ;  /* 0x0000000000147805 */ /* 0x000fe4000001ff00 */
[----:B------:R-:W-:Y:S01]  /*36d70*/  CS2R R8, SRZ ;  /* 0x0000000000087805 */ /* 0x000fe2000001ff00 */
[----:B------:R-:W-:Y:S02]  /*36d80*/  @!P1 IMAD.MOV.U32 R64, RZ, RZ, R4 ;  /* 0x000000ffff409224 */ /* 0x000fe400078e0004 */
[----:B------:R-:W-:Y:S02]  /*36d90*/  @!P1 IMAD.MOV.U32 R65, RZ, RZ, R5 ;  /* 0x000000ffff419224 */ /* 0x000fe400078e0005 */
[----:B------:R-:W-:Y:S02]  /*36da0*/  IMAD.MOV.U32 R2, RZ, RZ, R64 ;  /* 0x000000ffff027224 */ /* 0x000fe400078e0040 */
[----:B------:R-:W-:Y:S02]  /*36db0*/  IMAD.MOV.U32 R3, RZ, RZ, R65 ;  /* 0x000000ffff037224 */ /* 0x000fe400078e0041 */
[----:B------:R-:W-:-:S02]  /*36dc0*/  @!P1 IMAD.MOV.U32 R66, RZ, RZ, R6 ;  /* 0x000000ffff429224 */ /* 0x000fc400078e0006 */
[----:B------:R-:W-:Y:S01]  /*36dd0*/  @!P1 IMAD.MOV.U32 R67, RZ, RZ, R7 ;  /* 0x000000ffff439224 */ /* 0x000fe200078e0007 */
[----:B------:R-:W-:Y:S01]  /*36de0*/  PRMT R77, R77, 0x5410, R2 ;  /* 0x000054104d4d7816 */ /* 0x000fe20000000002 */
[----:B------:R-:W-:Y:S01]  /*36df0*/  IMAD.MOV.U32 R4, RZ, RZ, R66 ;  /* 0x000000ffff047224 */ /* 0x000fe200078e0042 */
[----:B------:R-:W-:Y:S02]  /*36e00*/  PRMT R74, R74, 0x5410, R3 ;  /* 0x000054104a4a7816 */ /* 0x000fe40000000003 */
[----:B------:R-:W-:Y:S01]  /*36e10*/  CS2R R2, SRZ ;  /* 0x0000000000027805 */ /* 0x000fe2000001ff00 */
[----:B------:R-:W-:-:S05]  /*36e20*/  IMAD.MOV.U32 R5, RZ, RZ, R67 ;  /* 0x000000ffff057224 */ /* 0x000fca00078e0043 */
[----:B------:R-:W-:Y:S01]  /*36e30*/  PRMT R68, R4, 0x5410, R5 ;  /* 0x0000541004447816 */ /* 0x000fe20000000005 */
[----:B------:R-:W-:Y:S02]  /*36e40*/  @!P1 IMAD.MOV.U32 R20, RZ, RZ, R24 ;  /* 0x000000ffff149224 */ /* 0x000fe400078e0018 */
[----:B------:R-:W-:Y:S02]  /*36e50*/  @!P1 IMAD.MOV.U32 R21, RZ, RZ, R25 ;  /* 0x000000ffff159224 */ /* 0x000fe400078e0019 */
        /* <DEDUP_REMOVED lines=8> */
[----:B------:R-:W-:Y:S01]  /*36ee0*/  PRMT R77, R7, 0x7610, R77 ;  /* 0x00007610074d7816 */ /* 0x000fe2000000004d */
[----:B------:R-:W-:Y:S06]  /*36ef0*/  BRA `(.L_x_3998) ;  /* 0xfffffd1c00207947 */ /* 0x000fec000383ffff */
.L_x_3677:
[----:B0-----:R0:W1:Y:S02]  /*36f00*/  SYNCS.PHASECHK.TRANS64.TRYWAIT P1, [R144+URZ+0x32400], R13 ;  /* 0x0324000d900075a7 */ /* 0x001064000802017f */
[----:B-1----:R-:W-:Y:S05]  /*36f10*/  @!P1 NANOSLEEP.SYNCS 0x989680 ;  /* 0x009896800000995d */ /* 0x002fea0003900000 */
[----:B------:R-:W1:Y:S02]  /*36f20*/  @!P1 SYNCS.PHASECHK.TRANS64 P1, [R144+URZ+0x32400], R13 ;  /* 0x0324000d900095a7 */ /* 0x000e64000802007f */
[----:B-1----:R-:W-:Y:S05]  /*36f30*/  @!P1 BRA `(.L_x_3677) ;  /* 0xfffffffc00f09947 */ /* 0x002fea000383ffff */
[----:B------:R-:W-:Y:S05]  /*36f40*/  BRA `(.L_x_3999) ;  /* 0xfffffd1c007c7947 */ /* 0x000fea000383ffff */
.L_x_3692:
[----:B0-----:R0:W1:Y:S02]  /*36f50*/  SYNCS.PHASECHK.TRANS64.TRYWAIT P0, [R2+URZ], R7 ;  /* 0x00000007020075a7 */ /* 0x001064000800017f */
[----:B-1----:R-:W-:Y:S05]  /*36f60*/  @!P0 NANOSLEEP.SYNCS 0x989680 ;  /* 0x009896800000895d */ /* 0x002fea0003900000 */
[----:B------:R-:W1:Y:S02]  /*36f70*/  @!P0 SYNCS.PHASECHK.TRANS64 P0, [R2+URZ], R7 ;  /* 0x00000007020085a7 */ /* 0x000e64000800007f */
[----:B-1----:R-:W-:Y:S05]  /*36f80*/  @!P0 BRA `(.L_x_3692) ;  /* 0xfffffffc00f08947 */ /* 0x002fea000383ffff */
[----:B------:R-:W-:Y:S05]  /*36f90*/  BRA `(.L_x_3691) ;  /* 0xfffffd3000f87947 */ /* 0x000fea000383ffff */
.L_x_3699:
[----:B0-----:R0:W1:Y:S02]  /*36fa0*/  SYNCS.PHASECHK.TRANS64.TRYWAIT P0, [R4+URZ], R5 ;  /* 0x00000005040075a7 */ /* 0x001064000800017f */
[----:B-1----:R-:W-:Y:S05]  /*36fb0*/  @!P0 NANOSLEEP.SYNCS 0x989680 ;  /* 0x009896800000895d */ /* 0x002fea0003900000 */
[----:B------:R-:W1:Y:S02]  /*36fc0*/  @!P0 SYNCS.PHASECHK.TRANS64 P0, [R4+URZ], R5 ;  /* 0x00000005040085a7 */ /* 0x000e64000800007f */
[----:B-1----:R-:W-:Y:S05]  /*36fd0*/  @!P0 BRA `(.L_x_3699) ;  /* 0xfffffffc00f08947 */ /* 0x002fea000383ffff */
[----:B------:R-:W-:Y:S05]  /*36fe0*/  BRA `(.L_x_3698) ;  /* 0xfffffd38001c7947 */ /* 0x000fea000383ffff */
.L_x_3724:
[----:B-1----:R1:W2:Y:S02]  /*36ff0*/  SYNCS.PHASECHK.TRANS64.TRYWAIT P1, [R0+URZ], R9 ;  /* 0x00000009000075a7 */ /* 0x0022a4000802017f */
[----:B--2---:R-:W-:Y:S05]  /*37000*/  @!P1 NANOSLEEP.SYNCS 0x989680 ;  /* 0x009896800000995d */ /* 0x004fea0003900000 */
[----:B------:R-:W2:Y:S02]  /*37010*/  @!P1 SYNCS.PHASECHK.TRANS64 P1, [R0+URZ], R9 ;  /* 0x00000009000095a7 */ /* 0x000ea4000802007f */
[----:B--2---:R-:W-:Y:S05]  /*37020*/  @!P1 BRA `(.L_x_3724) ;  /* 0xfffffffc00f09947 */ /* 0x004fea000383ffff */
[----:B------:R-:W-:Y:S05]  /*37030*/  BRA `(.L_x_3723) ;  /* 0xfffffde000587947 */ /* 0x000fea000383ffff */
.L_x_3731:
[----:B-1----:R1:W2:Y:S02]  /*37040*/  SYNCS.PHASECHK.TRANS64.TRYWAIT P1, [R6+URZ], R7 ;  /* 0x00000007060075a7 */ /* 0x0022a4000802017f */
[----:B--2---:R-:W-:Y:S05]  /*37050*/  @!P1 NANOSLEEP.SYNCS 0x989680 ;  /* 0x009896800000995d */ /* 0x004fea0003900000 */
[----:B------:R-:W2:Y:S02]  /*37060*/  @!P1 SYNCS.PHASECHK.TRANS64 P1, [R6+URZ], R7 ;  /* 0x00000007060095a7 */ /* 0x000ea4000802007f */
[----:B--2---:R-:W-:Y:S05]  /*37070*/  @!P1 BRA `(.L_x_3731) ;  /* 0xfffffffc00f09947 */ /* 0x004fea000383ffff */
[----:B------:R-:W-:Y:S05]  /*37080*/  BRA `(.L_x_3730) ;  /* 0xfffffde4007c7947 */ /* 0x000fea000383ffff */
.L_x_3742:
[----:B-1----:R1:W2:Y:S02]  /*37090*/  SYNCS.PHASECHK.TRANS64.TRYWAIT P0, [R6+URZ], R7 ;  /* 0x00000007060075a7 */ /* 0x0022a4000800017f */
[----:B--2---:R-:W-:Y:S05]  /*370a0*/  @!P0 NANOSLEEP.SYNCS 0x989680 ;  /* 0x009896800000895d */ /* 0x004fea0003900000 */
[----:B------:R-:W2:Y:S02]  /*370b0*/  @!P0 SYNCS.PHASECHK.TRANS64 P0, [R6+URZ], R7 ;  /* 0x00000007060085a7 */ /* 0x000ea4000800007f */
[----:B--2---:R-:W-:Y:S05]  /*370c0*/  @!P0 BRA `(.L_x_3742) ;  /* 0xfffffffc00f08947 */ /* 0x004fea000383ffff */
[----:B------:R-:W-:Y:S05]  /*370d0*/  BRA `(.L_x_3741) ;  /* 0xfffffe7800447947 */ /* 0x000fea000383ffff */
.L_x_3749:
[----:B--2---:R2:W3:Y:S02]  /*370e0*/  SYNCS.PHASECHK.TRANS64.TRYWAIT P0, [R6+URZ], R7 ;  /* 0x00000007060075a7 */ /* 0x0044e4000800017f */
[----:B---3--:R-:W-:Y:S05]  /*370f0*/  @!P0 NANOSLEEP.SYNCS 0x989680 ;  /* 0x009896800000895d */ /* 0x008fea0003900000 */
[----:B------:R-:W3:Y:S02]  /*37100*/  @!P0 SYNCS.PHASECHK.TRANS64 P0, [R6+URZ], R7 ;  /* 0x00000007060085a7 */ /* 0x000ee4000800007f */
[----:B---3--:R-:W-:Y:S05]  /*37110*/  @!P0 BRA `(.L_x_3749) ;  /* 0xfffffffc00f08947 */ /* 0x008fea000383ffff */
[----:B------:R-:W-:Y:S05]  /*37120*/  BRA `(.L_x_3748) ;  /* 0xfffffe7c00687947 */ /* 0x000fea000383ffff */
.L_x_3776:
[----:B------:R-:W-:Y:S02]  /*37130*/  IMAD.MOV.U32 R13, RZ, RZ, R3 ;  /* 0x000000ffff0d7224 */ /* 0x000fe400078e0003 */
[----:B------:R-:W-:Y:S02]  /*37140*/  IMAD.MOV.U32 R12, RZ, RZ, RZ ;  /* 0x000000ffff0c7224 */ /* 0x000fe400078e00ff */
[----:B------:R-:W-:Y:S02]  /*37150*/  IMAD.MOV.U32 R11, RZ, RZ, 0x181f ;  /* 0x0000181fff0b7424 */ /* 0x000fe400078e00ff */
[----:B------:R-:W-:-:S07]  /*37160*/  IMAD.MOV.U32 R15, RZ, RZ, -0x1 ;  /* 0xffffffffff0f7424 */ /* 0x000fce00078e00ff */
[----:B01----:R-:W-:Y:S05]  /*37170*/  WARPSYNC.COLLECTIVE R15, `(.L_x_4000) ;  /* 0x000000000f087348 */ /* 0x003fea0003c00000 */
[----:B------:R2:W3:Y:S02]  /*37180*/  SHFL.IDX P6, R14, R13, R12, R11 ;  /* 0x0000000c0d0e7389 */ /* 0x0004e400000c000b */
[----:B0123--:R-:W-:Y:S01]  /*37190*/  ENDCOLLECTIVE ;  /* 0x000000000000791b */ /* 0x00ffe20003800000 */
.L_x_4000:
[----:B------:R-:W-:Y:S02]  /*371a0*/  IMAD.MOV.U32 R13, RZ, RZ, R2 ;  /* 0x000000ffff0d7224 */ /* 0x000fe400078e0002 */
[----:B------:R-:W-:-:S07]  /*371b0*/  IMAD.MOV.U32 R0, RZ, RZ, R14 ;  /* 0x000000ffff007224 */ /* 0x000fce00078e000e */
[----:B------:R-:W-:Y:S05]  /*371c0*/  WARPSYNC.COLLECTIVE R15, `(.L_x_4001) ;  /* 0x000000000f087348 */ /* 0x000fea0003c00000 */
[----:B------:R0:W1:Y:S02]  /*371d0*/  SHFL.IDX P6, R14, R13, R12, R11 ;  /* 0x0000000c0d0e7389 */ /* 0x00006400000c000b */
[----:B01----:R-:W-:Y:S01]  /*371e0*/  ENDCOLLECTIVE ;  /* 0x000000000000791b */ /* 0x003fe20003800000 */
.L_x_4001:
[----:B------:R-:W-:Y:S05]  /*371f0*/  BRA `(.L_x_4002) ;  /* 0xffffff5c00687947 */ /* 0x000fea000383ffff */
.L_x_3779:
[----:B------:R-:W-:Y:S01]  /*37200*/  BSSY B1, `(.L_x_4003) ;  /* 0x0000008000017945 */ /* 0x000fe20003800000 */
[----:B------:R-:W-:Y:S02]  /*37210*/  IMAD.MOV.U32 R13, RZ, RZ, R3 ;  /* 0x000000ffff0d7224 */ /* 0x000fe400078e0003 */
[----:B------:R-:W-:Y:S02]  /*37220*/  IMAD.MOV.U32 R12, RZ, RZ, 0x1 ;  /* 0x00000001ff0c7424 */ /* 0x000fe400078e00ff */
[----:B---3--:R-:W-:Y:S02]  /*37230*/  IMAD.MOV.U32 R11, RZ, RZ, 0x181f ;  /* 0x0000181fff0b7424 */ /* 0x008fe400078e00ff */
[----:B------:R-:W-:-:S07]  /*37240*/  IMAD.MOV.U32 R15, RZ, RZ, -0x1 ;  /* 0xffffffffff0f7424 */ /* 0x000fce00078e00ff */
[----:B012-4-:R-:W-:Y:S05]  /*37250*/  WARPSYNC.COLLECTIVE R15, `(.L_x_4004) ;  /* 0x000000000f087348 */ /* 0x017fea0003c00000 */
[----:B----4-:R3:W4:Y:S02]  /*37260*/  SHFL.IDX P6, R14, R13, R12, R11 ;  /* 0x0000000c0d0e7389 */ /* 0x01072400000c000b */
[----:B01234-:R-:W-:Y:S01]  /*37270*/  ENDCOLLECTIVE ;  /* 0x000000000000791b */ /* 0x01ffe20003800000 */
.L_x_4004:
[----:B------:R-:W-:Y:S05]  /*37280*/  BSYNC B1 ;  /* 0x0000000000017941 */ /* 0x000fea0003800000 */
.L_x_4003:
        /* <DEDUP_REMOVED lines=8> */
.L_x_4005:
[----:B------:R-:W-:Y:S05]  /*37310*/  BRA `(.L_x_4006) ;  /* 0xffffff5c008c7947 */ /* 0x000fea000383ffff */
.L_x_3782:
[----:B------:R-:W-:Y:S01]  /*37320*/  BSSY B1, `(.L_x_4007) ;  /* 0x0000008000017945 */ /* 0x000fe20003800000 */
[----:B------:R-:W-:Y:S02]  /*37330*/  IMAD.MOV.U32 R13, RZ, RZ, R3 ;  /* 0x000000ffff0d7224 */ /* 0x000fe400078e0003 */
[----:B------:R-:W-:Y:S02]  /*37340*/  IMAD.MOV.U32 R12, RZ, RZ, 0x2 ;  /* 0x00000002ff0c7424 */ /* 0x000fe400078e00ff */
[----:B0-----:R-:W-:Y:S02]  /*37350*/  IMAD.MOV.U32 R11, RZ, RZ, 0x181f ;  /* 0x0000181fff0b7424 */ /* 0x001fe400078e00ff */
[----:B------:R-:W-:-:S07]  /*37360*/  IMAD.MOV.U32 R15, RZ, RZ, -0x1 ;  /* 0xffffffffff0f7424 */ /* 0x000fce00078e00ff */
[----:B-1234-:R-:W-:Y:S05]  /*37370*/  WARPSYNC.COLLECTIVE R15, `(.L_x_4008) ;  /* 0x000000000f087348 */ /* 0x01efea0003c00000 */
[----:B----4-:R0:W4:Y:S02]  /*37380*/  SHFL.IDX P6, R14, R13, R12, R11 ;  /* 0x0000000c0d0e7389 */ /* 0x01012400000c000b */
[----:B01234-:R-:W-:Y:S01]  /*37390*/  ENDCOLLECTIVE ;  /* 0x000000000000791b */ /* 0x01ffe20003800000 */
.L_x_4008:
[----:B------:R-:W-:Y:S05]  /*373a0*/  BSYNC B1 ;  /* 0x0000000000017941 */ /* 0x000fea0003800000 */
.L_x_4007:
        /* <DEDUP_REMOVED lines=8> */
.L_x_4009:
[----:B------:R-:W-:Y:S05]  /*37430*/  BRA `(.L_x_4010) ;  /* 0xffffff5c00ac7947 */ /* 0x000fea000383ffff */
.L_x_3785:
[----:B------:R-:W-:Y:S01]  /*37440*/  BSSY B1, `(.L_x_4011) ;  /* 0x0000008000017945 */ /* 0x000fe20003800000 */
[----:B------:R-:W-:Y:S02]  /*37450*/  IMAD.MOV.U32 R13, RZ, RZ, R3 ;  /* 0x000000ffff0d7224 */ /* 0x000fe400078e0003 */
[----:B------:R-:W-:Y:S02]  /*37460*/  IMAD.MOV.U32 R12, RZ, RZ, 0x3 ;  /* 0x00000003ff0c7424 */ /* 0x000fe400078e00ff */
[----:B0-----:R-:W-:Y:S02]  /*37470*/  IMAD.MOV.U32 R11, RZ, RZ, 0x181f ;  /* 0x0000181fff0b7424 */ /* 0x001fe400078e00ff */
[----:B------:R-:W-:-:S07]  /*37480*/  IMAD.MOV.U32 R15, RZ, RZ, -0x1 ;  /* 0xffffffffff0f7424 */ /* 0x000fce00078e00ff */
[----:B-1234-:R-:W-:Y:S05]  /*37490*/  WARPSYNC.COLLECTIVE R15, `(.L_x_4012) ;  /* 0x000000000f087348 */ /* 0x01efea0003c00000 */
[----:B------:R0:W0:Y:S02]  /*374a0*/  SHFL.IDX P6, R14, R13, R12, R11 ;  /* 0x0000000c0d0e7389 */ /* 0x00002400000c000b */
[----:B01234-:R-:W-:Y:S01]  /*374b0*/  ENDCOLLECTIVE ;  /* 0x000000000000791b */ /* 0x01ffe20003800000 */
.L_x_4012:
[----:B------:R-:W-:Y:S05]  /*374c0*/  BSYNC B1 ;  /* 0x0000000000017941 */ /* 0x000fea0003800000 */
.L_x_4011:
        /* <DEDUP_REMOVED lines=8> */
.L_x_4013:
[----:B------:R-:W-:Y:S05]  /*37550*/  BRA `(.L_x_4014) ;  /* 0xffffff5c00cc7947 */ /* 0x000fea000383ffff */
.L_x_3810:
        /* <DEDUP_REMOVED lines=11> */
.L_x_4016:
[----:B------:R-:W-:Y:S05]  /*37610*/  BSYNC B1 ;  /* 0x0000000000017941 */ /* 0x000fea0003800000 */
.L_x_4015:
[----:B------:R-:W-:Y:S05]  /*37620*/  BRA `(.L_x_4017) ;  /* 0xffffff7800087947 */ /* 0x000fea000383ffff */
.L_x_3812:
[----:B------:R-:W-:Y:S01]  /*37630*/  BSSY B1, `(.L_x_4018) ;  /* 0x0000006000017945 */ /* 0x000fe20003800000 */
[----:B------:R-:W-:-:S07]  /*37640*/  IMAD.MOV.U32 R15, RZ, RZ, -0x1 ;  /* 0xffffffffff0f7424 */ /* 0x000fce00078e00ff */
[----:B01----:R-:W-:Y:S05]  /*37650*/  WARPSYNC.COLLECTIVE R15, `(.L_x_4019) ;  /* 0x000000000f0c7348 */ /* 0x003fea0003c00000 */
[----:B------:R-:W-:Y:S02]  /*37660*/  ELECT P6, UR62, PT ;  /* 0x00000000003e782f */ /* 0x000fe400038c0000 */
[----:B------:R-:W-:Y:S01]  /*37670*/  MOV R14, UR62 ;  /* 0x0000003e000e7c02 */ /* 0x000fe20008000f00 */
[----:B01----:R-:W-:Y:S10]  /*37680*/  ENDCOLLECTIVE ;  /* 0x000000000000791b */ /* 0x003ff40003800000 */
.L_x_4019:
[----:B------:R-:W-:Y:S05]  /*37690*/  BSYNC B1 ;  /* 0x0000000000017941 */ /* 0x000fea0003800000 */
.L_x_4018:
[----:B------:R-:W-:Y:S05]  /*376a0*/  BRA `(.L_x_3811) ;  /* 0xffffff7800007947 */ /* 0x000fea000383ffff */
.L_x_3814:
[----:B-1----:R-:W2:Y:S02]  /*376b0*/  LDL R5, [R1+0x460] ;  /* 0x0004600001057983 */ /* 0x002ea40000100800 */
[----:B--2---:R1:W2:Y:S02]  /*376c0*/  SYNCS.PHASECHK.TRANS64.TRYWAIT P0, [R5+URZ+0x32420], R4 ;  /* 0x03242004050075a7 */ /* 0x0042a4000800017f */
[----:B--2---:R-:W-:Y:S05]  /*376d0*/  @!P0 NANOSLEEP.SYNCS 0x989680 ;  /* 0x009896800000895d */ /* 0x004fea0003900000 */
[----:B------:R-:W2:Y:S02]  /*376e0*/  @!P0 SYNCS.PHASECHK.TRANS64 P0, [R5+URZ+0x32420], R4 ;  /* 0x03242004050085a7 */ /* 0x000ea4000800007f */
[----:B--2---:R-:W-:Y:S05]  /*376f0*/  @!P0 BRA `(.L_x_3814) ;  /* 0xfffffffc00ec8947 */ /* 0x004fea000383ffff */
[----:B------:R-:W-:Y:S05]  /*37700*/  BRA `(.L_x_4020) ;  /* 0xffffff7800107947 */ /* 0x000fea000383ffff */
.L_x_3818:
[----:B-1----:R1:W2:Y:S02]  /*37710*/  SYNCS.PHASECHK.TRANS64.TRYWAIT P0, [R4+URZ+0x324a0], R9 ;  /* 0x0324a009040075a7 */ /* 0x0022a4000800017f */
[----:B--2---:R-:W-:Y:S05]  /*37720*/  @!P0 NANOSLEEP.SYNCS 0x989680 ;  /* 0x009896800000895d */ /* 0x004fea0003900000 */
[----:B------:R-:W2:Y:S02]  /*37730*/  @!P0 SYNCS.PHASECHK.TRANS64 P0, [R4+URZ+0x324a0], R9 ;  /* 0x0324a009040085a7 */ /* 0x000ea4000800007f */
[----:B--2---:R-:W-:Y:S05]  /*37740*/  @!P0 BRA `(.L_x_3818) ;  /* 0xfffffffc00f08947 */ /* 0x004fea000383ffff */
[----:B------:R-:W-:Y:S05]  /*37750*/  BRA `(.L_x_4021) ;  /* 0xffffff7800387947 */ /* 0x000fea000383ffff */
.L_x_3823:
[----:B--2---:R2:W3:Y:S02]  /*37760*/  SYNCS.PHASECHK.TRANS64.TRYWAIT P0, [R4+URZ+0x324c0], R9 ;  /* 0x0324c009040075a7 */ /* 0x0044e4000800017f */
[----:B---3--:R-:W-:Y:S05]  /*37770*/  @!P0 NANOSLEEP.SYNCS 0x989680 ;  /* 0x009896800000895d */ /* 0x008fea0003900000 */
[----:B------:R-:W3:Y:S02]  /*37780*/  @!P0 SYNCS.PHASECHK.TRANS64 P0, [R4+URZ+0x324c0], R9 ;  /* 0x0324c009040085a7 */ /* 0x000ee4000800007f */
[----:B---3--:R-:W-:Y:S05]  /*37790*/  @!P0 BRA `(.L_x_3823) ;  /* 0xfffffffc00f08947 */ /* 0x008fea000383ffff */
[----:B------:R-:W-:Y:S05]  /*377a0*/  BRA `(.L_x_4022) ;  /* 0xffffff7800bc7947 */ /* 0x000fea000383ffff */
.L_x_3833:
[----:B-1----:R1:W2:Y:S02]  /*377b0*/  SYNCS.PHASECHK.TRANS64.TRYWAIT P1, [R5+URZ+0x324a0], R6 ;  /* 0x0324a006050075a7 */ /* 0x0022a4000802017f */
[----:B--2---:R-:W-:Y:S05]  /*377c0*/  @!P1 NANOSLEEP.SYNCS 0x989680 ;  /* 0x009896800000995d */ /* 0x004fea0003900000 */
[----:B------:R-:W2:Y:S02]  /*377d0*/  @!P1 SYNCS.PHASECHK.TRANS64 P1, [R5+URZ+0x324a0], R6 ;  /* 0x0324a006050095a7 */ /* 0x000ea4000802007f */
[----:B--2---:R-:W-:Y:S05]  /*377e0*/  @!P1 BRA `(.L_x_3833) ;  /* 0xfffffffc00f09947 */ /* 0x004fea000383ffff */
[----:B------:R-:W-:Y:S05]  /*377f0*/  BRA `(.L_x_4023) ;  /* 0xffffff8000547947 */ /* 0x000fea000383ffff */
.L_x_3838:
[----:B--2---:R2:W3:Y:S02]  /*37800*/  SYNCS.PHASECHK.TRANS64.TRYWAIT P1, [R5+URZ+0x324c0], R6 ;  /* 0x0324c006050075a7 */ /* 0x0044e4000802017f */
[----:B---3--:R-:W-:Y:S05]  /*37810*/  @!P1 NANOSLEEP.SYNCS 0x989680 ;  /* 0x009896800000995d */ /* 0x008fea0003900000 */
[----:B------:R-:W3:Y:S02]  /*37820*/  @!P1 SYNCS.PHASECHK.TRANS64 P1, [R5+URZ+0x324c0], R6 ;  /* 0x0324c006050095a7 */ /* 0x000ee4000802007f */
[----:B---3--:R-:W-:Y:S05]  /*37830*/  @!P1 BRA `(.L_x_3838) ;  /* 0xfffffffc00f09947 */ /* 0x008fea000383ffff */
[----:B------:R-:W-:Y:S05]  /*37840*/  BRA `(.L_x_4024) ;  /* 0xffffff8000d47947 */ /* 0x000fea000383ffff */
.L_x_3862:
[----:B------:R-:W3:Y:S01]  /*37850*/  S2R R4, SR_TID.X ;  /* 0x0000000000047919 */ /* 0x000ee20000002100 */
[----:B------:R-:W-:Y:S01]  /*37860*/  BSSY B0, `(.L_x_4025) ;  /* 0x000000a000007945 */ /* 0x000fe20003800000 */
[----:B------:R-:W-:Y:S02]  /*37870*/  IMAD.MOV.U32 R12, RZ, RZ, RZ ;  /* 0x000000ffff0c7224 */ /* 0x000fe400078e00ff */
[----:B0-----:R-:W-:Y:S02]  /*37880*/  IMAD.MOV.U32 R11, RZ, RZ, 0x1f ;  /* 0x0000001fff0b7424 */ /* 0x001fe400078e00ff */
[----:B------:R-:W-:Y:S01]  /*37890*/  IMAD.MOV.U32 R15, RZ, RZ, -0x1 ;  /* 0xffffffffff0f7424 */ /* 0x000fe200078e00ff */
[----:B---3--:R-:W-:-:S04]  /*378a0*/  SHF.R.U32.HI R4, RZ, 0x5, R4 ;  /* 0x00000005ff047819 */ /* 0x008fc80000011604 */
[----:B------:R-:W-:-:S05]  /*378b0*/  LOP3.LUT R4, R4, 0x3, RZ, 0xc0, !PT ;  /* 0x0000000304047812 */ /* 0x000fca00078ec0ff */
[----:B------:R-:W-:-:S07]  /*378c0*/  IMAD.MOV.U32 R13, RZ, RZ, R4 ;  /* 0x000000ffff0d7224 */ /* 0x000fce00078e0004 */
[----:B-12---:R-:W-:Y:S05]  /*378d0*/  WARPSYNC.COLLECTIVE R15, `(.L_x_4026) ;  /* 0x000000000f087348 */ /* 0x006fea0003c00000 */
[----:B------:R0:W3:Y:S02]  /*378e0*/  SHFL.IDX P6, R14, R13, R12, R11 ;  /* 0x0000000c0d0e7389 */ /* 0x0000e400000c000b */
[----:B0123--:R-:W-:Y:S01]  /*378f0*/  ENDCOLLECTIVE ;  /* 0x000000000000791b */ /* 0x00ffe20003800000 */
.L_x_4026:
[----:B------:R-:W-:Y:S05]  /*37900*/  BSYNC B0 ;  /* 0x0000000000007941 */ /* 0x000fea0003800000 */
.L_x_4025:
[----:B------:R-:W-:Y:S05]  /*37910*/  BRA `(.L_x_4027) ;  /* 0xffffff9000c07947 */ /* 0x000fea000383ffff */
.L_x_3864:
[----:B------:R-:W-:Y:S01]  /*37920*/  BSSY B0, `(.L_x_4028) ;  /* 0x0000006000007945 */ /* 0x000fe20003800000 */
[----:B------:R-:W-:-:S07]  /*37930*/  IMAD.MOV.U32 R15, RZ, RZ, -0x1 ;  /* 0xffffffffff0f7424 */ /* 0x000fce00078e00ff */
[----:B012-4-:R-:W-:Y:S05]  /*37940*/  WARPSYNC.COLLECTIVE R15, `(.L_x_4029) ;  /* 0x000000000f0c7348 */ /* 0x017fea0003c00000 */
[----:B------:R-:W-:Y:S02]  /*37950*/  ELECT P6, UR62, PT ;  /* 0x00000000003e782f */ /* 0x000fe400038c0000 */
[----:B------:R-:W-:Y:S01]  /*37960*/  MOV R14, UR62 ;  /* 0x0000003e000e7c02 */ /* 0x000fe20008000f00 */
[----:B012-4-:R-:W-:Y:S10]  /*37970*/  ENDCOLLECTIVE ;  /* 0x000000000000791b */ /* 0x017ff40003800000 */
.L_x_4029:
[----:B------:R-:W-:Y:S05]  /*37980*/  BSYNC B0 ;  /* 0x0000000000007941 */ /* 0x000fea0003800000 */
.L_x_4028:
[----:B------:R-:W-:Y:S05]  /*37990*/  BRA `(.L_x_4030) ;  /* 0xffffff9000cc7947 */ /* 0x000fea000383ffff */
.L_x_3866:
[----:B--2---:R2:W3:Y:S02]  /*379a0*/  SYNCS.PHASECHK.TRANS64.TRYWAIT P0, [R0+URZ+0x32440], R2 ;  /* 0x03244002000075a7 */ /* 0x0044e4000800017f */
[----:B---3--:R-:W-:Y:S05]  /*379b0*/  @!P0 NANOSLEEP.SYNCS 0x989680 ;  /* 0x009896800000895d */ /* 0x008fea0003900000 */
[----:B------:R-:W3:Y:S02]  /*379c0*/  @!P0 SYNCS.PHASECHK.TRANS64 P0, [R0+URZ+0x32440], R2 ;  /* 0x03244002000085a7 */ /* 0x000ee4000800007f */
[----:B---3--:R-:W-:Y:S05]  /*379d0*/  @!P0 BRA `(.L_x_3866) ;  /* 0xfffffffc00f08947 */ /* 0x008fea000383ffff */
[----:B------:R-:W-:Y:S05]  /*379e0*/  BRA `(.L_x_4031) ;  /* 0xffffff9400347947 */ /* 0x000fea000383ffff */
.L_x_3870:
        /* <DEDUP_REMOVED lines=10> */
.L_x_4032:
[----:B------:R0:W-:Y:S01]  /*37a90*/  STL [R1+0x488], R8 ;  /* 0x0004880801007387 */ /* 0x0001e20000100800 */
[----:B------:R-:W-:Y:S02]  /*37aa0*/  IMAD.MOV.U32 R13, RZ, RZ, R3 ;  /* 0x000000ffff0d7224 */ /* 0x000fe400078e0003 */
[----:B------:R-:W-:-:S07]  /*37ab0*/  IMAD.MOV.U32 R4, RZ, RZ, R14 ;  /* 0x000000ffff047224 */ /* 0x000fce00078e000e */
[----:B0-----:R-:W-:Y:S05]  /*37ac0*/  WARPSYNC.COLLECTIVE R15, `(.L_x_4033) ;  /* 0x000000000f087348 */ /* 0x001fea0003c00000 */
[----:B------:R1:W2:Y:S02]  /*37ad0*/  SHFL.IDX P6, R14, R13, R12, R11 ;  /* 0x0000000c0d0e7389 */ /* 0x0002a400000c000b */
[----:B012---:R-:W-:Y:S01]  /*37ae0*/  ENDCOLLECTIVE ;  /* 0x000000000000791b */ /* 0x007fe20003800000 */
.L_x_4033:
[----:B------:R-:W-:Y:S02]  /*37af0*/  IMAD.MOV.U32 R13, RZ, RZ, R2 ;  /* 0x000000ffff0d7224 */ /* 0x000fe400078e0002 */
[----:B------:R-:W-:Y:S02]  /*37b00*/  IMAD.MOV.U32 R12, RZ, RZ, 0x1 ;  /* 0x00000001ff0c7424 */ /* 0x000fe400078e00ff */
[----:B------:R-:W-:-:S07]  /*37b10*/  IMAD.MOV.U32 R5, RZ, RZ, R14 ;  /* 0x000000ffff057224 */ /* 0x000fce00078e000e */
[----:B------:R-:W-:Y:S05]  /*37b20*/  WARPSYNC.COLLECTIVE R15, `(.L_x_4034) ;  /* 0x000000000f087348 */ /* 0x000fea0003c00000 */
[----:B------:R0:W1:Y:S02]  /*37b30*/  SHFL.IDX P6, R14, R13, R12, R11 ;  /* 0x0000000c0d0e7389 */ /* 0x00006400000c000b */
[----:B01----:R-:W-:Y:S01]  /*37b40*/  ENDCOLLECTIVE ;  /* 0x000000000000791b */ /* 0x003fe20003800000 */
.L_x_4034:
[----:B------:R-:W-:Y:S02]  /*37b50*/  IMAD.MOV.U32 R13, RZ, RZ, R3 ;  /* 0x000000ffff0d7224 */ /* 0x000fe400078e0003 */
[----:B------:R-:W-:Y:S02]  /*37b60*/  IMAD R0, R0, R7, RZ ;  /* 0x0000000700007224 */ /* 0x000fe400078e02ff */
[----:B------:R-:W-:-:S07]  /*37b70*/  IMAD.MOV.U32 R7, RZ, RZ, R14 ;  /* 0x000000ffff077224 */ /* 0x000fce00078e000e */
[----:B------:R-:W-:Y:S05]  /*37b80*/  WARPSYNC.COLLECTIVE R15, `(.L_x_4035) ;  /* 0x000000000f087348 */ /* 0x000fea0003c00000 */
[----:B------:R0:W1:Y:S02]  /*37b90*/  SHFL.IDX P6, R14, R13, R12, R11 ;  /* 0x0000000c0d0e7389 */ /* 0x00006400000c000b */
[----:B01----:R-:W-:Y:S01]  /*37ba0*/  ENDCOLLECTIVE ;  /* 0x000000000000791b */ /* 0x003fe20003800000 */
.L_x_4035:
        /* <DEDUP_REMOVED lines=10> */
.L_x_4036:
        /* <DEDUP_REMOVED lines=15> */
.L_x_4037:
        /* <DEDUP_REMOVED lines=19> */
.L_x_4038:
        /* <DEDUP_REMOVED lines=10> */
.L_x_4039:
        /* <DEDUP_REMOVED lines=13> */
.L_x_4040:
        /* <DEDUP_REMOVED lines=10> */
.L_x_4041:
        /* <DEDUP_REMOVED lines=13> */
.L_x_4042:
        /* <DEDUP_REMOVED lines=10> */
.L_x_4043:
        /* <DEDUP_REMOVED lines=13> */
.L_x_4044:
        /* <DEDUP_REMOVED lines=10> */
.L_x_4045:
        /* <DEDUP_REMOVED lines=11> */
.L_x_4046:
        /* <DEDUP_REMOVED lines=14> */
.L_x_4047:
[----:B------:R-:W-:Y:S01]  /*384f0*/  IMAD.MOV.U32 R3, RZ, RZ, R14 ;  /* 0x000000ffff037224 */ /* 0x000fe200078e000e */
[----:B------:R-:W-:Y:S06]  /*38500*/  BRA `(.L_x_4048) ;  /* 0xffffff9400d87947 */ /* 0x000fec000383ffff */
.L_x_3874:
        /* <DEDUP_REMOVED lines=36> */
.L_x_4050:
[----:B------:R-:W-:Y:S05]  /*38750*/  BSYNC B0 ;  /* 0x0000000000007941 */ /* 0x000fea0003800000 */
.L_x_4049:
        /* <DEDUP_REMOVED lines=10> */
.L_x_4051:
        /* <DEDUP_REMOVED lines=16> */
.L_x_4052:
        /* <DEDUP_REMOVED lines=15> */
.L_x_4053:
        /* <DEDUP_REMOVED lines=9> */
.L_x_4054:
        /* <DEDUP_REMOVED lines=15> */
.L_x_4055:
        /* <DEDUP_REMOVED lines=9> */
.L_x_4056:
        /* <DEDUP_REMOVED lines=15> */
.L_x_4057:
        /* <DEDUP_REMOVED lines=9> */
.L_x_4058:
        /* <DEDUP_REMOVED lines=15> */
.L_x_4059:
        /* <DEDUP_REMOVED lines=9> */
.L_x_4060:
        /* <DEDUP_REMOVED lines=14> */
.L_x_4061:
        /* <DEDUP_REMOVED lines=19> */
.L_x_4062:
[----:B------:R-:W-:Y:S02]  /*39110*/  IMAD.MOV.U32 R13, RZ, RZ, R2 ;  /* 0x000000ffff0d7224 */ /* 0x000fe400078e0002 */
[----:B------:R-:W-:-:S07]  /*39120*/  IMAD.MOV.U32 R6, RZ, RZ, R14 ;  /* 0x000000ffff067224 */ /* 0x000fce00078e000e */
[----:B------:R-:W-:Y:S05]  /*39130*/  WARPSYNC.COLLECTIVE R15, `(.L_x_4063) ;  /* 0x000000000f087348 */ /* 0x000fea0003c00000 */
[----:B------:R0:W1:Y:S02]  /*39140*/  SHFL.IDX P6, R14, R13, R12, R11 ;  /* 0x0000000c0d0e7389 */ /* 0x00006400000c000b */
[----:B01----:R-:W-:Y:S01]  /*39150*/  ENDCOLLECTIVE ;  /* 0x000000000000791b */ /* 0x003fe20003800000 */
.L_x_4063:
[----:B------:R-:W-:Y:S02]  /*39160*/  IMAD.MOV.U32 R13, RZ, RZ, R0 ;  /* 0x000000ffff0d7224 */ /* 0x000fe400078e0000 */
[----:B------:R-:W-:Y:S02]  /*39170*/  IMAD.MOV.U32 R12, RZ, RZ, 0x7 ;  /* 0x00000007ff0c7424 */ /* 0x000fe400078e00ff */
[----:B------:R-:W-:-:S07]  /*39180*/  IMAD.MOV.U32 R4, RZ, RZ, R14 ;  /* 0x000000ffff047224 */ /* 0x000fce00078e000e */
[----:B------:R-:W-:Y:S05]  /*39190*/  WARPSYNC.COLLECTIVE R15, `(.L_x_4064) ;  /* 0x000000000f087348 */ /* 0x000fea0003c00000 */
[----:B------:R0:W1:Y:S02]  /*391a0*/  SHFL.IDX P6, R14, R13, R12, R11 ;  /* 0x0000000c0d0e7389 */ /* 0x00006400000c000b */
[----:B01----:R-:W-:Y:S01]  /*391b0*/  ENDCOLLECTIVE ;  /* 0x000000000000791b */ /* 0x003fe20003800000 */
.L_x_4064:
        /* <DEDUP_REMOVED lines=10> */
.L_x_4065:
        /* <DEDUP_REMOVED lines=9> */
.L_x_3879:
[----:B-1----:R-:W4:Y:S02]  /*392f0*/  LDL R2, [R1+0x460] ;  /* 0x0004600001027983 */ /* 0x002f240000100800 */
[----:B----4-:R1:W4:Y:S02]  /*39300*/  SYNCS.PHASECHK.TRANS64.TRYWAIT P0, [R2+URZ+0x32420], R0 ;  /* 0x03242000020075a7 */ /* 0x010324000800017f */
[----:B----4-:R-:W-:Y:S05]  /*39310*/  @!P0 NANOSLEEP.SYNCS 0x989680 ;  /* 0x009896800000895d */ /* 0x010fea0003900000 */
[----:B------:R-:W4:Y:S02]  /*39320*/  @!P0 SYNCS.PHASECHK.TRANS64 P0, [R2+URZ+0x32420], R0 ;  /* 0x03242000020085a7 */ /* 0x000f24000800007f */
[----:B----4-:R-:W-:Y:S05]  /*39330*/  @!P0 BRA `(.L_x_3879) ;  /* 0xfffffffc00ec8947 */ /* 0x010fea000383ffff */
[----:B------:R-:W-:Y:S05]  /*39340*/  BRA `(.L_x_4067) ;  /* 0xffffff9800107947 */ /* 0x000fea000383ffff */
.L_x_3883:
[----:B0-----:R0:W1:Y:S02]  /*39350*/  SYNCS.PHASECHK.TRANS64.TRYWAIT P0, [R2+URZ+0x32460], R0 ;  /* 0x03246000020075a7 */ /* 0x001064000800017f */
[----:B-1----:R-:W-:Y:S05]  /*39360*/  @!P0 NANOSLEEP.SYNCS 0x989680 ;  /* 0x009896800000895d */ /* 0x002fea0003900000 */
[----:B------:R-:W1:Y:S02]  /*39370*/  @!P0 SYNCS.PHASECHK.TRANS64 P0, [R2+URZ+0x32460], R0 ;  /* 0x03246000020085a7 */ /* 0x000e64000800007f */
[----:B-1----:R-:W-:Y:S05]  /*39380*/  @!P0 BRA `(.L_x_3883) ;  /* 0xfffffffc00f08947 */ /* 0x002fea000383ffff */
[----:B------:R-:W-:Y:S05]  /*39390*/  BRA `(.L_x_4068) ;  /* 0xffffff9800407947 */ /* 0x000fea000383ffff */
.L_x_3898:
[----:B0-----:R0:W1:Y:S02]  /*393a0*/  SYNCS.PHASECHK.TRANS64.TRYWAIT P0, [R2+URZ+0x32440], R5 ;  /* 0x03244005020075a7 */ /* 0x001064000800017f */
[----:B-1----:R-:W-:Y:S05]  /*393b0*/  @!P0 NANOSLEEP.SYNCS 0x989680 ;  /* 0x009896800000895d */ /* 0x002fea0003900000 */
[----:B------:R-:W1:Y:S02]  /*393c0*/  @!P0 SYNCS.PHASECHK.TRANS64 P0, [R2+URZ+0x32440], R5 ;  /* 0x03244005020085a7 */ /* 0x000e64000800007f */
[----:B-1----:R-:W-:Y:S05]  /*393d0*/  @!P0 BRA `(.L_x_3898) ;  /* 0xfffffffc00f08947 */ /* 0x002fea000383ffff */
[----:B------:R-:W-:Y:S05]  /*393e0*/  BRA `(.L_x_4069) ;  /* 0xffffffa0005c7947 */ /* 0x000fea000383ffff */
.L_x_3903:
[----:B-1----:R1:W2:Y:S02]  /*393f0*/  SYNCS.PHASECHK.TRANS64.TRYWAIT P0, [R2+URZ+0x32460], R5 ;  /* 0x03246005020075a7 */ /* 0x0022a4000800017f */
[----:B--2---:R-:W-:Y:S05]  /*39400*/  @!P0 NANOSLEEP.SYNCS 0x989680 ;  /* 0x009896800000895d */ /* 0x004fea0003900000 */
[----:B------:R-:W2:Y:S02]  /*39410*/  @!P0 SYNCS.PHASECHK.TRANS64 P0, [R2+URZ+0x32460], R5 ;  /* 0x03246005020085a7 */ /* 0x000ea4000800007f */
[----:B--2---:R-:W-:Y:S05]  /*39420*/  @!P0 BRA `(.L_x_3903) ;  /* 0xfffffffc00f08947 */ /* 0x004fea000383ffff */
[----:B------:R-:W-:Y:S05]  /*39430*/  BRA `(.L_x_4070) ;  /* 0xffffffa000e07947 */ /* 0x000fea000383ffff */
.L_x_3914:
[----:B0-----:R0:W1:Y:S02]  /*39440*/  SYNCS.PHASECHK.TRANS64.TRYWAIT P0, [R3+URZ+0x32440], R2 ;  /* 0x03244002030075a7 */ /* 0x001064000800017f */
[----:B-1----:R-:W-:Y:S05]  /*39450*/  @!P0 NANOSLEEP.SYNCS 0x989680 ;  /* 0x009896800000895d */ /* 0x002fea0003900000 */
[----:B------:R-:W1:Y:S02]  /*39460*/  @!P0 SYNCS.PHASECHK.TRANS64 P0, [R3+URZ+0x32440], R2 ;  /* 0x03244002030085a7 */ /* 0x000e64000800007f */
[----:B-1----:R-:W-:Y:S05]  /*39470*/  @!P0 BRA `(.L_x_3914) ;  /* 0xfffffffc00f08947 */ /* 0x002fea000383ffff */
[----:B------:R-:W-:Y:S05]  /*39480*/  BRA `(.L_x_4071) ;  /* 0xffffffa800e07947 */ /* 0x000fea000383ffff */
.L_x_3919:
[----:B-1----:R1:W2:Y:S02]  /*39490*/  SYNCS.PHASECHK.TRANS64.TRYWAIT P0, [R3+URZ+0x32460], R2 ;  /* 0x03246002030075a7 */ /* 0x0022a4000800017f */
[----:B--2---:R-:W-:Y:S05]  /*394a0*/  @!P0 NANOSLEEP.SYNCS 0x989680 ;  /* 0x009896800000895d */ /* 0x004fea0003900000 */
[----:B------:R-:W2:Y:S02]  /*394b0*/  @!P0 SYNCS.PHASECHK.TRANS64 P0, [R3+URZ+0x32460], R2 ;  /* 0x03246002030085a7 */ /* 0x000ea4000800007f */
[----:B--2---:R-:W-:Y:S05]  /*394c0*/  @!P0 BRA `(.L_x_3919) ;  /* 0xfffffffc00f08947 */ /* 0x004fea000383ffff */
[----:B------:R-:W-:Y:S05]  /*394d0*/  BRA `(.L_x_4072) ;  /* 0xffffffac00607947 */ /* 0x000fea000383ffff */
.L_x_3930:
[----:B0-----:R0:W1:Y:S02]  /*394e0*/  SYNCS.PHASECHK.TRANS64.TRYWAIT P0, [R3+URZ+0x32440], R2 ;  /* 0x03244002030075a7 */ /* 0x001064000800017f */
[----:B-1----:R-:W-:Y:S05]  /*394f0*/  @!P0 NANOSLEEP.SYNCS 0x989680 ;  /* 0x009896800000895d */ /* 0x002fea0003900000 */
[----:B------:R-:W1:Y:S02]  /*39500*/  @!P0 SYNCS.PHASECHK.TRANS64 P0, [R3+URZ+0x32440], R2 ;  /* 0x03244002030085a7 */ /* 0x000e64000800007f */
[----:B-1----:R-:W-:Y:S05]  /*39510*/  @!P0 BRA `(.L_x_3930) ;  /* 0xfffffffc00f08947 */ /* 0x002fea000383ffff */
[----:B------:R-:W-:Y:S05]  /*39520*/  BRA `(.L_x_4073) ;  /* 0xffffffb4003c7947 */ /* 0x000fea000383ffff */
.L_x_3935:
[----:B-1----:R1:W2:Y:S02]  /*39530*/  SYNCS.PHASECHK.TRANS64.TRYWAIT P0, [R3+URZ+0x32460], R2 ;  /* 0x03246002030075a7 */ /* 0x0022a4000800017f */
[----:B--2---:R-:W-:Y:S05]  /*39540*/  @!P0 NANOSLEEP.SYNCS 0x989680 ;  /* 0x009896800000895d */ /* 0x004fea0003900000 */
[----:B------:R-:W2:Y:S02]  /*39550*/  @!P0 SYNCS.PHASECHK.TRANS64 P0, [R3+URZ+0x32460], R2 ;  /* 0x03246002030085a7 */ /* 0x000ea4000800007f */
[----:B--2---:R-:W-:Y:S05]  /*39560*/  @!P0 BRA `(.L_x_3935) ;  /* 0xfffffffc00f08947 */ /* 0x004fea000383ffff */
[----:B------:R-:W-:Y:S05]  /*39570*/  BRA `(.L_x_4074) ;  /* 0xffffffb400c07947 */ /* 0x000fea000383ffff */
.L_x_3947:
[----:B------:R-:W-:Y:S01]  /*39580*/  BSSY B0, `(.L_x_4075) ;  /* 0x0000008000007945 */ /* 0x000fe20003800000 */
[----:B------:R-:W-:Y:S02]  /*39590*/  IMAD.MOV.U32 R13, RZ, RZ, R16 ;  /* 0x000000ffff0d7224 */ /* 0x000fe400078e0010 */
[----:B------:R-:W-:Y:S02]  /*395a0*/  IMAD.MOV.U32 R12, RZ, RZ, RZ ;  /* 0x000000ffff0c7224 */ /* 0x000fe400078e00ff */
[----:B0-----:R-:W-:Y:S02]  /*395b0*/  IMAD.MOV.U32 R11, RZ, RZ, 0x1f ;  /* 0x0000001fff0b7424 */ /* 0x001fe400078e00ff */
[----:B------:R-:W-:-:S07]  /*395c0*/  IMAD.MOV.U32 R15, RZ, RZ, -0x1 ;  /* 0xffffffffff0f7424 */ /* 0x000fce00078e00ff */
[----:B-----5:R-:W-:Y:S05]  /*395d0*/  WARPSYNC.COLLECTIVE R15, `(.L_x_4076) ;  /* 0x000000000f087348 */ /* 0x020fea0003c00000 */
[----:B------:R0:W1:Y:S02]  /*395e0*/  SHFL.IDX P6, R14, R13, R12, R11 ;  /* 0x0000000c0d0e7389 */ /* 0x00006400000c000b */
[----:B01---5:R-:W-:Y:S01]  /*395f0*/  ENDCOLLECTIVE ;  /* 0x000000000000791b */ /* 0x023fe20003800000 */
.L_x_4076:
[----:B------:R-:W-:Y:S05]  /*39600*/  BSYNC B0 ;  /* 0x0000000000007941 */ /* 0x000fea0003800000 */
.L_x_4075:
        /* <DEDUP_REMOVED lines=9> */
.L_x_4077:
        /* <DEDUP_REMOVED lines=18> */
.L_x_4078:
        /* <DEDUP_REMOVED lines=8> */
.L_x_4079:
        /* <DEDUP_REMOVED lines=8> */
.L_x_4080:
        /* <DEDUP_REMOVED lines=8> */
.L_x_4081:
        /* <DEDUP_REMOVED lines=8> */
.L_x_4082:
        /* <DEDUP_REMOVED lines=9> */
.L_x_4083:
[----:B------:R-:W-:Y:S01]  /*39a50*/  IMAD.MOV.U32 R16, RZ, RZ, R14 ;  /* 0x000000ffff107224 */ /* 0x000fe200078e000e */
[----:B------:R-:W-:Y:S06]  /*39a60*/  BRA `(.L_x_4084) ;  /* 0xffffffbc000c7947 */ /* 0x000fec000383ffff */
.L_x_3952:
        /* <DEDUP_REMOVED lines=8> */
.L_x_4086:
[----:B------:R-:W-:Y:S05]  /*39af0*/  BSYNC B0 ;  /* 0x0000000000007941 */ /* 0x000fea0003800000 */
.L_x_4085:
        /* <DEDUP_REMOVED lines=10> */
.L_x_4087:
        /* <DEDUP_REMOVED lines=8> */
.L_x_4088:
        /* <DEDUP_REMOVED lines=8> */
.L_x_4089:
        /* <DEDUP_REMOVED lines=8> */
.L_x_4090:
        /* <DEDUP_REMOVED lines=9> */
.L_x_4091:
[----:B------:R-:W-:Y:S01]  /*39db0*/  IMAD.MOV.U32 R16, RZ, RZ, R14 ;  /* 0x000000ffff107224 */ /* 0x000fe200078e000e */
[----:B------:R-:W-:Y:S06]  /*39dc0*/  BRA `(.L_x_4092) ;  /* 0xffffffb800d07947 */ /* 0x000fec000383ffff */
.L_x_3954:
[----:B------:R-:W-:Y:S01]  /*39dd0*/  BSSY B0, `(.L_x_4093) ;  /* 0x0000006000007945 */ /* 0x000fe20003800000 */
[----:B------:R-:W-:Y:S01]  /*39de0*/  PLOP3.LUT P6, PT, P6, PT, PT, 0x8, 0x0 ;  /* 0x000000000000781c */ /* 0x000fe200037ce170 */
[----:B------:R-:W-:-:S12]  /*39df0*/  IMAD.MOV.U32 R15, RZ, RZ, -0x1 ;  /* 0xffffffffff0f7424 */ /* 0x000fd800078e00ff */
[----:B0----5:R-:W-:Y:S05]  /*39e00*/  WARPSYNC.COLLECTIVE R15, `(.L_x_4094) ;  /* 0x000000000f087348 */ /* 0x021fea0003c00000 */
[----:B------:R-:W-:Y:S01]  /*39e10*/  VOTE.ANY R14, PT, P6 ;  /* 0x00000000000e7806 */ /* 0x000fe200030e0100 */
[----:B0----5:R-:W-:Y:S06]  /*39e20*/  ENDCOLLECTIVE ;  /* 0x000000000000791b */ /* 0x021fec0003800000 */
.L_x_4094:
[----:B------:R-:W-:Y:S05]  /*39e30*/  BSYNC B0 ;  /* 0x0000000000007941 */ /* 0x000fea0003800000 */
.L_x_4093:
        /* <DEDUP_REMOVED lines=9> */
.L_x_4095:
[----:B------:R-:W-:Y:S01]  /*39ed0*/  IMAD.MOV.U32 R17, RZ, RZ, R14 ;  /* 0x000000ffff117224 */ /* 0x000fe200078e000e */
[----:B------:R-:W-:Y:S06]  /*39ee0*/  BRA `(.L_x_4096) ;  /* 0xffffffb800c07947 */ /* 0x000fec000383ffff */
.L_x_3956:
[----:B------:R-:W-:Y:S01]  /*39ef0*/  BSSY B0, `(.L_x_4097) ;  /* 0x0000007000007945 */ /* 0x000fe20003800000 */
[----:B------:R-:W-:Y:S02]  /*39f00*/  IMAD.MOV.U32 R13, RZ, RZ, R2 ;  /* 0x000000ffff0d7224 */ /* 0x000fe400078e0002 */
[----:B------:R-:W-:Y:S02]  /*39f10*/  IMAD.MOV.U32 R11, RZ, RZ, 0x1f ;  /* 0x0000001fff0b7424 */ /* 0x000fe400078e00ff */
[----:B------:R-:W-:-:S07]  /*39f20*/  IMAD.MOV.U32 R15, RZ, RZ, -0x1 ;  /* 0xffffffffff0f7424 */ /* 0x000fce00078e00ff */
[----:B012--5:R-:W-:Y:S05]  /*39f30*/  WARPSYNC.COLLECTIVE R15, `(.L_x_4098) ;  /* 0x000000000f087348 */ /* 0x027fea0003c00000 */
[----:B------:R3:W4:Y:S02]  /*39f40*/  SHFL.IDX P6, R14, R13, R12, R11 ;  /* 0x0000000c0d0e7389 */ /* 0x00072400000c000b */
[----:B012345:R-:W-:Y:S01]  /*39f50*/  ENDCOLLECTIVE ;  /* 0x000000000000791b */ /* 0x03ffe20003800000 */
.L_x_4098:
[----:B------:R-:W-:Y:S05]  /*39f60*/  BSYNC B0 ;  /* 0x0000000000007941 */ /* 0x000fea0003800000 */
.L_x_4097:
[----:B------:R-:W-:Y:S01]  /*39f70*/  IMAD.MOV.U32 R2, RZ, RZ, R14 ;  /* 0x000000ffff027224 */ /* 0x000fe200078e000e */
[----:B------:R-:W-:Y:S06]  /*39f80*/  BRA `(.L_x_4099) ;  /* 0xffffffb800b47947 */ /* 0x000fec000383ffff */
.L_x_3960:
[----:B0-----:R0:W1:Y:S02]  /*39f90*/  SYNCS.PHASECHK.TRANS64.TRYWAIT P0, [R0+URZ+0x32420], R3 ;  /* 0x03242003000075a7 */ /* 0x001064000800017f */
[----:B-1----:R-:W-:Y:S05]  /*39fa0*/  @!P0 NANOSLEEP.SYNCS 0x989680 ;  /* 0x009896800000895d */ /* 0x002fea0003900000 */
[----:B------:R-:W1:Y:S02]  /*39fb0*/  @!P0 SYNCS.PHASECHK.TRANS64 P0, [R0+URZ+0x32420], R3 ;  /* 0x03242003000085a7 */ /* 0x000e64000800007f */
[----:B-1----:R-:W-:Y:S05]  /*39fc0*/  @!P0 BRA `(.L_x_3960) ;  /* 0xfffffffc00f08947 */ /* 0x002fea000383ffff */
[----:B------:R-:W-:Y:S05]  /*39fd0*/  BRA `(.L_x_4100) ;  /* 0xffffffc000387947 */ /* 0x000fea000383ffff */
.L_x_3961:
        /* <DEDUP_REMOVED lines=8> */
[----:B0--3-5:R-:W-:Y:S05]  /*3a060*/  WARPSYNC.COLLECTIVE R15, `(.L_x_4102) ;  /* 0x000000000f087348 */ /* 0x029fea0003c00000 */
[----:B------:R1:W2:Y:S02]  /*3a070*/  SHFL.IDX P6, R14, R13, R12, R11 ;  /* 0x0000000c0d0e7389 */ /* 0x0002a400000c000b */
[----:B0123-5:R-:W-:Y:S01]  /*3a080*/  ENDCOLLECTIVE ;  /* 0x000000000000791b */ /* 0x02ffe20003800000 */
.L_x_4102:
[----:B------:R-:W-:Y:S05]  /*3a090*/  BSYNC B0 ;  /* 0x0000000000007941 */ /* 0x000fea0003800000 */
.L_x_4101:
[----:B------:R-:W-:Y:S05]  /*3a0a0*/  BRA `(.L_x_4103) ;  /* 0xffffffc000207947 */ /* 0x000fea000383ffff */
.L_x_3962:
[----:B------:R-:W-:Y:S01]  /*3a0b0*/  BSSY B0, `(.L_x_4104) ;  /* 0x0000006000007945 */ /* 0x000fe20003800000 */
[----:B------:R-:W-:-:S07]  /*3a0c0*/  IMAD.MOV.U32 R15, RZ, RZ, -0x1 ;  /* 0xffffffffff0f7424 */ /* 0x000fce00078e00ff */
[----:B01-3-5:R-:W-:Y:S05]  /*3a0d0*/  WARPSYNC.COLLECTIVE R15, `(.L_x_4105) ;  /* 0x000000000f0c7348 */ /* 0x02bfea0003c00000 */
[----:B------:R-:W-:Y:S02]  /*3a0e0*/  ELECT P6, UR62, PT ;  /* 0x00000000003e782f */ /* 0x000fe400038c0000 */
[----:B------:R-:W-:Y:S01]  /*3a0f0*/  MOV R14, UR62 ;  /* 0x0000003e000e7c02 */ /* 0x000fe20008000f00 */
[----:B01-3-5:R-:W-:Y:S10]  /*3a100*/  ENDCOLLECTIVE ;  /* 0x000000000000791b */ /* 0x02bff40003800000 */
.L_x_4105:
[----:B------:R-:W-:Y:S05]  /*3a110*/  BSYNC B0 ;  /* 0x0000000000007941 */ /* 0x000fea0003800000 */
.L_x_4104:
[----:B------:R-:W-:Y:S05]  /*3a120*/  BRA `(.L_x_4106) ;  /* 0xffffffc000147947 */ /* 0x000fea000383ffff */
.L_x_3964:
[----:B0-----:R0:W1:Y:S02]  /*3a130*/  SYNCS.PHASECHK.TRANS64.TRYWAIT P0, [R6+URZ], R5 ;  /* 0x00000005060075a7 */ /* 0x001064000800017f */
[----:B-1----:R-:W-:Y:S05]  /*3a140*/  @!P0 NANOSLEEP.SYNCS 0x989680 ;  /* 0x009896800000895d */ /* 0x002fea0003900000 */
[----:B------:R-:W1:Y:S02]  /*3a150*/  @!P0 SYNCS.PHASECHK.TRANS64 P0, [R6+URZ], R5 ;  /* 0x00000005060085a7 */ /* 0x000e64000800007f */
[----:B-1----:R-:W-:Y:S05]  /*3a160*/  @!P0 BRA `(.L_x_3964) ;  /* 0xfffffffc00f08947 */ /* 0x002fea000383ffff */
[----:B------:R-:W-:Y:S05]  /*3a170*/  BRA `(.L_x_4107) ;  /* 0xffffffc000507947 */ /* 0x000fea000383ffff */
.L_x_3965:
[----:B-1----:R1:W2:Y:S02]  /*3a180*/  SYNCS.PHASECHK.TRANS64.TRYWAIT P0, [R7+URZ], R2 ;  /* 0x00000002070075a7 */ /* 0x0022a4000800017f */
[----:B--2---:R-:W-:Y:S05]  /*3a190*/  @!P0 NANOSLEEP.SYNCS 0x989680 ;  /* 0x009896800000895d */ /* 0x004fea0003900000 */
[----:B------:R-:W2:Y:S02]  /*3a1a0*/  @!P0 SYNCS.PHASECHK.TRANS64 P0, [R7+URZ], R2 ;  /* 0x00000002070085a7 */ /* 0x000ea4000800007f */
[----:B--2---:R-:W-:Y:S05]  /*3a1b0*/  @!P0 BRA `(.L_x_3965) ;  /* 0xfffffffc00f08947 */ /* 0x004fea000383ffff */
[----:B------:R-:W-:Y:S05]  /*3a1c0*/  BRA `(.L_x_4108) ;  /* 0xffffffc000447947 */ /* 0x000fea000383ffff */
.L_x_3967:
[----:B--2---:R2:W3:Y:S02]  /*3a1d0*/  SYNCS.PHASECHK.TRANS64.TRYWAIT P0, [R4+URZ], R5 ;  /* 0x00000005040075a7 */ /* 0x0044e4000800017f */
[----:B---3--:R-:W-:Y:S05]  /*3a1e0*/  @!P0 NANOSLEEP.SYNCS 0x989680 ;  /* 0x009896800000895d */ /* 0x008fea0003900000 */
[----:B------:R-:W3:Y:S02]  /*3a1f0*/  @!P0 SYNCS.PHASECHK.TRANS64 P0, [R4+URZ], R5 ;  /* 0x00000005040085a7 */ /* 0x000ee4000800007f */
[----:B---3--:R-:W-:Y:S05]  /*3a200*/  @!P0 BRA `(.L_x_3967) ;  /* 0xfffffffc00f08947 */ /* 0x008fea000383ffff */
[----:B------:R-:W-:Y:S05]  /*3a210*/  BRA `(.L_x_4109) ;  /* 0xffffffc0004c7947 */ /* 0x000fea000383ffff */
        .type           $_ZN7cutlass13device_kernelIN5flash11enable_sm90INS1_16FlashAttnFwdSm90INS1_25CollectiveMainloopFwdSm90ILi2EN4cute5tupleIJNS5_1CILi1EEES8_S8_EEENS6_IJNS7_ILi128EEENS7_ILi96EEENS7_ILi64EEEEEELi256ENS_6half_tEfNS_4arch4Sm90ELb0ELb1ELb0ELb1ELb0ELb1ELb1ELb1ELb0ELb1ELb0ELb0EEENS1_21CollectiveEpilogueFwdINS6_IJSA_NS7_ILi256EEESB_EEES9_SE_SG_Li256ELb1ELb1ELb0ELb0EEENS1_36VarlenDynamicPersistentTileSchedulerILi128ELi96ELi256ELi128ELb0ELb1ELb1ELb1ELb0ELb1EEEEEEEEEvNT_6ParamsE$_ZZN5flash25CollectiveMainloopFwdSm90ILi2EN4cute5tupleIJNS1_1CILi1EEES4_S4_EEENS2_IJNS3_ILi128EEENS3_ILi96EEENS3_ILi64EEEEEELi256EN7cutlass6half_tEfNSA_4arch4Sm90ELb0ELb1ELb0ELb1ELb0ELb1ELb1ELb1ELb0ELb1ELb0ELb0EE3mmaINS_16FlashAttnFwdSm90ISE_NS_21CollectiveEpilogueFwdINS2_IJS6_NS3_ILi256EEES7_EEES5_SB_SD_Li256ELb1ELb1ELb0ELb0EEENS_36VarlenDynamicPersistentTileSchedulerILi128ELi96ELi256ELi128ELb0ELb1ELb1ELb1ELb0ELb1EEEE13SharedStorageENS1_6TensorINS1_11ArrayEngineIfLm128EEENS1_6LayoutINS2_IJNS2_IJNS3_ILi2EEEST_NS3_ILi32EEEEEES4_S4_EEENS2_IJNS2_IJS4_ST_NS3_ILi4EEEEEENS3_ILi0EEESZ_EEEEEEENS_7SoftmaxILi2ELi0EEEEEbRKNSE_6ParamsENSA_25PipelineTmaAsyncNoClusterILi2ENSA_16PipelineTmaAsyncILi2EEEEES1B_RNSA_13PipelineStateILj2EEERT0_RT1_iRiRKNS_16SeqlenInfoQKNewKILb1ELb1EEENS2_IJiiiiEEERT_ENKUliT_T0_T1_E_clIZSF_ISO_S12_S14_EbS17_S1B_S1B_S1E_S1G_S1I_iS1J_S1N_S1O_S1Q_EUlRS1R_iE0_NS3_ILb1EEES1Y_EEDaiS1R_S1S_S1T_,@function
        .size           $_ZN7cutlass13device_kernelIN5flash11enable_sm90INS1_16FlashAttnFwdSm90INS1_25CollectiveMainloopFwdSm90ILi2EN4cute5tupleIJNS5_1CILi1EEES8_S8_EEENS6_IJNS7_ILi128EEENS7_ILi96EEENS7_ILi64EEEEEELi256ENS_6half_tEfNS_4arch4Sm90ELb0ELb1ELb0ELb1ELb0ELb1ELb1ELb1ELb0ELb1ELb0ELb0EEENS1_21CollectiveEpilogueFwdINS6_IJSA_NS7_ILi256EEESB_EEES9_SE_SG_Li256ELb1ELb1ELb0ELb0EEENS1_36VarlenDynamicPersistentTileSchedulerILi128ELi96ELi256ELi128ELb0ELb1ELb1ELb1ELb0ELb1EEEEEEEEEvNT_6ParamsE$_ZZN5flash25CollectiveMainloopFwdSm90ILi2EN4cute5tupleIJNS1_1CILi1EEES4_S4_EEENS2_IJNS3_ILi128EEENS3_ILi96EEENS3_ILi64EEEEEELi256EN7cutlass6half_tEfNSA_4arch4Sm90ELb0ELb1ELb0ELb1ELb0ELb1ELb1ELb1ELb0ELb1ELb0ELb0EE3mmaINS_16FlashAttnFwdSm90ISE_NS_21CollectiveEpilogueFwdINS2_IJS6_NS3_ILi256EEES7_EEES5_SB_SD_Li256ELb1ELb1ELb0ELb0EEENS_36VarlenDynamicPersistentTileSchedulerILi128ELi96ELi256ELi128ELb0ELb1ELb1ELb1ELb0ELb1EEEE13SharedStorageENS1_6TensorINS1_11ArrayEngineIfLm128EEENS1_6LayoutINS2_IJNS2_IJNS3_ILi2EEEST_NS3_ILi32EEEEEES4_S4_EEENS2_IJNS2_IJS4_ST_NS3_ILi4EEEEEENS3_ILi0EEESZ_EEEEEEENS_7SoftmaxILi2ELi0EEEEEbRKNSE_6ParamsENSA_25PipelineTmaAsyncNoClusterILi2ENSA_16PipelineTmaAsyncILi2EEEEES1B_RNSA_13PipelineStateILj2EEERT0_RT1_iRiRKNS_16SeqlenInfoQKNewKILb1ELb1EEENS2_IJiiiiEEERT_ENKUliT_T0_T1_E_clIZSF_ISO_S12_S14_EbS17_S1B_S1B_S1E_S1G_S1I_iS1J_S1N_S1O_S1Q_EUlRS1R_iE0_NS3_ILb1EEES1Y_EEDaiS1R_S1S_S1T_,(.L_x_6047 - $_ZN7cutlass13device_kernelIN5flash11enable_sm90INS1_16FlashAttnFwdSm90INS1_25CollectiveMainloopFwdSm90ILi2EN4cute5tupleIJNS5_1CILi1EEES8_S8_EEENS6_IJNS7_ILi128EEENS7_ILi96EEENS7_ILi64EEEEEELi256ENS_6half_tEfNS_4arch4Sm90ELb0ELb1ELb0ELb1ELb0ELb1ELb1ELb1ELb0ELb1ELb0ELb0EEENS1_21CollectiveEpilogueFwdINS6_IJSA_NS7_ILi256EEESB_EEES9_SE_SG_Li256ELb1ELb1ELb0ELb0EEENS1_36VarlenDynamicPersistentTileSchedulerILi128ELi96ELi256ELi128ELb0ELb1ELb1ELb1ELb0ELb1EEEEEEEEEvNT_6ParamsE$_ZZN5flash25CollectiveMainloopFwdSm90ILi2EN4cute5tupleIJNS1_1CILi1EEES4_S4_EEENS2_IJNS3_ILi128EEENS3_ILi96EEENS3_ILi64EEEEEELi256EN7cutlass6half_tEfNSA_4arch4Sm90ELb0ELb1ELb0ELb1ELb0ELb1ELb1ELb1ELb0ELb1ELb0ELb0EE3mmaINS_16FlashAttnFwdSm90ISE_NS_21CollectiveEpilogueFwdINS2_IJS6_NS3_ILi256EEES7_EEES5_SB_SD_Li256ELb1ELb1ELb0ELb0EEENS_36VarlenDynamicPersistentTileSchedulerILi128ELi96ELi256ELi128ELb0ELb1ELb1ELb1ELb0ELb1EEEE13SharedStorageENS1_6TensorINS1_11ArrayEngineIfLm128EEENS1_6LayoutINS2_IJNS2_IJNS3_ILi2EEEST_NS3_ILi32EEEEEES4_S4_EEENS2_IJNS2_IJS4_ST_NS3_ILi4EEEEEENS3_ILi0EEESZ_EEEEEEENS_7SoftmaxILi2ELi0EEEEEbRKNSE_6ParamsENSA_25PipelineTmaAsyncNoClusterILi2ENSA_16PipelineTmaAsyncILi2EEEEES1B_RNSA_13PipelineStateILj2EEERT0_RT1_iRiRKNS_16SeqlenInfoQKNewKILb1ELb1EEENS2_IJiiiiEEERT_ENKUliT_T0_T1_E_clIZSF_ISO_S12_S14_EbS17_S1B_S1B_S1E_S1G_S1I_iS1J_S1N_S1O_S1Q_EUlRS1R_iE0_NS3_ILb1EEES1Y_EEDaiS1R_S1S_S1T_)
$_ZN7cutlass13device_kernelIN5flash11enable_sm90INS1_16FlashAttnFwdSm90INS1_25CollectiveMainloopFwdSm90ILi2EN4cute5tupleIJNS5_1CILi1EEES8_S8_EEENS6_IJNS7_ILi128EEENS7_ILi96EEENS7_ILi64EEEEEELi256ENS_6half_tEfNS_4arch4Sm90ELb0ELb1ELb0ELb1ELb0ELb1ELb1ELb1ELb0ELb1ELb0ELb0EEENS1_21CollectiveEpilogueFwdINS6_IJSA_NS7_ILi256EEESB_EEES9_SE_SG_Li256ELb1ELb1ELb0ELb0EEENS1_36VarlenDynamicPersistentTileSchedulerILi128ELi96ELi256ELi128ELb0ELb1ELb1ELb1ELb0ELb1EEEEEEEEEvNT_6ParamsE$_ZZN5flash25CollectiveMainloopFwdSm90ILi2EN4cute5tupleIJNS1_1CILi1EEES4_S4_EEENS2_IJNS3_ILi128EEENS3_ILi96EEENS3_ILi64EEEEEELi256EN7cutlass6half_tEfNSA_4arch4Sm90ELb0ELb1ELb0ELb1ELb0ELb1ELb1ELb1ELb0ELb1ELb0ELb0EE3mmaINS_16FlashAttnFwdSm90ISE_NS_21CollectiveEpilogueFwdINS2_IJS6_NS3_ILi256EEES7_EEES5_SB_SD_Li256ELb1ELb1ELb0ELb0EEENS_36VarlenDynamicPersistentTileSchedulerILi128ELi96ELi256ELi128ELb0ELb1ELb1ELb1ELb0ELb1EEEE13SharedStorageENS1_6TensorINS1_11ArrayEngineIfLm128EEENS1_6LayoutINS2_IJNS2_IJNS3_ILi2EEEST_NS3_ILi32EEEEEES4_S4_EEENS2_IJNS2_IJS4_ST_NS3_ILi4EEEEEENS3_ILi0EEESZ_EEEEEEENS_7SoftmaxILi2ELi0EEEEEbRKNSE_6ParamsENSA_25PipelineTmaAsyncNoClusterILi2ENSA_16PipelineTmaAsyncILi2EEEEES1B_RNSA_13PipelineStateILj2EEERT0_RT1_iRiRKNS_16SeqlenInfoQKNewKILb1ELb1EEENS2_IJiiiiEEERT_ENKUliT_T0_T1_E_clIZSF_ISO_S12_S14_EbS17_S1B_S1B_S1E_S1G_S1I_iS1J_S1N_S1O_S1Q_EUlRS1R_iE0_NS3_ILb1EEES1Y_EEDaiS1R_S1S_S1T_:
[----:B------:R-:W-:Y:S01]  /*3a220*/  R2UR UR5, R2 ;  /* 0x00000000020572ca */ /* 0x000fe200000e0000 */
[----:B------:R-:W-:-:S12]  /*3a230*/  ULDC UR4, c[0x0][0x20] ;  /* 0x0000080000047ab9 */ /* 0x000fd80000000800 */
[----:B------:R-:W-:-:S09]  /*3a240*/  UIADD3 UR4, -UR4, UR5, URZ ;  /* 0x0000000504047290 */ /* 0x000fd2000fffe13f */
[----:B------:R-:W2:Y:S04]  /*3a250*/  LDL.64 R6, [UR4+0x18] ;  /* 0x00001804ff067983 */ /* 0x000ea80008100a00 */
[----:B------:R-:W3:Y:S01]  /*3a260*/  LDL.64 R4, [UR4] ;  /* 0x00000004ff047983 */ /* 0x000ee20008100a00 */
[----:B------:R-:W-:-:S03]  /*3a270*/  ULDC.64 UR6, c[0x0][0x208] ;  /* 0x0000820000067ab9 */ /* 0x000fc60000000a00 */
[----:B--2---:R-:W2:Y:S04]  /*3a280*/  LD.E R2, desc[UR6][R6.64+0x1c] ;  /* 0x00001c0606027980 */ /* 0x004ea8000c101900 */
[----:B---3--:R0:W5:Y:S04]  /*3a290*/  LD.E R10, desc[UR6][R4.64] ;  /* 0x00000006040a7980 */ /* 0x008168000c101900 */
[----:B------:R0:W5:Y:S01]  /*3a2a0*/  LD.E R11, desc[UR6][R4.64+0x4] ;  /* 0x00000406040b7980 */ /* 0x000162000c101900 */
[----:B------:R-:W-:Y:S01]  /*3a2b0*/  BSSY B1, `(.L_x_4110) ;  /* 0x0000007000017945 */ /* 0x000fe20003800000 */
[----:B------:R-:W-:Y:S01]  /*3a2c0*/  IMAD.MOV.U32 R3, RZ, RZ, R53 ;  /* 0x000000ffff037224 */ /* 0x000fe200078e0035 */
[----:B--2---:R-:W-:-:S04]  /*3a2d0*/  LOP3.LUT R2, R2, 0x1, RZ, 0xfc, !PT ;  /* 0x0000000102027812 */ /* 0x004fc800078efcff */
[----:B------:R-:W-:Y:S01]  /*3a2e0*/  ISETP.NE.AND P0, PT, R2, 0x3, PT ;  /* 0x000000030200780c */ /* 0x000fe20003f05270 */
[----:B------:R-:W-:-:S12]  /*3a2f0*/  IMAD.MOV.U32 R2, RZ, RZ, R32 ;  /* 0x000000ffff027224 */ /* 0x000fd800078e0020 */
[----:B0-----:R-:W-:Y:S05]  /*3a300*/  @!P0 BRA `(.L_x_4111) ;  /* 0x0000000000048947 */ /* 0x001fea0003800000 */
[----:B------:R-:W-:Y:S01]  /*3a310*/  BPT.TRAP 0x1 ;  /* 0x000000040000795c */ /* 0x000fe20000300000 */
.L_x_4111:
[----:B------:R-:W-:Y:S05]  /*3a320*/  BSYNC B1 ;  /* 0x0000000000017941 */ /* 0x000fea0003800000 */
.L_x_4110:
        /* <DEDUP_REMOVED lines=13> */
.L_x_4113:
[----:B------:R-:W-:Y:S05]  /*3a400*/  BSYNC B1 ;  /* 0x0000000000017941 */ /* 0x000fea0003800000 */
.L_x_4112:
        /* <DEDUP_REMOVED lines=8> */
.L_x_4115:
[----:B------:R-:W-:Y:S05]  /*3a490*/  BSYNC B1 ;  /* 0x0000000000017941 */ /* 0x000fea0003800000 */
.L_x_4114:
[----:B0----5:R-:W2:Y:S04]  /*3a4a0*/  LDL.64 R8, [UR4] ;  /* 0x00000004ff087983 */ /* 0x021ea80008100a00 */
[----:B------:R-:W3:Y:S04]  /*3a4b0*/  LDL.64 R6, [UR4+0x28] ;  /* 0x00002804ff067983 */ /* 0x000ee80008100a00 */
[----:B------:R-:W4:Y:S04]  /*3a4c0*/  LDL.64 R4, [UR4+0x20] ;  /* 0x00002004ff047983 */ /* 0x000f280008100a00 */
[----:B------:R-:W4:Y:S04]  /*3a4d0*/  LDL.64 R10, [UR4+0x8] ;  /* 0x00000804ff0a7983 */ /* 0x000f280008100a00 */
[----:B--2---:R-:W2:Y:S04]  /*3a4e0*/  LD.E R9, desc[UR6][R8.64] ;  /* 0x0000000608097980 */ /* 0x004ea8000c101900 */
[----:B---3--:R-:W2:Y:S01]  /*3a4f0*/  LD.E.64 R12, desc[UR6][R6.64] ;  /* 0x00000006060c7980 */ /* 0x008ea2000c101b00 */
[----:B------:R-:W-:Y:S05]  /*3a500*/  WARPSYNC.ALL ;  /* 0x0000000000007948 */ /* 0x000fea0003800000 */
[----:B----4-:R0:W-:Y:S04]  /*3a510*/  ST.E desc[UR6][R10.64], RZ ;  /* 0x000000ff0a007985 */ /* 0x0101e8000c101906 */
[----:B------:R-:W3:Y:S01]  /*3a520*/  LD.E.64 R6, desc[UR6][R4.64] ;  /* 0x0000000604067980 */ /* 0x000ee2000c101b00 */
[----:B--2---:R-:W-:Y:S01]  /*3a530*/  IMAD R8, R9, 0x300, R12 ;  /* 0x0000030009087824 */ /* 0x004fe200078e020c */
[----:B------:R-:W-:Y:S01]  /*3a540*/  WARPGROUP.ARRIVE ;  /* 0x00000000000079c5 */ /* 0x000fe20000000000 */
[----:B------:R-:W-:-:S02]  /*3a550*/  IMAD.MOV.U32 R9, RZ, RZ, R13 ;  /* 0x000000ffff097224 */ /* 0x000fc400078e000d */
[----:B------:R-:W-:Y:S01]  /*3a560*/  IMAD.MOV.U32 R209, RZ, RZ, 0x1 ;  /* 0x00000001ffd17424 */ /* 0x000fe200078e00ff */
        /* <DEDUP_REMOVED lines=10> */
[----:B------:R-:W-:-:S03]  /*3a610*/  WARPGROUP.ARRIVE ;  /* 0x00000000000079c5 */ /* 0x000fc60000000000 */
        /* <DEDUP_REMOVED lines=21> */
[----:B------:R-:W-:-:S03]  /*3a770*/  IMAD.MOV.U32 R9, RZ, RZ, R13 ;  /* 0x000000ffff097224 */ /* 0x000fc600078e000d */
        /* <DEDUP_REMOVED lines=8> */
[----:B------:R-:W2:Y:S04]  /*3a800*/  LDL.64 R6, [UR4+0x38] ;  /* 0x00003804ff067983 */ /* 0x000ea80008100a00 */
[----:B------:R-:W3:Y:S04]  /*3a810*/  LDL.64 R4, [UR4+0x30] ;  /* 0x00003004ff047983 */ /* 0x000ee80008100a00 */
[----:B--2---:R-:W2:Y:S01]  /*3a820*/  LD.E R6, desc[UR6][R6.64] ;  /* 0x0000000606067980 */ /* 0x004ea2000c101900 */
[----:B---3--:R-:W-:Y:S01]  /*3a830*/  MOV R4, R4 ;  /* 0x0000000400047202 */ /* 0x008fe20000000f00 */
[----:B------:R-:W-:Y:S01]  /*3a840*/  BSSY B1, `(.L_x_4117) ;  /* 0x0000007000017945 */ /* 0x000fe20003800000 */
[----:B--2---:R-:W-:-:S04]  /*3a850*/  LEA.HI R8, R6, R6, RZ, 0x1 ;  /* 0x0000000606087211 */ /* 0x004fc800078f08ff */
[----:B------:R-:W-:-:S05]  /*3a860*/  LOP3.LUT R9, R8, 0xfffffffe, RZ, 0xc0, !PT ;  /* 0xfffffffe08097812 */ /* 0x000fca00078ec0ff */
[----:B------:R-:W-:-:S05]  /*3a870*/  IMAD.IADD R9, R6, 0x1, -R9 ;  /* 0x0000000106097824 */ /* 0x000fca00078e0a09 */
[----:B------:R-:W-:-:S04]  /*3a880*/  SHF.L.U32 R9, R9, 0x1f, RZ ;  /* 0x0000001f09097819 */ /* 0x000fc800000006ff */
[----:B------:R-:W1:Y:S02]  /*3a890*/  SYNCS.PHASECHK.TRANS64.TRYWAIT P0, [R4+URZ+0x32410], R9 ;  /* 0x03241009040075a7 */ /* 0x000e64000800017f */
[----:B01----:R-:W-:Y:S05]  /*3a8a0*/  @!P0 BRA `(.L_x_4118) ;  /* 0x000000ac00d48947 */ /* 0x003fea0003800000 */
.L_x_4141:
[----:B------:R-:W-:Y:S05]  /*3a8b0*/  BSYNC B1 ;  /* 0x0000000000017941 */ /* 0x000fea0003800000 */
.L_x_4117:
[----:B------:R-:W2:Y:S04]  /*3a8c0*/  LDL.64 R6, [UR4+0x40] ;  /* 0x00004004ff067983 */ /* 0x000ea80008100a00 */
[----:B0-----:R-:W3:Y:S04]  /*3a8d0*/  LDL.64 R4, [UR4] ;  /* 0x00000004ff047983 */ /* 0x001ee80008100a00 */
[----:B--2---:R-:W2:Y:S04]  /*3a8e0*/  LD.E R8, desc[UR6][R6.64+0x1c] ;  /* 0x00001c0606087980 */ /* 0x004ea8000c101900 */
[----:B---3--:R0:W5:Y:S04]  /*3a8f0*/  LD.E R10, desc[UR6][R4.64] ;  /* 0x00000006040a7980 */ /* 0x008168000c101900 */
[----:B------:R0:W5:Y:S01]  /*3a900*/  LD.E R11, desc[UR6][R4.64+0x4] ;  /* 0x00000406040b7980 */ /* 0x000162000c101900 */
[----:B------:R-:W-:Y:S01]  /*3a910*/  BSSY B1, `(.L_x_4119) ;  /* 0x0000005000017945 */ /* 0x000fe20003800000 */
[----:B--2---:R-:W-:-:S04]  /*3a920*/  LOP3.LUT R8, R8, 0x1, RZ, 0xfc, !PT ;  /* 0x0000000108087812 */ /* 0x004fc800078efcff */
[----:B------:R-:W-:-:S13]  /*3a930*/  ISETP.NE.AND P0, PT, R8, 0x3, PT ;  /* 0x000000030800780c */ /* 0x000fda0003f05270 */
[----:B0-----:R-:W-:Y:S05]  /*3a940*/  @!P0 BRA `(.L_x_4120) ;  /* 0x0000000000048947 */ /* 0x001fea0003800000 */
[----:B------:R-:W-:Y:S01]  /*3a950*/  BPT.TRAP 0x1 ;  /* 0x000000040000795c */ /* 0x000fe20000300000 */
.L_x_4120:
[----:B------:R-:W-:Y:S05]  /*3a960*/  BSYNC B1 ;  /* 0x0000000000017941 */ /* 0x000fea0003800000 */
.L_x_4119:
        /* <DEDUP_REMOVED lines=13> */
.L_x_4122:
[----:B------:R-:W-:Y:S05]  /*3aa40*/  BSYNC B1 ;  /* 0x0000000000017941 */ /* 0x000fea0003800000 */
.L_x_4121:
        /* <DEDUP_REMOVED lines=8> */
.L_x_4124:
[----:B------:R-:W-:Y:S05]  /*3aad0*/  BSYNC B1 ;  /* 0x0000000000017941 */ /* 0x000fea0003800000 */
.L_x_4123:
[----:B------:R-:W2:Y:S04]  /*3aae0*/  LDL.64 R12, [UR4] ;  /* 0x00000004ff0c7983 */ /* 0x000ea80008100a00 */
[----:B------:R-:W3:Y:S04]  /*3aaf0*/  LDL.64 R10, [UR4+0x58] ;  /* 0x00005804ff0a7983 */ /* 0x000ee80008100a00 */
[----:B------:R-:W4:Y:S04]  /*3ab00*/  LDL.64 R4, [UR4+0x48] ;  /* 0x00004804ff047983 */ /* 0x000f280008100a00 */
[----:B0----5:R-:W4:Y:S04]  /*3ab10*/  LDL.64 R8, [UR4+0x50] ;  /* 0x00005004ff087983 */ /* 0x021f280008100a00 */
[----:B------:R-:W4:Y:S04]  /*3ab20*/  LDL.LU R17, [R1+0x48c] ;  /* 0x00048c0001117983 */ /* 0x000f280000300800 */
[----:B--2---:R-:W2:Y:S04]  /*3ab30*/  LD.E R13, desc[UR6][R12.64] ;  /* 0x000000060c0d7980 */ /* 0x004ea8000c101900 */
[----:B---3--:R-:W2:Y:S04]  /*3ab40*/  LD.E.64 R6, desc[UR6][R10.64] ;  /* 0x000000060a067980 */ /* 0x008ea8000c101b00 */
[----:B----4-:R-:W3:Y:S04]  /*3ab50*/  LD.E R16, desc[UR6][R4.64] ;  /* 0x0000000604107980 */ /* 0x010ee8000c101900 */
[----:B------:R-:W4:Y:S01]  /*3ab60*/  LD.E.64 R14, desc[UR6][R8.64] ;  /* 0x00000006080e7980 */ /* 0x000f22000c101b00 */
[----:B------:R-:W-:Y:S05]  /*3ab70*/  WARPSYNC.ALL ;  /* 0x0000000000007948 */ /* 0x000fea0003800000 */
[----:B------:R-:W-:Y:S01]  /*3ab80*/  WARPGROUP.ARRIVE ;  /* 0x00000000000079c5 */ /* 0x000fe20000000000 */
[----:B--2---:R-:W-:Y:S01]  /*3ab90*/  IMAD R6, R13, 0xc00, R6 ;  /* 0x00000c000d067824 */ /* 0x004fe200078e0206 */
[----:B---3--:R-:W-:-:S04]  /*3aba0*/  ISETP.NE.U32.AND P0, PT, R16, RZ, PT ;  /* 0x000000ff1000720c */ /* 0x008fc80003f05070 */
[----:B------:R-:W-:Y:S02]  /*3abb0*/  R2UR UR10, R6 ;  /* 0x00000000060a72ca */ /* 0x000fe400000e0000 */
[----:B----4-:R-:W-:Y:S02]  /*3abc0*/  R2UR UR8, R14 ;  /* 0x000000000e0872ca */ /* 0x010fe400000e0000 */
[----:B------:R-:W-:Y:S02]  /*3abd0*/  R2UR UR9, R15 ;  /* 0x000000000f0972ca */ /* 0x000fe400000e0000 */
[----:B------:R-:W-:-:S03]  /*3abe0*/  R2UR UR11, R7 ;  /* 0x00000000070b72ca */ /* 0x000fc600000e0000 */
[----:B------:R-:W-:-:S10]  /*3abf0*/  VOTEU.ANY UP0, P0 ;  /* 0x00000000003f7886 */ /* 0x000fd40000000100 */
        /* <DEDUP_REMOVED lines=177> */
[----:B------:R-:W0:Y:S02]  /*3b710*/  S2R R235, SR_TID.X ;  /* 0x0000000000eb7919 */ /* 0x000e240000002100 */
        /* <DEDUP_REMOVED lines=8> */
[----:B------:R-:W2:Y:S04]  /*3b7a0*/  @!P1 LDL.64 R6, [UR4+0x18] ;  /* 0x00001804ff069983 */ /* 0x000ea80008100a00 */
[----:B------:R-:W3:Y:S01]  /*3b7b0*/  @!P1 LDL.64 R8, [UR4] ;  /* 0x00000004ff089983 */ /* 0x000ee20008100a00 */
[----:B------:R-:W-:-:S04]  /*3b7c0*/  SHF.R.U32.HI R10, RZ, 0x7, R235 ;  /* 0x00000007ff0a7819 */ /* 0x000fc800000116eb */
[----:B------:R-:W-:-:S05]  /*3b7d0*/  IADD3 R10, -R10, 0xb, RZ ;  /* 0x0000000b0a0a7810 */ /* 0x000fca0007ffe1ff */
[----:B------:R1:W-:Y:S06]  /*3b7e0*/  BAR.ARV R10, 0x100 ;  /* 0x0004000a0000751d */ /* 0x0003ec0000002000 */
[----:B--2---:R-:W2:Y:S04]  /*3b7f0*/  @!P1 LD.E.64 R6, desc[UR6][R6.64+0x30] ;  /* 0x0000300606069980 */ /* 0x004ea8000c101b00 */
[----:B---3--:R-:W3:Y:S01]  /*3b800*/  @!P1 LD.E R8, desc[UR6][R8.64] ;  /* 0x0000000608089980 */ /* 0x008ee2000c101900 */
[----:B--2---:R-:W-:-:S05]  /*3b810*/  @!P1 MOV R11, R6 ;  /* 0x00000006000b9202 */ /* 0x004fca0000000f00 */
[----:B---3--:R-:W-:-:S05]  /*3b820*/  @!P1 IMAD R11, R8, 0x8, R11 ;  /* 0x00000008080b9824 */ /* 0x008fca00078e020b */
[----:B------:R-:W-:-:S04]  /*3b830*/  @!P1 PRMT R11, RZ, 0x654, R11 ;  /* 0x00000654ff0b9816 */ /* 0x000fc8000000000b */
[----:B------:R2:W-:Y:S01]  /*3b840*/  @!P1 SYNCS.ARRIVE.TRANS64.RED.A1T0 RZ, [R11+URZ], RZ ;  /* 0x000000ff0bff99a7 */ /* 0x0005e2000810043f */
[----:B0-----:R-:W3:Y:S04]  /*3b850*/  LD.E R5, desc[UR6][R2.64+0x24] ;  /* 0x0000240602057980 */ /* 0x001ee8000c101900 */
[----:B------:R-:W4:Y:S04]  /*3b860*/  LD.E R4, desc[UR6][R2.64] ;  /* 0x0000000602047980 */ /* 0x000f28000c101900 */
[----:B------:R-:W2:Y:S01]  /*3b870*/  LD.E R73, desc[UR6][R72.64] ;  /* 0x0000000648497980 */ /* 0x000ea2000c101900 */
[----:B------:R-:W-:-:S03]  /*3b880*/  LOP3.LUT R17, R17, 0xfff7ffff, RZ, 0xc0, !PT ;  /* 0xfff7ffff11117812 */ /* 0x000fc600078ec0ff */
[----:B------:R-:W2:Y:S01]  /*3b890*/  LD.E R74, desc[UR6][R2.64+0x18] ;  /* 0x00001806024a7980 */ /* 0x000ea2000c101900 */
[----:B------:R-:W-:-:S03]  /*3b8a0*/  @P1 LOP3.LUT R17, R17, 0x80000, RZ, 0xfc, !PT ;  /* 0x0008000011111812 */ /* 0x000fc600078efcff */
[----:B------:R-:W2:Y:S04]  /*3b8b0*/  LD.E R13, desc[UR6][R2.64+0x8] ;  /* 0x00000806020d7980 */ /* 0x000ea8000c101900 */
[----:B------:R0:W-:Y:S04]  /*3b8c0*/  STL [R1+0x48c], R17 ;  /* 0x00048c1101007387 */ /* 0x0001e80000100800 */
[----:B------:R-:W2:Y:S04]  /*3b8d0*/  LD.E R16, desc[UR6][R2.64+0x4] ;  /* 0x0000040602107980 */ /* 0x000ea8000c101900 */
[----:B------:R-:W2:Y:S04]  /*3b8e0*/  LD.E R21, desc[UR6][R2.64+0xc] ;  /* 0x00000c0602157980 */ /* 0x000ea8000c101900 */
[----:B------:R-:W2:Y:S04]  /*3b8f0*/  LD.E R20, desc[UR6][R2.64+0x10] ;  /* 0x0000100602147980 */ /* 0x000ea8000c101900 */
[----:B------:R-:W2:Y:S01]  /*3b900*/  LD.E R75, desc[UR6][R2.64+0x14] ;  /* 0x00001406024b7980 */ /* 0x000ea2000c101900 */
[----:B---3--:R-:W-:-:S13]  /*3b910*/  ISETP.NE.AND P0, PT, R5, 0x1, PT ;  /* 0x000000010500780c */ /* 0x008fda0003f05270 */
[----:B------:R-:W3:Y:S04]  /*3b920*/  @P0 LD.E R14, desc[UR6][R2.64+0x28] ;  /* 0x00002806020e0980 */ /* 0x000ee8000c101900 */
[----:B0-----:R-:W3:Y:S01]  /*3b930*/  @P0 LD.E R17, desc[UR6][R2.64+0x2c] ;  /* 0x00002c0602110980 */ /* 0x001ee2000c101900 */
        /* <DEDUP_REMOVED lines=8> */
[--C-:B-1----:R-:W-:Y:S02]  /*3b9c0*/  SHF.R.S32.HI R10, RZ, 0x2, R9.reuse ;  /* 0x00000002ff0a7819 */ /* 0x102fe40000011409 */
[----:B--2---:R-:W-:-:S02]  /*3b9d0*/  SHF.R.S32.HI R11, RZ, 0x1f, R9 ;  /* 0x0000001fff0b7819 */ /* 0x004fc40000011409 */
[----:B------:R-:W-:Y:S02]  /*3b9e0*/  LEA.HI R8, R8, R7, RZ, 0x5 ;  /* 0x0000000708087211 */ /* 0x000fe400078f28ff */
[----:B------:R-:W-:Y:S02]  /*3b9f0*/  SHF.R.S32.HI R5, RZ, 0x7, R6 ;  /* 0x00000007ff057819 */ /* 0x000fe40000011406 */
[----:B------:R-:W-:Y:S01]  /*3ba00*/  LEA.HI R11, R11, R10, RZ, 0x3 ;  /* 0x0000000a0b0b7211 */ /* 0x000fe200078f18ff */
[----:B------:R-:W-:Y:S01]  /*3ba10*/  IMAD.IADD R15, R4, 0x1, -R15 ;  /* 0x00000001040f7824 */ /* 0x000fe200078e0a0f */
[----:B------:R-:W-:Y:S02]  /*3ba20*/  SHF.R.S32.HI R8, RZ, 0x5, R8 ;  /* 0x00000005ff087819 */ /* 0x000fe40000011408 */
[----:B------:R-:W-:Y:S02]  /*3ba30*/  LEA.HI R6, R6, R5, RZ, 0x1 ;  /* 0x0000000506067211 */ /* 0x000fe400078f08ff */
[----:B------:R-:W-:Y:S01]  /*3ba40*/  LOP3.LUT R11, R11, 0xfffffff8, RZ, 0xc0, !PT ;  /* 0xfffffff80b0b7812 */ /* 0x000fe200078ec0ff */
[----:B------:R-:W-:Y:S01]  /*3ba50*/  IMAD R8, R73, 0x8, R8 ;  /* 0x0000000849087824 */ /* 0x000fe200078e0208 */
[----:B------:R-:W-:-:S02]  /*3ba60*/  LOP3.LUT R6, R6, 0x3fffffe, RZ, 0xc0, !PT ;  /* 0x03fffffe06067812 */ /* 0x000fc400078ec0ff */
[----:B------:R-:W-:Y:S01]  /*3ba70*/  LEA.HI R4, R15, R15, RZ, 0x1 ;  /* 0x0000000f0f047211 */ /* 0x000fe200078f08ff */
[----:B------:R-:W-:Y:S02]  /*3ba80*/  IMAD.IADD R11, R10, 0x1, -R11 ;  /* 0x000000010a0b7824 */ /* 0x000fe400078e0a0b */
[----:B------:R-:W-:Y:S01]  /*3ba90*/  IMAD.IADD R6, R5, 0x1, -R6 ;  /* 0x0000000105067824 */ /* 0x000fe200078e0a06 */
[----:B------:R-:W-:Y:S01]  /*3baa0*/  LOP3.LUT R4, R4, 0x1ffffffe, RZ, 0xc0, !PT ;  /* 0x1ffffffe04047812 */ /* 0x000fe200078ec0ff */
[----:B------:R-:W-:-:S04]  /*3bab0*/  IMAD.U32 R11, R8, 0x10, R11 ;  /* 0x00000010080b7824 */ /* 0x000fc800078e000b */
[----:B------:R-:W-:Y:S02]  /*3bac0*/  IMAD.IADD R4, R15, 0x1, -R4 ;  /* 0x000000010f047824 */ /* 0x000fe400078e0a04 */
[----:B------:R-:W-:-:S04]  /*3bad0*/  IMAD R11, R6, 0x40, R11 ;  /* 0x00000040060b7824 */ /* 0x000fc800078e020b */
[----:B------:R-:W-:Y:S01]  /*3bae0*/  IMAD R11, R4, 0x8, R11 ;  /* 0x00000008040b7824 */ /* 0x000fe200078e020b */
[----:B------:R-:W-:Y:S01]  /*3baf0*/  LOP3.LUT R4, R9, 0x7ffffffc, RZ, 0xc0, !PT ;  /* 0x7ffffffc09047812 */ /* 0x000fe200078ec0ff */
[----:B------:R-:W-:-:S04]  /*3bb00*/  IMAD R5, R0, -0x60, RZ ;  /* 0xffffffa000057824 */ /* 0x000fc800078e02ff */
[----:B------:R-:W-:Y:S02]  /*3bb10*/  IMAD.IADD R4, R7, 0x1, -R4 ;  /* 0x0000000107047824 */ /* 0x000fe400078e0a04 */
[----:B------:R-:W-:Y:S01]  /*3bb20*/  VIADD R5, R5, 0x1 ;  /* 0x0000000105057836 */ /* 0x000fe20000000000 */
[----:B------:R-:W-:-:S03]  /*3bb30*/  ISETP.GE.AND P1, PT, R74, 0x1, PT ;  /* 0x000000014a00780c */ /* 0x000fc60003f26270 */
[----:B------:R-:W-:Y:S01]  /*3bb40*/  IMAD R6, R4, -0x2, R5 ;  /* 0xfffffffe04067824 */ /* 0x000fe200078e0205 */
[----:B------:R-:W-:Y:S01]  /*3bb50*/  LOP3.LUT R8, RZ, R21, RZ, 0x33, !PT ;  /* 0x00000015ff087212 */ /* 0x000fe200078e33ff */
[----:B------:R-:W-:-:S03]  /*3bb60*/  IMAD R5, R0, -0x60, R13 ;  /* 0xffffffa000057824 */ /* 0x000fc600078e020d */
[----:B------:R-:W-:Y:S01]  /*3bb70*/  IADD3 R7, -R16, R6, R13 ;  /* 0x0000000610077210 */ /* 0x000fe20007ffe10d */
[----:B------:R-:W-:Y:S01]  /*3bb80*/  IMAD R10, R4, -0x2, R5 ;  /* 0xfffffffe040a7824 */ /* 0x000fe200078e0205 */
[----:B------:R-:W-:Y:S03]  /*3bb90*/  BSSY B1, `(.L_x_4126) ;  /* 0x0000024000017945 */ /* 0x000fe60003800000 */
[C---:B------:R-:W-:Y:S02]  /*3bba0*/  IMAD.IADD R15, R7.reuse, 0x1, R20 ;  /* 0x00000001070f7824 */ /* 0x040fe400078e0214 */
[----:B------:R-:W-:Y:S02]  /*3bbb0*/  IMAD.IADD R8, R7, 0x1, R8 ;  /* 0x0000000107087824 */ /* 0x000fe400078e0208 */
[----:B------:R-:W-:Y:S02]  /*3bbc0*/  IMAD R75, R0, -0x60, R75 ;  /* 0xffffffa0004b7824 */ /* 0x000fe400078e024b */
[----:B------:R-:W-:-:S02]  /*3bbd0*/  VIADD R6, R6, 0xffffffff ;  /* 0xffffffff06067836 */ /* 0x000fc40000000000 */
[----:B---3--:R-:W-:-:S05]  /*3bbe0*/  @P0 IMAD.HI.U32 R14, R11, R14, RZ ;  /* 0x0000000e0b0e0227 */ /* 0x008fca00078e00ff */
[----:B------:R-:W-:-:S05]  /*3bbf0*/  @P0 SHF.R.U32.HI R11, RZ, R17, R14 ;  /* 0x00000011ff0b0219 */ /* 0x000fca000001160e */
[----:B------:R-:W0:Y:S02]  /*3bc00*/  SHFL.IDX PT, R17, R11, RZ, 0x1c1f ;  /* 0x001c1fff0b117589 */ /* 0x000e2400000e0000 */
[----:B0-----:R-:W-:Y:S01]  /*3bc10*/  VIADDMNMX R7, R17, R15, R10, PT ;  /* 0x0000000f11077246 */ /* 0x001fe2000380010a */
        /* <DEDUP_REMOVED lines=10> */
[----:B------:R-:W2:Y:S04]  /*3bcc0*/  LD.E R4, desc[UR6][R2.64+0x1c] ;  /* 0x00001c0602047980 */ /* 0x000ea8000c101900 */
[----:B------:R-:W3:Y:S01]  /*3bcd0*/  LD.E R9, desc[UR6][R2.64+0x20] ;  /* 0x0000200602097980 */ /* 0x000ee2000c101900 */
[----:B--2---:R-:W-:-:S05]  /*3bce0*/  IMAD.HI.U32 R4, R5, R4, RZ ;  /* 0x0000000405047227 */ /* 0x004fca00078e00ff */
[----:B---3--:R-:W-:-:S07]  /*3bcf0*/  SHF.R.U32.HI R5, RZ, R9, R4 ;  /* 0x00000009ff057219 */ /* 0x008fce0000011604 */
.L_x_4131:
[----:B------:R-:W-:Y:S05]  /*3bd00*/  BSYNC B3 ;  /* 0x0000000000037941 */ /* 0x000fea0003800000 */
.L_x_4130:
[----:B------:R-:W-:Y:S01]  /*3bd10*/  LOP3.LUT R5, RZ, R5, RZ, 0x33, !PT ;  /* 0x00000005ff057212 */ /* 0x000fe200078e33ff */
[----:B------:R-:W-:Y:S06]  /*3bd20*/  BRA `(.L_x_4132) ;  /* 0x0000000000187947 */ /* 0x000fec0003800000 */
.L_x_4129:
[----:B------:R-:W-:-:S13]  /*3bd30*/  ISETP.NE.AND P0, PT, R74, 0x1, PT ;  /* 0x000000014a00780c */ /* 0x000fda0003f05270 */
[----:B------:R-:W-:Y:S05]  /*3bd40*/  @!P0 BRA `(.L_x_4132) ;  /* 0x0000000000108947 */ /* 0x000fea0003800000 */
[----:B------:R-:W2:Y:S04]  /*3bd50*/  LD.E R4, desc[UR6][R2.64+0x1c] ;  /* 0x00001c0602047980 */ /* 0x000ea8000c101900 */
[----:B------:R-:W3:Y:S01]  /*3bd60*/  LD.E R12, desc[UR6][R2.64+0x20] ;  /* 0x00002006020c7980 */ /* 0x000ee2000c101900 */
[----:B--2---:R-:W-:-:S05]  /*3bd70*/  IMAD.HI.U32 R5, R5, R4, RZ ;  /* 0x0000000405057227 */ /* 0x004fca00078e00ff */
[----:B---3--:R-:W-:-:S07]  /*3bd80*/  SHF.R.U32.HI R5, RZ, R12, R5 ;  /* 0x0000000cff057219 */ /* 0x008fce0000011605 */
.L_x_4132:
[----:B------:R-:W-:Y:S05]  /*3bd90*/  BSYNC B2 ;  /* 0x0000000000027941 */ /* 0x000fea0003800000 */
.L_x_4128:
[----:B------:R-:W-:-:S05]  /*3bda0*/  IMAD R5, R74, R5, R6 ;  /* 0x000000054a057224 */ /* 0x000fca00078e0206 */
[----:B------:R-:W-:Y:S02]  /*3bdb0*/  VIMNMX R0, R0, R5, !PT ;  /* 0x0000000500007248 */ /* 0x000fe40007fe0100 */
[----:B------:R-:W-:-:S07]  /*3bdc0*/  VIADDMNMX R7, R5, R74, R7, PT ;  /* 0x0000004a05077246 */ /* 0x000fce0003800107 */
.L_x_4127:
[----:B------:R-:W-:Y:S05]  /*3bdd0*/  BSYNC B1 ;  /* 0x0000000000017941 */ /* 0x000fea0003800000 */
.L_x_4126:
        /* <DEDUP_REMOVED lines=132> */
.L_x_4138:
[----:B------:R-:W-:Y:S05]  /*3c620*/  BSYNC B3 ;  /* 0x0000000000037941 */ /* 0x000fea0003800000 */
.L_x_4137:
[----:B------:R-:W-:Y:S01]  /*3c630*/  LOP3.LUT R13, RZ, R13, RZ, 0x33, !PT ;  /* 0x0000000dff0d7212 */ /* 0x000fe200078e33ff */
[----:B------:R-:W-:Y:S06]  /*3c640*/  BRA `(.L_x_4139) ;  /* 0x0000000000187947 */ /* 0x000fec0003800000 */
.L_x_4136:
[----:B------:R-:W-:-:S13]  /*3c650*/  ISETP.NE.AND P6, PT, R74, 0x1, PT ;  /* 0x000000014a00780c */ /* 0x000fda0003fc5270 */
[----:B------:R-:W-:Y:S05]  /*3c660*/  @!P6 BRA `(.L_x_4139) ;  /* 0x000000000010e947 */ /* 0x000fea0003800000 */
[----:B------:R-:W2:Y:S04]  /*3c670*/  LD.E R4, desc[UR6][R2.64+0x1c] ;  /* 0x00001c0602047980 */ /* 0x000ea8000c101900 */
[----:B------:R-:W3:Y:S01]  /*3c680*/  LD.E R8, desc[UR6][R2.64+0x20] ;  /* 0x0000200602087980 */ /* 0x000ee2000c101900 */
[----:B--2---:R-:W-:-:S05]  /*3c690*/  IMAD.HI.U32 R13, R13, R4, RZ ;  /* 0x000000040d0d7227 */ /* 0x004fca00078e00ff */
[----:B---3--:R-:W-:-:S07]  /*3c6a0*/  SHF.R.U32.HI R13, RZ, R8, R13 ;  /* 0x00000008ff0d7219 */ /* 0x008fce000001160d */
.L_x_4139:
[----:B------:R-:W-:Y:S05]  /*3c6b0*/  BSYNC B2 ;  /* 0x0000000000027941 */ /* 0x000fea0003800000 */
.L_x_4135:
[----:B------:R-:W-:-:S05]  /*3c6c0*/  IMAD R13, R74, R13, R6 ;  /* 0x0000000d4a0d7224 */ /* 0x000fca00078e0206 */
[----:B------:R-:W-:Y:S02]  /*3c6d0*/  VIADDMNMX R7, R13, R74, R7, PT ;  /* 0x0000004a0d077246 */ /* 0x000fe40003800107 */
[----:B------:R-:W-:-:S07]  /*3c6e0*/  VIMNMX R0, R0, R13, !PT ;  /* 0x0000000d00007248 */ /* 0x000fce0007fe0100 */
.L_x_4134:
[----:B------:R-:W-:Y:S05]  /*3c6f0*/  BSYNC B1 ;  /* 0x0000000000017941 */ /* 0x000fea0003800000 */
.L_x_4133:
[C---:B------:R-:W-:Y:S01]  /*3c700*/  ISETP.GT.AND P0, PT, R0.reuse, 0x1, !P0 ;  /* 0x000000010000780c */ /* 0x040fe20004704270 */
[----:B------:R-:W2:Y:S01]  /*3c710*/  LDL.64 R2, [UR4+0x70] ;  /* 0x00007004ff027983 */ /* 0x000ea20008100a00 */
        /* <DEDUP_REMOVED lines=67> */
[----:B------:R-:W-:-:S04]  /*3cb50*/  ISETP.GT.AND P0, PT, R0, 0x48, !P1 ;  /* 0x000000480000780c */ /* 0x000fc80004f04270 */
[----:B------:R-:W-:-:S04]  /*3cb60*/  ISETP.LT.OR P0, PT, R7, 0x49, P0 ;  /* 0x000000490700780c */ /* 0x000fc80000701670 */
[----:B------:R-:W-:Y:S02]  /*3cb70*/  FSEL R62, R62, -INF , !P0 ;  /* 0xff8000003e3e7808 */ /* 0x000fe40004000000 */
[C---:B------:R-:W-:Y:S02]  /*3cb80*/  ISETP.GT.AND P0, PT, R0.reuse, RZ, !P6 ;  /* 0x000000ff0000720c */ /* 0x040fe40007704270 */
[C---:B------:R-:W-:Y:S02]  /*3cb90*/  ISETP.GT.AND P2, PT, R0.reuse, 0x49, !P2 ;  /* 0x000000490000780c */ /* 0x040fe40005744270 */
[----:B------:R-:W-:Y:S02]  /*3cba0*/  ISETP.LT.OR P0, PT, R7, 0x1, P0 ;  /* 0x000000010700780c */ /* 0x000fe40000701670 */
[----:B------:R-:W-:Y:S02]  /*3cbb0*/  ISETP.GT.AND P3, PT, R0, 0x50, !P3 ;  /* 0x000000500000780c */ /* 0x000fe40005f64270 */
[----:B------:R-:W-:-:S02]  /*3cbc0*/  FSEL R8, R26, -INF , !P0 ;  /* 0xff8000001a087808 */ /* 0x000fc40004000000 */
        /* <DEDUP_REMOVED lines=18> */
[----:B------:R-:W-:Y:S02]  /*3ccf0*/  ISETP.LT.OR P2, PT, R7, 0x4a, P2 ;  /* 0x0000004a0700780c */ /* 0x000fe40001741670 */
[----:B------:R-:W-:Y:S02]  /*3cd00*/  FMNMX.FTZ R11, R59, R4, !PT ;  /* 0x000000043b0b7209 */ /* 0x000fe40007810000 */
        /* <DEDUP_REMOVED lines=16> */
[----:B------:R-:W-:-:S05]  /*3ce10*/  FMNMX.FTZ R11, R71, R0, !PT ;  /* 0x00000000470b7209 */ /* 0x000fca0007810000 */
[----:B--2---:R0:W-:Y:S04]  /*3ce20*/  ST.E desc[UR6][R2.64+0x4], R11 ;  /* 0x0000040b02007985 */ /* 0x0041e8000c101906 */
[----:B------:R-:W2:Y:S01]  /*3ce30*/  LD.E R4, desc[UR6][R2.64+0x4] ;  /* 0x0000040602047980 */ /* 0x000ea2000c101900 */
        /* <DEDUP_REMOVED lines=22> */
[----:B0-----:R-:W-:-:S05]  /*3cfa0*/  FMNMX.FTZ R11, R69, R0, !PT ;  /* 0x00000000450b7209 */ /* 0x001fca0007810000 */
[----:B------:R-:W0:Y:S02]  /*3cfb0*/  SHFL.BFLY PT, R0, R11, 0x2, 0x1f ;  /* 0x0c401f000b007f89 */ /* 0x000e2400000e0000 */
[----:B0-----:R-:W-:Y:S02]  /*3cfc0*/  FMNMX.FTZ R0, R11, R0, !PT ;  /* 0x000000000b007209 */ /* 0x001fe40007810000 */
[----:B------:R-:W-:Y:S04]  /*3cfd0*/  ST.E desc[UR6][R2.64], R11 ;  /* 0x0000000b02007985 */ /* 0x000fe8000c101906 */
[----:B--2---:R-:W0:Y:S02]  /*3cfe0*/  SHFL.BFLY PT, R7, R4, 0x2, 0x1f ;  /* 0x0c401f0004077f89 */ /* 0x004e2400000e0000 */
[----:B0-----:R-:W-:-:S02]  /*3cff0*/  FMNMX.FTZ R10, R4, R7, !PT ;  /* 0x00000007040a7209 */ /* 0x001fc40007810000 */
[----:B------:R-:W0:Y:S04]  /*3d000*/  SHFL.BFLY PT, R7, R0, 0x1, 0x1f ;  /* 0x0c201f0000077f89 */ /* 0x000e2800000e0000 */
[----:B------:R-:W1:Y:S01]  /*3d010*/  SHFL.BFLY PT, R15, R10, 0x1, 0x1f ;  /* 0x0c201f000a0f7f89 */ /* 0x000e6200000e0000 */
[----:B0-----:R-:W-:Y:S02]  /*3d020*/  FMNMX.FTZ R13, R0, R7, !PT ;  /* 0x00000007000d7209 */ /* 0x001fe40007810000 */
[----:B-1----:R-:W-:-:S03]  /*3d030*/  FMNMX.FTZ R15, R10, R15, !PT ;  /* 0x0000000f0a0f7209 */ /* 0x002fc60007810000 */
[----:B------:R-:W-:Y:S04]  /*3d040*/  ST.E desc[UR6][R2.64], R13 ;  /* 0x0000000d02007985 */ /* 0x000fe8000c101906 */
[----:B------:R0:W-:Y:S04]  /*3d050*/  ST.E desc[UR6][R2.64+0x4], R15 ;  /* 0x0000040f02007985 */ /* 0x0001e8000c101906 */
[----:B------:R-:W2:Y:S04]  /*3d060*/  LDL.64 R6, [UR4+0x70] ;  /* 0x00007004ff067983 */ /* 0x000ea80008100a00 */
[----:B--2---:R-:W2:Y:S04]  /*3d070*/  LD.E R4, desc[UR6][R6.64+0x20] ;  /* 0x0000200606047980 */ /* 0x004ea8000c101900 */
[----:B------:R-:W2:Y:S04]  /*3d080*/  LD.E R17, desc[UR6][R6.64] ;  /* 0x0000000606117980 */ /* 0x000ea8000c101900 */
[----:B------:R-:W3:Y:S01]  /*3d090*/  LD.E R21, desc[UR6][R6.64+0x4] ;  /* 0x0000040606157980 */ /* 0x000ee2000c101900 */
[C---:B--2---:R-:W-:Y:S01]  /*3d0a0*/  FMUL.FTZ R0, R17.reuse, R4 ;  /* 0x0000000411007220 */ /* 0x044fe20000410000 */
[----:B------:R-:W-:-:S04]  /*3d0b0*/  FSETP.NEU.FTZ.AND P0, PT, R17, -INF , PT ;  /* 0xff8000001100780b */ /* 0x000fc80003f1d000 */
[----:B------:R-:W-:Y:S01]  /*3d0c0*/  FSEL R17, R0, RZ, P0 ;  /* 0x000000ff00117208 */ /* 0x000fe20000000000 */
[----:B---3--:R-:W-:Y:S01]  /*3d0d0*/  FMUL.FTZ R0, R4, R21 ;  /* 0x0000001504007220 */ /* 0x008fe20000410000 */
[----:B------:R-:W-:-:S04]  /*3d0e0*/  FSETP.NEU.FTZ.AND P0, PT, R21, -INF , PT ;  /* 0xff8000001500780b */ /* 0x000fc80003f1d000 */
[----:B0-----:R-:W-:Y:S01]  /*3d0f0*/  FSEL R3, R0, RZ, P0 ;  /* 0x000000ff00037208 */ /* 0x001fe20000000000 */
[-CC-:B------:R-:W-:Y:S01]  /*3d100*/  FFMA.FTZ R168, R24, R4.reuse, -R17.reuse ;  /* 0x0000000418a87223 */ /* 0x180fe20000010811 */
[----:B------:R-:W-:-:S03]  /*3d110*/  FFMA.FTZ R28, R25, R4, -R17 ;  /* 0x00000004191c7223 */ /* 0x000fc60000010811 */
[-CC-:B------:R-:W-:Y:S01]  /*3d120*/  FFMA.FTZ R25, R8, R4.reuse, -R3.reuse ;  /* 0x0000000408197223 */ /* 0x180fe20000010803 */
[-C--:B------:R-:W-:Y:S01]  /*3d130*/  FFMA.FTZ R169, R27, R4.reuse, -R3 ;  /* 0x000000041ba97223 */ /* 0x080fe20000010803 */
[-C--:B------:R-:W-:Y:S01]  /*3d140*/  FFMA.FTZ R26, R9, R4.reuse, -R17 ;  /* 0x00000004091a7223 */ /* 0x080fe20000010811 */
[-C--:B------:R-:W-:Y:S01]  /*3d150*/  FFMA.FTZ R24, R30, R4.reuse, -R3 ;  /* 0x000000041e187223 */ /* 0x080fe20000010803 */
[----:B------:R-:W-:Y:S01]  /*3d160*/  MUFU.EX2 R168, R168 ;  /* 0x000000a800a87308 */ /* 0x000fe20000000800 */
[-C--:B------:R-:W-:Y:S01]  /*3d170*/  FFMA.FTZ R170, R29, R4.reuse, -R17 ;  /* 0x000000041daa7223 */ /* 0x080fe20000010811 */
[----:B------:R-:W-:-:S06]  /*3d180*/  FFMA.FTZ R171, R31, R4, -R3 ;  /* 0x000000041fab7223 */ /* 0x000fcc0000010803 */
[----:B------:R-:W0:Y:S01]  /*3d190*/  MUFU.EX2 R28, R28 ;  /* 0x0000001c001c7308 */ /* 0x000e220000000800 */
[-C--:B------:R-:W-:Y:S01]  /*3d1a0*/  FFMA.FTZ R12, R5, R4.reuse, -R17 ;  /* 0x00000004050c7223 */ /* 0x080fe20000010811 */
[----:B------:R-:W-:-:S06]  /*3d1b0*/  FFMA.FTZ R16, R34, R4, -R3 ;  /* 0x0000000422107223 */ /* 0x000fcc0000010803 */
[----:B------:R-:W-:Y:S08]  /*3d1c0*/  MUFU.EX2 R25, R25 ;  /* 0x0000001900197308 */ /* 0x000ff00000000800 */
[----:B------:R-:W1:Y:S01]  /*3d1d0*/  MUFU.EX2 R169, R169 ;  /* 0x000000a900a97308 */ /* 0x000e620000000800 */
[----:B------:R-:W-:-:S07]  /*3d1e0*/  FFMA.FTZ R11, R33, R4, -R17 ;  /* 0x00000004210b7223 */ /* 0x000fce0000010811 */
[----:B------:R-:W2:Y:S01]  /*3d1f0*/  MUFU.EX2 R26, R26 ;  /* 0x0000001a001a7308 */ /* 0x000ea20000000800 */
[----:B------:R-:W-:-:S07]  /*3d200*/  FFMA.FTZ R15, R35, R4, -R3 ;  /* 0x00000004230f7223 */ /* 0x000fce0000010803 */
[----:B------:R-:W3:Y:S01]  /*3d210*/  MUFU.EX2 R24, R24 ;  /* 0x0000001800187308 */ /* 0x000ee20000000800 */
[----:B------:R-:W-:-:S07]  /*3d220*/  FFMA.FTZ R14, R36, R4, -R17 ;  /* 0x00000004240e7223 */ /* 0x000fce0000010811 */
[----:B------:R-:W4:Y:S01]  /*3d230*/  MUFU.EX2 R170, R170 ;  /* 0x000000aa00aa7308 */ /* 0x000f220000000800 */
[----:B------:R-:W-:-:S07]  /*3d240*/  FFMA.FTZ R20, R38, R4, -R3 ;  /* 0x0000000426147223 */ /* 0x000fce0000010803 */
[----:B------:R-:W5:Y:S01]  /*3d250*/  MUFU.EX2 R171, R171 ;  /* 0x000000ab00ab7308 */ /* 0x000f620000000800 */
[----:B0-----:R-:W-:Y:S01]  /*3d260*/  FADD.FTZ R5, R168, R28 ;  /* 0x0000001ca8057221 */ /* 0x001fe20000010000 */
[----:B------:R-:W-:-:S06]  /*3d270*/  FFMA.FTZ R13, R37, R4, -R17 ;  /* 0x00000004250d7223 */ /* 0x000fcc0000010811 */
[----:B------:R-:W0:Y:S01]  /*3d280*/  MUFU.EX2 R12, R12 ;  /* 0x0000000c000c7308 */ /* 0x000e220000000800 */
[-CC-:B------:R-:W-:Y:S01]  /*3d290*/  FFMA.FTZ R184, R40, R4.reuse, -R17.reuse ;  /* 0x0000000428b87223 */ /* 0x180fe20000010811 */
[-CC-:B------:R-:W-:Y:S01]  /*3d2a0*/  FFMA.FTZ R183, R41, R4.reuse, -R17.reuse ;  /* 0x0000000429b77223 */ /* 0x180fe20000010811 */
[----:B------:R-:W-:-:S05]  /*3d2b0*/  FFMA.FTZ R186, R44, R4, -R17 ;  /* 0x000000042cba7223 */ /* 0x000fca0000010811 */
[----:B------:R-:W0:Y:S01]  /*3d2c0*/  MUFU.EX2 R16, R16 ;  /* 0x0000001000107308 */ /* 0x000e220000000800 */
[-CC-:B------:R-:W-:Y:S01]  /*3d2d0*/  FFMA.FTZ R185, R45, R4.reuse, -R17.reuse ;  /* 0x000000042db97223 */ /* 0x180fe20000010811 */
[-CC-:B------:R-:W-:Y:S01]  /*3d2e0*/  FFMA.FTZ R193, R48, R4.reuse, -R17.reuse ;  /* 0x0000000430c17223 */ /* 0x180fe20000010811 */
[-CC-:B------:R-:W-:Y:S01]  /*3d2f0*/  FFMA.FTZ R190, R49, R4.reuse, -R17.reuse ;  /* 0x0000000431be7223 */ /* 0x180fe20000010811 */
[-CC-:B------:R-:W-:Y:S01]  /*3d300*/  FFMA.FTZ R195, R52, R4.reuse, -R17.reuse ;  /* 0x0000000434c37223 */ /* 0x180fe20000010811 */
[-CC-:B------:R-:W-:Y:S01]  /*3d310*/  FFMA.FTZ R194, R53, R4.reuse, -R17.reuse ;  /* 0x0000000435c27223 */ /* 0x180fe20000010811 */
[-CC-:B------:R-:W-:Y:S02]  /*3d320*/  FFMA.FTZ R201, R56, R4.reuse, -R17.reuse ;  /* 0x0000000438c97223 */ /* 0x180fe40000010811 */
[----:B------:R-:W0:Y:S01]  /*3d330*/  MUFU.EX2 R11, R11 ;  /* 0x0000000b000b7308 */ /* 0x000e220000000800 */
[-CC-:B------:R-:W-:Y:S01]  /*3d340*/  FFMA.FTZ R200, R57, R4.reuse, -R17.reuse ;  /* 0x0000000439c87223 */ /* 0x180fe20000010811 */
[-CC-:B------:R-:W-:Y:S01]  /*3d350*/  FFMA.FTZ R203, R60, R4.reuse, -R17.reuse ;  /* 0x000000043ccb7223 */ /* 0x180fe20000010811 */
[-CC-:B------:R-:W-:Y:S01]  /*3d360*/  FFMA.FTZ R202, R61, R4.reuse, -R17.reuse ;  /* 0x000000043dca7223 */ /* 0x180fe20000010811 */
[-CC-:B------:R-:W-:Y:S01]  /*3d370*/  FFMA.FTZ R206, R64, R4.reuse, -R17.reuse ;  /* 0x0000000440ce7223 */ /* 0x180fe20000010811 */
[-CC-:B------:R-:W-:Y:S01]  /*3d380*/  FFMA.FTZ R205, R65, R4.reuse, -R17.reuse ;  /* 0x0000000441cd7223 */ /* 0x180fe20000010811 */
[-CC-:B------:R-:W-:Y:S01]  /*3d390*/  FFMA.FTZ R208, R68, R4.reuse, -R17.reuse ;  /* 0x0000000444d07223 */ /* 0x180fe20000010811 */
[-C--:B------:R-:W-:Y:S01]  /*3d3a0*/  FFMA.FTZ R207, R69, R4.reuse, -R17 ;  /* 0x0000000445cf7223 */ /* 0x080fe20000010811 */
[----:B------:R-:W0:Y:S01]  /*3d3b0*/  MUFU.EX2 R15, R15 ;  /* 0x0000000f000f7308 */ /* 0x000e220000000800 */
[----:B-1----:R-:W-:Y:S01]  /*3d3c0*/  FADD.FTZ R9, R25, R169 ;  /* 0x000000a919097221 */ /* 0x002fe20000010000 */
[-C--:B------:R-:W-:Y:S01]  /*3d3d0*/  FFMA.FTZ R17, R39, R4.reuse, -R3 ;  /* 0x0000000427117223 */ /* 0x080fe20000010803 */
[----:B--2---:R-:W-:Y:S01]  /*3d3e0*/  FADD.FTZ R5, R26, R5 ;  /* 0x000000051a057221 */ /* 0x004fe20000010000 */
[----:B------:R-:W-:Y:S01]  /*3d3f0*/  FFMA.FTZ R0, R42, R4, -R3 ;  /* 0x000000042a007223 */ /* 0x000fe20000010803 */
[----:B---3--:R-:W-:-:S03]  /*3d400*/  FADD.FTZ R2, R24, R9 ;  /* 0x0000000918027221 */ /* 0x008fc60000010000 */
[----:B------:R-:W1:Y:S01]  /*3d410*/  MUFU.EX2 R14, R14 ;  /* 0x0000000e000e7308 */ /* 0x000e620000000800 */
[----:B----4-:R-:W-:Y:S01]  /*3d420*/  FADD.FTZ R5, R170, R5 ;  /* 0x00000005aa057221 */ /* 0x010fe20000010000 */
[----:B-----5:R-:W-:-:S06]  /*3d430*/  FADD.FTZ R9, R171, R2 ;  /* 0x00000002ab097221 */ /* 0x020fcc0000010000 */
[----:B------:R-:W2:Y:S01]  /*3d440*/  MUFU.EX2 R20, R20 ;  /* 0x0000001400147308 */ /* 0x000ea20000000800 */
[----:B------:R-:W-:Y:S01]  /*3d450*/  FFMA.FTZ R187, R43, R4, -R3 ;  /* 0x000000042bbb7223 */ /* 0x000fe20000010803 */
[----:B0-----:R-:W-:-:S06]  /*3d460*/  FADD.FTZ R2, R12, R5 ;  /* 0x000000050c027221 */ /* 0x001fcc0000010000 */
[----:B------:R-:W0:Y:S01]  /*3d470*/  MUFU.EX2 R13, R13 ;  /* 0x0000000d000d7308 */ /* 0x000e220000000800 */
[----:B------:R-:W-:Y:S01]  /*3d480*/  FADD.FTZ R8, R16, R9 ;  /* 0x0000000910087221 */ /* 0x000fe20000010000 */
[----:B------:R-:W-:-:S06]  /*3d490*/  FFMA.FTZ R189, R46, R4, -R3 ;  /* 0x000000042ebd7223 */ /* 0x000fcc0000010803 */
[----:B------:R-:W3:Y:S01]  /*3d4a0*/  MUFU.EX2 R17, R17 ;  /* 0x0000001100117308 */ /* 0x000ee20000000800 */
[----:B------:R-:W-:Y:S01]  /*3d4b0*/  FADD.FTZ R5, R11, R2 ;  /* 0x000000020b057221 */ /* 0x000fe20000010000 */
[----:B------:R-:W-:-:S06]  /*3d4c0*/  FADD.FTZ R9, R15, R8 ;  /* 0x000000080f097221 */ /* 0x000fcc0000010000 */
[----:B------:R-:W4:Y:S01]  /*3d4d0*/  MUFU.EX2 R184, R184 ;  /* 0x000000b800b87308 */ /* 0x000f220000000800 */
[----:B------:R-:W-:-:S07]  /*3d4e0*/  FFMA.FTZ R188, R47, R4, -R3 ;  /* 0x000000042fbc7223 */ /* 0x000fce0000010803 */
[----:B------:R-:W5:Y:S01]  /*3d4f0*/  MUFU.EX2 R0, R0 ;  /* 0x0000000000007308 */ /* 0x000f620000000800 */
[----:B-1----:R-:W-:Y:S01]  /*3d500*/  FADD.FTZ R2, R14, R5 ;  /* 0x000000050e027221 */ /* 0x002fe20000010000 */
[----:B--2---:R-:W-:-:S06]  /*3d510*/  FADD.FTZ R10, R20, R9 ;  /* 0x00000009140a7221 */ /* 0x004fcc0000010000 */
[----:B------:R-:W1:Y:S01]  /*3d520*/  MUFU.EX2 R183, R183 ;  /* 0x000000b700b77308 */ /* 0x000e620000000800 */
[----:B------:R-:W-:-:S07]  /*3d530*/  FFMA.FTZ R197, R50, R4, -R3 ;  /* 0x0000000432c57223 */ /* 0x000fce0000010803 */
[----:B------:R-:W2:Y:S01]  /*3d540*/  MUFU.EX2 R187, R187 ;  /* 0x000000bb00bb7308 */ /* 0x000ea20000000800 */
[----:B0-----:R-:W-:Y:S01]  /*3d550*/  FADD.FTZ R5, R13, R2 ;  /* 0x000000020d057221 */ /* 0x001fe20000010000 */
[----:B---3--:R-:W-:-:S06]  /*3d560*/  FADD.FTZ R9, R17, R10 ;  /* 0x0000000a11097221 */ /* 0x008fcc0000010000 */
[----:B------:R-:W0:Y:S01]  /*3d570*/  MUFU.EX2 R186, R186 ;  /* 0x000000ba00ba7308 */ /* 0x000e220000000800 */
[----:B------:R-:W-:-:S07]  /*3d580*/  FFMA.FTZ R196, R51, R4, -R3 ;  /* 0x0000000433c47223 */ /* 0x000fce0000010803 */
[----:B------:R-:W3:Y:S01]  /*3d590*/  MUFU.EX2 R189, R189 ;  /* 0x000000bd00bd7308 */ /* 0x000ee20000000800 */
[----:B----4-:R-:W-:Y:S01]  /*3d5a0*/  FADD.FTZ R2, R184, R5 ;  /* 0x00000005b8027221 */ /* 0x010fe20000010000 */
[----:B-----5:R-:W-:-:S06]  /*3d5b0*/  FADD.FTZ R30, R0, R9 ;  /* 0x00000009001e7221 */ /* 0x020fcc0000010000 */
        /* <DEDUP_REMOVED lines=50> */
[----:B------:R-:W1:Y:S08]  /*3d8e0*/  MUFU.EX2 R205, R205 ;  /* 0x000000cd00cd7308 */ /* 0x000e700000000800 */
[----:B------:R-:W2:Y:S01]  /*3d8f0*/  MUFU.EX2 R21, R21 ;  /* 0x0000001500157308 */ /* 0x000ea20000000800 */
[----:B0-----:R-:W-:Y:S01]  /*3d900*/  FADD.FTZ R3, R202, R3 ;  /* 0x00000003ca037221 */ /* 0x001fe20000010000 */
[----:B---3--:R-:W-:-:S06]  /*3d910*/  FADD.FTZ R5, R9, R2 ;  /* 0x0000000209057221 */ /* 0x008fcc0000010000 */
[----:B------:R-:W0:Y:S08]  /*3d920*/  MUFU.EX2 R208, R208 ;  /* 0x000000d000d07308 */ /* 0x000e300000000800 */
[----:B------:R-:W3:Y:S01]  /*3d930*/  MUFU.EX2 R182, R182 ;  /* 0x000000b600b67308 */ /* 0x000ee20000000800 */
[----:B----4-:R-:W-:Y:S01]  /*3d940*/  FADD.FTZ R2, R206, R3 ;  /* 0x00000003ce027221 */ /* 0x010fe20000010000 */
[----:B-----5:R-:W-:-:S06]  /*3d950*/  FADD.FTZ R4, R180, R5 ;  /* 0x00000005b4047221 */ /* 0x020fcc0000010000 */
[----:B------:R-:W4:Y:S08]  /*3d960*/  MUFU.EX2 R207, R207 ;  /* 0x000000cf00cf7308 */ /* 0x000f300000000800 */
[----:B------:R-:W5:Y:S01]  /*3d970*/  MUFU.EX2 R181, R181 ;  /* 0x000000b500b57308 */ /* 0x000f620000000800 */
[----:B-1----:R-:W-:Y:S01]  /*3d980*/  FADD.FTZ R3, R205, R2 ;  /* 0x00000002cd037221 */ /* 0x002fe20000010000 */
[----:B--2---:R-:W-:-:S03]  /*3d990*/  FADD.FTZ R5, R21, R4 ;  /* 0x0000000415057221 */ /* 0x004fc60000010000 */
[----:B0-----:R-:W-:Y:S01]  /*3d9a0*/  FADD.FTZ R2, R208, R3 ;  /* 0x00000003d0027221 */ /* 0x001fe20000010000 */
[----:B---3--:R-:W-:-:S03]  /*3d9b0*/  FADD.FTZ R4, R182, R5 ;  /* 0x00000005b6047221 */ /* 0x008fc60000010000 */
[----:B----4-:R-:W-:Y:S01]  /*3d9c0*/  FADD.FTZ R31, R207, R2 ;  /* 0x00000002cf1f7221 */ /* 0x010fe20000010000 */
[----:B-----5:R-:W-:-:S04]  /*3d9d0*/  FADD.FTZ R33, R181, R4 ;  /* 0x00000004b5217221 */ /* 0x020fc80000010000 */
[----:B------:R-:W-:Y:S04]  /*3d9e0*/  ST.E desc[UR6][R6.64+0x10], R31 ;  /* 0x0000101f06007985 */ /* 0x000fe8000c101906 */
[----:B------:R0:W-:Y:S04]  /*3d9f0*/  ST.E desc[UR6][R6.64+0x14], R33 ;  /* 0x0000142106007985 */ /* 0x0001e8000c101906 */
[----:B------:R-:W2:Y:S04]  /*3da00*/  LDL.64 R36, [UR4] ;  /* 0x00000004ff247983 */ /* 0x000ea80008100a00 */
[----:B------:R-:W3:Y:S01]  /*3da10*/  LDL.64 R38, [UR4+0x98] ;  /* 0x00009804ff267983 */ /* 0x000ee20008100a00 */
[----:B------:R-:W-:-:S03]  /*3da20*/  LEA.HI R34, R235, 0x8, RZ, 0x19 ;  /* 0x00000008eb227811 */ /* 0x000fc600078fc8ff */
[----:B------:R-:W4:Y:S02]  /*3da30*/  LDL.64 R2, [UR4+0x80] ;  /* 0x00008004ff027983 */ /* 0x000f240008100a00 */
[----:B------:R1:W-:Y:S06]  /*3da40*/  BAR.SYNC.DEFER_BLOCKING R34, 0x100 ;  /* 0x000400220000751d */ /* 0x0003ec0000010000 */
[----:B0-----:R-:W5:Y:S04]  /*3da50*/  LDL.64 R6, [UR4+0x88] ;  /* 0x00008804ff067983 */ /* 0x001f680008100a00 */
[----:B--2---:R-:W2:Y:S04]  /*3da60*/  LD.E R37, desc[UR6][R36.64] ;  /* 0x0000000624257980 */ /* 0x004ea8000c101900 */
[----:B---3--:R-:W2:Y:S04]  /*3da70*/  LD.E.64 R4, desc[UR6][R38.64] ;  /* 0x0000000626047980 */ /* 0x008ea8000c101b00 */
[----:B----4-:R-:W3:Y:S04]  /*3da80*/  LD.E R27, desc[UR6][R2.64] ;  /* 0x00000006021b7980 */ /* 0x010ee8000c101900 */
[----:B------:R-:W4:Y:S04]  /*3da90*/  LD.E R29, desc[UR6][R2.64+0x4] ;  /* 0x00000406021d7980 */ /* 0x000f28000c101900 */
        /* <DEDUP_REMOVED lines=72> */
[----:B--2---:R-:W-:-:S03]  /*3df20*/  IMAD R4, R37, 0xc00, R4 ;  /* 0x00000c0025047824 */ /* 0x004fc600078e0204 */
        /* <DEDUP_REMOVED lines=58> */
[----:B------:R-:W-:Y:S02]  /*3e2d0*/  F2FP.F16.F32.PACK_AB R169, R169, R25 ;  /* 0x00000019a9a9723e */ /* 0x000fe400000000ff */
[----:B------:R-:W-:Y:S01]  /*3e2e0*/  F2FP.F16.F32.PACK_AB R171, R171, R24 ;  /* 0x00000018abab723e */ /* 0x000fe200000000ff */
        /* <DEDUP_REMOVED lines=128> */
[----:B------:R-:W-:Y:S01]  /*3eaf0*/  ST.E desc[UR6][R6.64], RZ ;  /* 0x000000ff06007985 */ /* 0x000fe2000c101906 */
[----:B0-----:R-:W-:-:S06]  /*3eb00*/  WARPGROUP.ARRIVE ;  /* 0x00000000000079c5 */ /* 0x001fcc0000000000 */
[----:B------:R-:W-:Y:S03]  /*3eb10*/  HGMMA.64x256x16.F32 R24, R168, gdesc[UR8].tnspB, RZ, !UPT, gsb0 ;  /* 0x43e00008a8187df0 */ /* 0x000fe6000c0008ff */
[----:B------:R-:W-:Y:S02]  /*3eb20*/  WARPGROUP.DEPBAR.LE gsb0, 0x0 ;  /* 0x00008000000079c5 */ /* 0x000fe40000010000 */
        /* <DEDUP_REMOVED lines=128> */
[----:B------:R-:W-:Y:S04]  /*3f330*/  ST.E desc[UR6][R6.64], R209 ;  /* 0x000000d106007985 */ /* 0x000fe8000c101906 */
[----:B0-----:R-:W5:Y:S04]  /*3f340*/  LD.E R24, desc[UR6][R2.64] ;  /* 0x0000000602187980 */ /* 0x001f68000c101900 */
[----:B-1----:R-:W5:Y:S04]  /*3f350*/  LD.E R25, desc[UR6][R2.64+0x4] ;  /* 0x0000040602197980 */ /* 0x002f68000c101900 */
[----:B--2---:R-:W2:Y:S04]  /*3f360*/  LD.E R26, desc[UR6][R2.64+0x8] ;  /* 0x00000806021a7980 */ /* 0x004ea8000c101900 */
[----:B---3--:R-:W2:Y:S04]  /*3f370*/  LD.E R27, desc[UR6][R2.64+0xc] ;  /* 0x00000c06021b7980 */ /* 0x008ea8000c101900 */
[----:B----4-:R-:W2:Y:S04]  /*3f380*/  LD.E R28, desc[UR6][R2.64+0x10] ;  /* 0x00001006021c7980 */ /* 0x010ea8000c101900 */
        /* <DEDUP_REMOVED lines=130> */
[----:B------:R-:W-:-:S04]  /*3fbb0*/  F2FP.F16.F32.PACK_AB R171, R17, R20 ;  /* 0x0000001411ab723e */ /* 0x000fc800000000ff */
[----:B--2---:R-:W-:-:S06]  /*3fbc0*/  WARPGROUP.ARRIVE ;  /* 0x00000000000079c5 */ /* 0x004fcc0000000000 */
[----:B------:R-:W-:Y:S03]  /*3fbd0*/  HGMMA.64x256x16.F32 R24, R168, gdesc[UR8].tnspB, R24, gsb0 ;  /* 0x43e00008a8187df0 */ /* 0x000fe60008000818 */
        /* <DEDUP_REMOVED lines=1457> */
[----:B------:R-:W-:-:S13]  /*456f0*/  LOP3.LUT P6, RZ, R235, 0x7f, RZ, 0xc0, !PT ;  /* 0x0000007febff7812 */ /* 0x000fda00078cc0ff */
[----:B0-----:R-:W-:Y:S05]  /*45700*/  @P6 BRA `(.L_x_4140) ;  /* 0x0000000000206947 */ /* 0x001fea0003800000 */
[----:B------:R-:W2:Y:S04]  /*45710*/  LDL.64 R2, [UR4+0x40] ;  /* 0x00004004ff027983 */ /* 0x000ea80008100a00 */
[----:B------:R-:W3:Y:S04]  /*45720*/  LDL.64 R4, [UR4] ;  /* 0x00000004ff047983 */ /* 0x000ee80008100a00 */
[----:B--2---:R-:W2:Y:S04]  /*45730*/  LD.E.64 R2, desc[UR6][R2.64+0x30] ;  /* 0x0000300602027980 */ /* 0x004ea8000c101b00 */
[----:B---3--:R-:W3:Y:S01]  /*45740*/  LD.E R4, desc[UR6][R4.64] ;  /* 0x0000000604047980 */ /* 0x008ee2000c101900 */
[----:B--2---:R-:W-:-:S05]  /*45750*/  MOV R7, R2 ;  /* 0x0000000200077202 */ /* 0x004fca0000000f00 */
[----:B---3--:R-:W-:-:S05]  /*45760*/  IMAD R0, R4, 0x8, R7 ;  /* 0x0000000804007824 */ /* 0x008fca00078e0207 */
[----:B------:R-:W-:-:S04]  /*45770*/  PRMT R0, RZ, 0x654, R0 ;  /* 0x00000654ff007816 */ /* 0x000fc80000000000 */
[----:B------:R0:W-:Y:S03]  /*45780*/  SYNCS.ARRIVE.TRANS64.RED.A1T0 RZ, [R0+URZ], RZ ;  /* 0x000000ff00ff79a7 */ /* 0x0001e6000810043f */
.L_x_4140:
[----:B------:R-:W-:-:S04]  /*45790*/  IMAD.MOV.U32 R237, RZ, RZ, 0x0 ;  /* 0x00000000ffed7424 */ /* 0x000fc800078e00ff */
[----:B0-----:R-:W-:Y:S05]  /*457a0*/  RET.REL.NODEC R236 `(_ZN7cutlass13device_kernelIN5flash11enable_sm90INS1_16FlashAttnFwdSm90INS1_25CollectiveMainloopFwdSm90ILi2EN4cute5tupleIJNS5_1CILi1EEES8_S8_EEENS6_IJNS7_ILi128EEENS7_ILi96EEENS7_ILi64EEEEEELi256ENS_6half_tEfNS_4arch4Sm90ELb0ELb1ELb0ELb1ELb0ELb1ELb1ELb1ELb0ELb1ELb0ELb0EEENS1_21CollectiveEpilogueFwdINS6_IJSA_NS7_ILi256EEESB_EEES9_SE_SG_Li256ELb1ELb1ELb0ELb0EEENS1_36VarlenDynamicPersistentTileSchedulerILi128ELi96ELi256ELi128ELb0ELb1ELb1ELb1ELb0ELb1EEEEEEEEEvNT_6ParamsE) ;  /* 0xfffffba8ec147950 */ /* 0x001fea0003c3ffff */
.L_x_4116:
[----:B0-----:R0:W1:Y:S02]  /*457b0*/  SYNCS.PHASECHK.TRANS64.TRYWAIT P0, [R8+URZ], R9 ;  /* 0x00000009080075a7 */ /* 0x001064000800017f */
[----:B-1----:R-:W-:Y:S05]  /*457c0*/  @!P0 NANOSLEEP.SYNCS 0x989680 ;  /* 0x009896800000895d */ /* 0x002fea0003900000 */
[----:B------:R-:W1:Y:S02]  /*457d0*/  @!P0 SYNCS.PHASECHK.TRANS64 P0, [R8+URZ], R9 ;  /* 0x00000009080085a7 */ /* 0x000e64000800007f */
[----:B-1----:R-:W-:Y:S05]  /*457e0*/  @!P0 BRA `(.L_x_4116) ;  /* 0xfffffffc00f08947 */ /* 0x002fea000383ffff */
[----:B------:R-:W-:Y:S05]  /*457f0*/  BRA `(.L_x_4115) ;  /* 0xffffff4c00247947 */ /* 0x000fea000383ffff */
.L_x_4118:
[----:B0-----:R0:W1:Y:S02]  /*45800*/  SYNCS.PHASECHK.TRANS64.TRYWAIT P0, [R4+URZ+0x32410], R9 ;  /* 0x03241009040075a7 */ /* 0x001064000800017f */
[----:B-1----:R-:W-:Y:S05]  /*45810*/  @!P0 NANOSLEEP.SYNCS 0x989680 ;  /* 0x009896800000895d */ /* 0x002fea0003900000 */
[----:B------:R-:W1:Y:S02]  /*45820*/  @!P0 SYNCS.PHASECHK.TRANS64 P0, [R4+URZ+0x32410], R9 ;  /* 0x03241009040085a7 */ /* 0x000e64000800007f */
[----:B-1----:R-:W-:Y:S05]  /*45830*/  @!P0 BRA `(.L_x_4118) ;  /* 0xfffffffc00f08947 */ /* 0x002fea000383ffff */
[----:B------:R-:W-:Y:S05]  /*45840*/  BRA `(.L_x_4141) ;  /* 0xffffff5000187947 */ /* 0x000fea000383ffff */
.L_x_4125:
[----:B0-----:R0:W1:Y:S02]  /*45850*/  SYNCS.PHASECHK.TRANS64.TRYWAIT P0, [R8+URZ], R9 ;  /* 0x00000009080075a7 */ /* 0x001064000800017f */
[----:B-1----:R-:W-:Y:S05]  /*45860*/  @!P0 NANOSLEEP.SYNCS 0x989680 ;  /* 0x009896800000895d */ /* 0x002fea0003900000 */
[----:B------:R-:W1:Y:S02]  /*45870*/  @!P0 SYNCS.PHASECHK.TRANS64 P0, [R8+URZ], R9 ;  /* 0x00000009080085a7 */ /* 0x000e64000800007f */
[----:B-1----:R-:W-:Y:S05]  /*45880*/  @!P0 BRA `(.L_x_4125) ;  /* 0xfffffffc00f08947 */ /* 0x002fea000383ffff */
[----:B------:R-:W-:Y:S05]  /*45890*/  BRA `(.L_x_4124) ;  /* 0xffffff50008c7947 */ /* 0x000fea000383ffff */
.L_x_4142:
        /* <DEDUP_REMOVED lines=14> */
.L_x_6047:


//--------------------- .text._ZN7cutlass13device_kernelIN5flash11enable_sm90INS1_16FlashAttnFwdSm90INS1_25CollectiveMainloopFwdSm90ILi2EN4cute5tupleIJNS5_1CILi1EEES8_S8_EEENS6_IJNS7_ILi128EEENS7_ILi96EEENS7_ILi64EEEEEELi256ENS_6half_tEfNS_4arch4Sm90ELb1ELb0ELb0ELb0ELb0ELb0ELb0ELb1ELb0ELb1ELb0ELb0EEENS1_21CollectiveEpilogueFwdINS6_IJSA_NS7_ILi256EEESB_EEES9_SE_SG_Li256ELb0ELb1ELb0ELb0EEENS1_30DynamicPersistentTileSchedulerILi256ELi128ELb0ELb1ELb1EEEEEEEEEvNT_6ParamsE --------------------------
	.section	.text._ZN7cutlass13device_kernelIN5flash11enable_sm90INS1_16FlashAttnFwdSm90INS1_25CollectiveMainloopFwdSm90ILi2EN4cute5tupleIJNS5_1CILi1EEES8_S8_EEENS6_IJNS7_ILi128EEENS7_ILi96EEENS7_ILi64EEEEEELi256ENS_6half_tEfNS_4arch4Sm90ELb1ELb0ELb0ELb0ELb0ELb0ELb0ELb1ELb0ELb1ELb0ELb0EEENS1_21CollectiveEpilogueFwdINS6_IJSA_NS7_ILi256EEESB_EEES9_SE_SG_Li256ELb0ELb1ELb0ELb0EEENS1_30DynamicPersistentTileSchedulerILi256ELi128ELb0ELb1ELb1EEEEEEEEEvNT_6ParamsE,"ax",@progbits
	.align	128
.text._ZN7cutlass13device_kernelIN5flash11enable_sm90INS1_16FlashAttnFwdSm90INS1_25CollectiveMainloopFwdSm90ILi2EN4cute5tupleIJNS5_1CILi1EEES8_S8_EEENS6_IJNS7_ILi128EEENS7_ILi96EEENS7_ILi64EEEEEELi256ENS_6half_tEfNS_4arch4Sm90ELb1ELb0ELb0ELb0ELb0ELb0ELb0ELb1ELb0ELb1ELb0ELb0EEENS1_21CollectiveEpilogueFwdINS6_IJSA_NS7_ILi256EEESB_EEES9_SE_SG_Li256ELb0ELb1ELb0ELb0EEENS1_30DynamicPersistentTileSchedulerILi256ELi128ELb0ELb1ELb1EEEEEEEEEvNT_6ParamsE:
        .type           _ZN7cutlass13device_kernelIN5flash11enable_sm90INS1_16FlashAttnFwdSm90INS1_25CollectiveMainloopFwdSm90ILi2EN4cute5tupleIJNS5_1CILi1EEES8_S8_EEENS6_IJNS7_ILi128EEENS7_ILi96EEENS7_ILi64EEEEEELi256ENS_6half_tEfNS_4arch4Sm90ELb1ELb0ELb0ELb0ELb0ELb0ELb0ELb1ELb0ELb1ELb0ELb0EEENS1_21CollectiveEpilogueFwdINS6_IJSA_NS7_ILi256EEESB_EEES9_SE_SG_Li256ELb0ELb1ELb0ELb0EEENS1_30DynamicPersistentTileSchedulerILi256ELi128ELb0ELb1ELb1EEEEEEEEEvNT_6ParamsE,@function
        .size           _ZN7cutlass13device_kernelIN5flash11enable_sm90INS1_16FlashAttnFwdSm90INS1_25CollectiveMainloopFwdSm90ILi2EN4cute5tupleIJNS5_1CILi1EEES8_S8_EEENS6_IJNS7_ILi128EEENS7_ILi96EEENS7_ILi64EEEEEELi256ENS_6half_tEfNS_4arch4Sm90ELb1ELb0ELb0ELb0ELb0ELb0ELb0ELb1ELb0ELb1ELb0ELb0EEENS1_21CollectiveEpilogueFwdINS6_IJSA_NS7_ILi256EEESB_EEES9_SE_SG_Li256ELb0ELb1ELb0ELb0EEENS1_30DynamicPersistentTileSchedulerILi256ELi128ELb0ELb1ELb1EEEEEEEEEvNT_6ParamsE,(.L_x_6049 - _ZN7cutlass13device_kernelIN5flash11enable_sm90INS1_16FlashAttnFwdSm90INS1_25CollectiveMainloopFwdSm90ILi2EN4cute5tupleIJNS5_1CILi1EEES8_S8_EEENS6_IJNS7_ILi128EEENS7_ILi96EEENS7_ILi64EEEEEELi256ENS_6half_tEfNS_4arch4Sm90ELb1ELb0ELb0ELb0ELb0ELb0ELb0ELb1ELb0ELb1ELb0ELb0EEENS1_21CollectiveEpilogueFwdINS6_IJSA_NS7_ILi256EEESB_EEES9_SE_SG_Li256ELb0ELb1ELb0ELb0EEENS1_30DynamicPersistentTileSchedulerILi256ELi128ELb0ELb1ELb1EEEEEEEEEvNT_6ParamsE)
        .other          _ZN7cutlass13device_kernelIN5flash11enable_sm90INS1_16FlashAttnFwdSm90INS1_25CollectiveMainloopFwdSm90ILi2EN4cute5tupleIJNS5_1CILi1EEES8_S8_EEENS6_IJNS7_ILi128EEENS7_ILi96EEENS7_ILi64EEEEEELi256ENS_6half_tEfNS_4arch4Sm90ELb1ELb0ELb0ELb0ELb0ELb0ELb0ELb1ELb0ELb1ELb0ELb0EEENS1_21CollectiveEpilogueFwdINS6_IJSA_NS7_ILi256EEESB_EEES9_SE_SG_Li256ELb0ELb1ELb0ELb0EEENS1_30DynamicPersistentTileSchedulerILi256ELi128ELb0ELb1ELb1EEEEEEEEEvNT_6ParamsE,@"STO_CUDA_ENTRY STV_DEFAULT"
_ZN7cutlass13device_kernelIN5flash11enable_sm90INS1_16FlashAttnFwdSm90INS1_25CollectiveMainloopFwdSm90ILi2EN4cute5tupleIJNS5_1CILi1EEES8_S8_EEENS6_IJNS7_ILi128EEENS7_ILi96EEENS7_ILi64EEEEEELi256ENS_6half_tEfNS_4arch4Sm90ELb1ELb0ELb0ELb0ELb0ELb0ELb0ELb1ELb0ELb1ELb0ELb0EEENS1_21CollectiveEpilogueFwdINS6_IJSA_NS7_ILi256EEESB_EEES9_SE_SG_Li256ELb0ELb1ELb0ELb0EEENS1_30DynamicPersistentTileSchedulerILi256ELi128ELb0ELb1ELb1EEEEEEEEEvNT_6ParamsE:
        /* <DEDUP_REMOVED lines=18> */
.L_x_4144:
[----:B------:R-:W-:Y:S05]  /*0120*/  BSYNC B0 ;  /* 0x0000000000007941 */ /* 0x000fea0003800000 */
.L_x_4143:
        /* <DEDUP_REMOVED lines=41> */
.L_x_4145:
        /* <DEDUP_REMOVED lines=22> */
.L_x_4146:
        /* <DEDUP_REMOVED lines=18> */
.L_x_4147:
        /* <DEDUP_REMOVED lines=22> */
.L_x_4148:
        /* <DEDUP_REMOVED lines=22> */
.L_x_4149:
[----:B------:R-:W-:Y:S01]  /*0900*/  PLOP3.LUT P0, PT, PT, PT, UP0, 0x80, 0x0 ;  /* 0x000000000000781c */ /* 0x000fe20003f0f008 */
[----:B------:R-:W-:Y:S01]  /*0910*/  UMOV UR40, 0x1 ;  /* 0x0000000100287882 */ /* 0x000fe20000000000 */
[----:B------:R-:W-:Y:S01]  /*0920*/  NOP ;  /* 0x0000000000007918 */ /* 0x000fe20000000000 */
[----:B------:R-:W-:Y:S01]  /*0930*/  USEL UR40, UR40, 0x2, !UP0 ;  /* 0x0000000228287887 */ /* 0x000fe2000c000000 */
[----:B------:R-:W-:Y:S01]  /*0940*/  ULDC.64 UR46, c[0x0][0x208] ;  /* 0x00008200002e7ab9 */ /* 0x000fe20000000a00 */
[----:B012-4-:R-:W-:Y:S08]  /*0950*/  BAR.SYNC.DEFER_BLOCKING 0x0 ;  /* 0x0000000000007b1d */ /* 0x017ff00000010000 */
[----:B------:R-:W-:Y:S05]  /*0960*/  @!P0 BRA `(.L_x_4150) ;  /* 0x000000a000bc8947 */ /* 0x000fea0003800000 */
.L_x_4151:
        /* <DEDUP_REMOVED lines=39> */
[----:B------:R-:W-:Y:S02]  /*0be0*/  LEA.HI R3, R3, R212, RZ, 0x3 ;  /* 0x000000d403037211 */ /* 0x000fe400078f18ff */
[----:B------:R-:W-:Y:S01]  /*0bf0*/  LEA.HI R11, R11, R8, RZ, 0x3 ;  /* 0x000000080b0b7211 */ /* 0x000fe200078f18ff */
[----:B------:R-:W-:Y:S01]  /*0c00*/  IMAD.IADD R7, R212, 0x1, -R7 ;  /* 0x00000001d4077824 */ /* 0x000fe200078e0a07 */
[----:B------:R-:W-:Y:S02]  /*0c10*/  SHF.R.S32.HI R205, RZ, 0x7, R0 ;  /* 0x00000007ffcd7819 */ /* 0x000fe40000011400 */
[----:B------:R-:W-:-:S02]  /*0c20*/  LOP3.LUT R4, R4, 0xfffffc00, RZ, 0xc0, !PT ;  /* 0xfffffc0004047812 */ /* 0x000fc400078ec0ff */
[----:B------:R-:W-:Y:S02]  /*0c30*/  LOP3.LUT R23, R3, 0xfffffff8, RZ, 0xc0, !PT ;  /* 0xfffffff803177812 */ /* 0x000fe400078ec0ff */
[----:B------:R-:W-:Y:S01]  /*0c40*/  LOP3.LUT R11, R11, 0xfffffff8, RZ, 0xc0, !PT ;  /* 0xfffffff80b0b7812 */ /* 0x000fe200078ec0ff */
[----:B------:R-:W-:Y:S01]  /*0c50*/  IMAD R5, R5, 0x40, R4 ;  /* 0x0000004005057824 */ /* 0x000fe200078e0204 */
        /* <DEDUP_REMOVED lines=25> */
.L_x_4202:
        /* <DEDUP_REMOVED lines=21> */
.L_x_4152:
[----:B------:R-:W-:Y:S01]  /*0f40*/  ULDC UR8, c[0x0][0xc54] ;  /* 0x0003150000087ab9 */ /* 0x000fe20000000800 */
[----:B------:R-:W-:Y:S01]  /*0f50*/  UMOV UR4, UR9 ;  /* 0x0000000900047c82 */ /* 0x000fe20008000000 */
[----:B------:R-:W-:-:S11]  /*0f60*/  UISETP.NE.AND UP0, UPT, UR8, 0x1, UPT ;  /* 0x000000010800788c */ /* 0x000fd6000bf05270 */
[----:B------:R-:W-:Y:S02]  /*0f70*/  @UP0 ULDC.64 UR10, c[0x0][0xc58] ;  /* 0x00031600000a0ab9 */ /* 0x000fe40000000a00 */
[----:B------:R-:W-:-:S04]  /*0f80*/  UIMAD.WIDE.U32 UR6, UR9, UR10, URZ ;  /* 0x0000000a090672a5 */ /* 0x000fc8000f8e003f */
[----:B------:R-:W-:-:S04]  /*0f90*/  @UP0 USHF.R.U32.HI UR4, URZ, UR11, UR7 ;  /* 0x0000000b3f040299 */ /* 0x000fc80008011607 */
[----:B------:R-:W-:-:S12]  /*0fa0*/  UIMAD UR6, UR4, UR8, URZ ;  /* 0x00000008040672a4 */ /* 0x000fd8000f8e023f */
.L_x_4153:
[----:B------:R-:W-:Y:S01]  /*0fb0*/  ULOP3.LUT UR4, URZ, UR4, URZ, 0x33, !UPT ;  /* 0x000000043f047292 */ /* 0x000fe2000f8e333f */
[----:B------:R-:W-:Y:S01]  /*0fc0*/  PLOP3.LUT P0, PT, PT, PT, PT, 0x80, 0x0 ;  /* 0x000000000000781c */ /* 0x000fe20003f0f070 */
[----:B------:R-:W-:Y:S01]  /*0fd0*/  UIADD3 UR10, UR9, -UR6, URZ ;  /* 0x80000006090a7290 */ /* 0x000fe2000fffe03f */
[----:B------:R-:W-:Y:S01]  /*0fe0*/  CS2R R4, SRZ ;  /* 0x0000000000047805 */ /* 0x000fe2000001ff00 */
[----:B------:R-:W-:Y:S01]  /*0ff0*/  ULDC UR7, c[0x0][0x448] ;  /* 0x0001120000077ab9 */ /* 0x000fe20000000800 */
[----:B------:R-:W-:Y:S01]  /*1000*/  ULDC UR6, c[0x0][0xc3c] ;  /* 0x00030f0000067ab9 */ /* 0x000fe20000000800 */
[----:B------:R-:W-:Y:S01]  /*1010*/  UISETP.NE.AND UP2, UPT, UR7, 0x1, UPT ;  /* 0x000000010700788c */ /* 0x000fe2000bf45270 */
[----:B------:R-:W-:Y:S01]  /*1020*/  CS2R R6, SRZ ;  /* 0x0000000000067805 */ /* 0x000fe2000001ff00 */
[----:B------:R-:W-:Y:S01]  /*1030*/  UIADD3 UR4, UR4, UR6, URZ ;  /* 0x0000000604047290 */ /* 0x000fe2000fffe03f */
[----:B------:R-:W-:Y:S01]  /*1040*/  CS2R R180, SRZ ;  /* 0x0000000000b47805 */ /* 0x000fe2000001ff00 */
[----:B------:R-:W-:Y:S01]  /*1050*/  ULDC.64 UR12, c[0x0][0x418] ;  /* 0x00010600000c7ab9 */ /* 0x000fe20000000a00 */
[----:B------:R-:W-:Y:S01]  /*1060*/  ULDC UR43, c[0x0][0x424] ;  /* 0x00010900002b7ab9 */ /* 0x000fe20000000800 */
[----:B------:R-:W-:Y:S01]  /*1070*/  UISETP.NE.U32.AND UP0, UPT, UR12, URZ, UPT ;  /* 0x0000003f0c00728c */ /* 0x000fe2000bf05070 */
[----:B------:R-:W-:Y:S01]  /*1080*/  CS2R R148, SRZ ;  /* 0x0000000000947805 */ /* 0x000fe2000001ff00 */
[----:B------:R-:W-:Y:S01]  /*1090*/  USHF.L.U32 UR44, UR4, 0x7, URZ ;  /* 0x00000007042c7899 */ /* 0x000fe2000800063f */
[----:B------:R-:W-:Y:S01]  /*10a0*/  CS2R R178, SRZ ;  /* 0x0000000000b27805 */ /* 0x000fe2000001ff00 */
[----:B------:R-:W-:Y:S01]  /*10b0*/  UISETP.NE.AND.EX UP0, UPT, UR13, URZ, UPT, UP0 ;  /* 0x0000003f0d00728c */ /* 0x000fe2000bf05300 */
[----:B------:R-:W-:Y:S01]  /*10c0*/  CS2R R144, SRZ ;  /* 0x0000000000907805 */ /* 0x000fe2000001ff00 */
[----:B------:R-:W-:Y:S01]  /*10d0*/  UIADD3 UR4, UR44, 0x7f, URZ ;  /* 0x0000007f2c047890 */ /* 0x000fe2000fffe03f */
[----:B------:R-:W-:Y:S01]  /*10e0*/  CS2R R176, SRZ ;  /* 0x0000000000b07805 */ /* 0x000fe2000001ff00 */
[----:B------:R-:W-:Y:S01]  /*10f0*/  ULDC UR8, c[0x0][0x288] ;  /* 0x0000a20000087ab9 */ /* 0x000fe20000000800 */
[----:B------:R-:W-:Y:S01]  /*1100*/  @UP2 ULDC UR6, c[0x0][0x44c] ;  /* 0x0001130000062ab9 */ /* 0x000fe20000000800 */
[----:B------:R-:W-:Y:S01]  /*1110*/  UIADD3 UR8, -UR8, 0x60, URZ ;  /* 0x0000006008087890 */ /* 0x000fe2000fffe13f */
[----:B------:R-:W-:Y:S01]  /*1120*/  CS2R R140, SRZ ;  /* 0x00000000008c7805 */ /* 0x000fe2000001ff00 */
[----:B------:R-:W-:Y:S01]  /*1130*/  UIMAD.WIDE.U32 UR6, UR4, UR6, URZ ;  /* 0x00000006040672a5 */ /* 0x000fe2000f8e003f */
[----:B------:R-:W-:Y:S01]  /*1140*/  CS2R R174, SRZ ;  /* 0x0000000000ae7805 */ /* 0x000fe2000001ff00 */
[----:B------:R-:W-:Y:S01]  /*1150*/  USEL UR43, UR43, 0x1, UP0 ;  /* 0x000000012b2b7887 */ /* 0x000fe20008000000 */
[----:B------:R-:W-:Y:S01]  /*1160*/  CS2R R136, SRZ ;  /* 0x0000000000887805 */ /* 0x000fe2000001ff00 */
[----:B------:R-:W-:Y:S01]  /*1170*/  ULDC UR9, c[0x0][0x2f0] ;  /* 0x0000bc0000097ab9 */ /* 0x000fe20000000800 */
[----:B------:R-:W-:Y:S01]  /*1180*/  @UP2 ULDC UR12, c[0x0][0x450] ;  /* 0x00011400000c2ab9 */ /* 0x000fe20000000800 */
[----:B------:R-:W-:Y:S01]  /*1190*/  UIMAD UR8, UR43, UR9, UR8 ;  /* 0x000000092b0872a4 */ /* 0x000fe2000f8e0208 */
[----:B------:R-:W-:Y:S01]  /*11a0*/  CS2R R120, SRZ ;  /* 0x0000000000787805 */ /* 0x000fe2000001ff00 */
[----:B------:R-:W-:Y:S01]  /*11b0*/  @UP2 USHF.R.U32.HI UR4, URZ, UR12, UR7 ;  /* 0x0000000c3f042299 */ /* 0x000fe20008011607 */
[----:B------:R-:W-:Y:S01]  /*11c0*/  CS2R R132, SRZ ;  /* 0x0000000000847805 */ /* 0x000fe2000001ff00 */
[----:B------:R-:W-:Y:S01]  /*11d0*/  UIMAD UR6, UR43, UR9, 0x5f ;  /* 0x0000005f2b0674a4 */ /* 0x000fe2000f8e0209 */
[----:B------:R-:W-:Y:S01]  /*11e0*/  CS2R R116, SRZ ;  /* 0x0000000000747805 */ /* 0x000fe2000001ff00 */
[----:B------:R-:W-:Y:S01]  /*11f0*/  UIADD3 UR8, UR8, UR4, URZ ;  /* 0x0000000408087290 */ /* 0x000fe2000fffe03f */
[----:B------:R-:W-:Y:S01]  /*1200*/  CS2R R112, SRZ ;  /* 0x0000000000707805 */ /* 0x000fe2000001ff00 */
[----:B------:R-:W-:Y:S01]  /*1210*/  UIMAD.WIDE UR6, UR6, 0x2aaaaaab, URZ ;  /* 0x2aaaaaab060678a5 */ /* 0x000fe2000f8e023f */
[----:B------:R-:W-:Y:S01]  /*1220*/  CS2R R128, SRZ ;  /* 0x0000000000807805 */ /* 0x000fe2000001ff00 */
[----:B------:R-:W-:Y:S01]  /*1230*/  UIMAD.WIDE UR8, UR8, 0x2aaaaaab, URZ ;  /* 0x2aaaaaab080878a5 */ /* 0x000fe2000f8e023f */
[----:B------:R-:W-:Y:S01]  /*1240*/  CS2R R108, SRZ ;  /* 0x00000000006c7805 */ /* 0x000fe2000001ff00 */
[----:B------:R-:W-:Y:S01]  /*1250*/  ULDC UR11, c[0x0][0xc54] ;  /* 0x00031500000b7ab9 */ /* 0x000fe20000000800 */
[----:B------:R-:W-:Y:S01]  /*1260*/  USHF.R.U32.HI UR4, URZ, 0x1f, UR7 ;  /* 0x0000001f3f047899 */ /* 0x000fe20008011607 */
[----:B------:R-:W-:Y:S01]  /*1270*/  CS2R R104, SRZ ;  /* 0x0000000000687805 */ /* 0x000fe2000001ff00 */
[----:B------:R-:W-:Y:S01]  /*1280*/  UIMAD UR11, UR5, UR11, UR10 ;  /* 0x0000000b050b72a4 */ /* 0x000fe2000f8e020a */
[----:B------:R-:W-:Y:S01]  /*1290*/  CS2R R124, SRZ ;  /* 0x00000000007c7805 */ /* 0x000fe2000001ff00 */
[----:B------:R-:W-:Y:S01]  /*12a0*/  USHF.R.U32.HI UR5, URZ, 0x1f, UR9 ;  /* 0x0000001f3f057899 */ /* 0x000fe20008011609 */
[----:B------:R-:W-:Y:S01]  /*12b0*/  CS2R R100, SRZ ;  /* 0x0000000000647805 */ /* 0x000fe2000001ff00 */
[----:B------:R-:W-:Y:S01]  /*12c0*/  ULEA.HI.SX32 UR7, UR7, UR4, 0x1c ;  /* 0x0000000407077291 */ /* 0x000fe2000f8fe23f */
[----:B------:R-:W-:Y:S01]  /*12d0*/  CS2R R96, SRZ ;  /* 0x0000000000607805 */ /* 0x000fe2000001ff00 */
[----:B------:R-:W-:Y:S01]  /*12e0*/  ULEA.HI.SX32 UR9, UR9, UR5, 0x1c ;  /* 0x0000000509097291 */ /* 0x000fe2000f8fe23f */
[----:B------:R-:W-:Y:S01]  /*12f0*/  IMAD.MOV.U32 R202, RZ, RZ, RZ ;  /* 0x000000ffffca7224 */ /* 0x000fe200078e00ff */
[----:B------:R-:W-:Y:S01]  /*1300*/  ULDC UR39, c[0x0][0xc48] ;  /* 0x0003120000277ab9 */ /* 0x000fe20000000800 */
[----:B------:R-:W-:Y:S01]  /*1310*/  UMOV UR42, UR11 ;  /* 0x0000000b002a7c82 */ /* 0x000fe20008000000 */
[----:B------:R-:W-:Y:S01]  /*1320*/  UISETP.LT.AND UP0, UPT, UR7, UR9, UPT ;  /* 0x000000090700728c */ /* 0x000fe2000bf01270 */
[----:B------:R-:W-:Y:S01]  /*1330*/  CS2R R92, SRZ ;  /* 0x00000000005c7805 */ /* 0x000fe2000001ff00 */
[----:B------:R-:W-:Y:S01]  /*1340*/  UISETP.NE.AND UP1, UPT, UR39, 0x1, UPT ;  /* 0x000000012700788c */ /* 0x000fe2000bf25270 */
[----:B------:R-:W-:Y:S01]  /*1350*/  CS2R R88, SRZ ;  /* 0x0000000000587805 */ /* 0x000fe2000001ff00 */
[----:B------:R-:W-:Y:S01]  /*1360*/  USEL UR41, UR7, UR9, UP0 ;  /* 0x0000000907297287 */ /* 0x000fe20008000000 */
[----:B------:R-:W-:Y:S01]  /*1370*/  IMAD.MOV.U32 R201, RZ, RZ, RZ ;  /* 0x000000ffffc97224 */ /* 0x000fe200078e00ff */
[----:B------:R-:W-:-:S02]  /*1380*/  CS2R R84, SRZ ;  /* 0x0000000000547805 */ /* 0x000fc4000001ff00 */
[----:B------:R-:W-:Y:S01]  /*1390*/  CS2R R80, SRZ ;  /* 0x0000000000507805 */ /* 0x000fe2000001ff00 */
[----:B------:R-:W-:Y:S01]  /*13a0*/  UISETP.GE.AND UP0, UPT, UR41, 0x1, UPT ;  /* 0x000000012900788c */ /* 0x000fe2000bf06270 */
[----:B------:R-:W-:Y:S02]  /*13b0*/  CS2R R198, SRZ ;  /* 0x0000000000c67805 */ /* 0x000fe4000001ff00 */
[----:B------:R-:W-:Y:S02]  /*13c0*/  CS2R R76, SRZ ;  /* 0x00000000004c7805 */ /* 0x000fe4000001ff00 */
[----:B------:R-:W-:Y:S02]  /*13d0*/  CS2R R72, SRZ ;  /* 0x0000000000487805 */ /* 0x000fe4000001ff00 */
[----:B------:R-:W-:Y:S01]  /*13e0*/  CS2R R68, SRZ ;  /* 0x0000000000447805 */ /* 0x000fe2000001ff00 */
[----:B------:R-:W-:Y:S01]  /*13f0*/  @UP1 ULDC UR10, c[0x0][0xc4c] ;  /* 0x00031300000a1ab9 */ /* 0x000fe20000000800 */
[----:B------:R-:W-:Y:S01]  /*1400*/  PLOP3.LUT P1, PT, PT, PT, UP0, 0x80, 0x0 ;  /* 0x000000000000781c */ /* 0x000fe20003f2f008 */
[----:B------:R-:W-:Y:S01]  /*1410*/  UIMAD.WIDE.U32 UR4, UR11, UR10, URZ ;  /* 0x0000000a0b0472a5 */ /* 0x000fe2000f8e003f */
[----:B------:R-:W-:Y:S01]  /*1420*/  CS2R R64, SRZ ;  /* 0x0000000000407805 */ /* 0x000fe2000001ff00 */
[----:B------:R-:W-:Y:S01]  /*1430*/  @UP1 ULDC UR6, c[0x0][0xc50] ;  /* 0x0003140000061ab9 */ /* 0x000fe20000000800 */
[----:B------:R-:W-:Y:S01]  /*1440*/  CS2R R196, SRZ ;  /* 0x0000000000c47805 */ /* 0x000fe2000001ff00 */
[----:B------:R-:W-:Y:S01]  /*1450*/  @UP1 USHF.R.U32.HI UR42, URZ, UR6, UR5 ;  /* 0x000000063f2a1299 */ /* 0x000fe20008011605 */
[----:B------:R-:W-:-:S02]  /*1460*/  CS2R R60, SRZ ;  /* 0x00000000003c7805 */ /* 0x000fc4000001ff00 */
[----:B------:R-:W-:Y:S02]  /*1470*/  CS2R R56, SRZ ;  /* 0x0000000000387805 */ /* 0x000fe4000001ff00 */
[----:B------:R-:W-:Y:S01]  /*1480*/  CS2R R52, SRZ ;  /* 0x0000000000347805 */ /* 0x000fe2000001ff00 */
[----:B------:R-:W-:Y:S01]  /*1490*/  UIADD3 UR4, -UR42, URZ, URZ ;  /* 0x0000003f2a047290 */ /* 0x000fe2000fffe13f */
[----:B------:R-:W-:Y:S02]  /*14a0*/  CS2R R194, SRZ ;  /* 0x0000000000c27805 */ /* 0x000fe4000001ff00 */
[----:B------:R-:W-:Y:S02]  /*14b0*/  CS2R R94, SRZ ;  /* 0x00000000005e7805 */ /* 0x000fe4000001ff00 */
[----:B------:R-:W-:Y:S01]  /*14c0*/  CS2R R90, SRZ ;  /* 0x00000000005a7805 */ /* 0x000fe2000001ff00 */
[----:B------:R-:W-:Y:S01]  /*14d0*/  UIMAD UR39, UR39, UR4, UR11 ;  /* 0x00000004272772a4 */ /* 0x000fe2000f8e020b */
        /* <DEDUP_REMOVED lines=60> */
.L_x_4155:
        /* <DEDUP_REMOVED lines=13> */
.L_x_4306:
[----:B0-----:R-:W-:Y:S01]  /*1970*/  IMAD.U32 R0, RZ, RZ, UR45 ;  /* 0x0000002dff007e24 */ /* 0x001fe2000f8e00ff */
[----:B------:R-:W-:Y:S05]  /*1980*/  WARPSYNC.ALL ;  /* 0x0000000000007948 */ /* 0x000fea0003800000 */
[----:B------:R0:W-:Y:S01]  /*1990*/  BAR.SYNC.DEFER_BLOCKING R8, 0x100 ;  /* 0x000400080000751d */ /* 0x0001e20000010000 */
[----:B------:R-:W-:-:S13]  /*19a0*/  ISETP.NE.AND P0, PT, R0, 0x3, PT ;  /* 0x000000030000780c */ /* 0x000fda0003f05270 */
[----:B0-----:R-:W-:Y:S05]  /*19b0*/  @!P0 BRA `(.L_x_4157) ;  /* 0x0000000000048947 */ /* 0x001fea0003800000 */
[----:B------:R-:W-:Y:S01]  /*19c0*/  BPT.TRAP 0x1 ;  /* 0x000000040000795c */ /* 0x000fe20000300000 */
.L_x_4157:
[----:B------:R-:W-:Y:S02]  /*19d0*/  IMAD.U32 R11, RZ, RZ, UR37 ;  /* 0x00000025ff0b7e24 */ /* 0x000fe4000f8e00ff */
[----:B------:R-:W-:-:S03]  /*19e0*/  IMAD.U32 R6, RZ, RZ, UR36 ;  /* 0x00000024ff067e24 */ /* 0x000fc6000f8e00ff */
[----:B------:R-:W-:Y:S01]  /*19f0*/  SHF.L.U32 R11, R11, 0x1f, RZ ;  /* 0x0000001f0b0b7819 */ /* 0x000fe200000006ff */
[----:B------:R-:W-:-:S04]  /*1a00*/  IMAD R6, R6, 0x8, R7 ;  /* 0x0000000806067824 */ /* 0x000fc800078e0207 */
[----:B------:R0:W1:Y:S01]  /*1a10*/  SYNCS.PHASECHK.TRANS64.TRYWAIT P1, [R6+URZ+0x22830], R11 ;  /* 0x0228300b060075a7 */ /* 0x000062000802017f */
[----:B------:R-:W-:Y:S05]  /*1a20*/  @!P0 BRA `(.L_x_4158) ;  /* 0x0000000000048947 */ /* 0x000fea0003800000 */
[----:B------:R-:W-:Y:S01]  /*1a30*/  BPT.TRAP 0x1 ;  /* 0x000000040000795c */ /* 0x000fe20000300000 */
.L_x_4158:
[----:B-1----:R-:W-:Y:S05]  /*1a40*/  @P1 BRA `(.L_x_4159) ;  /* 0x0000000000081947 */ /* 0x002fea0003800000 */
[----:B------:R-:W1:Y:S02]  /*1a50*/  SYNCS.PHASECHK.TRANS64.TRYWAIT P1, [R6+URZ+0x22830], R11 ;  /* 0x0228300b060075a7 */ /* 0x000e64000802017f */
[----:B-1----:R-:W-:Y:S05]  /*1a60*/  @!P1 BRA `(.L_x_4160) ;  /* 0x000000d800809947 */ /* 0x002fea0003800000 */
.L_x_4159:
        /* <DEDUP_REMOVED lines=10> */
[----:B------:R-:W-:Y:S01]  /*1b10*/  VIADD R0, R16, UR44 ;  /* 0x0000002c10007c36 */ /* 0x000fe20008000000 */
        /* <DEDUP_REMOVED lines=13> */
[----:B------:R-:W-:-:S03]  /*1bf0*/  UIADD3 UR18, UR6, 0x6, URZ ;  /* 0x0000000606127890 */ /* 0x000fc6000fffe03f */
[----:B------:R-:W-:Y:S02]  /*1c00*/  ULDC UR6, c[0x0][0x448] ;  /* 0x0001120000067ab9 */ /* 0x000fe40000000800 */
[----:B------:R-:W-:-:S06]  /*1c10*/  UISETP.NE.AND UP0, UPT, UR6, 0x1, UPT ;  /* 0x000000010600788c */ /* 0x000fcc000bf05270 */
[----:B------:R-:W-:-:S05]  /*1c20*/  PLOP3.LUT P1, PT, PT, PT, UP0, 0x80, 0x0 ;  /* 0x000000000000781c */ /* 0x000fca0003f2f008 */
[----:B------:R-:W-:-:S08]  /*1c30*/  @UP0 ULDC UR6, c[0x0][0x44c] ;  /* 0x0001130000060ab9 */ /* 0x000fd00000000800 */
[----:B------:R-:W-:Y:S01]  /*1c40*/  @P1 IMAD.HI.U32 R3, R0, UR6, RZ ;  /* 0x0000000600031c27 */ /* 0x000fe2000f8e00ff */
[----:B------:R-:W-:-:S04]  /*1c50*/  @UP0 ULDC UR6, c[0x0][0x450] ;  /* 0x0001140000060ab9 */ /* 0x000fc80000000800 */
[----:B------:R-:W-:Y:S01]  /*1c60*/  @P1 SHF.R.U32.HI R0, RZ, UR6, R3 ;  /* 0x00000006ff001c19 */ /* 0x000fe20008011603 */
[----:B------:R-:W-:Y:S02]  /*1c70*/  UMOV UR6, 0xffffffa0 ;  /* 0xffffffa000067882 */ /* 0x000fe40000000000 */
[----:B------:R-:W-:Y:S02]  /*1c80*/  UIMAD UR6, UR41, UR6, 0x60 ;  /* 0x00000060290674a4 */ /* 0x000fe4000f8e0206 */
[----:B------:R-:W3:Y:S04]  /*1c90*/  SHFL.IDX PT, R5, R0, 0x1, 0x1c1f ;  /* 0x003c1f0000057f89 */ /* 0x000ee800000e0000 */
[----:B------:R-:W4:Y:S01]  /*1ca0*/  SHFL.IDX PT, R0, R0, RZ, 0x1c1f ;  /* 0x001c1fff00007589 */ /* 0x000f2200000e0000 */
[----:B------:R-:W-:-:S02]  /*1cb0*/  WARPGROUP.DEPBAR.LE gsb0, 0x0 ;  /* 0x00008000000079c5 */ /* 0x000fc40000010000 */
[----:B------:R-:W-:-:S06]  /*1cc0*/  WARPGROUP.ARRIVE ;  /* 0x00000000000079c5 */ /* 0x000fcc0000000000 */
[----:B------:R-:W-:Y:S01]  /*1cd0*/  HGMMA.64x96x16.F32 R24, gdesc[UR8], R24, gsb0 ;  /* 0x01600000081879f0 */ /* 0x000fe20008000818 */
[----:B------:R-:W-:Y:S02]  /*1ce0*/  ULDC UR10, c[0x0][0x988] ;  /* 0x00026200000a7ab9 */ /* 0x000fe40000000800 */
[----:B------:R-:W-:Y:S02]  /*1cf0*/  WARPGROUP.DEPBAR.LE gsb0, 0x0 ;  /* 0x00008000000079c5 */ /* 0x000fe40000010000 */
[----:B------:R-:W-:-:S06]  /*1d00*/  WARPGROUP.ARRIVE ;  /* 0x00000000000079c5 */ /* 0x000fcc0000000000 */
[----:B------:R-:W-:Y:S01]  /*1d10*/  HGMMA.64x96x16.F32 R24, gdesc[UR12], R24, gsb0 ;  /* 0x016000000c1879f0 */ /* 0x000fe20008000818 */
[----:B------:R-:W-:Y:S01]  /*1d20*/  ULDC UR14, c[0x0][0x2f0] ;  /* 0x0000bc00000e7ab9 */ /* 0x000fe20000000800 */
[----:B------:R-:W-:Y:S01]  /*1d30*/  ULDC UR15, c[0x0][0x288] ;  /* 0x0000a200000f7ab9 */ /* 0x000fe20000000800 */
[----:B------:R-:W-:-:S06]  /*1d40*/  UIMAD UR6, UR43, UR14, UR6 ;  /* 0x0000000e2b0672a4 */ /* 0x000fcc000f8e0206 */
[----:B------:R-:W-:-:S04]  /*1d50*/  IMAD.U32 R4, RZ, RZ, UR6 ;  /* 0x00000006ff047e24 */ /* 0x000fc8000f8e00ff */
[----:B------:R-:W-:Y:S02]  /*1d60*/  IMAD R3, R17, -0x2, R4 ;  /* 0xfffffffe11037824 */ /* 0x000fe400078e0204 */
[----:B------:R-:W-:-:S05]  /*1d70*/  IMAD.U32 R4, RZ, RZ, UR15 ;  /* 0x0000000fff047e24 */ /* 0x000fca000f8e00ff */
[----:B------:R-:W-:-:S04]  /*1d80*/  IADD3 R4, R3, 0x1, -R4 ;  /* 0x0000000103047810 */ /* 0x000fc80007ffe804 */
[-CC-:B---3--:R-:W-:Y:S02]  /*1d90*/  VIADDMNMX R5, R5, R4.reuse, R3.reuse, PT ;  /* 0x0000000405057246 */ /* 0x188fe40003800103 */
[----:B----4-:R-:W-:Y:S02]  /*1da0*/  VIADDMNMX R3, R0, R4, R3, PT ;  /* 0x0000000400037246 */ /* 0x010fe40003800103 */
[C---:B------:R-:W-:Y:S02]  /*1db0*/  ISETP.GT.AND P2, PT, R5.reuse, RZ, PT ;  /* 0x000000ff0500720c */ /* 0x040fe40003f44270 */
[C---:B------:R-:W-:Y:S02]  /*1dc0*/  ISETP.GT.AND P3, PT, R5.reuse, 0x1, PT ;  /* 0x000000010500780c */ /* 0x040fe40003f64270 */
[----:B------:R-:W-:Y:S02]  /*1dd0*/  ISETP.GT.AND P4, PT, R5, 0x8, PT ;  /* 0x000000080500780c */ /* 0x000fe40003f84270 */
[----:B------:R-:W-:Y:S01]  /*1de0*/  ISETP.GT.AND P5, PT, R3, 0x8, PT ;  /* 0x000000080300780c */ /* 0x000fe20003fa4270 */
[----:B------:R-:W-:-:S02]  /*1df0*/  WARPGROUP.DEPBAR.LE gsb0, 0x0 ;  /* 0x00008000000079c5 */ /* 0x000fc40000010000 */
[----:B------:R-:W-:-:S06]  /*1e00*/  WARPGROUP.ARRIVE ;  /* 0x00000000000079c5 */ /* 0x000fcc0000000000 */
[----:B------:R-:W-:Y:S03]  /*1e10*/  HGMMA.64x96x16.F32 R24, gdesc[UR16], R24, gsb0 ;  /* 0x01600000101879f0 */ /* 0x000fe60008000818 */
[----:B------:R-:W-:Y:S02]  /*1e20*/  WARPGROUP.DEPBAR.LE gsb0, 0x0 ;  /* 0x00008000000079c5 */ /* 0x000fe40000010000 */
[----:B------:R-:W-:Y:S02]  /*1e30*/  FSEL R26, R26, -INF , P2 ;  /* 0xff8000001a1a7808 */ /* 0x000fe40001000000 */
[----:B------:R-:W-:Y:S02]  /*1e40*/  FSEL R27, R27, -INF , P3 ;  /* 0xff8000001b1b7808 */ /* 0x000fe40001800000 */
[----:B------:R-:W-:Y:S02]  /*1e50*/  ISETP.GT.AND P2, PT, R5, 0x9, PT ;  /* 0x000000090500780c */ /* 0x000fe40003f44270 */
[----:B------:R-:W-:-:S02]  /*1e60*/  FSEL R30, R30, -INF , P4 ;  /* 0xff8000001e1e7808 */ /* 0x000fc40002000000 */
[----:B------:R-:W-:Y:S02]  /*1e70*/  FMNMX.FTZ R9, R26, R27, !PT ;  /* 0x0000001b1a097209 */ /* 0x000fe40007810000 */
[----:B------:R-:W-:Y:S02]  /*1e80*/  ISETP.GT.AND P3, PT, R5, 0x10, PT ;  /* 0x000000100500780c */ /* 0x000fe40003f64270 */
[----:B------:R-:W-:Y:S02]  /*1e90*/  FSEL R31, R31, -INF , P2 ;  /* 0xff8000001f1f7808 */ /* 0x000fe40001000000 */
[----:B------:R-:W-:Y:S02]  /*1ea0*/  FMNMX.FTZ R10, R30, R9, !PT ;  /* 0x000000091e0a7209 */ /* 0x000fe40007810000 */
        /* <DEDUP_REMOVED lines=57> */
[----:B------:R-:W-:Y:S02]  /*2240*/  FSEL R71, R71, -INF , P2 ;  /* 0xff80000047477808 */ /* 0x000fe40001000000 */
[----:B------:R-:W-:Y:S02]  /*2250*/  FMNMX.FTZ R10, R70, R5, !PT ;  /* 0x00000005460a7209 */ /* 0x000fe40007810000 */
[----:B------:R-:W-:Y:S02]  /*2260*/  ISETP.GT.AND P3, PT, R3, RZ, PT ;  /* 0x000000ff0300720c */ /* 0x000fe40003f64270 */
[----:B------:R-:W-:Y:S02]  /*2270*/  FMNMX.FTZ R10, R71, R10, !PT ;  /* 0x0000000a470a7209 */ /* 0x000fe40007810000 */
[----:B------:R-:W-:-:S02]  /*2280*/  ISETP.GT.AND P4, PT, R3, 0x1, PT ;  /* 0x000000010300780c */ /* 0x000fc40003f84270 */
[----:B------:R-:W-:Y:S01]  /*2290*/  FSEL R24, R24, -INF , P3 ;  /* 0xff80000018187808 */ /* 0x000fe20001800000 */
[----:B------:R-:W3:Y:S01]  /*22a0*/  SHFL.BFLY PT, R5, R10, 0x2, 0x1f ;  /* 0x0c401f000a057f89 */ /* 0x000ee200000e0000 */
[----:B------:R-:W-:Y:S02]  /*22b0*/  FSEL R25, R25, -INF , P4 ;  /* 0xff80000019197808 */ /* 0x000fe40002000000 */
[C---:B------:R-:W-:Y:S02]  /*22c0*/  ISETP.GT.AND P2, PT, R3.reuse, 0x9, PT ;  /* 0x000000090300780c */ /* 0x040fe40003f44270 */
[----:B------:R-:W-:Y:S02]  /*22d0*/  FSEL R28, R28, -INF , P5 ;  /* 0xff8000001c1c7808 */ /* 0x000fe40002800000 */
[----:B------:R-:W-:Y:S02]  /*22e0*/  ISETP.GT.AND P3, PT, R3, 0x10, PT ;  /* 0x000000100300780c */ /* 0x000fe40003f64270 */
[----:B------:R-:W-:-:S02]  /*22f0*/  FSEL R29, R29, -INF , P2 ;  /* 0xff8000001d1d7808 */ /* 0x000fc40001000000 */
[C---:B------:R-:W-:Y:S02]  /*2300*/  ISETP.GT.AND P2, PT, R3.reuse, 0x11, PT ;  /* 0x000000110300780c */ /* 0x040fe40003f44270 */
[----:B------:R-:W-:Y:S02]  /*2310*/  FSEL R32, R32, -INF , P3 ;  /* 0xff80000020207808 */ /* 0x000fe40001800000 */
[----:B------:R-:W-:Y:S02]  /*2320*/  ISETP.GT.AND P3, PT, R3, 0x18, PT ;  /* 0x000000180300780c */ /* 0x000fe40003f64270 */
[----:B------:R-:W-:Y:S02]  /*2330*/  FSEL R33, R33, -INF , P2 ;  /* 0xff80000021217808 */ /* 0x000fe40001000000 */
[----:B------:R-:W-:Y:S02]  /*2340*/  ISETP.GT.AND P2, PT, R3, 0x19, PT ;  /* 0x000000190300780c */ /* 0x000fe40003f44270 */
[----:B------:R-:W-:-:S02]  /*2350*/  FSEL R36, R36, -INF , P3 ;  /* 0xff80000024247808 */ /* 0x000fc40001800000 */
[----:B------:R-:W-:Y:S02]  /*2360*/  ISETP.GT.AND P3, PT, R3, 0x20, PT ;  /* 0x000000200300780c */ /* 0x000fe40003f64270 */
[----:B---3--:R-:W-:Y:S02]  /*2370*/  FMNMX.FTZ R5, R10, R5, !PT ;  /* 0x000000050a057209 */ /* 0x008fe40007810000 */
[----:B------:R-:W-:Y:S02]  /*2380*/  FSEL R37, R37, -INF , P2 ;  /* 0xff80000025257808 */ /* 0x000fe40001000000 */
[C---:B------:R-:W-:Y:S01]  /*2390*/  ISETP.GT.AND P2, PT, R3.reuse, 0x21, PT ;  /* 0x000000210300780c */ /* 0x040fe20003f44270 */
[----:B------:R-:W3:Y:S01]  /*23a0*/  SHFL.BFLY PT, R12, R5, 0x1, 0x1f ;  /* 0x0c201f00050c7f89 */ /* 0x000ee200000e0000 */
[----:B------:R-:W-:Y:S02]  /*23b0*/  FSEL R40, R40, -INF , P3 ;  /* 0xff80000028287808 */ /* 0x000fe40001800000 */
[----:B------:R-:W-:-:S02]  /*23c0*/  ISETP.GT.AND P3, PT, R3, 0x28, PT ;  /* 0x000000280300780c */ /* 0x000fc40003f64270 */
[----:B------:R-:W-:Y:S02]  /*23d0*/  FSEL R41, R41, -INF , P2 ;  /* 0xff80000029297808 */ /* 0x000fe40001000000 */
[C---:B------:R-:W-:Y:S02]  /*23e0*/  ISETP.GT.AND P2, PT, R3.reuse, 0x29, PT ;  /* 0x000000290300780c */ /* 0x040fe40003f44270 */
[----:B------:R-:W-:Y:S02]  /*23f0*/  FSEL R44, R44, -INF , P3 ;  /* 0xff8000002c2c7808 */ /* 0x000fe40001800000 */
[----:B------:R-:W-:Y:S02]  /*2400*/  ISETP.GT.AND P3, PT, R3, 0x30, PT ;  /* 0x000000300300780c */ /* 0x000fe40003f64270 */
[----:B------:R-:W-:Y:S02]  /*2410*/  FSEL R45, R45, -INF , P2 ;  /* 0xff8000002d2d7808 */ /* 0x000fe40001000000 */
[----:B------:R-:W-:-:S02]  /*2420*/  ISETP.GT.AND P2, PT, R3, 0x31, PT ;  /* 0x000000310300780c */ /* 0x000fc40003f44270 */
[----:B------:R-:W-:Y:S02]  /*2430*/  FSEL R48, R48, -INF , P3 ;  /* 0xff80000030307808 */ /* 0x000fe40001800000 */
[----:B------:R-:W-:Y:S02]  /*2440*/  ISETP.GT.AND P3, PT, R3, 0x38, PT ;  /* 0x000000380300780c */ /* 0x000fe40003f64270 */
[----:B------:R-:W-:Y:S02]  /*2450*/  FSEL R49, R49, -INF , P2 ;  /* 0xff80000031317808 */ /* 0x000fe40001000000 */
[----:B------:R-:W-:Y:S02]  /*2460*/  ISETP.GT.AND P2, PT, R3, 0x39, PT ;  /* 0x000000390300780c */ /* 0x000fe40003f44270 */
[----:B---3--:R-:W-:Y:S02]  /*2470*/  FMNMX.FTZ R0, R5, R12, !PT ;  /* 0x0000000c05007209 */ /* 0x008fe40007810000 */
[----:B------:R-:W-:-:S02]  /*2480*/  FMNMX.FTZ R5, R24, R25, !PT ;  /* 0x0000001918057209 */ /* 0x000fc40007810000 */
[C---:B------:R-:W-:Y:S01]  /*2490*/  FSETP.NEU.FTZ.AND P4, PT, R0.reuse, -INF , PT ;  /* 0xff8000000000780b */ /* 0x040fe20003f9d000 */
[----:B------:R-:W-:Y:S01]  /*24a0*/  FMUL.FTZ R4, R0, UR10 ;  /* 0x0000000a00047c20 */ /* 0x000fe20008410000 */
[----:B------:R-:W-:Y:S02]  /*24b0*/  FSEL R52, R52, -INF , P3 ;  /* 0xff80000034347808 */ /* 0x000fe40001800000 */
[----:B------:R-:W-:Y:S02]  /*24c0*/  ISETP.GT.AND P3, PT, R3, 0x40, PT ;  /* 0x000000400300780c */ /* 0x000fe40003f64270 */
[----:B------:R-:W-:Y:S02]  /*24d0*/  FSEL R9, R4, RZ, P4 ;  /* 0x000000ff04097208 */ /* 0x000fe40002000000 */
[----:B------:R-:W-:Y:S02]  /*24e0*/  FMNMX.FTZ R4, R28, R5, !PT ;  /* 0x000000051c047209 */ /* 0x000fe40007810000 */
[----:B------:R-:W-:Y:S01]  /*24f0*/  FSEL R53, R53, -INF , P2 ;  /* 0xff80000035357808 */ /* 0x000fe20001000000 */
[--C-:B------:R-:W-:Y:S01]  /*2500*/  FFMA.FTZ R153, R26, UR10, -R9.reuse ;  /* 0x0000000a1a997c23 */ /* 0x100fe20008010809 */
[----:B------:R-:W-:Y:S01]  /*2510*/  FMNMX.FTZ R5, R29, R4, !PT ;  /* 0x000000041d057209 */ /* 0x000fe20007810000 */
[--C-:B------:R-:W-:Y:S01]  /*2520*/  FFMA.FTZ R27, R27, UR10, -R9.reuse ;  /* 0x0000000a1b1b7c23 */ /* 0x100fe20008010809 */
[----:B------:R-:W-:Y:S01]  /*2530*/  ISETP.GT.AND P2, PT, R3, 0x41, PT ;  /* 0x000000410300780c */ /* 0x000fe20003f44270 */
[--C-:B------:R-:W-:Y:S01]  /*2540*/  FFMA.FTZ R30, R30, UR10, -R9.reuse ;  /* 0x0000000a1e1e7c23 */ /* 0x100fe20008010809 */
[----:B------:R-:W-:Y:S01]  /*2550*/  FMNMX.FTZ R4, R32, R5, !PT ;  /* 0x0000000520047209 */ /* 0x000fe20007810000 */
[----:B------:R-:W-:Y:S01]  /*2560*/  MUFU.EX2 R153, R153 ;  /* 0x0000009900997308 */ /* 0x000fe20000000800 */
        /* <DEDUP_REMOVED lines=23> */
[----:B------:R-:W3:Y:S01]  /*26e0*/  MUFU.EX2 R31, R31 ;  /* 0x0000001f001f7308 */ /* 0x000ee20000000800 */
[----:B------:R-:W-:Y:S01]  /*26f0*/  FSEL R61, R61, -INF , P2 ;  /* 0xff8000003d3d7808 */ /* 0x000fe20001000000 */
[--C-:B------:R-:W-:Y:S01]  /*2700*/  FFMA.FTZ R50, R50, UR10, -R9.reuse ;  /* 0x0000000a32327c23 */ /* 0x100fe20008010809 */
[----:B------:R-:W-:Y:S01]  /*2710*/  FMNMX.FTZ R5, R45, R4, !PT ;  /* 0x000000042d057209 */ /* 0x000fe20007810000 */
[--C-:B------:R-:W-:Y:S01]  /*2720*/  FFMA.FTZ R51, R51, UR10, -R9.reuse ;  /* 0x0000000a33337c23 */ /* 0x100fe20008010809 */
[----:B------:R-:W-:Y:S01]  /*2730*/  ISETP.GT.AND P2, PT, R3, 0x51, PT ;  /* 0x000000510300780c */ /* 0x000fe20003f44270 */
[--C-:B------:R-:W-:Y:S01]  /*2740*/  FFMA.FTZ R54, R54, UR10, -R9.reuse ;  /* 0x0000000a36367c23 */ /* 0x100fe20008010809 */
[----:B------:R-:W-:Y:S01]  /*2750*/  FMNMX.FTZ R4, R48, R5, !PT ;  /* 0x0000000530047209 */ /* 0x000fe20007810000 */
[--C-:B------:R-:W-:Y:S01]  /*2760*/  FFMA.FTZ R55, R55, UR10, -R9.reuse ;  /* 0x0000000a37377c23 */ /* 0x100fe20008010809 */
        /* <DEDUP_REMOVED lines=17> */
[----:B------:R-:W-:Y:S01]  /*2880*/  FFMA.FTZ R9, R71, UR10, -R9 ;  /* 0x0000000a47097c23 */ /* 0x000fe20008010809 */
[----:B------:R-:W-:-:S02]  /*2890*/  FMNMX.FTZ R5, R57, R4, !PT ;  /* 0x0000000439057209 */ /* 0x000fc40007810000 */
[----:B------:R-:W-:Y:S02]  /*28a0*/  FSEL R69, R69, -INF , P2 ;  /* 0xff80000045457808 */ /* 0x000fe40001000000 */
[----:B------:R-:W-:Y:S01]  /*28b0*/  FMNMX.FTZ R4, R60, R5, !PT ;  /* 0x000000053c047209 */ /* 0x000fe20007810000 */
[----:B------:R-:W4:Y:S01]  /*28c0*/  MUFU.EX2 R35, R35 ;  /* 0x0000002300237308 */ /* 0x000f220000000800 */
[----:B---3--:R-:W-:Y:S02]  /*28d0*/  F2FP.F16.F32.PACK_AB R155, R31, R30 ;  /* 0x0000001e1f9b723e */ /* 0x008fe400000000ff */
[----:B------:R-:W-:-:S04]  /*28e0*/  FMNMX.FTZ R5, R61, R4, !PT ;  /* 0x000000043d057209 */ /* 0x000fc80007810000 */
[----:B------:R-:W-:Y:S01]  /*28f0*/  FMNMX.FTZ R4, R64, R5, !PT ;  /* 0x0000000540047209 */ /* 0x000fe20007810000 */
[----:B------:R3:W-:Y:S03]  /*2900*/  MUFU.EX2 R175, R9 ;  /* 0x0000000900af7308 */ /* 0x0007e60000000800 */
[----:B------:R-:W-:-:S04]  /*2910*/  FMNMX.FTZ R3, R65, R4, !PT ;  /* 0x0000000441037209 */ /* 0x000fc80007810000 */
[----:B------:R-:W-:Y:S01]  /*2920*/  FMNMX.FTZ R4, R68, R3, !PT ;  /* 0x0000000344047209 */ /* 0x000fe20007810000 */
[----:B------:R-:W-:Y:S01]  /*2930*/  MUFU.EX2 R38, R38 ;  /* 0x0000002600267308 */ /* 0x000fe20000000800 */
[----:B---3--:R-:W-:Y:S01]  /*2940*/  FADD.FTZ R9, R153, R10 ;  /* 0x0000000a99097221 */ /* 0x008fe20000010000 */
[----:B------:R-:W-:Y:S02]  /*2950*/  F2FP.F16.F32.PACK_AB R153, R10, R153 ;  /* 0x000000990a99723e */ /* 0x000fe400000000ff */
[----:B------:R-:W-:Y:S02]  /*2960*/  FMNMX.FTZ R4, R69, R4, !PT ;  /* 0x0000000445047209 */ /* 0x000fe40007810000 */
[----:B----4-:R-:W-:Y:S02]  /*2970*/  F2FP.F16.F32.PACK_AB R157, R35, R34 ;  /* 0x00000022239d723e */ /* 0x010fe400000000ff */
[----:B------:R-:W3:Y:S01]  /*2980*/  MUFU.EX2 R39, R39 ;  /* 0x0000002700277308 */ /* 0x000ee20000000800 */
[----:B------:R-:W4:Y:S07]  /*2990*/  SHFL.BFLY PT, R3, R4, 0x2, 0x1f ;  /* 0x0c401f0004037f89 */ /* 0x000f2e00000e0000 */
[----:B------:R-:W-:Y:S08]  /*29a0*/  MUFU.EX2 R42, R42 ;  /* 0x0000002a002a7308 */ /* 0x000ff00000000800 */
[----:B------:R-:W5:Y:S01]  /*29b0*/  MUFU.EX2 R43, R43 ;  /* 0x0000002b002b7308 */ /* 0x000f620000000800 */
[----:B---3--:R-:W-:-:S07]  /*29c0*/  F2FP.F16.F32.PACK_AB R159, R39, R38 ;  /* 0x00000026279f723e */ /* 0x008fce00000000ff */
[----:B------:R-:W-:Y:S01]  /*29d0*/  MUFU.EX2 R46, R46 ;  /* 0x0000002e002e7308 */ /* 0x000fe20000000800 */
[----:B----4-:R-:W-:-:S05]  /*29e0*/  FMNMX.FTZ R5, R4, R3, !PT ;  /* 0x0000000304057209 */ /* 0x010fca0007810000 */
[----:B------:R-:W3:Y:S02]  /*29f0*/  SHFL.BFLY PT, R4, R5, 0x1, 0x1f ;  /* 0x0c201f0005047f89 */ /* 0x000ee400000e0000 */
[----:B------:R-:W4:Y:S01]  /*2a00*/  MUFU.EX2 R47, R47 ;  /* 0x0000002f002f7308 */ /* 0x000f220000000800 */
[----:B-----5:R-:W-:-:S07]  /*2a10*/  F2FP.F16.F32.PACK_AB R161, R43, R42 ;  /* 0x0000002a2ba1723e */ /* 0x020fce00000000ff */
[----:B------:R-:W-:Y:S08]  /*2a20*/  MUFU.EX2 R50, R50 ;  /* 0x0000003200327308 */ /* 0x000ff00000000800 */
[----:B------:R-:W-:Y:S01]  /*2a30*/  MUFU.EX2 R51, R51 ;  /* 0x0000003300337308 */ /* 0x000fe20000000800 */
[----:B----4-:R-:W-:Y:S02]  /*2a40*/  F2FP.F16.F32.PACK_AB R163, R47, R46 ;  /* 0x0000002e2fa3723e */ /* 0x010fe400000000ff */
[----:B---3--:R-:W-:-:S05]  /*2a50*/  FMNMX.FTZ R3, R5, R4, !PT ;  /* 0x0000000405037209 */ /* 0x008fca0007810000 */
[----:B------:R-:W-:Y:S01]  /*2a60*/  MUFU.EX2 R54, R54 ;  /* 0x0000003600367308 */ /* 0x000fe20000000800 */
[C---:B------:R-:W-:Y:S01]  /*2a70*/  FSETP.NEU.FTZ.AND P2, PT, R3.reuse, -INF , PT ;  /* 0xff8000000300780b */ /* 0x040fe20003f5d000 */
[----:B------:R-:W-:-:S05]  /*2a80*/  FMUL.FTZ R4, R3, UR10 ;  /* 0x0000000a03047c20 */ /* 0x000fca0008410000 */
[----:B------:R-:W-:Y:S01]  /*2a90*/  FSEL R5, R4, RZ, P2 ;  /* 0x000000ff04057208 */ /* 0x000fe20001000000 */
[----:B------:R-:W-:Y:S01]  /*2aa0*/  FADD.FTZ R4, R30, R9 ;  /* 0x000000091e047221 */ /* 0x000fe20000010000 */
[----:B--2---:R-:W-:Y:S01]  /*2ab0*/  LOP3.LUT P2, RZ, R14, 0x7f, RZ, 0xc0, !PT ;  /* 0x0000007f0eff7812 */ /* 0x004fe2000784c0ff */
[----:B------:R-:W-:Y:S01]  /*2ac0*/  MUFU.EX2 R55, R55 ;  /* 0x0000003700377308 */ /* 0x000fe20000000800 */
[----:B------:R-:W-:Y:S01]  /*2ad0*/  SHF.R.U32.HI R14, RZ, 0x7, R14 ;  /* 0x00000007ff0e7819 */ /* 0x000fe2000001160e */
        /* <DEDUP_REMOVED lines=32> */
[--C-:B------:R-:W-:Y:S01]  /*2ce0*/  FFMA.FTZ R68, R68, UR10, -R5.reuse ;  /* 0x0000000a44447c23 */ /* 0x100fe20008010805 */
[----:B------:R-:W-:Y:S01]  /*2cf0*/  FFMA.FTZ R5, R69, UR10, -R5 ;  /* 0x0000000a45057c23 */ /* 0x000fe20008010805 */
[----:B------:R-:W-:-:S02]  /*2d00*/  F2FP.F16.F32.PACK_AB R165, R51, R50 ;  /* 0x0000003233a5723e */ /* 0x000fc400000000ff */
[----:B------:R-:W-:Y:S02]  /*2d10*/  F2FP.F16.F32.PACK_AB R167, R55, R54 ;  /* 0x0000003637a7723e */ /* 0x000fe400000000ff */
[----:B------:R-:W2:Y:S01]  /*2d20*/  MUFU.EX2 R32, R32 ;  /* 0x0000002000207308 */ /* 0x000ea20000000800 */
[----:B---3--:R-:W-:Y:S01]  /*2d30*/  FADD.FTZ R4, R28, R9 ;  /* 0x000000091c047221 */ /* 0x008fe20000010000 */
[----:B------:R-:W-:Y:S01]  /*2d40*/  IADD3 R9, -R14, 0xb, RZ ;  /* 0x0000000b0e097810 */ /* 0x000fe20007ffe1ff */
[----:B------:R-:W-:Y:S01]  /*2d50*/  FADD.FTZ R14, R42, R15 ;  /* 0x0000000f2a0e7221 */ /* 0x000fe20000010000 */
[----:B------:R-:W-:-:S03]  /*2d60*/  F2FP.F16.F32.PACK_AB R152, R25, R24 ;  /* 0x000000181998723e */ /* 0x000fc600000000ff */
[----:B------:R-:W-:Y:S01]  /*2d70*/  FADD.FTZ R15, R43, R14 ;  /* 0x0000000e2b0f7221 */ /* 0x000fe20000010000 */
[----:B------:R-:W3:Y:S01]  /*2d80*/  MUFU.EX2 R33, R33 ;  /* 0x0000002100217308 */ /* 0x000ee20000000800 */
[C---:B----4-:R-:W-:Y:S01]  /*2d90*/  FADD.FTZ R13, R29.reuse, R4 ;  /* 0x000000041d0d7221 */ /* 0x050fe20000010000 */
[----:B------:R-:W-:Y:S02]  /*2da0*/  @!P2 VIADD R4, R6, 0x22840 ;  /* 0x000228400604a836 */ /* 0x000fe40000000000 */
[----:B------:R-:W-:Y:S01]  /*2db0*/  FADD.FTZ R14, R46, R15 ;  /* 0x0000000f2e0e7221 */ /* 0x000fe20000010000 */
[----:B------:R-:W-:Y:S02]  /*2dc0*/  F2FP.F16.F32.PACK_AB R154, R29, R28 ;  /* 0x0000001c1d9a723e */ /* 0x000fe400000000ff */
[----:B------:R-:W-:Y:S01]  /*2dd0*/  @!P2 PRMT R4, RZ, 0x654, R4 ;  /* 0x00000654ff04a816 */ /* 0x000fe20000000004 */
[----:B------:R-:W4:Y:S01]  /*2de0*/  MUFU.EX2 R36, R36 ;  /* 0x0000002400247308 */ /* 0x000f220000000800 */
[----:B--2---:R-:W-:Y:S01]  /*2df0*/  FADD.FTZ R12, R32, R13 ;  /* 0x0000000d200c7221 */ /* 0x004fe20000010000 */
[----:B------:R2:W-:Y:S06]  /*2e00*/  BAR.ARV R9, 0x100 ;  /* 0x000400090000751d */ /* 0x0005ec0000002000 */
[----:B------:R-:W5:Y:S01]  /*2e10*/  MUFU.EX2 R37, R37 ;  /* 0x0000002500257308 */ /* 0x000f620000000800 */
[----:B---3--:R-:W-:Y:S01]  /*2e20*/  FADD.FTZ R13, R33, R12 ;  /* 0x0000000c210d7221 */ /* 0x008fe20000010000 */
[----:B------:R-:W-:Y:S01]  /*2e30*/  FADD.FTZ R15, R47, R14 ;  /* 0x0000000e2f0f7221 */ /* 0x000fe20000010000 */
[----:B------:R3:W-:Y:S01]  /*2e40*/  @!P2 SYNCS.ARRIVE.TRANS64.RED.A1T0 RZ, [R4+URZ], RZ ;  /* 0x000000ff04ffa9a7 */ /* 0x0007e2000810043f */
[----:B------:R-:W-:-:S04]  /*2e50*/  F2FP.F16.F32.PACK_AB R156, R33, R32 ;  /* 0x00000020219c723e */ /* 0x000fc800000000ff */
        /* <DEDUP_REMOVED lines=32> */
[----:B---3--:R-:W-:-:S07]  /*3060*/  FADD.FTZ R10, R62, R15 ;  /* 0x0000000f3e0a7221 */ /* 0x008fce0000010000 */
[----:B------:R-:W3:Y:S01]  /*3070*/  MUFU.EX2 R56, R56 ;  /* 0x0000003800387308 */ /* 0x000ee20000000800 */
[C---:B----4-:R-:W-:Y:S01]  /*3080*/  FADD.FTZ R13, R53.reuse, R4 ;  /* 0x00000004350d7221 */ /* 0x050fe20000010000 */
[----:B------:R-:W-:-:S06]  /*3090*/  F2FP.F16.F32.PACK_AB R166, R53, R52 ;  /* 0x0000003435a6723e */ /* 0x000fcc00000000ff */
[----:B------:R-:W4:Y:S01]  /*30a0*/  MUFU.EX2 R66, R66 ;  /* 0x0000004200427308 */ /* 0x000f220000000800 */
[C---:B-----5:R-:W-:Y:S01]  /*30b0*/  FADD.FTZ R15, R63.reuse, R10 ;  /* 0x0000000a3f0f7221 */ /* 0x060fe20000010000 */
[----:B------:R-:W-:-:S06]  /*30c0*/  F2FP.F16.F32.PACK_AB R171, R63, R62 ;  /* 0x0000003e3fab723e */ /* 0x000fcc00000000ff */
[----:B------:R-:W5:Y:S01]  /*30d0*/  MUFU.EX2 R57, R57 ;  /* 0x0000003900397308 */ /* 0x000f620000000800 */
[----:B---3--:R-:W-:-:S07]  /*30e0*/  FADD.FTZ R4, R56, R13 ;  /* 0x0000000d38047221 */ /* 0x008fce0000010000 */
        /* <DEDUP_REMOVED lines=13> */
[----:B---3--:R-:W-:Y:S01]  /*31c0*/  FADD.FTZ R15, R61, R4 ;  /* 0x000000043d0f7221 */ /* 0x008fe20000010000 */
[C---:B------:R-:W-:Y:S01]  /*31d0*/  FADD.FTZ R4, R175.reuse, R10 ;  /* 0x0000000aaf047221 */ /* 0x040fe20000010000 */
[----:B------:R-:W-:Y:S02]  /*31e0*/  F2FP.F16.F32.PACK_AB R175, R175, R70 ;  /* 0x00000046afaf723e */ /* 0x000fe400000000ff */
[----:B------:R-:W-:-:S03]  /*31f0*/  F2FP.F16.F32.PACK_AB R170, R61, R60 ;  /* 0x0000003c3daa723e */ /* 0x000fc600000000ff */
[----:B------:R-:W3:Y:S01]  /*3200*/  MUFU.EX2 R68, R68 ;  /* 0x0000004400447308 */ /* 0x000ee20000000800 */
[----:B----4-:R-:W-:-:S07]  /*3210*/  FADD.FTZ R10, R64, R15 ;  /* 0x0000000f400a7221 */ /* 0x010fce0000010000 */
[----:B------:R-:W4:Y:S01]  /*3220*/  MUFU.EX2 R13, R5 ;  /* 0x00000005000d7308 */ /* 0x000f220000000800 */
[C---:B-----5:R-:W-:Y:S01]  /*3230*/  FADD.FTZ R15, R65.reuse, R10 ;  /* 0x0000000a410f7221 */ /* 0x060fe20000010000 */
[----:B------:R-:W-:-:S03]  /*3240*/  F2FP.F16.F32.PACK_AB R172, R65, R64 ;  /* 0x0000004041ac723e */ /* 0x000fc600000000ff */
[----:B---3--:R-:W-:-:S04]  /*3250*/  FADD.FTZ R10, R68, R15 ;  /* 0x0000000f440a7221 */ /* 0x008fc80000010000 */
[C---:B----4-:R-:W-:Y:S01]  /*3260*/  FADD.FTZ R5, R13.reuse, R10 ;  /* 0x0000000a0d057221 */ /* 0x050fe20000010000 */
[----:B------:R-:W-:Y:S01]  /*3270*/  F2FP.F16.F32.PACK_AB R174, R13, R68 ;  /* 0x000000440dae723e */ /* 0x000fe200000000ff */
[----:B--2---:R-:W-:Y:S06]  /*3280*/  @!P0 BRA `(.L_x_4161) ;  /* 0x0000000000048947 */ /* 0x004fec0003800000 */
[----:B------:R-:W-:Y:S01]  /*3290*/  BPT.TRAP 0x1 ;  /* 0x000000040000795c */ /* 0x000fe20000300000 */
.L_x_4161:
[----:B------:R2:W3:Y:S01]  /*32a0*/  SYNCS.PHASECHK.TRANS64.TRYWAIT P3, [R6+URZ+0x22850], R11 ;  /* 0x0228500b060075a7 */ /* 0x0004e2000806017f */
[----:B------:R-:W-:Y:S05]  /*32b0*/  @!P0 BRA `(.L_x_4162) ;  /* 0x0000000000048947 */ /* 0x000fea0003800000 */
[----:B------:R-:W-:Y:S01]  /*32c0*/  BPT.TRAP 0x1 ;  /* 0x000000040000795c */ /* 0x000fe20000300000 */
.L_x_4162:
[----:B---3--:R-:W-:Y:S05]  /*32d0*/  @P3 BRA `(.L_x_4163) ;  /* 0x0000000000083947 */ /* 0x008fea0003800000 */
[----:B------:R-:W3:Y:S02]  /*32e0*/  SYNCS.PHASECHK.TRANS64.TRYWAIT P3, [R6+URZ+0x22850], R11 ;  /* 0x0228500b060075a7 */ /* 0x000ee4000806017f */
[----:B---3--:R-:W-:Y:S05]  /*32f0*/  @!P3 BRA `(.L_x_4164) ;  /* 0x000000c00070b947 */ /* 0x008fea0003800000 */
.L_x_4163:
[----:B------:R-:W-:Y:S01]  /*3300*/  R2UR UR6, R7 ;  /* 0x00000000070672ca */ /* 0x000fe200000e0000 */
[----:B------:R4:W-:Y:S01]  /*3310*/  BAR.SYNC.DEFER_BLOCKING R8, 0x100 ;  /* 0x000400080000751d */ /* 0x0009e20000010000 */
[----:B------:R-:W-:Y:S01]  /*3320*/  UIMAD UR14, UR43, UR14, -UR15 ;  /* 0x0000000e2b0e72a4 */ /* 0x000fe2000f8e0a0f */
[----:B0123--:R-:W-:Y:S01]  /*3330*/  @!P2 VIADD R6, R6, 0x22860 ;  /* 0x000228600606a836 */ /* 0x00ffe20000000000 */
[----:B------:R-:W-:-:S03]  /*3340*/  UIADD3 UR23, UR41, -0x2, URZ ;  /* 0xfffffffe29177890 */ /* 0x000fc6000fffe03f */
[----:B------:R-:W-:Y:S01]  /*3350*/  UMOV UR7, 0x40000040 ;  /* 0x4000004000077882 */ /* 0x000fe20000000000 */
[----:B------:R-:W-:Y:S01]  /*3360*/  @UP0 ULDC UR18, c[0x0][0x450] ;  /* 0x0001140000120ab9 */ /* 0x000fe20000000800 */
[----:B------:R-:W-:-:S04]  /*3370*/  @!P2 PRMT R6, RZ, 0x654, R6 ;  /* 0x00000654ff06a816 */ /* 0x000fc80000000006 */
        /* <DEDUP_REMOVED lines=33> */
[----:B------:R-:W-:Y:S02]  /*3590*/  UMOV UR7, 0x40000040 ;  /* 0x4000004000077882 */ /* 0x000fe40000000000 */
[----:B------:R-:W-:Y:S01]  /*35a0*/  UMOV UR11, UR44 ;  /* 0x0000002c000b7c82 */ /* 0x000fe20008000000 */
[----:B------:R-:W-:Y:S02]  /*35b0*/  WARPGROUP.DEPBAR.LE gsb0, 0x0 ;  /* 0x00008000000079c5 */ /* 0x000fe40000010000 */
[----:B------:R-:W-:-:S15]  /*35c0*/  WARPGROUP.ARRIVE ;  /* 0x00000000000079c5 */ /* 0x000fde0000000000 */
[----:B------:R-:W-:-:S06]  /*35d0*/  NOP ;  /* 0x0000000000007918 */ /* 0x000fcc0000000000 */
[----:B------:R-:W-:Y:S01]  /*35e0*/  HGMMA.64x256x16.F32 R24, R172, gdesc[UR4].tnspB, R24, gsb0 ;  /* 0x43e00004ac187df0 */ /* 0x000fe20008000818 */
[----:B------:R-:W-:Y:S02]  /*35f0*/  @UP0 ULDC UR6, c[0x0][0x44c] ;  /* 0x0001130000060ab9 */ /* 0x000fe40000000800 */
[----:B------:R-:W-:-:S04]  /*3600*/  UIMAD.WIDE.U32 UR6, UR44, UR6, URZ ;  /* 0x000000062c0672a5 */ /* 0x000fc8000f8e003f */
[----:B------:R-:W-:-:S04]  /*3610*/  @UP0 USHF.R.U32.HI UR11, URZ, UR18, UR7 ;  /* 0x000000123f0b0299 */ /* 0x000fc80008011607 */
[----:B------:R-:W-:-:S04]  /*3620*/  UIADD3 UR6, UR14, UR11, URZ ;  /* 0x0000000b0e067290 */ /* 0x000fc8000fffe03f */
[----:B------:R-:W-:-:S04]  /*3630*/  UIMAD.WIDE UR6, UR6, 0x2aaaaaab, URZ ;  /* 0x2aaaaaab060678a5 */ /* 0x000fc8000f8e023f */
[----:B------:R-:W-:-:S04]  /*3640*/  USHF.R.U32.HI UR6, URZ, 0x1f, UR7 ;  /* 0x0000001f3f067899 */ /* 0x000fc80008011607 */
[----:B------:R-:W-:-:S04]  /*3650*/  ULEA.HI.SX32 UR6, UR7, UR6, 0x1c ;  /* 0x0000000607067291 */ /* 0x000fc8000f8fe23f */
[----:B------:R-:W-:-:S04]  /*3660*/  UISETP.LT.AND UP1, UPT, URZ, UR6, UPT ;  /* 0x000000063f00728c */ /* 0x000fc8000bf21270 */
[----:B------:R-:W-:-:S04]  /*3670*/  USEL UR22, URZ, UR6, !UP1 ;  /* 0x000000063f167287 */ /* 0x000fc8000c800000 */
[----:B------:R-:W-:-:S06]  /*3680*/  UISETP.GE.AND UP1, UPT, UR23, UR22, UPT ;  /* 0x000000161700728c */ /* 0x000fcc000bf26270 */
[----:B------:R-:W-:Y:S01]  /*3690*/  PLOP3.LUT P3, PT, PT, PT, UP1, 0x80, 0x0 ;  /* 0x000000000000781c */ /* 0x000fe20003f6f018 */
[----:B------:R-:W-:Y:S02]  /*36a0*/  WARPGROUP.DEPBAR.LE gsb0, 0x0 ;  /* 0x00008000000079c5 */ /* 0x000fe40000010000 */
[----:B------:R4:W-:Y:S10]  /*36b0*/  @!P2 SYNCS.ARRIVE.TRANS64.RED.A1T0 RZ, [R6+URZ], RZ ;  /* 0x000000ff06ffa9a7 */ /* 0x0009f4000810043f */
[----:B----4-:R-:W-:Y:S05]  /*36c0*/  @!P3 BRA `(.L_x_4165) ;  /* 0x000000240028b947 */ /* 0x010fea0003800000 */
[----:B------:R-:W-:Y:S01]  /*36d0*/  IMAD.MOV.U32 R7, RZ, RZ, R0 ;  /* 0x000000ffff077224 */ /* 0x000fe200078e0000 */
[----:B------:R-:W-:Y:S01]  /*36e0*/  ULDC UR25, c[0x0][0x288] ;  /* 0x0000a20000197ab9 */ /* 0x000fe20000000800 */
[----:B------:R-:W-:Y:S01]  /*36f0*/  IMAD.MOV.U32 R8, RZ, RZ, R3 ;  /* 0x000000ffff087224 */ /* 0x000fe200078e0003 */
[----:B------:R-:W-:-:S06]  /*3700*/  ULDC UR24, c[0x0][0x988] ;  /* 0x0002620000187ab9 */ /* 0x000fcc0000000800 */
.L_x_4174:
[----:B------:R-:W-:-:S04]  /*3710*/  UIADD3 UR36, UR36, 0x1, URZ ;  /* 0x0000000124247890 */ /* 0x000fc8000fffe03f */
[----:B------:R-:W-:-:S04]  /*3720*/  UISETP.NE.AND UP1, UPT, UR36, 0x2, UPT ;  /* 0x000000022400788c */ /* 0x000fc8000bf25270 */
[----:B------:R-:W-:Y:S02]  /*3730*/  USEL UR6, URZ, 0x1, UP1 ;  /* 0x000000013f067887 */ /* 0x000fe40008800000 */
[----:B------:R-:W-:Y:S02]  /*3740*/  USEL UR36, UR36, URZ, UP1 ;  /* 0x0000003f24247287 */ /* 0x000fe40008800000 */
[----:B------:R-:W-:Y:S01]  /*3750*/  ULOP3.LUT UR37, UR37, UR6, URZ, 0x3c, !UPT ;  /* 0x0000000625257292 */ /* 0x000fe2000f8e3c3f */
[----:B0-----:R-:W-:Y:S11]  /*3760*/  @!P0 BRA `(.L_x_4166) ;  /* 0x0000000000048947 */ /* 0x001ff60003800000 */
[----:B------:R-:W-:Y:S01]  /*3770*/  BPT.TRAP 0x1 ;  /* 0x000000040000795c */ /* 0x000fe20000300000 */
.L_x_4166:
        /* <DEDUP_REMOVED lines=9> */
.L_x_4167:
[----:B-1----:R-:W-:Y:S05]  /*3810*/  @P3 BRA `(.L_x_4168) ;  /* 0x0000000000083947 */ /* 0x002fea0003800000 */
[----:B------:R-:W1:Y:S02]  /*3820*/  SYNCS.PHASECHK.TRANS64.TRYWAIT P3, [UR26+0x22830], R6 ;  /* 0x02283006ff0075a7 */ /* 0x000e64000806015a */
[----:B-1----:R-:W-:Y:S05]  /*3830*/  @!P3 BRA `(.L_x_4169) ;  /* 0x000000bc0034b947 */ /* 0x002fea0003800000 */
.L_x_4168:
[----:B------:R-:W-:Y:S01]  /*3840*/  UIMAD UR6, UR36, 0x300, UR20 ;  /* 0x00000300240678a4 */ /* 0x000fe2000f8e0214 */
[----:B------:R-:W-:Y:S01]  /*3850*/  WARPGROUP.ARRIVE ;  /* 0x00000000000079c5 */ /* 0x000fe20000000000 */
[----:B------:R-:W-:Y:S01]  /*3860*/  UMOV UR7, 0x40000040 ;  /* 0x4000004000077882 */ /* 0x000fe20000000000 */
[----:B------:R-:W-:Y:S01]  /*3870*/  UMOV UR11, 0x40000040 ;  /* 0x40000040000b7882 */ /* 0x000fe20000000000 */
[----:B------:R-:W-:Y:S01]  /*3880*/  UIADD3 UR10, UR6, 0x2, URZ ;  /* 0x00000002060a7890 */ /* 0x000fe2000fffe03f */
[----:B------:R-:W-:Y:S01]  /*3890*/  VIADD R10, R16, UR44 ;  /* 0x0000002c100a7c36 */ /* 0x000fe20008000000 */
[----:B------:R-:W-:Y:S01]  /*38a0*/  UIADD3 UR14, UR6, 0x4, URZ ;  /* 0x00000004060e7890 */ /* 0x000fe2000fffe03f */
[----:B------:R-:W2:Y:S01]  /*38b0*/  LDC R12, c[0x0][0x2f0] ;  /* 0x0000bc00ff0c7b82 */ /* 0x000ea20000000800 */
[----:B------:R-:W-:Y:S01]  /*38c0*/  UMOV UR15, 0x40000040 ;  /* 0x40000040000f7882 */ /* 0x000fe20000000000 */
[----:B------:R-:W-:Y:S01]  /*38d0*/  HGMMA.64x96x16.F32 R152, gdesc[UR4], RZ, !UPT, gsb0 ;  /* 0x01600000049879f0 */ /* 0x000fe2000c0008ff */
[----:B------:R-:W-:Y:S01]  /*38e0*/  UIADD3 UR18, UR6, 0x6, URZ ;  /* 0x0000000606127890 */ /* 0x000fe2000fffe03f */
[----:B------:R-:W-:Y:S01]  /*38f0*/  IMAD.MOV.U32 R14, RZ, RZ, -0x2 ;  /* 0xfffffffeff0e7424 */ /* 0x000fe200078e00ff */
[----:B------:R-:W-:Y:S01]  /*3900*/  UMOV UR19, 0x40000040 ;  /* 0x4000004000137882 */ /* 0x000fe20000000000 */
[----:B------:R-:W-:Y:S01]  /*3910*/  @UP0 ULDC UR6, c[0x0][0x44c] ;  /* 0x0001130000060ab9 */ /* 0x000fe20000000800 */
[----:B------:R-:W3:Y:S01]  /*3920*/  S2R R202, SR_TID.X ;  /* 0x0000000000ca7919 */ /* 0x000ee20000002100 */
[----:B------:R-:W-:Y:S01]  /*3930*/  @P1 IMAD.HI.U32 R0, R10, UR6, RZ ;  /* 0x000000060a001c27 */ /* 0x000fe2000f8e00ff */
[----:B------:R-:W-:-:S04]  /*3940*/  @UP0 ULDC UR6, c[0x0][0x450] ;  /* 0x0001140000060ab9 */ /* 0x000fc80000000800 */
[----:B------:R-:W-:Y:S01]  /*3950*/  @P1 SHF.R.U32.HI R10, RZ, UR6, R0 ;  /* 0x00000006ff0a1c19 */ /* 0x000fe20008011600 */
[----:B------:R-:W-:Y:S02]  /*3960*/  UMOV UR6, 0x1 ;  /* 0x0000000100067882 */ /* 0x000fe40000000000 */
[----:B------:R-:W-:Y:S02]  /*3970*/  UIMAD UR6, UR23, -0x60, UR6 ;  /* 0xffffffa0170678a4 */ /* 0x000fe4000f8e0206 */
[----:B------:R-:W4:Y:S04]  /*3980*/  SHFL.IDX PT, R0, R10, 0x1, 0x1c1f ;  /* 0x003c1f000a007f89 */ /* 0x000f2800000e0000 */
[----:B------:R-:W-:Y:S01]  /*3990*/  IMAD R21, R17, R14, UR6 ;  /* 0x0000000611157e24 */ /* 0x000fe2000f8e020e */
[----:B------:R-:W5:Y:S03]  /*39a0*/  SHFL.IDX PT, R10, R10, RZ, 0x1c1f ;  /* 0x001c1fff0a0a7589 */ /* 0x000f6600000e0000 */
[----:B--2---:R-:W-:Y:S01]  /*39b0*/  IMAD R21, R12, UR43, R21 ;  /* 0x0000002b0c157c24 */ /* 0x004fe2000f8e0215 */
[----:B---3--:R-:W-:-:S04]  /*39c0*/  SHF.R.U32.HI R202, RZ, 0x7, R202 ;  /* 0x00000007ffca7819 */ /* 0x008fc800000116ca */
[----:B----4-:R-:W-:-:S04]  /*39d0*/  IADD3 R0, R0, -UR25, R21 ;  /* 0x8000001900007c10 */ /* 0x010fc8000fffe015 */
[C---:B------:R-:W-:Y:S02]  /*39e0*/  ISETP.GT.AND P3, PT, R0.reuse, RZ, PT ;  /* 0x000000ff0000720c */ /* 0x040fe40003f64270 */
[----:B------:R-:W-:Y:S02]  /*39f0*/  ISETP.GT.AND P4, PT, R0, 0x1, PT ;  /* 0x000000010000780c */ /* 0x000fe40003f84270 */
[----:B-----5:R-:W-:-:S04]  /*3a00*/  IADD3 R21, R10, -UR25, R21 ;  /* 0x800000190a157c10 */ /* 0x020fc8000fffe015 */
[----:B------:R-:W-:Y:S01]  /*3a10*/  ISETP.GT.AND P5, PT, R21, 0x8, PT ;  /* 0x000000081500780c */ /* 0x000fe20003fa4270 */
        /* <DEDUP_REMOVED lines=12> */
[----:B------:R-:W-:Y:S02]  /*3ae0*/  ISETP.GT.AND P3, PT, R0, 0x8, PT ;  /* 0x000000080000780c */ /* 0x000fe40003f64270 */
[----:B------:R-:W-:Y:S02]  /*3af0*/  FSEL R155, R155, -INF , P4 ;  /* 0xff8000009b9b7808 */ /* 0x000fe40002000000 */
[----:B------:R-:W-:-:S02]  /*3b00*/  FMNMX.FTZ R12, R11, R7, !PT ;  /* 0x000000070b0c7209 */ /* 0x000fc40007810000 */
[----:B------:R-:W-:Y:S02]  /*3b10*/  ISETP.GT.AND P4, PT, R0, 0x9, PT ;  /* 0x000000090000780c */ /* 0x000fe40003f84270 */
[----:B------:R-:W-:Y:S02]  /*3b20*/  FSEL R13, R158, -INF , P3 ;  /* 0xff8000009e0d7808 */ /* 0x000fe40001800000 */
[----:B------:R-:W-:Y:S02]  /*3b30*/  FMNMX.FTZ R12, R155, R12, !PT ;  /* 0x0000000c9b0c7209 */ /* 0x000fe40007810000 */
[----:B------:R-:W-:Y:S02]  /*3b40*/  ISETP.GT.AND P3, PT, R0, 0x10, PT ;  /* 0x000000100000780c */ /* 0x000fe40003f64270 */
[----:B------:R-:W-:Y:S02]  /*3b50*/  FSEL R159, R159, -INF , P4 ;  /* 0xff8000009f9f7808 */ /* 0x000fe40002000000 */
[----:B------:R-:W-:-:S02]  /*3b60*/  FMNMX.FTZ R12, R13, R12, !PT ;  /* 0x0000000c0d0c7209 */ /* 0x000fc40007810000 */
[----:B------:R-:W-:Y:S02]  /*3b70*/  ISETP.GT.AND P4, PT, R0, 0x11, PT ;  /* 0x000000110000780c */ /* 0x000fe40003f84270 */
[----:B-1----:R-:W-:Y:S02]  /*3b80*/  FSEL R3, R162, -INF , P3 ;  /* 0xff800000a2037808 */ /* 0x002fe40001800000 */
[----:B------:R-:W-:Y:S02]  /*3b90*/  FMNMX.FTZ R12, R159, R12, !PT ;  /* 0x0000000c9f0c7209 */ /* 0x000fe40007810000 */
        /* <DEDUP_REMOVED lines=54> */
[----:B------:R-:W-:Y:S02]  /*3f00*/  FSEL R199, R199, -INF , P4 ;  /* 0xff800000c7c77808 */ /* 0x000fe40002000000 */
[----:B------:R-:W-:Y:S02]  /*3f10*/  FMNMX.FTZ R0, R198, R9, !PT ;  /* 0x00000009c6007209 */ /* 0x000fe40007810000 */
[----:B------:R-:W-:-:S02]  /*3f20*/  ISETP.GT.AND P3, PT, R21, RZ, PT ;  /* 0x000000ff1500720c */ /* 0x000fc40003f64270 */
[----:B------:R-:W-:Y:S02]  /*3f30*/  FMNMX.FTZ R12, R199, R0, !PT ;  /* 0x00000000c70c7209 */ /* 0x000fe40007810000 */
[----:B------:R-:W-:Y:S02]  /*3f40*/  ISETP.GT.AND P4, PT, R21, 0x1, PT ;  /* 0x000000011500780c */ /* 0x000fe40003f84270 */
[----:B------:R-:W-:Y:S01]  /*3f50*/  FSEL R156, R156, -INF , P5 ;  /* 0xff8000009c9c7808 */ /* 0x000fe20002800000 */
[----:B------:R-:W1:Y:S01]  /*3f60*/  SHFL.BFLY PT, R9, R12, 0x2, 0x1f ;  /* 0x0c401f000c097f89 */ /* 0x000e6200000e0000 */
[----:B------:R-:W-:Y:S02]  /*3f70*/  FSEL R153, R153, -INF , P4 ;  /* 0xff80000099997808 */ /* 0x000fe40002000000 */
[----:B------:R-:W-:-:S04]  /*3f80*/  ISETP.GT.AND P5, PT, R21, 0x10, PT ;  /* 0x000000101500780c */ /* 0x000fc80003fa4270 */
[----:B------:R-:W-:Y:S02]  /*3f90*/  FSEL R160, R160, -INF , P5 ;  /* 0xff800000a0a07808 */ /* 0x000fe40002800000 */
[----:B------:R-:W-:-:S04]  /*3fa0*/  ISETP.GT.AND P5, PT, R21, 0x18, PT ;  /* 0x000000181500780c */ /* 0x000fc80003fa4270 */
[----:B------:R-:W-:Y:S02]  /*3fb0*/  FSEL R164, R164, -INF , P5 ;  /* 0xff800000a4a47808 */ /* 0x000fe40002800000 */
[----:B------:R-:W-:-:S04]  /*3fc0*/  ISETP.GT.AND P5, PT, R21, 0x20, PT ;  /* 0x000000201500780c */ /* 0x000fc80003fa4270 */
[----:B------:R-:W-:Y:S02]  /*3fd0*/  FSEL R168, R168, -INF , P5 ;  /* 0xff800000a8a87808 */ /* 0x000fe40002800000 */
[C---:B------:R-:W-:Y:S02]  /*3fe0*/  ISETP.GT.AND P5, PT, R21.reuse, 0x28, PT ;  /* 0x000000281500780c */ /* 0x040fe40003fa4270 */
[----:B-1----:R-:W-:Y:S02]  /*3ff0*/  FMNMX.FTZ R14, R12, R9, !PT ;  /* 0x000000090c0e7209 */ /* 0x002fe40007810000 */
[----:B------:R-:W-:Y:S02]  /*4000*/  FSEL R172, R172, -INF , P5 ;  /* 0xff800000acac7808 */ /* 0x000fe40002800000 */
[----:B------:R-:W-:Y:S01]  /*4010*/  ISETP.GT.AND P5, PT, R21, 0x30, PT ;  /* 0x000000301500780c */ /* 0x000fe20003fa4270 */
[----:B------:R-:W1:Y:S03]  /*4020*/  SHFL.BFLY PT, R9, R14, 0x1, 0x1f ;  /* 0x0c201f000e097f89 */ /* 0x000e6600000e0000 */
[----:B------:R-:W-:-:S02]  /*4030*/  FSEL R176, R176, -INF , P5 ;  /* 0xff800000b0b07808 */ /* 0x000fc40002800000 */
[----:B------:R-:W-:-:S04]  /*4040*/  ISETP.GT.AND P5, PT, R21, 0x38, PT ;  /* 0x000000381500780c */ /* 0x000fc80003fa4270 */
[----:B------:R-:W-:Y:S02]  /*4050*/  FSEL R180, R180, -INF , P5 ;  /* 0xff800000b4b47808 */ /* 0x000fe40002800000 */
[----:B------:R-:W-:-:S04]  /*4060*/  ISETP.GT.AND P5, PT, R21, 0x40, PT ;  /* 0x000000401500780c */ /* 0x000fc80003fa4270 */
[----:B------:R-:W-:Y:S02]  /*4070*/  FSEL R184, R184, -INF , P5 ;  /* 0xff800000b8b87808 */ /* 0x000fe40002800000 */
[----:B------:R-:W-:-:S04]  /*4080*/  ISETP.GT.AND P5, PT, R21, 0x48, PT ;  /* 0x000000481500780c */ /* 0x000fc80003fa4270 */
[----:B------:R-:W-:Y:S02]  /*4090*/  FSEL R188, R188, -INF , P5 ;  /* 0xff800000bcbc7808 */ /* 0x000fe40002800000 */
[----:B------:R-:W-:Y:S02]  /*40a0*/  ISETP.GT.AND P5, PT, R21, 0x50, PT ;  /* 0x000000501500780c */ /* 0x000fe40003fa4270 */
[----:B-1----:R-:W-:Y:S02]  /*40b0*/  FMNMX.FTZ R0, R14, R9, !PT ;  /* 0x000000090e007209 */ /* 0x002fe40007810000 */
[----:B------:R-:W-:Y:S02]  /*40c0*/  FSEL R9, R152, -INF , P3 ;  /* 0xff80000098097808 */ /* 0x000fe40001800000 */
[C---:B------:R-:W-:Y:S01]  /*40d0*/  FSETP.NEU.FTZ.AND P4, PT, R0.reuse, -INF , PT ;  /* 0xff8000000000780b */ /* 0x040fe20003f9d000 */
[----:B------:R-:W-:Y:S01]  /*40e0*/  FMUL.FTZ R12, R0, UR10 ;  /* 0x0000000a000c7c20 */ /* 0x000fe20008410000 */
[----:B------:R-:W-:-:S02]  /*40f0*/  FMNMX.FTZ R10, R9, R8, !PT ;  /* 0x00000008090a7209 */ /* 0x000fc40007810000 */
[----:B------:R-:W-:Y:S02]  /*4100*/  ISETP.GT.AND P3, PT, R21, 0x9, PT ;  /* 0x000000091500780c */ /* 0x000fe40003f64270 */
[----:B------:R-:W-:Y:S02]  /*4110*/  FMNMX.FTZ R15, R153, R10, !PT ;  /* 0x0000000a990f7209 */ /* 0x000fe40007810000 */
[----:B------:R-:W-:Y:S02]  /*4120*/  FSEL R10, R12, RZ, P4 ;  /* 0x000000ff0c0a7208 */ /* 0x000fe40002000000 */
[----:B------:R-:W-:Y:S02]  /*4130*/  FSEL R157, R157, -INF , P3 ;  /* 0xff8000009d9d7808 */ /* 0x000fe40001800000 */
        /* <DEDUP_REMOVED lines=15> */
[----:B------:R1:W-:Y:S01]  /*4230*/  MUFU.EX2 R12, R20 ;  /* 0x00000014000c7308 */ /* 0x0003e20000000800 */
[----:B------:R-:W-:Y:S01]  /*4240*/  FMNMX.FTZ R14, R164, R15, !PT ;  /* 0x0000000fa40e7209 */ /* 0x000fe20007810000 */
[--C-:B------:R-:W-:Y:S01]  /*4250*/  FFMA.FTZ R15, R170, UR10, -R10.reuse ;  /* 0x0000000aaa0f7c23 */ /* 0x100fe2000801080a */
[----:B------:R-:W-:Y:S01]  /*4260*/  ISETP.GT.AND P3, PT, R21, 0x21, PT ;  /* 0x000000211500780c */ /* 0x000fe20003f64270 */
[--C-:B------:R-:W-:Y:S01]  /*4270*/  FFMA.FTZ R11, R11, UR10, -R10.reuse ;  /* 0x0000000a0b0b7c23 */ /* 0x100fe2000801080a */
[----:B------:R-:W-:Y:S01]  /*4280*/  FMNMX.FTZ R13, R165, R14, !PT ;  /* 0x0000000ea50d7209 */ /* 0x000fe20007810000 */
[----:B------:R-:W-:Y:S01]  /*4290*/  FFMA.FTZ R195, R195, UR10, -R10 ;  /* 0x0000000ac3c37c23 */ /* 0x000fe2000801080a */
[----:B------:R-:W-:Y:S01]  /*42a0*/  FSEL R169, R169, -INF , P3 ;  /* 0xff800000a9a97808 */ /* 0x000fe20001800000 */
[----:B------:R-:W-:Y:S01]  /*42b0*/  MUFU.EX2 R155, R155 ;  /* 0x0000009b009b7308 */ /* 0x000fe20000000800 */
[----:B------:R-:W-:-:S02]  /*42c0*/  FMNMX.FTZ R14, R168, R13, !PT ;  /* 0x0000000da80e7209 */ /* 0x000fc40007810000 */
[----:B------:R-:W-:Y:S02]  /*42d0*/  ISETP.GT.AND P3, PT, R21, 0x29, PT ;  /* 0x000000291500780c */ /* 0x000fe40003f64270 */
[----:B------:R-:W-:Y:S02]  /*42e0*/  FMNMX.FTZ R13, R169, R14, !PT ;  /* 0x0000000ea90d7209 */ /* 0x000fe40007810000 */
[----:B------:R-:W-:Y:S01]  /*42f0*/  FSEL R173, R173, -INF , P3 ;  /* 0xff800000adad7808 */ /* 0x000fe20001800000 */
[----:B------:R2:W-:Y:S01]  /*4300*/  MUFU.EX2 R14, R159 ;  /* 0x0000009f000e7308 */ /* 0x0005e20000000800 */
[----:B-1----:R-:W-:Y:S01]  /*4310*/  FMNMX.FTZ R20, R172, R13, !PT ;  /* 0x0000000dac147209 */ /* 0x002fe20007810000 */
[----:B------:R-:W-:Y:S01]  /*4320*/  FFMA.FTZ R13, R3, UR10, -R10 ;  /* 0x0000000a030d7c23 */ /* 0x000fe2000801080a */
[----:B------:R-:W-:Y:S02]  /*4330*/  ISETP.GT.AND P3, PT, R21, 0x31, PT ;  /* 0x000000311500780c */ /* 0x000fe40003f64270 */
[----:B------:R-:W-:-:S02]  /*4340*/  FMNMX.FTZ R3, R173, R20, !PT ;  /* 0x00000014ad037209 */ /* 0x000fc40007810000 */
[----:B------:R-:W-:Y:S01]  /*4350*/  FSEL R177, R177, -INF , P3 ;  /* 0xff800000b1b17808 */ /* 0x000fe20001800000 */
[----:B------:R-:W-:Y:S01]  /*4360*/  MUFU.EX2 R11, R11 ;  /* 0x0000000b000b7308 */ /* 0x000fe20000000800 */
[----:B------:R-:W-:Y:S01]  /*4370*/  FMNMX.FTZ R20, R176, R3, !PT ;  /* 0x00000003b0147209 */ /* 0x000fe20007810000 */
[--C-:B--2---:R-:W-:Y:S01]  /*4380*/  FFMA.FTZ R159, R166, UR10, -R10.reuse ;  /* 0x0000000aa69f7c23 */ /* 0x104fe2000801080a */
[----:B------:R-:W-:Y:S01]  /*4390*/  ISETP.GT.AND P3, PT, R21, 0x39, PT ;  /* 0x000000391500780c */ /* 0x000fe20003f64270 */
[--C-:B------:R-:W-:Y:S01]  /*43a0*/  FFMA.FTZ R166, R183, UR10, -R10.reuse ;  /* 0x0000000ab7a67c23 */ /* 0x100fe2000801080a */
[----:B------:R-:W-:Y:S01]  /*43b0*/  FMNMX.FTZ R3, R177, R20, !PT ;  /* 0x00000014b1037209 */ /* 0x000fe20007810000 */
[----:B------:R-:W-:Y:S01]  /*43c0*/  FFMA.FTZ R183, R199, UR10, -R10 ;  /* 0x0000000ac7b77c23 */ /* 0x000fe2000801080a */
[----:B------:R-:W-:Y:S01]  /*43d0*/  FSEL R181, R181, -INF , P3 ;  /* 0xff800000b5b57808 */ /* 0x000fe20001800000 */
[----:B------:R1:W-:Y:S01]  /*43e0*/  MUFU.EX2 R20, R163 ;  /* 0x000000a300147308 */ /* 0x0003e20000000800 */
[----:B------:R-:W-:-:S02]  /*43f0*/  FMNMX.FTZ R152, R180, R3, !PT ;  /* 0x00000003b4987209 */ /* 0x000fc40007810000 */
[----:B------:R-:W-:Y:S02]  /*4400*/  ISETP.GT.AND P3, PT, R21, 0x41, PT ;  /* 0x000000411500780c */ /* 0x000fe40003f64270 */
[----:B------:R-:W-:Y:S02]  /*4410*/  FMNMX.FTZ R3, R181, R152, !PT ;  /* 0x00000098b5037209 */ /* 0x000fe40007810000 */
[----:B------:R-:W-:Y:S01]  /*4420*/  FSEL R185, R185, -INF , P3 ;  /* 0xff800000b9b97808 */ /* 0x000fe20001800000 */
[----:B------:R-:W-:Y:S01]  /*4430*/  MUFU.EX2 R13, R13 ;  /* 0x0000000d000d7308 */ /* 0x000fe20000000800 */
[----:B------:R-:W-:Y:S01]  /*4440*/  FMNMX.FTZ R152, R184, R3, !PT ;  /* 0x00000003b8987209 */ /* 0x000fe20007810000 */
[--C-:B-1----:R-:W-:Y:S01]  /*4450*/  FFMA.FTZ R163, R174, UR10, -R10.reuse ;  /* 0x0000000aaea37c23 */ /* 0x102fe2000801080a */
[----:B------:R-:W-:Y:S01]  /*4460*/  ISETP.GT.AND P3, PT, R21, 0x49, PT ;  /* 0x000000491500780c */ /* 0x000fe20003f64270 */
[----:B------:R-:W-:Y:S01]  /*4470*/  FFMA.FTZ R174, R190, UR10, -R10 ;  /* 0x0000000abeae7c23 */ /* 0x000fe2000801080a */
[----:B------:R-:W-:-:S02]  /*4480*/  FMNMX.FTZ R3, R185, R152, !PT ;  /* 0x00000098b9037209 */ /* 0x000fc40007810000 */
[----:B------:R-:W-:Y:S01]  /*4490*/  FSEL R189, R189, -INF , P3 ;  /* 0xff800000bdbd7808 */ /* 0x000fe20001800000 */
[----:B------:R1:W-:Y:S01]  /*44a0*/  MUFU.EX2 R152, R167 ;  /* 0x000000a700987308 */ /* 0x0003e20000000800 */
[----:B------:R-:W-:Y:S02]  /*44b0*/  FMNMX.FTZ R154, R188, R3, !PT ;  /* 0x00000003bc9a7209 */ /* 0x000fe40007810000 */
[----:B------:R-:W-:Y:S02]  /*44c0*/  ISETP.GT.AND P3, PT, R21, 0x51, PT ;  /* 0x000000511500780c */ /* 0x000fe40003f64270 */
[----:B------:R-:W-:Y:S02]  /*44d0*/  FSEL R192, R192, -INF , P5 ;  /* 0xff800000c0c07808 */ /* 0x000fe40002800000 */
[----:B------:R-:W-:Y:S01]  /*44e0*/  FMNMX.FTZ R3, R189, R154, !PT ;  /* 0x0000009abd037209 */ /* 0x000fe20007810000 */
[----:B------:R-:W-:Y:S01]  /*44f0*/  MUFU.EX2 R159, R159 ;  /* 0x0000009f009f7308 */ /* 0x000fe20000000800 */
[----:B------:R-:W-:Y:S01]  /*4500*/  ISETP.GT.AND P5, PT, R21, 0x58, PT ;  /* 0x000000581500780c */ /* 0x000fe20003fa4270 */
[----:B-1----:R-:W-:Y:S01]  /*4510*/  FFMA.FTZ R167, R182, UR10, -R10 ;  /* 0x0000000ab6a77c23 */ /* 0x002fe2000801080a */
[----:B------:R-:W-:-:S02]  /*4520*/  FSEL R193, R193, -INF , P3 ;  /* 0xff800000c1c17808 */ /* 0x000fc40001800000 */
[----:B------:R-:W-:Y:S02]  /*4530*/  FMNMX.FTZ R154, R192, R3, !PT ;  /* 0x00000003c09a7209 */ /* 0x000fe40007810000 */
[----:B------:R-:W-:Y:S01]  /*4540*/  ISETP.GT.AND P3, PT, R21, 0x59, PT ;  /* 0x000000591500780c */ /* 0x000fe20003f64270 */
[--C-:B------:R-:W-:Y:S01]  /*4550*/  FFMA.FTZ R21, R178, UR10, -R10.reuse ;  /* 0x0000000ab2157c23 */ /* 0x100fe2000801080a */
[----:B------:R-:W-:Y:S01]  /*4560*/  FSEL R196, R196, -INF , P5 ;  /* 0xff800000c4c47808 */ /* 0x000fe20002800000 */
[----:B------:R-:W-:Y:S01]  /*4570*/  FFMA.FTZ R178, R194, UR10, -R10 ;  /* 0x0000000ac2b27c23 */ /* 0x000fe2000801080a */
[----:B------:R-:W-:Y:S01]  /*4580*/  FMNMX.FTZ R3, R193, R154, !PT ;  /* 0x0000009ac1037209 */ /* 0x000fe20007810000 */
[----:B------:R-:W-:Y:S01]  /*4590*/  MUFU.EX2 R15, R15 ;  /* 0x0000000f000f7308 */ /* 0x000fe20000000800 */
[----:B------:R-:W-:Y:S02]  /*45a0*/  FSEL R197, R197, -INF , P3 ;  /* 0xff800000c5c57808 */ /* 0x000fe40001800000 */
[----:B------:R-:W-:-:S04]  /*45b0*/  FMNMX.FTZ R158, R196, R3, !PT ;  /* 0x00000003c49e7209 */ /* 0x000fc80007810000 */
[----:B------:R-:W-:Y:S01]  /*45c0*/  FMNMX.FTZ R3, R197, R158, !PT ;  /* 0x0000009ec5037209 */ /* 0x000fe20007810000 */
[----:B------:R1:W-:Y:S01]  /*45d0*/  MUFU.EX2 R154, R171 ;  /* 0x000000ab009a7308 */ /* 0x0003e20000000800 */
[--C-:B------:R-:W-:Y:S01]  /*45e0*/  FFMA.FTZ R158, R175, UR10, -R10.reuse ;  /* 0x0000000aaf9e7c23 */ /* 0x100fe2000801080a */
[--C-:B------:R-:W-:Y:S02]  /*45f0*/  FFMA.FTZ R175, R191, UR10, -R10.reuse ;  /* 0x0000000abfaf7c23 */ /* 0x100fe4000801080a */
[----:B------:R-:W2:Y:S04]  /*4600*/  SHFL.BFLY PT, R170, R3, 0x2, 0x1f ;  /* 0x0c401f0003aa7f89 */ /* 0x000ea800000e0000 */
[----:B------:R-:W-:Y:S01]  /*4610*/  MUFU.EX2 R163, R163 ;  /* 0x000000a300a37308 */ /* 0x000fe20000000800 */
[----:B-1----:R-:W-:-:S07]  /*4620*/  FFMA.FTZ R171, R187, UR10, -R10 ;  /* 0x0000000abbab7c23 */ /* 0x002fce000801080a */
[----:B------:R-:W-:Y:S08]  /*4630*/  MUFU.EX2 R158, R158 ;  /* 0x0000009e009e7308 */ /* 0x000ff00000000800 */
[----:B------:R-:W-:Y:S01]  /*4640*/  MUFU.EX2 R21, R21 ;  /* 0x0000001500157308 */ /* 0x000fe20000000800 */
[----:B--2---:R-:W-:Y:S01]  /*4650*/  FMNMX.FTZ R179, R3, R170, !PT ;  /* 0x000000aa03b37209 */ /* 0x004fe20007810000 */
[----:B------:R-:W-:-:S06]  /*4660*/  FFMA.FTZ R170, R186, UR10, -R10 ;  /* 0x0000000abaaa7c23 */ /* 0x000fcc000801080a */
[----:B------:R-:W-:Y:S01]  /*4670*/  MUFU.EX2 R162, R162 ;  /* 0x000000a200a27308 */ /* 0x000fe20000000800 */
[----:B------:R-:W1:Y:S07]  /*4680*/  SHFL.BFLY PT, R182, R179, 0x1, 0x1f ;  /* 0x0c201f00b3b67f89 */ /* 0x000e6e00000e0000 */
[----:B------:R-:W-:Y:S08]  /*4690*/  MUFU.EX2 R167, R167 ;  /* 0x000000a700a77308 */ /* 0x000ff00000000800 */
[----:B------:R-:W-:Y:S08]  /*46a0*/  MUFU.EX2 R166, R166 ;  /* 0x000000a600a67308 */ /* 0x000ff00000000800 */
[----:B------:R-:W-:Y:S01]  /*46b0*/  MUFU.EX2 R170, R170 ;  /* 0x000000aa00aa7308 */ /* 0x000fe20000000800 */
[----:B-1----:R-:W-:Y:S01]  /*46c0*/  FMNMX.FTZ R3, R179, R182, !PT ;  /* 0x000000b6b3037209 */ /* 0x002fe20007810000 */
[----:B------:R-:W-:Y:S01]  /*46d0*/  FFMA.FTZ R182, R198, UR10, -R10 ;  /* 0x0000000ac6b67c23 */ /* 0x000fe2000801080a */
[----:B------:R-:W-:-:S02]  /*46e0*/  FSEL R10, R0, RZ, P4 ;  /* 0x000000ff000a7208 */ /* 0x000fc40002000000 */
[C---:B------:R-:W-:Y:S01]  /*46f0*/  FSETP.NEU.FTZ.AND P3, PT, R3.reuse, -INF , PT ;  /* 0xff8000000300780b */ /* 0x040fe20003f7d000 */
[----:B------:R-:W-:Y:S02]  /*4700*/  FMUL.FTZ R190, R3, UR10 ;  /* 0x0000000a03be7c20 */ /* 0x000fe40008410000 */
[----:B------:R-:W-:Y:S01]  /*4710*/  FADD.FTZ R10, -R10, R7 ;  /* 0x000000070a0a7221 */ /* 0x000fe20000010100 */
[----:B------:R1:W-:Y:S02]  /*4720*/  MUFU.EX2 R179, R195 ;  /* 0x000000c300b37308 */ /* 0x0003e40000000800 */
[----:B------:R-:W-:Y:S01]  /*4730*/  FSEL R190, R190, RZ, P3 ;  /* 0x000000ffbebe7208 */ /* 0x000fe20001800000 */
[----:B------:R-:W-:-:S04]  /*4740*/  FMUL.FTZ R10, R10, UR10 ;  /* 0x0000000a0a0a7c20 */ /* 0x000fc80008410000 */
[--C-:B------:R-:W-:Y:S01]  /*4750*/  FFMA.FTZ R187, R9, UR10, -R190.reuse ;  /* 0x0000000a09bb7c23 */ /* 0x100fe200080108be */
[----:B------:R-:W-:Y:S01]  /*4760*/  FSEL R9, R3, RZ, P3 ;  /* 0x000000ff03097208 */ /* 0x000fe20001800000 */
[----:B------:R-:W2:Y:S01]  /*4770*/  MUFU.EX2 R10, R10 ;  /* 0x0000000a000a7308 */ /* 0x000ea20000000800 */
[--C-:B------:R-:W-:Y:S01]  /*4780*/  FFMA.FTZ R186, R153, UR10, -R190.reuse ;  /* 0x0000000a99ba7c23 */ /* 0x100fe200080108be */
[--C-:B------:R-:W-:Y:S01]  /*4790*/  FFMA.FTZ R156, R156, UR10, -R190.reuse ;  /* 0x0000000a9c9c7c23 */ /* 0x100fe200080108be */
[----:B------:R-:W-:Y:S01]  /*47a0*/  FFMA.FTZ R191, R157, UR10, -R190 ;  /* 0x0000000a9dbf7c23 */ /* 0x000fe200080108be */
[----:B------:R-:W-:Y:S01]  /*47b0*/  FADD.FTZ R9, -R9, R8 ;  /* 0x0000000809097221 */ /* 0x000fe20000010100 */
[--C-:B------:R-:W-:Y:S01]  /*47c0*/  FFMA.FTZ R160, R160, UR10, -R190.reuse ;  /* 0x0000000aa0a07c23 */ /* 0x100fe200080108be */
[--C-:B-1----:R-:W-:Y:S01]  /*47d0*/  FFMA.FTZ R195, R161, UR10, -R190.reuse ;  /* 0x0000000aa1c37c23 */ /* 0x102fe200080108be */
[--C-:B------:R-:W-:Y:S01]  /*47e0*/  FFMA.FTZ R164, R164, UR10, -R190.reuse ;  /* 0x0000000aa4a47c23 */ /* 0x100fe200080108be */
[----:B------:R-:W-:Y:S01]  /*47f0*/  FMUL.FTZ R8, R9, UR10 ;  /* 0x0000000a09087c20 */ /* 0x000fe20008410000 */
        /* <DEDUP_REMOVED lines=8> */
[----:B------:R-:W1:Y:S01]  /*4880*/  MUFU.EX2 R8, R8 ;  /* 0x0000000800087308 */ /* 0x000e620000000800 */
[----:B--2---:R-:W-:Y:S01]  /*4890*/  FFMA.FTZ R9, R10, R4, R11 ;  /* 0x000000040a097223 */ /* 0x004fe2000001000b */
[--C-:B------:R-:W-:Y:S01]  /*48a0*/  FFMA.FTZ R176, R176, UR10, -R190.reuse ;  /* 0x0000000ab0b07c23 */ /* 0x100fe200080108be */
[--C-:B------:R-:W-:Y:S01]  /*48b0*/  FFMA.FTZ R192, R192, UR10, -R190.reuse ;  /* 0x0000000ac0c07c23 */ /* 0x100fe200080108be */
[--C-:B------:R-:W-:Y:S01]  /*48c0*/  FFMA.FTZ R193, R193, UR10, -R190.reuse ;  /* 0x0000000ac1c17c23 */ /* 0x100fe200080108be */
[----:B------:R-:W-:Y:S01]  /*48d0*/  FADD.FTZ R4, R12, R9 ;  /* 0x000000090c047221 */ /* 0x000fe20000010000 */
[----:B------:R-:W-:Y:S01]  /*48e0*/  FFMA.FTZ R196, R196, UR10, -R190 ;  /* 0x0000000ac4c47c23 */ /* 0x000fe200080108be */
[----:B------:R-:W-:Y:S01]  /*48f0*/  F2FP.F16.F32.PACK_AB R165, R162, R21 ;  /* 0x00000015a2a5723e */ /* 0x000fe200000000ff */
[----:B------:R-:W2:Y:S01]  /*4900*/  MUFU.EX2 R186, R186 ;  /* 0x000000ba00ba7308 */ /* 0x000ea20000000800 */
[----:B------:R-:W-:Y:S01]  /*4910*/  FADD.FTZ R9, R155, R4 ;  /* 0x000000049b097221 */ /* 0x000fe20000010000 */
[----:B------:R-:W-:Y:S01]  /*4920*/  F2FP.F16.F32.PACK_AB R155, R14, R155 ;  /* 0x0000009b0e9b723e */ /* 0x000fe200000000ff */
[-C--:B------:R-:W-:Y:S01]  /*4930*/  FMUL.FTZ R26, R26, R10.reuse ;  /* 0x0000000a1a1a7220 */ /* 0x080fe20000410000 */
[-C--:B------:R-:W-:Y:S01]  /*4940*/  FMUL.FTZ R27, R27, R10.reuse ;  /* 0x0000000a1b1b7220 */ /* 0x080fe20000410000 */
[----:B------:R-:W-:Y:S01]  /*4950*/  FADD.FTZ R4, R14, R9 ;  /* 0x000000090e047221 */ /* 0x000fe20000010000 */
[-C--:B------:R-:W-:Y:S01]  /*4960*/  FMUL.FTZ R30, R30, R10.reuse ;  /* 0x0000000a1e1e7220 */ /* 0x080fe20000410000 */
[-C--:B------:R-:W-:Y:S01]  /*4970*/  FMUL.FTZ R31, R31, R10.reuse ;  /* 0x0000000a1f1f7220 */ /* 0x080fe20000410000 */
[----:B------:R-:W3:Y:S01]  /*4980*/  MUFU.EX2 R156, R156 ;  /* 0x0000009c009c7308 */ /* 0x000ee20000000800 */
[----:B-1----:R-:W-:Y:S01]  /*4990*/  FFMA.FTZ R9, R8, R5, R187 ;  /* 0x0000000508097223 */ /* 0x002fe200000100bb */
[----:B------:R-:W-:Y:S01]  /*49a0*/  FADD.FTZ R157, R13, R4 ;  /* 0x000000040d9d7221 */ /* 0x000fe20000010000 */
[----:B------:R-:W-:Y:S01]  /*49b0*/  FFMA.FTZ R5, R180, UR10, -R190 ;  /* 0x0000000ab4057c23 */ /* 0x000fe200080108be */
[-C--:B------:R-:W-:Y:S01]  /*49c0*/  FMUL.FTZ R34, R34, R10.reuse ;  /* 0x0000000a22227220 */ /* 0x080fe20000410000 */
[-C--:B------:R-:W-:Y:S01]  /*49d0*/  FMUL.FTZ R35, R35, R10.reuse ;  /* 0x0000000a23237220 */ /* 0x080fe20000410000 */
[----:B------:R-:W-:Y:S01]  /*49e0*/  FADD.FTZ R180, R20, R157 ;  /* 0x0000009d14b47221 */ /* 0x000fe20000010000 */
[----:B------:R-:W-:Y:S01]  /*49f0*/  FMUL.FTZ R38, R38, R10 ;  /* 0x0000000a26267220 */ /* 0x000fe20000410000 */
[----:B------:R-:W1:Y:S01]  /*4a00*/  MUFU.EX2 R191, R191 ;  /* 0x000000bf00bf7308 */ /* 0x000e620000000800 */
[----:B--2---:R-:W-:Y:S01]  /*4a10*/  FADD.FTZ R153, R186, R9 ;  /* 0x00000009ba997221 */ /* 0x004fe20000010000 */
[----:B------:R-:W-:Y:S01]  /*4a20*/  FADD.FTZ R157, R159, R180 ;  /* 0x000000b49f9d7221 */ /* 0x000fe20000010000 */
[----:B------:R-:W-:Y:S01]  /*4a30*/  IADD3 R9, -R202, 0xb, RZ ;  /* 0x0000000bca097810 */ /* 0x000fe20007ffe1ff */
[--C-:B------:R-:W-:Y:S01]  /*4a40*/  FFMA.FTZ R180, R181, UR10, -R190.reuse ;  /* 0x0000000ab5b47c23 */ /* 0x100fe200080108be */
[--C-:B------:R-:W-:Y:S01]  /*4a50*/  FFMA.FTZ R181, R184, UR10, -R190.reuse ;  /* 0x0000000ab8b57c23 */ /* 0x100fe200080108be */
[----:B------:R-:W-:Y:S01]  /*4a60*/  FADD.FTZ R198, R152, R157 ;  /* 0x0000009d98c67221 */ /* 0x000fe20000010000 */
[----:B------:R-:W-:Y:S01]  /*4a70*/  FFMA.FTZ R184, R185, UR10, -R190 ;  /* 0x0000000ab9b87c23 */ /* 0x000fe200080108be */
[----:B------:R-:W2:Y:S01]  /*4a80*/  MUFU.EX2 R160, R160 ;  /* 0x000000a000a07308 */ /* 0x000ea20000000800 */
[----:B---3--:R-:W-:Y:S01]  /*4a90*/  FADD.FTZ R4, R156, R153 ;  /* 0x000000999c047221 */ /* 0x008fe20000010000 */
[----:B------:R-:W-:Y:S01]  /*4aa0*/  FADD.FTZ R157, R15, R198 ;  /* 0x000000c60f9d7221 */ /* 0x000fe20000010000 */
[--C-:B------:R-:W-:Y:S01]  /*4ab0*/  FFMA.FTZ R185, R188, UR10, -R190.reuse ;  /* 0x0000000abcb97c23 */ /* 0x100fe200080108be */
[--C-:B------:R-:W-:Y:S01]  /*4ac0*/  FFMA.FTZ R188, R189, UR10, -R190.reuse ;  /* 0x0000000abdbc7c23 */ /* 0x100fe200080108be */
[----:B------:R-:W-:Y:S01]  /*4ad0*/  FFMA.FTZ R190, R197, UR10, -R190 ;  /* 0x0000000ac5be7c23 */ /* 0x000fe200080108be */
[----:B------:R-:W-:Y:S01]  /*4ae0*/  FADD.FTZ R198, R154, R157 ;  /* 0x0000009d9ac67221 */ /* 0x000fe20000010000 */
[----:B------:R-:W-:Y:S01]  /*4af0*/  F2FP.F16.F32.PACK_AB R159, R152, R159 ;  /* 0x0000009f989f723e */ /* 0x000fe200000000ff */
[----:B------:R-:W3:Y:S01]  /*4b00*/  MUFU.EX2 R195, R195 ;  /* 0x000000c300c37308 */ /* 0x000ee20000000800 */
[----:B-1----:R-:W-:Y:S01]  /*4b10*/  FADD.FTZ R153, R191, R4 ;  /* 0x00000004bf997221 */ /* 0x002fe20000010000 */
[----:B------:R-:W-:-:S02]  /*4b20*/  @!P2 VIADD R4, R177, 0x22840 ;  /* 0x00022840b104a836 */ /* 0x000fc40000000000 */
[----:B------:R-:W-:Y:S01]  /*4b30*/  FADD.FTZ R157, R163, R198 ;  /* 0x000000c6a39d7221 */ /* 0x000fe20000010000 */
[----:B------:R-:W-:Y:S01]  /*4b40*/  F2FP.F16.F32.PACK_AB R163, R158, R163 ;  /* 0x000000a39ea3723e */ /* 0x000fe200000000ff */
[-C--:B------:R-:W-:Y:S01]  /*4b50*/  FMUL.FTZ R39, R39, R10.reuse ;  /* 0x0000000a27277220 */ /* 0x080fe20000410000 */
[----:B------:R-:W-:Y:S01]  /*4b60*/  F2FP.F16.F32.PACK_AB R152, R186, R187 ;  /* 0x000000bbba98723e */ /* 0x000fe200000000ff */
[-C--:B------:R-:W-:Y:S01]  /*4b70*/  FMUL.FTZ R42, R42, R10.reuse ;  /* 0x0000000a2a2a7220 */ /* 0x080fe20000410000 */
[----:B------:R-:W1:Y:S01]  /*4b80*/  MUFU.EX2 R164, R164 ;  /* 0x000000a400a47308 */ /* 0x000e620000000800 */
[----:B--2---:R-:W-:Y:S01]  /*4b90*/  FADD.FTZ R194, R160, R153 ;  /* 0x00000099a0c27221 */ /* 0x004fe20000010000 */
[----:B------:R-:W-:Y:S01]  /*4ba0*/  @!P2 PRMT R4, RZ, 0x654, R4 ;  /* 0x00000654ff04a816 */ /* 0x000fe20000000004 */
[----:B------:R2:W-:Y:S06]  /*4bb0*/  BAR.ARV R9, 0x100 ;  /* 0x000400090000751d */ /* 0x0005ec0000002000 */
[----:B------:R-:W4:Y:S01]  /*4bc0*/  MUFU.EX2 R199, R199 ;  /* 0x000000c700c77308 */ /* 0x000f220000000800 */
[----:B---3--:R-:W-:Y:S01]  /*4bd0*/  FADD.FTZ R153, R195, R194 ;  /* 0x000000c2c3997221 */ /* 0x008fe20000010000 */
[----:B------:R3:W-:Y:S01]  /*4be0*/  @!P2 SYNCS.ARRIVE.TRANS64.RED.A1T0 RZ, [R4+URZ], RZ ;  /* 0x000000ff04ffa9a7 */ /* 0x0007e2000810043f */
        /* <DEDUP_REMOVED lines=39> */
[----:B------:R-:W-:Y:S01]  /*4e60*/  FADD.FTZ R153, R167, R194 ;  /* 0x000000c2a7997221 */ /* 0x000fe20000010000 */
[----:B------:R-:W-:Y:S01]  /*4e70*/  F2FP.F16.F32.PACK_AB R167, R166, R167 ;  /* 0x000000a7a6a7723e */ /* 0x000fe200000000ff */
[-C--:B------:R-:W-:Y:S01]  /*4e80*/  FMUL.FTZ R94, R94, R10.reuse ;  /* 0x0000000a5e5e7220 */ /* 0x080fe20000410000 */
[----:B------:R-:W-:Y:S01]  /*4e90*/  FMUL.FTZ R95, R95, R10 ;  /* 0x0000000a5f5f7220 */ /* 0x000fe20000410000 */
[----:B------:R-:W-:Y:S01]  /*4ea0*/  FADD.FTZ R161, R166, R153 ;  /* 0x00000099a6a17221 */ /* 0x000fe20000010000 */
[----:B------:R-:W-:Y:S01]  /*4eb0*/  F2FP.F16.F32.PACK_AB R153, R12, R11 ;  /* 0x0000000b0c99723e */ /* 0x000fe200000000ff */
[----:B------:R-:W4:Y:S01]  /*4ec0*/  MUFU.EX2 R203, R203 ;  /* 0x000000cb00cb7308 */ /* 0x000f220000000800 */
[C---:B---3--:R-:W-:Y:S01]  /*4ed0*/  FADD.FTZ R157, R201.reuse, R4 ;  /* 0x00000004c99d7221 */ /* 0x048fe20000010000 */
[----:B------:R-:W-:Y:S01]  /*4ee0*/  FADD.FTZ R12, R170, R161 ;  /* 0x000000a1aa0c7221 */ /* 0x000fe20000010000 */
[----:B------:R-:W-:Y:S01]  /*4ef0*/  F2FP.F16.F32.PACK_AB R162, R201, R172 ;  /* 0x000000acc9a2723e */ /* 0x000fe200000000ff */
[-C--:B------:R-:W-:Y:S01]  /*4f00*/  FMUL.FTZ R98, R98, R10.reuse ;  /* 0x0000000a62627220 */ /* 0x080fe20000410000 */
[-C--:B------:R-:W-:Y:S01]  /*4f10*/  FMUL.FTZ R99, R99, R10.reuse ;  /* 0x0000000a63637220 */ /* 0x080fe20000410000 */
[-C--:B------:R-:W-:Y:S01]  /*4f20*/  FMUL.FTZ R102, R102, R10.reuse ;  /* 0x0000000a66667220 */ /* 0x080fe20000410000 */
[-C--:B------:R-:W-:Y:S01]  /*4f30*/  FMUL.FTZ R103, R103, R10.reuse ;  /* 0x0000000a67677220 */ /* 0x080fe20000410000 */
[----:B------:R-:W3:Y:S01]  /*4f40*/  MUFU.EX2 R171, R171 ;  /* 0x000000ab00ab7308 */ /* 0x000ee20000000800 */
[----:B-1----:R-:W-:Y:S01]  /*4f50*/  FADD.FTZ R4, R176, R157 ;  /* 0x0000009db0047221 */ /* 0x002fe20000010000 */
[----:B------:R-:W-:Y:S01]  /*4f60*/  F2FP.F16.F32.PACK_AB R157, R20, R13 ;  /* 0x0000000d149d723e */ /* 0x000fe200000000ff */
[-C--:B------:R-:W-:Y:S01]  /*4f70*/  FMUL.FTZ R106, R106, R10.reuse ;  /* 0x0000000a6a6a7220 */ /* 0x080fe20000410000 */
[-C--:B------:R-:W-:Y:S01]  /*4f80*/  FMUL.FTZ R107, R107, R10.reuse ;  /* 0x0000000a6b6b7220 */ /* 0x080fe20000410000 */
[-C--:B------:R-:W-:Y:S01]  /*4f90*/  FMUL.FTZ R110, R110, R10.reuse ;  /* 0x0000000a6e6e7220 */ /* 0x080fe20000410000 */
        /* <DEDUP_REMOVED lines=28> */
[----:B------:R-:W-:Y:S01]  /*5160*/  F2FP.F16.F32.PACK_AB R161, R154, R15 ;  /* 0x0000000f9aa1723e */ /* 0x000fe200000000ff */
[----:B------:R-:W-:Y:S01]  /*5170*/  FMUL.FTZ R147, R147, R10 ;  /* 0x0000000a93937220 */ /* 0x000fe20000410000 */
[----:B------:R-:W-:Y:S01]  /*5180*/  F2FP.F16.F32.PACK_AB R154, R191, R156 ;  /* 0x0000009cbf9a723e */ /* 0x000fe200000000ff */
[----:B------:R-:W-:Y:S01]  /*5190*/  FMUL.FTZ R150, R150, R10 ;  /* 0x0000000a96967220 */ /* 0x000fe20000410000 */
[----:B------:R-:W-:Y:S01]  /*51a0*/  F2FP.F16.F32.PACK_AB R156, R195, R160 ;  /* 0x000000a0c39c723e */ /* 0x000fe200000000ff */
[----:B------:R-:W-:Y:S01]  /*51b0*/  FMUL.FTZ R151, R151, R10 ;  /* 0x0000000a97977220 */ /* 0x000fe20000410000 */
[----:B------:R-:W4:Y:S01]  /*51c0*/  MUFU.EX2 R181, R181 ;  /* 0x000000b500b57308 */ /* 0x000f220000000800 */
[----:B---3--:R-:W-:Y:S01]  /*51d0*/  FADD.FTZ R4, R180, R13 ;  /* 0x0000000db4047221 */ /* 0x008fe20000010000 */
[----:B------:R-:W-:Y:S01]  /*51e0*/  F2FP.F16.F32.PACK_AB R160, R7, R168 ;  /* 0x000000a807a0723e */ /* 0x000fe200000000ff */
[-C--:B------:R-:W-:Y:S01]  /*51f0*/  FMUL.FTZ R24, R24, R8.reuse ;  /* 0x0000000818187220 */ /* 0x080fe20000410000 */
[----:B------:R-:W-:Y:S01]  /*5200*/  F2FP.F16.F32.PACK_AB R166, R180, R5 ;  /* 0x00000005b4a6723e */ /* 0x000fe200000000ff */
        /* <DEDUP_REMOVED lines=18> */
[----:B------:R-:W-:Y:S01]  /*5330*/  FMUL.FTZ R52, R52, R8 ;  /* 0x0000000834347220 */ /* 0x000fe20000410000 */
[----:B------:R-:W4:Y:S01]  /*5340*/  MUFU.EX2 R185, R185 ;  /* 0x000000b900b97308 */ /* 0x000f220000000800 */
[----:B---3--:R-:W-:Y:S01]  /*5350*/  FADD.FTZ R14, R178, R15 ;  /* 0x0000000fb20e7221 */ /* 0x008fe20000010000 */
[----:B------:R-:W-:Y:S01]  /*5360*/  F2FP.F16.F32.PACK_AB R173, R179, R178 ;  /* 0x000000b2b3ad723e */ /* 0x000fe200000000ff */
[-C--:B------:R-:W-:Y:S01]  /*5370*/  FMUL.FTZ R53, R53, R8.reuse ;  /* 0x0000000835357220 */ /* 0x080fe20000410000 */
[-C--:B------:R-:W-:Y:S01]  /*5380*/  FMUL.FTZ R56, R56, R8.reuse ;  /* 0x0000000838387220 */ /* 0x080fe20000410000 */
[-C--:B------:R-:W-:Y:S01]  /*5390*/  FMUL.FTZ R57, R57, R8.reuse ;  /* 0x0000000839397220 */ /* 0x080fe20000410000 */
[-C--:B------:R-:W-:Y:S01]  /*53a0*/  FMUL.FTZ R60, R60, R8.reuse ;  /* 0x000000083c3c7220 */ /* 0x080fe20000410000 */
[-C--:B------:R-:W-:Y:S01]  /*53b0*/  FMUL.FTZ R61, R61, R8.reuse ;  /* 0x000000083d3d7220 */ /* 0x080fe20000410000 */
[----:B------:R-:W3:Y:S01]  /*53c0*/  MUFU.EX2 R182, R182 ;  /* 0x000000b600b67308 */ /* 0x000ee20000000800 */
[C---:B-1----:R-:W-:Y:S01]  /*53d0*/  FADD.FTZ R4, R184.reuse, R13 ;  /* 0x0000000db8047221 */ /* 0x042fe20000010000 */
[----:B------:R-:W-:Y:S01]  /*53e0*/  FADD.FTZ R13, R179, R14 ;  /* 0x0000000eb30d7221 */ /* 0x000fe20000010000 */
[----:B------:R-:W-:Y:S01]  /*53f0*/  F2FP.F16.F32.PACK_AB R168, R184, R181 ;  /* 0x000000b5b8a8723e */ /* 0x000fe200000000ff */
        /* <DEDUP_REMOVED lines=52> */
[----:B------:R-:W-:Y:S01]  /*5740*/  FMUL.FTZ R140, R140, R8 ;  /* 0x000000088c8c7220 */ /* 0x000fe20000410000 */
[C---:B----4-:R-:W-:Y:S01]  /*5750*/  FADD.FTZ R4, R183.reuse, R4 ;  /* 0x00000004b7047221 */ /* 0x050fe20000010000 */
[----:B------:R-:W-:Y:S01]  /*5760*/  F2FP.F16.F32.PACK_AB R175, R183, R182 ;  /* 0x000000b6b7af723e */ /* 0x000fe200000000ff */
[-C--:B------:R-:W-:Y:S01]  /*5770*/  FMUL.FTZ R141, R141, R8.reuse ;  /* 0x000000088d8d7220 */ /* 0x080fe20000410000 */
[-C--:B------:R-:W-:Y:S01]  /*5780*/  FMUL.FTZ R144, R144, R8.reuse ;  /* 0x0000000890907220 */ /* 0x080fe20000410000 */
[-C--:B------:R-:W-:Y:S01]  /*5790*/  FMUL.FTZ R145, R145, R8.reuse ;  /* 0x0000000891917220 */ /* 0x080fe20000410000 */
[-C--:B------:R-:W-:Y:S01]  /*57a0*/  FMUL.FTZ R148, R148, R8.reuse ;  /* 0x0000000894947220 */ /* 0x080fe20000410000 */
[----:B------:R-:W-:Y:S01]  /*57b0*/  FMUL.FTZ R149, R149, R8 ;  /* 0x0000000895957220 */ /* 0x000fe20000410000 */
[C---:B---3--:R-:W-:Y:S01]  /*57c0*/  FADD.FTZ R5, R13.reuse, R14 ;  /* 0x0000000e0d057221 */ /* 0x048fe20000010000 */
[----:B------:R-:W-:Y:S01]  /*57d0*/  F2FP.F16.F32.PACK_AB R174, R13, R196 ;  /* 0x000000c40dae723e */ /* 0x000fe200000000ff */
[----:B--2---:R-:W-:Y:S06]  /*57e0*/  @!P0 BRA `(.L_x_4170) ;  /* 0x0000000000048947 */ /* 0x004fec0003800000 */
[----:B------:R-:W-:Y:S01]  /*57f0*/  BPT.TRAP 0x1 ;  /* 0x000000040000795c */ /* 0x000fe20000300000 */
.L_x_4170:
[----:B------:R1:W2:Y:S01]  /*5800*/  SYNCS.PHASECHK.TRANS64.TRYWAIT P3, [UR26+0x22850], R6 ;  /* 0x02285006ff0075a7 */ /* 0x0002a2000806015a */
[----:B------:R-:W-:Y:S05]  /*5810*/  @!P0 BRA `(.L_x_4171) ;  /* 0x0000000000048947 */ /* 0x000fea0003800000 */
[----:B------:R-:W-:Y:S01]  /*5820*/  BPT.TRAP 0x1 ;  /* 0x000000040000795c */ /* 0x000fe20000300000 */
.L_x_4171:
[----:B--2---:R-:W-:Y:S05]  /*5830*/  @P3 BRA `(.L_x_4172) ;  /* 0x0000000000083947 */ /* 0x004fea0003800000 */
[----:B------:R-:W2:Y:S02]  /*5840*/  SYNCS.PHASECHK.TRANS64.TRYWAIT P3, [UR26+0x22850], R6 ;  /* 0x02285006ff0075a7 */ /* 0x000ea4000806015a */
[----:B--2---:R-:W-:Y:S05]  /*5850*/  @!P3 BRA `(.L_x_4173) ;  /* 0x0000009c0044b947 */ /* 0x004fea0003800000 */
.L_x_4172:
[----:B------:R-:W3:Y:S01]  /*5860*/  S2R R7, SR_TID.X ;  /* 0x0000000000077919 */ /* 0x000ee20000002100 */
[----:B------:R-:W-:Y:S01]  /*5870*/  UIMAD UR11, UR36, 0xc00, UR21 ;  /* 0x00000c00240b78a4 */ /* 0x000fe2000f8e0215 */
[----:B--2---:R-:W-:Y:S01]  /*5880*/  @!P2 VIADD R177, R177, 0x22860 ;  /* 0x00022860b1b1a836 */ /* 0x004fe20000000000 */
[----:B------:R-:W-:Y:S01]  /*5890*/  UMOV UR7, 0x40000040 ;  /* 0x4000004000077882 */ /* 0x000fe20000000000 */
[----:B------:R-:W-:Y:S01]  /*58a0*/  UISETP.GT.AND UP1, UPT, UR23, UR22, UPT ;  /* 0x000000161700728c */ /* 0x000fe2000bf24270 */
[----:B------:R-:W-:Y:S01]  /*58b0*/  IMAD.MOV.U32 R8, RZ, RZ, R3 ;  /* 0x000000ffff087224 */ /* 0x000fe200078e0003 */
[----:B------:R-:W-:Y:S01]  /*58c0*/  UIADD3 UR23, UR23, -0x1, URZ ;  /* 0xffffffff17177890 */ /* 0x000fe2000fffe03f */
[----:B------:R-:W-:Y:S01]  /*58d0*/  @!P2 PRMT R177, RZ, 0x654, R177 ;  /* 0x00000654ffb1a816 */ /* 0x000fe200000000b1 */
[----:B------:R-:W-:Y:S02]  /*58e0*/  UMOV UR6, UR11 ;  /* 0x0000000b00067c82 */ /* 0x000fe40008000000 */
[----:B------:R-:W-:-:S02]  /*58f0*/  PLOP3.LUT P3, PT, PT, PT, UP1, 0x80, 0x0 ;  /* 0x000000000000781c */ /* 0x000fc40003f6f018 */
[----:B---3--:R-:W-:-:S05]  /*5900*/  SHF.R.U32.HI R7, RZ, 0x7, R7 ;  /* 0x00000007ff077819 */ /* 0x008fca0000011607 */
[----:B01----:R-:W-:Y:S02]  /*5910*/  VIADD R6, R7, 0x8 ;  /* 0x0000000807067836 */ /* 0x003fe40000000000 */
        /* <DEDUP_REMOVED lines=37> */
.L_x_4165:
[----:B------:R-:W-:-:S13]  /*5b70*/  ISETP.LE.AND P1, PT, RZ, UR23, PT ;  /* 0x00000017ff007c0c */ /* 0x000fda000bf23270 */
[----:B------:R-:W-:Y:S05]  /*5b80*/  @!P1 BRA `(.L_x_4175) ;  /* 0x0000001c004c9947 */ /* 0x000fea0003800000 */
[----:B------:R-:W-:Y:S01]  /*5b90*/  IMAD.MOV.U32 R201, RZ, RZ, R0 ;  /* 0x000000ffffc97224 */ /* 0x000fe200078e0000 */
[----:B------:R-:W-:Y:S01]  /*5ba0*/  ULDC UR22, c[0x0][0x988] ;  /* 0x0002620000167ab9 */ /* 0x000fe20000000800 */
[----:B------:R-:W-:-:S07]  /*5bb0*/  IMAD.MOV.U32 R7, RZ, RZ, R3 ;  /* 0x000000ffff077224 */ /* 0x000fce00078e0003 */
.L_x_4184:
[----:B------:R-:W-:-:S04]  /*5bc0*/  UIADD3 UR36, UR36, 0x1, URZ ;  /* 0x0000000124247890 */ /* 0x000fc8000fffe03f */
[----:B------:R-:W-:-:S04]  /*5bd0*/  UISETP.NE.AND UP0, UPT, UR36, 0x2, UPT ;  /* 0x000000022400788c */ /* 0x000fc8000bf05270 */
[----:B------:R-:W-:Y:S02]  /*5be0*/  USEL UR6, URZ, 0x1, UP0 ;  /* 0x000000013f067887 */ /* 0x000fe40008000000 */
[----:B------:R-:W-:Y:S02]  /*5bf0*/  USEL UR36, UR36, URZ, UP0 ;  /* 0x0000003f24247287 */ /* 0x000fe40008000000 */
[----:B------:R-:W-:Y:S01]  /*5c00*/  ULOP3.LUT UR37, UR37, UR6, URZ, 0x3c, !UPT ;  /* 0x0000000625257292 */ /* 0x000fe2000f8e3c3f */
[----:B-1----:R-:W-:Y:S11]  /*5c10*/  @!P0 BRA `(.L_x_4176) ;  /* 0x0000000000048947 */ /* 0x002ff60003800000 */
[----:B------:R-:W-:Y:S01]  /*5c20*/  BPT.TRAP 0x1 ;  /* 0x000000040000795c */ /* 0x000fe20000300000 */
.L_x_4176:
[----:B------:R-:W1:Y:S01]  /*5c30*/  S2UR UR7, SR_CgaCtaId ;  /* 0x00000000000779c3 */ /* 0x000e620000008800 */
[----:B------:R-:W-:Y:S01]  /*5c40*/  UMOV UR6, 0x400 ;  /* 0x0000040000067882 */ /* 0x000fe20000000000 */
[----:B0-----:R-:W-:-:S05]  /*5c50*/  IMAD.U32 R6, RZ, RZ, UR37 ;  /* 0x00000025ff067e24 */ /* 0x001fca000f8e00ff */
[----:B------:R-:W-:Y:S01]  /*5c60*/  SHF.L.U32 R6, R6, 0x1f, RZ ;  /* 0x0000001f06067819 */ /* 0x000fe200000006ff */
[----:B-1----:R-:W-:-:S04]  /*5c70*/  ULEA UR6, UR7, UR6, 0x18 ;  /* 0x0000000607067291 */ /* 0x002fc8000f8ec03f */
[----:B------:R-:W-:-:S09]  /*5c80*/  ULEA UR24, UR36, UR6, 0x3 ;  /* 0x0000000624187291 */ /* 0x000fd2000f8e183f */
[----:B------:R0:W1:Y:S01]  /*5c90*/  SYNCS.PHASECHK.TRANS64.TRYWAIT P1, [UR24+0x22830], R6 ;  /* 0x02283006ff0075a7 */ /* 0x0000620008020158 */
[----:B------:R-:W-:Y:S05]  /*5ca0*/  @!P0 BRA `(.L_x_4177) ;  /* 0x0000000000048947 */ /* 0x000fea0003800000 */
[----:B------:R-:W-:Y:S01]  /*5cb0*/  BPT.TRAP 0x1 ;  /* 0x000000040000795c */ /* 0x000fe20000300000 */
.L_x_4177:
[----:B-1----:R-:W-:Y:S05]  /*5cc0*/  @P1 BRA `(.L_x_4178) ;  /* 0x0000000000081947 */ /* 0x002fea0003800000 */
[----:B------:R-:W1:Y:S02]  /*5cd0*/  SYNCS.PHASECHK.TRANS64.TRYWAIT P1, [UR24+0x22830], R6 ;  /* 0x02283006ff0075a7 */ /* 0x000e640008020158 */
[----:B-1----:R-:W-:Y:S05]  /*5ce0*/  @!P1 BRA `(.L_x_4179) ;  /* 0x0000009800349947 */ /* 0x002fea0003800000 */
.L_x_4178:
        /* <DEDUP_REMOVED lines=50> */
[----:B-1----:R-:W-:-:S05]  /*6010*/  FMNMX.FTZ R3, R12, R3, !PT ;  /* 0x000000030c037209 */ /* 0x002fca0007810000 */
[C---:B------:R-:W-:Y:S01]  /*6020*/  FADD.FTZ R0, -R3.reuse, R7 ;  /* 0x0000000703007221 */ /* 0x040fe20000010100 */
[----:B------:R-:W-:-:S03]  /*6030*/  FMUL.FTZ R9, R3, UR10 ;  /* 0x0000000a03097c20 */ /* 0x000fc60008410000 */
        /* <DEDUP_REMOVED lines=14> */
[----:B------:R-:W2:Y:S01]  /*6120*/  MUFU.EX2 R7, R7 ;  /* 0x0000000700077308 */ /* 0x000ea20000000800 */
        /* <DEDUP_REMOVED lines=9> */
[-C--:B-1----:R-:W-:Y:S01]  /*61c0*/  FMUL.FTZ R24, R24, R8.reuse ;  /* 0x0000000818187220 */ /* 0x082fe20000410000 */
[----:B------:R-:W-:Y:S01]  /*61d0*/  FMNMX.FTZ R0, R166, R11, !PT ;  /* 0x0000000ba6007209 */ /* 0x000fe20007810000 */
[--C-:B------:R-:W-:Y:S01]  /*61e0*/  FFMA.FTZ R11, R157, UR10, -R9.reuse ;  /* 0x0000000a9d0b7c23 */ /* 0x100fe20008010809 */
[----:B------:R-:W-:Y:S01]  /*61f0*/  FFMA.FTZ R157, R177, UR10, -R9 ;  /* 0x0000000ab19d7c23 */ /* 0x000fe20008010809 */
        /* <DEDUP_REMOVED lines=11> */
[----:B---3--:R-:W-:Y:S01]  /*62b0*/  FADD.FTZ R5, R152, R5 ;  /* 0x0000000598057221 */ /* 0x008fe20000010000 */
        /* <DEDUP_REMOVED lines=19> */
[-C--:B------:R-:W-:Y:S01]  /*63f0*/  FMUL.FTZ R53, R53, R8.reuse ;  /* 0x0000000835357220 */ /* 0x080fe20000410000 */
        /* <DEDUP_REMOVED lines=73> */
[----:B------:R-:W-:Y:S01]  /*6890*/  FMUL.FTZ R149, R149, R8 ;  /* 0x0000000895957220 */ /* 0x000fe20000410000 */
[----:B------:R-:W-:Y:S01]  /*68a0*/  MUFU.EX2 R161, R161 ;  /* 0x000000a100a17308 */ /* 0x000fe20000000800 */
[----:B------:R-:W-:-:S07]  /*68b0*/  F2FP.F16.F32.PACK_AB R152, R152, R7 ;  /* 0x000000079898723e */ /* 0x000fce00000000ff */
[----:B------:R-:W-:Y:S08]  /*68c0*/  MUFU.EX2 R168, R168 ;  /* 0x000000a800a87308 */ /* 0x000ff00000000800 */
[----:B------:R-:W-:Y:S01]  /*68d0*/  MUFU.EX2 R165, R165 ;  /* 0x000000a500a57308 */ /* 0x000fe20000000800 */
[----:B-1----:R-:W-:-:S05]  /*68e0*/  FMNMX.FTZ R0, R177, R0, !PT ;  /* 0x00000000b1007209 */ /* 0x002fca0007810000 */
[C---:B------:R-:W-:Y:S01]  /*68f0*/  FMUL.FTZ R189, R0.reuse, UR10 ;  /* 0x0000000a00bd7c20 */ /* 0x040fe20008410000 */
[----:B------:R-:W-:Y:S01]  /*6900*/  FADD.FTZ R9, -R0, R201 ;  /* 0x000000c900097221 */ /* 0x000fe20000010100 */
[----:B------:R-:W-:Y:S02]  /*6910*/  MUFU.EX2 R169, R169 ;  /* 0x000000a900a97308 */ /* 0x000fe40000000800 */
[--C-:B------:R-:W-:Y:S01]  /*6920*/  FFMA.FTZ R214, R175, UR10, -R189.reuse ;  /* 0x0000000aafd67c23 */ /* 0x100fe200080108bd */
[--C-:B------:R-:W-:Y:S01]  /*6930*/  FFMA.FTZ R175, R178, UR10, -R189.reuse ;  /* 0x0000000ab2af7c23 */ /* 0x100fe200080108bd */
[--C-:B------:R-:W-:Y:S01]  /*6940*/  FFMA.FTZ R178, R179, UR10, -R189.reuse ;  /* 0x0000000ab3b27c23 */ /* 0x100fe200080108bd */
[--C-:B------:R-:W-:Y:S01]  /*6950*/  FFMA.FTZ R179, R182, UR10, -R189.reuse ;  /* 0x0000000ab6b37c23 */ /* 0x100fe200080108bd */
[--C-:B------:R-:W-:Y:S01]  /*6960*/  FFMA.FTZ R182, R183, UR10, -R189.reuse ;  /* 0x0000000ab7b67c23 */ /* 0x100fe200080108bd */
[----:B------:R-:W-:Y:S02]  /*6970*/  IMAD.U32 R183, RZ, RZ, UR24 ;  /* 0x00000018ffb77e24 */ /* 0x000fe4000f8e00ff */
[----:B------:R-:W-:Y:S01]  /*6980*/  FMUL.FTZ R9, R9, UR10 ;  /* 0x0000000a09097c20 */ /* 0x000fe20008410000 */
[--C-:B------:R-:W-:Y:S01]  /*6990*/  FFMA.FTZ R184, R154, UR10, -R189.reuse ;  /* 0x0000000a9ab87c23 */ /* 0x100fe200080108bd */
[--C-:B------:R-:W-:Y:S01]  /*69a0*/  FFMA.FTZ R155, R155, UR10, -R189.reuse ;  /* 0x0000000a9b9b7c23 */ /* 0x100fe200080108bd */
[----:B------:R-:W-:Y:S01]  /*69b0*/  @!P2 VIADD R154, R183, 0x22840 ;  /* 0x00022840b79aa836 */ /* 0x000fe20000000000 */
[----:B------:R1:W-:Y:S01]  /*69c0*/  MUFU.EX2 R181, R9 ;  /* 0x0000000900b57308 */ /* 0x0003e20000000800 */
[--C-:B------:R-:W-:Y:S01]  /*69d0*/  FFMA.FTZ R185, R158, UR10, -R189.reuse ;  /* 0x0000000a9eb97c23 */ /* 0x100fe200080108bd */
[--C-:B------:R-:W-:Y:S01]  /*69e0*/  FFMA.FTZ R188, R159, UR10, -R189.reuse ;  /* 0x0000000a9fbc7c23 */ /* 0x100fe200080108bd */
[--C-:B------:R-:W-:Y:S01]  /*69f0*/  FFMA.FTZ R159, R162, UR10, -R189.reuse ;  /* 0x0000000aa29f7c23 */ /* 0x100fe200080108bd */
[----:B------:R-:W-:Y:S01]  /*6a00*/  @!P2 PRMT R154, RZ, 0x654, R154 ;  /* 0x00000654ff9aa816 */ /* 0x000fe2000000009a */
[--C-:B------:R-:W-:Y:S01]  /*6a10*/  FFMA.FTZ R192, R163, UR10, -R189.reuse ;  /* 0x0000000aa3c07c23 */ /* 0x100fe200080108bd */
[--C-:B------:R-:W-:Y:S01]  /*6a20*/  FFMA.FTZ R163, R166, UR10, -R189.reuse ;  /* 0x0000000aa6a37c23 */ /* 0x100fe200080108bd */
[--C-:B------:R-:W-:Y:S01]  /*6a30*/  FFMA.FTZ R202, R171, UR10, -R189.reuse ;  /* 0x0000000aabca7c23 */ /* 0x100fe200080108bd */
[----:B------:R-:W2:Y:S01]  /*6a40*/  MUFU.EX2 R184, R184 ;  /* 0x000000b800b87308 */ /* 0x000ea20000000800 */
[----:B-1----:R-:W-:Y:S01]  /*6a50*/  IADD3 R9, -R203, 0xb, RZ ;  /* 0x0000000bcb097810 */ /* 0x002fe20007ffe1ff */
[--C-:B------:R-:W-:Y:S01]  /*6a60*/  FFMA.FTZ R171, R174, UR10, -R189.reuse ;  /* 0x0000000aaeab7c23 */ /* 0x100fe200080108bd */
[--C-:B------:R-:W-:Y:S01]  /*6a70*/  FFMA.FTZ R186, R186, UR10, -R189.reuse ;  /* 0x0000000ababa7c23 */ /* 0x100fe200080108bd */
[--C-:B------:R-:W-:Y:S01]  /*6a80*/  FFMA.FTZ R187, R187, UR10, -R189.reuse ;  /* 0x0000000abbbb7c23 */ /* 0x100fe200080108bd */
[--C-:B------:R-:W-:Y:S01]  /*6a90*/  FFMA.FTZ R190, R190, UR10, -R189.reuse ;  /* 0x0000000abebe7c23 */ /* 0x100fe200080108bd */
[----:B------:R1:W-:Y:S06]  /*6aa0*/  BAR.ARV R9, 0x100 ;  /* 0x000400090000751d */ /* 0x0003ec0000002000 */
[----:B------:R3:W-:Y:S01]  /*6ab0*/  @!P2 SYNCS.ARRIVE.TRANS64.RED.A1T0 RZ, [R154+URZ], RZ ;  /* 0x000000ff9affa9a7 */ /* 0x0007e2000810043f */
[----:B------:R-:W4:Y:S01]  /*6ac0*/  MUFU.EX2 R155, R155 ;  /* 0x0000009b009b7308 */ /* 0x000f220000000800 */
[--C-:B------:R-:W-:Y:S01]  /*6ad0*/  FFMA.FTZ R191, R191, UR10, -R189.reuse ;  /* 0x0000000abfbf7c23 */ /* 0x100fe200080108bd */
[--C-:B------:R-:W-:Y:S01]  /*6ae0*/  FFMA.FTZ R194, R194, UR10, -R189.reuse ;  /* 0x0000000ac2c27c23 */ /* 0x100fe200080108bd */
[--C-:B------:R-:W-:Y:S01]  /*6af0*/  FFMA.FTZ R195, R195, UR10, -R189.reuse ;  /* 0x0000000ac3c37c23 */ /* 0x100fe200080108bd */
[----:B--2---:R-:W-:Y:S01]  /*6b00*/  FFMA.FTZ R4, R181, R4, R184 ;  /* 0x00000004b5047223 */ /* 0x004fe200000100b8 */
[--C-:B------:R-:W-:Y:S01]  /*6b10*/  FFMA.FTZ R198, R198, UR10, -R189.reuse ;  /* 0x0000000ac6c67c23 */ /* 0x100fe200080108bd */
[----:B------:R-:W-:Y:S01]  /*6b20*/  FFMA.FTZ R199, R199, UR10, -R189 ;  /* 0x0000000ac7c77c23 */ /* 0x000fe200080108bd */
[----:B---3--:R-:W-:Y:S01]  /*6b30*/  FADD.FTZ R154, R10, R5 ;  /* 0x000000050a9a7221 */ /* 0x008fe20000010000 */
[----:B------:R-:W-:Y:S01]  /*6b40*/  MUFU.EX2 R185, R185 ;  /* 0x000000b900b97308 */ /* 0x000fe20000000800 */
[----:B------:R-:W-:Y:S01]  /*6b50*/  F2FP.F16.F32.PACK_AB R162, R153, R14 ;  /* 0x0000000e99a2723e */ /* 0x000fe200000000ff */
[-C--:B------:R-:W-:Y:S01]  /*6b60*/  FMUL.FTZ R26, R26, R181.reuse ;  /* 0x000000b51a1a7220 */ /* 0x080fe20000410000 */
[----:B------:R-:W-:Y:S01]  /*6b70*/  FADD.FTZ R5, R11, R154 ;  /* 0x0000009a0b057221 */ /* 0x000fe20000010000 */
[----:B------:R-:W-:Y:S01]  /*6b80*/  F2FP.F16.F32.PACK_AB R166, R161, R20 ;  /* 0x00000014a1a6723e */ /* 0x000fe200000000ff */
[-C--:B------:R-:W-:Y:S01]  /*6b90*/  FMUL.FTZ R27, R27, R181.reuse ;  /* 0x000000b51b1b7220 */ /* 0x080fe20000410000 */
[-C--:B------:R-:W-:Y:S01]  /*6ba0*/  FMUL.FTZ R30, R30, R181.reuse ;  /* 0x000000b51e1e7220 */ /* 0x080fe20000410000 */
[----:B------:R-:W-:Y:S01]  /*6bb0*/  FADD.FTZ R154, R156, R5 ;  /* 0x000000059c9a7221 */ /* 0x000fe20000010000 */
[----:B------:R-:W-:Y:S01]  /*6bc0*/  MUFU.EX2 R188, R188 ;  /* 0x000000bc00bc7308 */ /* 0x000fe20000000800 */
[----:B----4-:R-:W-:Y:S01]  /*6bd0*/  FADD.FTZ R4, R155, R4 ;  /* 0x000000049b047221 */ /* 0x010fe20000010000 */
[C---:B------:R-:W-:Y:S01]  /*6be0*/  F2FP.F16.F32.PACK_AB R156, R13.reuse, R156 ;  /* 0x0000009c0d9c723e */ /* 0x040fe200000000ff */
[----:B------:R-:W-:Y:S01]  /*6bf0*/  FADD.FTZ R5, R13, R154 ;  /* 0x0000009a0d057221 */ /* 0x000fe20000010000 */
[-C--:B------:R-:W-:Y:S01]  /*6c00*/  FMUL.FTZ R31, R31, R181.reuse ;  /* 0x000000b51f1f7220 */ /* 0x080fe20000410000 */
[-C--:B------:R-:W-:Y:S01]  /*6c10*/  FMUL.FTZ R34, R34, R181.reuse ;  /* 0x000000b522227220 */ /* 0x080fe20000410000 */
[-C--:B------:R-:W-:Y:S01]  /*6c20*/  FMUL.FTZ R35, R35, R181.reuse ;  /* 0x000000b523237220 */ /* 0x080fe20000410000 */
[----:B------:R-:W-:Y:S01]  /*6c30*/  FADD.FTZ R154, R12, R5 ;  /* 0x000000050c9a7221 */ /* 0x000fe20000010000 */
[----:B------:R-:W-:Y:S01]  /*6c40*/  MUFU.EX2 R159, R159 ;  /* 0x0000009f009f7308 */ /* 0x000fe20000000800 */
[-C--:B------:R-:W-:Y:S01]  /*6c50*/  FMUL.FTZ R38, R38, R181.reuse ;  /* 0x000000b526267220 */ /* 0x080fe20000410000 */
[-C--:B------:R-:W-:Y:S01]  /*6c60*/  FMUL.FTZ R39, R39, R181.reuse ;  /* 0x000000b527277220 */ /* 0x080fe20000410000 */
[----:B------:R-:W-:Y:S01]  /*6c70*/  FADD.FTZ R5, R15, R154 ;  /* 0x0000009a0f057221 */ /* 0x000fe20000010000 */
[-C--:B------:R-:W-:Y:S01]  /*6c80*/  FMUL.FTZ R42, R42, R181.reuse ;  /* 0x000000b52a2a7220 */ /* 0x080fe20000410000 */
[-C--:B------:R-:W-:Y:S01]  /*6c90*/  FMUL.FTZ R43, R43, R181.reuse ;  /* 0x000000b52b2b7220 */ /* 0x080fe20000410000 */
[-C--:B------:R-:W-:Y:S01]  /*6ca0*/  FMUL.FTZ R46, R46, R181.reuse ;  /* 0x000000b52e2e7220 */ /* 0x080fe20000410000 */
[----:B------:R-:W-:Y:S01]  /*6cb0*/  FADD.FTZ R154, R160, R5 ;  /* 0x00000005a09a7221 */ /* 0x000fe20000010000 */
[----:B------:R-:W2:Y:S01]  /*6cc0*/  MUFU.EX2 R192, R192 ;  /* 0x000000c000c07308 */ /* 0x000ea20000000800 */
[----:B------:R-:W-:Y:S01]  /*6cd0*/  F2FP.F16.F32.PACK_AB R160, R21, R160 ;  /* 0x000000a015a0723e */ /* 0x000fe200000000ff */
[-C--:B------:R-:W-:Y:S01]  /*6ce0*/  FMUL.FTZ R47, R47, R181.reuse ;  /* 0x000000b52f2f7220 */ /* 0x080fe20000410000 */
[----:B------:R-:W-:Y:S01]  /*6cf0*/  FADD.FTZ R5, R21, R154 ;  /* 0x0000009a15057221 */ /* 0x000fe20000010000 */
[-C--:B------:R-:W-:Y:S01]  /*6d00*/  FMUL.FTZ R50, R50, R181.reuse ;  /* 0x000000b532327220 */ /* 0x080fe20000410000 */
[-C--:B------:R-:W-:Y:S01]  /*6d10*/  FMUL.FTZ R51, R51, R181.reuse ;  /* 0x000000b533337220 */ /* 0x080fe20000410000 */
[-C--:B------:R-:W-:Y:S01]  /*6d20*/  FMUL.FTZ R54, R54, R181.reuse ;  /* 0x000000b536367220 */ /* 0x080fe20000410000 */
[----:B------:R-:W-:Y:S01]  /*6d30*/  FADD.FTZ R154, R14, R5 ;  /* 0x000000050e9a7221 */ /* 0x000fe20000010000 */
[----:B------:R3:W-:Y:S01]  /*6d40*/  MUFU.EX2 R177, R196 ;  /* 0x000000c400b17308 */ /* 0x0007e20000000800 */
[-C--:B------:R-:W-:Y:S01]  /*6d50*/  FMUL.FTZ R55, R55, R181.reuse ;  /* 0x000000b537377220 */ /* 0x080fe20000410000 */
[-C--:B------:R-:W-:Y:S01]  /*6d60*/  FMUL.FTZ R58, R58, R181.reuse ;  /* 0x000000b53a3a7220 */ /* 0x080fe20000410000 */
[----:B------:R-:W-:Y:S01]  /*6d70*/  FADD.FTZ R5, R153, R154 ;  /* 0x0000009a99057221 */ /* 0x000fe20000010000 */
[----:B------:R-:W-:Y:S01]  /*6d80*/  F2FP.F16.F32.PACK_AB R153, R155, R184 ;  /* 0x000000b89b99723e */ /* 0x000fe200000000ff */
[-C--:B------:R-:W-:Y:S01]  /*6d90*/  FMUL.FTZ R59, R59, R181.reuse ;  /* 0x000000b53b3b7220 */ /* 0x080fe20000410000 */
[-C--:B------:R-:W-:Y:S01]  /*6da0*/  FMUL.FTZ R62, R62, R181.reuse ;  /* 0x000000b53e3e7220 */ /* 0x080fe20000410000 */
[----:B------:R-:W-:Y:S01]  /*6db0*/  FADD.FTZ R154, R164, R5 ;  /* 0x00000005a49a7221 */ /* 0x000fe20000010000 */
[----:B------:R-:W-:Y:S01]  /*6dc0*/  MUFU.EX2 R163, R163 ;  /* 0x000000a300a37308 */ /* 0x000fe20000000800 */
[--C-:B---3--:R-:W-:Y:S01]  /*6dd0*/  FFMA.FTZ R196, R167, UR10, -R189.reuse ;  /* 0x0000000aa7c47c23 */ /* 0x108fe200080108bd */
[----:B------:R-:W-:Y:S01]  /*6de0*/  FFMA.FTZ R167, R170, UR10, -R189 ;  /* 0x0000000aaaa77c23 */ /* 0x000fe200080108bd */
[C---:B------:R-:W-:Y:S01]  /*6df0*/  FADD.FTZ R5, R157.reuse, R154 ;  /* 0x0000009a9d057221 */ /* 0x040fe20000010000 */
[----:B------:R-:W-:Y:S01]  /*6e00*/  F2FP.F16.F32.PACK_AB R164, R157, R164 ;  /* 0x000000a49da4723e */ /* 0x000fe200000000ff */
[----:B------:R-:W-:Y:S01]  /*6e10*/  FMUL.FTZ R63, R63, R181 ;  /* 0x000000b53f3f7220 */ /* 0x000fe20000410000 */
[----:B--2---:R-:W-:Y:S01]  /*6e20*/  F2FP.F16.F32.PACK_AB R157, R192, R159 ;  /* 0x0000009fc09d723e */ /* 0x004fe200000000ff */
[----:B------:R-:W-:Y:S01]  /*6e30*/  FADD.FTZ R154, R20, R5 ;  /* 0x00000005149a7221 */ /* 0x000fe20000010000 */
[----:B------:R-:W2:Y:S01]  /*6e40*/  MUFU.EX2 R196, R196 ;  /* 0x000000c400c47308 */ /* 0x000ea20000000800 */
[-C--:B------:R-:W-:Y:S01]  /*6e50*/  FMUL.FTZ R66, R66, R181.reuse ;  /* 0x000000b542427220 */ /* 0x080fe20000410000 */
[-C--:B------:R-:W-:Y:S01]  /*6e60*/  FMUL.FTZ R67, R67, R181.reuse ;  /* 0x000000b543437220 */ /* 0x080fe20000410000 */
[----:B------:R-:W-:Y:S01]  /*6e70*/  FADD.FTZ R5, R161, R154 ;  /* 0x0000009aa1057221 */ /* 0x000fe20000010000 */
[-C--:B------:R-:W-:Y:S01]  /*6e80*/  FMUL.FTZ R70, R70, R181.reuse ;  /* 0x000000b546467220 */ /* 0x080fe20000410000 */
[-C--:B------:R-:W-:Y:S01]  /*6e90*/  FMUL.FTZ R71, R71, R181.reuse ;  /* 0x000000b547477220 */ /* 0x080fe20000410000 */
[-C--:B------:R-:W-:Y:S01]  /*6ea0*/  FMUL.FTZ R74, R74, R181.reuse ;  /* 0x000000b54a4a7220 */ /* 0x080fe20000410000 */
[----:B------:R-:W-:Y:S01]  /*6eb0*/  FADD.FTZ R154, R168, R5 ;  /* 0x00000005a89a7221 */ /* 0x000fe20000010000 */
[----:B------:R-:W-:Y:S01]  /*6ec0*/  MUFU.EX2 R167, R167 ;  /* 0x000000a700a77308 */ /* 0x000fe20000000800 */
[----:B------:R-:W-:Y:S01]  /*6ed0*/  F2FP.F16.F32.PACK_AB R168, R165, R168 ;  /* 0x000000a8a5a8723e */ /* 0x000fe200000000ff */
[-C--:B------:R-:W-:Y:S01]  /*6ee0*/  FMUL.FTZ R75, R75, R181.reuse ;  /* 0x000000b54b4b7220 */ /* 0x080fe20000410000 */
[----:B------:R-:W-:Y:S01]  /*6ef0*/  FADD.FTZ R154, R165, R154 ;  /* 0x0000009aa59a7221 */ /* 0x000fe20000010000 */
[-C--:B------:R-:W-:Y:S01]  /*6f00*/  FMUL.FTZ R78, R78, R181.reuse ;  /* 0x000000b54e4e7220 */ /* 0x080fe20000410000 */
[-C--:B------:R-:W-:Y:S01]  /*6f10*/  FMUL.FTZ R79, R79, R181.reuse ;  /* 0x000000b54f4f7220 */ /* 0x080fe20000410000 */
[-C--:B------:R-:W-:Y:S01]  /*6f20*/  FMUL.FTZ R82, R82, R181.reuse ;  /* 0x000000b552527220 */ /* 0x080fe20000410000 */
[----:B------:R-:W-:Y:S01]  /*6f30*/  FADD.FTZ R5, R169, R154 ;  /* 0x0000009aa9057221 */ /* 0x000fe20000010000 */
[----:B------:R-:W-:Y:S01]  /*6f40*/  F2FP.F16.F32.PACK_AB R154, R11, R10 ;  /* 0x0000000a0b9a723e */ /* 0x000fe200000000ff */
[----:B------:R-:W-:Y:S01]  /*6f50*/  FADD.FTZ R11, R185, R4 ;  /* 0x00000004b90b7221 */ /* 0x000fe20000010000 */
[----:B------:R-:W3:Y:S01]  /*6f60*/  MUFU.EX2 R202, R202 ;  /* 0x000000ca00ca7308 */ /* 0x000ee20000000800 */
[-C--:B------:R-:W-:Y:S01]  /*6f70*/  FMUL.FTZ R83, R83, R181.reuse ;  /* 0x000000b553537220 */ /* 0x080fe20000410000 */
[-C--:B------:R-:W-:Y:S01]  /*6f80*/  FMUL.FTZ R86, R86, R181.reuse ;  /* 0x000000b556567220 */ /* 0x080fe20000410000 */
[----:B------:R-:W-:Y:S01]  /*6f90*/  FADD.FTZ R4, R188, R11 ;  /* 0x0000000bbc047221 */ /* 0x000fe20000010000 */
[-C--:B------:R-:W-:Y:S01]  /*6fa0*/  FMUL.FTZ R87, R87, R181.reuse ;  /* 0x000000b557577220 */ /* 0x080fe20000410000 */
[-C--:B------:R-:W-:Y:S01]  /*6fb0*/  FMUL.FTZ R90, R90, R181.reuse ;  /* 0x000000b55a5a7220 */ /* 0x080fe20000410000 */
[----:B------:R-:W-:Y:S01]  /*6fc0*/  FMUL.FTZ R91, R91, R181 ;  /* 0x000000b55b5b7220 */ /* 0x000fe20000410000 */
[----:B------:R-:W-:Y:S01]  /*6fd0*/  FADD.FTZ R11, R159, R4 ;  /* 0x000000049f0b7221 */ /* 0x000fe20000010000 */
[----:B------:R-:W4:Y:S01]  /*6fe0*/  MUFU.EX2 R171, R171 ;  /* 0x000000ab00ab7308 */ /* 0x000f220000000800 */
[----:B--2---:R-:W-:Y:S01]  /*6ff0*/  F2FP.F16.F32.PACK_AB R159, R196, R163 ;  /* 0x000000a3c49f723e */ /* 0x004fe200000000ff */
[-C--:B------:R-:W-:Y:S01]  /*7000*/  FMUL.FTZ R94, R94, R181.reuse ;  /* 0x000000b55e5e7220 */ /* 0x080fe20000410000 */
[----:B------:R-:W-:Y:S01]  /*7010*/  FADD.FTZ R4, R192, R11 ;  /* 0x0000000bc0047221 */ /* 0x000fe20000010000 */
[-C--:B------:R-:W-:Y:S01]  /*7020*/  FMUL.FTZ R95, R95, R181.reuse ;  /* 0x000000b55f5f7220 */ /* 0x080fe20000410000 */
[-C--:B------:R-:W-:Y:S01]  /*7030*/  FMUL.FTZ R98, R98, R181.reuse ;  /* 0x000000b562627220 */ /* 0x080fe20000410000 */
[----:B------:R-:W-:Y:S01]  /*7040*/  FMUL.FTZ R99, R99, R181 ;  /* 0x000000b563637220 */ /* 0x000fe20000410000 */
[----:B------:R-:W-:Y:S01]  /*7050*/  FADD.FTZ R11, R163, R4 ;  /* 0x00000004a30b7221 */ /* 0x000fe20000010000 */
[----:B------:R-:W2:Y:S01]  /*7060*/  MUFU.EX2 R214, R214 ;  /* 0x000000d600d67308 */ /* 0x000ea20000000800 */
[----:B---3--:R-:W-:Y:S01]  /*7070*/  F2FP.F16.F32.PACK_AB R161, R202, R167 ;  /* 0x000000a7caa1723e */ /* 0x008fe200000000ff */
[-C--:B------:R-:W-:Y:S01]  /*7080*/  FMUL.FTZ R102, R102, R181.reuse ;  /* 0x000000b566667220 */ /* 0x080fe20000410000 */
[----:B------:R-:W-:Y:S01]  /*7090*/  FADD.FTZ R4, R196, R11 ;  /* 0x0000000bc4047221 */ /* 0x000fe20000010000 */
[-C--:B------:R-:W-:Y:S01]  /*70a0*/  FMUL.FTZ R103, R103, R181.reuse ;  /* 0x000000b567677220 */ /* 0x080fe20000410000 */
[-C--:B------:R-:W-:Y:S01]  /*70b0*/  FMUL.FTZ R106, R106, R181.reuse ;  /* 0x000000b56a6a7220 */ /* 0x080fe20000410000 */
[-C--:B------:R-:W-:Y:S01]  /*70c0*/  FMUL.FTZ R107, R107, R181.reuse ;  /* 0x000000b56b6b7220 */ /* 0x080fe20000410000 */
        /* <DEDUP_REMOVED lines=8> */
[----:B----4-:R-:W-:Y:S01]  /*7150*/  FADD.FTZ R11, R171, R4 ;  /* 0x00000004ab0b7221 */ /* 0x010fe20000010000 */
[----:B------:R-:W4:Y:S01]  /*7160*/  MUFU.EX2 R178, R178 ;  /* 0x000000b200b27308 */ /* 0x000f220000000800 */
[C---:B--2---:R-:W-:Y:S01]  /*7170*/  F2FP.F16.F32.PACK_AB R163, R214.reuse, R171 ;  /* 0x000000abd6a3723e */ /* 0x044fe200000000ff */
[-C--:B------:R-:W-:Y:S01]  /*7180*/  FMUL.FTZ R119, R119, R181.reuse ;  /* 0x000000b577777220 */ /* 0x080fe20000410000 */
[----:B------:R-:W-:Y:S01]  /*7190*/  FADD.FTZ R4, R214, R11 ;  /* 0x0000000bd6047221 */ /* 0x000fe20000010000 */
        /* <DEDUP_REMOVED lines=21> */
[----:B--2---:R-:W-:Y:S01]  /*72f0*/  FADD.FTZ R11, R179, R4 ;  /* 0x00000004b30b7221 */ /* 0x004fe20000010000 */
[----:B------:R-:W-:Y:S01]  /*7300*/  FMUL.FTZ R151, R151, R181 ;  /* 0x000000b597977220 */ /* 0x000fe20000410000 */
[----:B------:R-:W-:-:S05]  /*7310*/  F2FP.F16.F32.PACK_AB R155, R188, R185 ;  /* 0x000000b9bc9b723e */ /* 0x000fca00000000ff */
        /* <DEDUP_REMOVED lines=9> */
[----:B---3--:R-:W-:Y:S01]  /*73b0*/  FADD.FTZ R5, R173, R158 ;  /* 0x0000009ead057221 */ /* 0x008fe20000010000 */
[----:B------:R-:W-:-:S06]  /*73c0*/  F2FP.F16.F32.PACK_AB R158, R15, R12 ;  /* 0x0000000c0f9e723e */ /* 0x000fcc00000000ff */
[----:B------:R-:W3:Y:S01]  /*73d0*/  MUFU.EX2 R190, R190 ;  /* 0x000000be00be7308 */ /* 0x000ee20000000800 */
[C---:B----4-:R-:W-:Y:S01]  /*73e0*/  FADD.FTZ R11, R187.reuse, R4 ;  /* 0x00000004bb0b7221 */ /* 0x050fe20000010000 */
[----:B------:R-:W-:-:S06]  /*73f0*/  F2FP.F16.F32.PACK_AB R169, R187, R186 ;  /* 0x000000babba9723e */ /* 0x000fcc00000000ff */
[----:B------:R-:W4:Y:S01]  /*7400*/  MUFU.EX2 R191, R191 ;  /* 0x000000bf00bf7308 */ /* 0x000f220000000800 */
[C---:B--2---:R-:W-:Y:S01]  /*7410*/  FADD.FTZ R10, R176.reuse, R5 ;  /* 0x00000005b00a7221 */ /* 0x044fe20000010000 */
[----:B------:R-:W-:-:S03]  /*7420*/  F2FP.F16.F32.PACK_AB R172, R176, R173 ;  /* 0x000000adb0ac723e */ /* 0x000fc600000000ff */
[----:B------:R-:W-:-:S03]  /*7430*/  FADD.FTZ R5, R177, R10 ;  /* 0x0000000ab1057221 */ /* 0x000fc60000010000 */
        /* <DEDUP_REMOVED lines=11> */
[----:B----4-:R-:W-:Y:S01]  /*74f0*/  FADD.FTZ R11, R7, R4 ;  /* 0x00000004070b7221 */ /* 0x010fe20000010000 */
[C---:B--2---:R-:W-:Y:S01]  /*7500*/  FADD.FTZ R5, R180.reuse, R5 ;  /* 0x00000005b4057221 */ /* 0x044fe20000010000 */
[----:B------:R-:W-:Y:S02]  /*7510*/  F2FP.F16.F32.PACK_AB R174, R180, R177 ;  /* 0x000000b1b4ae723e */ /* 0x000fe400000000ff */
[C---:B---3--:R-:W-:Y:S01]  /*7520*/  FADD.FTZ R4, R10.reuse, R11 ;  /* 0x0000000b0a047221 */ /* 0x048fe20000010000 */
[----:B------:R-:W-:Y:S01]  /*7530*/  F2FP.F16.F32.PACK_AB R175, R10, R7 ;  /* 0x000000070aaf723e */ /* 0x000fe200000000ff */
[----:B-1----:R-:W-:Y:S06]  /*7540*/  @!P0 BRA `(.L_x_4180) ;  /* 0x0000000000048947 */ /* 0x002fec0003800000 */
[----:B------:R-:W-:Y:S01]  /*7550*/  BPT.TRAP 0x1 ;  /* 0x000000040000795c */ /* 0x000fe20000300000 */
.L_x_4180:
[----:B------:R1:W2:Y:S01]  /*7560*/  SYNCS.PHASECHK.TRANS64.TRYWAIT P1, [UR24+0x22850], R6 ;  /* 0x02285006ff0075a7 */ /* 0x0002a20008020158 */
[----:B------:R-:W-:Y:S05]  /*7570*/  @!P0 BRA `(.L_x_4181) ;  /* 0x0000000000048947 */ /* 0x000fea0003800000 */
[----:B------:R-:W-:Y:S01]  /*7580*/  BPT.TRAP 0x1 ;  /* 0x000000040000795c */ /* 0x000fe20000300000 */
.L_x_4181:
[----:B--2---:R-:W-:Y:S05]  /*7590*/  @P1 BRA `(.L_x_4182) ;  /* 0x0000000000081947 */ /* 0x004fea0003800000 */
[----:B------:R-:W2:Y:S02]  /*75a0*/  SYNCS.PHASECHK.TRANS64.TRYWAIT P1, [UR24+0x22850], R6 ;  /* 0x02285006ff0075a7 */ /* 0x000ea40008020158 */
[----:B--2---:R-:W-:Y:S05]  /*75b0*/  @!P1 BRA `(.L_x_4183) ;  /* 0x0000008000189947 */ /* 0x004fea0003800000 */
.L_x_4182:
[----:B------:R-:W3:Y:S01]  /*75c0*/  S2R R7, SR_TID.X ;  /* 0x0000000000077919 */ /* 0x000ee20000002100 */
[----:B------:R-:W-:Y:S01]  /*75d0*/  UIMAD UR11, UR36, 0xc00, UR21 ;  /* 0x00000c00240b78a4 */ /* 0x000fe2000f8e0215 */
[----:B------:R-:W-:Y:S01]  /*75e0*/  ISETP.LT.AND P1, PT, RZ, UR23, PT ;  /* 0x00000017ff007c0c */ /* 0x000fe2000bf21270 */
[----:B------:R-:W-:Y:S01]  /*75f0*/  UMOV UR7, 0x40000040 ;  /* 0x4000004000077882 */ /* 0x000fe20000000000 */
[----:B--2---:R-:W-:Y:S01]  /*7600*/  @!P2 VIADD R183, R183, 0x22860 ;  /* 0x00022860b7b7a836 */ /* 0x004fe20000000000 */
[----:B------:R-:W-:Y:S01]  /*7610*/  UIADD3 UR23, UR23, -0x1, URZ ;  /* 0xffffffff17177890 */ /* 0x000fe2000fffe03f */
[----:B------:R-:W-:Y:S02]  /*7620*/  IMAD.MOV.U32 R201, RZ, RZ, R0 ;  /* 0x000000ffffc97224 */ /* 0x000fe400078e0000 */
[----:B------:R-:W-:Y:S01]  /*7630*/  UMOV UR6, UR11 ;  /* 0x0000000b00067c82 */ /* 0x000fe20008000000 */
[----:B------:R-:W-:Y:S02]  /*7640*/  @!P2 PRMT R183, RZ, 0x654, R183 ;  /* 0x00000654ffb7a816 */ /* 0x000fe400000000b7 */
        /* <DEDUP_REMOVED lines=39> */
.L_x_4175:
        /* <DEDUP_REMOVED lines=8> */
[----:B01----:R-:W0:Y:S01]  /*7940*/  SHFL.BFLY PT, R6, R5, 0x2, 0x1f ;  /* 0x0c401f0005067f89 */ /* 0x003e2200000e0000 */
[----:B------:R-:W-:-:S02]  /*7950*/  UIADD3 UR38, UR38, 0x1, URZ ;  /* 0x0000000126267890 */ /* 0x000fc4000fffe03f */
[----:B------:R-:W-:Y:S01]  /*7960*/  USEL UR36, UR36, URZ, UP0 ;  /* 0x0000003f24247287 */ /* 0x000fe20008000000 */
[----:B--2---:R-:W-:Y:S01]  /*7970*/  FADD.FTZ R11, R11, R4 ;  /* 0x000000040b0b7221 */ /* 0x004fe20000010000 */
[----:B------:R-:W-:Y:S01]  /*7980*/  IMAD.MOV.U32 R4, RZ, RZ, RZ ;  /* 0x000000ffff047224 */ /* 0x000fe200078e00ff */
[----:B------:R-:W-:-:S03]  /*7990*/  ULOP3.LUT UR37, UR37, UR4, URZ, 0x3c, !UPT ;  /* 0x0000000425257292 */ /* 0x000fc6000f8e3c3f */
[----:B------:R-:W1:Y:S01]  /*79a0*/  SHFL.BFLY PT, R8, R11, 0x1, 0x1f ;  /* 0x0c201f000b087f89 */ /* 0x000e6200000e0000 */
[----:B0-----:R-:W-:Y:S01]  /*79b0*/  FADD.FTZ R6, R6, R5 ;  /* 0x0000000506067221 */ /* 0x001fe20000010000 */
[----:B------:R-:W-:-:S04]  /*79c0*/  IMAD.MOV.U32 R5, RZ, RZ, -0x800000 ;  /* 0xff800000ff057424 */ /* 0x000fc800078e00ff */
[----:B------:R-:W0:Y:S01]  /*79d0*/  SHFL.BFLY PT, R7, R6, 0x1, 0x1f ;  /* 0x0c201f0006077f89 */ /* 0x000e2200000e0000 */
[----:B-1----:R-:W-:Y:S01]  /*79e0*/  FADD.FTZ R10, R11, R8 ;  /* 0x000000080b0a7221 */ /* 0x002fe20000010000 */
[----:B------:R-:W-:-:S04]  /*79f0*/  IMAD.U32 R8, RZ, RZ, UR10 ;  /* 0x0000000aff087e24 */ /* 0x000fc8000f8e00ff */
[----:B------:R-:W-:-:S13]  /*7a00*/  FSETP.NE.FTZ.AND P2, PT, R10, RZ, PT ;  /* 0x000000ff0a00720b */ /* 0x000fda0003f55000 */
[----:B------:R-:W1:Y:S01]  /*7a10*/  @P2 MUFU.RCP R4, R10 ;  /* 0x0000000a00042308 */ /* 0x000e620000001000 */
[----:B------:R-:W-:Y:S01]  /*7a20*/  @P2 FMUL.FTZ R14, R14, 0.69314718246459960938 ;  /* 0x3f3172180e0e2820 */ /* 0x000fe20000410000 */
[----:B0-----:R-:W-:Y:S01]  /*7a30*/  FADD.FTZ R12, R6, R7 ;  /* 0x00000007060c7221 */ /* 0x001fe20000010000 */
[----:B------:R-:W-:Y:S02]  /*7a40*/  IMAD.MOV.U32 R7, RZ, RZ, RZ ;  /* 0x000000ffff077224 */ /* 0x000fe400078e00ff */
[----:B------:R-:W-:Y:S02]  /*7a50*/  IMAD.MOV.U32 R6, RZ, RZ, -0x800000 ;  /* 0xff800000ff067424 */ /* 0x000fe400078e00ff */
[----:B------:R-:W-:Y:S01]  /*7a60*/  FSETP.NE.FTZ.AND P1, PT, R12, RZ, PT ;  /* 0x000000ff0c00720b */ /* 0x000fe20003f35000 */
[----:B------:R-:W0:Y:S01]  /*7a70*/  @P2 MUFU.LG2 R10, R10 ;  /* 0x0000000a000a2308 */ /* 0x000e220000000c00 */
[-C--:B-1----:R-:W-:Y:S01]  /*7a80*/  FMUL.FTZ R26, R26, R4.reuse ;  /* 0x000000041a1a7220 */ /* 0x082fe20000410000 */
[-C--:B------:R-:W-:Y:S01]  /*7a90*/  FMUL.FTZ R34, R34, R4.reuse ;  /* 0x0000000422227220 */ /* 0x080fe20000410000 */
[----:B------:R-:W-:-:S09]  /*7aa0*/  FMUL.FTZ R35, R35, R4 ;  /* 0x0000000423237220 */ /* 0x000fd20000410000 */
[----:B---3--:R-:W1:Y:S01]  /*7ab0*/  @P1 MUFU.LG2 R9, R12 ;  /* 0x0000000c00091308 */ /* 0x008e620000000c00 */
[----:B------:R-:W-:Y:S01]  /*7ac0*/  @P1 FMUL.FTZ R8, R8, 0.69314718246459960938 ;  /* 0x3f31721808081820 */ /* 0x000fe20000410000 */
[-C--:B------:R-:W-:Y:S01]  /*7ad0*/  FMUL.FTZ R38, R38, R4.reuse ;  /* 0x0000000426267220 */ /* 0x080fe20000410000 */
[-C--:B------:R-:W-:Y:S01]  /*7ae0*/  FMUL.FTZ R39, R39, R4.reuse ;  /* 0x0000000427277220 */ /* 0x080fe20000410000 */
[-C--:B------:R-:W-:Y:S01]  /*7af0*/  FMUL.FTZ R42, R42, R4.reuse ;  /* 0x000000042a2a7220 */ /* 0x080fe20000410000 */
[----:B0-----:R-:W-:Y:S01]  /*7b00*/  @P2 FMUL.FTZ R11, R10, 0.69314718246459960938 ;  /* 0x3f3172180a0b2820 */ /* 0x001fe20000410000 */
        /* <DEDUP_REMOVED lines=19> */
[-C--:B0-----:R-:W-:Y:S01]  /*7c40*/  FMUL.FTZ R183, R48, R7.reuse ;  /* 0x0000000730b77220 */ /* 0x081fe20000410000 */
        /* <DEDUP_REMOVED lines=106> */
.L_x_4154:
        /* <DEDUP_REMOVED lines=18> */
[----:B------:R-:W-:-:S03]  /*8410*/  F2FP.F16.F32.PACK_AB R32, R33, R32 ;  /* 0x000000202120723e */ /* 0x000fc600000000ff */
[----:B------:R-:W1:Y:S01]  /*8420*/  LDC R48, c[0x0][0xbe8] ;  /* 0x0002fa00ff307b82 */ /* 0x000e620000000800 */
[----:B------:R-:W-:Y:S01]  /*8430*/  F2FP.F16.F32.PACK_AB R33, R35, R34 ;  /* 0x000000222321723e */ /* 0x000fe200000000ff */
[----:B------:R-:W-:Y:S01]  /*8440*/  ULDC.64 UR8, c[0x0][0xb90] ;  /* 0x0002e40000087ab9 */ /* 0x000fe20000000a00 */
[----:B------:R-:W-:Y:S01]  /*8450*/  F2FP.F16.F32.PACK_AB R35, R39, R38 ;  /* 0x000000262723723e */ /* 0x000fe200000000ff */
[----:B------:R-:W-:Y:S01]  /*8460*/  VIADD R39, R16, UR44 ;  /* 0x0000002c10277c36 */ /* 0x000fe20008000000 */
[----:B------:R-:W-:Y:S01]  /*8470*/  UIMAD UR5, UR10, UR8, URZ ;  /* 0x000000080a0572a4 */ /* 0x000fe2000f8e023f */
[----:B------:R-:W-:Y:S01]  /*8480*/  F2FP.F16.F32.PACK_AB R40, R41, R40 ;  /* 0x000000282928723e */ /* 0x000fe200000000ff */
[----:B------:R-:W-:Y:S01]  /*8490*/  UIMAD.WIDE.U32 UR6, UR39, UR8, URZ ;  /* 0x00000008270672a5 */ /* 0x000fe2000f8e003f */
[----:B------:R-:W-:Y:S01]  /*84a0*/  F2FP.F16.F32.PACK_AB R34, R37, R36 ;  /* 0x000000242522723e */ /* 0x000fe200000000ff */
[----:B------:R-:W-:Y:S01]  /*84b0*/  UIMAD UR5, UR39, UR9, UR5 ;  /* 0x00000009270572a4 */ /* 0x000fe2000f8e0205 */
[----:B------:R-:W-:Y:S01]  /*84c0*/  F2FP.F16.F32.PACK_AB R41, R43, R42 ;  /* 0x0000002a2b29723e */ /* 0x000fe200000000ff */
[----:B------:R-:W-:Y:S01]  /*84d0*/  IMAD.MOV.U32 R36, RZ, RZ, R39 ;  /* 0x000000ffff247224 */ /* 0x000fe200078e0027 */
[----:B------:R-:W-:Y:S01]  /*84e0*/  F2FP.F16.F32.PACK_AB R42, R45, R182 ;  /* 0x000000b62d2a723e */ /* 0x000fe200000000ff */
[----:B------:R-:W-:Y:S01]  /*84f0*/  ULDC.64 UR8, c[0x0][0xb98] ;  /* 0x0002e60000087ab9 */ /* 0x000fe20000000a00 */
[----:B------:R-:W-:Y:S01]  /*8500*/  F2FP.F16.F32.PACK_AB R43, R47, R46 ;  /* 0x0000002e2f2b723e */ /* 0x000fe200000000ff */
[----:B------:R-:W-:-:S02]  /*8510*/  UIADD3 UR7, UR7, UR5, URZ ;  /* 0x0000000507077290 */ /* 0x000fc4000fffe03f */
[----:B------:R-:W-:Y:S02]  /*8520*/  UIMAD UR5, UR12, UR8, URZ ;  /* 0x000000080c0572a4 */ /* 0x000fe4000f8e023f */
[----:B------:R-:W-:Y:S01]  /*8530*/  UIMAD.WIDE.U32 UR6, UR42, UR8, UR6 ;  /* 0x000000082a0672a5 */ /* 0x000fe2000f8e0006 */
[----:B------:R-:W-:Y:S02]  /*8540*/  MOV R172, R203 ;  /* 0x000000cb00ac7202 */ /* 0x000fe40000000f00 */
[----:B0-----:R-:W-:Y:S01]  /*8550*/  MOV R173, R0 ;  /* 0x0000000000ad7202 */ /* 0x001fe20000000f00 */
[----:B------:R-:W-:-:S03]  /*8560*/  UIMAD UR5, UR42, UR9, UR5 ;  /* 0x000000092a0572a4 */ /* 0x000fc6000f8e0205 */
[----:B------:R-:W-:Y:S01]  /*8570*/  ULDC.64 UR8, c[0x0][0xae8] ;  /* 0x0002ba0000087ab9 */ /* 0x000fe20000000a00 */
[----:B------:R-:W-:-:S04]  /*8580*/  IMAD.WIDE R20, R207, 0x2, R172 ;  /* 0x00000002cf147825 */ /* 0x000fc800078e02ac */
[----:B------:R-:W-:Y:S01]  /*8590*/  IMAD.WIDE R172, R3, 0x2, R172 ;  /* 0x0000000203ac7825 */ /* 0x000fe200078e02ac */
[C---:B------:R-:W-:Y:S02]  /*85a0*/  IADD3 R9, P3, R20.reuse, 0xc060, RZ ;  /* 0x0000c06014097810 */ /* 0x040fe40007f7e0ff */
[C---:B------:R-:W-:Y:S02]  /*85b0*/  IADD3 R115, P0, R20.reuse, 0x8060, RZ ;  /* 0x0000806014737810 */ /* 0x040fe40007f1e0ff */
[----:B------:R-:W-:Y:S02]  /*85c0*/  LOP3.LUT R8, R9, 0x380, RZ, 0xc0, !PT ;  /* 0x0000038009087812 */ /* 0x000fe400078ec0ff */
[----:B------:R-:W-:Y:S01]  /*85d0*/  IADD3 R111, P2, R20, 0x8040, RZ ;  /* 0x00008040146f7810 */ /* 0x000fe20007f5e0ff */
[--C-:B------:R-:W-:Y:S01]  /*85e0*/  IMAD.X R153, RZ, RZ, R21.reuse, P0 ;  /* 0x000000ffff997224 */ /* 0x100fe200000e0615 */
[----:B------:R-:W-:Y:S02]  /*85f0*/  SHF.R.U64 R8, R8, 0x3, RZ ;  /* 0x0000000308087819 */ /* 0x000fe400000012ff */
[----:B------:R-:W-:Y:S01]  /*8600*/  LOP3.LUT R0, R115, 0x380, RZ, 0xc0, !PT ;  /* 0x0000038073007812 */ /* 0x000fe200078ec0ff */
[----:B------:R-:W-:Y:S01]  /*8610*/  IMAD.X R157, RZ, RZ, R21, P2 ;  /* 0x000000ffff9d7224 */ /* 0x000fe200010e0615 */
[----:B------:R-:W-:-:S02]  /*8620*/  LOP3.LUT R147, R20, 0x380, RZ, 0xc0, !PT ;  /* 0x0000038014937812 */ /* 0x000fc400078ec0ff */
[----:B------:R-:W-:Y:S01]  /*8630*/  LOP3.LUT R8, R8, R9, RZ, 0x3c, !PT ;  /* 0x0000000908087212 */ /* 0x000fe200078e3cff */
[--C-:B------:R-:W-:Y:S01]  /*8640*/  IMAD.X R9, RZ, RZ, R21.reuse, P3 ;  /* 0x000000ffff097224 */ /* 0x100fe200018e0615 */
[----:B------:R-:W-:Y:S02]  /*8650*/  IADD3 R12, P2, R20, 0x4000, RZ ;  /* 0x00004000140c7810 */ /* 0x000fe40007f5e0ff */
[----:B------:R-:W-:Y:S02]  /*8660*/  SHF.R.U64 R0, R0, 0x3, RZ ;  /* 0x0000000300007819 */ /* 0x000fe400000012ff */
[C---:B------:R-:W-:Y:S01]  /*8670*/  IADD3 R127, P4, R20.reuse, 0xc040, RZ ;  /* 0x0000c040147f7810 */ /* 0x040fe20007f9e0ff */
[--C-:B------:R-:W-:Y:S01]  /*8680*/  IMAD.X R13, RZ, RZ, R21.reuse, P2 ;  /* 0x000000ffff0d7224 */ /* 0x100fe200010e0615 */
        /* <DEDUP_REMOVED lines=10> */
[----:B------:R-:W-:Y:S01]  /*8730*/  IMAD.X R159, RZ, RZ, R21, P3 ;  /* 0x000000ffff9f7224 */ /* 0x000fe200018e0615 */
[----:B------:R-:W-:-:S02]  /*8740*/  IADD3 R115, P2, R172, 0x7000, RZ ;  /* 0x00007000ac737810 */ /* 0x000fc40007f5e0ff */
        /* <DEDUP_REMOVED lines=18> */
[----:B------:R-:W-:Y:S02]  /*8870*/  SHF.R.U64 R114, R114, 0x3, RZ ;  /* 0x0000000372727819 */ /* 0x000fe400000012ff */
[----:B------:R-:W-:Y:S02]  /*8880*/  LOP3.LUT R150, R20, R119, RZ, 0x3c, !PT ;  /* 0x0000007714967212 */ /* 0x000fe400078e3cff */
[----:B------:R-:W-:Y:S02]  /*8890*/  LOP3.LUT R20, R107, 0x380, RZ, 0xc0, !PT ;  /* 0x000003806b147812 */ /* 0x000fe400078ec0ff */
[----:B------:R-:W-:Y:S02]  /*88a0*/  SHF.R.U64 R21, R21, 0x3, RZ ;  /* 0x0000000315157819 */ /* 0x000fe400000012ff */
[----:B------:R-:W-:Y:S01]  /*88b0*/  LOP3.LUT R114, R114, R115, RZ, 0x3c, !PT ;  /* 0x0000007372727212 */ /* 0x000fe200078e3cff */
[----:B------:R-:W-:Y:S01]  /*88c0*/  IMAD.X R115, RZ, RZ, R173, P2 ;  /* 0x000000ffff737224 */ /* 0x000fe200010e06ad */
[----:B------:R-:W-:-:S02]  /*88d0*/  IADD3 R143, P2, R172, 0xe000, RZ ;  /* 0x0000e000ac8f7810 */ /* 0x000fc40007f5e0ff */
[----:B------:R-:W-:Y:S02]  /*88e0*/  SHF.R.U64 R20, R20, 0x3, RZ ;  /* 0x0000000314147819 */ /* 0x000fe400000012ff */
[----:B------:R-:W-:Y:S02]  /*88f0*/  LOP3.LUT R158, R21, R102, RZ, 0x3c, !PT ;  /* 0x00000066159e7212 */ /* 0x000fe400078e3cff */
[----:B------:R-:W-:Y:S02]  /*8900*/  LOP3.LUT R21, R98, 0x380, RZ, 0xc0, !PT ;  /* 0x0000038062157812 */ /* 0x000fe400078ec0ff */
[----:B------:R-:W-:Y:S02]  /*8910*/  LOP3.LUT R142, R143, 0x380, RZ, 0xc0, !PT ;  /* 0x000003808f8e7812 */ /* 0x000fe400078ec0ff */
[----:B------:R-:W-:Y:S02]  /*8920*/  LOP3.LUT R160, R20, R107, RZ, 0x3c, !PT ;  /* 0x0000006b14a07212 */ /* 0x000fe400078e3cff */
[----:B------:R-:W-:-:S02]  /*8930*/  LOP3.LUT R20, R103, 0x380, RZ, 0xc0, !PT ;  /* 0x0000038067147812 */ /* 0x000fc400078ec0ff */
[----:B------:R-:W-:Y:S02]  /*8940*/  SHF.R.U64 R21, R21, 0x3, RZ ;  /* 0x0000000315157819 */ /* 0x000fe400000012ff */
[----:B------:R-:W-:Y:S02]  /*8950*/  SHF.R.U64 R142, R142, 0x3, RZ ;  /* 0x000000038e8e7819 */ /* 0x000fe400000012ff */
[----:B------:R-:W-:Y:S02]  /*8960*/  SHF.R.U64 R20, R20, 0x3, RZ ;  /* 0x0000000314147819 */ /* 0x000fe400000012ff */
[----:B------:R-:W-:Y:S02]  /*8970*/  LOP3.LUT R162, R21, R98, RZ, 0x3c, !PT ;  /* 0x0000006215a27212 */ /* 0x000fe400078e3cff */
[----:B------:R-:W-:Y:S02]  /*8980*/  IADD3 R21, P3, R172, 0x1000, RZ ;  /* 0x00001000ac157810 */ /* 0x000fe40007f7e0ff */
[----:B------:R-:W-:Y:S01]  /*8990*/  LOP3.LUT R142, R142, R143, RZ, 0x3c, !PT ;  /* 0x0000008f8e8e7212 */ /* 0x000fe200078e3cff */
[----:B------:R-:W-:Y:S01]  /*89a0*/  IMAD.X R143, RZ, RZ, R173, P2 ;  /* 0x000000ffff8f7224 */ /* 0x000fe200010e06ad */
[----:B------:R-:W-:-:S02]  /*89b0*/  LOP3.LUT R0, R3, 0x380, RZ, 0xc0, !PT ;  /* 0x0000038003007812 */ /* 0x000fc400078ec0ff */
[----:B-1----:R-:W-:Y:S02]  /*89c0*/  ISETP.NE.AND P2, PT, R48, 0x1, PT ;  /* 0x000000013000780c */ /* 0x002fe40003f45270 */
[----:B------:R-:W-:Y:S02]  /*89d0*/  LOP3.LUT R166, R20, R103, RZ, 0x3c, !PT ;  /* 0x0000006714a67212 */ /* 0x000fe400078e3cff */
[----:B------:R-:W-:Y:S02]  /*89e0*/  LOP3.LUT R20, R21, 0x380, RZ, 0xc0, !PT ;  /* 0x0000038015147812 */ /* 0x000fe400078ec0ff */
[----:B------:R-:W-:Y:S02]  /*89f0*/  SHF.R.U64 R0, R0, 0x3, RZ ;  /* 0x0000000300007819 */ /* 0x000fe400000012ff */
[----:B------:R-:W-:Y:S02]  /*8a00*/  SHF.R.U64 R20, R20, 0x3, RZ ;  /* 0x0000000314147819 */ /* 0x000fe400000012ff */
[----:B------:R-:W-:-:S02]  /*8a10*/  LOP3.LUT R154, R0, R3, RZ, 0x3c, !PT ;  /* 0x00000003009a7212 */ /* 0x000fc400078e3cff */
[----:B------:R-:W-:Y:S02]  /*8a20*/  MOV R213, R146 ;  /* 0x0000009200d57202 */ /* 0x000fe40000000f00 */
[----:B------:R-:W-:Y:S02]  /*8a30*/  LOP3.LUT R3, R30, 0x380, RZ, 0xc0, !PT ;  /* 0x000003801e037812 */ /* 0x000fe400078ec0ff */
[----:B------:R-:W-:Y:S01]  /*8a40*/  LOP3.LUT R20, R20, R21, RZ, 0x3c, !PT ;  /* 0x0000001514147212 */ /* 0x000fe200078e3cff */
[----:B------:R-:W-:Y:S01]  /*8a50*/  IMAD.X R21, RZ, RZ, R173, P3 ;  /* 0x000000ffff157224 */ /* 0x000fe200018e06ad */
[----:B------:R-:W-:Y:S01]  /*8a60*/  LOP3.LUT R0, R31, 0x380, RZ, 0xc0, !PT ;  /* 0x000003801f007812 */ /* 0x000fe200078ec0ff */
[----:B------:R0:W-:Y:S01]  /*8a70*/  STSM.16.M88.4 [R213], R24 ;  /* 0x00000018d5007844 */ /* 0x0001e20000000200 */
[----:B------:R-:W-:Y:S02]  /*8a80*/  SHF.R.U64 R3, R3, 0x3, RZ ;  /* 0x0000000303037819 */ /* 0x000fe400000012ff */
[----:B------:R-:W-:-:S02]  /*8a90*/  IADD3 R119, P3, R172, 0x8000, RZ ;  /* 0x00008000ac777810 */ /* 0x000fc40007f7e0ff */
[----:B------:R-:W-:Y:S02]  /*8aa0*/  SHF.R.U64 R0, R0, 0x3, RZ ;  /* 0x0000000300007819 */ /* 0x000fe400000012ff */
[----:B------:R-:W-:Y:S02]  /*8ab0*/  LOP3.LUT R168, R3, R30, RZ, 0x3c, !PT ;  /* 0x0000001e03a87212 */ /* 0x000fe400078e3cff */
[----:B------:R-:W-:Y:S02]  /*8ac0*/  LOP3.LUT R118, R119, 0x380, RZ, 0xc0, !PT ;  /* 0x0000038077767812 */ /* 0x000fe400078ec0ff */
[----:B------:R-:W-:Y:S02]  /*8ad0*/  LOP3.LUT R3, R12, 0x380, RZ, 0xc0, !PT ;  /* 0x000003800c037812 */ /* 0x000fe400078ec0ff */
[----:B------:R-:W-:Y:S02]  /*8ae0*/  LOP3.LUT R164, R0, R31, RZ, 0x3c, !PT ;  /* 0x0000001f00a47212 */ /* 0x000fe400078e3cff */
[----:B------:R-:W-:Y:S01]  /*8af0*/  SHF.R.U64 R118, R118, 0x3, RZ ;  /* 0x0000000376767819 */ /* 0x000fe200000012ff */
[----:B0-----:R-:W0:Y:S01]  /*8b00*/  @P2 LDC R24, c[0x0][0xbec] ;  /* 0x0002fb00ff182b82 */ /* 0x001e220000000800 */
[----:B------:R-:W-:-:S02]  /*8b10*/  LOP3.LUT R106, R111, 0x380, RZ, 0xc0, !PT ;  /* 0x000003806f6a7812 */ /* 0x000fc400078ec0ff */
[----:B------:R-:W-:Y:S02]  /*8b20*/  LOP3.LUT R0, R99, 0x380, RZ, 0xc0, !PT ;  /* 0x0000038063007812 */ /* 0x000fe400078ec0ff */
[----:B------:R-:W-:Y:S02]  /*8b30*/  SHF.R.U64 R3, R3, 0x3, RZ ;  /* 0x0000000303037819 */ /* 0x000fe400000012ff */
[----:B------:R-:W-:Y:S01]  /*8b40*/  LOP3.LUT R118, R118, R119, RZ, 0x3c, !PT ;  /* 0x0000007776767212 */ /* 0x000fe200078e3cff */
[----:B------:R-:W1:Y:S01]  /*8b50*/  @P2 LDC R27, c[0x0][0xbf0] ;  /* 0x0002fc00ff1b2b82 */ /* 0x000e620000000800 */
[----:B------:R-:W-:Y:S01]  /*8b60*/  SHF.R.U64 R106, R106, 0x3, RZ ;  /* 0x000000036a6a7819 */ /* 0x000fe200000012ff */
[----:B------:R-:W-:Y:S01]  /*8b70*/  IMAD.X R119, RZ, RZ, R173, P3 ;  /* 0x000000ffff777224 */ /* 0x000fe200018e06ad */
[----:B------:R-:W-:Y:S02]  /*8b80*/  SHF.R.U64 R0, R0, 0x3, RZ ;  /* 0x0000000300007819 */ /* 0x000fe400000012ff */
[----:B------:R-:W-:-:S02]  /*8b90*/  LOP3.LUT R12, R3, R12, RZ, 0x3c, !PT ;  /* 0x0000000c030c7212 */ /* 0x000fc400078e3cff */
[C---:B------:R-:W-:Y:S02]  /*8ba0*/  IADD3 R107, P0, R172.reuse, 0x5000, RZ ;  /* 0x00005000ac6b7810 */ /* 0x040fe40007f1e0ff */
[----:B------:R-:W-:Y:S02]  /*8bb0*/  IADD3 R3, P3, R172, 0xf000, RZ ;  /* 0x0000f000ac037810 */ /* 0x000fe40007f7e0ff */
[----:B------:R-:W-:Y:S02]  /*8bc0*/  LOP3.LUT R10, R127, 0x380, RZ, 0xc0, !PT ;  /* 0x000003807f0a7812 */ /* 0x000fe400078ec0ff */
[----:B------:R-:W-:Y:S01]  /*8bd0*/  LOP3.LUT R14, R123, 0x380, RZ, 0xc0, !PT ;  /* 0x000003807b0e7812 */ /* 0x000fe200078ec0ff */
[----:B------:R-:W-:Y:S01]  /*8be0*/  IMAD.X R147, RZ, RZ, R173, P3 ;  /* 0x000000ffff937224 */ /* 0x000fe200018e06ad */
[----:B------:R-:W-:Y:S01]  /*8bf0*/  LOP3.LUT R156, R106, R111, RZ, 0x3c, !PT ;  /* 0x0000006f6a9c7212 */ /* 0x000fe200078e3cff */
[----:B0-----:R-:W-:Y:S01]  /*8c00*/  @P2 IMAD.HI.U32 R24, R39, R24, RZ ;  /* 0x0000001827182227 */ /* 0x001fe200078e00ff */
[----:B------:R-:W-:-:S02]  /*8c10*/  LOP3.LUT R170, R0, R99, RZ, 0x3c, !PT ;  /* 0x0000006300aa7212 */ /* 0x000fc400078e3cff */
[----:B------:R-:W-:Y:S02]  /*8c20*/  LOP3.LUT R106, R107, 0x380, RZ, 0xc0, !PT ;  /* 0x000003806b6a7812 */ /* 0x000fe400078ec0ff */
[----:B------:R-:W-:Y:S02]  /*8c30*/  LOP3.LUT R0, R3, 0x380, RZ, 0xc0, !PT ;  /* 0x0000038003007812 */ /* 0x000fe400078ec0ff */
[----:B------:R-:W-:Y:S02]  /*8c40*/  SHF.R.U64 R10, R10, 0x3, RZ ;  /* 0x000000030a0a7819 */ /* 0x000fe400000012ff */
[----:B------:R-:W-:Y:S02]  /*8c50*/  SHF.R.U64 R14, R14, 0x3, RZ ;  /* 0x000000030e0e7819 */ /* 0x000fe400000012ff */
[----:B------:R-:W-:Y:S02]  /*8c60*/  SHF.R.U64 R106, R106, 0x3, RZ ;  /* 0x000000036a6a7819 */ /* 0x000fe400000012ff */
[----:B------:R-:W-:-:S02]  /*8c70*/  SHF.R.U64 R0, R0, 0x3, RZ ;  /* 0x0000000300007819 */ /* 0x000fc400000012ff */
[----:B------:R-:W-:Y:S02]  /*8c80*/  LOP3.LUT R10, R10, R127, RZ, 0x3c, !PT ;  /* 0x0000007f0a0a7212 */ /* 0x000fe400078e3cff */
[----:B------:R-:W-:Y:S02]  /*8c90*/  LOP3.LUT R14, R14, R123, RZ, 0x3c, !PT ;  /* 0x0000007b0e0e7212 */ /* 0x000fe400078e3cff */
[----:B------:R-:W-:Y:S01]  /*8ca0*/  LOP3.LUT R106, R106, R107, RZ, 0x3c, !PT ;  /* 0x0000006b6a6a7212 */ /* 0x000fe200078e3cff */
[----:B------:R-:W-:Y:S01]  /*8cb0*/  IMAD.X R107, RZ, RZ, R173, P0 ;  /* 0x000000ffff6b7224 */ /* 0x000fe200000e06ad */
[----:B------:R-:W-:Y:S02]  /*8cc0*/  LOP3.LUT R146, R0, R3, RZ, 0x3c, !PT ;  /* 0x0000000300927212 */ /* 0x000fe400078e3cff */
[----:B------:R-:W-:Y:S02]  /*8cd0*/  MOV R154, R154 ;  /* 0x0000009a009a7202 */ /* 0x000fe40000000f00 */
[----:B------:R-:W-:-:S02]  /*8ce0*/  MOV R3, R8 ;  /* 0x0000000800037202 */ /* 0x000fc40000000f00 */
[----:B------:R-:W-:Y:S01]  /*8cf0*/  MOV R0, R10 ;  /* 0x0000000a00007202 */ /* 0x000fe20000000f00 */
[----:B------:R-:W-:Y:S01]  /*8d00*/  STSM.16.M88.4 [R154], R32 ;  /* 0x000000209a007844 */ /* 0x000fe20000000200 */
[----:B------:R-:W-:Y:S02]  /*8d10*/  MOV R164, R164 ;  /* 0x000000a400a47202 */ /* 0x000fe40000000f00 */
[----:B------:R-:W-:Y:S02]  /*8d20*/  IADD3 R135, P0, R172, 0xc000, RZ ;  /* 0x0000c000ac877810 */ /* 0x000fe40007f1e0ff */
[----:B------:R-:W-:Y:S01]  /*8d30*/  MOV R44, R14 ;  /* 0x0000000e002c7202 */ /* 0x000fe20000000f00 */
[----:B------:R-:W-:Y:S01]  /*8d40*/  STSM.16.M88.4 [R164], R40 ;  /* 0x00000028a4007844 */ /* 0x000fe20000000200 */
[----:B------:R-:W-:Y:S02]  /*8d50*/  MOV R170, R170 ;  /* 0x000000aa00aa7202 */ /* 0x000fe40000000f00 */
        /* <DEDUP_REMOVED lines=8> */
[----:B------:R-:W-:Y:S02]  /*8de0*/  F2FP.F16.F32.PACK_AB R14, R61, R186 ;  /* 0x000000ba3d0e723e */ /* 0x000fe400000000ff */
[----:B------:R-:W-:Y:S02]  /*8df0*/  F2FP.F16.F32.PACK_AB R15, R63, R62 ;  /* 0x0000003e3f0f723e */ /* 0x000fe400000000ff */
[----:B-1----:R-:W-:Y:S02]  /*8e00*/  @P2 SHF.R.U32.HI R36, RZ, R27, R24 ;  /* 0x0000001bff242219 */ /* 0x002fe40000011618 */
[----:B------:R-:W-:Y:S01]  /*8e10*/  LOP3.LUT R134, R135, 0x380, RZ, 0xc0, !PT ;  /* 0x0000038087867812 */ /* 0x000fe200078ec0ff */
[----:B------:R1:W-:Y:S01]  /*8e20*/  STSM.16.M88.4 [R25], R12 ;  /* 0x0000000c19007844 */ /* 0x0003e20000000200 */
[----:B------:R-:W-:Y:S01]  /*8e30*/  MOV R168, R168 ;  /* 0x000000a800a87202 */ /* 0x000fe20000000f00 */
[----:B------:R-:W-:Y:S01]  /*8e40*/  IMAD.MOV R37, RZ, RZ, -R36 ;  /* 0x000000ffff257224 */ /* 0x000fe200078e0a24 */
[----:B------:R-:W-:-:S02]  /*8e50*/  IADD3 R111, P1, R172, 0x6000, RZ ;  /* 0x00006000ac6f7810 */ /* 0x000fc40007f3e0ff */
[----:B------:R-:W-:Y:S01]  /*8e60*/  MOV R166, R166 ;  /* 0x000000a600a67202 */ /* 0x000fe20000000f00 */
[----:B------:R-:W-:Y:S01]  /*8e70*/  IMAD R37, R48, R37, R39 ;  /* 0x0000002530257224 */ /* 0x000fe200078e0227 */
[----:B0-----:R-:W-:Y:S02]  /*8e80*/  F2FP.F16.F32.PACK_AB R8, R65, R187 ;  /* 0x000000bb4108723e */ /* 0x001fe400000000ff */
[----:B------:R-:W-:Y:S02]  /*8e90*/  F2FP.F16.F32.PACK_AB R9, R67, R66 ;  /* 0x000000424309723e */ /* 0x000fe400000000ff */
[----:B------:R-:W-:Y:S02]  /*8ea0*/  F2FP.F16.F32.PACK_AB R10, R69, R188 ;  /* 0x000000bc450a723e */ /* 0x000fe400000000ff */
[----:B------:R-:W-:Y:S02]  /*8eb0*/  F2FP.F16.F32.PACK_AB R11, R71, R70 ;  /* 0x00000046470b723e */ /* 0x000fe400000000ff */
[----:B------:R-:W-:-:S02]  /*8ec0*/  SHF.R.U64 R134, R134, 0x3, RZ ;  /* 0x0000000386867819 */ /* 0x000fc400000012ff */
[----:B-1----:R-:W-:Y:S01]  /*8ed0*/  F2FP.F16.F32.PACK_AB R12, R73, R189 ;  /* 0x000000bd490c723e */ /* 0x002fe200000000ff */
[----:B------:R0:W-:Y:S01]  /*8ee0*/  STSM.16.M88.4 [R168], R8 ;  /* 0x00000008a8007844 */ /* 0x0001e20000000200 */
        /* <DEDUP_REMOVED lines=9> */
[----:B------:R-:W-:Y:S02]  /*8f80*/  LOP3.LUT R110, R111, 0x380, RZ, 0xc0, !PT ;  /* 0x000003806f6e7812 */ /* 0x000fe400078ec0ff */
[----:B------:R-:W-:Y:S01]  /*8f90*/  LOP3.LUT R134, R134, R135, RZ, 0x3c, !PT ;  /* 0x0000008786867212 */ /* 0x000fe200078e3cff */
[----:B------:R-:W-:Y:S01]  /*8fa0*/  IMAD.X R135, RZ, RZ, R173, P0 ;  /* 0x000000ffff877224 */ /* 0x000fe200000e06ad */
[----:B------:R2:W-:Y:S01]  /*8fb0*/  STSM.16.M88.4 [R162], R24 ;  /* 0x00000018a2007844 */ /* 0x0005e20000000200 */
[----:B------:R-:W-:Y:S02]  /*8fc0*/  SHF.R.U64 R110, R110, 0x3, RZ ;  /* 0x000000036e6e7819 */ /* 0x000fe400000012ff */
[----:B0-----:R-:W-:Y:S01]  /*8fd0*/  F2FP.F16.F32.PACK_AB R9, R52, R7 ;  /* 0x000000073409723e */ /* 0x001fe200000000ff */
[----:B-1----:R-:W-:Y:S01]  /*8fe0*/  IMAD.U32 R13, RZ, RZ, UR5 ;  /* 0x00000005ff0d7e24 */ /* 0x002fe2000f8e00ff */
[----:B------:R-:W-:Y:S01]  /*8ff0*/  SHF.R.S32.HI R12, RZ, 0x1f, R36 ;  /* 0x0000001fff0c7819 */ /* 0x000fe20000011424 */
[----:B------:R-:W-:Y:S01]  /*9000*/  ULDC UR5, c[0x0][0xa88] ;  /* 0x0002a20000057ab9 */ /* 0x000fe20000000800 */
[----:B------:R-:W-:-:S02]  /*9010*/  SHF.R.S32.HI R7, RZ, 0x1f, R37 ;  /* 0x0000001fff077819 */ /* 0x000fc40000011425 */
[----:B------:R-:W-:Y:S01]  /*9020*/  LOP3.LUT R110, R110, R111, RZ, 0x3c, !PT ;  /* 0x0000006f6e6e7212 */ /* 0x000fe200078e3cff */
[----:B------:R-:W-:Y:S01]  /*9030*/  IMAD.X R111, RZ, RZ, R173, P1 ;  /* 0x000000ffff6f7224 */ /* 0x000fe200008e06ad */
[----:B------:R-:W-:Y:S02]  /*9040*/  IADD3 R139, P1, R172, 0xd000, RZ ;  /* 0x0000d000ac8b7810 */ /* 0x000fe40007f3e0ff */
[----:B------:R-:W-:Y:S02]  /*9050*/  MOV R160, R160 ;  /* 0x000000a000a07202 */ /* 0x000fe40000000f00 */
[----:B--2---:R-:W-:Y:S01]  /*9060*/  IADD3 R24, P0, R36, UR6, RZ ;  /* 0x0000000624187c10 */ /* 0x004fe2000ff1e0ff */
[----:B------:R-:W-:Y:S01]  /*9070*/  VIADD R26, R206, UR44 ;  /* 0x0000002cce1a7c36 */ /* 0x000fe20008000000 */
[----:B------:R-:W-:Y:S02]  /*9080*/  F2FP.F16.F32.PACK_AB R32, R89, R193 ;  /* 0x000000c15920723e */ /* 0x000fe400000000ff */
[----:B------:R-:W-:Y:S01]  /*9090*/  IADD3.X R25, R12, UR7, R13, P0, !PT ;  /* 0x000000070c197c10 */ /* 0x000fe200087fe40d */
[----:B------:R-:W-:Y:S01]  /*90a0*/  ULDC.64 UR6, c[0x0][0xb88] ;  /* 0x0002e20000067ab9 */ /* 0x000fe20000000a00 */
[----:B------:R-:W-:Y:S01]  /*90b0*/  F2FP.F16.F32.PACK_AB R33, R91, R90 ;  /* 0x0000005a5b21723e */ /* 0x000fe200000000ff */
[----:B------:R-:W-:Y:S01]  /*90c0*/  IMAD R12, R7, UR6, RZ ;  /* 0x00000006070c7c24 */ /* 0x000fe2000f8e02ff */
[----:B------:R-:W-:Y:S01]  /*90d0*/  F2FP.F16.F32.PACK_AB R34, R93, R194 ;  /* 0x000000c25d22723e */ /* 0x000fe200000000ff */
[----:B------:R-:W-:Y:S01]  /*90e0*/  IMAD.WIDE.U32 R24, R37, UR6, R24 ;  /* 0x0000000625187c25 */ /* 0x000fe2000f8e0018 */
[----:B------:R-:W-:-:S02]  /*90f0*/  F2FP.F16.F32.PACK_AB R35, R95, R94 ;  /* 0x0000005e5f23723e */ /* 0x000fc400000000ff */
[----:B------:R-:W-:Y:S01]  /*9100*/  MOV R158, R158 ;  /* 0x0000009e009e7202 */ /* 0x000fe20000000f00 */
[----:B------:R-:W-:Y:S01]  /*9110*/  IMAD R37, R37, UR7, R12 ;  /* 0x0000000725257c24 */ /* 0x000fe2000f8e020c */
[----:B------:R-:W-:Y:S01]  /*9120*/  F2FP.F16.F32.PACK_AB R8, R97, R195 ;  /* 0x000000c36108723e */ /* 0x000fe200000000ff */
[----:B------:R0:W-:Y:S01]  /*9130*/  STSM.16.M88.4 [R160], R32 ;  /* 0x00000020a0007844 */ /* 0x0001e20000000200 */
[----:B------:R-:W-:Y:S01]  /*9140*/  F2FP.F16.F32.PACK_AB R10, R101, R196 ;  /* 0x000000c4650a723e */ /* 0x000fe200000000ff */
[----:B------:R-:W-:Y:S01]  /*9150*/  ULDC.64 UR6, c[0x0][0xb50] ;  /* 0x0002d40000067ab9 */ /* 0x000fe20000000a00 */
[----:B------:R-:W-:Y:S01]  /*9160*/  F2FP.F16.F32.PACK_AB R11, R60, R56 ;  /* 0x000000383c0b723e */ /* 0x000fe200000000ff */
[----:B------:R-:W-:Y:S01]  /*9170*/  IMAD R7, R48, UR5, RZ ;  /* 0x0000000530077c24 */ /* 0x000fe2000f8e02ff */
[----:B------:R-:W-:Y:S02]  /*9180*/  LOP3.LUT R138, R139, 0x380, RZ, 0xc0, !PT ;  /* 0x000003808b8a7812 */ /* 0x000fe400078ec0ff */
[----:B------:R-:W-:Y:S01]  /*9190*/  LOP3.LUT P0, RZ, R204, 0x3, RZ, 0xc0, !PT ;  /* 0x00000003ccff7812 */ /* 0x000fe2000780c0ff */
[----:B------:R1:W-:Y:S01]  /*91a0*/  STSM.16.M88.4 [R158], R8 ;  /* 0x000000089e007844 */ /* 0x0003e20000000200 */
[----:B------:R-:W-:-:S02]  /*91b0*/  SHF.R.U64 R138, R138, 0x3, RZ ;  /* 0x000000038a8a7819 */ /* 0x000fc400000012ff */
[----:B------:R-:W-:Y:S02]  /*91c0*/  MOV R156, R156 ;  /* 0x0000009c009c7202 */ /* 0x000fe40000000f00 */
[----:B------:R-:W-:Y:S02]  /*91d0*/  F2FP.F16.F32.PACK_AB R12, R105, R197 ;  /* 0x000000c5690c723e */ /* 0x000fe400000000ff */
[----:B------:R-:W-:Y:S02]  /*91e0*/  F2FP.F16.F32.PACK_AB R13, R68, R64 ;  /* 0x00000040440d723e */ /* 0x000fe400000000ff */
[----:B0-----:R-:W-:Y:S02]  /*91f0*/  LEA R34, P3, R24, UR6, 0x2 ;  /* 0x0000000618227c11 */ /* 0x001fe4000f8610ff */
[----:B------:R-:W-:Y:S02]  /*9200*/  F2FP.F16.F32.PACK_AB R14, R109, R198 ;  /* 0x000000c66d0e723e */ /* 0x000fe400000000ff */
[----:B------:R-:W-:Y:S01]  /*9210*/  F2FP.F16.F32.PACK_AB R15, R76, R72 ;  /* 0x000000484c0f723e */ /* 0x000fe200000000ff */
[----:B------:R-:W-:Y:S01]  /*9220*/  SHFL.IDX PT, R46, R34, RZ, 0x1c1f ;  /* 0x001c1fff222e7589 */ /* 0x000fe200000e0000 */
[----:B------:R-:W-:Y:S01]  /*9230*/  LOP3.LUT R138, R138, R139, RZ, 0x3c, !PT ;  /* 0x0000008b8a8a7212 */ /* 0x000fe200078e3cff */
[----:B-1----:R-:W-:Y:S01]  /*9240*/  IMAD.IADD R9, R25, 0x1, R37 ;  /* 0x0000000119097824 */ /* 0x002fe200078e0225 */
[----:B------:R-:W-:Y:S01]  /*9250*/  MOV R152, R152 ;  /* 0x0000009800987202 */ /* 0x000fe20000000f00 */
[----:B------:R-:W-:Y:S01]  /*9260*/  VIADD R8, R26, 0x8 ;  /* 0x000000081a087836 */ /* 0x000fe20000000000 */
[----:B------:R0:W-:Y:S01]  /*9270*/  STSM.16.M88.4 [R156], R12 ;  /* 0x0000000c9c007844 */ /* 0x0001e20000000200 */
[----:B------:R-:W-:Y:S01]  /*9280*/  IMAD.X R139, RZ, RZ, R173, P1 ;  /* 0x000000ffff8b7224 */ /* 0x000fe200008e06ad */
[----:B------:R-:W-:-:S02]  /*9290*/  LEA.HI.X R35, R24, UR7, R9, 0x2, P3 ;  /* 0x0000000718237c11 */ /* 0x000fc400098f1409 */
[-C--:B------:R-:W-:Y:S01]  /*92a0*/  ISETP.GE.OR P1, PT, R26, R7.reuse, P0 ;  /* 0x000000071a00720c */ /* 0x080fe20000726670 */
[----:B------:R-:W-:Y:S01]  /*92b0*/  SHFL.IDX PT, R50, R34, 0x1, 0x1c1f ;  /* 0x003c1f0022327f89 */ /* 0x000fe200000e0000 */
[----:B------:R-:W-:Y:S02]  /*92c0*/  ISETP.GE.OR P0, PT, R8, R7, P0 ;  /* 0x000000070800720c */ /* 0x000fe40000706670 */
[----:B------:R-:W-:Y:S01]  /*92d0*/  F2FP.F16.F32.PACK_AB R8, R113, R199 ;  /* 0x000000c77108723e */ /* 0x000fe200000000ff */
[----:B------:R-:W1:Y:S01]  /*92e0*/  SHFL.IDX PT, R47, R35, RZ, 0x1c1f ;  /* 0x001c1fff232f7589 */ /* 0x000e6200000e0000 */
[----:B------:R-:W-:Y:S02]  /*92f0*/  F2FP.F16.F32.PACK_AB R9, R84, R80 ;  /* 0x000000505409723e */ /* 0x000fe400000000ff */
[----:B------:R-:W-:Y:S01]  /*9300*/  F2FP.F16.F32.PACK_AB R10, R117, R201 ;  /* 0x000000c9750a723e */ /* 0x000fe200000000ff */
[----:B------:R-:W2:Y:S01]  /*9310*/  SHFL.IDX PT, R51, R35, 0x1, 0x1c1f ;  /* 0x003c1f0023337f89 */ /* 0x000ea200000e0000 */
[----:B------:R-:W-:-:S02]  /*9320*/  F2FP.F16.F32.PACK_AB R11, R92, R88 ;  /* 0x000000585c0b723e */ /* 0x000fc400000000ff */
[----:B------:R-:W-:Y:S02]  /*9330*/  MOV R150, R150 ;  /* 0x0000009600967202 */ /* 0x000fe40000000f00 */
[----:B0-----:R-:W-:Y:S01]  /*9340*/  F2FP.F16.F32.PACK_AB R12, R121, R202 ;  /* 0x000000ca790c723e */ /* 0x001fe200000000ff */
[----:B------:R0:W-:Y:S01]  /*9350*/  STSM.16.M88.4 [R152], R8 ;  /* 0x0000000898007844 */ /* 0x0001e20000000200 */
[----:B------:R-:W-:Y:S02]  /*9360*/  F2FP.F16.F32.PACK_AB R13, R100, R96 ;  /* 0x00000060640d723e */ /* 0x000fe400000000ff */
[----:B------:R-:W-:Y:S02]  /*9370*/  F2FP.F16.F32.PACK_AB R14, R125, R124 ;  /* 0x0000007c7d0e723e */ /* 0x000fe400000000ff */
[----:B------:R-:W-:Y:S02]  /*9380*/  F2FP.F16.F32.PACK_AB R15, R108, R104 ;  /* 0x000000686c0f723e */ /* 0x000fe400000000ff */
[----:B------:R-:W-:-:S02]  /*9390*/  F2FP.F16.F32.PACK_AB R24, R129, R128 ;  /* 0x000000808118723e */ /* 0x000fc400000000ff */
[----:B------:R-:W-:Y:S01]  /*93a0*/  F2FP.F16.F32.PACK_AB R25, R116, R112 ;  /* 0x000000707419723e */ /* 0x000fe200000000ff */
[----:B------:R-:W-:Y:S01]  /*93b0*/  STSM.16.M88.4 [R150], R12 ;  /* 0x0000000c96007844 */ /* 0x000fe20000000200 */
[----:B------:R-:W-:Y:S02]  /*93c0*/  F2FP.F16.F32.PACK_AB R26, R133, R132 ;  /* 0x00000084851a723e */ /* 0x000fe400000000ff */
[----:B------:R-:W-:Y:S02]  /*93d0*/  F2FP.F16.F32.PACK_AB R27, R174, R120 ;  /* 0x00000078ae1b723e */ /* 0x000fe400000000ff */
[----:B------:R-:W-:Y:S01]  /*93e0*/  F2FP.F16.F32.PACK_AB R32, R137, R136 ;  /* 0x000000888920723e */ /* 0x000fe200000000ff */
[----:B0-----:R-:W0:Y:S01]  /*93f0*/  @P2 LDC R9, c[0x0][0xbf0] ;  /* 0x0002fc00ff092b82 */ /* 0x001e220000000800 */
[----:B------:R-:W-:Y:S01]  /*9400*/  F2FP.F16.F32.PACK_AB R33, R176, R175 ;  /* 0x000000afb021723e */ /* 0x000fe200000000ff */
[----:B------:R-:W-:Y:S01]  /*9410*/  STSM.16.M88.4 [R44], R24 ;  /* 0x000000182c007844 */ /* 0x000fe20000000200 */
[----:B------:R-:W-:-:S02]  /*9420*/  F2FP.F16.F32.PACK_AB R34, R141, R140 ;  /* 0x0000008c8d22723e */ /* 0x000fc400000000ff */
[----:B------:R-:W-:Y:S02]  /*9430*/  F2FP.F16.F32.PACK_AB R35, R178, R177 ;  /* 0x000000b1b223723e */ /* 0x000fe400000000ff */
[----:B------:R-:W-:Y:S02]  /*9440*/  F2FP.F16.F32.PACK_AB R56, R145, R144 ;  /* 0x000000909138723e */ /* 0x000fe400000000ff */
[----:B------:R-:W-:Y:S01]  /*9450*/  F2FP.F16.F32.PACK_AB R57, R180, R179 ;  /* 0x000000b3b439723e */ /* 0x000fe200000000ff */
[----:B------:R3:W-:Y:S01]  /*9460*/  STSM.16.M88.4 [R0], R32 ;  /* 0x0000002000007844 */ /* 0x0007e20000000200 */
[----:B------:R-:W-:Y:S02]  /*9470*/  F2FP.F16.F32.PACK_AB R58, R149, R148 ;  /* 0x00000094953a723e */ /* 0x000fe400000000ff */
[----:B------:R-:W-:Y:S02]  /*9480*/  F2FP.F16.F32.PACK_AB R59, R4, R181 ;  /* 0x000000b5043b723e */ /* 0x000fe400000000ff */
[----:B------:R-:W-:-:S02]  /*9490*/  IADD3 R31, P4, R172, 0x2000, RZ ;  /* 0x00002000ac1f7810 */ /* 0x000fc40007f9e0ff */
[C---:B------:R-:W-:Y:S01]  /*94a0*/  IADD3 R99, P5, R172.reuse, 0x3000, RZ ;  /* 0x00003000ac637810 */ /* 0x040fe20007fbe0ff */
[----:B------:R-:W-:Y:S01]  /*94b0*/  STSM.16.M88.4 [R3], R56 ;  /* 0x0000003803007844 */ /* 0x000fe20000000200 */
[----:B------:R-:W-:Y:S02]  /*94c0*/  IADD3 R103, P6, R172, 0x4000, RZ ;  /* 0x00004000ac677810 */ /* 0x000fe40007fde0ff */
[----:B------:R-:W-:Y:S01]  /*94d0*/  LOP3.LUT R30, R31, 0x380, RZ, 0xc0, !PT ;  /* 0x000003801f1e7812 */ /* 0x000fe200078ec0ff */
[----:B------:R-:W-:Y:S01]  /*94e0*/  BAR.SYNC.DEFER_BLOCKING 0x1, 0x100 ;  /* 0x0044000000007b1d */ /* 0x000fe20000010000 */
[----:B------:R-:W-:Y:S02]  /*94f0*/  LOP3.LUT R98, R99, 0x380, RZ, 0xc0, !PT ;  /* 0x0000038063627812 */ /* 0x000fe400078ec0ff */
[----:B------:R-:W-:Y:S01]  /*9500*/  LOP3.LUT R102, R103, 0x380, RZ, 0xc0, !PT ;  /* 0x0000038067667812 */ /* 0x000fe200078ec0ff */
[----:B---3--:R-:W-:Y:S01]  /*9510*/  IMAD R0, R23, 0x20, R200 ;  /* 0x0000002017007824 */ /* 0x008fe200078e02c8 */
[----:B------:R-:W-:-:S02]  /*9520*/  SHF.R.U64 R30, R30, 0x3, RZ ;  /* 0x000000031e1e7819 */ /* 0x000fc400000012ff */
[----:B------:R-:W-:Y:S02]  /*9530*/  SHF.R.U64 R98, R98, 0x3, RZ ;  /* 0x0000000362627819 */ /* 0x000fe400000012ff */
[----:B------:R-:W-:Y:S01]  /*9540*/  SHF.R.U64 R102, R102, 0x3, RZ ;  /* 0x0000000366667819 */ /* 0x000fe200000012ff */
[----:B------:R-:W-:Y:S01]  /*9550*/  UIMAD UR5, UR10, UR8, URZ ;  /* 0x000000080a0572a4 */ /* 0x000fe2000f8e023f */
[----:B------:R-:W-:Y:S01]  /*9560*/  LOP3.LUT R30, R30, R31, RZ, 0x3c, !PT ;  /* 0x0000001f1e1e7212 */ /* 0x000fe200078e3cff */
[--C-:B------:R-:W-:Y:S01]  /*9570*/  IMAD.X R31, RZ, RZ, R173.reuse, P4 ;  /* 0x000000ffff1f7224 */ /* 0x100fe200020e06ad */
[----:B------:R-:W-:Y:S01]  /*9580*/  LOP3.LUT R98, R98, R99, RZ, 0x3c, !PT ;  /* 0x0000006362627212 */ /* 0x000fe200078e3cff */
[--C-:B------:R-:W-:Y:S01]  /*9590*/  IMAD.X R99, RZ, RZ, R173.reuse, P5 ;  /* 0x000000ffff637224 */ /* 0x100fe200028e06ad */
[----:B------:R-:W-:Y:S01]  /*95a0*/  LOP3.LUT R102, R102, R103, RZ, 0x3c, !PT ;  /* 0x0000006766667212 */ /* 0x000fe200078e3cff */
[----:B------:R-:W-:Y:S01]  /*95b0*/  IMAD.X R103, RZ, RZ, R173, P6 ;  /* 0x000000ffff677224 */ /* 0x000fe200030e06ad */
[----:B------:R-:W-:-:S02]  /*95c0*/  IADD3 R123, P4, R172, 0x9000, RZ ;  /* 0x00009000ac7b7810 */ /* 0x000fc40007f9e0ff */
[C---:B------:R-:W-:Y:S01]  /*95d0*/  LOP3.LUT R29, R172.reuse, 0x380, RZ, 0xc0, !PT ;  /* 0x00000380ac1d7812 */ /* 0x040fe200078ec0ff */
[----:B-1----:R-:W-:Y:S01]  /*95e0*/  @!P1 ST.E desc[UR46][R46.64], R6 ;  /* 0x000000062e009985 */ /* 0x002fe2000c10192e */
[C---:B------:R-:W-:Y:S01]  /*95f0*/  IADD3 R127, P5, R172.reuse, 0xa000, RZ ;  /* 0x0000a000ac7f7810 */ /* 0x040fe20007fbe0ff */
[----:B------:R-:W-:Y:S01]  /*9600*/  UIMAD.WIDE.U32 UR6, UR39, UR8, URZ ;  /* 0x00000008270672a5 */ /* 0x000fe2000f8e003f */
[----:B------:R-:W-:Y:S01]  /*9610*/  IADD3 R131, P6, R172, 0xb000, RZ ;  /* 0x0000b000ac837810 */ /* 0x000fe20007fde0ff */
[----:B--2---:R1:W-:Y:S01]  /*9620*/  @!P0 ST.E desc[UR46][R50.64], R5 ;  /* 0x0000000532008985 */ /* 0x0043e2000c10192e */
[----:B------:R-:W-:Y:S01]  /*9630*/  UIMAD UR5, UR39, UR9, UR5 ;  /* 0x00000009270572a4 */ /* 0x000fe2000f8e0205 */
[----:B------:R-:W-:Y:S01]  /*9640*/  LOP3.LUT R122, R123, 0x380, RZ, 0xc0, !PT ;  /* 0x000003807b7a7812 */ /* 0x000fe200078ec0ff */
[----:B------:R-:W-:Y:S01]  /*9650*/  ULDC.64 UR10, c[0x0][0xaf0] ;  /* 0x0002bc00000a7ab9 */ /* 0x000fe20000000a00 */
[----:B------:R-:W-:Y:S02]  /*9660*/  LOP3.LUT R126, R127, 0x380, RZ, 0xc0, !PT ;  /* 0x000003807f7e7812 */ /* 0x000fe400078ec0ff */
[----:B------:R-:W-:-:S02]  /*9670*/  LOP3.LUT R130, R131, 0x380, RZ, 0xc0, !PT ;  /* 0x0000038083827812 */ /* 0x000fc400078ec0ff */
[----:B------:R-:W-:Y:S01]  /*9680*/  SHF.R.U64 R29, R29, 0x3, RZ ;  /* 0x000000031d1d7819 */ /* 0x000fe200000012ff */
[----:B-1----:R-:W1:Y:S01]  /*9690*/  @P2 LDC R5, c[0x0][0xbec] ;  /* 0x0002fb00ff052b82 */ /* 0x002e620000000800 */
[----:B------:R-:W-:Y:S01]  /*96a0*/  VIADD R6, R0, UR44 ;  /* 0x0000002c00067c36 */ /* 0x000fe20008000000 */
[----:B------:R-:W-:Y:S01]  /*96b0*/  UIMAD UR8, UR12, UR10, URZ ;  /* 0x0000000a0c0872a4 */ /* 0x000fe2000f8e023f */
[----:B------:R-:W-:Y:S01]  /*96c0*/  SHF.R.U64 R122, R122, 0x3, RZ ;  /* 0x000000037a7a7819 */ /* 0x000fe200000012ff */
[----:B------:R-:W-:Y:S01]  /*96d0*/  UIADD3 UR7, UR7, UR5, URZ ;  /* 0x0000000507077290 */ /* 0x000fe2000fffe03f */
[----:B------:R-:W-:Y:S01]  /*96e0*/  IMAD.MOV.U32 R3, RZ, RZ, R6 ;  /* 0x000000ffff037224 */ /* 0x000fe200078e0006 */
[----:B------:R-:W-:Y:S01]  /*96f0*/  UIMAD UR5, UR42, UR11, UR8 ;  /* 0x0000000b2a0572a4 */ /* 0x000fe2000f8e0208 */
[----:B------:R-:W-:Y:S01]  /*9700*/  SHF.R.U64 R126, R126, 0x3, RZ ;  /* 0x000000037e7e7819 */ /* 0x000fe200000012ff */
[----:B------:R-:W-:Y:S01]  /*9710*/  UIMAD.WIDE.U32 UR42, UR42, UR10, UR6 ;  /* 0x0000000a2a2a72a5 */ /* 0x000fe2000f8e0006 */
[----:B------:R-:W-:Y:S01]  /*9720*/  SHF.R.U64 R130, R130, 0x3, RZ ;  /* 0x0000000382827819 */ /* 0x000fe200000012ff */
[----:B------:R2:W5:Y:S01]  /*9730*/  LD.E.128 R40, desc[UR46][R20.64] ;  /* 0x0000002e14287980 */ /* 0x000562000c101d00 */
[----:B------:R-:W-:Y:S01]  /*9740*/  LOP3.LUT R122, R122, R123, RZ, 0x3c, !PT ;  /* 0x0000007b7a7a7212 */ /* 0x000fe200078e3cff */
[----:B------:R-:W-:Y:S01]  /*9750*/  UIADD3 UR5, UR43, UR5, URZ ;  /* 0x000000052b057290 */ /* 0x000fe2000fffe03f */
[----:B------:R-:W-:Y:S01]  /*9760*/  LOP3.LUT R126, R126, R127, RZ, 0x3c, !PT ;  /* 0x0000007f7e7e7212 */ /* 0x000fe200078e3cff */
[--C-:B------:R-:W-:Y:S01]  /*9770*/  IMAD.X R123, RZ, RZ, R173.reuse, P4 ;  /* 0x000000ffff7b7224 */ /* 0x100fe200020e06ad */
[----:B------:R-:W-:Y:S01]  /*9780*/  LOP3.LUT R130, R130, R131, RZ, 0x3c, !PT ;  /* 0x0000008382827212 */ /* 0x000fe200078e3cff */
[--C-:B------:R-:W-:Y:S01]  /*9790*/  IMAD.X R127, RZ, RZ, R173.reuse, P5 ;  /* 0x000000ffff7f7224 */ /* 0x100fe200028e06ad */
[----:B------:R-:W-:Y:S01]  /*97a0*/  LOP3.LUT R28, R29, R172, RZ, 0x3c, !PT ;  /* 0x000000ac1d1c7212 */ /* 0x000fe200078e3cff */
[--C-:B------:R-:W-:Y:S01]  /*97b0*/  IMAD.X R131, RZ, RZ, R173.reuse, P6 ;  /* 0x000000ffff837224 */ /* 0x100fe200030e06ad */
[----:B------:R-:W-:Y:S01]  /*97c0*/  ULDC.64 UR6, c[0x0][0xae0] ;  /* 0x0002b80000067ab9 */ /* 0x000fe20000000a00 */
[----:B------:R-:W-:Y:S01]  /*97d0*/  IMAD.MOV.U32 R29, RZ, RZ, R173 ;  /* 0x000000ffff1d7224 */ /* 0x000fe200078e00ad */
[----:B------:R2:W5:Y:S01]  /*97e0*/  LD.E.128 R52, desc[UR46][R30.64] ;  /* 0x0000002e1e347980 */ /* 0x000562000c101d00 */
[----:B-1----:R-:W-:-:S03]  /*97f0*/  @P2 IMAD.HI.U32 R0, R6, R5, RZ ;  /* 0x0000000506002227 */ /* 0x002fc600078e00ff */
[----:B------:R2:W5:Y:S02]  /*9800*/  LD.E.128 R36, desc[UR46][R28.64] ;  /* 0x0000002e1c247980 */ /* 0x000564000c101d00 */
[----:B0-----:R-:W-:Y:S01]  /*9810*/  @P2 SHF.R.U32.HI R3, RZ, R9, R0 ;  /* 0x00000009ff032219 */ /* 0x001fe20000011600 */
[----:B------:R-:W-:Y:S01]  /*9820*/  IMAD.U32 R4, RZ, RZ, UR42 ;  /* 0x0000002aff047e24 */ /* 0x000fe2000f8e00ff */
[----:B------:R-:W5:Y:S02]  /*9830*/  LD.E.128 R96, desc[UR46][R98.64] ;  /* 0x0000002e62607980 */ /* 0x000f64000c101d00 */
[--C-:B------:R-:W-:Y:S01]  /*9840*/  SHF.R.S32.HI R0, RZ, 0x1f, R3.reuse ;  /* 0x0000001fff007819 */ /* 0x100fe20000011403 */
[----:B------:R-:W-:Y:S01]  /*9850*/  IMAD.MOV R9, RZ, RZ, -R3 ;  /* 0x000000ffff097224 */ /* 0x000fe200078e0a03 */
[----:B------:R-:W5:Y:S01]  /*9860*/  LD.E.128 R100, desc[UR46][R102.64] ;  /* 0x0000002e66647980 */ /* 0x000f62000c101d00 */
[----:B------:R-:W-:Y:S02]  /*9870*/  IMAD.U32 R5, RZ, RZ, UR43 ;  /* 0x0000002bff057e24 */ /* 0x000fe4000f8e00ff */
        /* <DEDUP_REMOVED lines=8> */
[----:B------:R-:W-:Y:S01]  /*9900*/  IMAD.WIDE.U32 R4, R3, UR6, R4 ;  /* 0x0000000603047c25 */ /* 0x000fe2000f8e0004 */
[----:B------:R-:W-:Y:S02]  /*9910*/  ULDC.64 UR6, c[0x0][0xad8] ;  /* 0x0002b60000067ab9 */ /* 0x000fe40000000a00 */
        /* <DEDUP_REMOVED lines=19> */
[----:B------:R-:W-:Y:S01]  /*9a50*/  ISETP.GE.AND P2, PT, R14, R7, PT ;  /* 0x000000070e00720c */ /* 0x000fe20003f46270 */
[----:B------:R-:W-:Y:S02]  /*9a60*/  ULDC.64 UR6, c[0x0][0xa80] ;  /* 0x0002a00000067ab9 */ /* 0x000fe40000000a00 */
[----:B------:R-:W-:Y:S01]  /*9a70*/  IMAD.IADD R3, R5, 0x1, R3 ;  /* 0x0000000105037824 */ /* 0x000fe200078e0203 */
[----:B------:R-:W-:Y:S01]  /*9a80*/  LEA R6, P3, R4, UR6, 0x1 ;  /* 0x0000000604067c11 */ /* 0x000fe2000f8608ff */
[----:B------:R-:W-:-:S02]  /*9a90*/  VIADD R203, R203, 0x22820 ;  /* 0x00022820cbcb7836 */ /* 0x000fc40000000000 */
[----:B------:R-:W-:Y:S01]  /*9aa0*/  VIADD R0, R14, 0x20 ;  /* 0x000000200e007836 */ /* 0x000fe20000000000 */
[----:B------:R-:W-:Y:S02]  /*9ab0*/  LEA.HI.X R3, R4, UR7, R3, 0x1, P3 ;  /* 0x0000000704037c11 */ /* 0x000fe400098f0c03 */
[----:B------:R-:W-:Y:S02]  /*9ac0*/  PRMT R203, RZ, 0x654, R203 ;  /* 0x00000654ffcb7816 */ /* 0x000fe400000000cb */
[-C--:B------:R-:W-:Y:S01]  /*9ad0*/  ISETP.GE.AND P1, PT, R0, R7.reuse, PT ;  /* 0x000000070000720c */ /* 0x080fe20003f26270 */
[----:B------:R-:W-:Y:S01]  /*9ae0*/  VIADD R0, R14, 0x40 ;  /* 0x000000400e007836 */ /* 0x000fe20000000000 */
[----:B0-----:R2:W-:Y:S01]  /*9af0*/  SYNCS.ARRIVE.TRANS64.RED.A1T0 RZ, [R203+URZ], RZ ;  /* 0x000000ffcbff79a7 */ /* 0x0015e2000810043f */
        /* <DEDUP_REMOVED lines=22> */
.L_x_4188:
[----:B------:R-:W-:Y:S05]  /*9c60*/  BSYNC B1 ;  /* 0x0000000000017941 */ /* 0x000fea0003800000 */
.L_x_4187:
[----:B-1-3--:R1:W3:Y:S01]  /*9c70*/  SHFL.IDX PT, R13, R3, 0x1, 0x181f ;  /* 0x00381f00030d7f89 */ /* 0x00a2e200000e0000 */
[----:B------:R-:W-:Y:S03]  /*9c80*/  BSSY B1, `(.L_x_4189) ;  /* 0x0000014000017945 */ /* 0x000fe60003800000 */
[----:B------:R1:W4:Y:S01]  /*9c90*/  SHFL.IDX PT, R11, R6, 0x1, 0x181f ;  /* 0x00381f00060b7f89 */ /* 0x00032200000e0000 */
[----:B------:R-:W-:Y:S05]  /*9ca0*/  @P1 BRA `(.L_x_4190) ;  /* 0x0000000000441947 */ /* 0x000fea0003800000 */
[----:B------:R-:W-:Y:S02]  /*9cb0*/  ULDC UR5, c[0x0][0xac8] ;  /* 0x0002b20000057ab9 */ /* 0x000fe40000000800 */
[----:B------:R-:W-:Y:S02]  /*9cc0*/  ISETP.GE.AND P4, PT, R2, UR5, PT ;  /* 0x0000000502007c0c */ /* 0x000fe4000bf86270 */
[----:B------:R-:W-:Y:S02]  /*9cd0*/  ISETP.GE.AND P3, PT, R19, UR5, PT ;  /* 0x0000000513007c0c */ /* 0x000fe4000bf66270 */
[----:B------:R-:W-:Y:S02]  /*9ce0*/  ISETP.GE.AND P2, PT, R18, UR5, PT ;  /* 0x0000000512007c0c */ /* 0x000fe4000bf46270 */
[----:B------:R-:W-:-:S07]  /*9cf0*/  ISETP.GE.AND P1, PT, R22, UR5, PT ;  /* 0x0000000516007c0c */ /* 0x000fce000bf26270 */
[CC--:B----4-:R-:W-:Y:S02]  /*9d00*/  @!P4 LEA R4, P6, R2.reuse, R11.reuse, 0x1 ;  /* 0x0000000b0204c211 */ /* 0x0d0fe400078c08ff */
[C---:B------:R-:W-:Y:S02]  /*9d10*/  @!P3 LEA R8, P5, R19.reuse, R11, 0x1 ;  /* 0x0000000b1308b211 */ /* 0x040fe400078a08ff */
[----:B---3--:R-:W-:Y:S02]  /*9d20*/  @!P4 LEA.HI.X R5, R2, R13, R211, 0x1, P6 ;  /* 0x0000000d0205c211 */ /* 0x008fe400030f0cd3 */
        /* <DEDUP_REMOVED lines=9> */
.L_x_4190:
[----:B------:R-:W-:Y:S05]  /*9dc0*/  BSYNC B1 ;  /* 0x0000000000017941 */ /* 0x000fea0003800000 */
.L_x_4189:
        /* <DEDUP_REMOVED lines=15> */
[----:B-----5:R0:W-:Y:S01]  /*9ec0*/  @!P3 ST.E.128 desc[UR46][R4.64], R52 ;  /* 0x000000340400b985 */ /* 0x0201e2000c101d2e */
[----:B----4-:R-:W-:-:S02]  /*9ed0*/  @!P1 LEA.HI.X R11, R18, R13, R209, 0x1, P4 ;  /* 0x0000000d120b9211 */ /* 0x010fc400020f0cd1 */
[----:B------:R-:W-:Y:S01]  /*9ee0*/  @!P0 LEA.HI.X R13, R22, R13, R208, 0x1, P6 ;  /* 0x0000000d160d8211 */ /* 0x000fe200030f0cd0 */
[----:B------:R0:W-:Y:S04]  /*9ef0*/  @!P2 ST.E.128 desc[UR46][R8.64], R108 ;  /* 0x0000006c0800a985 */ /* 0x0001e8000c101d2e */
[----:B------:R0:W-:Y:S04]  /*9f00*/  @!P1 ST.E.128 desc[UR46][R10.64], R124 ;  /* 0x0000007c0a009985 */ /* 0x0001e8000c101d2e */
[----:B------:R0:W-:Y:S02]  /*9f10*/  @!P0 ST.E.128 desc[UR46][R12.64], R140 ;  /* 0x0000008c0c008985 */ /* 0x0001e4000c101d2e */
.L_x_4192:
[----:B------:R-:W-:Y:S05]  /*9f20*/  BSYNC B1 ;  /* 0x0000000000017941 */ /* 0x000fea0003800000 */
.L_x_4191:
[----:B------:R-:W-:Y:S01]  /*9f30*/  VIADD R0, R14, 0x60 ;  /* 0x000000600e007836 */ /* 0x000fe20000000000 */
[----:B-123--:R-:W1:Y:S04]  /*9f40*/  SHFL.IDX PT, R3, R3, 0x3, 0x181f ;  /* 0x00781f0003037f89 */ /* 0x00ee6800000e0000 */
[----:B------:R-:W-:Y:S01]  /*9f50*/  ISETP.GE.AND P0, PT, R0, R7, PT ;  /* 0x000000070000720c */ /* 0x000fe20003f06270 */
[----:B0---4-:R0:W2:-:S12]  /*9f60*/  SHFL.IDX PT, R11, R6, 0x3, 0x181f ;  /* 0x00781f00060b7f89 */ /* 0x01109800000e0000 */
[----:B0-----:R-:W-:Y:S05]  /*9f70*/  @P0 BRA `(.L_x_4193) ;  /* 0x0000000c00200947 */ /* 0x001fea0003800000 */
[----:B------:R-:W-:Y:S02]  /*9f80*/  ULDC UR5, c[0x0][0xac8] ;  /* 0x0002b20000057ab9 */ /* 0x000fe40000000800 */
[----:B------:R-:W-:Y:S02]  /*9f90*/  ISETP.GE.AND P3, PT, R2, UR5, PT ;  /* 0x0000000502007c0c */ /* 0x000fe4000bf66270 */
[----:B------:R-:W-:Y:S02]  /*9fa0*/  ISETP.GE.AND P4, PT, R19, UR5, PT ;  /* 0x0000000513007c0c */ /* 0x000fe4000bf86270 */
[----:B------:R-:W-:-:S09]  /*9fb0*/  ISETP.GE.AND P5, PT, R18, UR5, PT ;  /* 0x0000000512007c0c */ /* 0x000fd2000bfa6270 */
[-C--:B--2---:R-:W-:Y:S02]  /*9fc0*/  @!P3 LEA R4, P0, R2, R11.reuse, 0x1 ;  /* 0x0000000b0204b211 */ /* 0x084fe400078008ff */
        /* <DEDUP_REMOVED lines=14> */
.L_x_4186:
        /* <DEDUP_REMOVED lines=50> */
.L_x_4195:
[----:B------:R-:W-:Y:S05]  /*a3d0*/  BSYNC B1 ;  /* 0x0000000000017941 */ /* 0x000fea0003800000 */
.L_x_4194:
        /* <DEDUP_REMOVED lines=11> */
[----:B-1----:R-:W-:-:S03]  /*a490*/  @P1 SHF.R.U32.HI R3, RZ, R11, R0 ;  /* 0x0000000bff031219 */ /* 0x002fc60000011600 */
[----:B------:R-:W-:Y:S01]  /*a4a0*/  UIMAD UR5, UR42, UR11, UR5 ;  /* 0x0000000b2a0572a4 */ /* 0x000fe2000f8e0205 */
[--C-:B------:R-:W-:Y:S01]  /*a4b0*/  SHF.R.S32.HI R0, RZ, 0x1f, R3.reuse ;  /* 0x0000001fff007819 */ /* 0x100fe20000011403 */
[----:B------:R-:W-:Y:S01]  /*a4c0*/  UIMAD.WIDE.U32 UR42, UR42, UR10, UR6 ;  /* 0x0000000a2a2a72a5 */ /* 0x000fe2000f8e0006 */
[----:B------:R-:W-:Y:S02]  /*a4d0*/  IMAD.MOV R7, RZ, RZ, -R3 ;  /* 0x000000ffff077224 */ /* 0x000fe400078e0a03 */
[----:B------:R-:W-:Y:S01]  /*a4e0*/  ULDC.64 UR6, c[0x0][0xae0] ;  /* 0x0002b80000067ab9 */ /* 0x000fe20000000a00 */
[----:B------:R-:W-:Y:S01]  /*a4f0*/  UIADD3 UR5, UR43, UR5, URZ ;  /* 0x000000052b057290 */ /* 0x000fe2000fffe03f */
[----:B------:R-:W-:Y:S02]  /*a500*/  IMAD R0, R0, UR6, RZ ;  /* 0x0000000600007c24 */ /* 0x000fe4000f8e02ff */
[----:B------:R-:W-:Y:S02]  /*a510*/  IMAD R7, R10, R7, R8 ;  /* 0x000000070a077224 */ /* 0x000fe400078e0208 */
[----:B------:R-:W-:-:S02]  /*a520*/  IMAD.U32 R5, RZ, RZ, UR43 ;  /* 0x0000002bff057e24 */ /* 0x000fc4000f8e00ff */
[----:B------:R-:W-:Y:S02]  /*a530*/  IMAD.U32 R4, RZ, RZ, UR42 ;  /* 0x0000002aff047e24 */ /* 0x000fe4000f8e00ff */
[----:B------:R-:W-:Y:S01]  /*a540*/  IMAD.U32 R5, RZ, RZ, UR5 ;  /* 0x00000005ff057e24 */ /* 0x000fe2000f8e00ff */
[----:B------:R-:W-:Y:S01]  /*a550*/  ULDC UR5, c[0x0][0xa88] ;  /* 0x0002a20000057ab9 */ /* 0x000fe20000000800 */
[C---:B------:R-:W-:Y:S01]  /*a560*/  IMAD R9, R3.reuse, UR7, R0 ;  /* 0x0000000703097c24 */ /* 0x040fe2000f8e0200 */
[----:B------:R-:W-:Y:S01]  /*a570*/  SHF.R.S32.HI R0, RZ, 0x1f, R7 ;  /* 0x0000001fff007819 */ /* 0x000fe20000011407 */
[----:B------:R-:W-:Y:S01]  /*a580*/  IMAD.WIDE.U32 R4, R3, UR6, R4 ;  /* 0x0000000603047c25 */ /* 0x000fe2000f8e0004 */
[----:B------:R-:W-:-:S03]  /*a590*/  ULDC.64 UR6, c[0x0][0xad8] ;  /* 0x0002b60000067ab9 */ /* 0x000fc60000000a00 */
        /* <DEDUP_REMOVED lines=35> */
.L_x_4197:
[----:B------:R-:W-:Y:S05]  /*a7d0*/  BSYNC B1 ;  /* 0x0000000000017941 */ /* 0x000fea0003800000 */
.L_x_4196:
        /* <DEDUP_REMOVED lines=21> */
.L_x_4199:
[----:B------:R-:W-:Y:S05]  /*a930*/  BSYNC B1 ;  /* 0x0000000000017941 */ /* 0x000fea0003800000 */
.L_x_4198:
        /* <DEDUP_REMOVED lines=21> */
.L_x_4201:
[----:B------:R-:W-:Y:S05]  /*aa90*/  BSYNC B1 ;  /* 0x0000000000017941 */ /* 0x000fea0003800000 */
.L_x_4200:
[----:B------:R-:W-:Y:S01]  /*aaa0*/  VIADD R0, R8, 0x60 ;  /* 0x0000006008007836 */ /* 0x000fe20000000000 */
[----:B0-----:R0:W0:Y:S04]  /*aab0*/  SHFL.IDX PT, R3, R7, 0x3, 0x181f ;  /* 0x00781f0007037f89 */ /* 0x00102800000e0000 */
[----:B------:R-:W-:Y:S01]  /*aac0*/  ISETP.GE.AND P0, PT, R0, R9, PT ;  /* 0x000000090000720c */ /* 0x000fe20003f06270 */
[----:B-1-3--:R1:W3:-:S12]  /*aad0*/  SHFL.IDX PT, R5, R6, 0x3, 0x181f ;  /* 0x00781f0006057f89 */ /* 0x00a2d800000e0000 */
[----:B-1----:R-:W-:Y:S05]  /*aae0*/  @P0 BRA `(.L_x_4193) ;  /* 0x0000000000440947 */ /* 0x002fea0003800000 */
[----:B------:R-:W-:Y:S02]  /*aaf0*/  ULDC UR5, c[0x0][0xac8] ;  /* 0x0002b20000057ab9 */ /* 0x000fe40000000800 */
[----:B------:R-:W-:Y:S02]  /*ab00*/  ISETP.GE.AND P3, PT, R2, UR5, PT ;  /* 0x0000000502007c0c */ /* 0x000fe4000bf66270 */
[----:B------:R-:W-:Y:S02]  /*ab10*/  ISETP.GE.AND P2, PT, R19, UR5, PT ;  /* 0x0000000513007c0c */ /* 0x000fe4000bf46270 */
[----:B------:R-:W-:Y:S02]  /*ab20*/  ISETP.GE.AND P1, PT, R18, UR5, PT ;  /* 0x0000000512007c0c */ /* 0x000fe4000bf26270 */
[----:B------:R-:W-:-:S07]  /*ab30*/  ISETP.GE.AND P0, PT, R22, UR5, PT ;  /* 0x0000000516007c0c */ /* 0x000fce000bf06270 */
[-C--:B--234-:R-:W-:Y:S02]  /*ab40*/  @!P3 LEA R6, P6, R2, R5.reuse, 0x1 ;  /* 0x000000050206b211 */ /* 0x09cfe400078c08ff */
        /* <DEDUP_REMOVED lines=11> */
.L_x_4193:
[----:B------:R-:W-:Y:S05]  /*ac00*/  BSYNC B0 ;  /* 0x0000000000007941 */ /* 0x000fea0003800000 */
.L_x_4185:
[----:B------:R-:W-:Y:S02]  /*ac10*/  ULDC UR5, c[0x0][0xc38] ;  /* 0x00030e0000057ab9 */ /* 0x000fe40000000800 */
[----:B------:R-:W-:-:S06]  /*ac20*/  UISETP.GE.AND UP0, UPT, UR4, UR5, UPT ;  /* 0x000000050400728c */ /* 0x000fcc000bf06270 */
[----:B------:R-:W-:-:S13]  /*ac30*/  PLOP3.LUT P0, PT, PT, PT, UP0, 0x80, 0x0 ;  /* 0x000000000000781c */ /* 0x000fda0003f0f008 */
[----:B------:R-:W-:Y:S05]  /*ac40*/  @!P0 BRA `(.L_x_4202) ;  /* 0xffffff6000688947 */ /* 0x000fea000383ffff */
[----:B------:R-:W-:Y:S05]  /*ac50*/  EXIT ;  /* 0x000000000000794d */ /* 0x000fea0003800000 */
.L_x_4150:
[----:B------:R-:W-:-:S08]  /*ac60*/  NOP ;  /* 0x0000000000007918 */ /* 0x000fd00000000000 */
[----:B------:R-:W0:-:S00]  /*ac70*/  USETMAXREG.DEALLOC.CTAPOOL 0x18 ;  /* 0x00000018000079c8 */ /* 0x000e0000080e0500 */
[----:B0-----:R-:W-:-:S06]  /*ac80*/  LOP3.LUT R0, R0, 0x3, RZ, 0xc0, !PT ;  /* 0x0000000300007812 */ /* 0x001fcc00078ec0ff */
[----:B------:R-:W0:Y:S01]  /*ac90*/  S2UR UR6, SR_CTAID.X ;  /* 0x00000000000679c3 */ /* 0x000e220000002500 */
[----:B------:R-:W-:Y:S01]  /*aca0*/  IMAD.MOV.U32 R18, RZ, RZ, RZ ;  /* 0x000000ffff127224 */ /* 0x000fe200078e00ff */
[----:B------:R-:W1:Y:S02]  /*acb0*/  SHFL.IDX PT, R0, R0, RZ, 0x1f ;  /* 0x00001fff00007589 */ /* 0x000e6400000e0000 */
[----:B-1----:R-:W-:-:S04]  /*acc0*/  ISETP.NE.AND P0, PT, R0, RZ, PT ;  /* 0x000000ff0000720c */ /* 0x002fc80003f05270 */
[----:B------:R-:W0:Y:S01]  /*acd0*/  LDC R0, c[0x0][0xc38] ;  /* 0x00030e00ff007b82 */ /* 0x000e220000000800 */
[----:B------:R-:W-:-:S05]  /*ace0*/  P2R R2, PR, RZ, 0x1 ;  /* 0x00000001ff027803 */ /* 0x000fca0000000000 */
[----:B------:R1:W-:Y:S03]  /*acf0*/  STL [R1+0x20], R2 ;  /* 0x0000200201007387 */ /* 0x0003e60000100800 */
[----:B------:R-:W-:Y:S06]  /*ad00*/  @P0 BAR.ARV 0x4, 0x180 ;  /* 0x0106000000000b1d */ /* 0x000fec0000002000 */
[----:B------:R1:W-:Y:S01]  /*ad10*/  STL [R1+0x1c], RZ ;  /* 0x00001cff01007387 */ /* 0x0003e20000100800 */
[----:B0-----:R-:W-:Y:S01]  /*ad20*/  ISETP.LE.AND P0, PT, R0, UR6, PT ;  /* 0x0000000600007c0c */ /* 0x001fe2000bf03270 */
[----:B------:R-:W-:-:S05]  /*ad30*/  IMAD.MOV.U32 R0, RZ, RZ, 0x1 ;  /* 0x00000001ff007424 */ /* 0x000fca00078e00ff */
[----:B------:R1:W-:Y:S07]  /*ad40*/  STL [R1], R0 ;  /* 0x0000000001007387 */ /* 0x0003ee0000100800 */
[----:B------:R-:W-:Y:S05]  /*ad50*/  @P0 BRA `(.L_x_4203) ;  /* 0x0000004000c40947 */ /* 0x000fea0003800000 */
[----:B------:R-:W0:Y:S01]  /*ad60*/  S2R R5, SR_TID.X ;  /* 0x0000000000057919 */ /* 0x000e220000002100 */
[----:B------:R-:W2:Y:S01]  /*ad70*/  S2UR UR5, SR_CgaCtaId ;  /* 0x00000000000579c3 */ /* 0x000ea20000008800 */
[----:B------:R-:W-:Y:S01]  /*ad80*/  UMOV UR4, 0x400 ;  /* 0x0000040000047882 */ /* 0x000fe20000000000 */
[----:B------:R-:W-:Y:S01]  /*ad90*/  IMAD.MOV.U32 R18, RZ, RZ, RZ ;  /* 0x000000ffff127224 */ /* 0x000fe200078e00ff */
[----:B------:R-:W-:Y:S01]  /*ada0*/  ULDC UR41, c[0x0][0xc] ;  /* 0x0000030000297ab9 */ /* 0x000fe20000000800 */
[----:B------:R-:W-:Y:S01]  /*adb0*/  ULDC.64 UR44, c[0x0][0x198] ;  /* 0x00006600002c7ab9 */ /* 0x000fe20000000a00 */
[----:B--2---:R-:W-:-:S06]  /*adc0*/  ULEA UR4, UR5, UR4, 0x18 ;  /* 0x0000000405047291 */ /* 0x004fcc000f8ec03f */
[----:B------:R-:W-:Y:S01]  /*add0*/  IMAD.U32 R17, RZ, RZ, UR4 ;  /* 0x00000004ff117e24 */ /* 0x000fe2000f8e00ff */
[C---:B0-----:R-:W-:Y:S01]  /*ade0*/  LOP3.LUT R4, R5.reuse, 0x7f, RZ, 0xc0, !PT ;  /* 0x0000007f05047812 */ /* 0x041fe200078ec0ff */
[----:B-1----:R-:W-:-:S05]  /*adf0*/  IMAD.SHL.U32 R0, R5, 0x8, RZ ;  /* 0x0000000805007824 */ /* 0x002fca00078e00ff */
[----:B------:R-:W-:-:S04]  /*ae00*/  LOP3.LUT R2, R0, 0x1f8, RZ, 0xc0, !PT ;  /* 0x000001f800027812 */ /* 0x000fc800078ec0ff */
        /* <DEDUP_REMOVED lines=9> */
[----:B------:R0:W-:Y:S04]  /*aea0*/  STL [R1+0x14], R3 ;  /* 0x0000140301007387 */ /* 0x0001e80000100800 */
[----:B------:R0:W-:Y:S04]  /*aeb0*/  STL [R1+0x10], R2 ;  /* 0x0000100201007387 */ /* 0x0001e80000100800 */
[----:B------:R0:W-:Y:S04]  /*aec0*/  STL [R1], R0 ;  /* 0x0000000001007387 */ /* 0x0001e80000100800 */
[----:B------:R0:W-:Y:S02]  /*aed0*/  STL [R1+0x1c], RZ ;  /* 0x00001cff01007387 */ /* 0x0001e40000100800 */
.L_x_4293:
        /* <DEDUP_REMOVED lines=23> */
.L_x_4204:
[----:B------:R-:W-:Y:S01]  /*b050*/  ULDC UR9, c[0x0][0xc54] ;  /* 0x0003150000097ab9 */ /* 0x000fe20000000800 */
[----:B------:R-:W-:Y:S01]  /*b060*/  UMOV UR5, UR8 ;  /* 0x0000000800057c82 */ /* 0x000fe20008000000 */
[----:B------:R-:W-:-:S11]  /*b070*/  UISETP.NE.AND UP0, UPT, UR9, 0x1, UPT ;  /* 0x000000010900788c */ /* 0x000fd6000bf05270 */
[----:B------:R-:W-:Y:S02]  /*b080*/  @UP0 ULDC.64 UR10, c[0x0][0xc58] ;  /* 0x00031600000a0ab9 */ /* 0x000fe40000000a00 */
[----:B------:R-:W-:-:S04]  /*b090*/  UIMAD.WIDE.U32 UR6, UR8, UR10, URZ ;  /* 0x0000000a080672a5 */ /* 0x000fc8000f8e003f */
[----:B------:R-:W-:-:S04]  /*b0a0*/  @UP0 USHF.R.U32.HI UR5, URZ, UR11, UR7 ;  /* 0x0000000b3f050299 */ /* 0x000fc80008011607 */
[----:B------:R-:W-:-:S12]  /*b0b0*/  UIMAD UR6, UR5, UR9, URZ ;  /* 0x00000009050672a4 */ /* 0x000fd8000f8e023f */
.L_x_4205:
[----:B------:R-:W-:Y:S01]  /*b0c0*/  ULOP3.LUT UR39, URZ, UR5, URZ, 0x33, !UPT ;  /* 0x000000053f277292 */ /* 0x000fe2000f8e333f */
[----:B------:R-:W-:Y:S01]  /*b0d0*/  BSSY B7, `(.L_x_4206) ;  /* 0x00003dc000077945 */ /* 0x000fe20003800000 */
[----:B------:R-:W-:Y:S01]  /*b0e0*/  ULDC UR7, c[0x0][0x448] ;  /* 0x0001120000077ab9 */ /* 0x000fe20000000800 */
[----:B------:R-:W-:Y:S01]  /*b0f0*/  ULDC UR5, c[0x0][0xc3c] ;  /* 0x00030f0000057ab9 */ /* 0x000fe20000000800 */
[----:B------:R-:W-:Y:S02]  /*b100*/  UISETP.NE.AND UP1, UPT, UR7, 0x1, UPT ;  /* 0x000000010700788c */ /* 0x000fe4000bf25270 */
[----:B------:R-:W-:Y:S01]  /*b110*/  UIADD3 UR39, UR39, UR5, URZ ;  /* 0x0000000527277290 */ /* 0x000fe2000fffe03f */
[----:B------:R-:W-:Y:S01]  /*b120*/  ULDC.64 UR10, c[0x0][0x418] ;  /* 0x00010600000a7ab9 */ /* 0x000fe20000000a00 */
[----:B------:R-:W-:Y:S02]  /*b130*/  UIADD3 UR5, UR8, -UR6, URZ ;  /* 0x8000000608057290 */ /* 0x000fe4000fffe03f */
[----:B------:R-:W-:-:S02]  /*b140*/  UISETP.NE.U32.AND UP0, UPT, UR10, URZ, UPT ;  /* 0x0000003f0a00728c */ /* 0x000fc4000bf05070 */
[----:B------:R-:W-:Y:S02]  /*b150*/  USHF.L.U32 UR8, UR39, 0x7, URZ ;  /* 0x0000000727087899 */ /* 0x000fe4000800063f */
[----:B------:R-:W-:Y:S01]  /*b160*/  UISETP.NE.AND.EX UP0, UPT, UR11, URZ, UPT, UP0 ;  /* 0x0000003f0b00728c */ /* 0x000fe2000bf05300 */
[----:B------:R-:W-:Y:S01]  /*b170*/  ULDC UR7, c[0x0][0x288] ;  /* 0x0000a20000077ab9 */ /* 0x000fe20000000800 */
[----:B------:R-:W-:Y:S01]  /*b180*/  UIADD3 UR8, UR8, 0x7f, URZ ;  /* 0x0000007f08087890 */ /* 0x000fe2000fffe03f */
[----:B------:R-:W-:Y:S01]  /*b190*/  ULDC UR6, c[0x0][0x424] ;  /* 0x0001090000067ab9 */ /* 0x000fe20000000800 */
[----:B------:R-:W-:Y:S02]  /*b1a0*/  UIADD3 UR13, -UR7, 0x60, URZ ;  /* 0x00000060070d7890 */ /* 0x000fe4000fffe13f */
[----:B------:R-:W-:Y:S01]  /*b1b0*/  USEL UR9, UR6, 0x1, UP0 ;  /* 0x0000000106097887 */ /* 0x000fe20008000000 */
[----:B------:R-:W-:Y:S01]  /*b1c0*/  @UP1 ULDC UR7, c[0x0][0x44c] ;  /* 0x0001130000071ab9 */ /* 0x000fe20000000800 */
[----:B------:R-:W-:Y:S01]  /*b1d0*/  ULDC UR12, c[0x0][0x2f0] ;  /* 0x0000bc00000c7ab9 */ /* 0x000fe20000000800 */
[----:B------:R-:W-:Y:S01]  /*b1e0*/  UIMAD.WIDE.U32 UR6, UR8, UR7, URZ ;  /* 0x00000007080672a5 */ /* 0x000fe2000f8e003f */
[----:B------:R-:W-:Y:S01]  /*b1f0*/  @UP1 ULDC UR14, c[0x0][0x450] ;  /* 0x00011400000e1ab9 */ /* 0x000fe20000000800 */
[----:B------:R-:W-:-:S02]  /*b200*/  UIMAD UR13, UR9, UR12, UR13 ;  /* 0x0000000c090d72a4 */ /* 0x000fc4000f8e020d */
[----:B------:R-:W-:Y:S02]  /*b210*/  @UP1 USHF.R.U32.HI UR8, URZ, UR14, UR7 ;  /* 0x0000000e3f081299 */ /* 0x000fe40008011607 */
[----:B------:R-:W-:Y:S02]  /*b220*/  UIMAD UR6, UR9, UR12, 0x5f ;  /* 0x0000005f090674a4 */ /* 0x000fe4000f8e020c */
[----:B------:R-:W-:Y:S02]  /*b230*/  UIADD3 UR8, UR13, UR8, URZ ;  /* 0x000000080d087290 */ /* 0x000fe4000fffe03f */
[----:B------:R-:W-:Y:S02]  /*b240*/  UIMAD.WIDE UR6, UR6, 0x2aaaaaab, URZ ;  /* 0x2aaaaaab060678a5 */ /* 0x000fe4000f8e023f */
[----:B------:R-:W-:Y:S02]  /*b250*/  UIMAD.WIDE UR8, UR8, 0x2aaaaaab, URZ ;  /* 0x2aaaaaab080878a5 */ /* 0x000fe4000f8e023f */
[----:B------:R-:W-:-:S02]  /*b260*/  USHF.R.U32.HI UR12, URZ, 0x1f, UR7 ;  /* 0x0000001f3f0c7899 */ /* 0x000fc40008011607 */
[----:B------:R-:W-:Y:S01]  /*b270*/  USHF.R.U32.HI UR6, URZ, 0x1f, UR9 ;  /* 0x0000001f3f067899 */ /* 0x000fe20008011609 */
[----:B------:R-:W-:Y:S01]  /*b280*/  ULDC UR11, c[0x0][0xc48] ;  /* 0x00031200000b7ab9 */ /* 0x000fe20000000800 */
[----:B------:R-:W-:Y:S02]  /*b290*/  ULEA.HI.SX32 UR12, UR7, UR12, 0x1c ;  /* 0x0000000c070c7291 */ /* 0x000fe4000f8fe23f */
[----:B------:R-:W-:Y:S02]  /*b2a0*/  ULEA.HI.SX32 UR6, UR9, UR6, 0x1c ;  /* 0x0000000609067291 */ /* 0x000fe4000f8fe23f */
[----:B------:R-:W-:Y:S02]  /*b2b0*/  UISETP.NE.AND UP0, UPT, UR11, 0x1, UPT ;  /* 0x000000010b00788c */ /* 0x000fe4000bf05270 */
[----:B------:R-:W-:Y:S01]  /*b2c0*/  UISETP.LT.AND UP1, UPT, UR12, UR6, UPT ;  /* 0x000000060c00728c */ /* 0x000fe2000bf21270 */
[----:B------:R-:W-:-:S03]  /*b2d0*/  ULDC UR10, c[0x0][0xc54] ;  /* 0x00031500000a7ab9 */ /* 0x000fc60000000800 */
[----:B------:R-:W-:Y:S02]  /*b2e0*/  USEL UR38, UR12, UR6, UP1 ;  /* 0x000000060c267287 */ /* 0x000fe40008800000 */
[----:B------:R-:W-:-:S03]  /*b2f0*/  UIMAD UR10, UR4, UR10, UR5 ;  /* 0x0000000a040a72a4 */ /* 0x000fc6000f8e0205 */
[----:B------:R-:W-:Y:S01]  /*b300*/  @UP0 ULDC UR4, c[0x0][0xc4c] ;  /* 0x0003130000040ab9 */ /* 0x000fe20000000800 */
[----:B------:R-:W-:Y:S01]  /*b310*/  ISETP.LT.AND P0, PT, RZ, UR38, PT ;  /* 0x00000026ff007c0c */ /* 0x000fe2000bf01270 */
[----:B------:R-:W-:Y:S01]  /*b320*/  UIMAD.WIDE.U32 UR4, UR10, UR4, URZ ;  /* 0x000000040a0472a5 */ /* 0x000fe2000f8e003f */
[----:B------:R-:W-:Y:S01]  /*b330*/  @UP0 ULDC UR7, c[0x0][0xc50] ;  /* 0x0003140000070ab9 */ /* 0x000fe20000000800 */
[----:B------:R-:W-:Y:S02]  /*b340*/  UMOV UR42, UR10 ;  /* 0x0000000a002a7c82 */ /* 0x000fe40008000000 */
[----:B------:R-:W-:-:S04]  /*b350*/  @UP0 USHF.R.U32.HI UR42, URZ, UR7, UR5 ;  /* 0x000000073f2a0299 */ /* 0x000fc80008011605 */
[----:B------:R-:W-:-:S04]  /*b360*/  UIADD3 UR36, -UR42, URZ, URZ ;  /* 0x0000003f2a247290 */ /* 0x000fc8000fffe13f */
[----:B------:R-:W-:Y:S01]  /*b370*/  UIMAD UR36, UR11, UR36, UR10 ;  /* 0x000000240b2472a4 */ /* 0x000fe2000f8e020a */
[----:B------:R-:W-:Y:S11]  /*b380*/  @P0 BRA `(.L_x_4207) ;  /* 0x0000000000480947 */ /* 0x000ff60003800000 */
        /* <DEDUP_REMOVED lines=18> */
.L_x_4207:
        /* <DEDUP_REMOVED lines=20> */
.L_x_4210:
[----:B------:R-:W-:Y:S05]  /*b5f0*/  BSYNC B6 ;  /* 0x0000000000067941 */ /* 0x000fea0003800000 */
.L_x_4209:
        /* <DEDUP_REMOVED lines=20> */
.L_x_4213:
        /* <DEDUP_REMOVED lines=15> */
.L_x_4212:
[----:B------:R-:W-:Y:S05]  /*b830*/  BSYNC B6 ;  /* 0x0000000000067941 */ /* 0x000fea0003800000 */
.L_x_4211:
        /* <DEDUP_REMOVED lines=19> */
[----:B------:R-:W-:-:S05]  /*b970*/  P2R R5, PR, RZ, 0x2 ;  /* 0x00000002ff057803 */ /* 0x000fca0000000000 */
[----:B------:R0:W-:Y:S01]  /*b980*/  STL [R1+0xc], R5 ;  /* 0x00000c0501007387 */ /* 0x0001e20000100800 */
[----:B--2---:R-:W-:Y:S02]  /*b990*/  SHF.R.S32.HI R7, RZ, 0x1f, R19 ;  /* 0x0000001fff077819 */ /* 0x004fe40000011413 */
[----:B------:R-:W-:-:S03]  /*b9a0*/  SEL R16, R19, RZ, !P1 ;  /* 0x000000ff13107207 */ /* 0x000fc60004800000 */
[----:B------:R0:W-:Y:S01]  /*b9b0*/  STL [R1+0x4], R7 ;  /* 0x0000040701007387 */ /* 0x0001e20000100800 */
[----:B------:R-:W-:Y:S05]  /*b9c0*/  BRA.DIV UR4, `(.L_x_4214) ;  /* 0x0000003e04287947 */ /* 0x000fea000b800000 */
[----:B------:R1:W2:Y:S02]  /*b9d0*/  SHFL.IDX PT, R14, R4, RZ, 0x1f ;  /* 0x00001fff040e7589 */ /* 0x0002a400000e0000 */
.L_x_4308:
[----:B------:R-:W-:Y:S01]  /*b9e0*/  PLOP3.LUT P2, PT, PT, PT, PT, 0x8, 0x0 ;  /* 0x000000000000781c */ /* 0x000fe20003f4e170 */
[----:B------:R3:W-:Y:S01]  /*b9f0*/  STL [R1+0x18], R0 ;  /* 0x0000180001007387 */ /* 0x0007e20000100800 */
[----:B--2---:R-:W-:Y:S02]  /*ba00*/  ISETP.NE.AND P0, PT, R14, RZ, PT ;  /* 0x000000ff0e00720c */ /* 0x004fe40003f05270 */
[----:B-1----:R-:W-:-:S05]  /*ba10*/  P2R R4, PR, RZ, 0x4 ;  /* 0x00000004ff047803 */ /* 0x002fca0000000000 */
[----:B------:R3:W-:Y:S06]  /*ba20*/  STL [R1+0x8], R4 ;  /* 0x0000080401007387 */ /* 0x0007ec0000100800 */
[----:B------:R-:W-:Y:S05]  /*ba30*/  @P0 BRA `(.L_x_4215) ;  /* 0x0000000000f00947 */ /* 0x000fea0003800000 */
[----:B------:R-:W-:-:S03]  /*ba40*/  UMOV UR4, 0xffffffff ;  /* 0xffffffff00047882 */ /* 0x000fc60000000000 */
[----:B------:R-:W-:Y:S05]  /*ba50*/  BRA.DIV UR4, `(.L_x_4216) ;  /* 0x0000003e04247947 */ /* 0x000fea000b800000 */
[----:B------:R-:W-:-:S13]  /*ba60*/  ELECT P6, URZ, PT ;  /* 0x00000000003f782f */ /* 0x000fda00038c0000 */
.L_x_4311:
[----:B------:R-:W-:Y:S05]  /*ba70*/  @!P6 BRA `(.L_x_4215) ;  /* 0x0000000000e0e947 */ /* 0x000fea0003800000 */
[----:B------:R-:W-:Y:S01]  /*ba80*/  IMAD.MOV.U32 R16, RZ, RZ, R19 ;  /* 0x000000ffff107224 */ /* 0x000fe200078e0013 */
[----:B------:R-:W-:Y:S06]  /*ba90*/  @!P1 BRA `(.L_x_4217) ;  /* 0x00000000004c9947 */ /* 0x000fec0003800000 */
[----:B------:R-:W1:Y:S01]  /*baa0*/  LDC R6, c[0x0][0x43c] ;  /* 0x00010f00ff067b82 */ /* 0x000e620000000800 */
[----:B------:R-:W-:Y:S01]  /*bab0*/  IMAD.MOV.U32 R8, RZ, RZ, R0 ;  /* 0x000000ffff087224 */ /* 0x000fe200078e0000 */
[----:B------:R-:W-:Y:S01]  /*bac0*/  ULDC.64 UR4, c[0x0][0x428] ;  /* 0x00010a0000047ab9 */ /* 0x000fe20000000a00 */
[----:B-1----:R-:W-:-:S13]  /*bad0*/  ISETP.NE.AND P0, PT, R6, 0x1, PT ;  /* 0x000000010600780c */ /* 0x002fda0003f05270 */
[----:B0--3--:R-:W0:Y:S02]  /*bae0*/  @P0 LDC.64 R4, c[0x0][0x440] ;  /* 0x00011000ff040b82 */ /* 0x009e240000000a00 */
        /* <DEDUP_REMOVED lines=14> */
.L_x_4217:
[----:B---3--:R-:W2:Y:S01]  /*bbd0*/  LDL R0, [R1] ;  /* 0x0000000001007983 */ /* 0x008ea20000100800 */
[----:B-1----:R-:W-:Y:S01]  /*bbe0*/  IMAD R3, R18, 0x8, R17 ;  /* 0x0000000812037824 */ /* 0x002fe200078e0211 */
[----:B0-----:R-:W0:Y:S02]  /*bbf0*/  S2R R7, SR_TID.X ;  /* 0x0000000000077919 */ /* 0x001e240000002100 */
[----:B0-----:R-:W-:-:S04]  /*bc00*/  LOP3.LUT R7, R7, 0x7f, RZ, 0xc0, !PT ;  /* 0x0000007f07077812 */ /* 0x001fc800078ec0ff */
[----:B------:R-:W-:Y:S02]  /*bc10*/  ISETP.NE.AND P1, PT, R7, RZ, PT ;  /* 0x000000ff0700720c */ /* 0x000fe40003f25270 */
[----:B--2---:R-:W-:-:S04]  /*bc20*/  SHF.L.U32 R0, R0, 0x1f, RZ ;  /* 0x0000001f00007819 */ /* 0x004fc800000006ff */
[----:B------:R-:W0:Y:S02]  /*bc30*/  SYNCS.PHASECHK.TRANS64.TRYWAIT P0, [R3+URZ+0x22840], R0 ;  /* 0x02284000030075a7 */ /* 0x000e24000800017f */
[----:B0-----:R-:W-:Y:S05]  /*bc40*/  @!P0 BRA `(.L_x_4218) ;  /* 0x0000003800c88947 */ /* 0x001fea0003800000 */
.L_x_4312:
        /* <DEDUP_REMOVED lines=8> */
.L_x_4219:
        /* <DEDUP_REMOVED lines=10> */
[----:B------:R-:W-:-:S02]  /*bd70*/  UMOV UR34, URZ ;  /* 0x0000003f00227c82 */ /* 0x000fc40008000000 */
[----:B------:R-:W-:-:S03]  /*bd80*/  P2R R0, PR, RZ, 0x1 ;  /* 0x00000001ff007803 */ /* 0x000fc60000000000 */
[----:B------:R-:W-:Y:S02]  /*bd90*/  UIADD3 UR33, UR33, 0x22830, URZ ;  /* 0x0002283021217890 */ /* 0x000fe4000fffe03f */
[----:B------:R1:W-:Y:S02]  /*bda0*/  STL [R1+0x8], R0 ;  /* 0x0000080001007387 */ /* 0x0003e40000100800 */
[----:B------:R-:W-:Y:S01]  /*bdb0*/  UIADD3 UR32, UR32, 0x1c400, URZ ;  /* 0x0001c40020207890 */ /* 0x000fe2000fffe03f */
[----:B--2---:R-:W-:-:S13]  /*bdc0*/  R2UR UR35, R2 ;  /* 0x00000000022372ca */ /* 0x004fda00000e0000 */
[----:B------:R-:W-:-:S09]  /*bdd0*/  UIMAD UR35, UR35, 0x60, URZ ;  /* 0x00000060232378a4 */ /* 0x000fd2000f8e023f */
[----:B------:R1:W-:Y:S02]  /*bde0*/  UTMALDG.4D [UR32], [UR4], desc[UR6] ;  /* 0x00000620040075b4 */ /* 0x0003e40008019000 */
[----:B-1----:R-:W-:Y:S01]  /*bdf0*/  NOP ;  /* 0x0000000000007918 */ /* 0x002fe20000000000 */
.L_x_4215:
[----:B---3--:R-:W-:Y:S01]  /*be00*/  VIADD R0, R17, 0x18400 ;  /* 0x0001840011007836 */ /* 0x008fe20000000000 */
        /* <DEDUP_REMOVED lines=9> */
[----:B------:R-:W-:Y:S02]  /*bea0*/  IMAD.U32 R4, RZ, RZ, UR6 ;  /* 0x00000006ff047e24 */ /* 0x000fe4000f8e00ff */
[----:B------:R-:W1:Y:S01]  /*beb0*/  LDC.64 R2, c[0x4][R2] ;  /* 0x0100000002027b82 */ /* 0x000e620000000a00 */
[----:B0-----:R-:W-:Y:S02]  /*bec0*/  IMAD.U32 R5, RZ, RZ, UR7 ;  /* 0x00000007ff057e24 */ /* 0x001fe4000f8e00ff */
        /* <DEDUP_REMOVED lines=8> */
[----:B-1----:R-:W-:Y:S05]  /*bf50*/  CALL.ABS.NOINC R2 ;  /* 0x0000000002007343 */ /* 0x002fea0003c00000 */
.L_x_4221:
[----:B------:R-:W-:Y:S05]  /*bf60*/  BSYNC B6 ;  /* 0x0000000000067941 */ /* 0x000fea0003800000 */
.L_x_4220:
[----:B------:R1:W5:Y:S01]  /*bf70*/  LDL R10, [R1+0x14] ;  /* 0x00001400010a7983 */ /* 0x0003620000100800 */
[----:B0-----:R-:W0:Y:S01]  /*bf80*/  LDC R7, c[0x0][0x448] ;  /* 0x00011200ff077b82 */ /* 0x001e220000000800 */
[----:B------:R-:W2:Y:S01]  /*bf90*/  S2R R0, SR_TID.X ;  /* 0x0000000000007919 */ /* 0x000ea20000002100 */
[----:B------:R-:W3:Y:S01]  /*bfa0*/  S2R R2, SR_TID.X ;  /* 0x0000000000027919 */ /* 0x000ee20000002100 */
[----:B------:R-:W-:Y:S01]  /*bfb0*/  USHF.R.S32.HI UR4, URZ, 0x1f, UR36 ;  /* 0x0000001f3f047899 */ /* 0x000fe20008011424 */
[----:B------:R-:W-:Y:S01]  /*bfc0*/  ULDC.64 UR8, c[0x0][0x2d8] ;  /* 0x0000b60000087ab9 */ /* 0x000fe20000000a00 */
[----:B0-----:R-:W-:Y:S01]  /*bfd0*/  ISETP.NE.AND P0, PT, R7, 0x1, PT ;  /* 0x000000010700780c */ /* 0x001fe20003f05270 */
[----:B--2---:R-:W-:-:S12]  /*bfe0*/  IMAD.SHL.U32 R4, R0, 0x10, RZ ;  /* 0x0000001000047824 */ /* 0x004fd800078e00ff */
[----:B------:R-:W0:Y:S01]  /*bff0*/  @P0 LDC R3, c[0x0][0x44c] ;  /* 0x00011300ff030b82 */ /* 0x000e220000000800 */
[----:B---3--:R-:W-:-:S04]  /*c000*/  LOP3.LUT R2, R2, 0x7f, RZ, 0xc0, !PT ;  /* 0x0000007f02027812 */ /* 0x008fc800078ec0ff */
[----:B------:R-:W-:-:S03]  /*c010*/  SHF.R.U32.HI R2, RZ, 0x3, R2 ;  /* 0x00000003ff027819 */ /* 0x000fc60000011602 */
[----:B------:R-:W2:Y:S01]  /*c020*/  @P0 LDC R0, c[0x0][0x450] ;  /* 0x00011400ff000b82 */ /* 0x000ea20000000800 */
[----:B------:R-:W-:Y:S01]  /*c030*/  LOP3.LUT R4, R2, 0x70, R4, 0xf8, !PT ;  /* 0x0000007002047812 */ /* 0x000fe200078ef804 */
[----:B------:R-:W-:Y:S01]  /*c040*/  IMAD.U32 R2, RZ, RZ, UR39 ;  /* 0x00000027ff027e24 */ /* 0x000fe2000f8e00ff */
[----:B------:R-:W-:Y:S02]  /*c050*/  UIMAD UR6, UR4, UR8, URZ ;  /* 0x00000008040672a4 */ /* 0x000fe4000f8e023f */
[----:B------:R-:W-:Y:S01]  /*c060*/  UIMAD.WIDE.U32 UR4, UR36, UR8, URZ ;  /* 0x00000008240472a5 */ /* 0x000fe2000f8e003f */
[----:B------:R-:W-:Y:S01]  /*c070*/  IMAD R2, R2, 0x80, R4 ;  /* 0x0000008002027824 */ /* 0x000fe200078e0204 */
[----:B------:R-:W-:Y:S02]  /*c080*/  UIMAD UR6, UR36, UR9, UR6 ;  /* 0x00000009240672a4 */ /* 0x000fe4000f8e0206 */
[----:B------:R-:W-:Y:S02]  /*c090*/  USHF.R.S32.HI UR7, URZ, 0x1f, UR42 ;  /* 0x0000001f3f077899 */ /* 0x000fe4000801142a */
[----:B------:R-:W-:Y:S01]  /*c0a0*/  UIADD3 UR5, UR5, UR6, URZ ;  /* 0x0000000605057290 */ /* 0x000fe2000fffe03f */
[----:B------:R-:W-:Y:S01]  /*c0b0*/  IMAD.MOV.U32 R6, RZ, RZ, R2 ;  /* 0x000000ffff067224 */ /* 0x000fe200078e0002 */
[----:B------:R-:W-:Y:S01]  /*c0c0*/  ULDC.64 UR8, c[0x0][0x2e0] ;  /* 0x0000b80000087ab9 */ /* 0x000fe20000000a00 */
[----:B0-----:R-:W-:Y:S01]  /*c0d0*/  @P0 IMAD.HI.U32 R3, R2, R3, RZ ;  /* 0x0000000302030227 */ /* 0x001fe200078e00ff */
[----:B------:R-:W-:Y:S01]  /*c0e0*/  UIMAD.WIDE.U32 UR4, UR42, UR8, UR4 ;  /* 0x000000082a0472a5 */ /* 0x000fe2000f8e0004 */
[----:B------:R-:W0:Y:S01]  /*c0f0*/  S2R R9, SR_TID.X ;  /* 0x0000000000097919 */ /* 0x000e220000002100 */
[----:B------:R-:W-:-:S02]  /*c100*/  UIMAD UR6, UR7, UR8, URZ ;  /* 0x00000008070672a4 */ /* 0x000fc4000f8e023f */
[----:B--2---:R-:W-:Y:S02]  /*c110*/  @P0 SHF.R.U32.HI R6, RZ, R0, R3 ;  /* 0x00000000ff060219 */ /* 0x004fe40000011603 */
[----:B------:R-:W-:Y:S01]  /*c120*/  UIMAD UR6, UR42, UR9, UR6 ;  /* 0x000000092a0672a4 */ /* 0x000fe2000f8e0206 */
[----:B------:R-:W-:Y:S02]  /*c130*/  IMAD.U32 R4, RZ, RZ, UR4 ;  /* 0x00000004ff047e24 */ /* 0x000fe4000f8e00ff */
        /* <DEDUP_REMOVED lines=26> */
[----:B-1----:R-:W-:Y:S10]  /*c2e0*/  BRA.DIV UR4, `(.L_x_4222) ;  /* 0x0000003604347947 */ /* 0x002ff4000b800000 */
[----:B------:R-:W0:Y:S01]  /*c2f0*/  S2R R6, SR_TID.X ;  /* 0x0000000000067919 */ /* 0x000e220000002100 */
[----:B------:R-:W-:Y:S01]  /*c300*/  IMAD.U32 R4, RZ, RZ, UR39 ;  /* 0x00000027ff047e24 */ /* 0x000fe2000f8e00ff */
[----:B------:R-:W-:Y:S01]  /*c310*/  ULDC UR4, c[0x0][0x288] ;  /* 0x0000a20000047ab9 */ /* 0x000fe20000000800 */
[----:B------:R-:W1:Y:S01]  /*c320*/  S2R R8, SR_TID.X ;  /* 0x0000000000087919 */ /* 0x000e620000002100 */
[----:B------:R-:W-:Y:S01]  /*c330*/  IMAD R3, R7, UR4, RZ ;  /* 0x0000000407037c24 */ /* 0x000fe2000f8e02ff */
[----:B------:R-:W-:Y:S01]  /*c340*/  SHFL.IDX PT, R9, R2, 0x1, 0x181f ;  /* 0x00381f0002097f89 */ /* 0x000fe200000e0000 */
[----:B0-----:R-:W-:-:S04]  /*c350*/  LOP3.LUT R6, R6, 0x7f, RZ, 0xc0, !PT ;  /* 0x0000007f06067812 */ /* 0x001fc800078ec0ff */
[----:B------:R-:W-:Y:S01]  /*c360*/  SHF.R.U32.HI R6, RZ, 0x3, R6 ;  /* 0x00000003ff067819 */ /* 0x000fe20000011606 */
[----:B-1----:R-:W-:Y:S02]  /*c370*/  IMAD.SHL.U32 R11, R8, 0x8, RZ ;  /* 0x00000008080b7824 */ /* 0x002fe400078e00ff */
[----:B------:R-:W-:Y:S02]  /*c380*/  SHFL.IDX PT, R8, R0, 0x1, 0x181f ;  /* 0x00381f0000087f89 */ /* 0x000fe400000e0000 */
[----:B------:R-:W-:Y:S01]  /*c390*/  IMAD R4, R4, 0x80, R6 ;  /* 0x0000008004047824 */ /* 0x000fe200078e0206 */
[----:B------:R-:W-:Y:S01]  /*c3a0*/  LOP3.LUT R11, R11, 0x38, RZ, 0xc0, !PT ;  /* 0x000000380b0b7812 */ /* 0x000fe200078ec0ff */
[----:B------:R-:W0:Y:S02]  /*c3b0*/  SHFL.IDX PT, R6, R0, RZ, 0x181f ;  /* 0x00181fff00067589 */ /* 0x000e2400000e0000 */
[C---:B------:R-:W-:Y:S01]  /*c3c0*/  VIADD R5, R4.reuse, 0x10 ;  /* 0x0000001004057836 */ /* 0x040fe20000000000 */
[----:B------:R-:W-:-:S04]  /*c3d0*/  ISETP.GE.AND P3, PT, R4, R3, PT ;  /* 0x000000030400720c */ /* 0x000fc80003f66270 */
[----:B------:R-:W-:Y:S02]  /*c3e0*/  ISETP.GE.AND P1, PT, R5, R3, PT ;  /* 0x000000030500720c */ /* 0x000fe40003f26270 */
[----:B------:R-:W1:Y:S07]  /*c3f0*/  SHFL.IDX PT, R5, R2, RZ, 0x181f ;  /* 0x00181fff02057589 */ /* 0x000e6e00000e0000 */
[----:B0-----:R-:W-:-:S05]  /*c400*/  @!P3 LEA R6, P2, R11, R6, 0x1 ;  /* 0x000000060b06b211 */ /* 0x001fca00078408ff */
[----:B-1----:R-:W-:-:S04]  /*c410*/  @!P3 IMAD.X R5, RZ, RZ, R5, P2 ;  /* 0x000000ffff05b224 */ /* 0x002fc800010e0605 */
        /* <DEDUP_REMOVED lines=40> */
[----:B0-----:R-:W0:Y:S04]  /*c6a0*/  SHFL.IDX PT, R6, R0, 0x6, 0x181f ;  /* 0x00d81f0000067f89 */ /* 0x001e2800000e0000 */
[----:B------:R-:W1:Y:S03]  /*c6b0*/  SHFL.IDX PT, R0, R0, 0x7, 0x181f ;  /* 0x00f81f0000007f89 */ /* 0x000e6600000e0000 */
[----:B0-----:R-:W-:-:S05]  /*c6c0*/  @!P1 LEA R6, P2, R11, R6, 0x1 ;  /* 0x000000060b069211 */ /* 0x001fca00078408ff */
[----:B------:R-:W-:-:S04]  /*c6d0*/  @!P1 IMAD.X R5, RZ, RZ, R5, P2 ;  /* 0x000000ffff059224 */ /* 0x000fc800010e0605 */
[----:B------:R-:W-:Y:S02]  /*c6e0*/  @!P1 IMAD.MOV.U32 R7, RZ, RZ, R5 ;  /* 0x000000ffff079224 */ /* 0x000fe400078e0005 */
[----:B------:R0:W2:Y:S04]  /*c6f0*/  SHFL.IDX PT, R5, R2, 0x7, 0x181f ;  /* 0x00f81f0002057f89 */ /* 0x0000a800000e0000 */
[----:B-1----:R0:W-:Y:S02]  /*c700*/  @!P1 LDGSTS.E.BYPASS.LTC128B.128 [R10+0x1b400], desc[UR46][R6.64], !P0 ;  /* 0x1b400000060a9fae */ /* 0x0021e4000c101d6e */
.L_x_4329:
[----:B0-----:R-:W0:Y:S01]  /*c710*/  S2R R2, SR_TID.X ;  /* 0x0000000000027919 */ /* 0x001e220000002100 */
[----:B------:R-:W-:-:S05]  /*c720*/  VIADD R4, R4, 0x70 ;  /* 0x0000007004047836 */ /* 0x000fca0000000000 */
[----:B------:R-:W-:Y:S01]  /*c730*/  ISETP.GE.AND P1, PT, R4, R3, PT ;  /* 0x000000030400720c */ /* 0x000fe20003f26270 */
[----:B0-----:R-:W-:-:S05]  /*c740*/  IMAD.SHL.U32 R2, R2, 0x8, RZ ;  /* 0x0000000802027824 */ /* 0x001fca00078e00ff */
[----:B------:R-:W-:-:S07]  /*c750*/  LOP3.LUT R2, R2, 0x38, RZ, 0xc0, !PT ;  /* 0x0000003802027812 */ /* 0x000fce00078ec0ff */
[----:B------:R-:W-:-:S05]  /*c760*/  @!P1 LEA R2, P2, R2, R0, 0x1 ;  /* 0x0000000002029211 */ /* 0x000fca00078408ff */
[----:B--2---:R-:W-:-:S05]  /*c770*/  @!P1 IMAD.X R3, RZ, RZ, R5, P2 ;  /* 0x000000ffff039224 */ /* 0x004fca00010e0605 */
[----:B------:R-:W-:Y:S01]  /*c780*/  @!PT LDS RZ, [RZ] ;  /* 0x00000000fffff984 */ /* 0x000fe20000000800 */
[----:B------:R-:W-:Y:S01]  /*c790*/  @!PT LDS RZ, [RZ] ;  /* 0x00000000fffff984 */ /* 0x000fe20000000800 */
[----:B------:R-:W-:Y:S01]  /*c7a0*/  @!PT LDS RZ, [RZ] ;  /* 0x00000000fffff984 */ /* 0x000fe20000000800 */
[----:B------:R0:W-:Y:S01]  /*c7b0*/  @!P1 LDGSTS.E.BYPASS.LTC128B.128 [R10+0x1bc00], desc[UR46][R2.64], !P0 ;  /* 0x1bc00000020a9fae */ /* 0x0001e2000c101d6e */
[----:B------:R-:W-:Y:S01]  /*c7c0*/  PLOP3.LUT P0, PT, PT, PT, PT, 0x80, 0x0 ;  /* 0x000000000000781c */ /* 0x000fe20003f0f070 */
[----:B------:R-:W-:-:S12]  /*c7d0*/  NOP ;  /* 0x0000000000007918 */ /* 0x000fd80000000000 */
.L_x_4223:
[----:B------:R-:W-:Y:S02]  /*c7e0*/  PLOP3.LUT P1, PT, P1, P0, PT, 0xa2, 0x0 ;  /* 0x000000000000781c */ /* 0x000fe40000f21472 */
[----:B------:R-:W-:-:S08]  /*c7f0*/  @P0 R2UR P1, UR4, R17 ;  /* 0x00000000110402ca */ /* 0x000fd00000020000 */
[----:B------:R-:W-:-:S05]  /*c800*/  @P0 PLOP3.LUT P0, PT, P1, PT, PT, 0x80, 0x0 ;  /* 0x000000000000081c */ /* 0x000fca0000f0f070 */
[----:B------:R-:W-:Y:S01]  /*c810*/  @!P1 SYNCS.ARRIVE.TRANS64.RED.A0T1 RZ, [UR4+0x22800], RZ ;  /* 0x022800ffffff99a7 */ /* 0x000fe20008200404 */
[----:B------:R-:W-:Y:S07]  /*c820*/  @!P1 ARRIVES.LDGSTSBAR.64.TRANSCNT [UR4+0x22800] ;  /* 0x02280000ff0099b0 */ /* 0x000fee0008000a84 */
[----:B------:R-:W-:Y:S05]  /*c830*/  @P0 BRA.U.ANY `(.L_x_4223) ;  /* 0xfffffffd00e80947 */ /* 0x000fea000393ffff */
[----:B0-----:R-:W2:Y:S02]  /*c840*/  LDL.LU R2, [R1+0x1c] ;  /* 0x00001c0001027983 */ /* 0x001ea40000300800 */
        /* <DEDUP_REMOVED lines=11> */
.L_x_4330:
[----:B------:R-:W-:Y:S05]  /*c900*/  BSYNC B0 ;  /* 0x0000000000007941 */ /* 0x000fea0003800000 */
.L_x_4224:
[----:B------:R-:W2:Y:S01]  /*c910*/  LDL R2, [R1+0x8] ;  /* 0x0000080001027983 */ /* 0x000ea20000100800 */
[----:B------:R-:W-:Y:S01]  /*c920*/  BSSY B0, `(.L_x_4226) ;  /* 0x0000059000007945 */ /* 0x000fe20003800000 */
[----:B--2---:R-:W-:-:S13]  /*c930*/  ISETP.NE.AND P0, PT, R2, RZ, PT ;  /* 0x000000ff0200720c */ /* 0x004fda0003f05270 */
[----:B------:R-:W-:Y:S05]  /*c940*/  @!P0 BRA `(.L_x_4227) ;  /* 0x0000000400588947 */ /* 0x000fea0003800000 */
[----:B------:R-:W2:Y:S01]  /*c950*/  LDL R3, [R1] ;  /* 0x0000000001037983 */ /* 0x000ea20000100800 */
[----:B------:R-:W1:Y:S02]  /*c960*/  S2R R2, SR_TID.X ;  /* 0x0000000000027919 */ /* 0x000e640000002100 */
[----:B-1----:R-:W-:Y:S01]  /*c970*/  LOP3.LUT R4, R2, 0x7f, RZ, 0xc0, !PT ;  /* 0x0000007f02047812 */ /* 0x002fe200078ec0ff */
[----:B------:R-:W-:Y:S01]  /*c980*/  IMAD R2, R18, 0x8, R17 ;  /* 0x0000000812027824 */ /* 0x000fe200078e0211 */
[----:B------:R-:W-:Y:S02]  /*c990*/  BSSY B1, `(.L_x_4228) ;  /* 0x0000005000017945 */ /* 0x000fe40003800000 */
[----:B------:R-:W-:Y:S02]  /*c9a0*/  ISETP.NE.AND P1, PT, R4, RZ, PT ;  /* 0x000000ff0400720c */ /* 0x000fe40003f25270 */
[----:B--2---:R-:W-:-:S04]  /*c9b0*/  SHF.L.U32 R3, R3, 0x1f, RZ ;  /* 0x0000001f03037819 */ /* 0x004fc800000006ff */
[----:B------:R-:W1:Y:S02]  /*c9c0*/  SYNCS.PHASECHK.TRANS64.TRYWAIT P0, [R2+URZ+0x22860], R3 ;  /* 0x02286003020075a7 */ /* 0x000e64000800017f */
[----:B-1----:R-:W-:Y:S05]  /*c9d0*/  @!P0 BRA `(.L_x_4229) ;  /* 0x00000038001c8947 */ /* 0x002fea0003800000 */
.L_x_4331:
[----:B------:R-:W-:Y:S05]  /*c9e0*/  BSYNC B1 ;  /* 0x0000000000017941 */ /* 0x000fea0003800000 */
.L_x_4228:
[----:B------:R-:W-:Y:S04]  /*c9f0*/  BSSY B1, `(.L_x_4230) ;  /* 0x0000009000017945 */ /* 0x000fe80003800000 */
[----:B------:R-:W-:Y:S05]  /*ca00*/  @P1 BRA `(.L_x_4231) ;  /* 0x00000000001c1947 */ /* 0x000fea0003800000 */
[----:B0-----:R-:W0:Y:S01]  /*ca10*/  S2R R0, SR_TID.X ;  /* 0x0000000000007919 */ /* 0x001e220000002100 */
[----:B-1----:R-:W-:-:S04]  /*ca20*/  IMAD.MOV.U32 R3, RZ, RZ, 0xc000 ;  /* 0x0000c000ff037424 */ /* 0x002fc800078e00ff */
[----:B------:R2:W-:Y:S01]  /*ca30*/  SYNCS.ARRIVE.TRANS64 RZ, [R2+URZ+0x22850], R3 ;  /* 0x0228500302ff79a7 */ /* 0x0005e2000800003f */
[----:B0-----:R-:W-:-:S04]  /*ca40*/  LOP3.LUT R0, R0, 0x1f, RZ, 0xc0, !PT ;  /* 0x0000001f00007812 */ /* 0x001fc800078ec0ff */
[----:B------:R-:W-:-:S13]  /*ca50*/  ISETP.NE.AND P0, PT, R0, RZ, PT ;  /* 0x000000ff0000720c */ /* 0x000fda0003f05270 */
[----:B--2---:R-:W-:Y:S05]  /*ca60*/  @!P0 BRA `(.L_x_4231) ;  /* 0x0000000000048947 */ /* 0x004fea0003800000 */
[----:B------:R-:W-:Y:S01]  /*ca70*/  BPT.TRAP 0x1 ;  /* 0x000000040000795c */ /* 0x000fe20000300000 */
.L_x_4231:
[----:B------:R-:W-:Y:S05]  /*ca80*/  BSYNC B1 ;  /* 0x0000000000017941 */ /* 0x000fea0003800000 */
.L_x_4230:
[----:B-1----:R-:W2:Y:S01]  /*ca90*/  LDL.LU R3, [R1+0x18] ;  /* 0x0000180001037983 */ /* 0x002ea20000300800 */
        /* <DEDUP_REMOVED lines=10> */
.L_x_4232:
        /* <DEDUP_REMOVED lines=15> */
.L_x_4233:
        /* <DEDUP_REMOVED lines=15> */
.L_x_4234:
        /* <DEDUP_REMOVED lines=15> */
.L_x_4235:
        /* <DEDUP_REMOVED lines=10> */
.L_x_4227:
[----:B------:R-:W-:Y:S05]  /*ceb0*/  BSYNC B0 ;  /* 0x0000000000007941 */ /* 0x000fea0003800000 */
.L_x_4226:
[----:B------:R-:W-:-:S06]  /*cec0*/  UISETP.GE.AND UP0, UPT, UR38, 0x2, UPT ;  /* 0x000000022600788c */ /* 0x000fcc000bf06270 */
[----:B------:R-:W-:-:S13]  /*ced0*/  PLOP3.LUT P0, PT, PT, PT, UP0, 0x80, 0x0 ;  /* 0x000000000000781c */ /* 0x000fda0003f0f008 */
[----:B------:R-:W-:Y:S05]  /*cee0*/  @!P0 BRA `(.L_x_4236) ;  /* 0x0000001c00808947 */ /* 0x000fea0003800000 */
[----:B------:R-:W-:Y:S02]  /*cef0*/  ULOP3.LUT UR4, UR38, 0x1, URZ, 0xc0, !UPT ;  /* 0x0000000126047892 */ /* 0x000fe4000f8ec03f */
[----:B------:R-:W-:Y:S02]  /*cf00*/  IMAD.U32 R6, RZ, RZ, UR38 ;  /* 0x00000026ff067e24 */ /* 0x000fe4000f8e00ff */
[----:B------:R-:W-:Y:S02]  /*cf10*/  UISETP.NE.U32.AND UP0, UPT, UR4, 0x1, UPT ;  /* 0x000000010400788c */ /* 0x000fe4000bf05070 */
[----:B------:R-:W-:-:S04]  /*cf20*/  VIADD R6, R6, 0xfffffffe ;  /* 0xfffffffe06067836 */ /* 0x000fc80000000000 */
[----:B0-----:R-:W-:Y:S01]  /*cf30*/  IMAD.MOV.U32 R0, RZ, RZ, R6 ;  /* 0x000000ffff007224 */ /* 0x001fe200078e0006 */
[----:B------:R-:W-:-:S13]  /*cf40*/  PLOP3.LUT P0, PT, PT, PT, UP0, 0x80, 0x0 ;  /* 0x000000000000781c */ /* 0x000fda0003f0f008 */
[----:B------:R-:W-:Y:S05]  /*cf50*/  @!P0 BRA `(.L_x_4237) ;  /* 0x0000000800748947 */ /* 0x000fea0003800000 */
[----:B------:R-:W2:Y:S04]  /*cf60*/  LDL R4, [R1+0x8] ;  /* 0x0000080001047983 */ /* 0x000ea80000100800 */
[----:B------:R-:W3:Y:S01]  /*cf70*/  LDL.LU R8, [R1] ;  /* 0x0000000001087983 */ /* 0x000ee20000300800 */
[----:B------:R-:W-:Y:S01]  /*cf80*/  VIADD R18, R18, 0x1 ;  /* 0x0000000112127836 */ /* 0x000fe20000000000 */
[----:B------:R-:W-:Y:S04]  /*cf90*/  BSSY B0, `(.L_x_4238) ;  /* 0x0000097000007945 */ /* 0x000fe80003800000 */
[----:B------:R-:W-:-:S04]  /*cfa0*/  ISETP.NE.AND P0, PT, R18, 0x2, PT ;  /* 0x000000021200780c */ /* 0x000fc80003f05270 */
[----:B------:R-:W-:Y:S02]  /*cfb0*/  SEL R0, RZ, 0x1, P0 ;  /* 0x00000001ff007807 */ /* 0x000fe40000000000 */
[----:B------:R-:W-:Y:S02]  /*cfc0*/  SEL R18, R18, RZ, P0 ;  /* 0x000000ff12127207 */ /* 0x000fe40000000000 */
[----:B--2---:R-:W-:Y:S02]  /*cfd0*/  ISETP.NE.AND P2, PT, R4, RZ, PT ;  /* 0x000000ff0400720c */ /* 0x004fe40003f45270 */
[----:B---3--:R-:W-:-:S05]  /*cfe0*/  LOP3.LUT R8, R8, R0, RZ, 0x3c, !PT ;  /* 0x0000000008087212 */ /* 0x008fca00078e3cff */
[----:B------:R0:W-:Y:S06]  /*cff0*/  STL [R1], R8 ;  /* 0x0000000801007387 */ /* 0x0001ec0000100800 */
[----:B------:R-:W-:Y:S05]  /*d000*/  @!P2 BRA `(.L_x_4239) ;  /* 0x00000008003ca947 */ /* 0x000fea0003800000 */
[----:B------:R-:W2:Y:S01]  /*d010*/  LDL R4, [R1+0xc] ;  /* 0x00000c0001047983 */ /* 0x000ea20000100800 */
[----:B------:R-:W-:Y:S01]  /*d020*/  IMAD.MOV.U32 R0, RZ, RZ, R6 ;  /* 0x000000ffff007224 */ /* 0x000fe200078e0006 */
[----:B--2---:R-:W-:-:S13]  /*d030*/  ISETP.NE.AND P2, PT, R4, RZ, PT ;  /* 0x000000ff0400720c */ /* 0x004fda0003f45270 */
[----:B------:R-:W-:Y:S05]  /*d040*/  @!P2 BRA `(.L_x_4240) ;  /* 0x00000000004ca947 */ /* 0x000fea0003800000 */
[----:B------:R-:W2:Y:S01]  /*d050*/  LDL R5, [R1+0x4] ;  /* 0x0000040001057983 */ /* 0x000ea20000100800 */
[----:B------:R-:W1:Y:S01]  /*d060*/  LDC R0, c[0x0][0x43c] ;  /* 0x00010f00ff007b82 */ /* 0x000e620000000800 */
[----:B------:R-:W-:Y:S01]  /*d070*/  IMAD.MOV.U32 R4, RZ, RZ, R6 ;  /* 0x000000ffff047224 */ /* 0x000fe200078e0006 */
[----:B------:R-:W-:Y:S01]  /*d080*/  ULDC.64 UR4, c[0x0][0x428] ;  /* 0x00010a0000047ab9 */ /* 0x000fe20000000a00 */
[----:B-1----:R-:W-:-:S13]  /*d090*/  ISETP.NE.AND P0, PT, R0, 0x1, PT ;  /* 0x000000010000780c */ /* 0x002fda0003f05270 */
[----:B------:R-:W1:Y:S02]  /*d0a0*/  @P0 LDC.64 R2, c[0x0][0x440] ;  /* 0x00011000ff020b82 */ /* 0x000e640000000a00 */
[----:B-1----:R-:W-:-:S05]  /*d0b0*/  @P0 IMAD.HI.U32 R2, R6, R2, RZ ;  /* 0x0000000206020227 */ /* 0x002fca00078e00ff */
[----:B------:R-:W-:-:S05]  /*d0c0*/  @P0 SHF.R.U32.HI R4, RZ, R3, R2 ;  /* 0x00000003ff040219 */ /* 0x000fca0000011602 */
[----:B------:R-:W-:-:S04]  /*d0d0*/  IMAD.MOV R3, RZ, RZ, -R4 ;  /* 0x000000ffff037224 */ /* 0x000fc800078e0a04 */
[----:B------:R-:W-:Y:S02]  /*d0e0*/  IMAD R0, R0, R3, R6 ;  /* 0x0000000300007224 */ /* 0x000fe400078e0206 */
[----:B------:R-:W1:Y:S01]  /*d0f0*/  LDC.64 R2, c[0x0][0x418] ;  /* 0x00010600ff027b82 */ /* 0x000e620000000a00 */
[----:B--2---:R-:W-:Y:S01]  /*d100*/  IMAD R7, R5, UR4, RZ ;  /* 0x0000000405077c24 */ /* 0x004fe2000f8e02ff */
[----:B------:R-:W-:-:S03]  /*d110*/  SHF.R.S32.HI R5, RZ, 0x1f, R4 ;  /* 0x0000001fff057819 */ /* 0x000fc60000011404 */
[C---:B------:R-:W-:Y:S02]  /*d120*/  IMAD R7, R19.reuse, UR5, R7 ;  /* 0x0000000513077c24 */ /* 0x040fe4000f8e0207 */
[----:B------:R-:W-:-:S04]  /*d130*/  IMAD.WIDE.U32 R4, R19, UR4, R4 ;  /* 0x0000000413047c25 */ /* 0x000fc8000f8e0004 */
[----:B------:R-:W-:Y:S01]  /*d140*/  IMAD.IADD R7, R7, 0x1, R5 ;  /* 0x0000000107077824 */ /* 0x000fe200078e0205 */
[----:B-1----:R-:W-:-:S04]  /*d150*/  LEA R2, P0, R4, R2, 0x2 ;  /* 0x0000000204027211 */ /* 0x002fc800078010ff */
[----:B------:R-:W-:-:S05]  /*d160*/  LEA.HI.X R3, R4, R3, R7, 0x2, P0 ;  /* 0x0000000304037211 */ /* 0x000fca00000f1407 */
[----:B------:R1:W5:Y:S04]  /*d170*/  LDG.E R16, desc[UR46][R2.64] ;  /* 0x0000002e02107981 */ /* 0x000368000c1e1900 */
.L_x_4240:
        /* <DEDUP_REMOVED lines=8> */
.L_x_4332:
[----:B------:R-:W-:Y:S05]  /*d200*/  BSYNC B1 ;  /* 0x0000000000017941 */ /* 0x000fea0003800000 */
.L_x_4241:
        /* <DEDUP_REMOVED lines=9> */
.L_x_4244:
[----:B------:R-:W-:Y:S05]  /*d2a0*/  BSYNC B1 ;  /* 0x0000000000017941 */ /* 0x000fea0003800000 */
.L_x_4243:
[----:B------:R-:W-:Y:S01]  /*d2b0*/  IMAD R0, R0, 0x60, RZ ;  /* 0x0000006000007824 */ /* 0x000fe200078e02ff */
[----:B------:R-:W-:Y:S01]  /*d2c0*/  UIADD3 UR4, UP0, UR44, 0x370, URZ ;  /* 0x000003702c047890 */ /* 0x000fe2000ff1e03f */
[----:B------:R-:W-:Y:S01]  /*d2d0*/  IMAD.MOV.U32 R7, RZ, RZ, RZ ;  /* 0x000000ffff077224 */ /* 0x000fe200078e00ff */
[----:B------:R-:W-:Y:S01]  /*d2e0*/  PLOP3.LUT P0, PT, PT, PT, PT, 0x80, 0x0 ;  /* 0x000000000000781c */ /* 0x000fe20003f0f070 */
[----:B------:R-:W-:Y:S01]  /*d2f0*/  IMAD R4, R18, 0x3000, R17 ;  /* 0x0000300012047824 */ /* 0x000fe200078e0211 */
[----:B------:R-:W-:Y:S01]  /*d300*/  R2UR UR11, R0 ;  /* 0x00000000000b72ca */ /* 0x000fe200000e0000 */
[----:B------:R-:W-:Y:S01]  /*d310*/  VIADD R5, R3, 0x22830 ;  /* 0x0002283003057836 */ /* 0x000fe20000000000 */
[----:B------:R-:W-:Y:S01]  /*d320*/  R2UR UR10, R7 ;  /* 0x00000000070a72ca */ /* 0x000fe200000e0000 */
[----:B------:R-:W-:Y:S01]  /*d330*/  VIADD R4, R4, 0x1c400 ;  /* 0x0001c40004047836 */ /* 0x000fe20000000000 */
[----:B------:R-:W-:Y:S01]  /*d340*/  UIADD3.X UR5, URZ, UR45, URZ, UP0, !UPT ;  /* 0x0000002d3f057290 */ /* 0x000fe200087fe43f */
[----:B------:R-:W-:Y:S01]  /*d350*/  UMOV UR6, 0x0 ;  /* 0x0000000000067882 */ /* 0x000fe20000000000 */
[----:B------:R-:W-:-:S11]  /*d360*/  UMOV UR7, 0x14f00000 ;  /* 0x14f0000000077882 */ /* 0x000fd60000000000 */
.L_x_4245:
[----:B------:R-:W-:-:S13]  /*d370*/  @P0 ELECT P2, URZ, PT ;  /* 0x00000000003f082f */ /* 0x000fda0003840000 */
[----:B-----5:R-:W-:Y:S01]  /*d380*/  @P2 R2UR UR13, R16 ;  /* 0x00000000100d22ca */ /* 0x020fe200000e0000 */
[----:B------:R-:W-:Y:S01]  /*d390*/  UMOV UR12, UR36 ;  /* 0x00000024000c7c82 */ /* 0x000fe20008000000 */
        /* <DEDUP_REMOVED lines=9> */
.L_x_4333:
[----:B------:R-:W-:Y:S05]  /*d430*/  BSYNC B1 ;  /* 0x0000000000017941 */ /* 0x000fea0003800000 */
.L_x_4246:
[----:B------:R-:W-:Y:S01]  /*d440*/  BSSY B1, `(.L_x_4248) ;  /* 0x000000b000017945 */ /* 0x000fe20003800000 */
[----:B0-----:R-:W-:Y:S02]  /*d450*/  IMAD.MOV.U32 R8, RZ, RZ, 0x0 ;  /* 0x00000000ff087424 */ /* 0x001fe400078e00ff */
[----:B------:R-:W-:Y:S01]  /*d460*/  IMAD.MOV.U32 R9, RZ, RZ, 0x14f00000 ;  /* 0x14f00000ff097424 */ /* 0x000fe200078e00ff */
        /* <DEDUP_REMOVED lines=8> */
.L_x_4249:
[----:B------:R-:W-:Y:S05]  /*d4f0*/  BSYNC B1 ;  /* 0x0000000000017941 */ /* 0x000fea0003800000 */
.L_x_4248:
[----:B------:R-:W-:Y:S01]  /*d500*/  R2UR UR10, R7 ;  /* 0x00000000070a72ca */ /* 0x000fe200000e0000 */
[----:B-12---:R-:W-:Y:S01]  /*d510*/  IMAD R2, R18, 0xc000, R17 ;  /* 0x0000c00012027824 */ /* 0x006fe200078e0211 */
[----:B------:R-:W-:Y:S01]  /*d520*/  R2UR UR6, R8 ;  /* 0x00000000080672ca */ /* 0x000fe200000e0000 */
[----:B------:R-:W-:Y:S01]  /*d530*/  UIADD3 UR4, UP0, UR44, 0x470, URZ ;  /* 0x000004702c047890 */ /* 0x000fe2000ff1e03f */
[----:B------:R-:W-:Y:S01]  /*d540*/  R2UR UR7, R9 ;  /* 0x00000000090772ca */ /* 0x000fe200000e0000 */
[----:B------:R-:W-:Y:S01]  /*d550*/  VIADD R3, R3, 0x22850 ;  /* 0x0002285003037836 */ /* 0x000fe20000000000 */
[----:B------:R-:W-:Y:S01]  /*d560*/  R2UR UR11, R0 ;  /* 0x00000000000b72ca */ /* 0x000fe200000e0000 */
[----:B------:R-:W-:Y:S01]  /*d570*/  VIADD R4, R2, 0x400 ;  /* 0x0000040002047836 */ /* 0x000fe20000000000 */
[----:B------:R-:W-:Y:S01]  /*d580*/  PLOP3.LUT P0, PT, PT, PT, PT, 0x80, 0x0 ;  /* 0x000000000000781c */ /* 0x000fe20003f0f070 */
[----:B------:R-:W-:-:S12]  /*d590*/  UIADD3.X UR5, URZ, UR45, URZ, UP0, !UPT ;  /* 0x0000002d3f057290 */ /* 0x000fd800087fe43f */
.L_x_4250:
[----:B------:R-:W-:-:S13]  /*d5a0*/  @P0 ELECT P1, URZ, PT ;  /* 0x00000000003f082f */ /* 0x000fda0003820000 */
[----:B------:R-:W-:Y:S01]  /*d5b0*/  @P1 R2UR UR13, R16 ;  /* 0x00000000100d12ca */ /* 0x000fe200000e0000 */
[----:B------:R-:W-:Y:S01]  /*d5c0*/  UMOV UR12, UR36 ;  /* 0x00000024000c7c82 */ /* 0x000fe20008000000 */
        /* <DEDUP_REMOVED lines=10> */
[----:B------:R-:W-:Y:S02]  /*d670*/  R2UR UR11, R0 ;  /* 0x00000000000b72ca */ /* 0x000fe400000e0000 */
[----:B------:R-:W-:-:S13]  /*d680*/  PLOP3.LUT P0, PT, PT, PT, PT, 0x80, 0x0 ;  /* 0x000000000000781c */ /* 0x000fda0003f0f070 */
.L_x_4251:
        /* <DEDUP_REMOVED lines=15> */
.L_x_4252:
        /* <DEDUP_REMOVED lines=15> */
.L_x_4253:
        /* <DEDUP_REMOVED lines=8> */
[----:B-1----:R-:W-:Y:S05]  /*d8f0*/  @P0 BRA.U.ANY `(.L_x_4253) ;  /* 0xfffffffd00dc0947 */ /* 0x002fea000393ffff */
.L_x_4239:
[----:B------:R-:W-:Y:S05]  /*d900*/  BSYNC B0 ;  /* 0x0000000000007941 */ /* 0x000fea0003800000 */
.L_x_4238:
[----:B------:R-:W-:-:S06]  /*d910*/  UIADD3 UR4, UR38, -0x3, URZ ;  /* 0xfffffffd26047890 */ /* 0x000fcc000fffe03f */
[----:B------:R-:W-:-:S07]  /*d920*/  IMAD.U32 R0, RZ, RZ, UR4 ;  /* 0x00000004ff007e24 */ /* 0x000fce000f8e00ff */
.L_x_4237:
[----:B------:R-:W-:Y:S01]  /*d930*/  ISETP.NE.AND P0, PT, R6, RZ, PT ;  /* 0x000000ff0600720c */ /* 0x000fe20003f05270 */
[----:B------:R-:W-:-:S12]  /*d940*/  BSSY B0, `(.L_x_4236) ;  /* 0x000013a000007945 */ /* 0x000fd80003800000 */
[----:B------:R-:W-:Y:S05]  /*d950*/  @!P0 BRA `(.L_x_4254) ;  /* 0x0000001000e08947 */ /* 0x000fea0003800000 */
.L_x_4287:
[----:B------:R-:W2:Y:S04]  /*d960*/  LDL R3, [R1+0x8] ;  /* 0x0000080001037983 */ /* 0x000ea80000100800 */
[----:B------:R-:W3:Y:S01]  /*d970*/  LDL.LU R2, [R1] ;  /* 0x0000000001027983 */ /* 0x000ee20000300800 */
[----:B------:R-:W-:Y:S01]  /*d980*/  VIADD R6, R18, 0x1 ;  /* 0x0000000112067836 */ /* 0x000fe20000000000 */
[----:B------:R-:W-:Y:S05]  /*d990*/  YIELD ;  /* 0x0000000000007946 */ /* 0x000fea0003800000 */
[----:B------:R-:W-:Y:S01]  /*d9a0*/  ISETP.NE.AND P0, PT, R6, 0x2, PT ;  /* 0x000000020600780c */ /* 0x000fe20003f05270 */
[----:B------:R-:W-:Y:S03]  /*d9b0*/  BSSY B1, `(.L_x_4255) ;  /* 0x0000095000017945 */ /* 0x000fe60003800000 */
[----:B-1----:R-:W-:-:S02]  /*d9c0*/  SEL R7, RZ, 0x1, P0 ;  /* 0x00000001ff077807 */ /* 0x002fc40000000000 */
[----:B------:R-:W-:Y:S02]  /*d9d0*/  SEL R6, R6, RZ, P0 ;  /* 0x000000ff06067207 */ /* 0x000fe40000000000 */
[----:B--2---:R-:W-:Y:S02]  /*d9e0*/  ISETP.NE.AND P1, PT, R3, RZ, PT ;  /* 0x000000ff0300720c */ /* 0x004fe40003f25270 */
[----:B---3--:R-:W-:-:S11]  /*d9f0*/  LOP3.LUT R7, R2, R7, RZ, 0x3c, !PT ;  /* 0x0000000702077212 */ /* 0x008fd600078e3cff */
[----:B------:R-:W-:Y:S05]  /*da00*/  @!P1 BRA `(.L_x_4256) ;  /* 0x00000008003c9947 */ /* 0x000fea0003800000 */
[----:B------:R-:W2:Y:S01]  /*da10*/  LDL R2, [R1+0xc] ;  /* 0x00000c0001027983 */ /* 0x000ea20000100800 */
[----:B0-----:R-:W-:Y:S01]  /*da20*/  IMAD.MOV.U32 R8, RZ, RZ, R0 ;  /* 0x000000ffff087224 */ /* 0x001fe200078e0000 */
[----:B--2---:R-:W-:-:S13]  /*da30*/  ISETP.NE.AND P1, PT, R2, RZ, PT ;  /* 0x000000ff0200720c */ /* 0x004fda0003f25270 */
[----:B------:R-:W-:Y:S05]  /*da40*/  @!P1 BRA `(.L_x_4257) ;  /* 0x00000000004c9947 */ /* 0x000fea0003800000 */
[----:B------:R-:W2:Y:S01]  /*da50*/  LDL R5, [R1+0x4] ;  /* 0x0000040001057983 */ /* 0x000ea20000100800 */
        /* <DEDUP_REMOVED lines=18> */
.L_x_4257:
        /* <DEDUP_REMOVED lines=8> */
.L_x_4334:
[----:B------:R-:W-:Y:S05]  /*dc00*/  BSYNC B2 ;  /* 0x0000000000027941 */ /* 0x000fea0003800000 */
.L_x_4258:
        /* <DEDUP_REMOVED lines=9> */
.L_x_4261:
[----:B------:R-:W-:Y:S05]  /*dca0*/  BSYNC B2 ;  /* 0x0000000000027941 */ /* 0x000fea0003800000 */
.L_x_4260:
        /* <DEDUP_REMOVED lines=11> */
.L_x_4262:
        /* <DEDUP_REMOVED lines=13> */
.L_x_4335:
[----:B------:R-:W-:Y:S05]  /*de30*/  BSYNC B2 ;  /* 0x0000000000027941 */ /* 0x000fea0003800000 */
.L_x_4263:
        /* <DEDUP_REMOVED lines=11> */
.L_x_4266:
[----:B------:R-:W-:Y:S05]  /*def0*/  BSYNC B2 ;  /* 0x0000000000027941 */ /* 0x000fea0003800000 */
.L_x_4265:
        /* <DEDUP_REMOVED lines=9> */
.L_x_4267:
        /* <DEDUP_REMOVED lines=15> */
.L_x_4268:
        /* <DEDUP_REMOVED lines=15> */
.L_x_4269:
        /* <DEDUP_REMOVED lines=15> */
.L_x_4270:
        /* <DEDUP_REMOVED lines=10> */
.L_x_4256:
[----:B------:R-:W-:Y:S05]  /*e300*/  BSYNC B1 ;  /* 0x0000000000017941 */ /* 0x000fea0003800000 */
.L_x_4255:
[----:B------:R-:W2:Y:S01]  /*e310*/  LDL R2, [R1+0x8] ;  /* 0x0000080001027983 */ /* 0x000ea20000100800 */
[----:B------:R-:W-:Y:S01]  /*e320*/  VIADD R6, R6, 0x1 ;  /* 0x0000000106067836 */ /* 0x000fe20000000000 */
[----:B------:R-:W-:Y:S04]  /*e330*/  BSSY B1, `(.L_x_4271) ;  /* 0x0000097000017945 */ /* 0x000fe80003800000 */
[----:B------:R-:W-:-:S04]  /*e340*/  ISETP.NE.AND P0, PT, R6, 0x2, PT ;  /* 0x000000020600780c */ /* 0x000fc80003f05270 */
[----:B------:R-:W-:Y:S02]  /*e350*/  SEL R18, R6, RZ, P0 ;  /* 0x000000ff06127207 */ /* 0x000fe40000000000 */
[----:B--2---:R-:W-:Y:S02]  /*e360*/  ISETP.NE.AND P2, PT, R2, RZ, PT ;  /* 0x000000ff0200720c */ /* 0x004fe40003f45270 */
[----:B------:R-:W-:-:S04]  /*e370*/  SEL R2, RZ, 0x1, P0 ;  /* 0x00000001ff027807 */ /* 0x000fc80000000000 */
[----:B------:R-:W-:-:S05]  /*e380*/  LOP3.LUT R7, R7, R2, RZ, 0x3c, !PT ;  /* 0x0000000207077212 */ /* 0x000fca00078e3cff */
[----:B------:R1:W-:Y:S02]  /*e390*/  STL [R1], R7 ;  /* 0x0000000701007387 */ /* 0x0003e40000100800 */
[----:B------:R-:W-:Y:S05]  /*e3a0*/  @!P2 BRA `(.L_x_4272) ;  /* 0x00000008003ca947 */ /* 0x000fea0003800000 */
[----:B------:R-:W2:Y:S01]  /*e3b0*/  LDL R3, [R1+0xc] ;  /* 0x00000c0001037983 */ /* 0x000ea20000100800 */
[----:B------:R-:W-:Y:S01]  /*e3c0*/  VIADD R6, R0, 0xffffffff ;  /* 0xffffffff00067836 */ /* 0x000fe20000000000 */
[----:B--2---:R-:W-:-:S13]  /*e3d0*/  ISETP.NE.AND P2, PT, R3, RZ, PT ;  /* 0x000000ff0300720c */ /* 0x004fda0003f45270 */
[----:B------:R-:W-:Y:S05]  /*e3e0*/  @!P2 BRA `(.L_x_4273) ;  /* 0x00000000004ca947 */ /* 0x000fea0003800000 */
[----:B------:R-:W2:Y:S01]  /*e3f0*/  LDL R9, [R1+0x4] ;  /* 0x0000040001097983 */ /* 0x000ea20000100800 */
[----:B------:R-:W3:Y:S01]  /*e400*/  LDC R4, c[0x0][0x43c] ;  /* 0x00010f00ff047b82 */ /* 0x000ee20000000800 */
[----:B------:R-:W-:Y:S01]  /*e410*/  ULDC.64 UR4, c[0x0][0x428] ;  /* 0x00010a0000047ab9 */ /* 0x000fe20000000a00 */
[----:B---3--:R-:W-:-:S13]  /*e420*/  ISETP.NE.AND P0, PT, R4, 0x1, PT ;  /* 0x000000010400780c */ /* 0x008fda0003f05270 */
[----:B------:R-:W3:Y:S02]  /*e430*/  @P0 LDC.64 R2, c[0x0][0x440] ;  /* 0x00011000ff020b82 */ /* 0x000ee40000000a00 */
[----:B---3--:R-:W-:-:S04]  /*e440*/  @P0 IMAD.HI.U32 R5, R6, R2, RZ ;  /* 0x0000000206050227 */ /* 0x008fc800078e00ff */
        /* <DEDUP_REMOVED lines=13> */
.L_x_4273:
[----:B------:R-:W3:Y:S01]  /*e520*/  S2R R2, SR_TID.X ;  /* 0x0000000000027919 */ /* 0x000ee20000002100 */
[----:B--2---:R-:W-:Y:S01]  /*e530*/  IMAD R4, R18, 0x8, R17 ;  /* 0x0000000812047824 */ /* 0x004fe200078e0211 */
[----:B------:R-:W-:Y:S01]  /*e540*/  BSSY B2, `(.L_x_4274) ;  /* 0x0000006000027945 */ /* 0x000fe20003800000 */
[----:B---3--:R-:W-:Y:S02]  /*e550*/  LOP3.LUT R3, R2, 0x7f, RZ, 0xc0, !PT ;  /* 0x0000007f02037812 */ /* 0x008fe400078ec0ff */
[----:B------:R-:W-:Y:S02]  /*e560*/  SHF.L.U32 R2, R7, 0x1f, RZ ;  /* 0x0000001f07027819 */ /* 0x000fe400000006ff */
[----:B------:R-:W-:Y:S02]  /*e570*/  ISETP.NE.AND P1, PT, R3, RZ, PT ;  /* 0x000000ff0300720c */ /* 0x000fe40003f25270 */
[----:B------:R-:W2:Y:S02]  /*e580*/  SYNCS.PHASECHK.TRANS64.TRYWAIT P0, [R4+URZ+0x22840], R2 ;  /* 0x02284002040075a7 */ /* 0x000ea4000800017f */
[----:B--2---:R-:W-:Y:S09]  /*e590*/  @!P0 BRA `(.L_x_4275) ;  /* 0x0000001c00908947 */ /* 0x004ff20003800000 */
.L_x_4336:
[----:B------:R-:W-:Y:S05]  /*e5a0*/  BSYNC B2 ;  /* 0x0000000000027941 */ /* 0x000fea0003800000 */
.L_x_4274:
[----:B------:R-:W-:Y:S04]  /*e5b0*/  BSSY B2, `(.L_x_4276) ;  /* 0x0000009000027945 */ /* 0x000fe80003800000 */
[----:B------:R-:W-:Y:S05]  /*e5c0*/  @P1 BRA `(.L_x_4277) ;  /* 0x00000000001c1947 */ /* 0x000fea0003800000 */
[----:B------:R-:W3:Y:S02]  /*e5d0*/  S2R R3, SR_TID.X ;  /* 0x0000000000037919 */ /* 0x000ee40000002100 */
[----:B---3--:R-:W-:Y:S01]  /*e5e0*/  LOP3.LUT R5, R3, 0x1f, RZ, 0xc0, !PT ;  /* 0x0000001f03057812 */ /* 0x008fe200078ec0ff */
[----:B------:R-:W-:-:S03]  /*e5f0*/  IMAD.MOV.U32 R3, RZ, RZ, 0x3000 ;  /* 0x00003000ff037424 */ /* 0x000fc600078e00ff */
[----:B------:R-:W-:Y:S01]  /*e600*/  ISETP.NE.AND P0, PT, R5, RZ, PT ;  /* 0x000000ff0500720c */ /* 0x000fe20003f05270 */
[----:B------:R3:W-:-:S12]  /*e610*/  SYNCS.ARRIVE.TRANS64 RZ, [R4+URZ+0x22830], R3 ;  /* 0x0228300304ff79a7 */ /* 0x0007d8000800003f */
[----:B---3--:R-:W-:Y:S05]  /*e620*/  @!P0 BRA `(.L_x_4277) ;  /* 0x0000000000048947 */ /* 0x008fea0003800000 */
[----:B------:R-:W-:Y:S01]  /*e630*/  BPT.TRAP 0x1 ;  /* 0x000000040000795c */ /* 0x000fe20000300000 */
.L_x_4277:
[----:B------:R-:W-:Y:S05]  /*e640*/  BSYNC B2 ;  /* 0x0000000000027941 */ /* 0x000fea0003800000 */
.L_x_4276:
[----:B------:R-:W-:Y:S01]  /*e650*/  IMAD.MOV.U32 R5, RZ, RZ, RZ ;  /* 0x000000ffff057224 */ /* 0x000fe200078e00ff */
[----:B------:R-:W-:Y:S01]  /*e660*/  UIADD3 UR4, UP0, UR44, 0x370, URZ ;  /* 0x000003702c047890 */ /* 0x000fe2000ff1e03f */
[----:B-1----:R-:W-:Y:S01]  /*e670*/  IMAD R7, R18, 0x3000, R17 ;  /* 0x0000300012077824 */ /* 0x002fe200078e0211 */
        /* <DEDUP_REMOVED lines=8> */
.L_x_4278:
        /* <DEDUP_REMOVED lines=13> */
.L_x_4337:
[----:B------:R-:W-:Y:S05]  /*e7d0*/  BSYNC B2 ;  /* 0x0000000000027941 */ /* 0x000fea0003800000 */
.L_x_4279:
        /* <DEDUP_REMOVED lines=11> */
.L_x_4282:
[----:B------:R-:W-:Y:S05]  /*e890*/  BSYNC B2 ;  /* 0x0000000000027941 */ /* 0x000fea0003800000 */
.L_x_4281:
        /* <DEDUP_REMOVED lines=9> */
.L_x_4283:
        /* <DEDUP_REMOVED lines=15> */
.L_x_4284:
        /* <DEDUP_REMOVED lines=15> */
.L_x_4285:
        /* <DEDUP_REMOVED lines=15> */
.L_x_4286:
        /* <DEDUP_REMOVED lines=10> */
.L_x_4272:
[----:B------:R-:W-:Y:S05]  /*eca0*/  BSYNC B1 ;  /* 0x0000000000017941 */ /* 0x000fea0003800000 */
.L_x_4271:
[C---:B------:R-:W-:Y:S01]  /*ecb0*/  ISETP.GT.AND P0, PT, R0.reuse, 0x1, PT ;  /* 0x000000010000780c */ /* 0x040fe20003f04270 */
[----:B------:R-:W-:-:S12]  /*ecc0*/  VIADD R0, R0, 0xfffffffe ;  /* 0xfffffffe00007836 */ /* 0x000fd80000000000 */
[----:B------:R-:W-:Y:S05]  /*ecd0*/  @P0 BRA `(.L_x_4287) ;  /* 0xffffffec00200947 */ /* 0x000fea000383ffff */
.L_x_4254:
[----:B------:R-:W-:Y:S05]  /*ece0*/  BSYNC B0 ;  /* 0x0000000000007941 */ /* 0x000fea0003800000 */
.L_x_4236:
[----:B------:R-:W2:Y:S01]  /*ecf0*/  LDL.LU R2, [R1] ;  /* 0x0000000001027983 */ /* 0x000ea20000300800 */
[----:B0-----:R-:W0:Y:S01]  /*ed00*/  S2R R0, SR_TID.X ;  /* 0x0000000000007919 */ /* 0x001e220000002100 */
[----:B------:R-:W-:-:S05]  /*ed10*/  VIADD R18, R18, 0x1 ;  /* 0x0000000112127836 */ /* 0x000fca0000000000 */
[----:B------:R-:W-:Y:S02]  /*ed20*/  ISETP.NE.AND P1, PT, R18, 0x2, PT ;  /* 0x000000021200780c */ /* 0x000fe40003f25270 */
[----:B0-----:R-:W-:-:S04]  /*ed30*/  LOP3.LUT R0, R0, 0x7f, RZ, 0xc0, !PT ;  /* 0x0000007f00007812 */ /* 0x001fc800078ec0ff */
[----:B------:R-:W-:Y:S02]  /*ed40*/  ISETP.NE.AND P0, PT, R0, RZ, PT ;  /* 0x000000ff0000720c */ /* 0x000fe40003f05270 */
[----:B------:R-:W-:Y:S01]  /*ed50*/  SEL R0, RZ, 0x1, P1 ;  /* 0x00000001ff007807 */ /* 0x000fe20000800000 */
[----:B------:R-:W-:Y:S03]  /*ed60*/  BSSY B0, `(.L_x_4288) ;  /* 0x0000011000007945 */ /* 0x000fe60003800000 */
[----:B--2---:R-:W-:-:S05]  /*ed70*/  LOP3.LUT R2, R2, R0, RZ, 0x3c, !PT ;  /* 0x0000000002027212 */ /* 0x004fca00078e3cff */
[----:B------:R0:W-:Y:S02]  /*ed80*/  STL [R1], R2 ;  /* 0x0000000201007387 */ /* 0x0001e40000100800 */
[----:B------:R-:W-:Y:S05]  /*ed90*/  @P0 BRA `(.L_x_4289) ;  /* 0x0000000000340947 */ /* 0x000fea0003800000 */
[----:B------:R-:W2:Y:S01]  /*eda0*/  S2R R5, SR_LANEID ;  /* 0x0000000000057919 */ /* 0x000ea20000000000 */
[----:B------:R-:W-:Y:S01]  /*edb0*/  VOTEU.ANY UR4, UPT, PT ;  /* 0x0000000000047886 */ /* 0x000fe200038e0100 */
[----:B0-----:R-:W0:Y:S01]  /*edc0*/  LDC.64 R2, c[0x0][0xc80] ;  /* 0x00032000ff027b82 */ /* 0x001e220000000a00 */
[----:B------:R-:W2:Y:S02]  /*edd0*/  FLO.U32 R0, UR4 ;  /* 0x0000000400007d00 */ /* 0x000ea400080e0000 */
[----:B--2---:R-:W-:-:S06]  /*ede0*/  ISETP.EQ.U32.AND P2, PT, R0, R5, PT ;  /* 0x000000050000720c */ /* 0x004fcc0003f42070 */
[----:B------:R-:W0:Y:S07]  /*edf0*/  POPC R5, UR4 ;  /* 0x0000000400057d09 */ /* 0x000e2e0008000000 */
[----:B0-----:R-:W2:Y:S01]  /*ee00*/  @P2 ATOMG.E.ADD.STRONG.GPU PT, R3, desc[UR46][R2.64], R5 ;  /* 0x00000005020329a8 */ /* 0x001ea200081ee1ee */
[----:B------:R-:W0:Y:S02]  /*ee10*/  S2R R4, SR_LTMASK ;  /* 0x0000000000047919 */ /* 0x000e240000003900 */
[----:B0-----:R-:W-:-:S04]  /*ee20*/  LOP3.LUT R4, R4, UR4, RZ, 0xc0, !PT ;  /* 0x0000000404047c12 */ /* 0x001fc8000f8ec0ff */
[----:B-1----:R-:W0:Y:S01]  /*ee30*/  POPC R7, R4 ;  /* 0x0000000400077309 */ /* 0x002e220000000000 */
[----:B--2---:R-:W0:Y:S02]  /*ee40*/  SHFL.IDX PT, R0, R3, R0, 0x1f ;  /* 0x00001f0003007589 */ /* 0x004e2400000e0000 */
[----:B0-----:R-:W-:-:S05]  /*ee50*/  IADD3 R0, R0, UR41, R7 ;  /* 0x0000002900007c10 */ /* 0x001fca000fffe007 */
[----:B------:R2:W-:Y:S02]  /*ee60*/  STL [R1+0x10], R0 ;  /* 0x0000100001007387 */ /* 0x0005e40000100800 */
.L_x_4289:
[----:B------:R-:W-:Y:S05]  /*ee70*/  BSYNC B0 ;  /* 0x0000000000007941 */ /* 0x000fea0003800000 */
.L_x_4288:
[----:B------:R-:W-:-:S07]  /*ee80*/  SEL R18, R18, RZ, P1 ;  /* 0x000000ff12127207 */ /* 0x000fce0000800000 */
.L_x_4208:
[----:B------:R-:W-:Y:S05]  /*ee90*/  BSYNC B7 ;  /* 0x0000000000077941 */ /* 0x000fea0003800000 */
.L_x_4206:
[----:B0-2---:R-:W2:Y:S04]  /*eea0*/  LDL R0, [R1+0x20] ;  /* 0x0000200001007983 */ /* 0x005ea80000100800 */
[----:B------:R0:W5:Y:S01]  /*eeb0*/  LDL R2, [R1+0x10] ;  /* 0x0000100001027983 */ /* 0x0001620000100800 */
[----:B--2---:R-:W-:-:S13]  /*eec0*/  ISETP.NE.AND P1, PT, R0, RZ, PT ;  /* 0x000000ff0000720c */ /* 0x004fda0003f25270 */
        /* <DEDUP_REMOVED lines=11> */
.L_x_4290:
[----:B------:R-:W-:-:S03]  /*ef80*/  UMOV UR4, 0xffffffff ;  /* 0xffffffff00047882 */ /* 0x000fc60000000000 */
[----:B------:R-:W-:Y:S05]  /*ef90*/  BRA.DIV UR4, `(.L_x_4292) ;  /* 0x0000001604387947 */ /* 0x000fea000b800000 */
[----:B-----5:R0:W2:Y:S02]  /*efa0*/  SHFL.IDX PT, R14, R2, RZ, 0x1f ;  /* 0x00001fff020e7589 */ /* 0x0200a400000e0000 */
.L_x_4340:
[----:B------:R-:W3:Y:S01]  /*efb0*/  @!P0 S2R R3, SR_CgaCtaId ;  /* 0x0000000000038919 */ /* 0x000ee20000008800 */
[----:B------:R-:W-:Y:S05]  /*efc0*/  WARPSYNC.ALL ;  /* 0x0000000000007948 */ /* 0x000fea0003800000 */
[----:B------:R-:W-:Y:S01]  /*efd0*/  BAR.SYNC.DEFER_BLOCKING 0x4, 0x180 ;  /* 0x0106000000007b1d */ /* 0x000fe20000010000 */
[----:B------:R-:W-:-:S05]  /*efe0*/  @!P0 MOV R0, 0x400 ;  /* 0x0000040000008802 */ /* 0x000fca0000000f00 */
[----:B--2---:R2:W-:Y:S01]  /*eff0*/  STL [R1+0x10], R14 ;  /* 0x0000100e01007387 */ /* 0x0045e20000100800 */
[----:B---3--:R-:W-:-:S05]  /*f000*/  @!P0 LEA R17, R3, R0, 0x18 ;  /* 0x0000000003118211 */ /* 0x008fca00078ec0ff */
[----:B------:R2:W-:Y:S01]  /*f010*/  @!P0 STS [R17+0x228d0], R2 ;  /* 0x0228d00211008388 */ /* 0x0005e20000000800 */
[----:B------:R-:W-:Y:S06]  /*f020*/  BAR.ARV 0x5, 0x180 ;  /* 0x0146000000007b1d */ /* 0x000fec0000002000 */
.L_x_4291:
[----:B------:R-:W3:Y:S01]  /*f030*/  LDL R0, [R1+0x10] ;  /* 0x0000100001007983 */ /* 0x000ee20000100800 */
[----:B------:R-:W-:Y:S02]  /*f040*/  ULDC UR4, c[0x0][0xc38] ;  /* 0x00030e0000047ab9 */ /* 0x000fe40000000800 */
[----:B---3--:R-:W-:-:S13]  /*f050*/  ISETP.GE.AND P0, PT, R0, UR4, PT ;  /* 0x0000000400007c0c */ /* 0x008fda000bf06270 */
[----:B------:R-:W-:Y:S05]  /*f060*/  @!P0 BRA `(.L_x_4293) ;  /* 0xffffffbc009c8947 */ /* 0x000fea000383ffff */
.L_x_4203:
[----:B-1----:R-:W3:Y:S01]  /*f070*/  LDL.LU R0, [R1+0x1c] ;  /* 0x00001c0001007983 */ /* 0x002ee20000300800 */
[----:B------:R-:W-:Y:S01]  /*f080*/  BSSY B0, `(.L_x_4294) ;  /* 0x000000b000007945 */ /* 0x000fe20003800000 */
[----:B------:R-:W1:Y:S01]  /*f090*/  S2R R5, SR_CgaCtaId ;  /* 0x0000000000057919 */ /* 0x000e620000008800 */
[----:B---3--:R-:W-:-:S05]  /*f0a0*/  VIADD R0, R0, 0x1 ;  /* 0x0000000100007836 */ /* 0x008fca0000000000 */
[----:B0-2---:R-:W-:-:S04]  /*f0b0*/  LEA.HI R2, R0, R0, RZ, 0x1 ;  /* 0x0000000000027211 */ /* 0x005fc800078f08ff */
[----:B------:R-:W-:-:S05]  /*f0c0*/  LOP3.LUT R3, R2, 0xfffffffe, RZ, 0xc0, !PT ;  /* 0xfffffffe02037812 */ /* 0x000fca00078ec0ff */
[----:B------:R-:W-:Y:S01]  /*f0d0*/  IMAD.IADD R3, R0, 0x1, -R3 ;  /* 0x0000000100037824 */ /* 0x000fe200078e0a03 */
[----:B------:R-:W-:-:S04]  /*f0e0*/  MOV R0, 0x400 ;  /* 0x0000040000007802 */ /* 0x000fc80000000f00 */
[----:B-1----:R-:W-:Y:S02]  /*f0f0*/  LEA R0, R5, R0, 0x18 ;  /* 0x0000000005007211 */ /* 0x002fe400078ec0ff */
[----:B------:R-:W-:-:S04]  /*f100*/  SHF.L.U32 R3, R3, 0x1f, RZ ;  /* 0x0000001f03037819 */ /* 0x000fc800000006ff */
[----:B------:R-:W0:Y:S02]  /*f110*/  SYNCS.PHASECHK.TRANS64.TRYWAIT P0, [R0+URZ+0x22820], R3 ;  /* 0x02282003000075a7 */ /* 0x000e24000800017f */
[----:B0-----:R-:W-:Y:S05]  /*f120*/  @!P0 BRA `(.L_x_4295) ;  /* 0x0000001000fc8947 */ /* 0x001fea0003800000 */
.L_x_4341:
[----:B------:R-:W-:Y:S05]  /*f130*/  BSYNC B0 ;  /* 0x0000000000007941 */ /* 0x000fea0003800000 */
.L_x_4294:
[----:B------:R-:W-:-:S03]  /*f140*/  UMOV UR4, 0xffffffff ;  /* 0xffffffff00047882 */ /* 0x000fc60000000000 */
[----:B------:R-:W-:Y:S05]  /*f150*/  BRA.DIV UR4, `(.L_x_4296) ;  /* 0x0000001604047947 */ /* 0x000fea000b800000 */
[----:B------:R-:W1:Y:S02]  /*f160*/  S2R R2, SR_TID.X ;  /* 0x0000000000027919 */ /* 0x000e640000002100 */
[----:B-1----:R-:W-:-:S04]  /*f170*/  SHF.R.U32.HI R2, RZ, 0x5, R2 ;  /* 0x00000005ff027819 */ /* 0x002fc80000011602 */
[----:B------:R-:W-:-:S05]  /*f180*/  LOP3.LUT R2, R2, 0x3, RZ, 0xc0, !PT ;  /* 0x0000000302027812 */ /* 0x000fca00078ec0ff */
[----:B------:R1:W2:Y:S02]  /*f190*/  SHFL.IDX PT, R14, R2, RZ, 0x1f ;  /* 0x00001fff020e7589 */ /* 0x0002a400000e0000 */
.L_x_4344:
[----:B--2---:R-:W-:Y:S01]  /*f1a0*/  ISETP.NE.AND P0, PT, R14, RZ, PT ;  /* 0x000000ff0e00720c */ /* 0x004fe20003f05270 */
[----:B------:R-:W-:-:S12]  /*f1b0*/  BSSY B0, `(.L_x_4297) ;  /* 0x0000025000007945 */ /* 0x000fd80003800000 */
[----:B------:R-:W-:Y:S05]  /*f1c0*/  @P0 BRA `(.L_x_4298) ;  /* 0x00000000008c0947 */ /* 0x000fea0003800000 */
[----:B------:R-:W-:-:S03]  /*f1d0*/  UMOV UR4, 0xffffffff ;  /* 0xffffffff00047882 */ /* 0x000fc60000000000 */
[----:B------:R-:W-:Y:S05]  /*f1e0*/  BRA.DIV UR4, `(.L_x_4299) ;  /* 0x0000001604147947 */ /* 0x000fea000b800000 */
[----:B------:R-:W-:-:S13]  /*f1f0*/  ELECT P6, URZ, PT ;  /* 0x00000000003f782f */ /* 0x000fda00038c0000 */
.L_x_4347:
[----:B------:R-:W-:Y:S05]  /*f200*/  @!P6 BRA `(.L_x_4298) ;  /* 0x00000000007ce947 */ /* 0x000fea0003800000 */
[----:B------:R-:W-:-:S06]  /*f210*/  ULOP3.LUT UR4, UR40, 0x2, URZ, 0xfc, !UPT ;  /* 0x0000000228047892 */ /* 0x000fcc000f8efc3f */
[----:B-1----:R-:W-:-:S05]  /*f220*/  IMAD.U32 R2, RZ, RZ, UR4 ;  /* 0x00000004ff027e24 */ /* 0x002fca000f8e00ff */
[----:B------:R-:W-:-:S13]  /*f230*/  ISETP.NE.AND P2, PT, R2, 0x3, PT ;  /* 0x000000030200780c */ /* 0x000fda0003f45270 */
[----:B------:R-:W-:Y:S05]  /*f240*/  @!P2 BRA `(.L_x_4300) ;  /* 0x000000000004a947 */ /* 0x000fea0003800000 */
[----:B------:R-:W-:Y:S01]  /*f250*/  BPT.TRAP 0x1 ;  /* 0x000000040000795c */ /* 0x000fe20000300000 */
.L_x_4300:
[----:B------:R-:W2:Y:S01]  /*f260*/  LDL.LU R7, [R1] ;  /* 0x0000000001077983 */ /* 0x000ea20000300800 */
[----:B0-----:R-:W-:Y:S02]  /*f270*/  VIADD R3, R0, 0x22840 ;  /* 0x0002284000037836 */ /* 0x001fe40000000000 */
[C---:B------:R-:W-:Y:S02]  /*f280*/  VIADD R2, R18.reuse, 0x1 ;  /* 0x0000000112027836 */ /* 0x040fe40000000000 */
[----:B------:R-:W-:-:S03]  /*f290*/  IMAD R6, R18, 0x8, R3 ;  /* 0x0000000812067824 */ /* 0x000fc600078e0203 */
[----:B------:R-:W-:-:S04]  /*f2a0*/  ISETP.NE.AND P1, PT, R2, 0x2, PT ;  /* 0x000000020200780c */ /* 0x000fc80003f25270 */
[----:B------:R-:W-:Y:S02]  /*f2b0*/  SEL R4, RZ, 0x1, P1 ;  /* 0x00000001ff047807 */ /* 0x000fe40000800000 */
[C---:B--2---:R-:W-:Y:S02]  /*f2c0*/  SHF.L.U32 R5, R7.reuse, 0x1f, RZ ;  /* 0x0000001f07057819 */ /* 0x044fe400000006ff */
[----:B------:R-:W-:Y:S02]  /*f2d0*/  LOP3.LUT R7, R7, R4, RZ, 0x3c, !PT ;  /* 0x0000000407077212 */ /* 0x000fe400078e3cff */
[----:B------:R-:W0:Y:S01]  /*f2e0*/  SYNCS.PHASECHK.TRANS64.TRYWAIT P0, [R6+URZ], R5 ;  /* 0x00000005060075a7 */ /* 0x000e22000800017f */
[----:B------:R-:W-:Y:S02]  /*f2f0*/  SEL R4, R2, RZ, P1 ;  /* 0x000000ff02047207 */ /* 0x000fe40000800000 */
[----:B------:R-:W-:-:S03]  /*f300*/  SHF.L.U32 R2, R7, 0x1f, RZ ;  /* 0x0000001f07027819 */ /* 0x000fc600000006ff */
[----:B------:R-:W-:Y:S01]  /*f310*/  IMAD R3, R4, 0x8, R3 ;  /* 0x0000000804037824 */ /* 0x000fe200078e0203 */
[----:B0-----:R-:W-:Y:S06]  /*f320*/  @!P0 BRA `(.L_x_4301) ;  /* 0x0000001000e48947 */ /* 0x001fec0003800000 */
.L_x_4348:
[----:B------:R-:W1:Y:S02]  /*f330*/  SYNCS.PHASECHK.TRANS64.TRYWAIT P0, [R3+URZ], R2 ;  /* 0x00000002030075a7 */ /* 0x000e64000800017f */
[----:B-1----:R-:W-:Y:S05]  /*f340*/  @!P0 BRA `(.L_x_4302) ;  /* 0x0000001000f08947 */ /* 0x002fea0003800000 */
.L_x_4349:
[----:B------:R-:W-:Y:S05]  /*f350*/  @!P2 BRA `(.L_x_4303) ;  /* 0x000000000004a947 */ /* 0x000fea0003800000 */
[----:B------:R-:W-:Y:S01]  /*f360*/  BPT.TRAP 0x1 ;  /* 0x000000040000795c */ /* 0x000fe20000300000 */
.L_x_4303:
[----:B-1----:R-:W-:-:S04]  /*f370*/  VIADD R3, R0, 0x22860 ;  /* 0x0002286000037836 */ /* 0x002fc80000000000 */
[----:B------:R-:W-:-:S04]  /*f380*/  IMAD R18, R18, 0x8, R3 ;  /* 0x0000000812127824 */ /* 0x000fc800078e0203 */
[----:B------:R-:W1:Y:S02]  /*f390*/  SYNCS.PHASECHK.TRANS64.TRYWAIT P0, [R18+URZ], R5 ;  /* 0x00000005120075a7 */ /* 0x000e64000800017f */
[----:B-1----:R-:W-:Y:S05]  /*f3a0*/  @!P0 BRA `(.L_x_4304) ;  /* 0x0000001000ec8947 */ /* 0x002fea0003800000 */
.L_x_4350:
[----:B------:R-:W-:-:S07]  /*f3b0*/  IMAD R3, R4, 0x8, R3 ;  /* 0x0000000804037824 */ /* 0x000fce00078e0203 */
.L_x_4305:
[----:B--2---:R2:W3:Y:S02]  /*f3c0*/  SYNCS.PHASECHK.TRANS64.TRYWAIT P0, [R3+URZ], R2 ;  /* 0x00000002030075a7 */ /* 0x0044e4000800017f */
[----:B---3--:R-:W-:Y:S05]  /*f3d0*/  @!P0 NANOSLEEP.SYNCS 0x989680 ;  /* 0x009896800000895d */ /* 0x008fea0003900000 */
[----:B------:R-:W3:Y:S02]  /*f3e0*/  @!P0 SYNCS.PHASECHK.TRANS64 P0, [R3+URZ], R2 ;  /* 0x00000002030085a7 */ /* 0x000ee4000800007f */
[----:B---3--:R-:W-:Y:S05]  /*f3f0*/  @!P0 BRA `(.L_x_4305) ;  /* 0xfffffffc00f08947 */ /* 0x008fea000383ffff */
.L_x_4298:
[----:B------:R-:W-:Y:S05]  /*f400*/  BSYNC B0 ;  /* 0x0000000000007941 */ /* 0x000fea0003800000 */
.L_x_4297:
[----:B------:R-:W-:Y:S05]  /*f410*/  EXIT ;  /* 0x000000000000794d */ /* 0x000fea0003800000 */
.L_x_4156:
[----:B0-----:R0:W1:Y:S02]  /*f420*/  SYNCS.PHASECHK.TRANS64.TRYWAIT P0, [R7+URZ+0x22800], R0 ;  /* 0x02280000070075a7 */ /* 0x001064000800017f */
[----:B-1----:R-:W-:Y:S05]  /*f430*/  @!P0 NANOSLEEP.SYNCS 0x989680 ;  /* 0x009896800000895d */ /* 0x002fea0003900000 */
[----:B------:R-:W1:Y:S02]  /*f440*/  @!P0 SYNCS.PHASECHK.TRANS64 P0, [R7+URZ+0x22800], R0 ;  /* 0x02280000070085a7 */ /* 0x000e64000800007f */
[----:B-1----:R-:W-:Y:S05]  /*f450*/  @!P0 BRA `(.L_x_4156) ;  /* 0xfffffffc00f08947 */ /* 0x002fea000383ffff */
[----:B------:R-:W-:Y:S05]  /*f460*/  BRA `(.L_x_4306) ;  /* 0xffffff2400407947 */ /* 0x000fea000383ffff */
.L_x_4160:
[----:B-1----:R1:W2:Y:S02]  /*f470*/  SYNCS.PHASECHK.TRANS64.TRYWAIT P1, [R6+URZ+0x22830], R11 ;  /* 0x0228300b060075a7 */ /* 0x0022a4000802017f */
[----:B--2---:R-:W-:Y:S05]  /*f480*/  @!P1 NANOSLEEP.SYNCS 0x989680 ;  /* 0x009896800000995d */ /* 0x004fea0003900000 */
[----:B------:R-:W2:Y:S02]  /*f490*/  @!P1 SYNCS.PHASECHK.TRANS64 P1, [R6+URZ+0x22830], R11 ;  /* 0x0228300b060095a7 */ /* 0x000ea4000802007f */
[----:B--2---:R-:W-:Y:S05]  /*f4a0*/  @!P1 BRA `(.L_x_4160) ;  /* 0xfffffffc00f09947 */ /* 0x004fea000383ffff */
[----:B------:R-:W-:Y:S05]  /*f4b0*/  BRA `(.L_x_4159) ;  /* 0xffffff24006c7947 */ /* 0x000fea000383ffff */
.L_x_4164:
[----:B---3--:R3:W4:Y:S02]  /*f4c0*/  SYNCS.PHASECHK.TRANS64.TRYWAIT P3, [R6+URZ+0x22850], R11 ;  /* 0x0228500b060075a7 */ /* 0x008724000806017f */
[----:B----4-:R-:W-:Y:S05]  /*f4d0*/  @!P3 NANOSLEEP.SYNCS 0x989680 ;  /* 0x009896800000b95d */ /* 0x010fea0003900000 */
[----:B------:R-:W4:Y:S02]  /*f4e0*/  @!P3 SYNCS.PHASECHK.TRANS64 P3, [R6+URZ+0x22850], R11 ;  /* 0x0228500b0600b5a7 */ /* 0x000f24000806007f */
[----:B----4-:R-:W-:Y:S05]  /*f4f0*/  @!P3 BRA `(.L_x_4164) ;  /* 0xfffffffc00f0b947 */ /* 0x010fea000383ffff */
[----:B------:R-:W-:Y:S05]  /*f500*/  BRA `(.L_x_4163) ;  /* 0xffffff3c007c7947 */ /* 0x000fea000383ffff */
.L_x_4169:
[----:B-1----:R-:W-:-:S04]  /*f510*/  IMAD.U32 R3, RZ, RZ, UR26 ;  /* 0x0000001aff037e24 */ /* 0x002fc8000f8e00ff */
[----:B------:R1:W2:Y:S03]  /*f520*/  SYNCS.PHASECHK.TRANS64.TRYWAIT P3, [R3+URZ+0x22830], R6 ;  /* 0x02283006030075a7 */ /* 0x0002a6000806017f */
[----:B--2---:R-:W-:Y:S05]  /*f530*/  @!P3 NANOSLEEP.SYNCS 0x989680 ;  /* 0x009896800000b95d */ /* 0x004fea0003900000 */
[----:B------:R-:W2:Y:S02]  /*f540*/  @!P3 SYNCS.PHASECHK.TRANS64 P3, [R3+URZ+0x22830], R6 ;  /* 0x022830060300b5a7 */ /* 0x000ea4000806007f */
[----:B--2---:R-:W-:Y:S05]  /*f550*/  @!P3 BRA `(.L_x_4169) ;  /* 0xfffffffc00ecb947 */ /* 0x004fea000383ffff */
[----:B------:R-:W-:Y:S05]  /*f560*/  BRA `(.L_x_4168) ;  /* 0xffffff4000b47947 */ /* 0x000fea000383ffff */
.L_x_4173:
[----:B--2---:R2:W3:Y:S02]  /*f570*/  SYNCS.PHASECHK.TRANS64.TRYWAIT P3, [R177+URZ+0x22850], R6 ;  /* 0x02285006b10075a7 */ /* 0x0044e4000806017f */
[----:B---3--:R-:W-:Y:S05]  /*f580*/  @!P3 NANOSLEEP.SYNCS 0x989680 ;  /* 0x009896800000b95d */ /* 0x008fea0003900000 */
[----:B------:R-:W3:Y:S02]  /*f590*/  @!P3 SYNCS.PHASECHK.TRANS64 P3, [R177+URZ+0x22850], R6 ;  /* 0x02285006b100b5a7 */ /* 0x000ee4000806007f */
[----:B---3--:R-:W-:Y:S05]  /*f5a0*/  @!P3 BRA `(.L_x_4173) ;  /* 0xfffffffc00f0b947 */ /* 0x008fea000383ffff */
[----:B------:R-:W-:Y:S05]  /*f5b0*/  BRA `(.L_x_4172) ;  /* 0xffffff6000a87947 */ /* 0x000fea000383ffff */
.L_x_4179:
[----:B-1----:R-:W-:-:S04]  /*f5c0*/  IMAD.U32 R3, RZ, RZ, UR24 ;  /* 0x00000018ff037e24 */ /* 0x002fc8000f8e00ff */
[----:B------:R1:W2:Y:S03]  /*f5d0*/  SYNCS.PHASECHK.TRANS64.TRYWAIT P1, [R3+URZ+0x22830], R6 ;  /* 0x02283006030075a7 */ /* 0x0002a6000802017f */
[----:B--2---:R-:W-:Y:S05]  /*f5e0*/  @!P1 NANOSLEEP.SYNCS 0x989680 ;  /* 0x009896800000995d */ /* 0x004fea0003900000 */
[----:B------:R-:W2:Y:S02]  /*f5f0*/  @!P1 SYNCS.PHASECHK.TRANS64 P1, [R3+URZ+0x22830], R6 ;  /* 0x02283006030095a7 */ /* 0x000ea4000802007f */
[----:B--2---:R-:W-:Y:S05]  /*f600*/  @!P1 BRA `(.L_x_4179) ;  /* 0xfffffffc00ec9947 */ /* 0x004fea000383ffff */
[----:B------:R-:W-:Y:S05]  /*f610*/  BRA `(.L_x_4178) ;  /* 0xffffff6400b47947 */ /* 0x000fea000383ffff */
.L_x_4183:
[----:B--2---:R2:W3:Y:S02]  /*f620*/  SYNCS.PHASECHK.TRANS64.TRYWAIT P1, [R183+URZ+0x22850], R6 ;  /* 0x02285006b70075a7 */ /* 0x0044e4000802017f */
[----:B---3--:R-:W-:Y:S05]  /*f630*/  @!P1 NANOSLEEP.SYNCS 0x989680 ;  /* 0x009896800000995d */ /* 0x008fea0003900000 */
[----:B------:R-:W3:Y:S02]  /*f640*/  @!P1 SYNCS.PHASECHK.TRANS64 P1, [R183+URZ+0x22850], R6 ;  /* 0x02285006b70095a7 */ /* 0x000ee4000802007f */
[----:B---3--:R-:W-:Y:S05]  /*f650*/  @!P1 BRA `(.L_x_4183) ;  /* 0xfffffffc00f09947 */ /* 0x008fea000383ffff */
[----:B------:R-:W-:Y:S05]  /*f660*/  BRA `(.L_x_4182) ;  /* 0xffffff7c00d47947 */ /* 0x000fea000383ffff */
.L_x_4214:
[----:B------:R-:W-:Y:S02]  /*f670*/  IMAD.MOV.U32 R13, RZ, RZ, R4 ;  /* 0x000000ffff0d7224 */ /* 0x000fe400078e0004 */
[----:B------:R-:W-:Y:S02]  /*f680*/  IMAD.MOV.U32 R12, RZ, RZ, RZ ;  /* 0x000000ffff0c7224 */ /* 0x000fe400078e00ff */
[----:B------:R-:W-:Y:S02]  /*f690*/  IMAD.MOV.U32 R11, RZ, RZ, 0x1f ;  /* 0x0000001fff0b7424 */ /* 0x000fe400078e00ff */
[----:B------:R-:W-:-:S07]  /*f6a0*/  IMAD.MOV.U32 R15, RZ, RZ, -0x1 ;  /* 0xffffffffff0f7424 */ /* 0x000fce00078e00ff */
[----:B0-----:R-:W-:Y:S05]  /*f6b0*/  WARPSYNC.COLLECTIVE R15, `(.L_x_4307) ;  /* 0x000000000f087348 */ /* 0x001fea0003c00000 */
[----:B------:R1:W2:Y:S02]  /*f6c0*/  SHFL.IDX P6, R14, R13, R12, R11 ;  /* 0x0000000c0d0e7389 */ /* 0x0002a400000c000b */
[----:B012---:R-:W-:Y:S01]  /*f6d0*/  ENDCOLLECTIVE ;  /* 0x000000000000791b */ /* 0x007fe20003800000 */
.L_x_4307:
[----:B------:R-:W-:Y:S05]  /*f6e0*/  BRA `(.L_x_4308) ;  /* 0xffffffc000bc7947 */ /* 0x000fea000383ffff */
.L_x_4216:
[----:B------:R-:W-:Y:S01]  /*f6f0*/  BSSY B0, `(.L_x_4309) ;  /* 0x0000006000007945 */ /* 0x000fe20003800000 */
[----:B------:R-:W-:-:S07]  /*f700*/  IMAD.MOV.U32 R15, RZ, RZ, -0x1 ;  /* 0xffffffffff0f7424 */ /* 0x000fce00078e00ff */
[----:B0--3--:R-:W-:Y:S05]  /*f710*/  WARPSYNC.COLLECTIVE R15, `(.L_x_4310) ;  /* 0x000000000f0c7348 */ /* 0x009fea0003c00000 */
[----:B------:R-:W-:Y:S02]  /*f720*/  ELECT P6, UR62, PT ;  /* 0x00000000003e782f */ /* 0x000fe400038c0000 */
[----:B------:R-:W-:Y:S01]  /*f730*/  MOV R14, UR62 ;  /* 0x0000003e000e7c02 */ /* 0x000fe20008000f00 */
[----:B0--3--:R-:W-:Y:S10]  /*f740*/  ENDCOLLECTIVE ;  /* 0x000000000000791b */ /* 0x009ff40003800000 */
.L_x_4310:
[----:B------:R-:W-:Y:S05]  /*f750*/  BSYNC B0 ;  /* 0x0000000000007941 */ /* 0x000fea0003800000 */
.L_x_4309:
[----:B------:R-:W-:Y:S05]  /*f760*/  BRA `(.L_x_4311) ;  /* 0xffffffc000c07947 */ /* 0x000fea000383ffff */
.L_x_4218:
[----:B0-----:R0:W1:Y:S02]  /*f770*/  SYNCS.PHASECHK.TRANS64.TRYWAIT P0, [R3+URZ+0x22840], R0 ;  /* 0x02284000030075a7 */ /* 0x001064000800017f */
[----:B-1----:R-:W-:Y:S05]  /*f780*/  @!P0 NANOSLEEP.SYNCS 0x989680 ;  /* 0x009896800000895d */ /* 0x002fea0003900000 */
[----:B------:R-:W1:Y:S02]  /*f790*/  @!P0 SYNCS.PHASECHK.TRANS64 P0, [R3+URZ+0x22840], R0 ;  /* 0x02284000030085a7 */ /* 0x000e64000800007f */
[----:B-1----:R-:W-:Y:S05]  /*f7a0*/  @!P0 BRA `(.L_x_4218) ;  /* 0xfffffffc00f08947 */ /* 0x002fea000383ffff */
[----:B------:R-:W-:Y:S05]  /*f7b0*/  BRA `(.L_x_4312) ;  /* 0xffffffc400247947 */ /* 0x000fea000383ffff */
.L_x_4222:
[----:B------:R-:W-:Y:S01]  /*f7c0*/  IMAD.MOV.U32 R13, RZ, RZ, R2 ;  /* 0x000000ffff0d7224 */ /* 0x000fe200078e0002 */
[----:B------:R-:W-:Y:S01]  /*f7d0*/  LOP3.LUT R9, R9, 0x7f, RZ, 0xc0, !PT ;  /* 0x0000007f09097812 */ /* 0x000fe200078ec0ff */
[----:B------:R-:W-:Y:S02]  /*f7e0*/  IMAD.MOV.U32 R12, RZ, RZ, RZ ;  /* 0x000000ffff0c7224 */ /* 0x000fe400078e00ff */
[----:B------:R-:W-:Y:S01]  /*f7f0*/  IMAD.MOV.U32 R11, RZ, RZ, 0x181f ;  /* 0x0000181fff0b7424 */ /* 0x000fe200078e00ff */
[----:B------:R-:W-:Y:S01]  /*f800*/  SHF.R.U32.HI R9, RZ, 0x3, R9 ;  /* 0x00000003ff097819 */ /* 0x000fe20000011609 */
[----:B------:R-:W-:Y:S02]  /*f810*/  IMAD.MOV.U32 R15, RZ, RZ, -0x1 ;  /* 0xffffffffff0f7424 */ /* 0x000fe400078e00ff */
[----:B------:R-:W-:-:S07]  /*f820*/  IMAD.U32 R4, RZ, RZ, UR39 ;  /* 0x00000027ff047e24 */ /* 0x000fce000f8e00ff */
[----:B-----5:R-:W-:Y:S05]  /*f830*/  WARPSYNC.COLLECTIVE R15, `(.L_x_4313) ;  /* 0x000000000f087348 */ /* 0x020fea0003c00000 */
[----:B------:R0:W1:Y:S02]  /*f840*/  SHFL.IDX P6, R14, R13, R12, R11 ;  /* 0x0000000c0d0e7389 */ /* 0x00006400000c000b */
[----:B01---5:R-:W-:Y:S01]  /*f850*/  ENDCOLLECTIVE ;  /* 0x000000000000791b */ /* 0x023fe20003800000 */
.L_x_4313:
[----:B------:R-:W-:Y:S02]  /*f860*/  IMAD R4, R4, 0x80, R9 ;  /* 0x0000008004047824 */ /* 0x000fe400078e0209 */
[----:B------:R-:W-:Y:S02]  /*f870*/  IMAD.MOV.U32 R13, RZ, RZ, R0 ;  /* 0x000000ffff0d7224 */ /* 0x000fe400078e0000 */
[----:B------:R-:W-:-:S07]  /*f880*/  IMAD.MOV.U32 R5, RZ, RZ, R14 ;  /* 0x000000ffff057224 */ /* 0x000fce00078e000e */
[----:B------:R-:W-:Y:S05]  /*f890*/  WARPSYNC.COLLECTIVE R15, `(.L_x_4314) ;  /* 0x000000000f087348 */ /* 0x000fea0003c00000 */
[----:B------:R0:W1:Y:S02]  /*f8a0*/  SHFL.IDX P6, R14, R13, R12, R11 ;  /* 0x0000000c0d0e7389 */ /* 0x00006400000c000b */
[----:B01----:R-:W-:Y:S01]  /*f8b0*/  ENDCOLLECTIVE ;  /* 0x000000000000791b */ /* 0x003fe20003800000 */
.L_x_4314:
        /* <DEDUP_REMOVED lines=9> */
.L_x_4315:
[----:B------:R-:W-:Y:S02]  /*f950*/  @!P1 LEA R6, P2, R8, R6, 0x1 ;  /* 0x0000000608069211 */ /* 0x000fe400078408ff */
[----:B------:R-:W0:Y:S03]  /*f960*/  S2R R8, SR_TID.X ;  /* 0x0000000000087919 */ /* 0x000e260000002100 */
        /* <DEDUP_REMOVED lines=11> */
[----:B01----:R-:W-:Y:S05]  /*fa20*/  WARPSYNC.COLLECTIVE R15, `(.L_x_4316) ;  /* 0x000000000f087348 */ /* 0x003fea0003c00000 */
[----:B------:R2:W3:Y:S02]  /*fa30*/  SHFL.IDX P6, R14, R13, R12, R11 ;  /* 0x0000000c0d0e7389 */ /* 0x0004e400000c000b */
[----:B0123--:R-:W-:Y:S01]  /*fa40*/  ENDCOLLECTIVE ;  /* 0x000000000000791b */ /* 0x00ffe20003800000 */
.L_x_4316:
        /* <DEDUP_REMOVED lines=8> */
.L_x_4317:
[----:B------:R-:W-:Y:S02]  /*fad0*/  @!P1 LEA R6, P2, R7, R8, 0x1 ;  /* 0x0000000807069211 */ /* 0x000fe400078408ff */
[----:B------:R-:W0:Y:S03]  /*fae0*/  S2R R8, SR_TID.X ;  /* 0x0000000000087919 */ /* 0x000e260000002100 */
[----:B------:R-:W-:-:S05]  /*faf0*/  @!P1 IMAD.X R7, RZ, RZ, R9, P2 ;  /* 0x000000ffff079224 */ /* 0x000fca00010e0609 */
        /* <DEDUP_REMOVED lines=10> */
.L_x_4318:
[----:B------:R-:W-:Y:S02]  /*fba0*/  IMAD.SHL.U32 R9, R8, 0x8, RZ ;  /* 0x0000000808097824 */ /* 0x000fe400078e00ff */
[----:B------:R-:W-:Y:S02]  /*fbb0*/  VIADD R8, R4, 0x60 ;  /* 0x0000006004087836 */ /* 0x000fe40000000000 */
[----:B------:R-:W-:Y:S01]  /*fbc0*/  IMAD.MOV.U32 R13, RZ, RZ, R2 ;  /* 0x000000ffff0d7224 */ /* 0x000fe200078e0002 */
[----:B------:R-:W-:Y:S01]  /*fbd0*/  LOP3.LUT R9, R9, 0x38, RZ, 0xc0, !PT ;  /* 0x0000003809097812 */ /* 0x000fe200078ec0ff */
[----:B------:R-:W-:Y:S02]  /*fbe0*/  IMAD.MOV.U32 R12, RZ, RZ, 0x3 ;  /* 0x00000003ff0c7424 */ /* 0x000fe400078e00ff */
[----:B------:R-:W-:-:S07]  /*fbf0*/  IMAD.MOV.U32 R6, RZ, RZ, R14 ;  /* 0x000000ffff067224 */ /* 0x000fce00078e000e */
[----:B------:R-:W-:Y:S05]  /*fc00*/  WARPSYNC.COLLECTIVE R15, `(.L_x_4319) ;  /* 0x000000000f087348 */ /* 0x000fea0003c00000 */
[----:B------:R0:W1:Y:S02]  /*fc10*/  SHFL.IDX P6, R14, R13, R12, R11 ;  /* 0x0000000c0d0e7389 */ /* 0x00006400000c000b */
[----:B01----:R-:W-:Y:S01]  /*fc20*/  ENDCOLLECTIVE ;  /* 0x000000000000791b */ /* 0x003fe20003800000 */
.L_x_4319:
        /* <DEDUP_REMOVED lines=14> */
.L_x_4320:
[----:B------:R-:W-:Y:S02]  /*fd10*/  IMAD.MOV.U32 R13, RZ, RZ, R2 ;  /* 0x000000ffff0d7224 */ /* 0x000fe400078e0002 */
[----:B------:R-:W-:Y:S02]  /*fd20*/  IMAD.MOV.U32 R12, RZ, RZ, 0x4 ;  /* 0x00000004ff0c7424 */ /* 0x000fe400078e00ff */
[----:B------:R-:W-:-:S07]  /*fd30*/  IMAD.MOV.U32 R6, RZ, RZ, R14 ;  /* 0x000000ffff067224 */ /* 0x000fce00078e000e */
[----:B------:R-:W-:Y:S05]  /*fd40*/  WARPSYNC.COLLECTIVE R15, `(.L_x_4321) ;  /* 0x000000000f087348 */ /* 0x000fea0003c00000 */
[----:B------:R0:W1:Y:S02]  /*fd50*/  SHFL.IDX P6, R14, R13, R12, R11 ;  /* 0x0000000c0d0e7389 */ /* 0x00006400000c000b */
[----:B01----:R-:W-:Y:S01]  /*fd60*/  ENDCOLLECTIVE ;  /* 0x000000000000791b */ /* 0x003fe20003800000 */
.L_x_4321:
        /* <DEDUP_REMOVED lines=14> */
.L_x_4322:
[----:B------:R-:W-:Y:S02]  /*fe50*/  IMAD.MOV.U32 R13, RZ, RZ, R2 ;  /* 0x000000ffff0d7224 */ /* 0x000fe400078e0002 */
[----:B------:R-:W-:Y:S02]  /*fe60*/  IMAD.MOV.U32 R12, RZ, RZ, 0x5 ;  /* 0x00000005ff0c7424 */ /* 0x000fe400078e00ff */
[----:B------:R-:W-:-:S07]  /*fe70*/  IMAD.MOV.U32 R6, RZ, RZ, R14 ;  /* 0x000000ffff067224 */ /* 0x000fce00078e000e */
[----:B------:R-:W-:Y:S05]  /*fe80*/  WARPSYNC.COLLECTIVE R15, `(.L_x_4323) ;  /* 0x000000000f087348 */ /* 0x000fea0003c00000 */
[----:B------:R0:W1:Y:S02]  /*fe90*/  SHFL.IDX P6, R14, R13, R12, R11 ;  /* 0x0000000c0d0e7389 */ /* 0x00006400000c000b */
[----:B01----:R-:W-:Y:S01]  /*fea0*/  ENDCOLLECTIVE ;  /* 0x000000000000791b */ /* 0x003fe20003800000 */
.L_x_4323:
        /* <DEDUP_REMOVED lines=14> */
.L_x_4324:
[----:B------:R-:W-:Y:S02]  /*ff90*/  IMAD.MOV.U32 R13, RZ, RZ, R2 ;  /* 0x000000ffff0d7224 */ /* 0x000fe400078e0002 */
[----:B------:R-:W-:Y:S02]  /*ffa0*/  IMAD.MOV.U32 R12, RZ, RZ, 0x6 ;  /* 0x00000006ff0c7424 */ /* 0x000fe400078e00ff */
[----:B------:R-:W-:-:S07]  /*ffb0*/  IMAD.MOV.U32 R6, RZ, RZ, R14 ;  /* 0x000000ffff067224 */ /* 0x000fce00078e000e */
[----:B------:R-:W-:Y:S05]  /*ffc0*/  WARPSYNC.COLLECTIVE R15, `(.L_x_4325) ;  /* 0x000000000f087348 */ /* 0x000fea0003c00000 */
[----:B------:R0:W1:Y:S02]  /*ffd0*/  SHFL.IDX P6, R14, R13, R12, R11 ;  /* 0x0000000c0d0e7389 */ /* 0x00006400000c000b */
[----:B01----:R-:W-:Y:S01]  /*ffe0*/  ENDCOLLECTIVE ;  /* 0x000000000000791b */ /* 0x003fe20003800000 */
.L_x_4325:
        /* <DEDUP_REMOVED lines=13> */
.L_x_4326:
[----:B------:R-:W-:Y:S02]  /*100c0*/  IMAD.MOV.U32 R13, RZ, RZ, R2 ;  /* 0x000000ffff0d7224 */ /* 0x000fe400078e0002 */
[----:B------:R-:W-:Y:S02]  /*100d0*/  IMAD.MOV.U32 R12, RZ, RZ, 0x7 ;  /* 0x00000007ff0c7424 */ /* 0x000fe400078e00ff */
[----:B------:R-:W-:-:S07]  /*100e0*/  IMAD.MOV.U32 R6, RZ, RZ, R14 ;  /* 0x000000ffff067224 */ /* 0x000fce00078e000e */
[----:B------:R-:W-:Y:S05]  /*100f0*/  WARPSYNC.COLLECTIVE R15, `(.L_x_4327) ;  /* 0x000000000f087348 */ /* 0x000fea0003c00000 */
[----:B------:R0:W1:Y:S02]  /*10100*/  SHFL.IDX P6, R14, R13, R12, R11 ;  /* 0x0000000c0d0e7389 */ /* 0x00006400000c000b */
[----:B01----:R-:W-:Y:S01]  /*10110*/  ENDCOLLECTIVE ;  /* 0x000000000000791b */ /* 0x003fe20003800000 */
.L_x_4327:
        /* <DEDUP_REMOVED lines=12> */
.L_x_4328:
[----:B------:R-:W-:Y:S01]  /*101e0*/  IMAD.MOV.U32 R0, RZ, RZ, R14 ;  /* 0x000000ffff007224 */ /* 0x000fe200078e000e */
[----:B------:R-:W-:Y:S06]  /*101f0*/  BRA `(.L_x_4329) ;  /* 0xffffffc400447947 */ /* 0x000fec000383ffff */
.L_x_4225:
[----:B0-----:R0:W1:Y:S02]  /*10200*/  SYNCS.PHASECHK.TRANS64.TRYWAIT P0, [R17+URZ+0x22820], R0 ;  /* 0x02282000110075a7 */ /* 0x001064000800017f */
[----:B-1----:R-:W-:Y:S05]  /*10210*/  @!P0 NANOSLEEP.SYNCS 0x989680 ;  /* 0x009896800000895d */ /* 0x002fea0003900000 */
[----:B------:R-:W1:Y:S02]  /*10220*/  @!P0 SYNCS.PHASECHK.TRANS64 P0, [R17+URZ+0x22820], R0 ;  /* 0x02282000110085a7 */ /* 0x000e64000800007f */
[----:B-1----:R-:W-:Y:S05]  /*10230*/  @!P0 BRA `(.L_x_4225) ;  /* 0xfffffffc00f08947 */ /* 0x002fea000383ffff */
[----:B------:R-:W-:Y:S05]  /*10240*/  BRA `(.L_x_4330) ;  /* 0xffffffc400ac7947 */ /* 0x000fea000383ffff */
.L_x_4229:
[----:B-1----:R1:W2:Y:S02]  /*10250*/  SYNCS.PHASECHK.TRANS64.TRYWAIT P0, [R2+URZ+0x22860], R3 ;  /* 0x02286003020075a7 */ /* 0x0022a4000800017f */
[----:B--2---:R-:W-:Y:S05]  /*10260*/  @!P0 NANOSLEEP.SYNCS 0x989680 ;  /* 0x009896800000895d */ /* 0x004fea0003900000 */
[----:B------:R-:W2:Y:S02]  /*10270*/  @!P0 SYNCS.PHASECHK.TRANS64 P0, [R2+URZ+0x22860], R3 ;  /* 0x02286003020085a7 */ /* 0x000ea4000800007f */
[----:B--2---:R-:W-:Y:S05]  /*10280*/  @!P0 BRA `(.L_x_4229) ;  /* 0xfffffffc00f08947 */ /* 0x004fea000383ffff */
[----:B------:R-:W-:Y:S05]  /*10290*/  BRA `(.L_x_4331) ;  /* 0xffffffc400d07947 */ /* 0x000fea000383ffff */
.L_x_4242:
[----:B-1----:R1:W2:Y:S02]  /*102a0*/  SYNCS.PHASECHK.TRANS64.TRYWAIT P0, [R3+URZ+0x22840], R2 ;  /* 0x02284002030075a7 */ /* 0x0022a4000800017f */
[----:B--2---:R-:W-:Y:S05]  /*102b0*/  @!P0 NANOSLEEP.SYNCS 0x989680 ;  /* 0x009896800000895d */ /* 0x004fea0003900000 */
[----:B------:R-:W2:Y:S02]  /*102c0*/  @!P0 SYNCS.PHASECHK.TRANS64 P0, [R3+URZ+0x22840], R2 ;  /* 0x02284002030085a7 */ /* 0x000ea4000800007f */
[----:B--2---:R-:W-:Y:S05]  /*102d0*/  @!P0 BRA `(.L_x_4242) ;  /* 0xfffffffc00f08947 */ /* 0x004fea000383ffff */
[----:B------:R-:W-:Y:S05]  /*102e0*/  BRA `(.L_x_4332) ;  /* 0xffffffcc00c47947 */ /* 0x000fea000383ffff */
.L_x_4247:
[----:B--2---:R2:W3:Y:S02]  /*102f0*/  SYNCS.PHASECHK.TRANS64.TRYWAIT P0, [R3+URZ+0x22860], R2 ;  /* 0x02286002030075a7 */ /* 0x0044e4000800017f */
[----:B---3--:R-:W-:Y:S05]  /*10300*/  @!P0 NANOSLEEP.SYNCS 0x989680 ;  /* 0x009896800000895d */ /* 0x008fea0003900000 */
[----:B------:R-:W3:Y:S02]  /*10310*/  @!P0 SYNCS.PHASECHK.TRANS64 P0, [R3+URZ+0x22860], R2 ;  /* 0x02286002030085a7 */ /* 0x000ee4000800007f */
[----:B---3--:R-:W-:Y:S05]  /*10320*/  @!P0 BRA `(.L_x_4247) ;  /* 0xfffffffc00f08947 */ /* 0x008fea000383ffff */
[----:B------:R-:W-:Y:S05]  /*10330*/  BRA `(.L_x_4333) ;  /* 0xffffffd0003c7947 */ /* 0x000fea000383ffff */
.L_x_4259:
[----:B0-----:R0:W1:Y:S02]  /*10340*/  SYNCS.PHASECHK.TRANS64.TRYWAIT P0, [R4+URZ+0x22840], R2 ;  /* 0x02284002040075a7 */ /* 0x001064000800017f */
[----:B-1----:R-:W-:Y:S05]  /*10350*/  @!P0 NANOSLEEP.SYNCS 0x989680 ;  /* 0x009896800000895d */ /* 0x002fea0003900000 */
[----:B------:R-:W1:Y:S02]  /*10360*/  @!P0 SYNCS.PHASECHK.TRANS64 P0, [R4+URZ+0x22840], R2 ;  /* 0x02284002040085a7 */ /* 0x000e64000800007f */
[----:B-1----:R-:W-:Y:S05]  /*10370*/  @!P0 BRA `(.L_x_4259) ;  /* 0xfffffffc00f08947 */ /* 0x002fea000383ffff */
[----:B------:R-:W-:Y:S05]  /*10380*/  BRA `(.L_x_4334) ;  /* 0xffffffd8001c7947 */ /* 0x000fea000383ffff */
.L_x_4264:
[----:B-1----:R1:W2:Y:S02]  /*10390*/  SYNCS.PHASECHK.TRANS64.TRYWAIT P0, [R4+URZ+0x22860], R2 ;  /* 0x02286002040075a7 */ /* 0x0022a4000800017f */
[----:B--2---:R-:W-:Y:S05]  /*103a0*/  @!P0 NANOSLEEP.SYNCS 0x989680 ;  /* 0x009896800000895d */ /* 0x004fea0003900000 */
[----:B------:R-:W2:Y:S02]  /*103b0*/  @!P0 SYNCS.PHASECHK.TRANS64 P0, [R4+URZ+0x22860], R2 ;  /* 0x02286002040085a7 */ /* 0x000ea4000800007f */
[----:B--2---:R-:W-:Y:S05]  /*103c0*/  @!P0 BRA `(.L_x_4264) ;  /* 0xfffffffc00f08947 */ /* 0x004fea000383ffff */
[----:B------:R-:W-:Y:S05]  /*103d0*/  BRA `(.L_x_4335) ;  /* 0xffffffd800947947 */ /* 0x000fea000383ffff */
.L_x_4275:
[----:B--2---:R2:W3:Y:S02]  /*103e0*/  SYNCS.PHASECHK.TRANS64.TRYWAIT P0, [R4+URZ+0x22840], R2 ;  /* 0x02284002040075a7 */ /* 0x0044e4000800017f */
[----:B---3--:R-:W-:Y:S05]  /*103f0*/  @!P0 NANOSLEEP.SYNCS 0x989680 ;  /* 0x009896800000895d */ /* 0x008fea0003900000 */
[----:B------:R-:W3:Y:S02]  /*10400*/  @!P0 SYNCS.PHASECHK.TRANS64 P0, [R4+URZ+0x22840], R2 ;  /* 0x02284002040085a7 */ /* 0x000ee4000800007f */
[----:B---3--:R-:W-:Y:S05]  /*10410*/  @!P0 BRA `(.L_x_4275) ;  /* 0xfffffffc00f08947 */ /* 0x008fea000383ffff */
[----:B------:R-:W-:Y:S05]  /*10420*/  BRA `(.L_x_4336) ;  /* 0xffffffe0005c7947 */ /* 0x000fea000383ffff */
.L_x_4280:
[----:B-1----:R1:W3:Y:S02]  /*10430*/  SYNCS.PHASECHK.TRANS64.TRYWAIT P0, [R4+URZ+0x22860], R2 ;  /* 0x02286002040075a7 */ /* 0x0022e4000800017f */
[----:B---3--:R-:W-:Y:S05]  /*10440*/  @!P0 NANOSLEEP.SYNCS 0x989680 ;  /* 0x009896800000895d */ /* 0x008fea0003900000 */
[----:B------:R-:W3:Y:S02]  /*10450*/  @!P0 SYNCS.PHASECHK.TRANS64 P0, [R4+URZ+0x22860], R2 ;  /* 0x02286002040085a7 */ /* 0x000ee4000800007f */
[----:B---3--:R-:W-:Y:S05]  /*10460*/  @!P0 BRA `(.L_x_4280) ;  /* 0xfffffffc00f08947 */ /* 0x008fea000383ffff */
[----:B------:R-:W-:Y:S05]  /*10470*/  BRA `(.L_x_4337) ;  /* 0xffffffe000d47947 */ /* 0x000fea000383ffff */
.L_x_4292:
[----:B------:R-:W-:Y:S01]  /*10480*/  BSSY B0, `(.L_x_4338) ;  /* 0x0000008000007945 */ /* 0x000fe20003800000 */
[----:B-----5:R-:W-:Y:S02]  /*10490*/  IMAD.MOV.U32 R13, RZ, RZ, R2 ;  /* 0x000000ffff0d7224 */ /* 0x020fe400078e0002 */
[----:B------:R-:W-:Y:S02]  /*104a0*/  IMAD.MOV.U32 R12, RZ, RZ, RZ ;  /* 0x000000ffff0c7224 */ /* 0x000fe400078e00ff */
[----:B------:R-:W-:Y:S02]  /*104b0*/  IMAD.MOV.U32 R11, RZ, RZ, 0x1f ;  /* 0x0000001fff0b7424 */ /* 0x000fe400078e00ff */
[----:B------:R-:W-:-:S07]  /*104c0*/  IMAD.MOV.U32 R15, RZ, RZ, -0x1 ;  /* 0xffffffffff0f7424 */ /* 0x000fce00078e00ff */
[----:B-1----:R-:W-:Y:S05]  /*104d0*/  WARPSYNC.COLLECTIVE R15, `(.L_x_4339) ;  /* 0x000000000f087348 */ /* 0x002fea0003c00000 */
[----:B------:R0:W2:Y:S02]  /*104e0*/  SHFL.IDX P6, R14, R13, R12, R11 ;  /* 0x0000000c0d0e7389 */ /* 0x0000a400000c000b */
[----:B012---:R-:W-:Y:S01]  /*104f0*/  ENDCOLLECTIVE ;  /* 0x000000000000791b */ /* 0x007fe20003800000 */
.L_x_4339:
[----:B------:R-:W-:Y:S05]  /*10500*/  BSYNC B0 ;  /* 0x0000000000007941 */ /* 0x000fea0003800000 */
.L_x_4338:
[----:B------:R-:W-:Y:S05]  /*10510*/  BRA `(.L_x_4340) ;  /* 0xffffffe800a47947 */ /* 0x000fea000383ffff */
.L_x_4295:
[----:B0-----:R0:W1:Y:S02]  /*10520*/  SYNCS.PHASECHK.TRANS64.TRYWAIT P0, [R0+URZ+0x22820], R3 ;  /* 0x02282003000075a7 */ /* 0x001064000800017f */
[----:B-1----:R-:W-:Y:S05]  /*10530*/  @!P0 NANOSLEEP.SYNCS 0x989680 ;  /* 0x009896800000895d */ /* 0x002fea0003900000 */
[----:B------:R-:W1:Y:S02]  /*10540*/  @!P0 SYNCS.PHASECHK.TRANS64 P0, [R0+URZ+0x22820], R3 ;  /* 0x02282003000085a7 */ /* 0x000e64000800007f */
[----:B-1----:R-:W-:Y:S05]  /*10550*/  @!P0 BRA `(.L_x_4295) ;  /* 0xfffffffc00f08947 */ /* 0x002fea000383ffff */
[----:B------:R-:W-:Y:S05]  /*10560*/  BRA `(.L_x_4341) ;  /* 0xffffffe800f07947 */ /* 0x000fea000383ffff */
.L_x_4296:
        /* <DEDUP_REMOVED lines=11> */
.L_x_4343:
[----:B------:R-:W-:Y:S05]  /*10620*/  BSYNC B0 ;  /* 0x0000000000007941 */ /* 0x000fea0003800000 */
.L_x_4342:
[----:B------:R-:W-:Y:S05]  /*10630*/  BRA `(.L_x_4344) ;  /* 0xffffffe800d87947 */ /* 0x000fea000383ffff */
.L_x_4299:
[----:B------:R-:W-:Y:S01]  /*10640*/  BSSY B1, `(.L_x_4345) ;  /* 0x0000006000017945 */ /* 0x000fe20003800000 */
[----:B------:R-:W-:-:S07]  /*10650*/  IMAD.MOV.U32 R15, RZ, RZ, -0x1 ;  /* 0xffffffffff0f7424 */ /* 0x000fce00078e00ff */
[----:B01----:R-:W-:Y:S05]  /*10660*/  WARPSYNC.COLLECTIVE R15, `(.L_x_4346) ;  /* 0x000000000f0c7348 */ /* 0x003fea0003c00000 */
[----:B------:R-:W-:Y:S02]  /*10670*/  ELECT P6, UR62, PT ;  /* 0x00000000003e782f */ /* 0x000fe400038c0000 */
[----:B------:R-:W-:Y:S01]  /*10680*/  MOV R14, UR62 ;  /* 0x0000003e000e7c02 */ /* 0x000fe20008000f00 */
[----:B01----:R-:W-:Y:S10]  /*10690*/  ENDCOLLECTIVE ;  /* 0x000000000000791b */ /* 0x003ff40003800000 */
.L_x_4346:
[----:B------:R-:W-:Y:S05]  /*106a0*/  BSYNC B1 ;  /* 0x0000000000017941 */ /* 0x000fea0003800000 */
.L_x_4345:
[----:B------:R-:W-:Y:S05]  /*106b0*/  BRA `(.L_x_4347) ;  /* 0xffffffe800d07947 */ /* 0x000fea000383ffff */
.L_x_4301:
[----:B0-----:R0:W1:Y:S02]  /*106c0*/  SYNCS.PHASECHK.TRANS64.TRYWAIT P0, [R6+URZ], R5 ;  /* 0x00000005060075a7 */ /* 0x001064000800017f */
[----:B-1----:R-:W-:Y:S05]  /*106d0*/  @!P0 NANOSLEEP.SYNCS 0x989680 ;  /* 0x009896800000895d */ /* 0x002fea0003900000 */
[----:B------:R-:W1:Y:S02]  /*106e0*/  @!P0 SYNCS.PHASECHK.TRANS64 P0, [R6+URZ], R5 ;  /* 0x00000005060085a7 */ /* 0x000e64000800007f */
[----:B-1----:R-:W-:Y:S05]  /*106f0*/  @!P0 BRA `(.L_x_4301) ;  /* 0xfffffffc00f08947 */ /* 0x002fea000383ffff */
[----:B------:R-:W-:Y:S05]  /*10700*/  BRA `(.L_x_4348) ;  /* 0xffffffec00087947 */ /* 0x000fea000383ffff */
.L_x_4302:
[----:B-1----:R1:W2:Y:S02]  /*10710*/  SYNCS.PHASECHK.TRANS64.TRYWAIT P0, [R3+URZ], R2 ;  /* 0x00000002030075a7 */ /* 0x0022a4000800017f */
[----:B--2---:R-:W-:Y:S05]  /*10720*/  @!P0 NANOSLEEP.SYNCS 0x989680 ;  /* 0x009896800000895d */ /* 0x004fea0003900000 */
[----:B------:R-:W2:Y:S02]  /*10730*/  @!P0 SYNCS.PHASECHK.TRANS64 P0, [R3+URZ], R2 ;  /* 0x00000002030085a7 */ /* 0x000ea4000800007f */
[----:B--2---:R-:W-:Y:S05]  /*10740*/  @!P0 BRA `(.L_x_4302) ;  /* 0xfffffffc00f08947 */ /* 0x004fea000383ffff */
[----:B------:R-:W-:Y:S05]  /*10750*/  BRA `(.L_x_4349) ;  /* 0xffffffe800fc7947 */ /* 0x000fea000383ffff */
.L_x_4304:
[----:B-1----:R1:W2:Y:S02]  /*10760*/  SYNCS.PHASECHK.TRANS64.TRYWAIT P0, [R18+URZ], R5 ;  /* 0x00000005120075a7 */ /* 0x0022a4000800017f */
[----:B--2---:R-:W-:Y:S05]  /*10770*/  @!P0 NANOSLEEP.SYNCS 0x989680 ;  /* 0x009896800000895d */ /* 0x004fea0003900000 */
[----:B------:R-:W2:Y:S02]  /*10780*/  @!P0 SYNCS.PHASECHK.TRANS64 P0, [R18+URZ], R5 ;  /* 0x00000005120085a7 */ /* 0x000ea4000800007f */
[----:B--2---:R-:W-:Y:S05]  /*10790*/  @!P0 BRA `(.L_x_4304) ;  /* 0xfffffffc00f08947 */ /* 0x004fea000383ffff */
[----:B------:R-:W-:Y:S05]  /*107a0*/  BRA `(.L_x_4350) ;  /* 0xffffffec00007947 */ /* 0x000fea000383ffff */
.L_x_4351:
        /* <DEDUP_REMOVED lines=13> */
.L_x_6049:


//--------------------- .text._ZN7cutlass13device_kernelIN5flash11enable_sm90INS1_16FlashAttnFwdSm90INS1_25CollectiveMainloopFwdSm90ILi2EN4cute5tupleIJNS5_1CILi1EEES8_S8_EEENS6_IJNS7_ILi128EEENS7_ILi96EEENS7_ILi64EEEEEELi256ENS_6half_tEfNS_4arch4Sm90ELb1ELb0ELb0ELb0ELb0ELb0ELb1ELb1ELb0ELb1ELb0ELb0EEENS1_21CollectiveEpilogueFwdINS6_IJSA_NS7_ILi256EEESB_EEES9_SE_SG_Li256ELb0ELb1ELb0ELb0EEENS1_30DynamicPersistentTileSchedulerILi256ELi128ELb0ELb1ELb1EEEEEEEEEvNT_6ParamsE --------------------------
	.section	.text._ZN7cutlass13device_kernelIN5flash11enable_sm90INS1_16FlashAttnFwdSm90INS1_25CollectiveMainloopFwdSm90ILi2EN4cute5tupleIJNS5_1CILi1EEES8_S8_EEENS6_IJNS7_ILi128EEENS7_ILi96EEENS7_ILi64EEEEEELi256ENS_6half_tEfNS_4arch4Sm90ELb1ELb0ELb0ELb0ELb0ELb0ELb1ELb1ELb0ELb1ELb0ELb0EEENS1_21CollectiveEpilogueFwdINS6_IJSA_NS7_ILi256EEESB_EEES9_SE_SG_Li256ELb0ELb1ELb0ELb0EEENS1_30DynamicPersistentTileSchedulerILi256ELi128ELb0ELb1ELb1EEEEEEEEEvNT_6ParamsE,"ax",@progbits
	.align	128
.text._ZN7cutlass13device_kernelIN5flash11enable_sm90INS1_16FlashAttnFwdSm90INS1_25CollectiveMainloopFwdSm90ILi2EN4cute5tupleIJNS5_1CILi1EEES8_S8_EEENS6_IJNS7_ILi128EEENS7_ILi96EEENS7_ILi64EEEEEELi256ENS_6half_tEfNS_4arch4Sm90ELb1ELb0ELb0ELb0ELb0ELb0ELb1ELb1ELb0ELb1ELb0ELb0EEENS1_21CollectiveEpilogueFwdINS6_IJSA_NS7_ILi256EEESB_EEES9_SE_SG_Li256ELb0ELb1ELb0ELb0EEENS1_30DynamicPersistentTileSchedulerILi256ELi128ELb0ELb1ELb1EEEEEEEEEvNT_6ParamsE:
        .type           _ZN7cutlass13device_kernelIN5flash11enable_sm90INS1_16FlashAttnFwdSm90INS1_25CollectiveMainloopFwdSm90ILi2EN4cute5tupleIJNS5_1CILi1EEES8_S8_EEENS6_IJNS7_ILi128EEENS7_ILi96EEENS7_ILi64EEEEEELi256ENS_6half_tEfNS_4arch4Sm90ELb1ELb0ELb0ELb0ELb0ELb0ELb1ELb1ELb0ELb1ELb0ELb0EEENS1_21CollectiveEpilogueFwdINS6_IJSA_NS7_ILi256EEESB_EEES9_SE_SG_Li256ELb0ELb1ELb0ELb0EEENS1_30DynamicPersistentTileSchedulerILi256ELi128ELb0ELb1ELb1EEEEEEEEEvNT_6ParamsE,@function
        .size           _ZN7cutlass13device_kernelIN5flash11enable_sm90INS1_16FlashAttnFwdSm90INS1_25CollectiveMainloopFwdSm90ILi2EN4cute5tupleIJNS5_1CILi1EEES8_S8_EEENS6_IJNS7_ILi128EEENS7_ILi96EEENS7_ILi64EEEEEELi256ENS_6half_tEfNS_4arch4Sm90ELb1ELb0ELb0ELb0ELb0ELb0ELb1ELb1ELb0ELb1ELb0ELb0EEENS1_21CollectiveEpilogueFwdINS6_IJSA_NS7_ILi256EEESB_EEES9_SE_SG_Li256ELb0ELb1ELb0ELb0EEENS1_30DynamicPersistentTileSchedulerILi256ELi128ELb0ELb1ELb1EEEEEEEEEvNT_6ParamsE,(.L_x_6050 - _ZN7cutlass13device_kernelIN5flash11enable_sm90INS1_16FlashAttnFwdSm90INS1_25CollectiveMainloopFwdSm90ILi2EN4cute5tupleIJNS5_1CILi1EEES8_S8_EEENS6_IJNS7_ILi128EEENS7_ILi96EEENS7_ILi64EEEEEELi256ENS_6half_tEfNS_4arch4Sm90ELb1ELb0ELb0ELb0ELb0ELb0ELb1ELb1ELb0ELb1ELb0ELb0EEENS1_21CollectiveEpilogueFwdINS6_IJSA_NS7_ILi256EEESB_EEES9_SE_SG_Li256ELb0ELb1ELb0ELb0EEENS1_30DynamicPersistentTileSchedulerILi256ELi128ELb0ELb1ELb1EEEEEEEEEvNT_6ParamsE)
        .other          _ZN7cutlass13device_kernelIN5flash11enable_sm90INS1_16FlashAttnFwdSm90INS1_25CollectiveMainloopFwdSm90ILi2EN4cute5tupleIJNS5_1CILi1EEES8_S8_EEENS6_IJNS7_ILi128EEENS7_ILi96EEENS7_ILi64EEEEEELi256ENS_6half_tEfNS_4arch4Sm90ELb1ELb0ELb0ELb0ELb0ELb0ELb1ELb1ELb0ELb1ELb0ELb0EEENS1_21CollectiveEpilogueFwdINS6_IJSA_NS7_ILi256EEESB_EEES9_SE_SG_Li256ELb0ELb1ELb0ELb0EEENS1_30DynamicPersistentTileSchedulerILi256ELi128ELb0ELb1ELb1EEEEEEEEEvNT_6ParamsE,@"STO_CUDA_ENTRY STV_DEFAULT"
_ZN7cutlass13device_kernelIN5flash11enable_sm90INS1_16FlashAttnFwdSm90INS1_25CollectiveMainloopFwdSm90ILi2EN4cute5tupleIJNS5_1CILi1EEES8_S8_EEENS6_IJNS7_ILi128EEENS7_ILi96EEENS7_ILi64EEEEEELi256ENS_6half_tEfNS_4arch4Sm90ELb1ELb0ELb0ELb0ELb0ELb0ELb1ELb1ELb0ELb1ELb0ELb0EEENS1_21CollectiveEpilogueFwdINS6_IJSA_NS7_ILi256EEESB_EEES9_SE_SG_Li256ELb0ELb1ELb0ELb0EEENS1_30DynamicPersistentTileSchedulerILi256ELi128ELb0ELb1ELb1EEEEEEEEEvNT_6ParamsE:
        /* <DEDUP_REMOVED lines=18> */
.L_x_4353:
[----:B------:R-:W-:Y:S05]  /*0120*/  BSYNC B0 ;  /* 0x0000000000007941 */ /* 0x000fea0003800000 */
.L_x_4352:
        /* <DEDUP_REMOVED lines=43> */
.L_x_4354:
        /* <DEDUP_REMOVED lines=22> */
.L_x_4355:
        /* <DEDUP_REMOVED lines=18> */
.L_x_4356:
        /* <DEDUP_REMOVED lines=22> */
.L_x_4357:
        /* <DEDUP_REMOVED lines=22> */
.L_x_4358:
        /* <DEDUP_REMOVED lines=9> */
.L_x_4360:
[----:B------:R-:W-:-:S08]  /*09b0*/  NOP ;  /* 0x0000000000007918 */ /* 0x000fd00000000000 */
[----:B------:R-:W1:Y:S02]  /*09c0*/  USETMAXREG.TRY_ALLOC.CTAPOOL UP0, 0xf0 ;  /* 0x000000f0000079c8 */ /* 0x000e640008000600 */
[----:B-1----:R-:W-:-:S13]  /*09d0*/  PLOP3.LUT P0, PT, PT, PT, UP0, 0x80, 0x0 ;  /* 0x000000000000781c */ /* 0x002fda0003f0f008 */
[----:B------:R-:W-:Y:S05]  /*09e0*/  @!P0 BRA `(.L_x_4360) ;  /* 0xfffffffc00f08947 */ /* 0x000fea000383ffff */
[----:B------:R-:W1:Y:S01]  /*09f0*/  S2R R0, SR_TID.X ;  /* 0x0000000000007919 */ /* 0x000e620000002100 */
[----:B------:R-:W2:Y:S08]  /*0a00*/  S2UR UR4, SR_CTAID.X ;  /* 0x00000000000479c3 */ /* 0x000eb00000002500 */
[----:B------:R-:W-:Y:S08]  /*0a10*/  BAR.ARV 0x4, 0x180 ;  /* 0x0106000000007b1d */ /* 0x000ff00000002000 */
[----:B------:R-:W-:Y:S06]  /*0a20*/  BAR.ARV 0x8, 0x180 ;  /* 0x0206000000007b1d */ /* 0x000fec0000002000 */
[----:B-1----:R-:W-:-:S04]  /*0a30*/  SHF.R.U32.HI R0, RZ, 0x7, R0 ;  /* 0x00000007ff007819 */ /* 0x002fc80000011600 */
[----:B------:R-:W-:Y:S02]  /*0a40*/  ISETP.NE.AND P0, PT, R0, 0x1, PT ;  /* 0x000000010000780c */ /* 0x000fe40003f05270 */
[----:B------:R-:W2:Y:S11]  /*0a50*/  LDC R0, c[0x0][0xd38] ;  /* 0x00034e00ff007b82 */ /* 0x000eb60000000800 */
[----:B------:R-:W-:Y:S06]  /*0a60*/  @!P0 BAR.ARV 0x9, 0x100 ;  /* 0x0244000000008b1d */ /* 0x000fec0000002000 */
[----:B--2---:R-:W-:-:S13]  /*0a70*/  ISETP.LE.AND P0, PT, R0, UR4, PT ;  /* 0x0000000400007c0c */ /* 0x004fda000bf03270 */
[----:B------:R-:W-:Y:S05]  /*0a80*/  @P0 EXIT ;  /* 0x000000000000094d */ /* 0x000fea0003800000 */
[----:B------:R-:W2:Y:S01]  /*0a90*/  LDL R3, [R1+0x4c] ;  /* 0x00004c0001037983 */ /* 0x000ea20000100800 */
[----:B------:R-:W-:Y:S01]  /*0aa0*/  UMOV UR37, URZ ;  /* 0x0000003f00257c82 */ /* 0x000fe20008000000 */
[----:B------:R-:W-:Y:S01]  /*0ab0*/  UMOV UR36, URZ ;  /* 0x0000003f00247c82 */ /* 0x000fe20008000000 */
[----:B0-----:R-:W0:Y:S02]  /*0ac0*/  S2R R2, SR_TID.X ;  /* 0x0000000000027919 */ /* 0x001e240000002100 */
[----:B0-----:R-:W-:Y:S01]  /*0ad0*/  VIADD R232, R2, 0xffffff80 ;  /* 0xffffff8002e87836 */ /* 0x001fe20000000000 */
[----:B--2---:R-:W-:-:S04]  /*0ae0*/  R2UR UR5, R3 ;  /* 0x00000000030572ca */ /* 0x004fc800000e0000 */
[----:B------:R-:W-:-:S04]  /*0af0*/  SHF.R.S32.HI R3, RZ, 0x1f, R232 ;  /* 0x0000001fff037819 */ /* 0x000fc800000114e8 */
[CC--:B------:R-:W-:Y:S02]  /*0b00*/  LEA.HI R5, R3.reuse, R232.reuse, RZ, 0x7 ;  /* 0x000000e803057211 */ /* 0x0c0fe400078f38ff */
[-C--:B------:R-:W-:Y:S02]  /*0b10*/  LEA.HI R0, R3, R232.reuse, RZ, 0x4 ;  /* 0x000000e803007211 */ /* 0x080fe400078f20ff */
[----:B------:R-:W-:Y:S02]  /*0b20*/  LOP3.LUT R223, R5, 0xffffff80, RZ, 0xc0, !PT ;  /* 0xffffff8005df7812 */ /* 0x000fe400078ec0ff */
[----:B------:R-:W-:Y:S01]  /*0b30*/  SHF.R.S32.HI R9, RZ, 0x4, R0 ;  /* 0x00000004ff097819 */ /* 0x000fe20000011400 */
[----:B------:R-:W-:Y:S01]  /*0b40*/  ULOP3.LUT UR5, UR5, 0x1, URZ, 0xfc, !UPT ;  /* 0x0000000105057892 */ /* 0x000fe2000f8efc3f */
[----:B------:R-:W-:Y:S01]  /*0b50*/  LEA.HI R2, R3, R232, RZ, 0x5 ;  /* 0x000000e803027211 */ /* 0x000fe200078f28ff */
[----:B------:R-:W-:Y:S01]  /*0b60*/  IMAD.IADD R223, R232, 0x1, -R223 ;  /* 0x00000001e8df7824 */ /* 0x000fe200078e0adf */
[----:B------:R-:W-:-:S02]  /*0b70*/  LOP3.LUT R7, R0, 0x3fffff0, RZ, 0xc0, !PT ;  /* 0x03fffff000077812 */ /* 0x000fc400078ec0ff */
[----:B------:R-:W-:Y:S01]  /*0b80*/  LEA.HI R0, R0, R9, RZ, 0x1 ;  /* 0x0000000900007211 */ /* 0x000fe200078f08ff */
[----:B------:R-:W-:Y:S01]  /*0b90*/  IMAD.SHL.U32 R2, R2, 0x20, RZ ;  /* 0x0000002002027824 */ /* 0x000fe200078e00ff */
[----:B------:R-:W-:Y:S01]  /*0ba0*/  SHF.R.S32.HI R4, RZ, 0x1f, R223 ;  /* 0x0000001fff047819 */ /* 0x000fe200000114df */
[----:B------:R-:W-:Y:S01]  /*0bb0*/  IMAD.IADD R7, R232, 0x1, -R7 ;  /* 0x00000001e8077824 */ /* 0x000fe200078e0a07 */
[----:B------:R-:W-:Y:S01]  /*0bc0*/  LOP3.LUT R0, R0, 0x1ffffffe, RZ, 0xc0, !PT ;  /* 0x1ffffffe00007812 */ /* 0x000fe200078ec0ff */
[----:B------:R-:W-:Y:S01]  /*0bd0*/  IMAD.U32 R227, RZ, RZ, UR5 ;  /* 0x00000005ffe37e24 */ /* 0x000fe2000f8e00ff */
[----:B------:R-:W-:Y:S01]  /*0be0*/  LEA.HI R6, R4, R223, RZ, 0x2 ;  /* 0x000000df04067211 */ /* 0x000fe200078f10ff */
[----:B------:R-:W-:Y:S01]  /*0bf0*/  UMOV UR5, URZ ;  /* 0x0000003f00057c82 */ /* 0x000fe20008000000 */
[----:B------:R-:W-:Y:S01]  /*0c00*/  LEA.HI R10, R3, R232, RZ, 0x2 ;  /* 0x000000e8030a7211 */ /* 0x000fe200078f10ff */
[----:B------:R-:W-:Y:S01]  /*0c10*/  IMAD.IADD R0, R9, 0x1, -R0 ;  /* 0x0000000109007824 */ /* 0x000fe200078e0a00 */
[--C-:B------:R-:W-:Y:S01]  /*0c20*/  SHF.R.S32.HI R8, RZ, 0x2, R6.reuse ;  /* 0x00000002ff087819 */ /* 0x100fe20000011406 */
[----:B------:R-:W-:Y:S01]  /*0c30*/  IMAD.U32 R222, RZ, RZ, UR5 ;  /* 0x00000005ffde7e24 */ /* 0x000fe2000f8e00ff */
        /* <DEDUP_REMOVED lines=8> */
[----:B------:R-:W-:Y:S01]  /*0cc0*/  LEA.HI R3, R3, R232, RZ, 0x3 ;  /* 0x000000e803037211 */ /* 0x000fe200078f18ff */
[----:B------:R-:W-:Y:S01]  /*0cd0*/  IMAD R226, R0, 0x8, R7 ;  /* 0x0000000800e27824 */ /* 0x000fe200078e0207 */
[----:B------:R-:W-:-:S02]  /*0ce0*/  LOP3.LUT R11, R11, 0xfffffff8, RZ, 0xc0, !PT ;  /* 0xfffffff80b0b7812 */ /* 0x000fc400078ec0ff */
[----:B------:R-:W-:Y:S02]  /*0cf0*/  LEA.HI R4, R4, R223, RZ, 0x5 ;  /* 0x000000df04047211 */ /* 0x000fe400078f28ff */
[----:B------:R-:W-:Y:S01]  /*0d00*/  LOP3.LUT R9, R5, 0x3fffffe, RZ, 0xc0, !PT ;  /* 0x03fffffe05097812 */ /* 0x000fe200078ec0ff */
[----:B------:R-:W-:Y:S01]  /*0d10*/  IMAD.IADD R11, R8, 0x1, -R11 ;  /* 0x00000001080b7824 */ /* 0x000fe200078e0a0b */
[----:B------:R-:W-:Y:S02]  /*0d20*/  LOP3.LUT R5, R3, 0xfffffff8, RZ, 0xc0, !PT ;  /* 0xfffffff803057812 */ /* 0x000fe400078ec0ff */
[----:B------:R-:W-:Y:S01]  /*0d30*/  SHF.R.S32.HI R4, RZ, 0x5, R4 ;  /* 0x00000005ff047819 */ /* 0x000fe20000011404 */
[----:B------:R-:W-:Y:S01]  /*0d40*/  IMAD.IADD R9, R224, 0x1, -R9 ;  /* 0x00000001e0097824 */ /* 0x000fe200078e0a09 */
[----:B------:R-:W-:Y:S01]  /*0d50*/  LEA.HI R8, R2, R2, RZ, 0x1 ;  /* 0x0000000202087211 */ /* 0x000fe200078f08ff */
[----:B------:R-:W-:Y:S01]  /*0d60*/  IMAD.IADD R218, R232, 0x1, -R5 ;  /* 0x00000001e8da7824 */ /* 0x000fe200078e0a05 */
[----:B------:R-:W-:Y:S01]  /*0d70*/  LOP3.LUT R6, R6, 0x7ffffffc, RZ, 0xc0, !PT ;  /* 0x7ffffffc06067812 */ /* 0x000fe200078ec0ff */
[----:B------:R-:W-:Y:S01]  /*0d80*/  IMAD R4, R4, 0x10, R11 ;  /* 0x0000001004047824 */ /* 0x000fe200078e020b */
[----:B------:R-:W-:Y:S01]  /*0d90*/  LOP3.LUT R11, R8, 0x1ffffffe, RZ, 0xc0, !PT ;  /* 0x1ffffffe080b7812 */ /* 0x000fe200078ec0ff */
[----:B------:R-:W-:Y:S01]  /*0da0*/  IMAD.SHL.U32 R200, R218, 0x8, RZ ;  /* 0x00000008dac87824 */ /* 0x000fe200078e00ff */
[----:B------:R-:W-:Y:S01]  /*0db0*/  SHF.R.S32.HI R221, RZ, 0x3, R3 ;  /* 0x00000003ffdd7819 */ /* 0x000fe20000011403 */
[----:B------:R-:W-:-:S02]  /*0dc0*/  IMAD R225, R9, 0x40, R4 ;  /* 0x0000004009e17824 */ /* 0x000fc400078e0204 */
[C---:B------:R-:W-:Y:S01]  /*0dd0*/  VIADD R205, R200.reuse, 0x40 ;  /* 0x00000040c8cd7836 */ /* 0x040fe20000000000 */
[----:B------:R-:W-:Y:S01]  /*0de0*/  SHF.R.S32.HI R231, RZ, 0x1f, R200 ;  /* 0x0000001fffe77819 */ /* 0x000fe200000114c8 */
[C---:B------:R-:W-:Y:S02]  /*0df0*/  VIADD R204, R200.reuse, 0x80 ;  /* 0x00000080c8cc7836 */ /* 0x040fe40000000000 */
[----:B------:R-:W-:Y:S01]  /*0e00*/  VIADD R206, R200, 0xc0 ;  /* 0x000000c0c8ce7836 */ /* 0x000fe20000000000 */
[----:B------:R-:W-:Y:S01]  /*0e10*/  SHF.R.S32.HI R230, RZ, 0x1f, R205 ;  /* 0x0000001fffe67819 */ /* 0x000fe200000114cd */
[----:B------:R-:W-:Y:S01]  /*0e20*/  IMAD.IADD R202, R2, 0x1, -R11 ;  /* 0x0000000102ca7824 */ /* 0x000fe200078e0a0b */
[----:B------:R-:W-:Y:S01]  /*0e30*/  SHF.R.S32.HI R229, RZ, 0x1f, R204 ;  /* 0x0000001fffe57819 */ /* 0x000fe200000114cc */
[----:B------:R-:W-:Y:S01]  /*0e40*/  IMAD.IADD R203, R223, 0x1, -R6 ;  /* 0x00000001dfcb7824 */ /* 0x000fe200078e0a06 */
[----:B------:R-:W-:Y:S01]  /*0e50*/  SHF.R.S32.HI R228, RZ, 0x1f, R206 ;  /* 0x0000001fffe47819 */ /* 0x000fe200000114ce */
[----:B------:R-:W-:-:S07]  /*0e60*/  IMAD R202, R202, 0x8, R225 ;  /* 0x00000008caca7824 */ /* 0x000fce00078e02e1 */
.L_x_4412:
        /* <DEDUP_REMOVED lines=21> */
.L_x_4361:
[----:B------:R-:W-:Y:S01]  /*0fc0*/  ULDC UR7, c[0x0][0xd54] ;  /* 0x0003550000077ab9 */ /* 0x000fe20000000800 */
[----:B------:R-:W-:Y:S01]  /*0fd0*/  UMOV UR6, UR9 ;  /* 0x0000000900067c82 */ /* 0x000fe20008000000 */
[----:B------:R-:W-:-:S11]  /*0fe0*/  UISETP.NE.AND UP0, UPT, UR7, 0x1, UPT ;  /* 0x000000010700788c */ /* 0x000fd6000bf05270 */
[----:B------:R-:W-:Y:S02]  /*0ff0*/  @UP0 ULDC.64 UR10, c[0x0][0xd58] ;  /* 0x00035600000a0ab9 */ /* 0x000fe40000000a00 */
[----:B------:R-:W-:-:S04]  /*1000*/  UIMAD.WIDE.U32 UR4, UR9, UR10, URZ ;  /* 0x0000000a090472a5 */ /* 0x000fc8000f8e003f */
[----:B------:R-:W-:-:S04]  /*1010*/  @UP0 USHF.R.U32.HI UR6, URZ, UR11, UR5 ;  /* 0x0000000b3f060299 */ /* 0x000fc80008011605 */
[----:B------:R-:W-:-:S12]  /*1020*/  UIMAD UR4, UR6, UR7, URZ ;  /* 0x00000007060472a4 */ /* 0x000fd8000f8e023f */
.L_x_4362:
[----:B------:R-:W0:Y:S01]  /*1030*/  LDC R0, c[0x0][0x448] ;  /* 0x00011200ff007b82 */ /* 0x000e220000000800 */
[----:B------:R-:W-:Y:S01]  /*1040*/  ULOP3.LUT UR5, URZ, UR6, URZ, 0x33, !UPT ;  /* 0x000000063f057292 */ /* 0x000fe2000f8e333f */
[----:B------:R-:W-:Y:S01]  /*1050*/  CS2R R170, SRZ ;  /* 0x0000000000aa7805 */ /* 0x000fe2000001ff00 */
[----:B------:R-:W-:Y:S01]  /*1060*/  ULDC.64 UR10, c[0x0][0x418] ;  /* 0x00010600000a7ab9 */ /* 0x000fe20000000a00 */
[----:B------:R-:W-:Y:S01]  /*1070*/  ULDC UR6, c[0x0][0xd3c] ;  /* 0x00034f0000067ab9 */ /* 0x000fe20000000800 */
[----:B------:R-:W-:Y:S01]  /*1080*/  UISETP.NE.U32.AND UP0, UPT, UR10, URZ, UPT ;  /* 0x0000003f0a00728c */ /* 0x000fe2000bf05070 */
[----:B------:R-:W-:Y:S01]  /*1090*/  CS2R R148, SRZ ;  /* 0x0000000000947805 */ /* 0x000fe2000001ff00 */
[----:B------:R-:W-:Y:S01]  /*10a0*/  UIADD3 UR5, UR5, UR6, URZ ;  /* 0x0000000605057290 */ /* 0x000fe2000fffe03f */
[----:B------:R-:W-:Y:S01]  /*10b0*/  CS2R R168, SRZ ;  /* 0x0000000000a87805 */ /* 0x000fe2000001ff00 */
[----:B------:R-:W-:Y:S01]  /*10c0*/  UISETP.NE.AND.EX UP0, UPT, UR11, URZ, UPT, UP0 ;  /* 0x0000003f0b00728c */ /* 0x000fe2000bf05300 */
[----:B------:R-:W-:Y:S01]  /*10d0*/  CS2R R144, SRZ ;  /* 0x0000000000907805 */ /* 0x000fe2000001ff00 */
[----:B------:R-:W-:Y:S01]  /*10e0*/  USHF.L.U32 UR38, UR5, 0x7, URZ ;  /* 0x0000000705267899 */ /* 0x000fe2000800063f */
[----:B------:R-:W-:Y:S01]  /*10f0*/  CS2R R120, SRZ ;  /* 0x0000000000787805 */ /* 0x000fe2000001ff00 */
[----:B------:R-:W-:Y:S01]  /*1100*/  ULDC UR6, c[0x0][0x424] ;  /* 0x0001090000067ab9 */ /* 0x000fe20000000800 */
[----:B------:R-:W-:Y:S01]  /*1110*/  ULDC UR5, c[0x0][0x288] ;  /* 0x0000a20000057ab9 */ /* 0x000fe20000000800 */
[----:B------:R-:W-:Y:S01]  /*1120*/  UIADD3 UR10, UR38, 0x7f, URZ ;  /* 0x0000007f260a7890 */ /* 0x000fe2000fffe03f */
[----:B------:R-:W-:Y:S01]  /*1130*/  CS2R R116, SRZ ;  /* 0x0000000000747805 */ /* 0x000fe2000001ff00 */
[----:B------:R-:W-:Y:S01]  /*1140*/  UIADD3 UR5, -UR5, 0x60, URZ ;  /* 0x0000006005057890 */ /* 0x000fe2000fffe13f */
[----:B------:R-:W-:Y:S01]  /*1150*/  CS2R R140, SRZ ;  /* 0x00000000008c7805 */ /* 0x000fe2000001ff00 */
[----:B------:R-:W-:Y:S01]  /*1160*/  USEL UR12, UR6, 0x1, UP0 ;  /* 0x00000001060c7887 */ /* 0x000fe20008000000 */
[----:B------:R-:W-:Y:S01]  /*1170*/  CS2R R112, SRZ ;  /* 0x0000000000707805 */ /* 0x000fe2000001ff00 */
[----:B------:R-:W-:Y:S01]  /*1180*/  ULDC UR7, c[0x0][0x2f0] ;  /* 0x0000bc0000077ab9 */ /* 0x000fe20000000800 */
[----:B------:R-:W-:Y:S01]  /*1190*/  UIADD3 UR4, UR9, -UR4, URZ ;  /* 0x8000000409047290 */ /* 0x000fe2000fffe03f */
[----:B------:R-:W-:-:S02]  /*11a0*/  CS2R R108, SRZ ;  /* 0x00000000006c7805 */ /* 0x000fc4000001ff00 */
[----:B0-----:R-:W-:Y:S01]  /*11b0*/  ISETP.NE.AND P0, PT, R0, 0x1, PT ;  /* 0x000000010000780c */ /* 0x001fe20003f05270 */
[----:B------:R-:W-:Y:S01]  /*11c0*/  IMAD.U32 R0, RZ, RZ, UR10 ;  /* 0x0000000aff007e24 */ /* 0x000fe2000f8e00ff */
[----:B------:R-:W-:Y:S02]  /*11d0*/  UIMAD UR5, UR12, UR7, UR5 ;  /* 0x000000070c0572a4 */ /* 0x000fe4000f8e0205 */
[----:B------:R-:W-:Y:S01]  /*11e0*/  IMAD.U32 R201, RZ, RZ, UR12 ;  /* 0x0000000cffc97e24 */ /* 0x000fe2000f8e00ff */
[----:B------:R-:W-:Y:S01]  /*11f0*/  UIMAD UR6, UR12, UR7, 0x5f ;  /* 0x0000005f0c0674a4 */ /* 0x000fe2000f8e0207 */
[----:B------:R-:W-:Y:S01]  /*1200*/  CS2R R136, SRZ ;  /* 0x0000000000887805 */ /* 0x000fe2000001ff00 */
[----:B------:R-:W-:Y:S01]  /*1210*/  ULDC UR9, c[0x0][0xd48] ;  /* 0x0003520000097ab9 */ /* 0x000fe20000000800 */
[----:B------:R-:W-:Y:S01]  /*1220*/  CS2R R104, SRZ ;  /* 0x0000000000687805 */ /* 0x000fe2000001ff00 */
[----:B------:R-:W-:Y:S01]  /*1230*/  UISETP.NE.AND UP0, UPT, UR9, 0x1, UPT ;  /* 0x000000010900788c */ /* 0x000fe2000bf05270 */
[----:B------:R-:W-:Y:S01]  /*1240*/  CS2R R100, SRZ ;  /* 0x0000000000647805 */ /* 0x000fe2000001ff00 */
[----:B------:R-:W-:Y:S01]  /*1250*/  UIMAD.WIDE UR6, UR6, 0x2aaaaaab, URZ ;  /* 0x2aaaaaab060678a5 */ /* 0x000fe2000f8e023f */
[----:B------:R-:W-:-:S02]  /*1260*/  CS2R R132, SRZ ;  /* 0x0000000000847805 */ /* 0x000fc4000001ff00 */
[----:B------:R-:W-:Y:S01]  /*1270*/  CS2R R96, SRZ ;  /* 0x0000000000607805 */ /* 0x000fe2000001ff00 */
[----:B------:R-:W0:Y:S01]  /*1280*/  @P0 LDC R2, c[0x0][0x44c] ;  /* 0x00011300ff020b82 */ /* 0x000e220000000800 */
[----:B------:R-:W-:Y:S01]  /*1290*/  USHF.R.U32.HI UR6, URZ, 0x1f, UR7 ;  /* 0x0000001f3f067899 */ /* 0x000fe20008011607 */
[----:B------:R-:W-:Y:S02]  /*12a0*/  CS2R R92, SRZ ;  /* 0x00000000005c7805 */ /* 0x000fe4000001ff00 */
[----:B------:R-:W-:Y:S02]  /*12b0*/  CS2R R128, SRZ ;  /* 0x0000000000807805 */ /* 0x000fe4000001ff00 */
[----:B------:R-:W-:Y:S01]  /*12c0*/  CS2R R88, SRZ ;  /* 0x0000000000587805 */ /* 0x000fe2000001ff00 */
[----:B------:R-:W-:Y:S01]  /*12d0*/  ULEA.HI.SX32 UR6, UR7, UR6, 0x1c ;  /* 0x0000000607067291 */ /* 0x000fe2000f8fe23f */
[----:B------:R-:W-:Y:S02]  /*12e0*/  CS2R R84, SRZ ;  /* 0x0000000000547805 */ /* 0x000fe4000001ff00 */
[----:B------:R-:W-:Y:S01]  /*12f0*/  CS2R R124, SRZ ;  /* 0x00000000007c7805 */ /* 0x000fe2000001ff00 */
[----:B------:R-:W1:Y:S01]  /*1300*/  @P0 LDC R3, c[0x0][0x450] ;  /* 0x00011400ff030b82 */ /* 0x000e620000000800 */
[----:B------:R-:W-:Y:S01]  /*1310*/  @UP0 ULDC UR7, c[0x0][0xd50] ;  /* 0x0003540000070ab9 */ /* 0x000fe20000000800 */
        /* <DEDUP_REMOVED lines=14> */
[----:B0-----:R-:W-:Y:S01]  /*1400*/  @P0 IMAD.HI.U32 R2, R2, UR10, RZ ;  /* 0x0000000a02020c27 */ /* 0x001fe2000f8e00ff */
[----:B------:R-:W-:Y:S02]  /*1410*/  CS2R R36, SRZ ;  /* 0x0000000000247805 */ /* 0x000fe4000001ff00 */
[----:B------:R-:W-:Y:S02]  /*1420*/  CS2R R98, SRZ ;  /* 0x0000000000627805 */ /* 0x000fe4000001ff00 */
[----:B------:R-:W-:Y:S02]  /*1430*/  CS2R R186, SRZ ;  /* 0x0000000000ba7805 */ /* 0x000fe4000001ff00 */
[----:B------:R-:W-:Y:S02]  /*1440*/  CS2R R94, SRZ ;  /* 0x00000000005e7805 */ /* 0x000fe4000001ff00 */
[----:B------:R-:W-:-:S02]  /*1450*/  CS2R R90, SRZ ;  /* 0x00000000005a7805 */ /* 0x000fc4000001ff00 */
[----:B------:R-:W-:Y:S02]  /*1460*/  CS2R R184, SRZ ;  /* 0x0000000000b87805 */ /* 0x000fe4000001ff00 */
[----:B------:R-:W-:Y:S02]  /*1470*/  CS2R R86, SRZ ;  /* 0x0000000000567805 */ /* 0x000fe4000001ff00 */
[----:B-1----:R-:W-:Y:S02]  /*1480*/  @P0 SHF.R.U32.HI R0, RZ, R3, R2 ;  /* 0x00000003ff000219 */ /* 0x002fe40000011602 */
[----:B------:R-:W-:Y:S02]  /*1490*/  CS2R R82, SRZ ;  /* 0x0000000000527805 */ /* 0x000fe4000001ff00 */
[----:B------:R-:W-:Y:S02]  /*14a0*/  PLOP3.LUT P0, PT, PT, PT, PT, 0x80, 0x0 ;  /* 0x000000000000781c */ /* 0x000fe40003f0f070 */
[----:B------:R-:W-:-:S02]  /*14b0*/  CS2R R182, SRZ ;  /* 0x0000000000b67805 */ /* 0x000fc4000001ff00 */
[----:B------:R-:W-:Y:S01]  /*14c0*/  CS2R R78, SRZ ;  /* 0x00000000004e7805 */ /* 0x000fe2000001ff00 */
[----:B------:R-:W-:Y:S01]  /*14d0*/  VIADD R0, R0, UR5 ;  /* 0x0000000500007c36 */ /* 0x000fe20008000000 */
[----:B------:R-:W-:Y:S01]  /*14e0*/  ULDC UR5, c[0x0][0xd54] ;  /* 0x0003550000057ab9 */ /* 0x000fe20000000800 */
[----:B------:R-:W-:Y:S01]  /*14f0*/  CS2R R74, SRZ ;  /* 0x00000000004a7805 */ /* 0x000fe2000001ff00 */
[----:B------:R-:W-:Y:S01]  /*1500*/  UIMAD UR8, UR8, UR5, UR4 ;  /* 0x00000005080872a4 */ /* 0x000fe2000f8e0204 */
[----:B------:R-:W-:Y:S01]  /*1510*/  IMAD.HI R0, R0, 0x2aaaaaab, RZ ;  /* 0x2aaaaaab00007827 */ /* 0x000fe200078e02ff */
[----:B------:R-:W-:Y:S01]  /*1520*/  CS2R R180, SRZ ;  /* 0x0000000000b47805 */ /* 0x000fe2000001ff00 */
[----:B------:R-:W-:Y:S01]  /*1530*/  @UP0 ULDC UR4, c[0x0][0xd4c] ;  /* 0x0003530000040ab9 */ /* 0x000fe20000000800 */
[----:B------:R-:W-:Y:S01]  /*1540*/  CS2R R70, SRZ ;  /* 0x0000000000467805 */ /* 0x000fe2000001ff00 */
[----:B------:R-:W-:Y:S01]  /*1550*/  UIMAD.WIDE.U32 UR4, UR8, UR4, URZ ;  /* 0x00000004080472a5 */ /* 0x000fe2000f8e003f */
[----:B------:R-:W-:Y:S01]  /*1560*/  SHF.R.U32.HI R3, RZ, 0x1f, R0 ;  /* 0x0000001fff037819 */ /* 0x000fe20000011600 */
[----:B------:R-:W-:Y:S01]  /*1570*/  UMOV UR10, UR8 ;  /* 0x00000008000a7c82 */ /* 0x000fe20008000000 */
[----:B------:R-:W-:Y:S01]  /*1580*/  CS2R R66, SRZ ;  /* 0x0000000000427805 */ /* 0x000fe2000001ff00 */
[----:B------:R-:W-:Y:S01]  /*1590*/  @UP0 USHF.R.U32.HI UR10, URZ, UR7, UR5 ;  /* 0x000000073f0a0299 */ /* 0x000fe20008011605 */
[----:B------:R-:W-:-:S02]  /*15a0*/  LEA.HI.SX32 R156, R0, R3, 0x1c ;  /* 0x00000003009c7211 */ /* 0x000fc400078fe2ff */
[----:B------:R-:W-:Y:S01]  /*15b0*/  CS2R R2, SRZ ;  /* 0x0000000000027805 */ /* 0x000fe2000001ff00 */
[----:B------:R-:W-:Y:S01]  /*15c0*/  IMAD.MOV.U32 R0, RZ, RZ, RZ ;  /* 0x000000ffff007224 */ /* 0x000fe200078e00ff */
[----:B------:R-:W-:Y:S01]  /*15d0*/  UIADD3 UR4, -UR10, URZ, URZ ;  /* 0x0000003f0a047290 */ /* 0x000fe2000fffe13f */
[----:B------:R-:W-:Y:S01]  /*15e0*/  VIMNMX R156, R156, UR6, PT ;  /* 0x000000069c9c7c48 */ /* 0x000fe2000bfe0100 */
[----:B------:R-:W-:Y:S01]  /*15f0*/  IMAD.U32 R220, RZ, RZ, UR10 ;  /* 0x0000000affdc7e24 */ /* 0x000fe2000f8e00ff */
[----:B------:R-:W-:Y:S01]  /*1600*/  CS2R R178, SRZ ;  /* 0x0000000000b27805 */ /* 0x000fe2000001ff00 */
[----:B------:R-:W-:Y:S01]  /*1610*/  UIMAD UR4, UR9, UR4, UR8 ;  /* 0x00000004090472a4 */ /* 0x000fe2000f8e0208 */
[----:B------:R-:W-:Y:S02]  /*1620*/  ISETP.GE.AND P1, PT, R156, 0x1, PT ;  /* 0x000000019c00780c */ /* 0x000fe40003f26270 */
[----:B------:R-:W-:Y:S02]  /*1630*/  CS2R R62, SRZ ;  /* 0x00000000003e7805 */ /* 0x000fe4000001ff00 */
[----:B------:R-:W-:-:S02]  /*1640*/  CS2R R58, SRZ ;  /* 0x00000000003a7805 */ /* 0x000fc4000001ff00 */
[----:B------:R-:W-:Y:S02]  /*1650*/  CS2R R176, SRZ ;  /* 0x0000000000b07805 */ /* 0x000fe4000001ff00 */
[----:B------:R-:W-:Y:S01]  /*1660*/  CS2R R54, SRZ ;  /* 0x0000000000367805 */ /* 0x000fe2000001ff00 */
[----:B------:R-:W-:Y:S01]  /*1670*/  IMAD.U32 R219, RZ, RZ, UR4 ;  /* 0x00000004ffdb7e24 */ /* 0x000fe2000f8e00ff */
        /* <DEDUP_REMOVED lines=8> */
[----:B------:R-:W-:Y:S01]  /*1700*/  CS2R R26, SRZ ;  /* 0x00000000001a7805 */ /* 0x000fe2000001ff00 */
[----:B------:R-:W-:Y:S01]  /*1710*/  IMAD.MOV.U32 R30, RZ, RZ, RZ ;  /* 0x000000ffff1e7224 */ /* 0x000fe200078e00ff */
[----:B------:R-:W-:-:S02]  /*1720*/  CS2R R28, SRZ ;  /* 0x00000000001c7805 */ /* 0x000fc4000001ff00 */
        /* <DEDUP_REMOVED lines=14> */
[----:B------:R-:W-:Y:S02]  /*1810*/  USHF.R.U32.HI UR4, URZ, 0x4, UR5 ;  /* 0x000000043f047899 */ /* 0x000fe40008011605 */
[----:B------:R-:W-:Y:S02]  /*1820*/  UIADD3 UR5, UR5, 0xa000, URZ ;  /* 0x0000a00005057890 */ /* 0x000fe4000fffe03f */
[----:B------:R-:W-:Y:S02]  /*1830*/  ULOP3.LUT UR4, UR4, 0x3fff, URZ, 0xc0, !UPT ;  /* 0x00003fff04047892 */ /* 0x000fe4000f8ec03f */
[----:B------:R-:W-:Y:S02]  /*1840*/  USHF.R.U32.HI UR5, URZ, 0x4, UR5 ;  /* 0x000000043f057899 */ /* 0x000fe40008011605 */
[----:B------:R-:W-:Y:S02]  /*1850*/  ULOP3.LUT UR41, UR4, 0x10000, URZ, 0xfc, !UPT ;  /* 0x0001000004297892 */ /* 0x000fe4000f8efc3f */
[----:B------:R-:W-:-:S03]  /*1860*/  ULOP3.LUT UR40, UR5, 0x3fff, URZ, 0xc0, !UPT ;  /* 0x00003fff05287892 */ /* 0x000fc6000f8ec03f */
[----:B------:R-:W-:Y:S02]  /*1870*/  UMOV UR5, 0x40000040 ;  /* 0x4000004000057882 */ /* 0x000fe40000000000 */
[----:B------:R-:W-:Y:S01]  /*1880*/  UMOV UR4, UR41 ;  /* 0x0000002900047c82 */ /* 0x000fe20008000000 */
[----:B------:R-:W-:Y:S02]  /*1890*/  IMAD.U32 R23, RZ, RZ, UR5 ;  /* 0x00000005ff177e24 */ /* 0x000fe4000f8e00ff */
[----:B------:R-:W-:Y:S01]  /*18a0*/  IMAD.U32 R22, RZ, RZ, UR4 ;  /* 0x00000004ff167e24 */ /* 0x000fe2000f8e00ff */
        /* <DEDUP_REMOVED lines=17> */
.L_x_4364:
[----:B------:R-:W-:Y:S01]  /*19c0*/  R2UR UR5, R222 ;  /* 0x00000000de0572ca */ /* 0x000fe200000e0000 */
[----:B------:R-:W0:Y:S01]  /*19d0*/  S2R R3, SR_CgaCtaId ;  /* 0x0000000000037919 */ /* 0x000e220000008800 */
[----:B------:R-:W-:Y:S01]  /*19e0*/  MOV R0, 0x400 ;  /* 0x0000040000007802 */ /* 0x000fe20000000f00 */
[----:B------:R-:W1:Y:S10]  /*19f0*/  S2R R16, SR_TID.X ;  /* 0x0000000000107919 */ /* 0x000e740000002100 */
[----:B------:R-:W-:-:S04]  /*1a00*/  ULEA.HI UR4, UR5, UR5, URZ, 0x1 ;  /* 0x0000000505047291 */ /* 0x000fc8000f8f083f */
[----:B------:R-:W-:-:S04]  /*1a10*/  ULOP3.LUT UR4, UR4, 0xfffffffe, URZ, 0xc0, !UPT ;  /* 0xfffffffe04047892 */ /* 0x000fc8000f8ec03f */
[----:B------:R-:W-:-:S06]  /*1a20*/  UIADD3 UR4, UR5, -UR4, URZ ;  /* 0x8000000405047290 */ /* 0x000fcc000fffe03f */
[----:B------:R-:W-:-:S05]  /*1a30*/  IMAD.U32 R2, RZ, RZ, UR4 ;  /* 0x00000004ff027e24 */ /* 0x000fca000f8e00ff */
[----:B------:R-:W-:Y:S02]  /*1a40*/  SHF.L.U32 R2, R2, 0x1f, RZ ;  /* 0x0000001f02027819 */ /* 0x000fe400000006ff */
[----:B0-----:R-:W-:Y:S02]  /*1a50*/  LEA R5, R3, R0, 0x18 ;  /* 0x0000000003057211 */ /* 0x001fe400078ec0ff */
[----:B-1----:R-:W-:Y:S02]  /*1a60*/  SHF.R.U32.HI R16, RZ, 0x7, R16 ;  /* 0x00000007ff107819 */ /* 0x002fe40000011610 */
[----:B------:R-:W0:Y:S03]  /*1a70*/  SYNCS.PHASECHK.TRANS64.TRYWAIT P0, [R5+URZ+0x32400], R2 ;  /* 0x03240002050075a7 */ /* 0x000e26000800017f */
[----:B------:R-:W-:Y:S01]  /*1a80*/  VIADD R215, R16, 0x8 ;  /* 0x0000000810d77836 */ /* 0x000fe20000000000 */
[----:B0-----:R-:W-:Y:S06]  /*1a90*/  @!P0 BRA `(.L_x_4365) ;  /* 0x000000fc002c8947 */ /* 0x001fec0003800000 */
.L_x_4522:
[----:B------:R-:W-:Y:S05]  /*1aa0*/  WARPSYNC.ALL ;  /* 0x0000000000007948 */ /* 0x000fea0003800000 */
[----:B------:R-:W-:Y:S01]  /*1ab0*/  R2UR UR4, R227 ;  /* 0x00000000e30472ca */ /* 0x000fe200000e0000 */
[----:B------:R1:W-:-:S12]  /*1ac0*/  BAR.SYNC.DEFER_BLOCKING R215, 0x100 ;  /* 0x000400d70000751d */ /* 0x0003d80000010000 */
[----:B------:R-:W-:-:S05]  /*1ad0*/  IMAD.U32 R0, RZ, RZ, UR4 ;  /* 0x00000004ff007e24 */ /* 0x000fca000f8e00ff */
[----:B------:R-:W-:-:S13]  /*1ae0*/  ISETP.NE.AND P0, PT, R0, 0x3, PT ;  /* 0x000000030000780c */ /* 0x000fda0003f05270 */
[----:B-1----:R-:W-:Y:S05]  /*1af0*/  @!P0 BRA `(.L_x_4366) ;  /* 0x0000000000048947 */ /* 0x002fea0003800000 */
[----:B------:R-:W-:Y:S01]  /*1b00*/  BPT.TRAP 0x1 ;  /* 0x000000040000795c */ /* 0x000fe20000300000 */
.L_x_4366:
[----:B------:R-:W-:Y:S02]  /*1b10*/  IMAD.U32 R3, RZ, RZ, UR37 ;  /* 0x00000025ff037e24 */ /* 0x000fe4000f8e00ff */
[----:B------:R-:W-:-:S03]  /*1b20*/  IMAD.U32 R0, RZ, RZ, UR36 ;  /* 0x00000024ff007e24 */ /* 0x000fc6000f8e00ff */
[----:B------:R-:W-:Y:S01]  /*1b30*/  SHF.L.U32 R3, R3, 0x1f, RZ ;  /* 0x0000001f03037819 */ /* 0x000fe200000006ff */
[----:B------:R-:W-:-:S04]  /*1b40*/  IMAD R0, R0, 0x8, R5 ;  /* 0x0000000800007824 */ /* 0x000fc800078e0205 */
[----:B------:R1:W2:Y:S01]  /*1b50*/  SYNCS.PHASECHK.TRANS64.TRYWAIT P1, [R0+URZ+0x32430], R3 ;  /* 0x03243003000075a7 */ /* 0x0002a2000802017f */
[----:B------:R-:W-:Y:S05]  /*1b60*/  @!P0 BRA `(.L_x_4367) ;  /* 0x0000000000048947 */ /* 0x000fea0003800000 */
[----:B------:R-:W-:Y:S01]  /*1b70*/  BPT.TRAP 0x1 ;  /* 0x000000040000795c */ /* 0x000fe20000300000 */
.L_x_4367:
[----:B--2---:R-:W-:Y:S05]  /*1b80*/  @P1 BRA `(.L_x_4368) ;  /* 0x0000000000081947 */ /* 0x004fea0003800000 */
[----:B------:R-:W2:Y:S02]  /*1b90*/  SYNCS.PHASECHK.TRANS64.TRYWAIT P1, [R0+URZ+0x32430], R3 ;  /* 0x03243003000075a7 */ /* 0x000ea4000802017f */
[----:B--2---:R-:W-:Y:S05]  /*1ba0*/  @!P1 BRA `(.L_x_4369) ;  /* 0x000000f800fc9947 */ /* 0x004fea0003800000 */
.L_x_4368:
[----:B------:R-:W-:Y:S01]  /*1bb0*/  R2UR UR4, R5 ;  /* 0x00000000050472ca */ /* 0x000fe200000e0000 */
[----:B------:R-:W-:Y:S01]  /*1bc0*/  WARPGROUP.ARRIVE ;  /* 0x00000000000079c5 */ /* 0x000fe20000000000 */
[----:B------:R-:W-:Y:S01]  /*1bd0*/  UMOV UR8, UR41 ;  /* 0x0000002900087c82 */ /* 0x000fe20008000000 */
[----:B------:R-:W-:Y:S01]  /*1be0*/  UMOV UR9, 0x40000040 ;  /* 0x4000004000097882 */ /* 0x000fe20000000000 */
[----:B------:R-:W-:Y:S01]  /*1bf0*/  UMOV UR11, 0x40000040 ;  /* 0x40000040000b7882 */ /* 0x000fe20000000000 */
[----:B------:R-:W-:-:S08]  /*1c00*/  UIADD3 UR5, UR41, 0x2, URZ ;  /* 0x0000000229057890 */ /* 0x000fd0000fffe03f */
[----:B------:R-:W-:-:S04]  /*1c10*/  UIADD3 UR4, UR4, 0x1c400, URZ ;  /* 0x0001c40004047890 */ /* 0x000fc8000fffe03f */
[----:B------:R-:W-:-:S04]  /*1c20*/  USHF.R.U32.HI UR4, URZ, 0x4, UR4 ;  /* 0x000000043f047899 */ /* 0x000fc80008011604 */
[----:B------:R-:W-:-:S04]  /*1c30*/  ULOP3.LUT UR4, UR4, 0x3fff, URZ, 0xc0, !UPT ;  /* 0x00003fff04047892 */ /* 0x000fc8000f8ec03f */
[----:B------:R-:W-:-:S04]  /*1c40*/  ULOP3.LUT UR39, UR4, 0x10000, URZ, 0xfc, !UPT ;  /* 0x0001000004277892 */ /* 0x000fc8000f8efc3f */
[----:B------:R-:W-:-:S04]  /*1c50*/  UIMAD UR4, UR36, 0x300, UR39 ;  /* 0x00000300240478a4 */ /* 0x000fc8000f8e0227 */
[----:B------:R-:W-:-:S03]  /*1c60*/  UIADD3 UR6, UR4, 0x2, URZ ;  /* 0x0000000204067890 */ /* 0x000fc6000fffe03f */
[----:B------:R-:W-:Y:S02]  /*1c70*/  UMOV UR10, UR4 ;  /* 0x00000004000a7c82 */ /* 0x000fe40008000000 */
        /* <DEDUP_REMOVED lines=35> */
.L_x_4523:
[----:B------:R-:W-:Y:S05]  /*1eb0*/  @!P0 BRA `(.L_x_4371) ;  /* 0x0000000000048947 */ /* 0x000fea0003800000 */
[----:B------:R-:W-:Y:S01]  /*1ec0*/  BPT.TRAP 0x1 ;  /* 0x000000040000795c */ /* 0x000fe20000300000 */
.L_x_4371:
[----:B------:R4:W0:Y:S01]  /*1ed0*/  SYNCS.PHASECHK.TRANS64.TRYWAIT P1, [R0+URZ+0x32450], R3 ;  /* 0x03245003000075a7 */ /* 0x000822000802017f */
[----:B------:R-:W-:Y:S05]  /*1ee0*/  @!P0 BRA `(.L_x_4372) ;  /* 0x0000000000048947 */ /* 0x000fea0003800000 */
[----:B------:R-:W-:Y:S01]  /*1ef0*/  BPT.TRAP 0x1 ;  /* 0x000000040000795c */ /* 0x000fe20000300000 */
.L_x_4372:
[----:B0-----:R-:W-:Y:S05]  /*1f00*/  @P1 BRA `(.L_x_4373) ;  /* 0x0000000000081947 */ /* 0x001fea0003800000 */
[----:B------:R-:W0:Y:S02]  /*1f10*/  SYNCS.PHASECHK.TRANS64.TRYWAIT P1, [R0+URZ+0x32450], R3 ;  /* 0x03245003000075a7 */ /* 0x000e24000802017f */
[----:B0-----:R-:W-:Y:S05]  /*1f20*/  @!P1 BRA `(.L_x_4374) ;  /* 0x000000f800449947 */ /* 0x001fea0003800000 */
.L_x_4373:
[----:B------:R-:W-:Y:S01]  /*1f30*/  R2UR UR4, R5 ;  /* 0x00000000050472ca */ /* 0x000fe200000e0000 */
[----:B------:R-:W-:Y:S01]  /*1f40*/  WARPGROUP.ARRIVE ;  /* 0x00000000000079c5 */ /* 0x000fe20000000000 */
[----:B------:R-:W-:Y:S01]  /*1f50*/  UMOV UR9, 0x40000040 ;  /* 0x4000004000097882 */ /* 0x000fe20000000000 */
[----:B------:R-:W-:Y:S01]  /*1f60*/  UMOV UR11, 0x40000040 ;  /* 0x40000040000b7882 */ /* 0x000fe20000000000 */
[----:B------:R-:W-:Y:S01]  /*1f70*/  IMAD.U32 R11, RZ, RZ, UR9 ;  /* 0x00000009ff0b7e24 */ /* 0x000fe2000f8e00ff */
[----:B------:R-:W-:Y:S01]  /*1f80*/  UMOV UR13, 0x40000040 ;  /* 0x40000040000d7882 */ /* 0x000fe20000000000 */
[----:B------:R-:W-:Y:S01]  /*1f90*/  UMOV UR15, 0x40000040 ;  /* 0x40000040000f7882 */ /* 0x000fe20000000000 */
[----:B------:R-:W-:Y:S01]  /*1fa0*/  IMAD.U32 R9, RZ, RZ, UR13 ;  /* 0x0000000dff097e24 */ /* 0x000fe2000f8e00ff */
[----:B------:R-:W-:Y:S01]  /*1fb0*/  UMOV UR17, 0x40000040 ;  /* 0x4000004000117882 */ /* 0x000fe20000000000 */
[----:B------:R-:W-:Y:S01]  /*1fc0*/  UMOV UR19, 0x40000040 ;  /* 0x4000004000137882 */ /* 0x000fe20000000000 */
[----:B------:R-:W-:Y:S01]  /*1fd0*/  UMOV UR21, 0x40000040 ;  /* 0x4000004000157882 */ /* 0x000fe20000000000 */
[----:B------:R-:W-:Y:S01]  /*1fe0*/  UMOV UR23, 0x40000040 ;  /* 0x4000004000177882 */ /* 0x000fe20000000000 */
[----:B------:R-:W-:Y:S01]  /*1ff0*/  UMOV UR25, 0x40000040 ;  /* 0x4000004000197882 */ /* 0x000fe20000000000 */
[----:B------:R-:W-:Y:S01]  /*2000*/  UIADD3 UR4, UR4, 0x400, URZ ;  /* 0x0000040004047890 */ /* 0x000fe2000fffe03f */
[----:B------:R-:W0:Y:S01]  /*2010*/  LDC R72, c[0x0][0x448] ;  /* 0x00011200ff487b82 */ /* 0x000e220000000800 */
[----:B------:R-:W-:Y:S01]  /*2020*/  UMOV UR27, 0x40000040 ;  /* 0x40000040001b7882 */ /* 0x000fe20000000000 */
[----:B------:R-:W-:Y:S01]  /*2030*/  UMOV UR29, 0x40000040 ;  /* 0x40000040001d7882 */ /* 0x000fe20000000000 */
[----:B------:R-:W-:Y:S01]  /*2040*/  USHF.R.U32.HI UR4, URZ, 0x4, UR4 ;  /* 0x000000043f047899 */ /* 0x000fe20008011604 */
[----:B------:R-:W-:Y:S01]  /*2050*/  MOV R12, UR39 ;  /* 0x00000027000c7c02 */ /* 0x000fe20008000f00 */
[----:B------:R-:W-:Y:S01]  /*2060*/  UMOV UR31, 0x40000040 ;  /* 0x40000040001f7882 */ /* 0x000fe20000000000 */
[----:B------:R-:W-:Y:S01]  /*2070*/  UMOV UR33, 0x40000040 ;  /* 0x4000004000217882 */ /* 0x000fe20000000000 */
[----:B------:R-:W-:Y:S01]  /*2080*/  ULOP3.LUT UR6, UR4, 0x3fff, URZ, 0xc0, !UPT ;  /* 0x00003fff04067892 */ /* 0x000fe2000f8ec03f */
[----:B------:R-:W-:Y:S01]  /*2090*/  MOV R13, UR38 ;  /* 0x00000026000d7c02 */ /* 0x000fe20008000f00 */
[----:B------:R-:W-:Y:S01]  /*20a0*/  ULOP3.LUT UR4, UR40, 0x10000, URZ, 0xfc, !UPT ;  /* 0x0001000028047892 */ /* 0x000fe2000f8efc3f */
[----:B------:R-:W-:Y:S01]  /*20b0*/  MOV R20, UR37 ;  /* 0x0000002500147c02 */ /* 0x000fe20008000f00 */
[----:B------:R-:W-:Y:S01]  /*20c0*/  ULOP3.LUT UR7, UR6, 0x10000, URZ, 0xfc, !UPT ;  /* 0x0001000006077892 */ /* 0x000fe2000f8efc3f */
[----:B------:R-:W-:Y:S01]  /*20d0*/  MOV R21, UR36 ;  /* 0x0000002400157c02 */ /* 0x000fe20008000f00 */
[----:B------:R-:W-:Y:S01]  /*20e0*/  UIADD3 UR16, UR4, 0x404, URZ ;  /* 0x0000040404107890 */ /* 0x000fe2000fffe03f */
[----:B------:R-:W5:Y:S01]  /*20f0*/  LDC R214, c[0x0][0x2f0] ;  /* 0x0000bc00ffd67b82 */ /* 0x000f620000000800 */
[----:B------:R-:W-:Y:S01]  /*2100*/  UIMAD UR5, UR36, 0xc00, UR7 ;  /* 0x00000c00240578a4 */ /* 0x000fe2000f8e0207 */
[----:B------:R-:W-:Y:S01]  /*2110*/  R2UR UR56, R201 ;  /* 0x00000000c93872ca */ /* 0x000fe200000e0000 */
[----:B------:R-:W-:Y:S01]  /*2120*/  UMOV UR8, UR4 ;  /* 0x0000000400087c82 */ /* 0x000fe20008000000 */
[----:B------:R-:W-:Y:S01]  /*2130*/  UIADD3 UR20, UR4, 0x406, URZ ;  /* 0x0000040604147890 */ /* 0x000fe2000fffe03f */
[----:B------:R-:W-:Y:S01]  /*2140*/  IMAD.U32 R10, RZ, RZ, UR8 ;  /* 0x00000008ff0a7e24 */ /* 0x000fe2000f8e00ff */
[----:B------:R-:W-:Y:S01]  /*2150*/  UIADD3 UR18, UR5, 0x304, URZ ;  /* 0x0000030405127890 */ /* 0x000fe2000fffe03f */
[----:B------:R-:W5:Y:S01]  /*2160*/  S2R R74, SR_TID.X ;  /* 0x00000000004a7919 */ /* 0x000f620000002100 */
[----:B------:R-:W-:Y:S01]  /*2170*/  UMOV UR10, UR5 ;  /* 0x00000005000a7c82 */ /* 0x000fe20008000000 */
[----:B------:R-:W-:Y:S01]  /*2180*/  UIADD3 UR22, UR5, 0x306, URZ ;  /* 0x0000030605167890 */ /* 0x000fe2000fffe03f */
[----:B------:R-:W-:Y:S01]  /*2190*/  HGMMA.64x96x16.F32 R24, gdesc[UR8], R24, gsb0 ;  /* 0x01600000081879f0 */ /* 0x000fe20008000818 */
[----:B------:R-:W-:Y:S01]  /*21a0*/  UIADD3 UR8, UR4, 0x2, URZ ;  /* 0x0000000204087890 */ /* 0x000fe2000fffe03f */
[----:B0-----:R-:W-:Y:S01]  /*21b0*/  ISETP.NE.AND P1, PT, R72, 0x1, PT ;  /* 0x000000014800780c */ /* 0x001fe20003f25270 */
[----:B------:R-:W-:Y:S01]  /*21c0*/  UIADD3 UR9, UR5, 0x2, URZ ;  /* 0x0000000205097890 */ /* 0x000fe2000fffe03f */
[----:B------:R-:W0:Y:S01]  /*21d0*/  LDC R213, c[0x0][0x288] ;  /* 0x0000a200ffd57b82 */ /* 0x000e220000000800 */
        /* <DEDUP_REMOVED lines=30> */
[----:B------:R-:W-:Y:S01]  /*23c0*/  UMOV UR37, 0x40000040 ;  /* 0x4000004000257882 */ /* 0x000fe20000000000 */
[----:B------:R-:W-:Y:S01]  /*23d0*/  UMOV UR39, 0x40000040 ;  /* 0x4000004000277882 */ /* 0x000fe20000000000 */
[----:B-12-4-:R-:W-:Y:S01]  /*23e0*/  IMAD.U32 R3, RZ, RZ, UR37 ;  /* 0x00000025ff037e24 */ /* 0x016fe2000f8e00ff */
[----:B------:R-:W-:Y:S01]  /*23f0*/  ULOP3.LUT UR6, UR6, 0x3000000, URZ, 0xfc, !UPT ;  /* 0x0300000006067892 */ /* 0x000fe2000f8efc3f */
        /* <DEDUP_REMOVED lines=21> */
[----:B---3--:R-:W-:Y:S01]  /*2550*/  IMAD.U32 R5, RZ, RZ, UR13 ;  /* 0x0000000dff057e24 */ /* 0x008fe2000f8e00ff */
        /* <DEDUP_REMOVED lines=9> */
[----:B------:R-:W-:Y:S02]  /*25f0*/  UMOV UR36, UR4 ;  /* 0x0000000400247c82 */ /* 0x000fe40008000000 */
[----:B------:R-:W-:Y:S01]  /*2600*/  UMOV UR38, UR5 ;  /* 0x0000000500267c82 */ /* 0x000fe20008000000 */
[----:B------:R-:W-:Y:S01]  /*2610*/  IMAD.U32 R2, RZ, RZ, UR36 ;  /* 0x00000024ff027e24 */ /* 0x000fe2000f8e00ff */
        /* <DEDUP_REMOVED lines=37> */
[----:B------:R-:W-:Y:S01]  /*2870*/  HGMMA.64x96x16.F32 R24, gdesc[UR36], R24, gsb0 ;  /* 0x01600000241879f0 */ /* 0x000fe20008000818 */
[----:B------:R-:W-:Y:S02]  /*2880*/  R2UR UR38, R13 ;  /* 0x000000000d2672ca */ /* 0x000fe400000e0000 */
[----:B------:R-:W1:Y:S01]  /*2890*/  @P1 LDC R13, c[0x0][0x44c] ;  /* 0x00011300ff0d1b82 */ /* 0x000e620000000800 */
[----:B------:R-:W-:Y:S02]  /*28a0*/  R2UR UR36, R21 ;  /* 0x00000000152472ca */ /* 0x000fe400000e0000 */
[----:B------:R-:W-:Y:S02]  /*28b0*/  R2UR UR39, R12 ;  /* 0x000000000c2772ca */ /* 0x000fe400000e0000 */
[----:B------:R-:W-:-:S03]  /*28c0*/  R2UR UR37, R20 ;  /* 0x00000000142572ca */ /* 0x000fc600000e0000 */
[----:B------:R-:W2:Y:S03]  /*28d0*/  @P1 LDC R21, c[0x0][0x450] ;  /* 0x00011400ff151b82 */ /* 0x000ea60000000800 */
[----:B------:R-:W-:-:S03]  /*28e0*/  VIADD R12, R202, UR38 ;  /* 0x00000026ca0c7c36 */ /* 0x000fc60008000000 */
[----:B------:R-:W-:-:S07]  /*28f0*/  UIMAD UR4, UR36, 0xc00, UR6 ;  /* 0x00000c00240478a4 */ /* 0x000fce000f8e0206 */
[----:B------:R-:W-:Y:S01]  /*2900*/  UMOV UR10, UR4 ;  /* 0x00000004000a7c82 */ /* 0x000fe20008000000 */
[----:B-1----:R-:W-:-:S04]  /*2910*/  @P1 IMAD.HI.U32 R20, R12, R13, RZ ;  /* 0x0000000d0c141227 */ /* 0x002fc800078e00ff */
[----:B------:R-:W-:Y:S01]  /*2920*/  IMAD.MOV.U32 R13, RZ, RZ, R12 ;  /* 0x000000ffff0d7224 */ /* 0x000fe200078e000c */
[----:B--2---:R-:W-:Y:S01]  /*2930*/  @P1 SHF.R.U32.HI R13, RZ, R21, R20 ;  /* 0x00000015ff0d1219 */ /* 0x004fe20000011614 */
[----:B------:R-:W-:-:S04]  /*2940*/  IMAD.MOV.U32 R21, RZ, RZ, -0x60 ;  /* 0xffffffa0ff157424 */ /* 0x000fc800078e00ff */
[----:B------:R-:W1:Y:S01]  /*2950*/  SHFL.IDX PT, R20, R13, RZ, 0x1c1f ;  /* 0x001c1fff0d147589 */ /* 0x000e6200000e0000 */
[----:B------:R-:W-:-:S03]  /*2960*/  IMAD R21, R156, R21, 0x60 ;  /* 0x000000609c157424 */ /* 0x000fc600078e0215 */
[----:B------:R-:W2:Y:S01]  /*2970*/  SHFL.IDX PT, R72, R13, 0x1, 0x1c1f ;  /* 0x003c1f000d487f89 */ /* 0x000ea200000e0000 */
[----:B-----5:R-:W-:-:S04]  /*2980*/  IMAD R12, R214, UR56, R21 ;  /* 0x00000038d60c7c24 */ /* 0x020fc8000f8e0215 */
[----:B------:R-:W-:-:S05]  /*2990*/  IMAD R12, R203, -0x2, R12 ;  /* 0xfffffffecb0c7824 */ /* 0x000fca00078e020c */
[--C-:B0-----:R-:W-:Y:S01]  /*29a0*/  IADD3 R21, R12, 0x1, -R213.reuse ;  /* 0x000000010c157810 */ /* 0x101fe20007ffe8d5 */
[----:B------:R-:W-:-:S03]  /*29b0*/  IMAD R213, R214, UR56, -R213 ;  /* 0x00000038d6d57c24 */ /* 0x000fc6000f8e0ad5 */
[----:B-1----:R-:W-:-:S04]  /*29c0*/  VIADDMNMX R20, R20, R21, R12, PT ;  /* 0x0000001514147246 */ /* 0x002fc8000380010c */
[C---:B------:R-:W-:Y:S02]  /*29d0*/  ISETP.GT.AND P6, PT, R20.reuse, RZ, PT ;  /* 0x000000ff1400720c */ /* 0x040fe40003fc4270 */
[C---:B------:R-:W-:Y:S02]  /*29e0*/  ISETP.GT.AND P5, PT, R20.reuse, 0x1, PT ;  /* 0x000000011400780c */ /* 0x040fe40003fa4270 */
[C---:B------:R-:W-:Y:S02]  /*29f0*/  ISETP.GT.AND P4, PT, R20.reuse, 0x8, PT ;  /* 0x000000081400780c */ /* 0x040fe40003f84270 */
[----:B------:R-:W-:Y:S02]  /*2a00*/  ISETP.GT.AND P2, PT, R20, 0x9, PT ;  /* 0x000000091400780c */ /* 0x000fe40003f44270 */
[----:B--2---:R-:W-:Y:S02]  /*2a10*/  VIADDMNMX R72, R72, R21, R12, PT ;  /* 0x0000001548487246 */ /* 0x004fe4000380010c */
[----:B------:R-:W-:Y:S01]  /*2a20*/  ISETP.GT.AND P3, PT, R20, 0x10, PT ;  /* 0x000000101400780c */ /* 0x000fe20003f64270 */
[----:B------:R-:W-:-:S02]  /*2a30*/  WARPGROUP.DEPBAR.LE gsb0, 0x0 ;  /* 0x00008000000079c5 */ /* 0x000fc40000010000 */
[----:B------:R-:W-:Y:S02]  /*2a40*/  FSEL R21, R24, -INF , P6 ;  /* 0xff80000018157808 */ /* 0x000fe40003000000 */
[----:B------:R-:W-:Y:S02]  /*2a50*/  ISETP.GT.AND P6, PT, R20, 0x11, PT ;  /* 0x000000111400780c */ /* 0x000fe40003fc4270 */
[----:B------:R-:W-:Y:S02]  /*2a60*/  FSEL R25, R25, -INF , P5 ;  /* 0xff80000019197808 */ /* 0x000fe40002800000 */
[----:B------:R-:W-:Y:S02]  /*2a70*/  FSEL R73, R28, -INF , P4 ;  /* 0xff8000001c497808 */ /* 0x000fe40002000000 */
[----:B------:R-:W-:Y:S02]  /*2a80*/  FSEL R29, R29, -INF , P2 ;  /* 0xff8000001d1d7808 */ /* 0x000fe40001000000 */
[----:B------:R-:W-:-:S02]  /*2a90*/  ISETP.GT.AND P5, PT, R20, 0x18, PT ;  /* 0x000000181400780c */ /* 0x000fc40003fa4270 */
[C---:B------:R-:W-:Y:S02]  /*2aa0*/  ISETP.GT.AND P4, PT, R20.reuse, 0x19, PT ;  /* 0x000000191400780c */ /* 0x040fe40003f84270 */
[----:B------:R-:W-:Y:S02]  /*2ab0*/  ISETP.GT.AND P2, PT, R20, 0x20, PT ;  /* 0x000000201400780c */ /* 0x000fe40003f44270 */
[----:B------:R-:W-:Y:S02]  /*2ac0*/  FSEL R157, R32, -INF , P3 ;  /* 0xff800000209d7808 */ /* 0x000fe40001800000 */
[----:B------:R-:W-:Y:S02]  /*2ad0*/  FSEL R161, R33, -INF , P6 ;  /* 0xff80000021a17808 */ /* 0x000fe40003000000 */
[C---:B------:R-:W-:Y:S02]  /*2ae0*/  ISETP.GT.AND P3, PT, R20.reuse, 0x21, PT ;  /* 0x000000211400780c */ /* 0x040fe40003f64270 */
[----:B------:R-:W-:-:S02]  /*2af0*/  ISETP.GT.AND P6, PT, R20, 0x28, PT ;  /* 0x000000281400780c */ /* 0x000fc40003fc4270 */
[----:B------:R-:W-:Y:S02]  /*2b00*/  FSEL R166, R36, -INF , P5 ;  /* 0xff80000024a67808 */ /* 0x000fe40002800000 */
[----:B------:R-:W-:Y:S02]  /*2b10*/  FSEL R171, R37, -INF , P4 ;  /* 0xff80000025ab7808 */ /* 0x000fe40002000000 */
[----:B------:R-:W-:Y:S02]  /*2b20*/  FSEL R158, R40, -INF , P2 ;  /* 0xff800000289e7808 */ /* 0x000fe40001000000 */
[C---:B------:R-:W-:Y:S02]  /*2b30*/  ISETP.GT.AND P5, PT, R20.reuse, 0x29, PT ;  /* 0x000000291400780c */ /* 0x040fe40003fa4270 */
[C---:B------:R-:W-:Y:S02]  /*2b40*/  ISETP.GT.AND P4, PT, R20.reuse, 0x30, PT ;  /* 0x000000301400780c */ /* 0x040fe40003f84270 */
[----:B------:R-:W-:-:S02]  /*2b50*/  ISETP.GT.AND P2, PT, R20, 0x31, PT ;  /* 0x000000311400780c */ /* 0x000fc40003f44270 */
[----:B------:R-:W-:Y:S02]  /*2b60*/  FSEL R162, R41, -INF , P3 ;  /* 0xff80000029a27808 */ /* 0x000fe40001800000 */
[----:B------:R-:W-:Y:S02]  /*2b70*/  FSEL R170, R44, -INF , P6 ;  /* 0xff8000002caa7808 */ /* 0x000fe40003000000 */
[C---:B------:R-:W-:Y:S02]  /*2b80*/  ISETP.GT.AND P3, PT, R20.reuse, 0x38, PT ;  /* 0x000000381400780c */ /* 0x040fe40003f64270 */
[----:B------:R-:W-:Y:S02]  /*2b90*/  ISETP.GT.AND P6, PT, R20, 0x39, PT ;  /* 0x000000391400780c */ /* 0x000fe40003fc4270 */
[----:B------:R-:W-:Y:S02]  /*2ba0*/  FSEL R173, R45, -INF , P5 ;  /* 0xff8000002dad7808 */ /* 0x000fe40002800000 */
[----:B------:R-:W-:-:S02]  /*2bb0*/  FSEL R159, R48, -INF , P4 ;  /* 0xff800000309f7808 */ /* 0x000fc40002000000 */
[----:B------:R-:W-:Y:S02]  /*2bc0*/  FSEL R163, R49, -INF , P2 ;  /* 0xff80000031a37808 */ /* 0x000fe40001000000 */
[C---:B------:R-:W-:Y:S02]  /*2bd0*/  ISETP.GT.AND P5, PT, R20.reuse, 0x40, PT ;  /* 0x000000401400780c */ /* 0x040fe40003fa4270 */
[C---:B------:R-:W-:Y:S02]  /*2be0*/  ISETP.GT.AND P4, PT, R20.reuse, 0x41, PT ;  /* 0x000000411400780c */ /* 0x040fe40003f84270 */
[----:B------:R-:W-:Y:S02]  /*2bf0*/  ISETP.GT.AND P2, PT, R20, 0x48, PT ;  /* 0x000000481400780c */ /* 0x000fe40003f44270 */
[----:B------:R-:W-:Y:S02]  /*2c00*/  FSEL R167, R52, -INF , P3 ;  /* 0xff80000034a77808 */ /* 0x000fe40001800000 */
[----:B------:R-:W-:-:S02]  /*2c10*/  FSEL R172, R53, -INF , P6 ;  /* 0xff80000035ac7808 */ /* 0x000fc40003000000 */
[----:B------:R-:W-:Y:S02]  /*2c20*/  FMNMX.FTZ R12, R21, R25, !PT ;  /* 0x00000019150c7209 */ /* 0x000fe40007810000 */
[C---:B------:R-:W-:Y:S02]  /*2c30*/  ISETP.GT.AND P3, PT, R20.reuse, 0x49, PT ;  /* 0x000000491400780c */ /* 0x040fe40003f64270 */
[----:B------:R-:W-:Y:S02]  /*2c40*/  ISETP.GT.AND P6, PT, R20, 0x50, PT ;  /* 0x000000501400780c */ /* 0x000fe40003fc4270 */
[----:B------:R-:W-:Y:S02]  /*2c50*/  FSEL R160, R56, -INF , P5 ;  /* 0xff80000038a07808 */ /* 0x000fe40002800000 */
[----:B------:R-:W-:Y:S02]  /*2c60*/  FSEL R164, R57, -INF , P4 ;  /* 0xff80000039a47808 */ /* 0x000fe40002000000 */
[----:B------:R-:W-:-:S02]  /*2c70*/  FSEL R168, R60, -INF , P2 ;  /* 0xff8000003ca87808 */ /* 0x000fc40001000000 */
[C---:B------:R-:W-:Y:S02]  /*2c80*/  ISETP.GT.AND P5, PT, R20.reuse, 0x51, PT ;  /* 0x000000511400780c */ /* 0x040fe40003fa4270 */
[C---:B------:R-:W-:Y:S02]  /*2c90*/  ISETP.GT.AND P4, PT, R20.reuse, 0x58, PT ;  /* 0x000000581400780c */ /* 0x040fe40003f84270 */
[----:B------:R-:W-:Y:S02]  /*2ca0*/  ISETP.GT.AND P2, PT, R20, 0x59, PT ;  /* 0x000000591400780c */ /* 0x000fe40003f44270 */
[----:B------:R-:W-:Y:S02]  /*2cb0*/  FMNMX.FTZ R20, R73, R12, !PT ;  /* 0x0000000c49147209 */ /* 0x000fe40007810000 */
[----:B------:R-:W-:Y:S02]  /*2cc0*/  FSEL R174, R61, -INF , P3 ;  /* 0xff8000003dae7808 */ /* 0x000fe40001800000 */
[----:B------:R-:W-:-:S02]  /*2cd0*/  FSEL R12, R64, -INF , P6 ;  /* 0xff800000400c7808 */ /* 0x000fc40003000000 */
[C---:B------:R-:W-:Y:S02]  /*2ce0*/  ISETP.GT.AND P3, PT, R72.reuse, RZ, PT ;  /* 0x000000ff4800720c */ /* 0x040fe40003f64270 */
[C---:B------:R-:W-:Y:S02]  /*2cf0*/  ISETP.GT.AND P6, PT, R72.reuse, 0x1, PT ;  /* 0x000000014800780c */ /* 0x040fe40003fc4270 */
[----:B------:R-:W-:Y:S02]  /*2d00*/  FSEL R165, R65, -INF , P5 ;  /* 0xff80000041a57808 */ /* 0x000fe40002800000 */
[----:B------:R-:W-:Y:S02]  /*2d10*/  ISETP.GT.AND P5, PT, R72, 0x8, PT ;  /* 0x000000084800780c */ /* 0x000fe40003fa4270 */
[----:B------:R-:W-:Y:S02]  /*2d20*/  FSEL R26, R26, -INF , P3 ;  /* 0xff8000001a1a7808 */ /* 0x000fe40001800000 */
[----:B------:R-:W-:-:S02]  /*2d30*/  FSEL R24, R27, -INF , P6 ;  /* 0xff8000001b187808 */ /* 0x000fc40003000000 */
[----:B------:R-:W-:Y:S02]  /*2d40*/  FMNMX.FTZ R20, R29, R20, !PT ;  /* 0x000000141d147209 */ /* 0x000fe40007810000 */
[----:B------:R-:W-:Y:S02]  /*2d50*/  FSEL R169, R68, -INF , P4 ;  /* 0xff80000044a97808 */ /* 0x000fe40002000000 */
[----:B------:R-:W-:Y:S02]  /*2d60*/  ISETP.GT.AND P4, PT, R72, 0x9, PT ;  /* 0x000000094800780c */ /* 0x000fe40003f84270 */
[----:B------:R-:W-:Y:S02]  /*2d70*/  FSEL R30, R30, -INF , P5 ;  /* 0xff8000001e1e7808 */ /* 0x000fe40002800000 */
[----:B------:R-:W-:Y:S02]  /*2d80*/  FMNMX.FTZ R13, R26, R24, !PT ;  /* 0x000000181a0d7209 */ /* 0x000fe40007810000 */
        /* <DEDUP_REMOVED lines=16> */
[----:B------:R-:W-:Y:S02]  /*2e90*/  ISETP.GT.AND P5, PT, R72, 0x20, PT ;  /* 0x000000204800780c */ /* 0x000fe40003fa4270 */
[----:B------:R-:W-:Y:S02]  /*2ea0*/  FSEL R197, R39, -INF , P3 ;  /* 0xff80000027c57808 */ /* 0x000fe40001800000 */
[----:B------:R-:W-:-:S02]  /*2eb0*/  FMNMX.FTZ R20, R193, R20, !PT ;  /* 0x00000014c1147209 */ /* 0x000fc40007810000 */
[----:B------:R-:W-:Y:S02]  /*2ec0*/  FMNMX.FTZ R27, R158, R27, !PT ;  /* 0x0000001b9e1b7209 */ /* 0x000fe40007810000 */
[----:B------:R-:W-:Y:S02]  /*2ed0*/  ISETP.GT.AND P4, PT, R72, 0x21, PT ;  /* 0x000000214800780c */ /* 0x000fe40003f84270 */
[----:B------:R-:W-:Y:S02]  /*2ee0*/  FSEL R177, R42, -INF , P5 ;  /* 0xff8000002ab17808 */ /* 0x000fe40002800000 */
[----:B------:R-:W-:Y:S02]  /*2ef0*/  FMNMX.FTZ R20, R197, R20, !PT ;  /* 0x00000014c5147209 */ /* 0x000fe40007810000 */
[----:B------:R-:W-:Y:S02]  /*2f00*/  FMNMX.FTZ R27, R162, R27, !PT ;  /* 0x0000001ba21b7209 */ /* 0x000fe40007810000 */
[----:B------:R-:W-:-:S02]  /*2f10*/  ISETP.GT.AND P3, PT, R72, 0x28, PT ;  /* 0x000000284800780c */ /* 0x000fc40003f64270 */
[----:B------:R-:W-:Y:S02]  /*2f20*/  FSEL R189, R43, -INF , P4 ;  /* 0xff8000002bbd7808 */ /* 0x000fe40002000000 */
[----:B------:R-:W-:Y:S02]  /*2f30*/  FMNMX.FTZ R20, R177, R20, !PT ;  /* 0x00000014b1147209 */ /* 0x000fe40007810000 */
        /* <DEDUP_REMOVED lines=54> */
[----:B------:R-:W-:Y:S02]  /*32a0*/  FSEL R212, R71, -INF , P3 ;  /* 0xff80000047d47808 */ /* 0x000fe40001800000 */
[----:B------:R-:W-:Y:S01]  /*32b0*/  FMNMX.FTZ R13, R208, R13, !PT ;  /* 0x0000000dd00d7209 */ /* 0x000fe20007810000 */
[----:B------:R-:W0:Y:S03]  /*32c0*/  SHFL.BFLY PT, R27, R32, 0x2, 0x1f ;  /* 0x0c401f00201b7f89 */ /* 0x000e2600000e0000 */
        /* <DEDUP_REMOVED lines=17> */
[----:B------:R-:W-:Y:S01]  /*33e0*/  FFMA.FTZ R183, R29, UR5, -R210 ;  /* 0x000000051db77c23 */ /* 0x000fe200080108d2 */
[----:B------:R-:W-:Y:S01]  /*33f0*/  LOP3.LUT P2, RZ, R74, 0x7f, RZ, 0xc0, !PT ;  /* 0x0000007f4aff7812 */ /* 0x000fe2000784c0ff */
[----:B------:R-:W-:Y:S01]  /*3400*/  MUFU.EX2 R180, R180 ;  /* 0x000000b400b47308 */ /* 0x000fe20000000800 */
[----:B------:R-:W-:Y:S01]  /*3410*/  SHF.R.U32.HI R74, RZ, 0x7, R74 ;  /* 0x00000007ff4a7819 */ /* 0x000fe2000001164a */
[--C-:B------:R-:W-:Y:S01]  /*3420*/  FFMA.FTZ R185, R24, UR5, -R211.reuse ;  /* 0x0000000518b97c23 */ /* 0x100fe200080108d3 */
[--C-:B------:R-:W-:Y:S01]  /*3430*/  FFMA.FTZ R184, R26, UR5, -R211.reuse ;  /* 0x000000051ab87c23 */ /* 0x100fe200080108d3 */
[--C-:B------:R-:W-:Y:S01]  /*3440*/  FFMA.FTZ R186, R30, UR5, -R211.reuse ;  /* 0x000000051eba7c23 */ /* 0x100fe200080108d3 */
[----:B------:R-:W-:Y:S01]  /*3450*/  IADD3 R21, -R74, 0xb, RZ ;  /* 0x0000000b4a157810 */ /* 0x000fe20007ffe1ff */
[----:B------:R-:W-:Y:S01]  /*3460*/  FFMA.FTZ R187, R28, UR5, -R211 ;  /* 0x000000051cbb7c23 */ /* 0x000fe200080108d3 */
[--C-:B------:R-:W-:Y:S01]  /*3470*/  FFMA.FTZ R157, R157, UR5, -R210.reuse ;  /* 0x000000059d9d7c23 */ /* 0x100fe200080108d2 */
[----:B------:R-:W0:Y:S01]  /*3480*/  MUFU.EX2 R181, R181 ;  /* 0x000000b500b57308 */ /* 0x000e220000000800 */
[--C-:B------:R-:W-:Y:S01]  /*3490*/  FFMA.FTZ R161, R161, UR5, -R210.reuse ;  /* 0x00000005a1a17c23 */ /* 0x100fe200080108d2 */
[--C-:B------:R-:W-:Y:S01]  /*34a0*/  FFMA.FTZ R166, R166, UR5, -R210.reuse ;  /* 0x00000005a6a67c23 */ /* 0x100fe200080108d2 */
[----:B------:R-:W-:Y:S01]  /*34b0*/  FFMA.FTZ R171, R171, UR5, -R210 ;  /* 0x00000005abab7c23 */ /* 0x000fe200080108d2 */
[----:B------:R-:W-:-:S02]  /*34c0*/  @!P2 VIADD R24, R0, 0x32440 ;  /* 0x000324400018a836 */ /* 0x000fc40000000000 */
[--C-:B------:R-:W-:Y:S01]  /*34d0*/  FFMA.FTZ R176, R176, UR5, -R211.reuse ;  /* 0x00000005b0b07c23 */ /* 0x100fe200080108d3 */
[--C-:B------:R-:W-:Y:S01]  /*34e0*/  FFMA.FTZ R188, R188, UR5, -R211.reuse ;  /* 0x00000005bcbc7c23 */ /* 0x100fe200080108d3 */
[--C-:B------:R-:W-:Y:S01]  /*34f0*/  FFMA.FTZ R193, R193, UR5, -R211.reuse ;  /* 0x00000005c1c17c23 */ /* 0x100fe200080108d3 */
[----:B------:R-:W-:Y:S01]  /*3500*/  MUFU.EX2 R182, R182 ;  /* 0x000000b600b67308 */ /* 0x000fe20000000800 */
        /* <DEDUP_REMOVED lines=21> */
[--C-:B------:R-:W-:Y:S01]  /*3660*/  FFMA.FTZ R172, R172, UR5, -R210.reuse ;  /* 0x00000005acac7c23 */ /* 0x100fe200080108d2 */
[--C-:B------:R-:W-:Y:S01]  /*3670*/  FFMA.FTZ R178, R178, UR5, -R211.reuse ;  /* 0x00000005b2b27c23 */ /* 0x100fe200080108d3 */
[--C-:B------:R-:W-:Y:S01]  /*3680*/  FFMA.FTZ R190, R190, UR5, -R211.reuse ;  /* 0x00000005bebe7c23 */ /* 0x100fe200080108d3 */
[--C-:B------:R-:W-:Y:S01]  /*3690*/  FFMA.FTZ R195, R195, UR5, -R211.reuse ;  /* 0x00000005c3c37c23 */ /* 0x100fe200080108d3 */
[--C-:B------:R-:W-:Y:S01]  /*36a0*/  FFMA.FTZ R199, R199, UR5, -R211.reuse ;  /* 0x00000005c7c77c23 */ /* 0x100fe200080108d3 */
[--C-:B----4-:R-:W-:Y:S01]  /*36b0*/  FFMA.FTZ R215, R164, UR5, -R210.reuse ;  /* 0x00000005a4d77c23 */ /* 0x110fe200080108d2 */
        /* <DEDUP_REMOVED lines=10> */
[--C-:B------:R-:W-:Y:S01]  /*3760*/  FFMA.FTZ R207, R12, UR5, -R210.reuse ;  /* 0x000000050ccf7c23 */ /* 0x100fe200080108d2 */
[--C-:B------:R-:W-:Y:S01]  /*3770*/  FFMA.FTZ R12, R165, UR5, -R210.reuse ;  /* 0x00000005a50c7c23 */ /* 0x100fe200080108d2 */
[--C-:B------:R-:W-:Y:S01]  /*3780*/  FFMA.FTZ R165, R169, UR5, -R210.reuse ;  /* 0x00000005a9a57c23 */ /* 0x100fe200080108d2 */
[----:B------:R-:W-:Y:S01]  /*3790*/  FFMA.FTZ R210, R175, UR5, -R210 ;  /* 0x00000005afd27c23 */ /* 0x000fe200080108d2 */
[--C-:B------:R-:W-:Y:S01]  /*37a0*/  FFMA.FTZ R169, R196, UR5, -R211.reuse ;  /* 0x00000005c4a97c23 */ /* 0x100fe200080108d3 */
[--C-:B------:R-:W-:Y:S01]  /*37b0*/  FFMA.FTZ R192, R192, UR5, -R211.reuse ;  /* 0x00000005c0c07c23 */ /* 0x100fe200080108d3 */
[----:B------:R-:W0:Y:S01]  /*37c0*/  MUFU.EX2 R157, R157 ;  /* 0x0000009d009d7308 */ /* 0x000e220000000800 */
[--C-:B------:R-:W-:Y:S01]  /*37d0*/  FFMA.FTZ R175, R208, UR5, -R211.reuse ;  /* 0x00000005d0af7c23 */ /* 0x100fe200080108d3 */
[----:B------:R-:W-:Y:S01]  /*37e0*/  FFMA.FTZ R196, R212, UR5, -R211 ;  /* 0x00000005d4c47c23 */ /* 0x000fe200080108d3 */
[----:B------:R-:W-:Y:S01]  /*37f0*/  FADD.FTZ R181, R180, R181 ;  /* 0x000000b5b4b57221 */ /* 0x000fe20000010000 */
[----:B------:R-:W-:Y:S01]  /*3800*/  FADD.FTZ R185, R184, R185 ;  /* 0x000000b9b8b97221 */ /* 0x000fe20000010000 */
[----:B------:R-:W-:-:S02]  /*3810*/  @!P2 VIADD R0, R0, 0x32460 ;  /* 0x000324600000a836 */ /* 0x000fc40000000000 */
[----:B------:R-:W-:Y:S01]  /*3820*/  FADD.FTZ R182, R182, R181 ;  /* 0x000000b5b6b67221 */ /* 0x000fe20000010000 */
[----:B------:R-:W-:Y:S01]  /*3830*/  MUFU.EX2 R161, R161 ;  /* 0x000000a100a17308 */ /* 0x000fe20000000800 */
[----:B---3--:R-:W-:Y:S01]  /*3840*/  F2FP.F16.F32.PACK_AB R155, R187, R186 ;  /* 0x000000babb9b723e */ /* 0x008fe200000000ff */
[----:B------:R-:W-:Y:S01]  /*3850*/  FADD.FTZ R186, R186, R185 ;  /* 0x000000b9baba7221 */ /* 0x000fe20000010000 */
[----:B------:R-:W-:Y:S01]  /*3860*/  FADD.FTZ R182, R183, R182 ;  /* 0x000000b6b7b67221 */ /* 0x000fe20000010000 */
[----:B------:R-:W-:Y:S01]  /*3870*/  @!P2 PRMT R0, RZ, 0x654, R0 ;  /* 0x00000654ff00a816 */ /* 0x000fe20000000000 */
[----:B--2---:R-:W-:Y:S01]  /*3880*/  WARPGROUP.ARRIVE ;  /* 0x00000000000079c5 */ /* 0x004fe20000000000 */
[----:B------:R-:W-:Y:S02]  /*3890*/  FADD.FTZ R187, R187, R186 ;  /* 0x000000babbbb7221 */ /* 0x000fe40000010000 */
[----:B------:R-:W-:Y:S01]  /*38a0*/  MUFU.EX2 R166, R166 ;  /* 0x000000a600a67308 */ /* 0x000fe20000000800 */
[----:B0-----:R-:W-:-:S02]  /*38b0*/  FADD.FTZ R182, R157, R182 ;  /* 0x000000b69db67221 */ /* 0x001fc40000010000 */
[----:B------:R-:W-:Y:S01]  /*38c0*/  HGMMA.64x256x16.F32 R24, R152, gdesc[UR8].tnspB, RZ, !UPT, gsb0 ;  /* 0x43e0000898187df0 */ /* 0x000fe2000c0008ff */
[----:B------:R-:W-:Y:S01]  /*38d0*/  UIADD3 UR10, UR4, 0x80, URZ ;  /* 0x00000080040a7890 */ /* 0x000fe2000fffe03f */
[----:B------:R-:W-:-:S03]  /*38e0*/  UMOV UR11, 0x40000040 ;  /* 0x40000040000b7882 */ /* 0x000fc60000000000 */
[----:B------:R-:W-:Y:S08]  /*38f0*/  MUFU.EX2 R171, R171 ;  /* 0x000000ab00ab7308 */ /* 0x000ff00000000800 */
[----:B------:R-:W0:Y:S08]  /*3900*/  MUFU.EX2 R176, R176 ;  /* 0x000000b000b07308 */ /* 0x000e300000000800 */
[----:B------:R-:W2:Y:S08]  /*3910*/  MUFU.EX2 R188, R188 ;  /* 0x000000bc00bc7308 */ /* 0x000eb00000000800 */
[----:B------:R-:W-:Y:S01]  /*3920*/  MUFU.EX2 R193, R193 ;  /* 0x000000c100c17308 */ /* 0x000fe20000000800 */
[----:B0-----:R-:W-:-:S07]  /*3930*/  FADD.FTZ R187, R176, R187 ;  /* 0x000000bbb0bb7221 */ /* 0x001fce0000010000 */
[----:B------:R-:W0:Y:S08]  /*3940*/  MUFU.EX2 R197, R197 ;  /* 0x000000c500c57308 */ /* 0x000e300000000800 */
[----:B------:R-:W3:Y:S08]  /*3950*/  MUFU.EX2 R158, R158 ;  /* 0x0000009e009e7308 */ /* 0x000ef00000000800 */
[----:B------:R-:W-:Y:S08]  /*3960*/  MUFU.EX2 R162, R162 ;  /* 0x000000a200a27308 */ /* 0x000ff00000000800 */
[----:B------:R-:W-:Y:S08]  /*3970*/  MUFU.EX2 R170, R170 ;  /* 0x000000aa00aa7308 */ /* 0x000ff00000000800 */
[----:B------:R-:W-:Y:S08]  /*3980*/  MUFU.EX2 R173, R173 ;  /* 0x000000ad00ad7308 */ /* 0x000ff00000000800 */
[----:B------:R-:W4:Y:S08]  /*3990*/  MUFU.EX2 R177, R177 ;  /* 0x000000b100b17308 */ /* 0x000f300000000800 */
[----:B------:R-:W5:Y:S08]  /*39a0*/  MUFU.EX2 R189, R189 ;  /* 0x000000bd00bd7308 */ /* 0x000f700000000800 */
        /* <DEDUP_REMOVED lines=24> */
[C---:B------:R-:W-:Y:S01]  /*3b30*/  F2FP.F16.F32.PACK_AB R152, R161.reuse, R157 ;  /* 0x0000009da198723e */ /* 0x040fe200000000ff */
[----:B------:R-:W-:Y:S01]  /*3b40*/  FADD.FTZ R161, R161, R182 ;  /* 0x000000b6a1a17221 */ /* 0x000fe20000010000 */
[C---:B--2---:R-:W-:Y:S01]  /*3b50*/  F2FP.F16.F32.PACK_AB R153, R188.reuse, R176 ;  /* 0x000000b0bc99723e */ /* 0x044fe200000000ff */
[----:B------:R-:W-:Y:S01]  /*3b60*/  FADD.FTZ R188, R188, R187 ;  /* 0x000000bbbcbc7221 */ /* 0x000fe20000010000 */
[----:B------:R-:W-:Y:S01]  /*3b70*/  F2FP.F16.F32.PACK_AB R154, R171, R166 ;  /* 0x000000a6ab9a723e */ /* 0x000fe200000000ff */
[----:B------:R-:W2:Y:S01]  /*3b80*/  MUFU.EX2 R169, R169 ;  /* 0x000000a900a97308 */ /* 0x000ea20000000800 */
[----:B0-----:R-:W-:Y:S01]  /*3b90*/  F2FP.F16.F32.PACK_AB R155, R197, R193 ;  /* 0x000000c1c59b723e */ /* 0x001fe200000000ff */
[----:B------:R-:W-:Y:S01]  /*3ba0*/  FADD.FTZ R166, R166, R161 ;  /* 0x000000a1a6a67221 */ /* 0x000fe20000010000 */
[----:B------:R-:W-:Y:S02]  /*3bb0*/  FADD.FTZ R188, R193, R188 ;  /* 0x000000bcc1bc7221 */ /* 0x000fe40000010000 */
[----:B------:R-:W-:Y:S01]  /*3bc0*/  WARPGROUP.ARRIVE ;  /* 0x00000000000079c5 */ /* 0x000fe20000000000 */
[----:B------:R-:W-:Y:S01]  /*3bd0*/  FADD.FTZ R171, R171, R166 ;  /* 0x000000a6abab7221 */ /* 0x000fe20000010000 */
[----:B------:R-:W-:Y:S01]  /*3be0*/  FADD.FTZ R188, R197, R188 ;  /* 0x000000bcc5bc7221 */ /* 0x000fe20000010000 */
[----:B------:R-:W-:Y:S02]  /*3bf0*/  MUFU.EX2 R175, R175 ;  /* 0x000000af00af7308 */ /* 0x000fe40000000800 */
[----:B---3--:R-:W-:Y:S01]  /*3c00*/  FADD.FTZ R171, R158, R171 ;  /* 0x000000ab9eab7221 */ /* 0x008fe20000010000 */
[----:B------:R-:W-:Y:S01]  /*3c10*/  HGMMA.64x256x16.F32 R24, R152, gdesc[UR8].tnspB, R24, gsb0 ;  /* 0x43e0000898187df0 */ /* 0x000fe20008000818 */
[----:B------:R-:W-:Y:S01]  /*3c20*/  UIADD3 UR10, UR4, 0x100, URZ ;  /* 0x00000100040a7890 */ /* 0x000fe2000fffe03f */
[----:B----4-:R-:W-:Y:S01]  /*3c30*/  FADD.FTZ R188, R177, R188 ;  /* 0x000000bcb1bc7221 */ /* 0x010fe20000010000 */
[----:B------:R-:W-:Y:S01]  /*3c40*/  UMOV UR11, 0x40000040 ;  /* 0x40000040000b7882 */ /* 0x000fe20000000000 */
[----:B------:R-:W-:Y:S01]  /*3c50*/  FADD.FTZ R171, R162, R171 ;  /* 0x000000aba2ab7221 */ /* 0x000fe20000010000 */
[----:B------:R-:W0:Y:S01]  /*3c60*/  MUFU.EX2 R196, R196 ;  /* 0x000000c400c47308 */ /* 0x000e220000000800 */
[----:B------:R-:W-:-:S02]  /*3c70*/  WARPGROUP.DEPBAR.LE gsb0, 0x0 ;  /* 0x00008000000079c5 */ /* 0x000fc40000010000 */
[----:B------:R-:W-:Y:S02]  /*3c80*/  F2FP.F16.F32.PACK_AB R152, R162, R158 ;  /* 0x0000009ea298723e */ /* 0x000fe400000000ff */
[C---:B-----5:R-:W-:Y:S01]  /*3c90*/  F2FP.F16.F32.PACK_AB R153, R189.reuse, R177 ;  /* 0x000000b1bd99723e */ /* 0x060fe200000000ff */
[----:B------:R-:W-:Y:S01]  /*3ca0*/  FADD.FTZ R189, R189, R188 ;  /* 0x000000bcbdbd7221 */ /* 0x000fe20000010000 */
[C---:B------:R-:W-:Y:S01]  /*3cb0*/  F2FP.F16.F32.PACK_AB R154, R173.reuse, R170 ;  /* 0x000000aaad9a723e */ /* 0x040fe200000000ff */
[----:B------:R-:W-:Y:S01]  /*3cc0*/  FADD.FTZ R170, R170, R171 ;  /* 0x000000abaaaa7221 */ /* 0x000fe20000010000 */
[----:B-1----:R-:W-:Y:S01]  /*3cd0*/  F2FP.F16.F32.PACK_AB R155, R198, R194 ;  /* 0x000000c2c69b723e */ /* 0x002fe200000000ff */
        /* <DEDUP_REMOVED lines=8> */
[C---:B------:R-:W-:Y:S01]  /*3d60*/  FADD.FTZ R170, R163.reuse, R170 ;  /* 0x000000aaa3aa7221 */ /* 0x040fe20000010000 */
[----:B------:R-:W-:Y:S01]  /*3d70*/  UMOV UR11, 0x40000040 ;  /* 0x40000040000b7882 */ /* 0x000fe20000000000 */
[----:B------:R-:W-:Y:S02]  /*3d80*/  WARPGROUP.DEPBAR.LE gsb0, 0x0 ;  /* 0x00008000000079c5 */ /* 0x000fe40000010000 */
[----:B------:R-:W-:Y:S02]  /*3d90*/  F2FP.F16.F32.PACK_AB R152, R163, R159 ;  /* 0x0000009fa398723e */ /* 0x000fe400000000ff */
        /* <DEDUP_REMOVED lines=8> */
[----:B------:R-:W-:-:S11]  /*3e20*/  FADD.FTZ R199, R199, R190 ;  /* 0x000000bec7c77221 */ /* 0x000fd60000010000 */
        /* <DEDUP_REMOVED lines=21> */
[----:B------:R-:W-:Y:S02]  /*3f80*/  F2FP.F16.F32.PACK_AB R152, R12, R207 ;  /* 0x000000cf0c98723e */ /* 0x000fe400000000ff */
[C---:B--2---:R-:W-:Y:S01]  /*3f90*/  F2FP.F16.F32.PACK_AB R153, R169.reuse, R192 ;  /* 0x000000c0a999723e */ /* 0x044fe200000000ff */
[----:B------:R-:W-:Y:S01]  /*3fa0*/  FADD.FTZ R192, R192, R191 ;  /* 0x000000bfc0c07221 */ /* 0x000fe20000010000 */
[----:B------:R-:W-:Y:S02]  /*3fb0*/  F2FP.F16.F32.PACK_AB R154, R210, R165 ;  /* 0x000000a5d29a723e */ /* 0x000fe400000000ff */
[----:B0-----:R-:W-:Y:S01]  /*3fc0*/  F2FP.F16.F32.PACK_AB R155, R196, R175 ;  /* 0x000000afc49b723e */ /* 0x001fe200000000ff */
[----:B------:R-:W-:-:S03]  /*3fd0*/  FADD.FTZ R192, R169, R192 ;  /* 0x000000c0a9c07221 */ /* 0x000fc60000010000 */
[----:B------:R-:W-:Y:S01]  /*3fe0*/  WARPGROUP.ARRIVE ;  /* 0x00000000000079c5 */ /* 0x000fe20000000000 */
[----:B------:R-:W-:-:S12]  /*3ff0*/  FADD.FTZ R175, R175, R192 ;  /* 0x000000c0afaf7221 */ /* 0x000fd80000010000 */
[----:B------:R-:W-:Y:S03]  /*4000*/  HGMMA.64x256x16.F32 R24, R152, gdesc[UR8].tnspB, R24, gsb0 ;  /* 0x43e0000898187df0 */ /* 0x000fe60008000818 */
[----:B------:R-:W-:Y:S02]  /*4010*/  WARPGROUP.DEPBAR.LE gsb0, 0x0 ;  /* 0x00008000000079c5 */ /* 0x000fe40000010000 */
[----:B------:R-:W0:Y:S01]  /*4020*/  @P1 LDC R153, c[0x0][0x44c] ;  /* 0x00011300ff991b82 */ /* 0x000e220000000800 */
[----:B------:R-:W-:-:S07]  /*4030*/  IMAD.U32 R152, RZ, RZ, UR38 ;  /* 0x00000026ff987e24 */ /* 0x000fce000f8e00ff */
[----:B------:R-:W1:Y:S01]  /*4040*/  @P1 LDC R154, c[0x0][0x450] ;  /* 0x00011400ff9a1b82 */ /* 0x000e620000000800 */
[----:B------:R2:W-:Y:S01]  /*4050*/  @!P2 SYNCS.ARRIVE.TRANS64.RED.A1T0 RZ, [R0+URZ], RZ ;  /* 0x000000ff00ffa9a7 */ /* 0x0005e2000810043f */
[----:B0-----:R-:W-:-:S05]  /*4060*/  @P1 IMAD.HI.U32 R153, R153, UR38, RZ ;  /* 0x0000002699991c27 */ /* 0x001fca000f8e00ff */
[----:B-1----:R-:W-:-:S05]  /*4070*/  @P1 SHF.R.U32.HI R152, RZ, R154, R153 ;  /* 0x0000009aff981219 */ /* 0x002fca0000011699 */
[----:B------:R-:W-:-:S04]  /*4080*/  IMAD.IADD R152, R213, 0x1, R152 ;  /* 0x00000001d5987824 */ /* 0x000fc800078e0298 */
[----:B------:R-:W-:-:S05]  /*4090*/  IMAD.HI R152, R152, 0x2aaaaaab, RZ ;  /* 0x2aaaaaab98987827 */ /* 0x000fca00078e02ff */
[----:B------:R-:W-:-:S04]  /*40a0*/  SHF.R.U32.HI R153, RZ, 0x1f, R152 ;  /* 0x0000001fff997819 */ /* 0x000fc80000011698 */
[----:B------:R-:W-:Y:S01]  /*40b0*/  LEA.HI.SX32 R208, R152, R153, 0x1c ;  /* 0x0000009998d07211 */ /* 0x000fe200078fe2ff */
[----:B------:R-:W-:Y:S01]  /*40c0*/  FADD.FTZ R153, R207, R164 ;  /* 0x000000a4cf997221 */ /* 0x000fe20000010000 */
[----:B------:R-:W-:Y:S02]  /*40d0*/  VIADD R207, R156, 0xfffffffe ;  /* 0xfffffffe9ccf7836 */ /* 0x000fe40000000000 */
[----:B------:R-:W-:Y:S01]  /*40e0*/  VIMNMX R208, RZ, R208, !PT ;  /* 0x000000d0ffd07248 */ /* 0x000fe20007fe0100 */
[----:B------:R-:W-:-:S03]  /*40f0*/  FADD.FTZ R12, R12, R153 ;  /* 0x000000990c0c7221 */ /* 0x000fc60000010000 */
[----:B------:R-:W-:Y:S01]  /*4100*/  ISETP.GE.AND P3, PT, R207, R208, PT ;  /* 0x000000d0cf00720c */ /* 0x000fe20003f66270 */
[----:B------:R-:W-:Y:S01]  /*4110*/  FADD.FTZ R165, R165, R12 ;  /* 0x0000000ca5a57221 */ /* 0x000fe20000010000 */
[----:B------:R-:W-:-:S03]  /*4120*/  FADD.FTZ R12, R196, R175 ;  /* 0x000000afc40c7221 */ /* 0x000fc60000010000 */
[----:B--2---:R-:W-:-:S08]  /*4130*/  FADD.FTZ R0, R210, R165 ;  /* 0x000000a5d2007221 */ /* 0x004fd00000010000 */
[----:B------:R-:W-:Y:S05]  /*4140*/  @!P3 BRA `(.L_x_4375) ;  /* 0x000000280094b947 */ /* 0x000fea0003800000 */
[----:B------:R-:W-:Y:S02]  /*4150*/  IMAD.MOV.U32 R210, RZ, RZ, R20 ;  /* 0x000000ffffd27224 */ /* 0x000fe400078e0014 */
[----:B------:R-:W-:-:S07]  /*4160*/  IMAD.MOV.U32 R209, RZ, RZ, R13 ;  /* 0x000000ffffd17224 */ /* 0x000fce00078e000d */
.L_x_4384:
[----:B------:R-:W-:-:S04]  /*4170*/  UIADD3 UR36, UR36, 0x1, URZ ;  /* 0x0000000124247890 */ /* 0x000fc8000fffe03f */
[----:B------:R-:W-:-:S04]  /*4180*/  UISETP.NE.AND UP0, UPT, UR36, 0x2, UPT ;  /* 0x000000022400788c */ /* 0x000fc8000bf05270 */
[----:B------:R-:W-:Y:S02]  /*4190*/  USEL UR4, URZ, 0x1, UP0 ;  /* 0x000000013f047887 */ /* 0x000fe40008000000 */
[----:B------:R-:W-:Y:S02]  /*41a0*/  USEL UR36, UR36, URZ, UP0 ;  /* 0x0000003f24247287 */ /* 0x000fe40008000000 */
[----:B------:R-:W-:Y:S01]  /*41b0*/  ULOP3.LUT UR37, UR37, UR4, URZ, 0x3c, !UPT ;  /* 0x0000000425257292 */ /* 0x000fe2000f8e3c3f */
[----:B0-----:R-:W-:Y:S11]  /*41c0*/  @!P0 BRA `(.L_x_4376) ;  /* 0x0000000000048947 */ /* 0x001ff60003800000 */
[----:B------:R-:W-:Y:S01]  /*41d0*/  BPT.TRAP 0x1 ;  /* 0x000000040000795c */ /* 0x000fe20000300000 */
.L_x_4376:
        /* <DEDUP_REMOVED lines=9> */
.L_x_4377:
[----:B-1----:R-:W-:Y:S05]  /*4270*/  @P3 BRA `(.L_x_4378) ;  /* 0x0000000000083947 */ /* 0x002fea0003800000 */
[----:B------:R-:W1:Y:S02]  /*4280*/  SYNCS.PHASECHK.TRANS64.TRYWAIT P3, [UR4+0x32430], R13 ;  /* 0x0324300dff0075a7 */ /* 0x000e640008060144 */
[----:B-1----:R-:W-:Y:S05]  /*4290*/  @!P3 BRA `(.L_x_4379) ;  /* 0x000000d4007cb947 */ /* 0x002fea0003800000 */
.L_x_4378:
[----:B------:R-:W-:Y:S01]  /*42a0*/  R2UR UR56, R22 ;  /* 0x00000000163872ca */ /* 0x000fe200000e0000 */
[----:B------:R-:W-:Y:S01]  /*42b0*/  UIMAD UR5, UR36, 0x300, UR39 ;  /* 0x00000300240578a4 */ /* 0x000fe2000f8e0227 */
[----:B------:R-:W-:Y:S01]  /*42c0*/  R2UR UR57, R23 ;  /* 0x00000000173972ca */ /* 0x000fe200000e0000 */
[----:B------:R-:W-:Y:S01]  /*42d0*/  WARPGROUP.ARRIVE ;  /* 0x00000000000079c5 */ /* 0x000fe20000000000 */
        /* <DEDUP_REMOVED lines=27> */
.L_x_4380:
[----:B------:R2:W3:Y:S01]  /*4490*/  SYNCS.PHASECHK.TRANS64.TRYWAIT P3, [UR4+0x32450], R13 ;  /* 0x0324500dff0075a7 */ /* 0x0004e20008060144 */
[----:B------:R-:W-:Y:S05]  /*44a0*/  @!P0 BRA `(.L_x_4381) ;  /* 0x0000000000048947 */ /* 0x000fea0003800000 */
[----:B------:R-:W-:Y:S01]  /*44b0*/  BPT.TRAP 0x1 ;  /* 0x000000040000795c */ /* 0x000fe20000300000 */
.L_x_4381:
[----:B---3--:R-:W-:Y:S05]  /*44c0*/  @P3 BRA `(.L_x_4382) ;  /* 0x0000000000083947 */ /* 0x008fea0003800000 */
[----:B------:R-:W3:Y:S02]  /*44d0*/  SYNCS.PHASECHK.TRANS64.TRYWAIT P3, [UR4+0x32450], R13 ;  /* 0x0324500dff0075a7 */ /* 0x000ee40008060144 */
[----:B---3--:R-:W-:Y:S05]  /*44e0*/  @!P3 BRA `(.L_x_4383) ;  /* 0x000000d40000b947 */ /* 0x008fea0003800000 */
.L_x_4382:
[----:B------:R-:W-:Y:S01]  /*44f0*/  R2UR UR56, R10 ;  /* 0x000000000a3872ca */ /* 0x000fe200000e0000 */
[----:B------:R-:W-:Y:S01]  /*4500*/  UIMAD UR5, UR36, 0xc00, UR7 ;  /* 0x00000c00240578a4 */ /* 0x000fe2000f8e0207 */
[----:B------:R-:W-:Y:S01]  /*4510*/  R2UR UR57, R11 ;  /* 0x000000000b3972ca */ /* 0x000fe200000e0000 */
[----:B------:R-:W-:Y:S01]  /*4520*/  WARPGROUP.ARRIVE ;  /* 0x00000000000079c5 */ /* 0x000fe20000000000 */
[----:B------:R-:W-:Y:S01]  /*4530*/  UMOV UR59, 0x40000040 ;  /* 0x40000040003b7882 */ /* 0x000fe20000000000 */
[----:B------:R-:W-:Y:S01]  /*4540*/  UIADD3 UR10, UR5, 0x300, URZ ;  /* 0x00000300050a7890 */ /* 0x000fe2000fffe03f */
[----:B-1----:R-:W1:Y:S01]  /*4550*/  @P1 LDC R20, c[0x0][0x44c] ;  /* 0x00011300ff141b82 */ /* 0x002e620000000800 */
[----:B------:R-:W-:Y:S01]  /*4560*/  UMOV UR11, 0x40000040 ;  /* 0x40000040000b7882 */ /* 0x000fe20000000000 */
[----:B------:R-:W-:Y:S01]  /*4570*/  UMOV UR58, UR5 ;  /* 0x00000005003a7c82 */ /* 0x000fe20008000000 */
[----:B------:R-:W-:Y:S01]  /*4580*/  UIADD3 UR14, UR5, 0x302, URZ ;  /* 0x00000302050e7890 */ /* 0x000fe2000fffe03f */
[----:B------:R-:W-:Y:S01]  /*4590*/  VIADD R21, R202, UR38 ;  /* 0x00000026ca157c36 */ /* 0x000fe20008000000 */
[----:B------:R-:W-:Y:S01]  /*45a0*/  UMOV UR15, 0x40000040 ;  /* 0x40000040000f7882 */ /* 0x000fe20000000000 */
[----:B------:R-:W-:Y:S01]  /*45b0*/  UIADD3 UR18, UR5, 0x304, URZ ;  /* 0x0000030405127890 */ /* 0x000fe2000fffe03f */
[----:B------:R-:W3:Y:S01]  /*45c0*/  S2R R217, SR_TID.X ;  /* 0x0000000000d97919 */ /* 0x000ee20000002100 */
[----:B------:R-:W-:Y:S01]  /*45d0*/  UMOV UR19, 0x40000040 ;  /* 0x4000004000137882 */ /* 0x000fe20000000000 */
[----:B------:R-:W-:Y:S01]  /*45e0*/  HGMMA.64x96x16.F32 R152, gdesc[UR56], R152, gsb0 ;  /* 0x01600000389879f0 */ /* 0x000fe20008000898 */
[----:B------:R-:W-:Y:S01]  /*45f0*/  R2UR UR56, R8 ;  /* 0x00000000083872ca */ /* 0x000fe200000e0000 */
[----:B------:R-:W-:Y:S01]  /*4600*/  UIADD3 UR58, UR5, 0x2, URZ ;  /* 0x00000002053a7890 */ /* 0x000fe2000fffe03f */
[----:B------:R-:W-:Y:S01]  /*4610*/  R2UR UR57, R9 ;  /* 0x00000000093972ca */ /* 0x000fe200000e0000 */
[----:B------:R-:W-:Y:S01]  /*4620*/  UMOV UR59, 0x40000040 ;  /* 0x40000040003b7882 */ /* 0x000fe20000000000 */
[----:B------:R-:W-:Y:S01]  /*4630*/  UIADD3 UR22, UR5, 0x306, URZ ;  /* 0x0000030605167890 */ /* 0x000fe2000fffe03f */
[----:B0-2---:R-:W0:Y:S01]  /*4640*/  @P1 LDC R13, c[0x0][0x450] ;  /* 0x00011400ff0d1b82 */ /* 0x005e220000000800 */
[----:B------:R-:W-:Y:S01]  /*4650*/  UMOV UR23, 0x40000040 ;  /* 0x4000004000177882 */ /* 0x000fe20000000000 */
[----:B------:R-:W-:Y:S01]  /*4660*/  UIADD3 UR26, UR5, 0x600, URZ ;  /* 0x00000600051a7890 */ /* 0x000fe2000fffe03f */
[----:B------:R-:W-:Y:S01]  /*4670*/  UMOV UR27, 0x40000040 ;  /* 0x40000040001b7882 */ /* 0x000fe20000000000 */
[----:B------:R-:W-:Y:S01]  /*4680*/  UIADD3 UR30, UR5, 0x602, URZ ;  /* 0x00000602051e7890 */ /* 0x000fe2000fffe03f */
[----:B------:R-:W-:Y:S01]  /*4690*/  UMOV UR31, 0x40000040 ;  /* 0x40000040001f7882 */ /* 0x000fe20000000000 */
[----:B------:R-:W-:Y:S01]  /*46a0*/  UIADD3 UR34, UR5, 0x604, URZ ;  /* 0x0000060405227890 */ /* 0x000fe2000fffe03f */
[----:B-1----:R-:W-:Y:S01]  /*46b0*/  @P1 IMAD.HI.U32 R20, R21, R20, RZ ;  /* 0x0000001415141227 */ /* 0x002fe200078e00ff */
[----:B------:R-:W-:Y:S01]  /*46c0*/  UMOV UR35, 0x40000040 ;  /* 0x4000004000237882 */ /* 0x000fe20000000000 */
[----:B------:R-:W-:Y:S01]  /*46d0*/  UIADD3 UR42, UR5, 0x606, URZ ;  /* 0x00000606052a7890 */ /* 0x000fe2000fffe03f */
[----:B------:R-:W1:Y:S01]  /*46e0*/  LDC R211, c[0x0][0x2f0] ;  /* 0x0000bc00ffd37b82 */ /* 0x000e620000000800 */
[----:B------:R-:W-:Y:S01]  /*46f0*/  UMOV UR43, 0x40000040 ;  /* 0x40000040002b7882 */ /* 0x000fe20000000000 */
[----:B------:R-:W-:Y:S01]  /*4700*/  UIADD3 UR46, UR5, 0x900, URZ ;  /* 0x00000900052e7890 */ /* 0x000fe2000fffe03f */
[----:B------:R-:W-:Y:S01]  /*4710*/  UMOV UR47, 0x40000040 ;  /* 0x40000040002f7882 */ /* 0x000fe20000000000 */
[----:B------:R-:W-:Y:S01]  /*4720*/  UIADD3 UR50, UR5, 0x902, URZ ;  /* 0x0000090205327890 */ /* 0x000fe2000fffe03f */
[----:B------:R-:W-:Y:S01]  /*4730*/  UMOV UR51, 0x40000040 ;  /* 0x4000004000337882 */ /* 0x000fe20000000000 */
[----:B------:R-:W-:Y:S01]  /*4740*/  UIADD3 UR54, UR5, 0x904, URZ ;  /* 0x0000090405367890 */ /* 0x000fe2000fffe03f */
[----:B------:R-:W-:Y:S01]  /*4750*/  UMOV UR55, 0x40000040 ;  /* 0x4000004000377882 */ /* 0x000fe20000000000 */
[----:B0-----:R-:W-:Y:S01]  /*4760*/  @P1 SHF.R.U32.HI R21, RZ, R13, R20 ;  /* 0x0000000dff151219 */ /* 0x001fe20000011614 */
[----:B------:R-:W-:Y:S01]  /*4770*/  IMAD.MOV.U32 R20, RZ, RZ, -0x60 ;  /* 0xffffffa0ff147424 */ /* 0x000fe200078e00ff */
[----:B---3--:R-:W-:-:S03]  /*4780*/  SHF.R.U32.HI R217, RZ, 0x7, R217 ;  /* 0x00000007ffd97819 */ /* 0x008fc600000116d9 */
[----:B------:R-:W0:Y:S01]  /*4790*/  SHFL.IDX PT, R212, R21, RZ, 0x1c1f ;  /* 0x001c1fff15d47589 */ /* 0x000e2200000e0000 */
[----:B------:R-:W-:Y:S02]  /*47a0*/  IMAD R20, R207, R20, 0x1 ;  /* 0x00000001cf147424 */ /* 0x000fe400078e0214 */
[----:B------:R-:W-:Y:S01]  /*47b0*/  VIADD R233, R217, 0x8 ;  /* 0x00000008d9e97836 */ /* 0x000fe20000000000 */
[----:B------:R-:W2:Y:S01]  /*47c0*/  SHFL.IDX PT, R214, R21, 0x1, 0x1c1f ;  /* 0x003c1f0015d67f89 */ /* 0x000ea200000e0000 */
[----:B------:R-:W-:Y:S01]  /*47d0*/  IMAD R20, R203, -0x2, R20 ;  /* 0xfffffffecb147824 */ /* 0x000fe200078e0214 */
[----:B------:R-:W-:Y:S02]  /*47e0*/  WARPGROUP.DEPBAR.LE gsb0, 0x0 ;  /* 0x00008000000079c5 */ /* 0x000fe40000010000 */
        /* <DEDUP_REMOVED lines=24> */
[----:B------:R-:W-:-:S13]  /*4970*/  R2UR UR11, R201 ;  /* 0x00000000c90b72ca */ /* 0x000fda00000e0000 */
[----:B-1----:R-:W-:Y:S01]  /*4980*/  IMAD R13, R211, UR11, R20 ;  /* 0x0000000bd30d7c24 */ /* 0x002fe2000f8e0214 */
[----:B------:R-:W-:-:S04]  /*4990*/  UMOV UR11, 0x40000040 ;  /* 0x40000040000b7882 */ /* 0x000fc80000000000 */
[--C-:B0-----:R-:W-:Y:S02]  /*49a0*/  IADD3 R20, R212, -UR5, R13.reuse ;  /* 0x80000005d4147c10 */ /* 0x101fe4000fffe00d */
[----:B--2---:R-:W-:Y:S01]  /*49b0*/  IADD3 R13, R214, -UR5, R13 ;  /* 0x80000005d60d7c10 */ /* 0x004fe2000fffe00d */
[----:B------:R-:W-:Y:S01]  /*49c0*/  ULDC UR5, c[0x0][0xa80] ;  /* 0x0002a00000057ab9 */ /* 0x000fe20000000800 */
[C---:B------:R-:W-:Y:S02]  /*49d0*/  ISETP.GT.AND P6, PT, R20.reuse, RZ, PT ;  /* 0x000000ff1400720c */ /* 0x040fe40003fc4270 */
[C---:B------:R-:W-:Y:S02]  /*49e0*/  ISETP.GT.AND P5, PT, R20.reuse, 0x1, PT ;  /* 0x000000011400780c */ /* 0x040fe40003fa4270 */
[C---:B------:R-:W-:Y:S02]  /*49f0*/  ISETP.GT.AND P3, PT, R20.reuse, 0x8, PT ;  /* 0x000000081400780c */ /* 0x040fe40003f64270 */
[----:B------:R-:W-:Y:S01]  /*4a00*/  ISETP.GT.AND P4, PT, R20, 0x9, PT ;  /* 0x000000091400780c */ /* 0x000fe20003f84270 */
        /* <DEDUP_REMOVED lines=59> */
[----:B------:R-:W-:Y:S02]  /*4dc0*/  ISETP.GT.AND P6, PT, R20, 0x40, PT ;  /* 0x000000401400780c */ /* 0x000fe40003fc4270 */
[----:B------:R-:W-:Y:S02]  /*4dd0*/  FMNMX.FTZ R212, R152, R209, !PT ;  /* 0x000000d198d47209 */ /* 0x000fe40007810000 */
[----:B------:R-:W-:-:S02]  /*4de0*/  FSEL R177, R177, -INF , P5 ;  /* 0xff800000b1b17808 */ /* 0x000fc40002800000 */
[----:B------:R-:W-:Y:S02]  /*4df0*/  FSEL R180, R180, -INF , P3 ;  /* 0xff800000b4b47808 */ /* 0x000fe40001800000 */
[----:B------:R-:W-:Y:S02]  /*4e00*/  FSEL R181, R181, -INF , P4 ;  /* 0xff800000b5b57808 */ /* 0x000fe40002000000 */
[C---:B------:R-:W-:Y:S02]  /*4e10*/  ISETP.GT.AND P5, PT, R20.reuse, 0x41, PT ;  /* 0x000000411400780c */ /* 0x040fe40003fa4270 */
[C---:B------:R-:W-:Y:S02]  /*4e20*/  ISETP.GT.AND P3, PT, R20.reuse, 0x48, PT ;  /* 0x000000481400780c */ /* 0x040fe40003f64270 */
[----:B------:R-:W-:Y:S02]  /*4e30*/  ISETP.GT.AND P4, PT, R20, 0x49, PT ;  /* 0x000000491400780c */ /* 0x000fe40003f84270 */
[----:B------:R-:W-:-:S02]  /*4e40*/  FSEL R184, R184, -INF , P6 ;  /* 0xff800000b8b87808 */ /* 0x000fc40003000000 */
[----:B------:R-:W-:Y:S02]  /*4e50*/  ISETP.GT.AND P6, PT, R20, 0x50, PT ;  /* 0x000000501400780c */ /* 0x000fe40003fc4270 */
[----:B------:R-:W-:Y:S02]  /*4e60*/  FMNMX.FTZ R21, R153, R212, !PT ;  /* 0x000000d499157209 */ /* 0x000fe40007810000 */
[----:B------:R-:W-:Y:S02]  /*4e70*/  FSEL R185, R185, -INF , P5 ;  /* 0xff800000b9b97808 */ /* 0x000fe40002800000 */
[----:B------:R-:W-:Y:S02]  /*4e80*/  FSEL R188, R188, -INF , P3 ;  /* 0xff800000bcbc7808 */ /* 0x000fe40001800000 */
[----:B------:R-:W-:Y:S02]  /*4e90*/  FSEL R189, R189, -INF , P4 ;  /* 0xff800000bdbd7808 */ /* 0x000fe40002000000 */
[----:B------:R-:W-:-:S02]  /*4ea0*/  ISETP.GT.AND P5, PT, R20, 0x51, PT ;  /* 0x000000511400780c */ /* 0x000fc40003fa4270 */
[C---:B------:R-:W-:Y:S02]  /*4eb0*/  ISETP.GT.AND P3, PT, R20.reuse, 0x58, PT ;  /* 0x000000581400780c */ /* 0x040fe40003f64270 */
[----:B------:R-:W-:Y:S02]  /*4ec0*/  ISETP.GT.AND P4, PT, R20, 0x59, PT ;  /* 0x000000591400780c */ /* 0x000fe40003f84270 */
[----:B------:R-:W-:Y:S02]  /*4ed0*/  FSEL R192, R192, -INF , P6 ;  /* 0xff800000c0c07808 */ /* 0x000fe40003000000 */
[----:B------:R-:W-:Y:S02]  /*4ee0*/  FMNMX.FTZ R20, R156, R21, !PT ;  /* 0x000000159c147209 */ /* 0x000fe40007810000 */
[----:B------:R-:W-:Y:S02]  /*4ef0*/  ISETP.GT.AND P6, PT, R13, RZ, PT ;  /* 0x000000ff0d00720c */ /* 0x000fe40003fc4270 */
[----:B------:R-:W-:-:S02]  /*4f00*/  FSEL R193, R193, -INF , P5 ;  /* 0xff800000c1c17808 */ /* 0x000fc40002800000 */
[----:B------:R-:W-:Y:S02]  /*4f10*/  FMNMX.FTZ R21, R157, R20, !PT ;  /* 0x000000149d157209 */ /* 0x000fe40007810000 */
[C---:B------:R-:W-:Y:S02]  /*4f20*/  ISETP.GT.AND P5, PT, R13.reuse, 0x1, PT ;  /* 0x000000010d00780c */ /* 0x040fe40003fa4270 */
[----:B------:R-:W-:Y:S02]  /*4f30*/  FSEL R154, R154, -INF , P6 ;  /* 0xff8000009a9a7808 */ /* 0x000fe40003000000 */
[----:B------:R-:W-:Y:S02]  /*4f40*/  FSEL R196, R196, -INF , P3 ;  /* 0xff800000c4c47808 */ /* 0x000fe40001800000 */
        /* <DEDUP_REMOVED lines=76> */
[----:B------:R-:W-:Y:S02]  /*5410*/  ISETP.GT.AND P4, PT, R13, 0x51, PT ;  /* 0x000000510d00780c */ /* 0x000fe40003f84270 */
        /* <DEDUP_REMOVED lines=30> */
[----:B------:R0:W-:Y:S01]  /*5600*/  MUFU.EX2 R158, R152 ;  /* 0x00000098009e7308 */ /* 0x0001e20000000800 */
[--C-:B------:R-:W-:Y:S01]  /*5610*/  FFMA.FTZ R157, R157, UR5, -R199.reuse ;  /* 0x000000059d9d7c23 */ /* 0x100fe200080108c7 */
[--C-:B------:R-:W-:Y:S01]  /*5620*/  FFMA.FTZ R160, R160, UR5, -R199.reuse ;  /* 0x00000005a0a07c23 */ /* 0x100fe200080108c7 */
[----:B------:R-:W-:Y:S01]  /*5630*/  FFMA.FTZ R161, R161, UR5, -R199 ;  /* 0x00000005a1a17c23 */ /* 0x000fe200080108c7 */
[--C-:B------:R-:W-:Y:S01]  /*5640*/  FFMA.FTZ R215, R21, UR5, -R216.reuse ;  /* 0x0000000515d77c23 */ /* 0x100fe200080108d8 */
[----:B------:R-:W-:Y:S01]  /*5650*/  FSEL R21, R20, RZ, P4 ;  /* 0x000000ff14157208 */ /* 0x000fe20002000000 */
[--C-:B------:R-:W-:Y:S01]  /*5660*/  FFMA.FTZ R213, R154, UR5, -R216.reuse ;  /* 0x000000059ad57c23 */ /* 0x100fe200080108d8 */
[----:B------:R-:W-:Y:S01]  /*5670*/  FFMA.FTZ R154, R211, UR5, -R216 ;  /* 0x00000005d39a7c23 */ /* 0x000fe200080108d8 */
[----:B------:R-:W-:Y:S01]  /*5680*/  IMAD.U32 R211, RZ, RZ, UR4 ;  /* 0x00000004ffd37e24 */ /* 0x000fe2000f8e00ff */
[----:B0-----:R-:W-:Y:S01]  /*5690*/  FSEL R152, R13, RZ, P3 ;  /* 0x000000ff0d987208 */ /* 0x001fe20001800000 */
[----:B------:R-:W-:Y:S01]  /*56a0*/  FADD.FTZ R153, -R21, R210 ;  /* 0x000000d215997221 */ /* 0x000fe20000010100 */
[----:B------:R-:W-:Y:S01]  /*56b0*/  IADD3 R21, -R217, 0xb, RZ ;  /* 0x0000000bd9157810 */ /* 0x000fe20007ffe1ff */
[----:B------:R-:W-:Y:S01]  /*56c0*/  FFMA.FTZ R214, R155, UR5, -R216 ;  /* 0x000000059bd67c23 */ /* 0x000fe200080108d8 */
[----:B------:R-:W-:Y:S01]  /*56d0*/  MUFU.EX2 R159, R159 ;  /* 0x0000009f009f7308 */ /* 0x000fe20000000800 */
[----:B------:R-:W-:Y:S01]  /*56e0*/  FADD.FTZ R152, -R152, R209 ;  /* 0x000000d198987221 */ /* 0x000fe20000010100 */
[----:B------:R-:W-:Y:S01]  /*56f0*/  FMUL.FTZ R217, R153, UR5 ;  /* 0x0000000599d97c20 */ /* 0x000fe20008410000 */
[----:B------:R-:W-:Y:S01]  /*5700*/  UIMAD UR4, UR36, 0xc00, UR6 ;  /* 0x00000c00240478a4 */ /* 0x000fe2000f8e0206 */
[----:B------:R-:W-:Y:S01]  /*5710*/  FFMA.FTZ R164, R164, UR5, -R199 ;  /* 0x00000005a4a47c23 */ /* 0x000fe200080108c7 */
[----:B------:R-:W-:Y:S01]  /*5720*/  FMUL.FTZ R210, R152, UR5 ;  /* 0x0000000598d27c20 */ /* 0x000fe20008410000 */
[----:B------:R-:W-:-:S02]  /*5730*/  @!P2 VIADD R152, R211, 0x32440 ;  /* 0x00032440d398a836 */ /* 0x000fc40000000000 */
[--C-:B------:R-:W-:Y:S01]  /*5740*/  FFMA.FTZ R165, R165, UR5, -R199.reuse ;  /* 0x00000005a5a57c23 */ /* 0x100fe200080108c7 */
[----:B------:R-:W0:Y:S01]  /*5750*/  MUFU.EX2 R217, R217 ;  /* 0x000000d900d97308 */ /* 0x000e220000000800 */
[----:B------:R-:W-:Y:S01]  /*5760*/  FFMA.FTZ R162, R162, UR5, -R216 ;  /* 0x00000005a2a27c23 */ /* 0x000fe200080108d8 */
[----:B------:R-:W-:Y:S01]  /*5770*/  UMOV UR10, UR4 ;  /* 0x00000004000a7c82 */ /* 0x000fe20008000000 */
[----:B------:R-:W-:Y:S01]  /*5780*/  @!P2 PRMT R152, RZ, 0x654, R152 ;  /* 0x00000654ff98a816 */ /* 0x000fe20000000098 */
[----:B------:R1:W-:Y:S06]  /*5790*/  BAR.ARV R21, 0x100 ;  /* 0x000400150000751d */ /* 0x0003ec0000002000 */
[----:B------:R2:W-:Y:S01]  /*57a0*/  @!P2 SYNCS.ARRIVE.TRANS64.RED.A1T0 RZ, [R152+URZ], RZ ;  /* 0x000000ff98ffa9a7 */ /* 0x0005e2000810043f */
[----:B------:R-:W3:Y:S01]  /*57b0*/  MUFU.EX2 R210, R210 ;  /* 0x000000d200d27308 */ /* 0x000ee20000000800 */
[--C-:B------:R-:W-:Y:S01]  /*57c0*/  FFMA.FTZ R163, R163, UR5, -R216.reuse ;  /* 0x00000005a3a37c23 */ /* 0x100fe200080108d8 */
[--C-:B------:R-:W-:Y:S01]  /*57d0*/  FFMA.FTZ R166, R166, UR5, -R216.reuse ;  /* 0x00000005a6a67c23 */ /* 0x100fe200080108d8 */
[--C-:B------:R-:W-:Y:S01]  /*57e0*/  FFMA.FTZ R167, R167, UR5, -R216.reuse ;  /* 0x00000005a7a77c23 */ /* 0x100fe200080108d8 */
[--C-:B------:R-:W-:Y:S01]  /*57f0*/  FFMA.FTZ R168, R168, UR5, -R199.reuse ;  /* 0x00000005a8a87c23 */ /* 0x100fe200080108c7 */
[--C-:B------:R-:W-:Y:S01]  /*5800*/  FFMA.FTZ R169, R169, UR5, -R199.reuse ;  /* 0x00000005a9a97c23 */ /* 0x100fe200080108c7 */
[-C--:B0-----:R-:W-:Y:S01]  /*5810*/  FMUL.FTZ R26, R26, R217.reuse ;  /* 0x000000d91a1a7220 */ /* 0x081fe20000410000 */
        /* <DEDUP_REMOVED lines=10> */
[-C--:B---3--:R-:W-:Y:S01]  /*58c0*/  FMUL.FTZ R24, R24, R210.reuse ;  /* 0x000000d218187220 */ /* 0x088fe20000410000 */
        /* <DEDUP_REMOVED lines=122> */
[----:B--2---:R-:W-:Y:S01]  /*6070*/  F2FP.F16.F32.PACK_AB R152, R159, R158 ;  /* 0x0000009e9f98723e */ /* 0x004fe200000000ff */
[----:B------:R-:W-:Y:S01]  /*6080*/  MUFU.EX2 R160, R160 ;  /* 0x000000a000a07308 */ /* 0x000fe20000000800 */
[----:B0-----:R-:W-:Y:S01]  /*6090*/  F2FP.F16.F32.PACK_AB R154, R157, R156 ;  /* 0x0000009c9d9a723e */ /* 0x001fe200000000ff */
[--C-:B------:R-:W-:Y:S01]  /*60a0*/  FFMA.FTZ R172, R172, UR5, -R199.reuse ;  /* 0x00000005acac7c23 */ /* 0x100fe200080108c7 */
[----:B---3--:R-:W-:Y:S01]  /*60b0*/  F2FP.F16.F32.PACK_AB R153, R214, R213 ;  /* 0x000000d5d699723e */ /* 0x008fe200000000ff */
[--C-:B------:R-:W-:Y:S01]  /*60c0*/  FFMA.FTZ R173, R173, UR5, -R199.reuse ;  /* 0x00000005adad7c23 */ /* 0x100fe200080108c7 */
[----:B----4-:R-:W-:Y:S01]  /*60d0*/  F2FP.F16.F32.PACK_AB R155, R209, R215 ;  /* 0x000000d7d19b723e */ /* 0x010fe200000000ff */
[----:B------:R1:W-:Y:S01]  /*60e0*/  BAR.SYNC.DEFER_BLOCKING R233, 0x100 ;  /* 0x000400e90000751d */ /* 0x0003e20000010000 */
[--C-:B------:R-:W-:Y:S01]  /*60f0*/  FFMA.FTZ R170, R170, UR5, -R216.reuse ;  /* 0x00000005aaaa7c23 */ /* 0x100fe200080108d8 */
[--C-:B------:R-:W-:Y:S01]  /*6100*/  FFMA.FTZ R171, R171, UR5, -R216.reuse ;  /* 0x00000005abab7c23 */ /* 0x100fe200080108d8 */
[--C-:B------:R-:W-:Y:S01]  /*6110*/  FFMA.FTZ R174, R174, UR5, -R216.reuse ;  /* 0x00000005aeae7c23 */ /* 0x100fe200080108d8 */
[--C-:B------:R-:W-:Y:S01]  /*6120*/  FFMA.FTZ R175, R175, UR5, -R216.reuse ;  /* 0x00000005afaf7c23 */ /* 0x100fe200080108d8 */
[--C-:B------:R-:W-:Y:S01]  /*6130*/  FFMA.FTZ R176, R176, UR5, -R199.reuse ;  /* 0x00000005b0b07c23 */ /* 0x100fe200080108c7 */
[----:B------:R-:W0:Y:S01]  /*6140*/  MUFU.EX2 R161, R161 ;  /* 0x000000a100a17308 */ /* 0x000e220000000800 */
[--C-:B------:R-:W-:Y:S01]  /*6150*/  FFMA.FTZ R177, R177, UR5, -R199.reuse ;  /* 0x00000005b1b17c23 */ /* 0x100fe200080108c7 */
        /* <DEDUP_REMOVED lines=16> */
[----:B------:R-:W-:Y:S01]  /*6260*/  WARPGROUP.ARRIVE ;  /* 0x00000000000079c5 */ /* 0x000fe20000000000 */
[--C-:B------:R-:W-:Y:S01]  /*6270*/  FFMA.FTZ R192, R192, UR5, -R199.reuse ;  /* 0x00000005c0c07c23 */ /* 0x100fe200080108c7 */
[--C-:B------:R-:W-:Y:S01]  /*6280*/  FFMA.FTZ R193, R193, UR5, -R199.reuse ;  /* 0x00000005c1c17c23 */ /* 0x100fe200080108c7 */
[--C-:B------:R-:W-:Y:S01]  /*6290*/  FFMA.FTZ R196, R196, UR5, -R199.reuse ;  /* 0x00000005c4c47c23 */ /* 0x100fe200080108c7 */
[----:B------:R-:W-:Y:S01]  /*62a0*/  FFMA.FTZ R197, R197, UR5, -R199 ;  /* 0x00000005c5c57c23 */ /* 0x000fe200080108c7 */
[--C-:B------:R-:W-:Y:S01]  /*62b0*/  FFMA.FTZ R194, R194, UR5, -R216.reuse ;  /* 0x00000005c2c27c23 */ /* 0x100fe200080108d8 */
[----:B------:R-:W-:Y:S01]  /*62c0*/  HGMMA.64x256x16.F32 R24, R152, gdesc[UR8].tnspB, R24, gsb0 ;  /* 0x43e0000898187df0 */ /* 0x000fe20008000818 */
[----:B------:R-:W-:Y:S01]  /*62d0*/  MUFU.EX2 R162, R162 ;  /* 0x000000a200a27308 */ /* 0x000fe20000000800 */
[----:B------:R-:W-:Y:S01]  /*62e0*/  UIADD3 UR10, UR4, 0x80, URZ ;  /* 0x00000080040a7890 */ /* 0x000fe2000fffe03f */
[--C-:B------:R-:W-:Y:S01]  /*62f0*/  FFMA.FTZ R195, R195, UR5, -R216.reuse ;  /* 0x00000005c3c37c23 */ /* 0x100fe200080108d8 */
[----:B------:R-:W-:Y:S01]  /*6300*/  UMOV UR11, 0x40000040 ;  /* 0x40000040000b7882 */ /* 0x000fe20000000000 */
[--C-:B------:R-:W-:Y:S01]  /*6310*/  FFMA.FTZ R198, R198, UR5, -R216.reuse ;  /* 0x00000005c6c67c23 */ /* 0x100fe200080108d8 */
[----:B------:R-:W-:Y:S01]  /*6320*/  FFMA.FTZ R199, R212, UR5, -R216 ;  /* 0x00000005d4c77c23 */ /* 0x000fe200080108d8 */
[----:B------:R-:W-:Y:S01]  /*6330*/  FFMA.FTZ R0, R210, R0, R158 ;  /* 0x00000000d2007223 */ /* 0x000fe2000001009e */
[----:B------:R-:W-:Y:S01]  /*6340*/  FFMA.FTZ R213, R217, R12, R213 ;  /* 0x0000000cd9d57223 */ /* 0x000fe200000100d5 */
[----:B------:R-:W2:Y:S01]  /*6350*/  MUFU.EX2 R163, R163 ;  /* 0x000000a300a37308 */ /* 0x000ea20000000800 */
[----:B------:R-:W-:Y:S01]  /*6360*/  ISETP.GT.AND P3, PT, R207, R208, PT ;  /* 0x000000d0cf00720c */ /* 0x000fe20003f64270 */
[----:B------:R-:W-:Y:S01]  /*6370*/  FADD.FTZ R159, R159, R0 ;  /* 0x000000009f9f7221 */ /* 0x000fe20000010000 */
[----:B------:R-:W-:Y:S01]  /*6380*/  FADD.FTZ R214, R214, R213 ;  /* 0x000000d5d6d67221 */ /* 0x000fe20000010000 */
[----:B------:R-:W-:-:S02]  /*6390*/  @!P2 VIADD R211, R211, 0x32460 ;  /* 0x00032460d3d3a836 */ /* 0x000fc40000000000 */
[----:B------:R-:W-:Y:S01]  /*63a0*/  FADD.FTZ R156, R156, R159 ;  /* 0x0000009f9c9c7221 */ /* 0x000fe20000010000 */
[----:B------:R-:W-:Y:S01]  /*63b0*/  FADD.FTZ R214, R215, R214 ;  /* 0x000000d6d7d67221 */ /* 0x000fe20000010000 */
[----:B------:R-:W-:Y:S01]  /*63c0*/  MUFU.EX2 R166, R166 ;  /* 0x000000a600a67308 */ /* 0x000fe20000000800 */
[----:B------:R-:W-:Y:S01]  /*63d0*/  @!P2 PRMT R211, RZ, 0x654, R211 ;  /* 0x00000654ffd3a816 */ /* 0x000fe200000000d3 */
[----:B------:R-:W-:Y:S01]  /*63e0*/  FADD.FTZ R157, R157, R156 ;  /* 0x0000009c9d9d7221 */ /* 0x000fe20000010000 */
[----:B------:R-:W-:Y:S01]  /*63f0*/  FADD.FTZ R209, R209, R214 ;  /* 0x000000d6d1d17221 */ /* 0x000fe20000010000 */
[----:B------:R-:W-:Y:S02]  /*6400*/  VIADD R207, R207, 0xffffffff ;  /* 0xffffffffcfcf7836 */ /* 0x000fe40000000000 */
[----:B------:R-:W-:Y:S02]  /*6410*/  IMAD.MOV.U32 R210, RZ, RZ, R20 ;  /* 0x000000ffffd27224 */ /* 0x000fe400078e0014 */
        /* <DEDUP_REMOVED lines=30> */
[----:B------:R-:W1:Y:S01]  /*6600*/  MUFU.EX2 R195, R195 ;  /* 0x000000c300c37308 */ /* 0x000e620000000800 */
[----:B------:R-:W-:-:S02]  /*6610*/  WARPGROUP.DEPBAR.LE gsb0, 0x0 ;  /* 0x00008000000079c5 */ /* 0x000fc40000010000 */
[----:B0-----:R-:W-:-:S05]  /*6620*/  F2FP.F16.F32.PACK_AB R152, R161, R160 ;  /* 0x000000a0a198723e */ /* 0x001fca00000000ff */
[----:B------:R-:W-:Y:S01]  /*6630*/  MUFU.EX2 R198, R198 ;  /* 0x000000c600c67308 */ /* 0x000fe20000000800 */
[----:B--2---:R-:W-:Y:S01]  /*6640*/  F2FP.F16.F32.PACK_AB R153, R163, R162 ;  /* 0x000000a2a399723e */ /* 0x004fe200000000ff */
[----:B------:R-:W-:Y:S01]  /*6650*/  FADD.FTZ R160, R160, R157 ;  /* 0x0000009da0a07221 */ /* 0x000fe20000010000 */
[----:B------:R-:W-:Y:S01]  /*6660*/  F2FP.F16.F32.PACK_AB R154, R165, R164 ;  /* 0x000000a4a59a723e */ /* 0x000fe200000000ff */
[----:B------:R-:W-:Y:S01]  /*6670*/  FADD.FTZ R162, R162, R209 ;  /* 0x000000d1a2a27221 */ /* 0x000fe20000010000 */
[----:B---3--:R-:W-:Y:S01]  /*6680*/  F2FP.F16.F32.PACK_AB R155, R167, R166 ;  /* 0x000000a6a79b723e */ /* 0x008fe200000000ff */
[----:B------:R-:W-:Y:S01]  /*6690*/  FADD.FTZ R161, R161, R160 ;  /* 0x000000a0a1a17221 */ /* 0x000fe20000010000 */
[----:B------:R-:W-:Y:S01]  /*66a0*/  IMAD.MOV.U32 R209, RZ, RZ, R13 ;  /* 0x000000ffffd17224 */ /* 0x000fe200078e000d */
[----:B------:R-:W0:Y:S01]  /*66b0*/  MUFU.EX2 R199, R199 ;  /* 0x000000c700c77308 */ /* 0x000e220000000800 */
[----:B------:R-:W-:Y:S01]  /*66c0*/  WARPGROUP.ARRIVE ;  /* 0x00000000000079c5 */ /* 0x000fe20000000000 */
[----:B------:R-:W-:Y:S01]  /*66d0*/  FADD.FTZ R163, R163, R162 ;  /* 0x000000a2a3a37221 */ /* 0x000fe20000010000 */
[----:B------:R-:W-:-:S03]  /*66e0*/  FADD.FTZ R164, R164, R161 ;  /* 0x000000a1a4a47221 */ /* 0x000fc60000010000 */
[----:B------:R-:W-:Y:S01]  /*66f0*/  FADD.FTZ R166, R166, R163 ;  /* 0x000000a3a6a67221 */ /* 0x000fe20000010000 */
[----:B------:R-:W-:Y:S01]  /*6700*/  HGMMA.64x256x16.F32 R24, R152, gdesc[UR8].tnspB, R24, gsb0 ;  /* 0x43e0000898187df0 */ /* 0x000fe20008000818 */
[----:B------:R-:W-:Y:S01]  /*6710*/  UIADD3 UR10, UR4, 0x100, URZ ;  /* 0x00000100040a7890 */ /* 0x000fe2000fffe03f */
[----:B------:R-:W-:Y:S01]  /*6720*/  FADD.FTZ R165, R165, R164 ;  /* 0x000000a4a5a57221 */ /* 0x000fe20000010000 */
[----:B------:R-:W-:Y:S01]  /*6730*/  UMOV UR11, 0x40000040 ;  /* 0x40000040000b7882 */ /* 0x000fe20000000000 */
[----:B------:R-:W-:Y:S01]  /*6740*/  FADD.FTZ R167, R167, R166 ;  /* 0x000000a6a7a77221 */ /* 0x000fe20000010000 */
        /* <DEDUP_REMOVED lines=13> */
[----:B------:R-:W-:-:S06]  /*6820*/  FADD.FTZ R175, R175, R174 ;  /* 0x000000aeafaf7221 */ /* 0x000fcc0000010000 */
        /* <DEDUP_REMOVED lines=44> */
[----:B0-----:R-:W-:Y:S01]  /*6af0*/  F2FP.F16.F32.PACK_AB R155, R199, R198 ;  /* 0x000000c6c79b723e */ /* 0x001fe200000000ff */
        /* <DEDUP_REMOVED lines=10> */
.L_x_4375:
[----:B------:R-:W-:-:S13]  /*6ba0*/  ISETP.GE.AND P1, PT, R207, RZ, PT ;  /* 0x000000ffcf00720c */ /* 0x000fda0003f26270 */
[----:B------:R-:W-:Y:S05]  /*6bb0*/  @!P1 BRA `(.L_x_4385) ;  /* 0x0000002000bc9947 */ /* 0x000fea0003800000 */
[----:B------:R-:W-:Y:S02]  /*6bc0*/  IMAD.MOV.U32 R213, RZ, RZ, R20 ;  /* 0x000000ffffd57224 */ /* 0x000fe400078e0014 */
[----:B------:R-:W-:-:S07]  /*6bd0*/  IMAD.MOV.U32 R201, RZ, RZ, R13 ;  /* 0x000000ffffc97224 */ /* 0x000fce00078e000d */
.L_x_4394:
[----:B------:R-:W-:-:S04]  /*6be0*/  UIADD3 UR36, UR36, 0x1, URZ ;  /* 0x0000000124247890 */ /* 0x000fc8000fffe03f */
[----:B------:R-:W-:-:S04]  /*6bf0*/  UISETP.NE.AND UP0, UPT, UR36, 0x2, UPT ;  /* 0x000000022400788c */ /* 0x000fc8000bf05270 */
[----:B------:R-:W-:Y:S02]  /*6c00*/  USEL UR4, URZ, 0x1, UP0 ;  /* 0x000000013f047887 */ /* 0x000fe40008000000 */
[----:B------:R-:W-:Y:S02]  /*6c10*/  USEL UR36, UR36, URZ, UP0 ;  /* 0x0000003f24247287 */ /* 0x000fe40008000000 */
[----:B------:R-:W-:Y:S01]  /*6c20*/  ULOP3.LUT UR37, UR37, UR4, URZ, 0x3c, !UPT ;  /* 0x0000000425257292 */ /* 0x000fe2000f8e3c3f */
[----:B------:R-:W-:Y:S11]  /*6c30*/  @!P0 BRA `(.L_x_4386) ;  /* 0x0000000000048947 */ /* 0x000ff60003800000 */
[----:B------:R-:W-:Y:S01]  /*6c40*/  BPT.TRAP 0x1 ;  /* 0x000000040000795c */ /* 0x000fe20000300000 */
.L_x_4386:
        /* <DEDUP_REMOVED lines=9> */
.L_x_4387:
[----:B--2---:R-:W-:Y:S05]  /*6ce0*/  @P1 BRA `(.L_x_4388) ;  /* 0x0000000000081947 */ /* 0x004fea0003800000 */
[----:B------:R-:W2:Y:S02]  /*6cf0*/  SYNCS.PHASECHK.TRANS64.TRYWAIT P1, [UR4+0x32430], R13 ;  /* 0x0324300dff0075a7 */ /* 0x000ea40008020144 */
[----:B--2---:R-:W-:Y:S05]  /*6d00*/  @!P1 BRA `(.L_x_4389) ;  /* 0x000000ac00109947 */ /* 0x004fea0003800000 */
.L_x_4388:
        /* <DEDUP_REMOVED lines=31> */
.L_x_4390:
[----:B------:R3:W4:Y:S01]  /*6f00*/  SYNCS.PHASECHK.TRANS64.TRYWAIT P1, [UR4+0x32450], R13 ;  /* 0x0324500dff0075a7 */ /* 0x0007220008020144 */
[----:B------:R-:W-:Y:S05]  /*6f10*/  @!P0 BRA `(.L_x_4391) ;  /* 0x0000000000048947 */ /* 0x000fea0003800000 */
[----:B------:R-:W-:Y:S01]  /*6f20*/  BPT.TRAP 0x1 ;  /* 0x000000040000795c */ /* 0x000fe20000300000 */
.L_x_4391:
[----:B----4-:R-:W-:Y:S05]  /*6f30*/  @P1 BRA `(.L_x_4392) ;  /* 0x0000000000081947 */ /* 0x010fea0003800000 */
[----:B------:R-:W4:Y:S02]  /*6f40*/  SYNCS.PHASECHK.TRANS64.TRYWAIT P1, [UR4+0x32450], R13 ;  /* 0x0324500dff0075a7 */ /* 0x000f240008020144 */
[----:B----4-:R-:W-:Y:S05]  /*6f50*/  @!P1 BRA `(.L_x_4393) ;  /* 0x000000a800949947 */ /* 0x010fea0003800000 */
.L_x_4392:
[----:B------:R-:W-:Y:S01]  /*6f60*/  R2UR UR56, R10 ;  /* 0x000000000a3872ca */ /* 0x000fe200000e0000 */
[----:B------:R-:W-:Y:S01]  /*6f70*/  UIMAD UR5, UR36, 0xc00, UR7 ;  /* 0x00000c00240578a4 */ /* 0x000fe2000f8e0207 */
[----:B------:R-:W-:Y:S01]  /*6f80*/  R2UR UR57, R11 ;  /* 0x000000000b3972ca */ /* 0x000fe200000e0000 */
[----:B------:R-:W-:Y:S01]  /*6f90*/  WARPGROUP.ARRIVE ;  /* 0x00000000000079c5 */ /* 0x000fe20000000000 */
[----:B------:R-:W-:Y:S01]  /*6fa0*/  UMOV UR59, 0x40000040 ;  /* 0x40000040003b7882 */ /* 0x000fe20000000000 */
[----:B------:R-:W-:-:S04]  /*6fb0*/  UIADD3 UR10, UR5, 0x300, URZ ;  /* 0x00000300050a7890 */ /* 0x000fc8000fffe03f */
[----:B------:R-:W4:Y:S01]  /*6fc0*/  S2R R216, SR_TID.X ;  /* 0x0000000000d87919 */ /* 0x000f220000002100 */
[----:B------:R-:W-:Y:S01]  /*6fd0*/  UMOV UR11, 0x40000040 ;  /* 0x40000040000b7882 */ /* 0x000fe20000000000 */
[----:B------:R-:W-:Y:S01]  /*6fe0*/  UMOV UR58, UR5 ;  /* 0x00000005003a7c82 */ /* 0x000fe20008000000 */
[----:B------:R-:W-:Y:S01]  /*6ff0*/  UIADD3 UR14, UR5, 0x302, URZ ;  /* 0x00000302050e7890 */ /* 0x000fe2000fffe03f */
[C---:B------:R-:W-:Y:S01]  /*7000*/  ISETP.GT.AND P1, PT, R207.reuse, RZ, PT ;  /* 0x000000ffcf00720c */ /* 0x040fe20003f24270 */
[----:B------:R-:W-:Y:S01]  /*7010*/  UMOV UR15, 0x40000040 ;  /* 0x40000040000f7882 */ /* 0x000fe20000000000 */
[----:B------:R-:W-:Y:S01]  /*7020*/  UIADD3 UR18, UR5, 0x304, URZ ;  /* 0x0000030405127890 */ /* 0x000fe2000fffe03f */
[----:B------:R-:W-:Y:S01]  /*7030*/  VIADD R207, R207, 0xffffffff ;  /* 0xffffffffcfcf7836 */ /* 0x000fe20000000000 */
        /* <DEDUP_REMOVED lines=19> */
[----:B----4-:R-:W-:Y:S01]  /*7170*/  SHF.R.U32.HI R216, RZ, 0x7, R216 ;  /* 0x00000007ffd87819 */ /* 0x010fe200000116d8 */
        /* <DEDUP_REMOVED lines=63> */
[----:B--2---:R-:W-:-:S04]  /*7570*/  FMNMX.FTZ R20, R152, R201, !PT ;  /* 0x000000c998147209 */ /* 0x004fc80007810000 */
[----:B-1-3--:R-:W-:-:S04]  /*7580*/  FMNMX.FTZ R13, R153, R20, !PT ;  /* 0x00000014990d7209 */ /* 0x00afc80007810000 */
        /* <DEDUP_REMOVED lines=46> */
[----:B------:R-:W-:-:S05]  /*7870*/  FMNMX.FTZ R20, R199, R20, !PT ;  /* 0x00000014c7147209 */ /* 0x000fca0007810000 */
[----:B------:R-:W2:Y:S01]  /*7880*/  SHFL.BFLY PT, R13, R20, 0x2, 0x1f ;  /* 0x0c401f00140d7f89 */ /* 0x000ea200000e0000 */
[----:B-1----:R-:W-:-:S05]  /*7890*/  FMNMX.FTZ R21, R208, R21, !PT ;  /* 0x00000015d0157209 */ /* 0x002fca0007810000 */
[----:B------:R-:W1:Y:S01]  /*78a0*/  SHFL.BFLY PT, R210, R21, 0x1, 0x1f ;  /* 0x0c201f0015d27f89 */ /* 0x000e6200000e0000 */
[----:B--2---:R-:W-:-:S05]  /*78b0*/  FMNMX.FTZ R212, R20, R13, !PT ;  /* 0x0000000d14d47209 */ /* 0x004fca0007810000 */
[----:B------:R-:W2:Y:S01]  /*78c0*/  SHFL.BFLY PT, R215, R212, 0x1, 0x1f ;  /* 0x0c201f00d4d77f89 */ /* 0x000ea200000e0000 */
[----:B-1----:R-:W-:-:S05]  /*78d0*/  FMNMX.FTZ R13, R21, R210, !PT ;  /* 0x000000d2150d7209 */ /* 0x002fca0007810000 */
[C---:B0-----:R-:W-:Y:S01]  /*78e0*/  FMUL.FTZ R211, R13.reuse, UR5 ;  /* 0x000000050dd37c20 */ /* 0x041fe20008410000 */
[----:B------:R-:W-:-:S03]  /*78f0*/  FADD.FTZ R201, -R13, R201 ;  /* 0x000000c90dc97221 */ /* 0x000fc60000010100 */
[--C-:B------:R-:W-:Y:S01]  /*7900*/  FFMA.FTZ R208, R152, UR5, -R211.reuse ;  /* 0x0000000598d07c23 */ /* 0x100fe200080108d3 */
[--C-:B------:R-:W-:Y:S01]  /*7910*/  FFMA.FTZ R210, R157, UR5, -R211.reuse ;  /* 0x000000059dd27c23 */ /* 0x100fe200080108d3 */
[--C-:B------:R-:W-:Y:S01]  /*7920*/  FFMA.FTZ R209, R153, UR5, -R211.reuse ;  /* 0x0000000599d17c23 */ /* 0x100fe200080108d3 */
[----:B------:R-:W-:Y:S01]  /*7930*/  FMUL.FTZ R201, R201, UR5 ;  /* 0x00000005c9c97c20 */ /* 0x000fe20008410000 */
[----:B------:R-:W-:Y:S02]  /*7940*/  VIADD R153, R216, 0x8 ;  /* 0x00000008d8997836 */ /* 0x000fe40000000000 */
        /* <DEDUP_REMOVED lines=8> */
[----:B--2---:R-:W-:Y:S01]  /*79d0*/  FMNMX.FTZ R20, R212, R215, !PT ;  /* 0x000000d7d4147209 */ /* 0x004fe20007810000 */
[----:B------:R-:W0:Y:S01]  /*79e0*/  MUFU.EX2 R201, R201 ;  /* 0x000000c900c97308 */ /* 0x000e220000000800 */
[--C-:B------:R-:W-:Y:S01]  /*79f0*/  FFMA.FTZ R172, R172, UR5, -R211.reuse ;  /* 0x00000005acac7c23 */ /* 0x100fe200080108d3 */
[--C-:B------:R-:W-:Y:S01]  /*7a00*/  FFMA.FTZ R173, R173, UR5, -R211.reuse ;  /* 0x00000005adad7c23 */ /* 0x100fe200080108d3 */
[----:B------:R-:W-:Y:S01]  /*7a10*/  FFMA.FTZ R176, R176, UR5, -R211 ;  /* 0x00000005b0b07c23 */ /* 0x000fe200080108d3 */
[----:B------:R-:W-:Y:S01]  /*7a20*/  FADD.FTZ R21, -R20, R213 ;  /* 0x000000d514157221 */ /* 0x000fe20000010100 */
[----:B------:R-:W-:-:S02]  /*7a30*/  IMAD.U32 R213, RZ, RZ, UR4 ;  /* 0x00000004ffd57e24 */ /* 0x000fc4000f8e00ff */
[----:B------:R-:W-:Y:S01]  /*7a40*/  FMUL.FTZ R215, R20, UR5 ;  /* 0x0000000514d77c20 */ /* 0x000fe20008410000 */
[----:B------:R-:W-:Y:S01]  /*7a50*/  UIMAD UR4, UR36, 0xc00, UR6 ;  /* 0x00000c00240478a4 */ /* 0x000fe2000f8e0206 */
[----:B------:R-:W-:Y:S01]  /*7a60*/  FMUL.FTZ R157, R21, UR5 ;  /* 0x00000005159d7c20 */ /* 0x000fe20008410000 */
[----:B------:R-:W-:Y:S01]  /*7a70*/  @!P2 VIADD R152, R213, 0x32440 ;  /* 0x00032440d598a836 */ /* 0x000fe20000000000 */
[----:B------:R-:W-:Y:S01]  /*7a80*/  IADD3 R21, -R216, 0xb, RZ ;  /* 0x0000000bd8157810 */ /* 0x000fe20007ffe1ff */
[--C-:B------:R-:W-:Y:S01]  /*7a90*/  FFMA.FTZ R212, R154, UR5, -R215.reuse ;  /* 0x000000059ad47c23 */ /* 0x100fe200080108d7 */
[--C-:B------:R-:W-:Y:S01]  /*7aa0*/  FFMA.FTZ R214, R155, UR5, -R215.reuse ;  /* 0x000000059bd67c23 */ /* 0x100fe200080108d7 */
[--C-:B------:R-:W-:Y:S01]  /*7ab0*/  FFMA.FTZ R158, R158, UR5, -R215.reuse ;  /* 0x000000059e9e7c23 */ /* 0x100fe200080108d7 */
[----:B------:R-:W-:Y:S01]  /*7ac0*/  @!P2 PRMT R152, RZ, 0x654, R152 ;  /* 0x00000654ff98a816 */ /* 0x000fe20000000098 */
[--C-:B------:R-:W-:Y:S01]  /*7ad0*/  FFMA.FTZ R159, R159, UR5, -R215.reuse ;  /* 0x000000059f9f7c23 */ /* 0x100fe200080108d7 */
[----:B------:R1:W-:Y:S06]  /*7ae0*/  BAR.ARV R21, 0x100 ;  /* 0x000400150000751d */ /* 0x0003ec0000002000 */
        /* <DEDUP_REMOVED lines=152> */
[----:B------:R-:W-:Y:S01]  /*8470*/  FFMA.FTZ R175, R175, UR5, -R215 ;  /* 0x00000005afaf7c23 */ /* 0x000fe200080108d7 */
[--C-:B------:R-:W-:Y:S01]  /*8480*/  FFMA.FTZ R177, R177, UR5, -R211.reuse ;  /* 0x00000005b1b17c23 */ /* 0x100fe200080108d3 */
[----:B------:R-:W-:Y:S01]  /*8490*/  HGMMA.64x256x16.F32 R24, R152, gdesc[UR8].tnspB, R24, gsb0 ;  /* 0x43e0000898187df0 */ /* 0x000fe20008000818 */
[----:B------:R-:W0:Y:S01]  /*84a0*/  MUFU.EX2 R161, R161 ;  /* 0x000000a100a17308 */ /* 0x000e220000000800 */
[----:B------:R-:W-:Y:S01]  /*84b0*/  UIADD3 UR10, UR4, 0x80, URZ ;  /* 0x00000080040a7890 */ /* 0x000fe2000fffe03f */
[--C-:B------:R-:W-:Y:S01]  /*84c0*/  FFMA.FTZ R180, R180, UR5, -R211.reuse ;  /* 0x00000005b4b47c23 */ /* 0x100fe200080108d3 */
[----:B------:R-:W-:Y:S01]  /*84d0*/  UMOV UR11, 0x40000040 ;  /* 0x40000040000b7882 */ /* 0x000fe20000000000 */
[----:B------:R-:W-:Y:S01]  /*84e0*/  FFMA.FTZ R181, R181, UR5, -R211 ;  /* 0x00000005b5b57c23 */ /* 0x000fe200080108d3 */
[--C-:B------:R-:W-:Y:S01]  /*84f0*/  FFMA.FTZ R178, R178, UR5, -R215.reuse ;  /* 0x00000005b2b27c23 */ /* 0x100fe200080108d7 */
[--C-:B------:R-:W-:Y:S01]  /*8500*/  FFMA.FTZ R179, R179, UR5, -R215.reuse ;  /* 0x00000005b3b37c23 */ /* 0x100fe200080108d7 */
[--C-:B------:R-:W-:Y:S01]  /*8510*/  FFMA.FTZ R182, R182, UR5, -R215.reuse ;  /* 0x00000005b6b67c23 */ /* 0x100fe200080108d7 */
[----:B------:R-:W-:Y:S01]  /*8520*/  MUFU.EX2 R164, R164 ;  /* 0x000000a400a47308 */ /* 0x000fe20000000800 */
[----:B------:R-:W-:Y:S01]  /*8530*/  FFMA.FTZ R183, R183, UR5, -R215 ;  /* 0x00000005b7b77c23 */ /* 0x000fe200080108d7 */
[--C-:B------:R-:W-:Y:S01]  /*8540*/  FFMA.FTZ R184, R184, UR5, -R211.reuse ;  /* 0x00000005b8b87c23 */ /* 0x100fe200080108d3 */
[--C-:B------:R-:W-:Y:S01]  /*8550*/  FFMA.FTZ R185, R185, UR5, -R211.reuse ;  /* 0x00000005b9b97c23 */ /* 0x100fe200080108d3 */
[--C-:B------:R-:W-:Y:S01]  /*8560*/  FFMA.FTZ R188, R188, UR5, -R211.reuse ;  /* 0x00000005bcbc7c23 */ /* 0x100fe200080108d3 */
[----:B------:R-:W-:Y:S01]  /*8570*/  FFMA.FTZ R189, R189, UR5, -R211 ;  /* 0x00000005bdbd7c23 */ /* 0x000fe200080108d3 */
[--C-:B------:R-:W-:Y:S01]  /*8580*/  FFMA.FTZ R186, R186, UR5, -R215.reuse ;  /* 0x00000005baba7c23 */ /* 0x100fe200080108d7 */
[--C-:B------:R-:W-:Y:S01]  /*8590*/  FFMA.FTZ R187, R187, UR5, -R215.reuse ;  /* 0x00000005bbbb7c23 */ /* 0x100fe200080108d7 */
[----:B------:R-:W2:Y:S01]  /*85a0*/  MUFU.EX2 R165, R165 ;  /* 0x000000a500a57308 */ /* 0x000ea20000000800 */
[--C-:B------:R-:W-:Y:S01]  /*85b0*/  FFMA.FTZ R190, R190, UR5, -R215.reuse ;  /* 0x00000005bebe7c23 */ /* 0x100fe200080108d7 */
[----:B------:R-:W-:Y:S01]  /*85c0*/  FFMA.FTZ R191, R191, UR5, -R215 ;  /* 0x00000005bfbf7c23 */ /* 0x000fe200080108d7 */
[--C-:B------:R-:W-:Y:S01]  /*85d0*/  FFMA.FTZ R192, R192, UR5, -R211.reuse ;  /* 0x00000005c0c07c23 */ /* 0x100fe200080108d3 */
[--C-:B------:R-:W-:Y:S01]  /*85e0*/  FFMA.FTZ R193, R193, UR5, -R211.reuse ;  /* 0x00000005c1c17c23 */ /* 0x100fe200080108d3 */
[--C-:B------:R-:W-:Y:S01]  /*85f0*/  FFMA.FTZ R196, R196, UR5, -R211.reuse ;  /* 0x00000005c4c47c23 */ /* 0x100fe200080108d3 */
[----:B------:R-:W-:Y:S01]  /*8600*/  FFMA.FTZ R197, R197, UR5, -R211 ;  /* 0x00000005c5c57c23 */ /* 0x000fe200080108d3 */
[--C-:B------:R-:W-:Y:S01]  /*8610*/  FFMA.FTZ R194, R194, UR5, -R215.reuse ;  /* 0x00000005c2c27c23 */ /* 0x100fe200080108d7 */
[----:B------:R-:W-:Y:S01]  /*8620*/  MUFU.EX2 R162, R162 ;  /* 0x000000a200a27308 */ /* 0x000fe20000000800 */
[--C-:B------:R-:W-:Y:S01]  /*8630*/  FFMA.FTZ R195, R195, UR5, -R215.reuse ;  /* 0x00000005c3c37c23 */ /* 0x100fe200080108d7 */
[--C-:B------:R-:W-:Y:S01]  /*8640*/  FFMA.FTZ R198, R198, UR5, -R215.reuse ;  /* 0x00000005c6c67c23 */ /* 0x100fe200080108d7 */
[----:B------:R-:W-:Y:S01]  /*8650*/  FFMA.FTZ R199, R199, UR5, -R215 ;  /* 0x00000005c7c77c23 */ /* 0x000fe200080108d7 */
[----:B------:R-:W-:Y:S01]  /*8660*/  FFMA.FTZ R0, R201, R0, R208 ;  /* 0x00000000c9007223 */ /* 0x000fe200000100d0 */
[----:B------:R-:W-:Y:S01]  /*8670*/  FFMA.FTZ R157, R157, R12, R212 ;  /* 0x0000000c9d9d7223 */ /* 0x000fe200000100d4 */
[----:B------:R-:W-:-:S02]  /*8680*/  @!P2 VIADD R213, R213, 0x32460 ;  /* 0x00032460d5d5a836 */ /* 0x000fc40000000000 */
[----:B------:R-:W3:Y:S01]  /*8690*/  MUFU.EX2 R163, R163 ;  /* 0x000000a300a37308 */ /* 0x000ee20000000800 */
[----:B------:R-:W-:Y:S01]  /*86a0*/  FADD.FTZ R209, R209, R0 ;  /* 0x00000000d1d17221 */ /* 0x000fe20000010000 */
[----:B------:R-:W-:Y:S01]  /*86b0*/  FADD.FTZ R157, R214, R157 ;  /* 0x0000009dd69d7221 */ /* 0x000fe20000010000 */
[----:B------:R-:W-:Y:S01]  /*86c0*/  @!P2 PRMT R213, RZ, 0x654, R213 ;  /* 0x00000654ffd5a816 */ /* 0x000fe200000000d5 */
[----:B------:R-:W-:Y:S02]  /*86d0*/  IMAD.MOV.U32 R201, RZ, RZ, R13 ;  /* 0x000000ffffc97224 */ /* 0x000fe400078e000d */
[----:B------:R-:W-:Y:S01]  /*86e0*/  FADD.FTZ R209, R156, R209 ;  /* 0x000000d19cd17221 */ /* 0x000fe20000010000 */
[----:B------:R-:W-:Y:S01]  /*86f0*/  FADD.FTZ R158, R158, R157 ;  /* 0x0000009d9e9e7221 */ /* 0x000fe20000010000 */
[----:B------:R-:W-:Y:S02]  /*8700*/  MUFU.EX2 R166, R166 ;  /* 0x000000a600a67308 */ /* 0x000fe40000000800 */
[----:B------:R-:W-:Y:S01]  /*8710*/  FADD.FTZ R209, R210, R209 ;  /* 0x000000d1d2d17221 */ /* 0x000fe20000010000 */
[----:B------:R-:W-:-:S05]  /*8720*/  FADD.FTZ R159, R159, R158 ;  /* 0x0000009e9f9f7221 */ /* 0x000fca0000010000 */
[----:B------:R-:W4:Y:S08]  /*8730*/  MUFU.EX2 R167, R167 ;  /* 0x000000a700a77308 */ /* 0x000f300000000800 */
[----:B------:R-:W-:Y:S08]  /*8740*/  MUFU.EX2 R168, R168 ;  /* 0x000000a800a87308 */ /* 0x000ff00000000800 */
[----:B------:R-:W5:Y:S08]  /*8750*/  MUFU.EX2 R169, R169 ;  /* 0x000000a900a97308 */ /* 0x000f700000000800 */
[----:B------:R-:W-:Y:S08]  /*8760*/  MUFU.EX2 R172, R172 ;  /* 0x000000ac00ac7308 */ /* 0x000ff00000000800 */
[----:B------:R-:W1:Y:S08]  /*8770*/  MUFU.EX2 R173, R173 ;  /* 0x000000ad00ad7308 */ /* 0x000e700000000800 */
        /* <DEDUP_REMOVED lines=22> */
[----:B------:R-:W-:Y:S01]  /*88e0*/  MUFU.EX2 R196, R196 ;  /* 0x000000c400c47308 */ /* 0x000fe20000000800 */
[----:B------:R-:W-:-:S02]  /*88f0*/  WARPGROUP.DEPBAR.LE gsb0, 0x0 ;  /* 0x00008000000079c5 */ /* 0x000fc40000010000 */
[----:B0-----:R-:W-:-:S05]  /*8900*/  F2FP.F16.F32.PACK_AB R152, R161, R160 ;  /* 0x000000a0a198723e */ /* 0x001fca00000000ff */
[----:B------:R-:W0:Y:S01]  /*8910*/  MUFU.EX2 R197, R197 ;  /* 0x000000c500c57308 */ /* 0x000e220000000800 */
[----:B--2---:R-:W-:Y:S01]  /*8920*/  F2FP.F16.F32.PACK_AB R154, R165, R164 ;  /* 0x000000a4a59a723e */ /* 0x004fe200000000ff */
[----:B------:R-:W-:Y:S01]  /*8930*/  FADD.FTZ R160, R160, R209 ;  /* 0x000000d1a0a07221 */ /* 0x000fe20000010000 */
[----:B---3--:R-:W-:Y:S01]  /*8940*/  F2FP.F16.F32.PACK_AB R153, R163, R162 ;  /* 0x000000a2a399723e */ /* 0x008fe200000000ff */
[----:B------:R-:W-:Y:S01]  /*8950*/  FADD.FTZ R162, R162, R159 ;  /* 0x0000009fa2a27221 */ /* 0x000fe20000010000 */
[----:B----4-:R-:W-:Y:S01]  /*8960*/  F2FP.F16.F32.PACK_AB R155, R167, R166 ;  /* 0x000000a6a79b723e */ /* 0x010fe200000000ff */
        /* <DEDUP_REMOVED lines=8> */
[----:B------:R-:W2:Y:S01]  /*89f0*/  MUFU.EX2 R195, R195 ;  /* 0x000000c300c37308 */ /* 0x000ea20000000800 */
[----:B------:R-:W-:Y:S01]  /*8a00*/  UMOV UR11, 0x40000040 ;  /* 0x40000040000b7882 */ /* 0x000fe20000000000 */
[----:B------:R-:W-:Y:S01]  /*8a10*/  FADD.FTZ R165, R165, R164 ;  /* 0x000000a4a5a57221 */ /* 0x000fe20000010000 */
[----:B------:R-:W-:-:S05]  /*8a20*/  FADD.FTZ R167, R167, R166 ;  /* 0x000000a6a7a77221 */ /* 0x000fca0000010000 */
[----:B------:R-:W-:Y:S08]  /*8a30*/  MUFU.EX2 R198, R198 ;  /* 0x000000c600c67308 */ /* 0x000ff00000000800 */
[----:B------:R-:W3:Y:S01]  /*8a40*/  MUFU.EX2 R199, R199 ;  /* 0x000000c700c77308 */ /* 0x000ee20000000800 */
[----:B------:R-:W-:Y:S02]  /*8a50*/  WARPGROUP.DEPBAR.LE gsb0, 0x0 ;  /* 0x00008000000079c5 */ /* 0x000fe40000010000 */
[----:B-----5:R-:W-:Y:S01]  /*8a60*/  F2FP.F16.F32.PACK_AB R152, R169, R168 ;  /* 0x000000a8a998723e */ /* 0x020fe200000000ff */
[----:B------:R-:W-:Y:S01]  /*8a70*/  FADD.FTZ R168, R168, R165 ;  /* 0x000000a5a8a87221 */ /* 0x000fe20000010000 */
[----:B-1----:R-:W-:-:S02]  /*8a80*/  F2FP.F16.F32.PACK_AB R154, R173, R172 ;  /* 0x000000acad9a723e */ /* 0x002fc400000000ff */
[----:B------:R-:W-:Y:S01]  /*8a90*/  F2FP.F16.F32.PACK_AB R153, R171, R170 ;  /* 0x000000aaab99723e */ /* 0x000fe200000000ff */
[----:B------:R-:W-:Y:S01]  /*8aa0*/  FADD.FTZ R170, R170, R167 ;  /* 0x000000a7aaaa7221 */ /* 0x000fe20000010000 */
[----:B------:R-:W-:Y:S01]  /*8ab0*/  F2FP.F16.F32.PACK_AB R155, R175, R174 ;  /* 0x000000aeaf9b723e */ /* 0x000fe200000000ff */
[----:B------:R-:W-:Y:S02]  /*8ac0*/  FADD.FTZ R169, R169, R168 ;  /* 0x000000a8a9a97221 */ /* 0x000fe40000010000 */
[----:B------:R-:W-:Y:S01]  /*8ad0*/  FADD.FTZ R171, R171, R170 ;  /* 0x000000aaabab7221 */ /* 0x000fe20000010000 */
[----:B------:R-:W-:Y:S01]  /*8ae0*/  WARPGROUP.ARRIVE ;  /* 0x00000000000079c5 */ /* 0x000fe20000000000 */
[----:B------:R-:W-:Y:S02]  /*8af0*/  FADD.FTZ R172, R172, R169 ;  /* 0x000000a9acac7221 */ /* 0x000fe40000010000 */
[----:B------:R-:W-:Y:S02]  /*8b00*/  FADD.FTZ R174, R174, R171 ;  /* 0x000000abaeae7221 */ /* 0x000fe40000010000 */
[----:B------:R-:W-:Y:S01]  /*8b10*/  FADD.FTZ R173, R173, R172 ;  /* 0x000000acadad7221 */ /* 0x000fe20000010000 */
[----:B------:R-:W-:Y:S01]  /*8b20*/  HGMMA.64x256x16.F32 R24, R152, gdesc[UR8].tnspB, R24, gsb0 ;  /* 0x43e0000898187df0 */ /* 0x000fe20008000818 */
[----:B------:R-:W-:Y:S01]  /*8b30*/  UIADD3 UR10, UR4, 0x180, URZ ;  /* 0x00000180040a7890 */ /* 0x000fe2000fffe03f */
[----:B------:R-:W-:Y:S01]  /*8b40*/  FADD.FTZ R175, R175, R174 ;  /* 0x000000aeafaf7221 */ /* 0x000fe20000010000 */
[----:B------:R-:W-:Y:S01]  /*8b50*/  UMOV UR11, 0x40000040 ;  /* 0x40000040000b7882 */ /* 0x000fe20000000000 */
[----:B------:R-:W-:-:S02]  /*8b60*/  WARPGROUP.DEPBAR.LE gsb0, 0x0 ;  /* 0x00008000000079c5 */ /* 0x000fc40000010000 */
[----:B------:R-:W-:Y:S01]  /*8b70*/  F2FP.F16.F32.PACK_AB R152, R177, R176 ;  /* 0x000000b0b198723e */ /* 0x000fe200000000ff */
[----:B------:R-:W-:Y:S01]  /*8b80*/  FADD.FTZ R176, R176, R173 ;  /* 0x000000adb0b07221 */ /* 0x000fe20000010000 */
[----:B------:R-:W-:Y:S02]  /*8b90*/  F2FP.F16.F32.PACK_AB R154, R181, R180 ;  /* 0x000000b4b59a723e */ /* 0x000fe400000000ff */
        /* <DEDUP_REMOVED lines=8> */
[----:B------:R-:W-:-:S07]  /*8c20*/  FADD.FTZ R181, R181, R180 ;  /* 0x000000b4b5b57221 */ /* 0x000fce0000010000 */
[----:B------:R-:W-:Y:S01]  /*8c30*/  HGMMA.64x256x16.F32 R24, R152, gdesc[UR8].tnspB, R24, gsb0 ;  /* 0x43e0000898187df0 */ /* 0x000fe20008000818 */
[----:B------:R-:W-:Y:S01]  /*8c40*/  UIADD3 UR10, UR4, 0x200, URZ ;  /* 0x00000200040a7890 */ /* 0x000fe2000fffe03f */
[----:B------:R-:W-:Y:S01]  /*8c50*/  FADD.FTZ R183, R183, R182 ;  /* 0x000000b6b7b77221 */ /* 0x000fe20000010000 */
[----:B------:R-:W-:Y:S01]  /*8c60*/  UMOV UR11, 0x40000040 ;  /* 0x40000040000b7882 */ /* 0x000fe20000000000 */
[----:B------:R-:W-:Y:S02]  /*8c70*/  WARPGROUP.DEPBAR.LE gsb0, 0x0 ;  /* 0x00008000000079c5 */ /* 0x000fe40000010000 */
[----:B------:R-:W-:Y:S01]  /*8c80*/  F2FP.F16.F32.PACK_AB R152, R185, R184 ;  /* 0x000000b8b998723e */ /* 0x000fe200000000ff */
[----:B------:R-:W-:Y:S01]  /*8c90*/  FADD.FTZ R184, R184, R181 ;  /* 0x000000b5b8b87221 */ /* 0x000fe20000010000 */
[----:B------:R-:W-:Y:S02]  /*8ca0*/  F2FP.F16.F32.PACK_AB R154, R189, R188 ;  /* 0x000000bcbd9a723e */ /* 0x000fe400000000ff */
        /* <DEDUP_REMOVED lines=16> */
[----:B0-----:R-:W-:Y:S02]  /*8db0*/  F2FP.F16.F32.PACK_AB R154, R197, R196 ;  /* 0x000000c4c59a723e */ /* 0x001fe400000000ff */
[----:B--2---:R-:W-:Y:S01]  /*8dc0*/  F2FP.F16.F32.PACK_AB R153, R195, R194 ;  /* 0x000000c2c399723e */ /* 0x004fe200000000ff */
[----:B------:R-:W-:Y:S01]  /*8dd0*/  FADD.FTZ R194, R194, R191 ;  /* 0x000000bfc2c27221 */ /* 0x000fe20000010000 */
[----:B---3--:R-:W-:Y:S01]  /*8de0*/  F2FP.F16.F32.PACK_AB R155, R199, R198 ;  /* 0x000000c6c79b723e */ /* 0x008fe200000000ff */
[----:B------:R-:W-:-:S02]  /*8df0*/  FADD.FTZ R193, R193, R192 ;  /* 0x000000c0c1c17221 */ /* 0x000fc40000010000 */
[----:B------:R-:W-:Y:S01]  /*8e00*/  FADD.FTZ R195, R195, R194 ;  /* 0x000000c2c3c37221 */ /* 0x000fe20000010000 */
[----:B------:R-:W-:Y:S01]  /*8e10*/  WARPGROUP.ARRIVE ;  /* 0x00000000000079c5 */ /* 0x000fe20000000000 */
[----:B------:R-:W-:Y:S02]  /*8e20*/  FADD.FTZ R0, R196, R193 ;  /* 0x000000c1c4007221 */ /* 0x000fe40000010000 */
[----:B------:R-:W-:Y:S02]  /*8e30*/  FADD.FTZ R12, R198, R195 ;  /* 0x000000c3c60c7221 */ /* 0x000fe40000010000 */
[----:B------:R-:W-:-:S07]  /*8e40*/  FADD.FTZ R0, R197, R0 ;  /* 0x00000000c5007221 */ /* 0x000fce0000010000 */
[----:B------:R-:W-:Y:S01]  /*8e50*/  HGMMA.64x256x16.F32 R24, R152, gdesc[UR8].tnspB, R24, gsb0 ;  /* 0x43e0000898187df0 */ /* 0x000fe20008000818 */
[----:B------:R-:W-:Y:S02]  /*8e60*/  FADD.FTZ R12, R199, R12 ;  /* 0x0000000cc70c7221 */ /* 0x000fe40000010000 */
[----:B------:R-:W-:Y:S02]  /*8e70*/  WARPGROUP.DEPBAR.LE gsb0, 0x0 ;  /* 0x00008000000079c5 */ /* 0x000fe40000010000 */
[----:B------:R0:W-:Y:S02]  /*8e80*/  @!P2 SYNCS.ARRIVE.TRANS64.RED.A1T0 RZ, [R213+URZ], RZ ;  /* 0x000000ffd5ffa9a7 */ /* 0x0001e4000810043f */
[----:B0-----:R-:W-:Y:S01]  /*8e90*/  IMAD.MOV.U32 R213, RZ, RZ, R20 ;  /* 0x000000ffffd57224 */ /* 0x001fe200078e0014 */
[----:B------:R-:W-:Y:S06]  /*8ea0*/  @P1 BRA `(.L_x_4394) ;  /* 0xffffffdc004c1947 */ /* 0x000fec000383ffff */
.L_x_4385:
[----:B------:R-:W1:Y:S01]  /*8eb0*/  SHFL.BFLY PT, R3, R0, 0x2, 0x1f ;  /* 0x0c401f0000037f89 */ /* 0x000e6200000e0000 */
[----:B------:R-:W-:Y:S01]  /*8ec0*/  IMAD.MOV.U32 R4, RZ, RZ, RZ ;  /* 0x000000ffff047224 */ /* 0x000fe200078e00ff */
[----:B------:R-:W-:Y:S01]  /*8ed0*/  R2UR UR4, R222 ;  /* 0x00000000de0472ca */ /* 0x000fe200000e0000 */
[----:B------:R-:W-:Y:S01]  /*8ee0*/  UIADD3 UR36, UR36, 0x1, URZ ;  /* 0x0000000124247890 */ /* 0x000fe2000fffe03f */
[----:B------:R-:W2:Y:S01]  /*8ef0*/  SHFL.BFLY PT, R5, R12, 0x2, 0x1f ;  /* 0x0c401f000c057f89 */ /* 0x000ea200000e0000 */
[----:B------:R-:W-:Y:S01]  /*8f00*/  IMAD.U32 R8, RZ, RZ, UR5 ;  /* 0x00000005ff087e24 */ /* 0x000fe2000f8e00ff */
[----:B------:R3:W-:Y:S06]  /*8f10*/  BAR.ARV R21, 0x100 ;  /* 0x000400150000751d */ /* 0x0007ec0000002000 */
[----:B------:R-:W-:-:S02]  /*8f20*/  UISETP.NE.AND UP0, UPT, UR36, 0x2, UPT ;  /* 0x000000022400788c */ /* 0x000fc4000bf05270 */
[----:B------:R-:W-:Y:S06]  /*8f30*/  BAR.ARV 0x8, 0x180 ;  /* 0x0206000000007b1d */ /* 0x000fec0000002000 */
[----:B------:R-:W-:Y:S01]  /*8f40*/  UIADD3 UR4, UR4, 0x1, URZ ;  /* 0x0000000104047890 */ /* 0x000fe2000fffe03f */
[----:B------:R-:W-:Y:S01]  /*8f50*/  PLOP3.LUT P0, PT, PT, PT, PT, 0x8, 0x0 ;  /* 0x000000000000781c */ /* 0x000fe20003f0e170 */
[----:B-1----:R-:W-:Y:S01]  /*8f60*/  FADD.FTZ R3, R3, R0 ;  /* 0x0000000003037221 */ /* 0x002fe20000010000 */
[----:B------:R-:W-:Y:S01]  /*8f70*/  IMAD.MOV.U32 R0, RZ, RZ, RZ ;  /* 0x000000ffff007224 */ /* 0x000fe200078e00ff */
[----:B------:R-:W-:Y:S01]  /*8f80*/  USEL UR36, UR36, URZ, UP0 ;  /* 0x0000003f24247287 */ /* 0x000fe20008000000 */
[----:B--2---:R-:W-:-:S02]  /*8f90*/  FADD.FTZ R5, R5, R12 ;  /* 0x0000000c05057221 */ /* 0x004fc40000010000 */
[----:B------:R-:W1:Y:S01]  /*8fa0*/  SHFL.BFLY PT, R2, R3, 0x1, 0x1f ;  /* 0x0c201f0003027f89 */ /* 0x000e6200000e0000 */
[----:B------:R-:W-:Y:S01]  /*8fb0*/  IMAD.U32 R222, RZ, RZ, UR4 ;  /* 0x00000004ffde7e24 */ /* 0x000fe2000f8e00ff */
[----:B------:R-:W-:-:S04]  /*8fc0*/  USEL UR4, URZ, 0x1, UP0 ;  /* 0x000000013f047887 */ /* 0x000fc80008000000 */
[----:B------:R-:W-:Y:S01]  /*8fd0*/  ULOP3.LUT UR37, UR37, UR4, URZ, 0x3c, !UPT ;  /* 0x0000000425257292 */ /* 0x000fe2000f8e3c3f */
[----:B-1----:R-:W-:Y:S01]  /*8fe0*/  FADD.FTZ R7, R3, R2 ;  /* 0x0000000203077221 */ /* 0x002fe20000010000 */
[----:B------:R-:W-:Y:S01]  /*8ff0*/  IMAD.MOV.U32 R3, RZ, RZ, -0x800000 ;  /* 0xff800000ff037424 */ /* 0x000fe200078e00ff */
[----:B------:R-:W1:Y:S03]  /*9000*/  SHFL.BFLY PT, R2, R5, 0x1, 0x1f ;  /* 0x0c201f0005027f89 */ /* 0x000e6600000e0000 */
[----:B------:R-:W-:-:S13]  /*9010*/  FSETP.NE.FTZ.AND P1, PT, R7, RZ, PT ;  /* 0x000000ff0700720b */ /* 0x000fda0003f35000 */
[----:B------:R-:W2:Y:S01]  /*9020*/  @P1 MUFU.RCP R4, R7 ;  /* 0x0000000700041308 */ /* 0x000ea20000001000 */
[----:B-1----:R-:W-:Y:S01]  /*9030*/  FADD.FTZ R6, R5, R2 ;  /* 0x0000000205067221 */ /* 0x002fe20000010000 */
[----:B------:R-:W-:-:S06]  /*9040*/  IMAD.MOV.U32 R2, RZ, RZ, -0x800000 ;  /* 0xff800000ff027424 */ /* 0x000fcc00078e00ff */
[----:B------:R-:W1:Y:S01]  /*9050*/  @P1 MUFU.LG2 R5, R7 ;  /* 0x0000000700051308 */ /* 0x000e620000000c00 */
[----:B------:R-:W-:Y:S01]  /*9060*/  FSETP.NE.FTZ.AND P2, PT, R6, RZ, PT ;  /* 0x000000ff0600720b */ /* 0x000fe20003f55000 */
        /* <DEDUP_REMOVED lines=8> */
[----:B------:R-:W-:-:S04]  /*90f0*/  FMUL.FTZ R173, R40, R4 ;  /* 0x0000000428ad7220 */ /* 0x000fc80000410000 */
[----:B------:R-:W-:Y:S01]  /*9100*/  @P2 MUFU.RCP R0, R6 ;  /* 0x0000000600002308 */ /* 0x000fe20000001000 */
[-C--:B------:R-:W-:Y:S01]  /*9110*/  FMUL.FTZ R41, R41, R4.reuse ;  /* 0x0000000429297220 */ /* 0x080fe20000410000 */
[-C--:B------:R-:W-:Y:S01]  /*9120*/  FMUL.FTZ R174, R44, R4.reuse ;  /* 0x000000042cae7220 */ /* 0x080fe20000410000 */
[-C--:B------:R-:W-:Y:S01]  /*9130*/  FMUL.FTZ R45, R45, R4.reuse ;  /* 0x000000042d2d7220 */ /* 0x080fe20000410000 */
[-C--:B------:R-:W-:Y:S01]  /*9140*/  FMUL.FTZ R175, R48, R4.reuse ;  /* 0x0000000430af7220 */ /* 0x080fe20000410000 */
[-C--:B------:R-:W-:Y:S01]  /*9150*/  FMUL.FTZ R49, R49, R4.reuse ;  /* 0x0000000431317220 */ /* 0x080fe20000410000 */
[-C--:B------:R-:W-:Y:S01]  /*9160*/  FMUL.FTZ R176, R52, R4.reuse ;  /* 0x0000000434b07220 */ /* 0x080fe20000410000 */
[-C--:B------:R-:W-:Y:S01]  /*9170*/  FMUL.FTZ R53, R53, R4.reuse ;  /* 0x0000000435357220 */ /* 0x080fe20000410000 */
[----:B------:R-:W2:Y:S01]  /*9180*/  @P2 MUFU.LG2 R6, R6 ;  /* 0x0000000600062308 */ /* 0x000ea20000000c00 */
        /* <DEDUP_REMOVED lines=50> */
[----:B-1----:R-:W-:Y:S01]  /*94b0*/  @P1 FMUL.FTZ R5, R5, 0.69314718246459960938 ;  /* 0x3f31721805051820 */ /* 0x002fe20000410000 */
[----:B--2---:R-:W-:Y:S01]  /*94c0*/  @P2 FMUL.FTZ R7, R6, 0.69314718246459960938 ;  /* 0x3f31721806072820 */ /* 0x004fe20000410000 */
        /* <DEDUP_REMOVED lines=66> */
[----:B---3--:R-:W-:-:S07]  /*98f0*/  @P2 FFMA.FTZ R2, R8, R20, R7 ;  /* 0x0000001408022223 */ /* 0x008fce0000010007 */
.L_x_4363:
[----:B------:R-:W1:Y:S01]  /*9900*/  S2R R5, SR_CgaCtaId ;  /* 0x0000000000057919 */ /* 0x000e620000008800 */
[----:B------:R-:W-:Y:S01]  /*9910*/  MOV R194, 0x400 ;  /* 0x0000040000c27802 */ /* 0x000fe20000000f00 */
[----:B------:R-:W-:Y:S01]  /*9920*/  BSSY B0, `(.L_x_4395) ;  /* 0x0000297000007945 */ /* 0x000fe20003800000 */
[----:B------:R-:W-:Y:S02]  /*9930*/  BAR.SYNC.DEFER_BLOCKING 0x5, 0x180 ;  /* 0x0146000000007b1d */ /* 0x000fe40000010000 */
[----:B-1----:R-:W-:-:S05]  /*9940*/  LEA R194, R5, R194, 0x18 ;  /* 0x000000c205c27211 */ /* 0x002fca00078ec0ff */
[----:B------:R-:W1:Y:S02]  /*9950*/  LDS R4, [R194+0x324d0] ;  /* 0x0324d000c2047984 */ /* 0x000e640000000800 */
[----:B-1----:R-:W-:Y:S01]  /*9960*/  R2UR UR4, R4 ;  /* 0x00000000040472ca */ /* 0x002fe200000e0000 */
[----:B------:R-:W-:Y:S06]  /*9970*/  BAR.ARV 0x4, 0x180 ;  /* 0x0106000000007b1d */ /* 0x000fec0000002000 */
[----:B------:R-:W-:Y:S08]  /*9980*/  @P0 BRA `(.L_x_4396) ;  /* 0x0000001c00540947 */ /* 0x000ff00003800000 */
[----:B------:R-:W1:Y:S01]  /*9990*/  S2R R5, SR_SWINHI ;  /* 0x0000000000057919 */ /* 0x000e620000002f00 */
[----:B------:R-:W-:Y:S01]  /*99a0*/  F2FP.F16.F32.PACK_AB R24, R25, R24 ;  /* 0x000000181918723e */ /* 0x000fe200000000ff */
[----:B------:R-:W-:Y:S01]  /*99b0*/  ULDC.64 UR8, c[0x0][0xc90] ;  /* 0x0003240000087ab9 */ /* 0x000fe20000000a00 */
[----:B------:R-:W-:Y:S02]  /*99c0*/  F2FP.F16.F32.PACK_AB R25, R32, R26 ;  /* 0x0000001a2019723e */ /* 0x000fe400000000ff */
[----:B------:R-:W-:Y:S02]  /*99d0*/  F2FP.F16.F32.PACK_AB R26, R29, R28 ;  /* 0x0000001c1d1a723e */ /* 0x000fe400000000ff */
[----:B------:R-:W-:Y:S02]  /*99e0*/  F2FP.F16.F32.PACK_AB R27, R27, R30 ;  /* 0x0000001e1b1b723e */ /* 0x000fe400000000ff */
[----:B------:R-:W-:Y:S02]  /*99f0*/  R2UR UR11, R219 ;  /* 0x00000000db0b72ca */ /* 0x000fe400000e0000 */
[----:B------:R-:W-:-:S11]  /*9a00*/  R2UR UR13, R220 ;  /* 0x00000000dc0d72ca */ /* 0x000fd600000e0000 */
[----:B------:R-:W-:Y:S02]  /*9a10*/  USHF.R.S32.HI UR10, URZ, 0x1f, UR11 ;  /* 0x0000001f3f0a7899 */ /* 0x000fe4000801140b */
[----:B------:R-:W-:Y:S02]  /*9a20*/  UIMAD.WIDE.U32 UR6, UR11, UR8, URZ ;  /* 0x000000080b0672a5 */ /* 0x000fe4000f8e003f */
[----:B------:R-:W-:Y:S02]  /*9a30*/  UIMAD UR5, UR10, UR8, URZ ;  /* 0x000000080a0572a4 */ /* 0x000fe4000f8e023f */
[----:B------:R-:W-:Y:S02]  /*9a40*/  USHF.R.S32.HI UR12, URZ, 0x1f, UR13 ;  /* 0x0000001f3f0c7899 */ /* 0x000fe4000801140d */
[----:B------:R-:W-:Y:S01]  /*9a50*/  UIMAD UR5, UR11, UR9, UR5 ;  /* 0x000000090b0572a4 */ /* 0x000fe2000f8e0205 */
[----:B------:R-:W-:Y:S02]  /*9a60*/  MOV R164, R194 ;  /* 0x000000c200a47202 */ /* 0x000fe40000000f00 */
[----:B-1----:R-:W-:Y:S01]  /*9a70*/  MOV R165, R5 ;  /* 0x0000000500a57202 */ /* 0x002fe20000000f00 */
[----:B------:R-:W-:Y:S01]  /*9a80*/  IMAD R5, R221, 0x40, R200 ;  /* 0x00000040dd057824 */ /* 0x000fe200078e02c8 */
[----:B------:R-:W-:Y:S01]  /*9a90*/  ULDC.64 UR8, c[0x0][0xc98] ;  /* 0x0003260000087ab9 */ /* 0x000fe20000000a00 */
[----:B------:R-:W-:Y:S01]  /*9aa0*/  UIADD3 UR7, UR7, UR5, URZ ;  /* 0x0000000507077290 */ /* 0x000fe2000fffe03f */
[----:B------:R-:W-:Y:S01]  /*9ab0*/  IMAD.WIDE R20, R226, 0x2, R164 ;  /* 0x00000002e2147825 */ /* 0x000fe200078e02a4 */
[----:B------:R-:W-:-:S02]  /*9ac0*/  UIMAD UR5, UR12, UR8, URZ ;  /* 0x000000080c0572a4 */ /* 0x000fc4000f8e023f */
[----:B------:R-:W-:Y:S01]  /*9ad0*/  UIMAD.WIDE.U32 UR6, UR13, UR8, UR6 ;  /* 0x000000080d0672a5 */ /* 0x000fe2000f8e0006 */
[----:B------:R-:W-:Y:S01]  /*9ae0*/  IMAD.WIDE R164, R5, 0x2, R164 ;  /* 0x0000000205a47825 */ /* 0x000fe200078e02a4 */
[C---:B------:R-:W-:Y:S01]  /*9af0*/  IADD3 R119, P5, R20.reuse, 0xc020, RZ ;  /* 0x0000c02014777810 */ /* 0x040fe20007fbe0ff */
[----:B------:R-:W-:Y:S01]  /*9b00*/  UIMAD UR5, UR13, UR9, UR5 ;  /* 0x000000090d0572a4 */ /* 0x000fe2000f8e0205 */
[C---:B------:R-:W-:Y:S02]  /*9b10*/  IADD3 R107, P2, R20.reuse, 0x8040, RZ ;  /* 0x00008040146b7810 */ /* 0x040fe40007f5e0ff */
[C---:B------:R-:W-:Y:S01]  /*9b20*/  LOP3.LUT R167, R20.reuse, 0x380, RZ, 0xc0, !PT ;  /* 0x0000038014a77812 */ /* 0x040fe200078ec0ff */
[--C-:B------:R-:W-:Y:S01]  /*9b30*/  IMAD.X R9, RZ, RZ, R21.reuse, P5 ;  /* 0x000000ffff097224 */ /* 0x100fe200028e0615 */
[C---:B------:R-:W-:Y:S01]  /*9b40*/  IADD3 R7, P3, R20.reuse, 0xc060, RZ ;  /* 0x0000c06014077810 */ /* 0x040fe20007f7e0ff */
[--C-:B------:R-:W-:Y:S01]  /*9b50*/  IMAD.X R19, RZ, RZ, R21.reuse, P2 ;  /* 0x000000ffff137224 */ /* 0x100fe200010e0615 */
[----:B------:R-:W-:Y:S01]  /*9b60*/  LOP3.LUT R8, R119, 0x380, RZ, 0xc0, !PT ;  /* 0x0000038077087812 */ /* 0x000fe200078ec0ff */
[----:B------:R-:W-:Y:S01]  /*9b70*/  ULDC.64 UR8, c[0x0][0xbe8] ;  /* 0x0002fa0000087ab9 */ /* 0x000fe20000000a00 */
[----:B------:R-:W-:Y:S01]  /*9b80*/  SHF.R.U64 R167, R167, 0x3, RZ ;  /* 0x00000003a7a77819 */ /* 0x000fe200000012ff */
[----:B------:R-:W-:Y:S01]  /*9b90*/  IMAD.X R5, RZ, RZ, R21, P3 ;  /* 0x000000ffff057224 */ /* 0x000fe200018e0615 */
[----:B------:R-:W-:-:S02]  /*9ba0*/  IADD3 R16, P2, R20, 0x4000, RZ ;  /* 0x0000400014107810 */ /* 0x000fc40007f5e0ff */
[----:B------:R-:W-:Y:S02]  /*9bb0*/  LOP3.LUT R4, R7, 0x380, RZ, 0xc0, !PT ;  /* 0x0000038007047812 */ /* 0x000fe400078ec0ff */
[----:B------:R-:W-:Y:S01]  /*9bc0*/  SHF.R.U64 R8, R8, 0x3, RZ ;  /* 0x0000000308087819 */ /* 0x000fe200000012ff */
[--C-:B------:R-:W-:Y:S01]  /*9bd0*/  IMAD.X R17, RZ, RZ, R21.reuse, P2 ;  /* 0x000000ffff117224 */ /* 0x100fe200010e0615 */
[----:B------:R-:W-:Y:S01]  /*9be0*/  LOP3.LUT R166, R167, R20, RZ, 0x3c, !PT ;  /* 0x00000014a7a67212 */ /* 0x000fe200078e3cff */
[----:B------:R-:W-:Y:S01]  /*9bf0*/  IMAD.MOV.U32 R167, RZ, RZ, R21 ;  /* 0x000000ffffa77224 */ /* 0x000fe200078e0015 */
[----:B------:R-:W-:Y:S02]  /*9c00*/  SHF.R.U64 R4, R4, 0x3, RZ ;  /* 0x0000000304047819 */ /* 0x000fe400000012ff */
[C---:B------:R-:W-:Y:S02]  /*9c10*/  IADD3 R123, P4, R20.reuse, 0xc040, RZ ;  /* 0x0000c040147b7810 */ /* 0x040fe40007f9e0ff */
[----:B------:R-:W-:-:S02]  /*9c20*/  IADD3 R115, P6, R20, 0xc000, RZ ;  /* 0x0000c00014737810 */ /* 0x000fc40007fde0ff */
[C---:B------:R-:W-:Y:S02]  /*9c30*/  IADD3 R111, P0, R20.reuse, 0x8060, RZ ;  /* 0x00008060146f7810 */ /* 0x040fe40007f1e0ff */
[C---:B------:R-:W-:Y:S01]  /*9c40*/  IADD3 R23, P1, R20.reuse, 0x20, RZ ;  /* 0x0000002014177810 */ /* 0x040fe20007f3e0ff */
[--C-:B------:R-:W-:Y:S01]  /*9c50*/  IMAD.X R11, RZ, RZ, R21.reuse, P6 ;  /* 0x000000ffff0b7224 */ /* 0x100fe200030e0615 */
[----:B------:R-:W-:Y:S01]  /*9c60*/  IADD3 R114, P3, R20, 0x8020, RZ ;  /* 0x0000802014727810 */ /* 0x000fe20007f7e0ff */
[--C-:B------:R-:W-:Y:S01]  /*9c70*/  IMAD.X R13, RZ, RZ, R21.reuse, P0 ;  /* 0x000000ffff0d7224 */ /* 0x100fe200000e0615 */
[----:B------:R-:W-:Y:S01]  /*9c80*/  LOP3.LUT R8, R8, R119, RZ, 0x3c, !PT ;  /* 0x0000007708087212 */ /* 0x000fe200078e3cff */
[--C-:B------:R-:W-:Y:S01]  /*9c90*/  IMAD.X R15, RZ, RZ, R21.reuse, P1 ;  /* 0x000000ffff0f7224 */ /* 0x100fe200008e0615 */
[----:B------:R-:W-:Y:S01]  /*9ca0*/  IADD3 R119, P2, R164, 0x7000, RZ ;  /* 0x00007000a4777810 */ /* 0x000fe20007f5e0ff */
[--C-:B------:R-:W-:Y:S01]  /*9cb0*/  IMAD.X R151, RZ, RZ, R21.reuse, P3 ;  /* 0x000000ffff977224 */ /* 0x100fe200018e0615 */
[----:B------:R-:W-:Y:S01]  /*9cc0*/  LOP3.LUT R4, R4, R7, RZ, 0x3c, !PT ;  /* 0x0000000704047212 */ /* 0x000fe200078e3cff */
[----:B------:R-:W-:Y:S01]  /*9cd0*/  IMAD.X R7, RZ, RZ, R21, P4 ;  /* 0x000000ffff077224 */ /* 0x000fe200020e0615 */
[----:B------:R-:W-:Y:S01]  /*9ce0*/  MOV R167, R166 ;  /* 0x000000a600a77202 */ /* 0x000fe20000000f00 */
[----:B------:R-:W-:Y:S01]  /*9cf0*/  BAR.SYNC.DEFER_BLOCKING 0x1, 0x100 ;  /* 0x0044000000007b1d */ /* 0x000fe20000010000 */
[----:B------:R-:W-:-:S02]  /*9d00*/  LOP3.LUT R118, R119, 0x380, RZ, 0xc0, !PT ;  /* 0x0000038077767812 */ /* 0x000fc400078ec0ff */
[C---:B------:R-:W-:Y:S02]  /*9d10*/  IADD3 R103, P4, R20.reuse, 0x8000, RZ ;  /* 0x0000800014677810 */ /* 0x040fe40007f9e0ff */
[----:B------:R-:W-:-:S03]  /*9d20*/  IADD3 R110, P5, R20, 0x4060, RZ ;  /* 0x00004060146e7810 */ /* 0x000fc60007fbe0ff */
[----:B------:R-:W1:Y:S01]  /*9d30*/  LDC R166, c[0x0][0xce8] ;  /* 0x00033a00ffa67b82 */ /* 0x000e620000000800 */
        /* <DEDUP_REMOVED lines=10> */
[----:B------:R-:W-:Y:S01]  /*9de0*/  LOP3.LUT R20, R103, 0x380, RZ, 0xc0, !PT ;  /* 0x0000038067147812 */ /* 0x000fe200078ec0ff */
[----:B------:R-:W-:Y:S01]  /*9df0*/  IMAD.X R163, RZ, RZ, R21, P3 ;  /* 0x000000ffffa37224 */ /* 0x000fe200018e0615 */
[----:B------:R-:W-:-:S02]  /*9e00*/  LOP3.LUT R21, R114, 0x380, RZ, 0xc0, !PT ;  /* 0x0000038072157812 */ /* 0x000fc400078ec0ff */
[----:B------:R-:W-:Y:S01]  /*9e10*/  LOP3.LUT R118, R118, R119, RZ, 0x3c, !PT ;  /* 0x0000007776767212 */ /* 0x000fe200078e3cff */
[----:B------:R-:W-:Y:S01]  /*9e20*/  IMAD.X R119, RZ, RZ, R165, P2 ;  /* 0x000000ffff777224 */ /* 0x000fe200010e06a5 */
[----:B------:R-:W-:Y:S01]  /*9e30*/  IADD3 R147, P2, R164, 0xe000, RZ ;  /* 0x0000e000a4937810 */ /* 0x000fe20007f5e0ff */
[----:B------:R2:W-:Y:S01]  /*9e40*/  STSM.16.M88.4 [R167], R24 ;  /* 0x00000018a7007844 */ /* 0x0005e20000000200 */
[----:B------:R-:W-:Y:S02]  /*9e50*/  LOP3.LUT R14, R23, 0x380, RZ, 0xc0, !PT ;  /* 0x00000380170e7812 */ /* 0x000fe400078ec0ff */
[----:B------:R-:W-:Y:S02]  /*9e60*/  SHF.R.U64 R21, R21, 0x3, RZ ;  /* 0x0000000315157819 */ /* 0x000fe400000012ff */
[----:B------:R-:W-:Y:S02]  /*9e70*/  SHF.R.U64 R20, R20, 0x3, RZ ;  /* 0x0000000314147819 */ /* 0x000fe400000012ff */
[----:B------:R-:W-:-:S02]  /*9e80*/  LOP3.LUT R146, R147, 0x380, RZ, 0xc0, !PT ;  /* 0x0000038093927812 */ /* 0x000fc400078ec0ff */
[----:B------:R-:W-:Y:S02]  /*9e90*/  SHF.R.U64 R14, R14, 0x3, RZ ;  /* 0x000000030e0e7819 */ /* 0x000fe400000012ff */
[----:B------:R-:W-:Y:S02]  /*9ea0*/  LOP3.LUT R150, R21, R114, RZ, 0x3c, !PT ;  /* 0x0000007215967212 */ /* 0x000fe400078e3cff */
[----:B------:R-:W-:Y:S02]  /*9eb0*/  LOP3.LUT R152, R20, R103, RZ, 0x3c, !PT ;  /* 0x0000006714987212 */ /* 0x000fe400078e3cff */
[----:B------:R-:W-:Y:S02]  /*9ec0*/  LOP3.LUT R103, R110, 0x380, RZ, 0xc0, !PT ;  /* 0x000003806e677812 */ /* 0x000fe400078ec0ff */
[----:B------:R-:W-:Y:S02]  /*9ed0*/  LOP3.LUT R21, R102, 0x380, RZ, 0xc0, !PT ;  /* 0x0000038066157812 */ /* 0x000fe400078ec0ff */
[----:B------:R-:W-:-:S02]  /*9ee0*/  SHF.R.U64 R146, R146, 0x3, RZ ;  /* 0x0000000392927819 */ /* 0x000fc400000012ff */
[----:B------:R-:W-:Y:S02]  /*9ef0*/  LOP3.LUT R14, R14, R23, RZ, 0x3c, !PT ;  /* 0x000000170e0e7212 */ /* 0x000fe400078e3cff */
[----:B------:R-:W-:Y:S02]  /*9f00*/  LOP3.LUT R20, R31, 0x380, RZ, 0xc0, !PT ;  /* 0x000003801f147812 */ /* 0x000fe400078ec0ff */
[----:B------:R-:W-:Y:S02]  /*9f10*/  LOP3.LUT R23, R106, 0x380, RZ, 0xc0, !PT ;  /* 0x000003806a177812 */ /* 0x000fe400078ec0ff */
[----:B------:R-:W-:Y:S02]  /*9f20*/  SHF.R.U64 R103, R103, 0x3, RZ ;  /* 0x0000000367677819 */ /* 0x000fe400000012ff */
[----:B------:R-:W-:Y:S02]  /*9f30*/  SHF.R.U64 R21, R21, 0x3, RZ ;  /* 0x0000000315157819 */ /* 0x000fe400000012ff */
[----:B------:R-:W-:Y:S01]  /*9f40*/  LOP3.LUT R146, R146, R147, RZ, 0x3c, !PT ;  /* 0x0000009392927212 */ /* 0x000fe200078e3cff */
[----:B------:R-:W-:Y:S01]  /*9f50*/  IMAD.X R147, RZ, RZ, R165, P2 ;  /* 0x000000ffff937224 */ /* 0x000fe200010e06a5 */
[----:B------:R-:W-:-:S02]  /*9f60*/  SHF.R.U64 R20, R20, 0x3, RZ ;  /* 0x0000000314147819 */ /* 0x000fc400000012ff */
[----:B------:R-:W-:Y:S02]  /*9f70*/  SHF.R.U64 R23, R23, 0x3, RZ ;  /* 0x0000000317177819 */ /* 0x000fe400000012ff */
[----:B------:R-:W-:Y:S02]  /*9f80*/  LOP3.LUT R154, R103, R110, RZ, 0x3c, !PT ;  /* 0x0000006e679a7212 */ /* 0x000fe400078e3cff */
[----:B------:R-:W-:Y:S02]  /*9f90*/  LOP3.LUT R160, R21, R102, RZ, 0x3c, !PT ;  /* 0x0000006615a07212 */ /* 0x000fe400078e3cff */
[----:B-1----:R-:W-:Y:S02]  /*9fa0*/  ISETP.NE.AND P2, PT, R166, 0x1, PT ;  /* 0x00000001a600780c */ /* 0x002fe40003f45270 */
[----:B------:R-:W-:Y:S02]  /*9fb0*/  LOP3.LUT R10, R115, 0x380, RZ, 0xc0, !PT ;  /* 0x00000380730a7812 */ /* 0x000fe400078ec0ff */
[----:B------:R-:W-:-:S02]  /*9fc0*/  LOP3.LUT R12, R111, 0x380, RZ, 0xc0, !PT ;  /* 0x000003806f0c7812 */ /* 0x000fc400078ec0ff */
[----:B------:R-:W-:Y:S02]  /*9fd0*/  LOP3.LUT R18, R107, 0x380, RZ, 0xc0, !PT ;  /* 0x000003806b127812 */ /* 0x000fe400078ec0ff */
[----:B------:R-:W-:Y:S02]  /*9fe0*/  IADD3 R102, P4, R164, 0x2000, RZ ;  /* 0x00002000a4667810 */ /* 0x000fe40007f9e0ff */
[----:B------:R-:W-:Y:S02]  /*9ff0*/  LOP3.LUT R103, R16, 0x380, RZ, 0xc0, !PT ;  /* 0x0000038010677812 */ /* 0x000fe400078ec0ff */
[----:B------:R-:W-:Y:S02]  /*a000*/  LOP3.LUT R156, R20, R31, RZ, 0x3c, !PT ;  /* 0x0000001f149c7212 */ /* 0x000fe400078e3cff */
[----:B------:R-:W-:Y:S02]  /*a010*/  LOP3.LUT R6, R123, 0x380, RZ, 0xc0, !PT ;  /* 0x000003807b067812 */ /* 0x000fe400078ec0ff */
[----:B------:R-:W-:-:S02]  /*a020*/  LOP3.LUT R158, R23, R106, RZ, 0x3c, !PT ;  /* 0x0000006a179e7212 */ /* 0x000fc400078e3cff */
[----:B------:R-:W-:Y:S02]  /*a030*/  IADD3 R21, P3, R164, 0x1000, RZ ;  /* 0x00001000a4157810 */ /* 0x000fe40007f7e0ff */
[----:B------:R-:W-:Y:S02]  /*a040*/  LOP3.LUT R31, R22, 0x380, RZ, 0xc0, !PT ;  /* 0x00000380161f7812 */ /* 0x000fe400078ec0ff */
[----:B------:R-:W-:Y:S02]  /*a050*/  SHF.R.U64 R10, R10, 0x3, RZ ;  /* 0x000000030a0a7819 */ /* 0x000fe400000012ff */
[----:B------:R-:W-:Y:S02]  /*a060*/  SHF.R.U64 R12, R12, 0x3, RZ ;  /* 0x000000030c0c7819 */ /* 0x000fe400000012ff */
[----:B------:R-:W-:Y:S02]  /*a070*/  SHF.R.U64 R18, R18, 0x3, RZ ;  /* 0x0000000312127819 */ /* 0x000fe400000012ff */
[----:B------:R-:W-:-:S02]  /*a080*/  LOP3.LUT R23, R102, 0x380, RZ, 0xc0, !PT ;  /* 0x0000038066177812 */ /* 0x000fc400078ec0ff */
[----:B------:R-:W-:Y:S02]  /*a090*/  SHF.R.U64 R103, R103, 0x3, RZ ;  /* 0x0000000367677819 */ /* 0x000fe400000012ff */
[----:B------:R-:W-:Y:S02]  /*a0a0*/  SHF.R.U64 R6, R6, 0x3, RZ ;  /* 0x0000000306067819 */ /* 0x000fe400000012ff */
[----:B------:R-:W-:Y:S02]  /*a0b0*/  LOP3.LUT R20, R21, 0x380, RZ, 0xc0, !PT ;  /* 0x0000038015147812 */ /* 0x000fe400078ec0ff */
[----:B------:R-:W-:Y:S02]  /*a0c0*/  SHF.R.U64 R31, R31, 0x3, RZ ;  /* 0x000000031f1f7819 */ /* 0x000fe400000012ff */
[----:B------:R-:W-:Y:S02]  /*a0d0*/  LOP3.LUT R10, R10, R115, RZ, 0x3c, !PT ;  /* 0x000000730a0a7212 */ /* 0x000fe400078e3cff */
[----:B------:R-:W-:-:S02]  /*a0e0*/  LOP3.LUT R12, R12, R111, RZ, 0x3c, !PT ;  /* 0x0000006f0c0c7212 */ /* 0x000fc400078e3cff */
[----:B------:R-:W-:Y:S02]  /*a0f0*/  LOP3.LUT R18, R18, R107, RZ, 0x3c, !PT ;  /* 0x0000006b12127212 */ /* 0x000fe400078e3cff */
[----:B------:R-:W-:Y:S02]  /*a100*/  SHF.R.U64 R23, R23, 0x3, RZ ;  /* 0x0000000317177819 */ /* 0x000fe400000012ff */
[----:B------:R-:W-:Y:S02]  /*a110*/  LOP3.LUT R16, R103, R16, RZ, 0x3c, !PT ;  /* 0x0000001067107212 */ /* 0x000fe400078e3cff */
[C---:B------:R-:W-:Y:S02]  /*a120*/  IADD3 R103, P5, R164.reuse, 0x3000, RZ ;  /* 0x00003000a4677810 */ /* 0x040fe40007fbe0ff */
[C---:B------:R-:W-:Y:S02]  /*a130*/  IADD3 R107, P6, R164.reuse, 0x4000, RZ ;  /* 0x00004000a46b7810 */ /* 0x040fe40007fde0ff */
[----:B------:R-:W-:-:S02]  /*a140*/  IADD3 R111, P0, R164, 0x5000, RZ ;  /* 0x00005000a46f7810 */ /* 0x000fc40007f1e0ff */
[----:B------:R-:W-:Y:S02]  /*a150*/  IADD3 R115, P1, R164, 0x6000, RZ ;  /* 0x00006000a4737810 */ /* 0x000fe40007f3e0ff */
[----:B--2---:R-:W-:Y:S02]  /*a160*/  MOV R24, R4 ;  /* 0x0000000400187202 */ /* 0x004fe40000000f00 */
[----:B------:R-:W-:Y:S02]  /*a170*/  LOP3.LUT R6, R6, R123, RZ, 0x3c, !PT ;  /* 0x0000007b06067212 */ /* 0x000fe400078e3cff */
[----:B------:R-:W-:Y:S02]  /*a180*/  SHF.R.U64 R20, R20, 0x3, RZ ;  /* 0x0000000314147819 */ /* 0x000fe400000012ff */
[----:B------:R-:W-:Y:S02]  /*a190*/  LOP3.LUT R162, R31, R22, RZ, 0x3c, !PT ;  /* 0x000000161fa27212 */ /* 0x000fe400078e3cff */
[----:B------:R-:W-:-:S02]  /*a1a0*/  F2FP.F16.F32.PACK_AB R5, R35, R34 ;  /* 0x000000222305723e */ /* 0x000fc400000000ff */
[----:B------:R-:W-:Y:S01]  /*a1b0*/  LOP3.LUT R22, R23, R102, RZ, 0x3c, !PT ;  /* 0x0000006617167212 */ /* 0x000fe200078e3cff */
[----:B------:R-:W1:Y:S01]  /*a1c0*/  @P2 LDC R34, c[0x0][0xcec] ;  /* 0x00033b00ff222b82 */ /* 0x000e620000000800 */
[----:B------:R-:W-:Y:S01]  /*a1d0*/  LOP3.LUT R102, R103, 0x380, RZ, 0xc0, !PT ;  /* 0x0000038067667812 */ /* 0x000fe200078ec0ff */
[--C-:B------:R-:W-:Y:S01]  /*a1e0*/  IMAD.X R23, RZ, RZ, R165.reuse, P4 ;  /* 0x000000ffff177224 */ /* 0x100fe200020e06a5 */
[----:B------:R-:W-:Y:S02]  /*a1f0*/  LOP3.LUT R106, R107, 0x380, RZ, 0xc0, !PT ;  /* 0x000003806b6a7812 */ /* 0x000fe400078ec0ff */
[----:B------:R-:W-:Y:S02]  /*a200*/  LOP3.LUT R110, R111, 0x380, RZ, 0xc0, !PT ;  /* 0x000003806f6e7812 */ /* 0x000fe400078ec0ff */
[----:B------:R-:W-:Y:S02]  /*a210*/  LOP3.LUT R114, R115, 0x380, RZ, 0xc0, !PT ;  /* 0x0000038073727812 */ /* 0x000fe400078ec0ff */
[----:B------:R-:W-:Y:S01]  /*a220*/  LOP3.LUT R20, R20, R21, RZ, 0x3c, !PT ;  /* 0x0000001514147212 */ /* 0x000fe200078e3cff */
[----:B------:R-:W-:Y:S01]  /*a230*/  IMAD.X R21, RZ, RZ, R165, P3 ;  /* 0x000000ffff157224 */ /* 0x000fe200018e06a5 */
[----:B------:R-:W-:-:S02]  /*a240*/  MOV R25, R6 ;  /* 0x0000000600197202 */ /* 0x000fc40000000f00 */
[----:B------:R-:W-:Y:S02]  /*a250*/  F2FP.F16.F32.PACK_AB R6, R37, R172 ;  /* 0x000000ac2506723e */ /* 0x000fe400000000ff */
[----:B------:R-:W-:Y:S01]  /*a260*/  SHF.R.U64 R102, R102, 0x3, RZ ;  /* 0x0000000366667819 */ /* 0x000fe200000012ff */
[----:B------:R-:W2:Y:S01]  /*a270*/  @P2 LDC R37, c[0x0][0xcf0] ;  /* 0x00033c00ff252b82 */ /* 0x000ea20000000800 */
        /* <DEDUP_REMOVED lines=32> */
[----:B------:R-:W-:Y:S02]  /*a480*/  IADD3 R195, P3, R164, 0xf000, RZ ;  /* 0x0000f000a4c37810 */ /* 0x000fe40007f7e0ff */
[----:B------:R-:W-:-:S02]  /*a490*/  SHF.R.U64 R29, R29, 0x3, RZ ;  /* 0x000000031d1d7819 */ /* 0x000fc400000012ff */
[----:B------:R-:W-:Y:S01]  /*a4a0*/  F2FP.F16.F32.PACK_AB R7, R39, R38 ;  /* 0x000000262707723e */ /* 0x000fe200000000ff */
[----:B------:R-:W-:Y:S01]  /*a4b0*/  VIADD R39, R202, UR38 ;  /* 0x00000026ca277c36 */ /* 0x000fe20008000000 */
        /* <DEDUP_REMOVED lines=12> */
[----:B------:R-:W-:Y:S01]  /*a580*/  MOV R26, R8 ;  /* 0x00000008001a7202 */ /* 0x000fe20000000f00 */
[----:B------:R-:W-:Y:S01]  /*a590*/  IMAD.MOV.U32 R29, RZ, RZ, R165 ;  /* 0x000000ffff1d7224 */ /* 0x000fe200078e00a5 */
[----:B------:R-:W-:Y:S01]  /*a5a0*/  MOV R27, R10 ;  /* 0x0000000a001b7202 */ /* 0x000fe20000000f00 */
[----:B-1----:R-:W-:Y:S01]  /*a5b0*/  @P2 IMAD.HI.U32 R34, R39, R34, RZ ;  /* 0x0000002227222227 */ /* 0x002fe200078e00ff */
[----:B------:R-:W-:-:S02]  /*a5c0*/  MOV R165, R14 ;  /* 0x0000000e00a57202 */ /* 0x000fc40000000f00 */
[----:B------:R-:W-:Y:S01]  /*a5d0*/  F2FP.F16.F32.PACK_AB R4, R33, R171 ;  /* 0x000000ab2104723e */ /* 0x000fe200000000ff */
[----:B------:R-:W-:Y:S01]  /*a5e0*/  IMAD.MOV.U32 R33, RZ, RZ, R39 ;  /* 0x000000ffff217224 */ /* 0x000fe200078e0027 */
[----:B------:R-:W-:Y:S02]  /*a5f0*/  MOV R32, R12 ;  /* 0x0000000c00207202 */ /* 0x000fe40000000f00 */
[----:B------:R-:W-:Y:S01]  /*a600*/  MOV R156, R156 ;  /* 0x0000009c009c7202 */ /* 0x000fe20000000f00 */
[----:B------:R1:W-:Y:S01]  /*a610*/  STSM.16.M88.4 [R165], R4 ;  /* 0x00000004a5007844 */ /* 0x0003e20000000200 */
[----:B------:R-:W-:Y:S02]  /*a620*/  F2FP.F16.F32.PACK_AB R8, R41, R173 ;  /* 0x000000ad2908723e */ /* 0x000fe400000000ff */
[----:B------:R-:W-:Y:S02]  /*a630*/  F2FP.F16.F32.PACK_AB R9, R43, R42 ;  /* 0x0000002a2b09723e */ /* 0x000fe400000000ff */
[----:B------:R-:W-:-:S02]  /*a640*/  F2FP.F16.F32.PACK_AB R10, R45, R174 ;  /* 0x000000ae2d0a723e */ /* 0x000fc400000000ff */
[----:B------:R-:W-:Y:S02]  /*a650*/  F2FP.F16.F32.PACK_AB R11, R47, R46 ;  /* 0x0000002e2f0b723e */ /* 0x000fe400000000ff */
        /* <DEDUP_REMOVED lines=13> */
[----:B--2---:R-:W-:Y:S02]  /*a730*/  @P2 SHF.R.U32.HI R33, RZ, R37, R34 ;  /* 0x00000025ff212219 */ /* 0x004fe40000011622 */
[----:B------:R-:W-:Y:S01]  /*a740*/  MOV R160, R160 ;  /* 0x000000a000a07202 */ /* 0x000fe20000000f00 */
[----:B------:R2:W-:Y:S01]  /*a750*/  STSM.16.M88.4 [R35], R16 ;  /* 0x0000001023007844 */ /* 0x0005e20000000200 */
[----:B-1----:R-:W-:Y:S02]  /*a760*/  F2FP.F16.F32.PACK_AB R4, R65, R179 ;  /* 0x000000b34104723e */ /* 0x002fe400000000ff */
[----:B------:R-:W-:Y:S02]  /*a770*/  F2FP.F16.F32.PACK_AB R5, R67, R66 ;  /* 0x000000424305723e */ /* 0x000fe400000000ff */
[----:B------:R-:W-:Y:S02]  /*a780*/  F2FP.F16.F32.PACK_AB R6, R69, R180 ;  /* 0x000000b44506723e */ /* 0x000fe400000000ff */
[----:B------:R-:W-:-:S02]  /*a790*/  F2FP.F16.F32.PACK_AB R7, R71, R70 ;  /* 0x000000464707723e */ /* 0x000fc400000000ff */
[----:B------:R-:W-:Y:S02]  /*a7a0*/  MOV R158, R158 ;  /* 0x0000009e009e7202 */ /* 0x000fe40000000f00 */
[----:B---3--:R-:W-:Y:S01]  /*a7b0*/  F2FP.F16.F32.PACK_AB R8, R73, R181 ;  /* 0x000000b54908723e */ /* 0x008fe200000000ff */
[----:B------:R-:W-:Y:S01]  /*a7c0*/  STSM.16.M88.4 [R160], R4 ;  /* 0x00000004a0007844 */ /* 0x000fe20000000200 */
[----:B------:R-:W-:Y:S02]  /*a7d0*/  F2FP.F16.F32.PACK_AB R9, R75, R74 ;  /* 0x0000004a4b09723e */ /* 0x000fe400000000ff */
[----:B------:R-:W-:Y:S01]  /*a7e0*/  F2FP.F16.F32.PACK_AB R10, R77, R182 ;  /* 0x000000b64d0a723e */ /* 0x000fe200000000ff */
[----:B--2---:R-:W-:Y:S01]  /*a7f0*/  IMAD.MOV R35, RZ, RZ, -R33 ;  /* 0x000000ffff237224 */ /* 0x004fe200078e0a21 */
[----:B------:R-:W-:Y:S02]  /*a800*/  F2FP.F16.F32.PACK_AB R11, R79, R78 ;  /* 0x0000004e4f0b723e */ /* 0x000fe400000000ff */
[----:B------:R-:W-:Y:S01]  /*a810*/  MOV R154, R154 ;  /* 0x0000009a009a7202 */ /* 0x000fe20000000f00 */
[----:B------:R-:W-:Y:S01]  /*a820*/  IMAD R35, R166, R35, R39 ;  /* 0x00000023a6237224 */ /* 0x000fe200078e0227 */
[----:B------:R-:W-:Y:S01]  /*a830*/  F2FP.F16.F32.PACK_AB R12, R81, R183 ;  /* 0x000000b7510c723e */ /* 0x000fe200000000ff */
[----:B------:R1:W-:Y:S01]  /*a840*/  STSM.16.M88.4 [R158], R8 ;  /* 0x000000089e007844 */ /* 0x0003e20000000200 */
[----:B------:R-:W-:-:S02]  /*a850*/  F2FP.F16.F32.PACK_AB R13, R83, R82 ;  /* 0x00000052530d723e */ /* 0x000fc400000000ff */
[----:B------:R-:W-:Y:S02]  /*a860*/  F2FP.F16.F32.PACK_AB R14, R85, R184 ;  /* 0x000000b8550e723e */ /* 0x000fe400000000ff */
[----:B------:R-:W-:Y:S02]  /*a870*/  F2FP.F16.F32.PACK_AB R15, R87, R86 ;  /* 0x00000056570f723e */ /* 0x000fe400000000ff */
[----:B------:R-:W-:Y:S02]  /*a880*/  MOV R152, R152 ;  /* 0x0000009800987202 */ /* 0x000fe40000000f00 */
[----:B------:R-:W-:Y:S01]  /*a890*/  F2FP.F16.F32.PACK_AB R16, R89, R185 ;  /* 0x000000b95910723e */ /* 0x000fe200000000ff */
[----:B------:R2:W-:Y:S01]  /*a8a0*/  STSM.16.M88.4 [R154], R12 ;  /* 0x0000000c9a007844 */ /* 0x0005e20000000200 */
[----:B------:R-:W-:Y:S02]  /*a8b0*/  F2FP.F16.F32.PACK_AB R17, R91, R90 ;  /* 0x0000005a5b11723e */ /* 0x000fe400000000ff */
[----:B------:R-:W-:-:S02]  /*a8c0*/  F2FP.F16.F32.PACK_AB R18, R93, R186 ;  /* 0x000000ba5d12723e */ /* 0x000fc400000000ff */
[----:B------:R-:W-:Y:S01]  /*a8d0*/  F2FP.F16.F32.PACK_AB R19, R95, R94 ;  /* 0x0000005e5f13723e */ /* 0x000fe200000000ff */
[----:B-1----:R-:W-:Y:S01]  /*a8e0*/  IMAD.U32 R10, RZ, RZ, UR5 ;  /* 0x00000005ff0a7e24 */ /* 0x002fe2000f8e00ff */
[----:B------:R-:W-:Y:S01]  /*a8f0*/  SHF.R.S32.HI R9, RZ, 0x1f, R33 ;  /* 0x0000001fff097819 */ /* 0x000fe20000011421 */
[----:B------:R-:W-:Y:S01]  /*a900*/  ULDC UR5, c[0x0][0xb88] ;  /* 0x0002e20000057ab9 */ /* 0x000fe20000000800 */
[----:B------:R-:W-:Y:S01]  /*a910*/  SHF.R.S32.HI R8, RZ, 0x1f, R35 ;  /* 0x0000001fff087819 */ /* 0x000fe20000011423 */
[----:B------:R1:W-:Y:S01]  /*a920*/  STSM.16.M88.4 [R152], R16 ;  /* 0x0000001098007844 */ /* 0x0003e20000000200 */
[----:B------:R-:W-:Y:S02]  /*a930*/  MOV R150, R150 ;  /* 0x0000009600967202 */ /* 0x000fe40000000f00 */
[----:B------:R-:W-:Y:S02]  /*a940*/  F2FP.F16.F32.PACK_AB R4, R97, R187 ;  /* 0x000000bb6104723e */ /* 0x000fe400000000ff */
[----:B------:R-:W-:Y:S01]  /*a950*/  F2FP.F16.F32.PACK_AB R5, R99, R98 ;  /* 0x000000626305723e */ /* 0x000fe200000000ff */
[----:B--2---:R-:W-:Y:S01]  /*a960*/  VIADD R14, R225, UR38 ;  /* 0x00000026e10e7c36 */ /* 0x004fe20008000000 */
[----:B------:R-:W-:Y:S01]  /*a970*/  IADD3 R12, P0, R33, UR6, RZ ;  /* 0x00000006210c7c10 */ /* 0x000fe2000ff1e0ff */
[----:B------:R-:W-:Y:S01]  /*a980*/  IMAD R33, R166, UR5, RZ ;  /* 0x00000005a6217c24 */ /* 0x000fe2000f8e02ff */
[----:B------:R-:W-:-:S02]  /*a990*/  F2FP.F16.F32.PACK_AB R6, R101, R188 ;  /* 0x000000bc6506723e */ /* 0x000fc400000000ff */
[----:B------:R-:W-:Y:S01]  /*a9a0*/  IADD3.X R13, R9, UR7, R10, P0, !PT ;  /* 0x00000007090d7c10 */ /* 0x000fe200087fe40a */
[----:B------:R-:W-:Y:S01]  /*a9b0*/  ULDC.64 UR6, c[0x0][0xc88] ;  /* 0x0003220000067ab9 */ /* 0x000fe20000000a00 */
[----:B------:R-:W-:Y:S01]  /*a9c0*/  F2FP.F16.F32.PACK_AB R7, R40, R36 ;  /* 0x000000242807723e */ /* 0x000fe200000000ff */
[----:B------:R-:W-:Y:S01]  /*a9d0*/  IMAD R8, R8, UR6, RZ ;  /* 0x0000000608087c24 */ /* 0x000fe2000f8e02ff */
[----:B------:R-:W-:Y:S01]  /*a9e0*/  LOP3.LUT P0, RZ, R223, 0x3, RZ, 0xc0, !PT ;  /* 0x00000003dfff7812 */ /* 0x000fe2000780c0ff */
[----:B------:R-:W-:Y:S01]  /*a9f0*/  IMAD.WIDE.U32 R12, R35, UR6, R12 ;  /* 0x00000006230c7c25 */ /* 0x000fe2000f8e000c */
[----:B------:R-:W-:Y:S01]  /*aa00*/  F2FP.F16.F32.PACK_AB R9, R48, R44 ;  /* 0x0000002c3009723e */ /* 0x000fe200000000ff */
[----:B------:R2:W-:Y:S01]  /*aa10*/  STSM.16.M88.4 [R150], R4 ;  /* 0x0000000496007844 */ /* 0x0005e20000000200 */
[----:B------:R-:W-:Y:S01]  /*aa20*/  F2FP.F16.F32.PACK_AB R10, R109, R190 ;  /* 0x000000be6d0a723e */ /* 0x000fe200000000ff */
[----:B------:R-:W-:Y:S01]  /*aa30*/  IMAD R35, R35, UR7, R8 ;  /* 0x0000000723237c24 */ /* 0x000fe2000f8e0208 */
[----:B------:R-:W-:Y:S01]  /*aa40*/  ULDC.64 UR6, c[0x0][0xc50] ;  /* 0x0003140000067ab9 */ /* 0x000fe20000000a00 */
[----:B------:R-:W-:-:S02]  /*aa50*/  F2FP.F16.F32.PACK_AB R8, R105, R189 ;  /* 0x000000bd6908723e */ /* 0x000fc400000000ff */
[----:B-1----:R-:W-:Y:S02]  /*aa60*/  LEA R18, P3, R12, UR6, 0x2 ;  /* 0x000000060c127c11 */ /* 0x002fe4000f8610ff */
[----:B------:R-:W-:Y:S02]  /*aa70*/  F2FP.F16.F32.PACK_AB R11, R56, R52 ;  /* 0x00000034380b723e */ /* 0x000fe400000000ff */
[----:B------:R-:W-:Y:S01]  /*aa80*/  ISETP.GE.OR P1, PT, R14, R33, P0 ;  /* 0x000000210e00720c */ /* 0x000fe20000726670 */
[----:B------:R-:W-:Y:S01]  /*aa90*/  SHFL.IDX PT, R34, R18, RZ, 0x1c1f ;  /* 0x001c1fff12227589 */ /* 0x000fe200000e0000 */
[----:B------:R-:W-:Y:S02]  /*aaa0*/  F2FP.F16.F32.PACK_AB R15, R104, R100 ;  /* 0x00000064680f723e */ /* 0x000fe400000000ff */
[----:B------:R-:W-:Y:S01]  /*aab0*/  F2FP.F16.F32.PACK_AB R16, R137, R136 ;  /* 0x000000888910723e */ /* 0x000fe200000000ff */
[----:B------:R1:W-:Y:S01]  /*aac0*/  STSM.16.M88.4 [R164], R8 ;  /* 0x00000008a4007844 */ /* 0x0003e20000000200 */
[----:B--2---:R-:W-:Y:S01]  /*aad0*/  IMAD.IADD R5, R13, 0x1, R35 ;  /* 0x000000010d057824 */ /* 0x004fe200078e0223 */
[----:B------:R-:W-:Y:S01]  /*aae0*/  F2FP.F16.F32.PACK_AB R6, R117, R192 ;  /* 0x000000c07506723e */ /* 0x000fe200000000ff */
[----:B------:R-:W-:Y:S01]  /*aaf0*/  VIADD R4, R14, 0x8 ;  /* 0x000000080e047836 */ /* 0x000fe20000000000 */
[----:B------:R-:W-:Y:S01]  /*ab00*/  F2FP.F16.F32.PACK_AB R7, R72, R68 ;  /* 0x000000444807723e */ /* 0x000fe200000000ff */
[----:B------:R2:W-:Y:S01]  /*ab10*/  SHFL.IDX PT, R52, R18, 0x1, 0x1c1f ;  /* 0x003c1f0012347f89 */ /* 0x0005e200000e0000 */
[----:B------:R-:W-:-:S02]  /*ab20*/  LEA.HI.X R19, R12, UR7, R5, 0x2, P3 ;  /* 0x000000070c137c11 */ /* 0x000fc400098f1405 */
[----:B------:R-:W-:Y:S02]  /*ab30*/  ISETP.GE.OR P0, PT, R4, R33, P0 ;  /* 0x000000210400720c */ /* 0x000fe40000706670 */
[----:B------:R-:W-:Y:S01]  /*ab40*/  F2FP.F16.F32.PACK_AB R4, R113, R191 ;  /* 0x000000bf7104723e */ /* 0x000fe200000000ff */
[----:B------:R-:W3:Y:S01]  /*ab50*/  SHFL.IDX PT, R35, R19, RZ, 0x1c1f ;  /* 0x001c1fff13237589 */ /* 0x000ee200000e0000 */
[----:B------:R-:W-:Y:S02]  /*ab60*/  F2FP.F16.F32.PACK_AB R5, R64, R60 ;  /* 0x0000003c4005723e */ /* 0x000fe400000000ff */
[----:B------:R-:W-:Y:S01]  /*ab70*/  F2FP.F16.F32.PACK_AB R12, R129, R128 ;  /* 0x00000080810c723e */ /* 0x000fe200000000ff */
[----:B------:R4:W0:Y:S01]  /*ab80*/  SHFL.IDX PT, R53, R19, 0x1, 0x1c1f ;  /* 0x003c1f0013357f89 */ /* 0x00082200000e0000 */
[----:B-1----:R-:W-:Y:S02]  /*ab90*/  F2FP.F16.F32.PACK_AB R8, R121, R193 ;  /* 0x000000c17908723e */ /* 0x002fe400000000ff */
[----:B------:R-:W-:Y:S01]  /*aba0*/  F2FP.F16.F32.PACK_AB R9, R80, R76 ;  /* 0x0000004c5009723e */ /* 0x000fe200000000ff */
[----:B------:R1:W-:Y:S01]  /*abb0*/  STSM.16.M88.4 [R32], R4 ;  /* 0x0000000420007844 */ /* 0x0003e20000000200 */
[----:B------:R-:W-:-:S02]  /*abc0*/  F2FP.F16.F32.PACK_AB R10, R125, R124 ;  /* 0x0000007c7d0a723e */ /* 0x000fc400000000ff */
[----:B------:R-:W-:Y:S02]  /*abd0*/  F2FP.F16.F32.PACK_AB R11, R88, R84 ;  /* 0x00000054580b723e */ /* 0x000fe400000000ff */
[----:B------:R-:W-:Y:S02]  /*abe0*/  F2FP.F16.F32.PACK_AB R13, R96, R92 ;  /* 0x0000005c600d723e */ /* 0x000fe400000000ff */
[----:B------:R-:W-:Y:S01]  /*abf0*/  F2FP.F16.F32.PACK_AB R14, R133, R132 ;  /* 0x00000084850e723e */ /* 0x000fe200000000ff */
[----:B------:R-:W-:Y:S01]  /*ac00*/  STSM.16.M88.4 [R27], R8 ;  /* 0x000000081b007844 */ /* 0x000fe20000000200 */
[----:B------:R-:W-:Y:S02]  /*ac10*/  F2FP.F16.F32.PACK_AB R17, R112, R108 ;  /* 0x0000006c7011723e */ /* 0x000fe400000000ff */
[----:B--2---:R-:W-:Y:S01]  /*ac20*/  F2FP.F16.F32.PACK_AB R18, R141, R140 ;  /* 0x0000008c8d12723e */ /* 0x004fe200000000ff */
[----:B------:R-:W-:Y:S01]  /*ac30*/  STSM.16.M88.4 [R26], R12 ;  /* 0x0000000c1a007844 */ /* 0x000fe20000000200 */
[----:B----4-:R-:W-:-:S02]  /*ac40*/  F2FP.F16.F32.PACK_AB R19, R120, R116 ;  /* 0x000000747813723e */ /* 0x010fc400000000ff */
[----:B------:R-:W-:Y:S01]  /*ac50*/  F2FP.F16.F32.PACK_AB R36, R145, R144 ;  /* 0x000000909124723e */ /* 0x000fe200000000ff */
[----:B-1----:R-:W1:Y:S01]  /*ac60*/  @P2 LDC R7, c[0x0][0xcf0] ;  /* 0x00033c00ff072b82 */ /* 0x002e620000000800 */
[----:B------:R-:W-:Y:S01]  /*ac70*/  F2FP.F16.F32.PACK_AB R37, R169, R168 ;  /* 0x000000a8a925723e */ /* 0x000fe200000000ff */
[----:B------:R-:W-:Y:S01]  /*ac80*/  STSM.16.M88.4 [R25], R16 ;  /* 0x0000001019007844 */ /* 0x000fe20000000200 */
[----:B------:R-:W-:Y:S02]  /*ac90*/  F2FP.F16.F32.PACK_AB R38, R149, R148 ;  /* 0x000000949526723e */ /* 0x000fe400000000ff */
[----:B------:R-:W-:Y:S02]  /*aca0*/  F2FP.F16.F32.PACK_AB R39, R0, R170 ;  /* 0x000000aa0027723e */ /* 0x000fe400000000ff */
[----:B------:R-:W-:-:S03]  /*acb0*/  LOP3.LUT R30, R195, 0x380, RZ, 0xc0, !PT ;  /* 0x00000380c31e7812 */ /* 0x000fc600078ec0ff */
[----:B------:R-:W-:Y:S01]  /*acc0*/  STSM.16.M88.4 [R24], R36 ;  /* 0x0000002418007844 */ /* 0x000fe20000000200 */
[----:B------:R-:W-:Y:S01]  /*acd0*/  IMAD R0, R218, 0x20, R221 ;  /* 0x00000020da007824 */ /* 0x000fe200078e02dd */
[----:B------:R-:W-:Y:S01]  /*ace0*/  UIMAD UR5, UR10, UR8, URZ ;  /* 0x000000080a0572a4 */ /* 0x000fe2000f8e023f */
[----:B------:R-:W-:Y:S01]  /*acf0*/  SHF.R.U64 R30, R30, 0x3, RZ ;  /* 0x000000031e1e7819 */ /* 0x000fe200000012ff */
[----:B------:R-:W-:Y:S01]  /*ad00*/  BAR.SYNC.DEFER_BLOCKING 0x1, 0x100 ;  /* 0x0044000000007b1d */ /* 0x000fe20000010000 */
[----:B------:R-:W-:Y:S01]  /*ad10*/  VIADD R4, R0, UR38 ;  /* 0x0000002600047c36 */ /* 0x000fe20008000000 */
[----:B------:R-:W-:Y:S01]  /*ad20*/  UIMAD.WIDE.U32 UR6, UR11, UR8, URZ ;  /* 0x000000080b0672a5 */ /* 0x000fe2000f8e003f */
[----:B------:R-:W-:-:S03]  /*ad30*/  LOP3.LUT R30, R30, R195, RZ, 0x3c, !PT ;  /* 0x000000c31e1e7212 */ /* 0x000fc600078e3cff */
[----:B---3--:R2:W-:Y:S01]  /*ad40*/  @!P1 ST.E desc[UR60][R34.64], R3 ;  /* 0x0000000322009985 */ /* 0x0085e2000c10193c */
[----:B------:R-:W-:-:S03]  /*ad50*/  UIMAD UR5, UR11, UR9, UR5 ;  /* 0x000000090b0572a4 */ /* 0x000fc6000f8e0205 */
[----:B------:R-:W-:Y:S01]  /*ad60*/  ULDC.64 UR10, c[0x0][0xbf0] ;  /* 0x0002fc00000a7ab9 */ /* 0x000fe20000000a00 */
[----:B--2---:R-:W2:Y:S01]  /*ad70*/  @P2 LDC R3, c[0x0][0xcec] ;  /* 0x00033b00ff032b82 */ /* 0x004ea20000000800 */
[----:B------:R-:W-:Y:S01]  /*ad80*/  UIMAD UR8, UR12, UR10, URZ ;  /* 0x0000000a0c0872a4 */ /* 0x000fe2000f8e023f */
[----:B------:R-:W-:Y:S01]  /*ad90*/  IMAD.MOV.U32 R5, RZ, RZ, R4 ;  /* 0x000000ffff057224 */ /* 0x000fe200078e0004 */
[----:B------:R-:W-:Y:S01]  /*ada0*/  UIADD3 UR7, UR7, UR5, URZ ;  /* 0x0000000507077290 */ /* 0x000fe2000fffe03f */
[----:B0-----:R0:W-:Y:S01]  /*adb0*/  @!P0 ST.E desc[UR60][R52.64], R2 ;  /* 0x0000000234008985 */ /* 0x0011e2000c10193c */
[----:B------:R-:W-:Y:S02]  /*adc0*/  UIMAD UR5, UR13, UR11, UR8 ;  /* 0x0000000b0d0572a4 */ /* 0x000fe4000f8e0208 */
[----:B------:R-:W-:Y:S01]  /*add0*/  UIMAD.WIDE.U32 UR6, UR13, UR10, UR6 ;  /* 0x0000000a0d0672a5 */ /* 0x000fe2000f8e0006 */
[----:B------:R3:W5:Y:S01]  /*ade0*/  LD.E.128 R40, desc[UR60][R28.64] ;  /* 0x0000003c1c287980 */ /* 0x000762000c101d00 */
[----:B------:R-:W-:-:S02]  /*adf0*/  ULDC.64 UR8, c[0x0][0xbe0] ;  /* 0x0002f80000087ab9 */ /* 0x000fc40000000a00 */
[----:B------:R-:W-:Y:S01]  /*ae00*/  UIADD3 UR5, UR7, UR5, URZ ;  /* 0x0000000507057290 */ /* 0x000fe2000fffe03f */
[----:B------:R3:W5:Y:S01]  /*ae10*/  LD.E.128 R44, desc[UR60][R20.64] ;  /* 0x0000003c142c7980 */ /* 0x000762000c101d00 */
[----:B--2---:R-:W-:-:S03]  /*ae20*/  @P2 IMAD.HI.U32 R0, R4, R3, RZ ;  /* 0x0000000304002227 */ /* 0x004fc600078e00ff */
[----:B------:R3:W5:Y:S02]  /*ae30*/  LD.E.128 R48, desc[UR60][R22.64] ;  /* 0x0000003c16307980 */ /* 0x000764000c101d00 */
[----:B-1----:R-:W-:Y:S01]  /*ae40*/  @P2 SHF.R.U32.HI R5, RZ, R7, R0 ;  /* 0x00000007ff052219 */ /* 0x002fe20000011600 */
[----:B0-----:R-:W-:Y:S01]  /*ae50*/  IMAD.U32 R2, RZ, RZ, UR6 ;  /* 0x00000006ff027e24 */ /* 0x001fe2000f8e00ff */
        /* <DEDUP_REMOVED lines=23> */
[----:B------:R-:W-:Y:S01]  /*afd0*/  IMAD.IADD R3, R3, 0x1, R9 ;  /* 0x0000000103037824 */ /* 0x000fe200078e0209 */
[----:B------:R-:W-:Y:S01]  /*afe0*/  BSSY B1, `(.L_x_4397) ;  /* 0x000002b000017945 */ /* 0x000fe20003800000 */
[----:B------:R-:W-:Y:S01]  /*aff0*/  IMAD R4, R0, UR6, RZ ;  /* 0x0000000600047c24 */ /* 0x000fe2000f8e02ff */
[----:B------:R-:W-:Y:S01]  /*b000*/  @!PT LDS RZ, [RZ] ;  /* 0x00000000fffff984 */ /* 0x000fe20000000800 */
[----:B------:R-:W-:Y:S01]  /*b010*/  @!PT LDS RZ, [RZ] ;  /* 0x00000000fffff984 */ /* 0x000fe20000000800 */
[----:B------:R-:W-:Y:S01]  /*b020*/  @!PT LDS RZ, [RZ] ;  /* 0x00000000fffff984 */ /* 0x000fe20000000800 */
[----:B------:R-:W-:Y:S01]  /*b030*/  @!PT LDS RZ, [RZ] ;  /* 0x00000000fffff984 */ /* 0x000fe20000000800 */
[----:B------:R0:W-:Y:S06]  /*b040*/  MEMBAR.ALL.CTA ;  /* 0x0000000000007992 */ /* 0x0001ec0000008000 */
[----:B0-----:R-:W0:Y:S01]  /*b050*/  FENCE.VIEW.ASYNC.S ;  /* 0x00000000000073c6 */ /* 0x001e220000000000 */
[----:B------:R-:W-:-:S02]  /*b060*/  VIADD R12, R221, UR38 ;  /* 0x00000026dd0c7c36 */ /* 0x000fc40008000000 */
[C---:B------:R-:W-:Y:S02]  /*b070*/  IMAD R5, R7.reuse, UR7, R4 ;  /* 0x0000000707057c24 */ /* 0x040fe4000f8e0204 */
[----:B------:R-:W-:Y:S01]  /*b080*/  IMAD.WIDE.U32 R2, R7, UR6, R2 ;  /* 0x0000000607027c25 */ /* 0x000fe2000f8e0002 */
[----:B------:R-:W-:Y:S01]  /*b090*/  ISETP.GE.AND P2, PT, R12, R33, PT ;  /* 0x000000210c00720c */ /* 0x000fe20003f46270 */
[----:B------:R-:W-:Y:S02]  /*b0a0*/  ULDC.64 UR6, c[0x0][0xb80] ;  /* 0x0002e00000067ab9 */ /* 0x000fe40000000a00 */
[----:B------:R-:W-:Y:S01]  /*b0b0*/  IMAD.IADD R3, R3, 0x1, R5 ;  /* 0x0000000103037824 */ /* 0x000fe200078e0205 */
[----:B------:R-:W-:Y:S01]  /*b0c0*/  LEA R10, P3, R2, UR6, 0x1 ;  /* 0x00000006020a7c11 */ /* 0x000fe2000f8608ff */
[----:B------:R-:W-:Y:S02]  /*b0d0*/  VIADD R194, R194, 0x32420 ;  /* 0x00032420c2c27836 */ /* 0x000fe40000000000 */
[----:B------:R-:W-:Y:S01]  /*b0e0*/  VIADD R0, R12, 0x20 ;  /* 0x000000200c007836 */ /* 0x000fe20000000000 */
[----:B------:R-:W-:Y:S01]  /*b0f0*/  LEA.HI.X R11, R2, UR7, R3, 0x1, P3 ;  /* 0x00000007020b7c11 */ /* 0x000fe200098f0c03 */
[----:B0-----:R3:W0:Y:S01]  /*b100*/  SHFL.IDX PT, R13, R10, RZ, 0x181f ;  /* 0x00181fff0a0d7589 */ /* 0x00162200000e0000 */
[----:B------:R-:W-:-:S02]  /*b110*/  PRMT R194, RZ, 0x654, R194 ;  /* 0x00000654ffc27816 */ /* 0x000fc400000000c2 */
[-C--:B------:R-:W-:Y:S01]  /*b120*/  ISETP.GE.AND P1, PT, R0, R33.reuse, PT ;  /* 0x000000210000720c */ /* 0x080fe20003f26270 */
[----:B------:R-:W-:Y:S01]  /*b130*/  VIADD R0, R12, 0x40 ;  /* 0x000000400c007836 */ /* 0x000fe20000000000 */
[----:B------:R3:W1:Y:S01]  /*b140*/  SHFL.IDX PT, R9, R11, RZ, 0x181f ;  /* 0x00181fff0b097589 */ /* 0x00066200000e0000 */
[----:B------:R3:W-:Y:S03]  /*b150*/  SYNCS.ARRIVE.TRANS64.RED.A1T0 RZ, [R194+URZ], RZ ;  /* 0x000000ffc2ff79a7 */ /* 0x0007e6000810043f */
        /* <DEDUP_REMOVED lines=19> */
.L_x_4398:
[----:B------:R-:W-:Y:S05]  /*b290*/  BSYNC B1 ;  /* 0x0000000000017941 */ /* 0x000fea0003800000 */
.L_x_4397:
[----:B-12---:R1:W2:Y:S01]  /*b2a0*/  SHFL.IDX PT, R9, R11, 0x1, 0x181f ;  /* 0x00381f000b097f89 */ /* 0x0062a200000e0000 */
        /* <DEDUP_REMOVED lines=10> */
[----:B--2---:R-:W-:Y:S02]  /*b350*/  @!P4 LEA.HI.X R3, R200, R9, R231, 0x1, P6 ;  /* 0x00000009c803c211 */ /* 0x004fe400030f0ce7 */
        /* <DEDUP_REMOVED lines=9> */
.L_x_4400:
[----:B------:R-:W-:Y:S05]  /*b3f0*/  BSYNC B1 ;  /* 0x0000000000017941 */ /* 0x000fea0003800000 */
.L_x_4399:
[----:B--2---:R2:W0:Y:S01]  /*b400*/  SHFL.IDX PT, R9, R11, 0x2, 0x181f ;  /* 0x00581f000b097f89 */ /* 0x00442200000e0000 */
        /* <DEDUP_REMOVED lines=20> */
.L_x_4402:
[----:B------:R-:W-:Y:S05]  /*b550*/  BSYNC B1 ;  /* 0x0000000000017941 */ /* 0x000fea0003800000 */
.L_x_4401:
[----:B------:R-:W-:Y:S01]  /*b560*/  VIADD R0, R12, 0x60 ;  /* 0x000000600c007836 */ /* 0x000fe20000000000 */
[----:B-123--:R-:W1:Y:S04]  /*b570*/  SHFL.IDX PT, R11, R11, 0x3, 0x181f ;  /* 0x00781f000b0b7f89 */ /* 0x00ee6800000e0000 */
[----:B------:R-:W-:Y:S01]  /*b580*/  ISETP.GE.AND P0, PT, R0, R33, PT ;  /* 0x000000210000720c */ /* 0x000fe20003f06270 */
[----:B0-----:R0:W2:-:S12]  /*b590*/  SHFL.IDX PT, R9, R10, 0x3, 0x181f ;  /* 0x00781f000a097f89 */ /* 0x00109800000e0000 */
        /* <DEDUP_REMOVED lines=10> */
[----:B----4-:R-:W-:Y:S01]  /*b640*/  @!P5 LEA.HI.X R7, R204, R11, R229, 0x1, P2 ;  /* 0x0000000bcc07d211 */ /* 0x010fe200010f0ce5 */
        /* <DEDUP_REMOVED lines=9> */
.L_x_4396:
[----:B------:R-:W1:Y:S01]  /*b6e0*/  LDC R8, c[0x0][0xce8] ;  /* 0x00033a00ff087b82 */ /* 0x000e620000000800 */
[----:B------:R-:W-:Y:S01]  /*b6f0*/  R2UR UR6, R219 ;  /* 0x00000000db0672ca */ /* 0x000fe200000e0000 */
[----:B------:R-:W-:Y:S01]  /*b700*/  BSSY B1, `(.L_x_4404) ;  /* 0x0000034000017945 */ /* 0x000fe20003800000 */
[----:B------:R-:W-:Y:S01]  /*b710*/  R2UR UR5, R220 ;  /* 0x00000000dc0572ca */ /* 0x000fe200000e0000 */
[----:B------:R-:W-:Y:S01]  /*b720*/  IMAD R6, R218, 0x20, R221 ;  /* 0x00000020da067824 */ /* 0x000fe200078e02dd */
[----:B------:R-:W-:-:S09]  /*b730*/  ISETP.GE.AND P0, PT, R232, 0x80, PT ;  /* 0x00000080e800780c */ /* 0x000fd20003f06270 */
[----:B------:R-:W-:Y:S02]  /*b740*/  USHF.R.S32.HI UR8, URZ, 0x1f, UR6 ;  /* 0x0000001f3f087899 */ /* 0x000fe40008011406 */
[----:B------:R-:W-:Y:S01]  /*b750*/  USHF.R.S32.HI UR9, URZ, 0x1f, UR5 ;  /* 0x0000001f3f097899 */ /* 0x000fe20008011405 */
[----:B-1----:R-:W-:-:S13]  /*b760*/  ISETP.NE.AND P1, PT, R8, 0x1, PT ;  /* 0x000000010800780c */ /* 0x002fda0003f25270 */
[----:B------:R-:W1:Y:S08]  /*b770*/  @P1 LDC R9, c[0x0][0xcec] ;  /* 0x00033b00ff091b82 */ /* 0x000e700000000800 */
[----:B------:R-:W2:Y:S01]  /*b780*/  @P1 LDC R11, c[0x0][0xcf0] ;  /* 0x00033c00ff0b1b82 */ /* 0x000ea20000000800 */
[----:B------:R-:W-:Y:S05]  /*b790*/  @P0 BRA `(.L_x_4405) ;  /* 0x0000000000a80947 */ /* 0x000fea0003800000 */
[----:B------:R-:W3:Y:S01]  /*b7a0*/  S2R R0, SR_TID.X ;  /* 0x0000000000007919 */ /* 0x000ee20000002100 */
[----:B------:R-:W4:Y:S01]  /*b7b0*/  LDC R3, c[0x0][0xce8] ;  /* 0x00033a00ff037b82 */ /* 0x000f220000000800 */
[----:B------:R-:W-:Y:S01]  /*b7c0*/  IMAD.U32 R4, RZ, RZ, UR38 ;  /* 0x00000026ff047e24 */ /* 0x000fe2000f8e00ff */
[----:B------:R-:W-:Y:S02]  /*b7d0*/  ULDC UR5, c[0x0][0xb88] ;  /* 0x0002e20000057ab9 */ /* 0x000fe40000000800 */
[----:B----4-:R-:W-:Y:S02]  /*b7e0*/  IMAD R5, R3, UR5, RZ ;  /* 0x0000000503057c24 */ /* 0x010fe4000f8e02ff */
[----:B---3--:R-:W-:-:S04]  /*b7f0*/  IADD3 R4, R4, -0x80, R0 ;  /* 0xffffff8004047810 */ /* 0x008fc80007ffe000 */
[----:B------:R-:W-:-:S13]  /*b800*/  ISETP.GE.AND P0, PT, R4, R5, PT ;  /* 0x000000050400720c */ /* 0x000fda0003f06270 */
[----:B------:R-:W-:Y:S05]  /*b810*/  @P0 BRA `(.L_x_4405) ;  /* 0x0000000000880947 */ /* 0x000fea0003800000 */
[----:B------:R-:W-:Y:S01]  /*b820*/  ISETP.NE.AND P0, PT, R3, 0x1, PT ;  /* 0x000000010300780c */ /* 0x000fe20003f05270 */
[----:B------:R-:W-:Y:S01]  /*b830*/  ULDC.64 UR10, c[0x0][0xc90] ;  /* 0x00032400000a7ab9 */ /* 0x000fe20000000a00 */
[----:B------:R-:W-:Y:S01]  /*b840*/  R2UR UR13, R219 ;  /* 0x00000000db0d72ca */ /* 0x000fe200000e0000 */
[----:B------:R-:W-:Y:S01]  /*b850*/  UIMAD UR5, UR8, UR10, URZ ;  /* 0x0000000a080572a4 */ /* 0x000fe2000f8e023f */
[----:B------:R-:W-:Y:S01]  /*b860*/  R2UR UR12, R220 ;  /* 0x00000000dc0c72ca */ /* 0x000fe200000e0000 */
[----:B------:R-:W-:-:S08]  /*b870*/  IMAD.MOV.U32 R2, RZ, RZ, R4 ;  /* 0x000000ffff027224 */ /* 0x000fd000078e0004 */
[----:B------:R-:W3:Y:S02]  /*b880*/  @P0 LDC R5, c[0x0][0xcec] ;  /* 0x00033b00ff050b82 */ /* 0x000ee40000000800 */
[----:B------:R-:W-:Y:S02]  /*b890*/  UIMAD.WIDE.U32 UR6, UR13, UR10, URZ ;  /* 0x0000000a0d0672a5 */ /* 0x000fe4000f8e003f */
[----:B------:R-:W-:-:S03]  /*b8a0*/  UIMAD UR5, UR13, UR11, UR5 ;  /* 0x0000000b0d0572a4 */ /* 0x000fc6000f8e0205 */
[----:B------:R-:W-:Y:S01]  /*b8b0*/  ULDC.64 UR10, c[0x0][0xc98] ;  /* 0x00032600000a7ab9 */ /* 0x000fe20000000a00 */
[----:B------:R-:W4:Y:S01]  /*b8c0*/  @P0 LDC R7, c[0x0][0xcf0] ;  /* 0x00033c00ff070b82 */ /* 0x000f220000000800 */
[----:B------:R-:W-:Y:S02]  /*b8d0*/  UIADD3 UR7, UR7, UR5, URZ ;  /* 0x0000000507077290 */ /* 0x000fe4000fffe03f */
[----:B------:R-:W-:Y:S02]  /*b8e0*/  UIMAD UR5, UR9, UR10, URZ ;  /* 0x0000000a090572a4 */ /* 0x000fe4000f8e023f */
[----:B------:R-:W-:Y:S02]  /*b8f0*/  UIMAD.WIDE.U32 UR6, UR12, UR10, UR6 ;  /* 0x0000000a0c0672a5 */ /* 0x000fe4000f8e0006 */
[----:B------:R-:W-:-:S03]  /*b900*/  UIMAD UR5, UR12, UR11, UR5 ;  /* 0x0000000b0c0572a4 */ /* 0x000fc6000f8e0205 */
[----:B------:R-:W-:Y:S01]  /*b910*/  ULDC.64 UR10, c[0x0][0xc88] ;  /* 0x00032200000a7ab9 */ /* 0x000fe20000000a00 */
[----:B---3--:R-:W-:-:S05]  /*b920*/  @P0 IMAD.HI.U32 R0, R4, R5, RZ ;  /* 0x0000000504000227 */ /* 0x008fca00078e00ff */
[----:B----4-:R-:W-:-:S05]  /*b930*/  @P0 SHF.R.U32.HI R2, RZ, R7, R0 ;  /* 0x00000007ff020219 */ /* 0x010fca0000011600 */
        /* <DEDUP_REMOVED lines=16> */
.L_x_4405:
[----:B------:R-:W-:Y:S05]  /*ba40*/  BSYNC B1 ;  /* 0x0000000000017941 */ /* 0x000fea0003800000 */
.L_x_4404:
[----:B------:R-:W-:Y:S01]  /*ba50*/  R2UR UR13, R219 ;  /* 0x00000000db0d72ca */ /* 0x000fe200000e0000 */
[----:B------:R-:W-:Y:S01]  /*ba60*/  ULDC.64 UR10, c[0x0][0xbe8] ;  /* 0x0002fa00000a7ab9 */ /* 0x000fe20000000a00 */
[----:B------:R-:W-:Y:S01]  /*ba70*/  R2UR UR12, R220 ;  /* 0x00000000dc0c72ca */ /* 0x000fe200000e0000 */
[----:B------:R-:W-:Y:S01]  /*ba80*/  UIMAD UR5, UR8, UR10, URZ ;  /* 0x0000000a080572a4 */ /* 0x000fe2000f8e023f */
[----:B------:R-:W-:Y:S01]  /*ba90*/  VIADD R6, R6, UR38 ;  /* 0x0000002606067c36 */ /* 0x000fe20008000000 */
[----:B------:R-:W-:Y:S01]  /*baa0*/  BSSY B1, `(.L_x_4406) ;  /* 0x000003c000017945 */ /* 0x000fe20003800000 */
[----:B------:R-:W-:Y:S02]  /*bab0*/  VIADD R10, R221, UR38 ;  /* 0x00000026dd0a7c36 */ /* 0x000fe40008000000 */
[----:B-1----:R-:W-:-:S04]  /*bac0*/  @P1 IMAD.HI.U32 R0, R6, R9, RZ ;  /* 0x0000000906001227 */ /* 0x002fc800078e00ff */
[----:B---3--:R-:W-:Y:S01]  /*bad0*/  IMAD.MOV.U32 R5, RZ, RZ, R6 ;  /* 0x000000ffff057224 */ /* 0x008fe200078e0006 */
[----:B------:R-:W-:Y:S01]  /*bae0*/  UIMAD.WIDE.U32 UR6, UR13, UR10, URZ ;  /* 0x0000000a0d0672a5 */ /* 0x000fe2000f8e003f */
[----:B--2---:R-:W-:Y:S01]  /*baf0*/  @P1 SHF.R.U32.HI R5, RZ, R11, R0 ;  /* 0x0000000bff051219 */ /* 0x004fe20000011600 */
[----:B------:R-:W-:-:S03]  /*bb00*/  UIMAD UR5, UR13, UR11, UR5 ;  /* 0x0000000b0d0572a4 */ /* 0x000fc6000f8e0205 */
[----:B------:R-:W-:Y:S01]  /*bb10*/  ULDC.64 UR10, c[0x0][0xbf0] ;  /* 0x0002fc00000a7ab9 */ /* 0x000fe20000000a00 */
[----:B------:R-:W-:Y:S01]  /*bb20*/  UIADD3 UR7, UR7, UR5, URZ ;  /* 0x0000000507077290 */ /* 0x000fe2000fffe03f */
[--C-:B------:R-:W-:Y:S01]  /*bb30*/  SHF.R.S32.HI R0, RZ, 0x1f, R5.reuse ;  /* 0x0000001fff007819 */ /* 0x100fe20000011405 */
[----:B------:R-:W-:Y:S01]  /*bb40*/  UIMAD UR5, UR9, UR10, URZ ;  /* 0x0000000a090572a4 */ /* 0x000fe2000f8e023f */
[----:B------:R-:W-:Y:S01]  /*bb50*/  IMAD.MOV R7, RZ, RZ, -R5 ;  /* 0x000000ffff077224 */ /* 0x000fe200078e0a05 */
[----:B------:R-:W-:Y:S02]  /*bb60*/  UIMAD.WIDE.U32 UR6, UR12, UR10, UR6 ;  /* 0x0000000a0c0672a5 */ /* 0x000fe4000f8e0006 */
[----:B------:R-:W-:Y:S01]  /*bb70*/  UIMAD UR5, UR12, UR11, UR5 ;  /* 0x0000000b0c0572a4 */ /* 0x000fe2000f8e0205 */
[----:B------:R-:W-:Y:S01]  /*bb80*/  IMAD R7, R8, R7, R6 ;  /* 0x0000000708077224 */ /* 0x000fe200078e0206 */
[----:B------:R-:W-:Y:S02]  /*bb90*/  ULDC.64 UR8, c[0x0][0xbe0] ;  /* 0x0002f80000087ab9 */ /* 0x000fe40000000a00 */
[----:B------:R-:W-:Y:S01]  /*bba0*/  UIADD3 UR5, UR7, UR5, URZ ;  /* 0x0000000507057290 */ /* 0x000fe2000fffe03f */
[----:B------:R-:W-:-:S02]  /*bbb0*/  IMAD R0, R0, UR8, RZ ;  /* 0x0000000800007c24 */ /* 0x000fc4000f8e02ff */
[----:B------:R-:W-:Y:S02]  /*bbc0*/  IMAD.U32 R3, RZ, RZ, UR7 ;  /* 0x00000007ff037e24 */ /* 0x000fe4000f8e00ff */
        /* <DEDUP_REMOVED lines=18> */
[----:B------:R1:W2:Y:S01]  /*bcf0*/  SHFL.IDX PT, R5, R4, RZ, 0x181f ;  /* 0x00181fff04057589 */ /* 0x0002a200000e0000 */
[-C--:B------:R-:W-:Y:S01]  /*bd00*/  ISETP.GE.AND P1, PT, R0, R9.reuse, PT ;  /* 0x000000090000720c */ /* 0x080fe20003f26270 */
[----:B------:R-:W-:Y:S02]  /*bd10*/  VIADD R0, R10, 0x40 ;  /* 0x000000400a007836 */ /* 0x000fe40000000000 */
[----:B------:R1:W3:Y:S03]  /*bd20*/  SHFL.IDX PT, R3, R6, RZ, 0x181f ;  /* 0x00181fff06037589 */ /* 0x0002e600000e0000 */
[----:B------:R-:W-:Y:S01]  /*bd30*/  ISETP.GE.AND P0, PT, R0, R9, PT ;  /* 0x000000090000720c */ /* 0x000fe20003f06270 */
[----:B------:R-:W-:-:S12]  /*bd40*/  @P2 BRA `(.L_x_4407) ;  /* 0x0000000000442947 */ /* 0x000fd80003800000 */
[----:B------:R-:W-:Y:S02]  /*bd50*/  ULDC UR5, c[0x0][0xbc8] ;  /* 0x0002f20000057ab9 */ /* 0x000fe40000000800 */
[----:B------:R-:W-:Y:S02]  /*bd60*/  ISETP.GE.AND P5, PT, R200, UR5, PT ;  /* 0x00000005c8007c0c */ /* 0x000fe4000bfa6270 */
[----:B------:R-:W-:Y:S02]  /*bd70*/  ISETP.GE.AND P4, PT, R205, UR5, PT ;  /* 0x00000005cd007c0c */ /* 0x000fe4000bf86270 */
[----:B------:R-:W-:Y:S02]  /*bd80*/  ISETP.GE.AND P3, PT, R204, UR5, PT ;  /* 0x00000005cc007c0c */ /* 0x000fe4000bf66270 */
[----:B------:R-:W-:-:S07]  /*bd90*/  ISETP.GE.AND P2, PT, R206, UR5, PT ;  /* 0x00000005ce007c0c */ /* 0x000fce000bf46270 */
[----:B--2---:R-:W-:-:S04]  /*bda0*/  @!P5 LEA R12, P6, R200, R5, 0x1 ;  /* 0x00000005c80cd211 */ /* 0x004fc800078c08ff */
[----:B---3--:R-:W-:Y:S02]  /*bdb0*/  @!P5 LEA.HI.X R13, R200, R3, R231, 0x1, P6 ;  /* 0x00000003c80dd211 */ /* 0x008fe400030f0ce7 */
        /* <DEDUP_REMOVED lines=10> */
.L_x_4407:
[----:B------:R-:W-:Y:S05]  /*be60*/  BSYNC B1 ;  /* 0x0000000000017941 */ /* 0x000fea0003800000 */
.L_x_4406:
[----:B---34-:R3:W4:Y:S01]  /*be70*/  SHFL.IDX PT, R3, R6, 0x1, 0x181f ;  /* 0x00381f0006037f89 */ /* 0x01872200000e0000 */
[----:B------:R-:W-:Y:S03]  /*be80*/  BSSY B1, `(.L_x_4408) ;  /* 0x0000014000017945 */ /* 0x000fe60003800000 */
[----:B--2---:R3:W2:Y:S01]  /*be90*/  SHFL.IDX PT, R5, R4, 0x1, 0x181f ;  /* 0x00381f0004057f89 */ /* 0x0046a200000e0000 */
[----:B------:R-:W-:Y:S05]  /*bea0*/  @P1 BRA `(.L_x_4409) ;  /* 0x0000000000441947 */ /* 0x000fea0003800000 */
[----:B------:R-:W-:Y:S02]  /*beb0*/  ULDC UR5, c[0x0][0xbc8] ;  /* 0x0002f20000057ab9 */ /* 0x000fe40000000800 */
[----:B------:R-:W-:Y:S02]  /*bec0*/  ISETP.GE.AND P4, PT, R200, UR5, PT ;  /* 0x00000005c8007c0c */ /* 0x000fe4000bf86270 */
[----:B------:R-:W-:Y:S02]  /*bed0*/  ISETP.GE.AND P3, PT, R205, UR5, PT ;  /* 0x00000005cd007c0c */ /* 0x000fe4000bf66270 */
[----:B------:R-:W-:Y:S02]  /*bee0*/  ISETP.GE.AND P2, PT, R204, UR5, PT ;  /* 0x00000005cc007c0c */ /* 0x000fe4000bf46270 */
[----:B------:R-:W-:-:S07]  /*bef0*/  ISETP.GE.AND P1, PT, R206, UR5, PT ;  /* 0x00000005ce007c0c */ /* 0x000fce000bf26270 */
[CC--:B--2---:R-:W-:Y:S02]  /*bf00*/  @!P4 LEA R12, P6, R200.reuse, R5.reuse, 0x1 ;  /* 0x00000005c80cc211 */ /* 0x0c4fe400078c08ff */
        /* <DEDUP_REMOVED lines=11> */
.L_x_4409:
[----:B------:R-:W-:Y:S05]  /*bfc0*/  BSYNC B1 ;  /* 0x0000000000017941 */ /* 0x000fea0003800000 */
.L_x_4408:
[----:B--2-4-:R2:W4:Y:S01]  /*bfd0*/  SHFL.IDX PT, R3, R6, 0x2, 0x181f ;  /* 0x00581f0006037f89 */ /* 0x01452200000e0000 */
        /* <DEDUP_REMOVED lines=20> */
.L_x_4411:
[----:B------:R-:W-:Y:S05]  /*c120*/  BSYNC B1 ;  /* 0x0000000000017941 */ /* 0x000fea0003800000 */
.L_x_4410:
[----:B------:R-:W-:Y:S01]  /*c130*/  VIADD R0, R10, 0x60 ;  /* 0x000000600a007836 */ /* 0x000fe20000000000 */
[----:B0---4-:R0:W4:Y:S04]  /*c140*/  SHFL.IDX PT, R3, R6, 0x3, 0x181f ;  /* 0x00781f0006037f89 */ /* 0x01112800000e0000 */
[----:B------:R-:W-:Y:S01]  /*c150*/  ISETP.GE.AND P0, PT, R0, R9, PT ;  /* 0x000000090000720c */ /* 0x000fe20003f06270 */
[----:B------:R0:W0:-:S12]  /*c160*/  SHFL.IDX PT, R5, R4, 0x3, 0x181f ;  /* 0x00781f0004057f89 */ /* 0x00001800000e0000 */
[----:B------:R-:W-:Y:S05]  /*c170*/  @P0 BRA `(.L_x_4403) ;  /* 0x0000000000440947 */ /* 0x000fea0003800000 */
[----:B------:R-:W-:Y:S02]  /*c180*/  ULDC UR5, c[0x0][0xbc8] ;  /* 0x0002f20000057ab9 */ /* 0x000fe40000000800 */
[----:B------:R-:W-:Y:S02]  /*c190*/  ISETP.GE.AND P3, PT, R200, UR5, PT ;  /* 0x00000005c8007c0c */ /* 0x000fe4000bf66270 */
[----:B------:R-:W-:Y:S02]  /*c1a0*/  ISETP.GE.AND P2, PT, R205, UR5, PT ;  /* 0x00000005cd007c0c */ /* 0x000fe4000bf46270 */
[----:B------:R-:W-:Y:S02]  /*c1b0*/  ISETP.GE.AND P1, PT, R204, UR5, PT ;  /* 0x00000005cc007c0c */ /* 0x000fe4000bf26270 */
[----:B------:R-:W-:-:S07]  /*c1c0*/  ISETP.GE.AND P0, PT, R206, UR5, PT ;  /* 0x00000005ce007c0c */ /* 0x000fce000bf06270 */
[-C--:B0123--:R-:W-:Y:S02]  /*c1d0*/  @!P3 LEA R6, P6, R200, R5.reuse, 0x1 ;  /* 0x00000005c806b211 */ /* 0x08ffe400078c08ff */
        /* <DEDUP_REMOVED lines=11> */
.L_x_4403:
[----:B------:R-:W-:Y:S05]  /*c290*/  BSYNC B0 ;  /* 0x0000000000007941 */ /* 0x000fea0003800000 */
.L_x_4395:
[----:B------:R-:W-:Y:S02]  /*c2a0*/  ULDC UR5, c[0x0][0xd38] ;  /* 0x00034e0000057ab9 */ /* 0x000fe40000000800 */
[----:B------:R-:W-:-:S06]  /*c2b0*/  UISETP.GE.AND UP0, UPT, UR4, UR5, UPT ;  /* 0x000000050400728c */ /* 0x000fcc000bf06270 */
[----:B------:R-:W-:-:S13]  /*c2c0*/  PLOP3.LUT P0, PT, PT, PT, UP0, 0x80, 0x0 ;  /* 0x000000000000781c */ /* 0x000fda0003f0f008 */
[----:B------:R-:W-:Y:S05]  /*c2d0*/  @!P0 BRA `(.L_x_4412) ;  /* 0xffffff4800e48947 */ /* 0x000fea000383ffff */
[----:B------:R-:W-:Y:S05]  /*c2e0*/  EXIT ;  /* 0x000000000000794d */ /* 0x000fea0003800000 */
.L_x_4359:
[----:B------:R-:W-:-:S08]  /*c2f0*/  NOP ;  /* 0x0000000000007918 */ /* 0x000fd00000000000 */
[----:B0-----:R-:W0:-:S00]  /*c300*/  USETMAXREG.DEALLOC.CTAPOOL 0x18 ;  /* 0x00000018000079c8 */ /* 0x001e0000080e0500 */
        /* <DEDUP_REMOVED lines=37> */
[----:B------:R-:W-:Y:S04]  /*c560*/  STL [R1+0x38], RZ ;  /* 0x000038ff01007387 */ /* 0x000fe80000100800 */
[----:B------:R1:W-:Y:S01]  /*c570*/  STL [R1+0x8], R2 ;  /* 0x0000080201007387 */ /* 0x0003e20000100800 */
[----:B0-----:R-:W-:-:S02]  /*c580*/  LOP3.LUT R3, R0, 0x40, RZ, 0xfc, !PT ;  /* 0x0000004000037812 */ /* 0x001fc400078efcff */
[C---:B-1----:R-:W-:Y:S02]  /*c590*/  LOP3.LUT R2, R0.reuse, 0x80, RZ, 0xfc, !PT ;  /* 0x0000008000027812 */ /* 0x042fe400078efcff */
[----:B------:R-:W-:-:S07]  /*c5a0*/  LOP3.LUT R0, R0, 0xc0, RZ, 0xfc, !PT ;  /* 0x000000c000007812 */ /* 0x000fce00078efcff */
.L_x_4509:
        /* <DEDUP_REMOVED lines=14> */
[----:B01--4-:R-:W-:Y:S05]  /*c690*/  @!P0 BRA `(.L_x_4414) ;  /* 0x0000000000208947 */ /* 0x013fea0003800000 */
        /* <DEDUP_REMOVED lines=8> */
.L_x_4414:
[----:B------:R-:W-:Y:S01]  /*c720*/  ULDC UR9, c[0x0][0xd54] ;  /* 0x0003550000097ab9 */ /* 0x000fe20000000800 */
[----:B------:R-:W-:Y:S01]  /*c730*/  UMOV UR5, UR8 ;  /* 0x0000000800057c82 */ /* 0x000fe20008000000 */
[----:B------:R-:W-:-:S11]  /*c740*/  UISETP.NE.AND UP0, UPT, UR9, 0x1, UPT ;  /* 0x000000010900788c */ /* 0x000fd6000bf05270 */
[----:B------:R-:W-:Y:S02]  /*c750*/  @UP0 ULDC.64 UR10, c[0x0][0xd58] ;  /* 0x00035600000a0ab9 */ /* 0x000fe40000000a00 */
[----:B------:R-:W-:-:S04]  /*c760*/  UIMAD.WIDE.U32 UR6, UR8, UR10, URZ ;  /* 0x0000000a080672a5 */ /* 0x000fc8000f8e003f */
[----:B------:R-:W-:-:S04]  /*c770*/  @UP0 USHF.R.U32.HI UR5, URZ, UR11, UR7 ;  /* 0x0000000b3f050299 */ /* 0x000fc80008011607 */
[----:B------:R-:W-:-:S12]  /*c780*/  UIMAD UR6, UR5, UR9, URZ ;  /* 0x00000009050672a4 */ /* 0x000fd8000f8e023f */
.L_x_4415:
        /* <DEDUP_REMOVED lines=63> */
.L_x_4417:
        /* <DEDUP_REMOVED lines=20> */
.L_x_4420:
[----:B------:R-:W-:Y:S05]  /*ccc0*/  BSYNC B6 ;  /* 0x0000000000067941 */ /* 0x000fea0003800000 */
.L_x_4419:
        /* <DEDUP_REMOVED lines=20> */
.L_x_4423:
        /* <DEDUP_REMOVED lines=15> */
.L_x_4422:
[----:B------:R-:W-:Y:S05]  /*cf00*/  BSYNC B6 ;  /* 0x0000000000067941 */ /* 0x000fea0003800000 */
.L_x_4421:
        /* <DEDUP_REMOVED lines=27> */
.L_x_4525:
        /* <DEDUP_REMOVED lines=9> */
.L_x_4528:
[----:B------:R-:W-:Y:S05]  /*d150*/  @!P6 BRA `(.L_x_4425) ;  /* 0x0000000000e0e947 */ /* 0x000fea0003800000 */
[----:B------:R-:W-:Y:S01]  /*d160*/  IMAD.MOV.U32 R16, RZ, RZ, R7 ;  /* 0x000000ffff107224 */ /* 0x000fe200078e0007 */
[----:B------:R-:W-:Y:S06]  /*d170*/  @!P1 BRA `(.L_x_4427) ;  /* 0x00000000004c9947 */ /* 0x000fec0003800000 */
[----:B------:R-:W2:Y:S01]  /*d180*/  LDC R6, c[0x0][0x43c] ;  /* 0x00010f00ff067b82 */ /* 0x000ea20000000800 */
[----:B------:R-:W-:Y:S01]  /*d190*/  IMAD.MOV.U32 R9, RZ, RZ, R0 ;  /* 0x000000ffff097224 */ /* 0x000fe200078e0000 */
[----:B------:R-:W-:Y:S01]  /*d1a0*/  ULDC.64 UR4, c[0x0][0x428] ;  /* 0x00010a0000047ab9 */ /* 0x000fe20000000a00 */
[----:B--2---:R-:W-:-:S13]  /*d1b0*/  ISETP.NE.AND P0, PT, R6, 0x1, PT ;  /* 0x000000010600780c */ /* 0x004fda0003f05270 */
[----:B-1----:R-:W1:Y:S02]  /*d1c0*/  @P0 LDC.64 R4, c[0x0][0x440] ;  /* 0x00011000ff040b82 */ /* 0x002e640000000a00 */
[----:B-1----:R-:W-:-:S04]  /*d1d0*/  @P0 IMAD.HI.U32 R0, R9, R4, RZ ;  /* 0x0000000409000227 */ /* 0x002fc800078e00ff */
        /* <DEDUP_REMOVED lines=13> */
.L_x_4427:
[----:B--2---:R-:W2:Y:S01]  /*d2b0*/  LDL R2, [R1+0x8] ;  /* 0x0000080001027983 */ /* 0x004ea20000100800 */
[----:B------:R-:W-:Y:S01]  /*d2c0*/  IMAD R0, R19, 0x8, R17 ;  /* 0x0000000813007824 */ /* 0x000fe200078e0211 */
[----:B--2---:R-:W-:-:S04]  /*d2d0*/  SHF.L.U32 R2, R2, 0x1f, RZ ;  /* 0x0000001f02027819 */ /* 0x004fc800000006ff */
[----:B------:R-:W2:Y:S02]  /*d2e0*/  SYNCS.PHASECHK.TRANS64.TRYWAIT P0, [R0+URZ+0x32440], R2 ;  /* 0x03244002000075a7 */ /* 0x000ea4000800017f */
[----:B--2---:R-:W-:Y:S05]  /*d2f0*/  @!P0 BRA `(.L_x_4428) ;  /* 0x0000004800048947 */ /* 0x004fea0003800000 */
.L_x_4529:
        /* <DEDUP_REMOVED lines=11> */
.L_x_4429:
[----:B--2---:R-:W2:Y:S01]  /*d3b0*/  LDL R2, [R1+0x1c] ;  /* 0x00001c0001027983 */ /* 0x004ea20000100800 */
[----:B------:R-:W-:Y:S01]  /*d3c0*/  R2UR UR33, R0 ;  /* 0x00000000002172ca */ /* 0x000fe200000e0000 */
[----:B------:R-:W-:Y:S01]  /*d3d0*/  IMAD R0, R19, 0x3000, R17 ;  /* 0x0000300013007824 */ /* 0x000fe200078e0211 */
[----:B------:R-:W-:Y:S01]  /*d3e0*/  UIADD3 UR4, UP0, UR38, 0x370, URZ ;  /* 0x0000037026047890 */ /* 0x000fe2000ff1e03f */
[----:B-----5:R-:W-:Y:S01]  /*d3f0*/  R2UR UR37, R16 ;  /* 0x00000000102572ca */ /* 0x020fe200000e0000 */
[----:B------:R-:W-:Y:S01]  /*d400*/  UMOV UR6, 0x0 ;  /* 0x0000000000067882 */ /* 0x000fe20000000000 */
[----:B------:R-:W-:Y:S01]  /*d410*/  UMOV UR7, 0x14f00000 ;  /* 0x14f0000000077882 */ /* 0x000fe20000000000 */
[----:B------:R-:W-:Y:S01]  /*d420*/  R2UR UR32, R0 ;  /* 0x00000000002072ca */ /* 0x000fe200000e0000 */
[----:B------:R-:W-:Y:S01]  /*d430*/  UIADD3.X UR5, URZ, UR39, URZ, UP0, !UPT ;  /* 0x000000273f057290 */ /* 0x000fe200087fe43f */
[----:B------:R-:W-:Y:S01]  /*d440*/  PLOP3.LUT P0, PT, PT, PT, PT, 0x80, 0x0 ;  /* 0x000000000000781c */ /* 0x000fe20003f0f070 */
[----:B------:R-:W-:Y:S01]  /*d450*/  UMOV UR34, URZ ;  /* 0x0000003f00227c82 */ /* 0x000fe20008000000 */
[----:B------:R-:W-:-:S03]  /*d460*/  LOP3.LUT R18, R18, 0xfffffffd, RZ, 0xc0, !PT ;  /* 0xfffffffd12127812 */ /* 0x000fc600078ec0ff */
[----:B------:R-:W-:-:S06]  /*d470*/  UIADD3 UR33, UR33, 0x32430, URZ ;  /* 0x0003243021217890 */ /* 0x000fcc000fffe03f */
[----:B------:R-:W-:Y:S02]  /*d480*/  UIADD3 UR32, UR32, 0x1c400, URZ ;  /* 0x0001c40020207890 */ /* 0x000fe4000fffe03f */
[----:B------:R-:W-:Y:S02]  /*d490*/  @P0 LOP3.LUT R18, R18, 0x2, RZ, 0xfc, !PT ;  /* 0x0000000212120812 */ /* 0x000fe400078efcff */
[----:B--2---:R-:W-:-:S13]  /*d4a0*/  R2UR UR35, R2 ;  /* 0x00000000022372ca */ /* 0x004fda00000e0000 */
[----:B------:R-:W-:-:S09]  /*d4b0*/  UIMAD UR35, UR35, 0x60, URZ ;  /* 0x00000060232378a4 */ /* 0x000fd2000f8e023f */
[----:B------:R2:W-:Y:S02]  /*d4c0*/  UTMALDG.4D [UR32], [UR4], desc[UR6] ;  /* 0x00000620040075b4 */ /* 0x0005e40008019000 */
[----:B--2---:R-:W-:Y:S01]  /*d4d0*/  NOP ;  /* 0x0000000000007918 */ /* 0x004fe20000000000 */
.L_x_4425:
[----:B------:R-:W-:Y:S05]  /*d4e0*/  WARPSYNC.ALL ;  /* 0x0000000000007948 */ /* 0x000fea0003800000 */
[----:B------:R-:W-:Y:S01]  /*d4f0*/  VIADD R0, R17, 0x18400 ;  /* 0x0001840011007836 */ /* 0x000fe20000000000 */
[----:B------:R-:W-:Y:S01]  /*d500*/  BAR.SYNC.DEFER_BLOCKING 0x8, 0x180 ;  /* 0x0206000000007b1d */ /* 0x000fe20000010000 */
[----:B------:R-:W-:Y:S02]  /*d510*/  USHF.R.S32.HI UR43, URZ, 0x1f, UR36 ;  /* 0x0000001f3f2b7899 */ /* 0x000fe40008011424 */
[----:B------:R-:W-:Y:S01]  /*d520*/  USHF.R.S32.HI UR37, URZ, 0x1f, UR40 ;  /* 0x0000001f3f257899 */ /* 0x000fe20008011428 */
[----:B------:R-:W-:-:S02]  /*d530*/  LOP3.LUT P0, RZ, R0, 0x3ff, RZ, 0xc0, !PT ;  /* 0x000003ff00ff7812 */ /* 0x000fc4000780c0ff */
[----:B------:R-:W-:Y:S11]  /*d540*/  BSSY B6, `(.L_x_4430) ;  /* 0x0000012000067945 */ /* 0x000ff60003800000 */
        /* <DEDUP_REMOVED lines=17> */
.L_x_4431:
[----:B------:R-:W-:Y:S05]  /*d660*/  BSYNC B6 ;  /* 0x0000000000067941 */ /* 0x000fea0003800000 */
.L_x_4430:
[----:B------:R-:W2:Y:S01]  /*d670*/  S2R R2, SR_TID.X ;  /* 0x0000000000027919 */ /* 0x000ea20000002100 */
[----:B------:R-:W3:Y:S01]  /*d680*/  LDC R6, c[0x0][0x448] ;  /* 0x00011200ff067b82 */ /* 0x000ee20000000800 */
[----:B------:R-:W-:Y:S01]  /*d690*/  ULDC.64 UR6, c[0x0][0x2d8] ;  /* 0x0000b60000067ab9 */ /* 0x000fe20000000a00 */
[----:B------:R-:W-:Y:S01]  /*d6a0*/  ULDC.64 UR8, c[0x0][0x2e0] ;  /* 0x0000b80000087ab9 */ /* 0x000fe20000000a00 */
[----:B-1----:R-:W1:Y:S01]  /*d6b0*/  S2R R4, SR_TID.X ;  /* 0x0000000000047919 */ /* 0x002e620000002100 */
[----:B------:R-:W-:Y:S02]  /*d6c0*/  UIMAD.WIDE.U32 UR4, UR36, UR6, URZ ;  /* 0x00000006240472a5 */ /* 0x000fe4000f8e003f */
[----:B------:R-:W-:-:S04]  /*d6d0*/  UIMAD UR6, UR43, UR6, URZ ;  /* 0x000000062b0672a4 */ /* 0x000fc8000f8e023f */
[----:B------:R-:W-:Y:S02]  /*d6e0*/  UIMAD UR6, UR36, UR7, UR6 ;  /* 0x00000007240672a4 */ /* 0x000fe4000f8e0206 */
[----:B------:R-:W-:Y:S02]  /*d6f0*/  UIMAD UR7, UR37, UR8, URZ ;  /* 0x00000008250772a4 */ /* 0x000fe4000f8e023f */
[----:B------:R-:W-:Y:S02]  /*d700*/  UIADD3 UR5, UR5, UR6, URZ ;  /* 0x0000000605057290 */ /* 0x000fe4000fffe03f */
[----:B------:R-:W-:Y:S02]  /*d710*/  UIMAD UR6, UR40, UR9, UR7 ;  /* 0x00000009280672a4 */ /* 0x000fe4000f8e0207 */
[----:B------:R-:W-:-:S04]  /*d720*/  UIMAD.WIDE.U32 UR4, UR40, UR8, UR4 ;  /* 0x00000008280472a5 */ /* 0x000fc8000f8e0004 */
[----:B------:R-:W-:Y:S01]  /*d730*/  UIADD3 UR6, UR5, UR6, URZ ;  /* 0x0000000605067290 */ /* 0x000fe2000fffe03f */
[----:B---3--:R-:W-:Y:S01]  /*d740*/  ISETP.NE.AND P0, PT, R6, 0x1, PT ;  /* 0x000000010600780c */ /* 0x008fe20003f05270 */
[----:B------:R-:W-:Y:S01]  /*d750*/  IMAD.U32 R5, RZ, RZ, UR5 ;  /* 0x00000005ff057e24 */ /* 0x000fe2000f8e00ff */
[----:B--2---:R-:W-:Y:S01]  /*d760*/  LOP3.LUT R0, R2, 0x7f, RZ, 0xc0, !PT ;  /* 0x0000007f02007812 */ /* 0x004fe200078ec0ff */
[----:B-1----:R-:W-:-:S03]  /*d770*/  IMAD.SHL.U32 R4, R4, 0x10, RZ ;  /* 0x0000001004047824 */ /* 0x002fc600078e00ff */
[----:B------:R-:W-:-:S07]  /*d780*/  SHF.R.U32.HI R0, RZ, 0x3, R0 ;  /* 0x00000003ff007819 */ /* 0x000fce0000011600 */
[----:B------:R-:W1:Y:S01]  /*d790*/  @P0 LDC R3, c[0x0][0x44c] ;  /* 0x00011300ff030b82 */ /* 0x000e620000000800 */
[----:B------:R-:W-:Y:S01]  /*d7a0*/  LOP3.LUT R4, R0, 0x70, R4, 0xf8, !PT ;  /* 0x0000007000047812 */ /* 0x000fe200078ef804 */
[----:B------:R-:W-:-:S04]  /*d7b0*/  IMAD.U32 R0, RZ, RZ, UR42 ;  /* 0x0000002aff007e24 */ /* 0x000fc8000f8e00ff */
[----:B0-----:R-:W-:Y:S02]  /*d7c0*/  IMAD R7, R0, 0x80, R4 ;  /* 0x0000008000077824 */ /* 0x001fe400078e0204 */
[----:B------:R-:W0:Y:S01]  /*d7d0*/  @P0 LDC R2, c[0x0][0x450] ;  /* 0x00011400ff020b82 */ /* 0x000e220000000800 */
[----:B------:R-:W-:Y:S01]  /*d7e0*/  IMAD.U32 R4, RZ, RZ, UR4 ;  /* 0x00000004ff047e24 */ /* 0x000fe2000f8e00ff */
[----:B------:R-:W-:Y:S01]  /*d7f0*/  ULDC.64 UR4, c[0x0][0x2d0] ;  /* 0x0000b40000047ab9 */ /* 0x000fe20000000a00 */
[----:B------:R-:W-:Y:S01]  /*d800*/  IMAD.MOV.U32 R0, RZ, RZ, R7 ;  /* 0x000000ffff007224 */ /* 0x000fe200078e0007 */
[----:B------:R2:W-:Y:S04]  /*d810*/  STL [R1+0x18], R7 ;  /* 0x0000180701007387 */ /* 0x0005e80000100800 */
[----:B------:R3:W5:Y:S01]  /*d820*/  LDL R8, [R1+0x4] ;  /* 0x0000040001087983 */ /* 0x0007620000100800 */
[----:B-1----:R-:W-:-:S05]  /*d830*/  @P0 IMAD.HI.U32 R3, R7, R3, RZ ;  /* 0x0000000307030227 */ /* 0x002fca00078e00ff */
[----:B0-----:R-:W-:Y:S01]  /*d840*/  @P0 SHF.R.U32.HI R0, RZ, R2, R3 ;  /* 0x00000002ff000219 */ /* 0x001fe20000011603 */
        /* <DEDUP_REMOVED lines=11> */
[----:B--2---:R-:W0:Y:S03]  /*d900*/  S2R R7, SR_TID.X ;  /* 0x0000000000077919 */ /* 0x004e260000002100 */
[----:B------:R-:W-:Y:S01]  /*d910*/  SHF.R.S32.HI R4, RZ, 0x1f, R0 ;  /* 0x0000001fff047819 */ /* 0x000fe20000011400 */
[----:B------:R-:W-:-:S04]  /*d920*/  IMAD.WIDE.U32 R2, R0, UR4, R2 ;  /* 0x0000000400027c25 */ /* 0x000fc8000f8e0002 */
[----:B------:R-:W-:Y:S01]  /*d930*/  IMAD R4, R4, UR4, RZ ;  /* 0x0000000404047c24 */ /* 0x000fe2000f8e02ff */
[----:B------:R-:W-:-:S03]  /*d940*/  ULDC UR4, c[0x0][0x2b8] ;  /* 0x0000ae0000047ab9 */ /* 0x000fc60000000800 */
[----:B------:R-:W-:Y:S01]  /*d950*/  IMAD R4, R0, UR5, R4 ;  /* 0x0000000500047c24 */ /* 0x000fe2000f8e0204 */
[----:B------:R-:W-:-:S03]  /*d960*/  LEA R0, P1, R2, UR6, 0x1 ;  /* 0x0000000602007c11 */ /* 0x000fc6000f8208ff */
[----:B------:R-:W-:Y:S02]  /*d970*/  IMAD.IADD R3, R3, 0x1, R4 ;  /* 0x0000000103037824 */ /* 0x000fe400078e0204 */
[----:B0-----:R-:W-:-:S05]  /*d980*/  IMAD.SHL.U32 R9, R7, 0x8, RZ ;  /* 0x0000000807097824 */ /* 0x001fca00078e00ff */
[----:B------:R-:W-:Y:S02]  /*d990*/  LOP3.LUT R9, R9, 0x38, RZ, 0xc0, !PT ;  /* 0x0000003809097812 */ /* 0x000fe400078ec0ff */
[----:B------:R-:W-:Y:S02]  /*d9a0*/  LOP3.LUT R7, R7, 0x7f, RZ, 0xc0, !PT ;  /* 0x0000007f07077812 */ /* 0x000fe400078ec0ff */
[----:B------:R-:W-:Y:S01]  /*d9b0*/  ISETP.GE.AND P0, PT, R9, UR4, PT ;  /* 0x0000000409007c0c */ /* 0x000fe2000bf06270 */
[----:B------:R-:W-:Y:S01]  /*d9c0*/  UMOV UR4, 0xffffffff ;  /* 0xffffffff00047882 */ /* 0x000fe20000000000 */
[----:B------:R-:W-:Y:S02]  /*d9d0*/  LEA.HI.X R3, R2, UR7, R3, 0x1, P1 ;  /* 0x0000000702037c11 */ /* 0x000fe400088f0c03 */
[----:B------:R-:W-:Y:S01]  /*d9e0*/  SHF.R.U32.HI R10, RZ, 0x3, R7 ;  /* 0x00000003ff0a7819 */ /* 0x000fe20000011607 */
[----:B---3--:R-:W-:Y:S08]  /*d9f0*/  BRA.DIV UR4, `(.L_x_4432) ;  /* 0x0000004204587947 */ /* 0x008ff0000b800000 */
[----:B------:R-:W-:Y:S01]  /*da00*/  ULDC UR4, c[0x0][0x288] ;  /* 0x0000a20000047ab9 */ /* 0x000fe20000000800 */
[----:B------:R-:W0:Y:S01]  /*da10*/  SHFL.IDX PT, R5, R0, RZ, 0x181f ;  /* 0x00181fff00057589 */ /* 0x000e2200000e0000 */
[----:B------:R-:W-:Y:S02]  /*da20*/  IMAD R2, R6, UR4, RZ ;  /* 0x0000000406027c24 */ /* 0x000fe4000f8e02ff */
[----:B------:R-:W-:Y:S01]  /*da30*/  IMAD.U32 R6, RZ, RZ, UR42 ;  /* 0x0000002aff067e24 */ /* 0x000fe2000f8e00ff */
[----:B------:R-:W1:Y:S03]  /*da40*/  SHFL.IDX PT, R4, R3, RZ, 0x181f ;  /* 0x00181fff03047589 */ /* 0x000e6600000e0000 */
[----:B------:R-:W-:Y:S01]  /*da50*/  IMAD R10, R6, 0x80, R10 ;  /* 0x00000080060a7824 */ /* 0x000fe200078e020a */
[----:B------:R-:W-:Y:S03]  /*da60*/  SHFL.IDX PT, R7, R3, 0x1, 0x181f ;  /* 0x00381f0003077f89 */ /* 0x000fe600000e0000 */
[C---:B------:R-:W-:Y:S01]  /*da70*/  VIADD R11, R10.reuse, 0x10 ;  /* 0x000000100a0b7836 */ /* 0x040fe20000000000 */
[-C--:B------:R-:W-:Y:S01]  /*da80*/  ISETP.GE.AND P3, PT, R10, R2.reuse, PT ;  /* 0x000000020a00720c */ /* 0x080fe20003f66270 */
[----:B------:R-:W2:Y:S03]  /*da90*/  SHFL.IDX PT, R6, R0, 0x1, 0x181f ;  /* 0x00381f0000067f89 */ /* 0x000ea600000e0000 */
[----:B------:R-:W-:Y:S01]  /*daa0*/  ISETP.GE.AND P1, PT, R11, R2, PT ;  /* 0x000000020b00720c */ /* 0x000fe20003f26270 */
[----:B------:R-:W-:Y:S04]  /*dab0*/  STL [R1+0x10], R10 ;  /* 0x0000100a01007387 */ /* 0x000fe80000100800 */
[----:B------:R3:W-:Y:S04]  /*dac0*/  STL [R1+0x20], R11 ;  /* 0x0000200b01007387 */ /* 0x0007e80000100800 */
[----:B0-----:R-:W-:-:S05]  /*dad0*/  @!P3 LEA R5, P2, R9, R5, 0x1 ;  /* 0x000000050905b211 */ /* 0x001fca00078408ff */
[----:B-1----:R-:W-:Y:S02]  /*dae0*/  @!P3 IMAD.X R4, RZ, RZ, R4, P2 ;  /* 0x000000ffff04b224 */ /* 0x002fe400010e0604 */
[----:B---3--:R-:W-:-:S03]  /*daf0*/  VIADD R11, R10, 0x20 ;  /* 0x000000200a0b7836 */ /* 0x008fc60000000000 */
[-C--:B------:R-:W-:Y:S02]  /*db00*/  @!P3 LOP3.LUT R5, R5, R4.reuse, RZ, 0x3c, !PT ;  /* 0x000000040505b212 */ /* 0x080fe400078e3cff */
[----:B------:R-:W-:Y:S02]  /*db10*/  STL [R1+0x24], R11 ;  /* 0x0000240b01007387 */ /* 0x000fe40000100800 */
[----:B------:R-:W-:-:S04]  /*db20*/  @!P3 LOP3.LUT R4, R5, R4, RZ, 0x3c, !PT ;  /* 0x000000040504b212 */ /* 0x000fc800078e3cff */
[----:B------:R-:W-:-:S05]  /*db30*/  @!P3 LOP3.LUT R5, R5, R4, RZ, 0x3c, !PT ;  /* 0x000000040505b212 */ /* 0x000fca00078e3cff */
[----:B-----5:R2:W-:Y:S02]  /*db40*/  @!P3 LDGSTS.E.BYPASS.LTC128B.128 [R8+0x18400], desc[UR60][R4.64], !P0 ;  /* 0x184000000408bfae */ /* 0x0205e4000c101d7c */
[----:B--2---:R-:W-:Y:S02]  /*db50*/  @!P1 LEA R4, P2, R9, R6, 0x1 ;  /* 0x0000000609049211 */ /* 0x004fe400078408ff */
[----:B------:R-:W-:Y:S03]  /*db60*/  SHFL.IDX PT, R6, R3, 0x3, 0x181f ;  /* 0x00781f0003067f89 */ /* 0x000fe600000e0000 */
[----:B------:R-:W-:Y:S02]  /*db70*/  @!P1 IMAD.X R5, RZ, RZ, R7, P2 ;  /* 0x000000ffff059224 */ /* 0x000fe400010e0607 */
        /* <DEDUP_REMOVED lines=55> */
.L_x_4546:
        /* <DEDUP_REMOVED lines=12> */
.L_x_4433:
        /* <DEDUP_REMOVED lines=35> */
.L_x_4435:
[----:B------:R-:W-:Y:S05]  /*e1e0*/  BSYNC B6 ;  /* 0x0000000000067941 */ /* 0x000fea0003800000 */
.L_x_4434:
        /* <DEDUP_REMOVED lines=62> */
[----:B--2---:R-:W-:-:S03]  /*e5d0*/  ISETP.GE.AND P5, PT, R10, R0, PT ;  /* 0x000000000a00720c */ /* 0x004fc60003fa6270 */
[----:B------:R-:W2:Y:S01]  /*e5e0*/  LDL.LU R10, [R1+0x28] ;  /* 0x00002800010a7983 */ /* 0x000ea20000300800 */
[----:B---3--:R-:W-:-:S03]  /*e5f0*/  ISETP.GE.AND P4, PT, R3, R0, PT ;  /* 0x000000000300720c */ /* 0x008fc60003f86270 */
[----:B------:R-:W0:Y:S04]  /*e600*/  SHFL.IDX PT, R3, R5, RZ, 0x181f ;  /* 0x00181fff05037589 */ /* 0x000e2800000e0000 */
[----:B------:R-:W3:Y:S02]  /*e610*/  LDL.LU R12, [R1+0x2c] ;  /* 0x00002c00010c7983 */ /* 0x000ee40000300800 */
        /* <DEDUP_REMOVED lines=65> */
.L_x_4564:
        /* <DEDUP_REMOVED lines=14> */
.L_x_4438:
[----:B------:R-:W-:Y:S05]  /*eb10*/  BSYNC B0 ;  /* 0x0000000000007941 */ /* 0x000fea0003800000 */
.L_x_4437:
[----:B------:R-:W-:Y:S01]  /*eb20*/  NOP ;  /* 0x0000000000007918 */ /* 0x000fe20000000000 */
[----:B------:R-:W-:-:S13]  /*eb30*/  PLOP3.LUT P0, PT, PT, PT, PT, 0x80, 0x0 ;  /* 0x000000000000781c */ /* 0x000fda0003f0f070 */
.L_x_4439:
        /* <DEDUP_REMOVED lines=18> */
.L_x_4565:
[----:B------:R-:W-:Y:S05]  /*ec60*/  BSYNC B0 ;  /* 0x0000000000007941 */ /* 0x000fea0003800000 */
.L_x_4440:
[----:B------:R-:W-:Y:S01]  /*ec70*/  LOP3.LUT P0, RZ, R18, 0x2, RZ, 0xc0, !PT ;  /* 0x0000000212ff7812 */ /* 0x000fe2000780c0ff */
[----:B------:R-:W-:-:S12]  /*ec80*/  BSSY B0, `(.L_x_4442) ;  /* 0x0000058000007945 */ /* 0x000fd80003800000 */
        /* <DEDUP_REMOVED lines=10> */
.L_x_4566:
[----:B------:R-:W-:Y:S05]  /*ed30*/  BSYNC B1 ;  /* 0x0000000000017941 */ /* 0x000fea0003800000 */
.L_x_4444:
        /* <DEDUP_REMOVED lines=9> */
.L_x_4447:
[----:B------:R-:W-:Y:S05]  /*edd0*/  BSYNC B1 ;  /* 0x0000000000017941 */ /* 0x000fea0003800000 */
.L_x_4446:
        /* <DEDUP_REMOVED lines=11> */
.L_x_4448:
        /* <DEDUP_REMOVED lines=15> */
.L_x_4449:
        /* <DEDUP_REMOVED lines=15> */
.L_x_4450:
        /* <DEDUP_REMOVED lines=15> */
.L_x_4451:
        /* <DEDUP_REMOVED lines=10> */
.L_x_4443:
[----:B------:R-:W-:Y:S05]  /*f200*/  BSYNC B0 ;  /* 0x0000000000007941 */ /* 0x000fea0003800000 */
.L_x_4442:
[----:B------:R-:W-:-:S06]  /*f210*/  UISETP.GE.AND UP0, UPT, UR41, 0x2, UPT ;  /* 0x000000022900788c */ /* 0x000fcc000bf06270 */
[----:B------:R-:W-:-:S13]  /*f220*/  PLOP3.LUT P0, PT, PT, PT, UP0, 0x80, 0x0 ;  /* 0x000000000000781c */ /* 0x000fda0003f0f008 */
[----:B------:R-:W-:Y:S05]  /*f230*/  @!P0 BRA `(.L_x_4452) ;  /* 0x0000001c00748947 */ /* 0x000fea0003800000 */
[----:B------:R-:W-:Y:S02]  /*f240*/  ULOP3.LUT UR4, UR41, 0x1, URZ, 0xc0, !UPT ;  /* 0x0000000129047892 */ /* 0x000fe4000f8ec03f */
[----:B--2---:R-:W-:Y:S02]  /*f250*/  IMAD.U32 R6, RZ, RZ, UR41 ;  /* 0x00000029ff067e24 */ /* 0x004fe4000f8e00ff */
[----:B------:R-:W-:Y:S02]  /*f260*/  UISETP.NE.U32.AND UP0, UPT, UR4, 0x1, UPT ;  /* 0x000000010400788c */ /* 0x000fe4000bf05070 */
[----:B------:R-:W-:-:S04]  /*f270*/  VIADD R6, R6, 0xfffffffe ;  /* 0xfffffffe06067836 */ /* 0x000fc80000000000 */
[----:B0-----:R-:W-:Y:S01]  /*f280*/  IMAD.MOV.U32 R0, RZ, RZ, R6 ;  /* 0x000000ffff007224 */ /* 0x001fe200078e0006 */
[----:B------:R-:W-:-:S13]  /*f290*/  PLOP3.LUT P0, PT, PT, PT, UP0, 0x80, 0x0 ;  /* 0x000000000000781c */ /* 0x000fda0003f0f008 */
[----:B------:R-:W-:Y:S05]  /*f2a0*/  @!P0 BRA `(.L_x_4453) ;  /* 0x0000000800708947 */ /* 0x000fea0003800000 */
        /* <DEDUP_REMOVED lines=10> */
[----:B------:R-:W-:Y:S01]  /*f350*/  LOP3.LUT P2, RZ, R18, 0x1, RZ, 0xc0, !PT ;  /* 0x0000000112ff7812 */ /* 0x000fe2000784c0ff */
[----:B------:R-:W-:-:S12]  /*f360*/  IMAD.MOV.U32 R0, RZ, RZ, R6 ;  /* 0x000000ffff007224 */ /* 0x000fd800078e0006 */
[----:B------:R-:W-:Y:S05]  /*f370*/  @!P2 BRA `(.L_x_4456) ;  /* 0x000000000050a947 */ /* 0x000fea0003800000 */
[----:B-1----:R-:W2:Y:S01]  /*f380*/  LDL R5, [R1+0xc] ;  /* 0x00000c0001057983 */ /* 0x002ea20000100800 */
        /* <DEDUP_REMOVED lines=13> */
[C---:B---3--:R-:W-:Y:S02]  /*f460*/  IMAD R7, R9.reuse, UR5, R7 ;  /* 0x0000000509077c24 */ /* 0x048fe4000f8e0207 */
[----:B------:R-:W-:-:S04]  /*f470*/  IMAD.WIDE.U32 R4, R9, UR4, R4 ;  /* 0x0000000409047c25 */ /* 0x000fc8000f8e0004 */
[----:B------:R-:W-:Y:S01]  /*f480*/  IMAD.IADD R7, R7, 0x1, R5 ;  /* 0x0000000107077824 */ /* 0x000fe200078e0205 */
[----:B-1----:R-:W-:-:S04]  /*f490*/  LEA R2, P0, R4, R2, 0x2 ;  /* 0x0000000204027211 */ /* 0x002fc800078010ff */
[----:B------:R-:W-:-:S05]  /*f4a0*/  LEA.HI.X R3, R4, R3, R7, 0x2, P0 ;  /* 0x0000000304037211 */ /* 0x000fca00000f1407 */
[----:B------:R2:W5:Y:S04]  /*f4b0*/  LDG.E R16, desc[UR60][R2.64] ;  /* 0x0000003c02107981 */ /* 0x000568000c1e1900 */
.L_x_4456:
[----:B--2---:R-:W1:Y:S01]  /*f4c0*/  S2R R2, SR_TID.X ;  /* 0x0000000000027919 */ /* 0x004e620000002100 */
[----:B------:R-:W-:Y:S01]  /*f4d0*/  IMAD R3, R19, 0x8, R17 ;  /* 0x0000000813037824 */ /* 0x000fe200078e0211 */
[----:B------:R-:W-:Y:S01]  /*f4e0*/  BSSY B1, `(.L_x_4457) ;  /* 0x0000006000017945 */ /* 0x000fe20003800000 */
[----:B-1----:R-:W-:Y:S02]  /*f4f0*/  LOP3.LUT R4, R2, 0x7f, RZ, 0xc0, !PT ;  /* 0x0000007f02047812 */ /* 0x002fe400078ec0ff */
[----:B------:R-:W-:Y:S02]  /*f500*/  SHF.L.U32 R2, R8, 0x1f, RZ ;  /* 0x0000001f08027819 */ /* 0x000fe400000006ff */
[----:B------:R-:W-:Y:S02]  /*f510*/  ISETP.NE.AND P1, PT, R4, RZ, PT ;  /* 0x000000ff0400720c */ /* 0x000fe40003f25270 */
[----:B------:R-:W1:Y:S02]  /*f520*/  SYNCS.PHASECHK.TRANS64.TRYWAIT P0, [R3+URZ+0x32440], R2 ;  /* 0x03244002030075a7 */ /* 0x000e64000800017f */
[----:B-1----:R-:W-:Y:S09]  /*f530*/  @!P0 BRA `(.L_x_4458) ;  /* 0x0000003c00bc8947 */ /* 0x002ff20003800000 */
.L_x_4567:
[----:B------:R-:W-:Y:S05]  /*f540*/  BSYNC B1 ;  /* 0x0000000000017941 */ /* 0x000fea0003800000 */
.L_x_4457:
        /* <DEDUP_REMOVED lines=9> */
.L_x_4460:
[----:B------:R-:W-:Y:S05]  /*f5e0*/  BSYNC B1 ;  /* 0x0000000000017941 */ /* 0x000fea0003800000 */
.L_x_4459:
        /* <DEDUP_REMOVED lines=12> */
.L_x_4461:
        /* <DEDUP_REMOVED lines=12> */
.L_x_4568:
[----:B------:R-:W-:Y:S05]  /*f770*/  BSYNC B1 ;  /* 0x0000000000017941 */ /* 0x000fea0003800000 */
.L_x_4462:
        /* <DEDUP_REMOVED lines=11> */
.L_x_4465:
[----:B------:R-:W-:Y:S05]  /*f830*/  BSYNC B1 ;  /* 0x0000000000017941 */ /* 0x000fea0003800000 */
.L_x_4464:
        /* <DEDUP_REMOVED lines=10> */
.L_x_4466:
        /* <DEDUP_REMOVED lines=15> */
.L_x_4467:
        /* <DEDUP_REMOVED lines=15> */
.L_x_4468:
        /* <DEDUP_REMOVED lines=15> */
.L_x_4469:
        /* <DEDUP_REMOVED lines=8> */
[----:B--2---:R-:W-:Y:S05]  /*fc30*/  @P0 BRA.U.ANY `(.L_x_4469) ;  /* 0xfffffffd00dc0947 */ /* 0x004fea000393ffff */
.L_x_4455:
[----:B------:R-:W-:Y:S05]  /*fc40*/  BSYNC B0 ;  /* 0x0000000000007941 */ /* 0x000fea0003800000 */
.L_x_4454:
[----:B------:R-:W-:-:S06]  /*fc50*/  UIADD3 UR4, UR41, -0x3, URZ ;  /* 0xfffffffd29047890 */ /* 0x000fcc000fffe03f */
[----:B------:R-:W-:-:S07]  /*fc60*/  IMAD.U32 R0, RZ, RZ, UR4 ;  /* 0x00000004ff007e24 */ /* 0x000fce000f8e00ff */
.L_x_4453:
[----:B------:R-:W-:Y:S01]  /*fc70*/  ISETP.NE.AND P0, PT, R6, RZ, PT ;  /* 0x000000ff0600720c */ /* 0x000fe20003f05270 */
[----:B------:R-:W-:-:S12]  /*fc80*/  BSSY B0, `(.L_x_4452) ;  /* 0x0000138000007945 */ /* 0x000fd80003800000 */
[----:B------:R-:W-:Y:S05]  /*fc90*/  @!P0 BRA `(.L_x_4470) ;  /* 0x0000001000d88947 */ /* 0x000fea0003800000 */
.L_x_4503:
[----:B--2---:R-:W2:Y:S01]  /*fca0*/  LDL.LU R2, [R1+0x8] ;  /* 0x0000080001027983 */ /* 0x004ea20000300800 */
        /* <DEDUP_REMOVED lines=32> */
.L_x_4473:
        /* <DEDUP_REMOVED lines=8> */
.L_x_4569:
[----:B------:R-:W-:Y:S05]  /*ff30*/  BSYNC B2 ;  /* 0x0000000000027941 */ /* 0x000fea0003800000 */
.L_x_4474:
        /* <DEDUP_REMOVED lines=9> */
.L_x_4477:
[----:B------:R-:W-:Y:S05]  /*ffd0*/  BSYNC B2 ;  /* 0x0000000000027941 */ /* 0x000fea0003800000 */
.L_x_4476:
        /* <DEDUP_REMOVED lines=11> */
.L_x_4478:
        /* <DEDUP_REMOVED lines=13> */
.L_x_4570:
[----:B------:R-:W-:Y:S05]  /*10160*/  BSYNC B2 ;  /* 0x0000000000027941 */ /* 0x000fea0003800000 */
.L_x_4479:
        /* <DEDUP_REMOVED lines=11> */
.L_x_4482:
[----:B------:R-:W-:Y:S05]  /*10220*/  BSYNC B2 ;  /* 0x0000000000027941 */ /* 0x000fea0003800000 */
.L_x_4481:
        /* <DEDUP_REMOVED lines=9> */
.L_x_4483:
        /* <DEDUP_REMOVED lines=15> */
.L_x_4484:
        /* <DEDUP_REMOVED lines=15> */
.L_x_4485:
        /* <DEDUP_REMOVED lines=15> */
.L_x_4486:
        /* <DEDUP_REMOVED lines=10> */
.L_x_4472:
[----:B------:R-:W-:Y:S05]  /*10630*/  BSYNC B1 ;  /* 0x0000000000017941 */ /* 0x000fea0003800000 */
.L_x_4471:
[----:B------:R-:W-:Y:S01]  /*10640*/  VIADD R6, R6, 0x1 ;  /* 0x0000000106067836 */ /* 0x000fe20000000000 */
[----:B------:R-:W-:Y:S01]  /*10650*/  LOP3.LUT P2, RZ, R18, 0x2, RZ, 0xc0, !PT ;  /* 0x0000000212ff7812 */ /* 0x000fe2000784c0ff */
[----:B------:R-:W-:Y:S03]  /*10660*/  BSSY B1, `(.L_x_4487) ;  /* 0x0000096000017945 */ /* 0x000fe60003800000 */
[----:B------:R-:W-:-:S04]  /*10670*/  ISETP.NE.AND P0, PT, R6, 0x2, PT ;  /* 0x000000020600780c */ /* 0x000fc80003f05270 */
[----:B------:R-:W-:Y:S02]  /*10680*/  SEL R2, RZ, 0x1, P0 ;  /* 0x00000001ff027807 */ /* 0x000fe40000000000 */
[----:B------:R-:W-:Y:S02]  /*10690*/  SEL R19, R6, RZ, P0 ;  /* 0x000000ff06137207 */ /* 0x000fe40000000000 */
[----:B------:R-:W-:-:S05]  /*106a0*/  LOP3.LUT R7, R7, R2, RZ, 0x3c, !PT ;  /* 0x0000000207077212 */ /* 0x000fca00078e3cff */
[----:B------:R2:W-:Y:S01]  /*106b0*/  STL [R1+0x8], R7 ;  /* 0x0000080701007387 */ /* 0x0005e20000100800 */
[----:B------:R-:W-:Y:S05]  /*106c0*/  @!P2 BRA `(.L_x_4488) ;  /* 0x00000008003ca947 */ /* 0x000fea0003800000 */
[----:B------:R-:W-:Y:S01]  /*106d0*/  LOP3.LUT P2, RZ, R18, 0x1, RZ, 0xc0, !PT ;  /* 0x0000000112ff7812 */ /* 0x000fe2000784c0ff */
[----:B------:R-:W-:-:S12]  /*106e0*/  VIADD R6, R0, 0xffffffff ;  /* 0xffffffff00067836 */ /* 0x000fd80000000000 */
[----:B------:R-:W-:Y:S05]  /*106f0*/  @!P2 BRA `(.L_x_4489) ;  /* 0x000000000050a947 */ /* 0x000fea0003800000 */
[----:B------:R-:W3:Y:S01]  /*10700*/  LDL R10, [R1+0xc] ;  /* 0x00000c00010a7983 */ /* 0x000ee20000100800 */
[----:B-1----:R-:W1:Y:S01]  /*10710*/  LDC R4, c[0x0][0x43c] ;  /* 0x00010f00ff047b82 */ /* 0x002e620000000800 */
[----:B------:R-:W-:Y:S02]  /*10720*/  ULDC.64 UR4, c[0x0][0x428] ;  /* 0x00010a0000047ab9 */ /* 0x000fe40000000a00 */
[----:B------:R-:W4:Y:S01]  /*10730*/  LDL R9, [R1] ;  /* 0x0000000001097983 */ /* 0x000f220000100800 */
        /* <DEDUP_REMOVED lines=8> */
[----:B---3--:R-:W-:-:S04]  /*107c0*/  IMAD R4, R10, UR4, RZ ;  /* 0x000000040a047c24 */ /* 0x008fc8000f8e02ff */
[C---:B----4-:R-:W-:Y:S02]  /*107d0*/  IMAD R4, R9.reuse, UR5, R4 ;  /* 0x0000000509047c24 */ /* 0x050fe4000f8e0204 */
[----:B------:R-:W-:Y:S01]  /*107e0*/  IMAD.WIDE.U32 R2, R9, UR4, R2 ;  /* 0x0000000409027c25 */ /* 0x000fe2000f8e0002 */
[----:B------:R-:W-:-:S03]  /*107f0*/  ULDC.64 UR4, c[0x0][0x418] ;  /* 0x0001060000047ab9 */ /* 0x000fc60000000a00 */
[----:B------:R-:W-:Y:S01]  /*10800*/  IMAD.IADD R3, R4, 0x1, R3 ;  /* 0x0000000104037824 */ /* 0x000fe200078e0203 */
[----:B------:R-:W-:-:S04]  /*10810*/  LEA R4, P0, R2, UR4, 0x2 ;  /* 0x0000000402047c11 */ /* 0x000fc8000f8010ff */
[----:B------:R-:W-:-:S05]  /*10820*/  LEA.HI.X R5, R2, UR5, R3, 0x2, P0 ;  /* 0x0000000502057c11 */ /* 0x000fca00080f1403 */
[----:B------:R3:W5:Y:S04]  /*10830*/  LDG.E R16, desc[UR60][R4.64] ;  /* 0x0000003c04107981 */ /* 0x000768000c1e1900 */
.L_x_4489:
[----:B------:R-:W4:Y:S01]  /*10840*/  S2R R2, SR_TID.X ;  /* 0x0000000000027919 */ /* 0x000f220000002100 */
[----:B-1-3--:R-:W-:Y:S01]  /*10850*/  IMAD R4, R19, 0x8, R17 ;  /* 0x0000000813047824 */ /* 0x00afe200078e0211 */
[----:B------:R-:W-:Y:S01]  /*10860*/  BSSY B2, `(.L_x_4490) ;  /* 0x0000006000027945 */ /* 0x000fe20003800000 */
[----:B----4-:R-:W-:Y:S02]  /*10870*/  LOP3.LUT R3, R2, 0x7f, RZ, 0xc0, !PT ;  /* 0x0000007f02037812 */ /* 0x010fe400078ec0ff */
[----:B------:R-:W-:Y:S02]  /*10880*/  SHF.L.U32 R2, R7, 0x1f, RZ ;  /* 0x0000001f07027819 */ /* 0x000fe400000006ff */
[----:B------:R-:W-:Y:S02]  /*10890*/  ISETP.NE.AND P1, PT, R3, RZ, PT ;  /* 0x000000ff0300720c */ /* 0x000fe40003f25270 */
[----:B------:R-:W1:Y:S02]  /*108a0*/  SYNCS.PHASECHK.TRANS64.TRYWAIT P0, [R4+URZ+0x32440], R2 ;  /* 0x03244002040075a7 */ /* 0x000e64000800017f */
[----:B-1----:R-:W-:Y:S09]  /*108b0*/  @!P0 BRA `(.L_x_4491) ;  /* 0x0000002c002c8947 */ /* 0x002ff20003800000 */
.L_x_4571:
[----:B------:R-:W-:Y:S05]  /*108c0*/  BSYNC B2 ;  /* 0x0000000000027941 */ /* 0x000fea0003800000 */
.L_x_4490:
        /* <DEDUP_REMOVED lines=9> */
.L_x_4493:
[----:B------:R-:W-:Y:S05]  /*10960*/  BSYNC B2 ;  /* 0x0000000000027941 */ /* 0x000fea0003800000 */
.L_x_4492:
[----:B--2---:R-:W-:Y:S01]  /*10970*/  IMAD.MOV.U32 R7, RZ, RZ, RZ ;  /* 0x000000ffff077224 */ /* 0x004fe200078e00ff */
        /* <DEDUP_REMOVED lines=10> */
.L_x_4494:
        /* <DEDUP_REMOVED lines=13> */
.L_x_4572:
[----:B------:R-:W-:Y:S05]  /*10af0*/  BSYNC B2 ;  /* 0x0000000000027941 */ /* 0x000fea0003800000 */
.L_x_4495:
        /* <DEDUP_REMOVED lines=11> */
.L_x_4498:
[----:B------:R-:W-:Y:S05]  /*10bb0*/  BSYNC B2 ;  /* 0x0000000000027941 */ /* 0x000fea0003800000 */
.L_x_4497:
        /* <DEDUP_REMOVED lines=9> */
.L_x_4499:
        /* <DEDUP_REMOVED lines=15> */
.L_x_4500:
        /* <DEDUP_REMOVED lines=15> */
.L_x_4501:
        /* <DEDUP_REMOVED lines=15> */
.L_x_4502:
        /* <DEDUP_REMOVED lines=10> */
.L_x_4488:
[----:B------:R-:W-:Y:S05]  /*10fc0*/  BSYNC B1 ;  /* 0x0000000000017941 */ /* 0x000fea0003800000 */
.L_x_4487:
[C---:B------:R-:W-:Y:S01]  /*10fd0*/  ISETP.GT.AND P0, PT, R0.reuse, 0x1, PT ;  /* 0x000000010000780c */ /* 0x040fe20003f04270 */
[----:B------:R-:W-:-:S12]  /*10fe0*/  VIADD R0, R0, 0xfffffffe ;  /* 0xfffffffe00007836 */ /* 0x000fd80000000000 */
[----:B------:R-:W-:Y:S05]  /*10ff0*/  @P0 BRA `(.L_x_4503) ;  /* 0xffffffec00280947 */ /* 0x000fea000383ffff */
.L_x_4470:
[----:B------:R-:W-:Y:S05]  /*11000*/  BSYNC B0 ;  /* 0x0000000000007941 */ /* 0x000fea0003800000 */
.L_x_4452:
        /* <DEDUP_REMOVED lines=20> */
[----:B--2---:R-:W0:Y:S01]  /*11150*/  POPC R7, R4 ;  /* 0x0000000400077309 */ /* 0x004e220000000000 */
[----:B---3--:R-:W0:Y:S02]  /*11160*/  SHFL.IDX PT, R0, R3, R0, 0x1f ;  /* 0x00001f0003007589 */ /* 0x008e2400000e0000 */
[----:B0-----:R-:W-:-:S05]  /*11170*/  IADD3 R0, R0, UR44, R7 ;  /* 0x0000002c00007c10 */ /* 0x001fca000fffe007 */
[----:B------:R3:W-:Y:S02]  /*11180*/  STL [R1+0x14], R0 ;  /* 0x0000140001007387 */ /* 0x0007e40000100800 */
.L_x_4505:
[----:B------:R-:W-:Y:S05]  /*11190*/  BSYNC B0 ;  /* 0x0000000000007941 */ /* 0x000fea0003800000 */
.L_x_4504:
[----:B------:R-:W-:-:S07]  /*111a0*/  SEL R19, R19, RZ, P1 ;  /* 0x000000ff13137207 */ /* 0x000fce0000800000 */
.L_x_4418:
[----:B------:R-:W-:Y:S05]  /*111b0*/  BSYNC B7 ;  /* 0x0000000000077941 */ /* 0x000fea0003800000 */
.L_x_4416:
[----:B0-----:R0:W5:Y:S01]  /*111c0*/  LDL R2, [R1+0x14] ;  /* 0x0000140001027983 */ /* 0x0011620000100800 */
[----:B------:R-:W-:-:S13]  /*111d0*/  LOP3.LUT P1, RZ, R18, 0x80, RZ, 0xc0, !PT ;  /* 0x0000008012ff7812 */ /* 0x000fda000782c0ff */
        /* <DEDUP_REMOVED lines=11> */
.L_x_4506:
[----:B------:R-:W-:-:S03]  /*11290*/  UMOV UR4, 0xffffffff ;  /* 0xffffffff00047882 */ /* 0x000fc60000000000 */
[----:B------:R-:W-:Y:S05]  /*112a0*/  BRA.DIV UR4, `(.L_x_4508) ;  /* 0x0000002204d87947 */ /* 0x000fea000b800000 */
[----:B-----5:R0:W4:Y:S02]  /*112b0*/  SHFL.IDX PT, R14, R2, RZ, 0x1f ;  /* 0x00001fff020e7589 */ /* 0x02012400000e0000 */
.L_x_4575:
[----:B------:R-:W5:Y:S01]  /*112c0*/  @!P0 S2R R3, SR_CgaCtaId ;  /* 0x0000000000038919 */ /* 0x000f620000008800 */
[----:B------:R-:W-:Y:S05]  /*112d0*/  WARPSYNC.ALL ;  /* 0x0000000000007948 */ /* 0x000fea0003800000 */
[----:B------:R-:W-:Y:S01]  /*112e0*/  BAR.SYNC.DEFER_BLOCKING 0x4, 0x180 ;  /* 0x0106000000007b1d */ /* 0x000fe20000010000 */
[----:B---3--:R-:W-:-:S05]  /*112f0*/  @!P0 MOV R0, 0x400 ;  /* 0x0000040000008802 */ /* 0x008fca0000000f00 */
[----:B----4-:R3:W-:Y:S01]  /*11300*/  STL [R1+0x14], R14 ;  /* 0x0000140e01007387 */ /* 0x0107e20000100800 */
[----:B-----5:R-:W-:-:S05]  /*11310*/  @!P0 LEA R17, R3, R0, 0x18 ;  /* 0x0000000003118211 */ /* 0x020fca00078ec0ff */
[----:B------:R3:W-:Y:S01]  /*11320*/  @!P0 STS [R17+0x324d0], R2 ;  /* 0x0324d00211008388 */ /* 0x0007e20000000800 */
[----:B------:R-:W-:Y:S06]  /*11330*/  BAR.ARV 0x5, 0x180 ;  /* 0x0146000000007b1d */ /* 0x000fec0000002000 */
.L_x_4507:
[----:B---3--:R-:W3:Y:S01]  /*11340*/  LDL R0, [R1+0x14] ;  /* 0x0000140001007983 */ /* 0x008ee20000100800 */
[----:B------:R-:W-:Y:S02]  /*11350*/  ULDC UR4, c[0x0][0xd38] ;  /* 0x00034e0000047ab9 */ /* 0x000fe40000000800 */
[----:B---3--:R-:W-:-:S13]  /*11360*/  ISETP.GE.AND P0, PT, R0, UR4, PT ;  /* 0x0000000400007c0c */ /* 0x008fda000bf06270 */
[----:B------:R-:W-:Y:S05]  /*11370*/  @!P0 BRA `(.L_x_4509) ;  /* 0xffffffb0008c8947 */ /* 0x000fea000383ffff */
.L_x_4413:
[----:B0-----:R-:W3:Y:S01]  /*11380*/  LDL.LU R0, [R1+0x38] ;  /* 0x0000380001007983 */ /* 0x001ee20000300800 */
[----:B------:R-:W-:Y:S01]  /*11390*/  BSSY B0, `(.L_x_4510) ;  /* 0x000000b000007945 */ /* 0x000fe20003800000 */
[----:B-1----:R-:W0:Y:S01]  /*113a0*/  S2R R5, SR_CgaCtaId ;  /* 0x0000000000057919 */ /* 0x002e220000008800 */
[----:B---3--:R-:W-:-:S05]  /*113b0*/  VIADD R0, R0, 0x1 ;  /* 0x0000000100007836 */ /* 0x008fca0000000000 */
[----:B----4-:R-:W-:-:S04]  /*113c0*/  LEA.HI R2, R0, R0, RZ, 0x1 ;  /* 0x0000000000027211 */ /* 0x010fc800078f08ff */
[----:B------:R-:W-:-:S05]  /*113d0*/  LOP3.LUT R3, R2, 0xfffffffe, RZ, 0xc0, !PT ;  /* 0xfffffffe02037812 */ /* 0x000fca00078ec0ff */
[----:B------:R-:W-:Y:S01]  /*113e0*/  IMAD.IADD R3, R0, 0x1, -R3 ;  /* 0x0000000100037824 */ /* 0x000fe200078e0a03 */
[----:B------:R-:W-:-:S04]  /*113f0*/  MOV R0, 0x400 ;  /* 0x0000040000007802 */ /* 0x000fc80000000f00 */
[----:B0-----:R-:W-:Y:S02]  /*11400*/  LEA R0, R5, R0, 0x18 ;  /* 0x0000000005007211 */ /* 0x001fe400078ec0ff */
[----:B------:R-:W-:-:S04]  /*11410*/  SHF.L.U32 R3, R3, 0x1f, RZ ;  /* 0x0000001f03037819 */ /* 0x000fc800000006ff */
[----:B------:R-:W0:Y:S02]  /*11420*/  SYNCS.PHASECHK.TRANS64.TRYWAIT P0, [R0+URZ+0x32420], R3 ;  /* 0x03242003000075a7 */ /* 0x000e24000800017f */
[----:B0-----:R-:W-:Y:S05]  /*11430*/  @!P0 BRA `(.L_x_4511) ;  /* 0x00000020009c8947 */ /* 0x001fea0003800000 */
.L_x_4576:
[----:B------:R-:W-:Y:S05]  /*11440*/  BSYNC B0 ;  /* 0x0000000000007941 */ /* 0x000fea0003800000 */
.L_x_4510:
[----:B------:R-:W-:-:S03]  /*11450*/  UMOV UR4, 0xffffffff ;  /* 0xffffffff00047882 */ /* 0x000fc60000000000 */
[----:B------:R-:W-:Y:S05]  /*11460*/  BRA.DIV UR4, `(.L_x_4512) ;  /* 0x0000002204a47947 */ /* 0x000fea000b800000 */
[----:B------:R-:W1:Y:S02]  /*11470*/  S2R R2, SR_TID.X ;  /* 0x0000000000027919 */ /* 0x000e640000002100 */
[----:B-1----:R-:W-:-:S04]  /*11480*/  SHF.R.U32.HI R2, RZ, 0x5, R2 ;  /* 0x00000005ff027819 */ /* 0x002fc80000011602 */
[----:B------:R-:W-:-:S05]  /*11490*/  LOP3.LUT R2, R2, 0x3, RZ, 0xc0, !PT ;  /* 0x0000000302027812 */ /* 0x000fca00078ec0ff */
[----:B------:R1:W3:Y:S02]  /*114a0*/  SHFL.IDX PT, R14, R2, RZ, 0x1f ;  /* 0x00001fff020e7589 */ /* 0x0002e400000e0000 */
.L_x_4579:
[----:B---3--:R-:W-:Y:S01]  /*114b0*/  ISETP.NE.AND P0, PT, R14, RZ, PT ;  /* 0x000000ff0e00720c */ /* 0x008fe20003f05270 */
[----:B------:R-:W-:-:S12]  /*114c0*/  BSSY B0, `(.L_x_4513) ;  /* 0x0000027000007945 */ /* 0x000fd80003800000 */
[----:B------:R-:W-:Y:S05]  /*114d0*/  @P0 BRA `(.L_x_4514) ;  /* 0x0000000000940947 */ /* 0x000fea0003800000 */
[----:B------:R-:W-:-:S03]  /*114e0*/  UMOV UR4, 0xffffffff ;  /* 0xffffffff00047882 */ /* 0x000fc60000000000 */
[----:B------:R-:W-:Y:S05]  /*114f0*/  BRA.DIV UR4, `(.L_x_4515) ;  /* 0x0000002204b47947 */ /* 0x000fea000b800000 */
[----:B------:R-:W-:-:S13]  /*11500*/  ELECT P6, URZ, PT ;  /* 0x00000000003f782f */ /* 0x000fda00038c0000 */
.L_x_4582:
[----:B------:R-:W-:Y:S05]  /*11510*/  @!P6 BRA `(.L_x_4514) ;  /* 0x000000000084e947 */ /* 0x000fea0003800000 */
[----:B-1----:R-:W3:Y:S02]  /*11520*/  LDL R2, [R1+0x4c] ;  /* 0x00004c0001027983 */ /* 0x002ee40000100800 */
[----:B---3--:R-:W-:-:S13]  /*11530*/  R2UR UR4, R2 ;  /* 0x00000000020472ca */ /* 0x008fda00000e0000 */
[----:B------:R-:W-:-:S06]  /*11540*/  ULOP3.LUT UR4, UR4, 0x2, URZ, 0xfc, !UPT ;  /* 0x0000000204047892 */ /* 0x000fcc000f8efc3f */
[----:B------:R-:W-:-:S05]  /*11550*/  IMAD.U32 R2, RZ, RZ, UR4 ;  /* 0x00000004ff027e24 */ /* 0x000fca000f8e00ff */
[----:B------:R-:W-:-:S13]  /*11560*/  ISETP.NE.AND P2, PT, R2, 0x3, PT ;  /* 0x000000030200780c */ /* 0x000fda0003f45270 */
[----:B------:R-:W-:Y:S05]  /*11570*/  @!P2 BRA `(.L_x_4516) ;  /* 0x000000000004a947 */ /* 0x000fea0003800000 */
[----:B------:R-:W-:Y:S01]  /*11580*/  BPT.TRAP 0x1 ;  /* 0x000000040000795c */ /* 0x000fe20000300000 */
.L_x_4516:
[----:B--2---:R-:W2:Y:S01]  /*11590*/  LDL.LU R7, [R1+0x8] ;  /* 0x0000080001077983 */ /* 0x004ea20000300800 */
        /* <DEDUP_REMOVED lines=12> */
.L_x_4583:
[----:B------:R-:W1:Y:S02]  /*11660*/  SYNCS.PHASECHK.TRANS64.TRYWAIT P0, [R7+URZ], R2 ;  /* 0x00000002070075a7 */ /* 0x000e64000800017f */
[----:B-1----:R-:W-:Y:S05]  /*11670*/  @!P0 BRA `(.L_x_4518) ;  /* 0x0000002000888947 */ /* 0x002fea0003800000 */
.L_x_4584:
[----:B------:R-:W-:Y:S05]  /*11680*/  @!P2 BRA `(.L_x_4519) ;  /* 0x000000000004a947 */ /* 0x000fea0003800000 */
[----:B------:R-:W-:Y:S01]  /*11690*/  BPT.TRAP 0x1 ;  /* 0x000000040000795c */ /* 0x000fe20000300000 */
.L_x_4519:
[----:B------:R-:W-:-:S04]  /*116a0*/  VIADD R0, R0, 0x32460 ;  /* 0x0003246000007836 */ /* 0x000fc80000000000 */
[----:B------:R-:W-:-:S04]  /*116b0*/  IMAD R4, R19, 0x8, R0 ;  /* 0x0000000813047824 */ /* 0x000fc800078e0200 */
[----:B------:R-:W2:Y:S02]  /*116c0*/  SYNCS.PHASECHK.TRANS64.TRYWAIT P0, [R4+URZ], R5 ;  /* 0x00000005040075a7 */ /* 0x000ea4000800017f */
[----:B--2---:R-:W-:Y:S05]  /*116d0*/  @!P0 BRA `(.L_x_4520) ;  /* 0x0000002000848947 */ /* 0x004fea0003800000 */
.L_x_4585:
[----:B------:R-:W-:-:S07]  /*116e0*/  IMAD R3, R3, 0x8, R0 ;  /* 0x0000000803037824 */ /* 0x000fce00078e0200 */
.L_x_4521:
[----:B---3--:R3:W4:Y:S02]  /*116f0*/  SYNCS.PHASECHK.TRANS64.TRYWAIT P0, [R3+URZ], R2 ;  /* 0x00000002030075a7 */ /* 0x008724000800017f */
[----:B----4-:R-:W-:Y:S05]  /*11700*/  @!P0 NANOSLEEP.SYNCS 0x989680 ;  /* 0x009896800000895d */ /* 0x010fea0003900000 */
[----:B------:R-:W4:Y:S02]  /*11710*/  @!P0 SYNCS.PHASECHK.TRANS64 P0, [R3+URZ], R2 ;  /* 0x00000002030085a7 */ /* 0x000f24000800007f */
[----:B----4-:R-:W-:Y:S05]  /*11720*/  @!P0 BRA `(.L_x_4521) ;  /* 0xfffffffc00f08947 */ /* 0x010fea000383ffff */
.L_x_4514:
[----:B------:R-:W-:Y:S05]  /*11730*/  BSYNC B0 ;  /* 0x0000000000007941 */ /* 0x000fea0003800000 */
.L_x_4513:
[----:B------:R-:W-:Y:S05]  /*11740*/  EXIT ;  /* 0x000000000000794d */ /* 0x000fea0003800000 */
.L_x_4365:
[----:B0-----:R0:W1:Y:S02]  /*11750*/  SYNCS.PHASECHK.TRANS64.TRYWAIT P0, [R5+URZ+0x32400], R2 ;  /* 0x03240002050075a7 */ /* 0x001064000800017f */
[----:B-1----:R-:W-:Y:S05]  /*11760*/  @!P0 NANOSLEEP.SYNCS 0x989680 ;  /* 0x009896800000895d */ /* 0x002fea0003900000 */
[----:B------:R-:W1:Y:S02]  /*11770*/  @!P0 SYNCS.PHASECHK.TRANS64 P0, [R5+URZ+0x32400], R2 ;  /* 0x03240002050085a7 */ /* 0x000e64000800007f */
[----:B-1----:R-:W-:Y:S05]  /*11780*/  @!P0 BRA `(.L_x_4365) ;  /* 0xfffffffc00f08947 */ /* 0x002fea000383ffff */
[----:B------:R-:W-:Y:S05]  /*11790*/  BRA `(.L_x_4522) ;  /* 0xffffff0000c07947 */ /* 0x000fea000383ffff */
.L_x_4369:
[----:B--2---:R2:W3:Y:S02]  /*117a0*/  SYNCS.PHASECHK.TRANS64.TRYWAIT P1, [R0+URZ+0x32430], R3 ;  /* 0x03243003000075a7 */ /* 0x0044e4000802017f */
[----:B---3--:R-:W-:Y:S05]  /*117b0*/  @!P1 NANOSLEEP.SYNCS 0x989680 ;  /* 0x009896800000995d */ /* 0x008fea0003900000 */
[----:B------:R-:W3:Y:S02]  /*117c0*/  @!P1 SYNCS.PHASECHK.TRANS64 P1, [R0+URZ+0x32430], R3 ;  /* 0x03243003000095a7 */ /* 0x000ee4000802007f */
[----:B---3--:R-:W-:Y:S05]  /*117d0*/  @!P1 BRA `(.L_x_4369) ;  /* 0xfffffffc00f09947 */ /* 0x008fea000383ffff */
[----:B------:R-:W-:Y:S05]  /*117e0*/  BRA `(.L_x_4368) ;  /* 0xffffff0000f07947 */ /* 0x000fea000383ffff */
.L_x_4370:
[----:B---3--:R3:W4:Y:S02]  /*117f0*/  SYNCS.PHASECHK.TRANS64.TRYWAIT P1, [R5+URZ+0x32410], R2 ;  /* 0x03241002050075a7 */ /* 0x008724000802017f */
[----:B----4-:R-:W-:Y:S05]  /*11800*/  @!P1 NANOSLEEP.SYNCS 0x989680 ;  /* 0x009896800000995d */ /* 0x010fea0003900000 */
[----:B------:R-:W4:Y:S02]  /*11810*/  @!P1 SYNCS.PHASECHK.TRANS64 P1, [R5+URZ+0x32410], R2 ;  /* 0x03241002050095a7 */ /* 0x000f24000802007f */
[----:B----4-:R-:W-:Y:S05]  /*11820*/  @!P1 BRA `(.L_x_4370) ;  /* 0xfffffffc00f09947 */ /* 0x010fea000383ffff */
[----:B------:R-:W-:Y:S05]  /*11830*/  BRA `(.L_x_4523) ;  /* 0xffffff04009c7947 */ /* 0x000fea000383ffff */
.L_x_4374:
[----:B------:R0:W0:Y:S02]  /*11840*/  SYNCS.PHASECHK.TRANS64.TRYWAIT P1, [R0+URZ+0x32450], R3 ;  /* 0x03245003000075a7 */ /* 0x000024000802017f */
[----:B0-----:R-:W-:Y:S05]  /*11850*/  @!P1 NANOSLEEP.SYNCS 0x989680 ;  /* 0x009896800000995d */ /* 0x001fea0003900000 */
[----:B------:R-:W0:Y:S02]  /*11860*/  @!P1 SYNCS.PHASECHK.TRANS64 P1, [R0+URZ+0x32450], R3 ;  /* 0x03245003000095a7 */ /* 0x000e24000802007f */
[----:B0-----:R-:W-:Y:S05]  /*11870*/  @!P1 BRA `(.L_x_4374) ;  /* 0xfffffffc00f09947 */ /* 0x001fea000383ffff */
[----:B------:R-:W-:Y:S05]  /*11880*/  BRA `(.L_x_4373) ;  /* 0xffffff0400a87947 */ /* 0x000fea000383ffff */
.L_x_4379:
[----:B-1----:R-:W-:-:S04]  /*11890*/  IMAD.U32 R20, RZ, RZ, UR4 ;  /* 0x00000004ff147e24 */ /* 0x002fc8000f8e00ff */
[----:B------:R1:W2:Y:S03]  /*118a0*/  SYNCS.PHASECHK.TRANS64.TRYWAIT P3, [R20+URZ+0x32430], R13 ;  /* 0x0324300d140075a7 */ /* 0x0002a6000806017f */
[----:B--2---:R-:W-:Y:S05]  /*118b0*/  @!P3 NANOSLEEP.SYNCS 0x989680 ;  /* 0x009896800000b95d */ /* 0x004fea0003900000 */
[----:B------:R-:W2:Y:S02]  /*118c0*/  @!P3 SYNCS.PHASECHK.TRANS64 P3, [R20+URZ+0x32430], R13 ;  /* 0x0324300d1400b5a7 */ /* 0x000ea4000806007f */
[----:B--2---:R-:W-:Y:S05]  /*118d0*/  @!P3 BRA `(.L_x_4379) ;  /* 0xfffffffc00ecb947 */ /* 0x004fea000383ffff */
[----:B------:R-:W-:Y:S05]  /*118e0*/  BRA `(.L_x_4378) ;  /* 0xffffff28006c7947 */ /* 0x000fea000383ffff */
.L_x_4383:
[----:B-1----:R-:W-:-:S04]  /*118f0*/  IMAD.U32 R20, RZ, RZ, UR4 ;  /* 0x00000004ff147e24 */ /* 0x002fc8000f8e00ff */
[----:B------:R1:W3:Y:S03]  /*11900*/  SYNCS.PHASECHK.TRANS64.TRYWAIT P3, [R20+URZ+0x32450], R13 ;  /* 0x0324500d140075a7 */ /* 0x0002e6000806017f */
[----:B---3--:R-:W-:Y:S05]  /*11910*/  @!P3 NANOSLEEP.SYNCS 0x989680 ;  /* 0x009896800000b95d */ /* 0x008fea0003900000 */
[----:B------:R-:W3:Y:S02]  /*11920*/  @!P3 SYNCS.PHASECHK.TRANS64 P3, [R20+URZ+0x32450], R13 ;  /* 0x0324500d1400b5a7 */ /* 0x000ee4000806007f */
[----:B---3--:R-:W-:Y:S05]  /*11930*/  @!P3 BRA `(.L_x_4383) ;  /* 0xfffffffc00ecb947 */ /* 0x008fea000383ffff */
[----:B------:R-:W-:Y:S05]  /*11940*/  BRA `(.L_x_4382) ;  /* 0xffffff2800e87947 */ /* 0x000fea000383ffff */
.L_x_4389:
[----:B--2---:R-:W-:-:S04]  /*11950*/  IMAD.U32 R20, RZ, RZ, UR4 ;  /* 0x00000004ff147e24 */ /* 0x004fc8000f8e00ff */
[----:B------:R2:W3:Y:S03]  /*11960*/  SYNCS.PHASECHK.TRANS64.TRYWAIT P1, [R20+URZ+0x32430], R13 ;  /* 0x0324300d140075a7 */ /* 0x0004e6000802017f */
[----:B---3--:R-:W-:Y:S05]  /*11970*/  @!P1 NANOSLEEP.SYNCS 0x989680 ;  /* 0x009896800000995d */ /* 0x008fea0003900000 */
[----:B------:R-:W3:Y:S02]  /*11980*/  @!P1 SYNCS.PHASECHK.TRANS64 P1, [R20+URZ+0x32430], R13 ;  /* 0x0324300d140095a7 */ /* 0x000ee4000802007f */
[----:B---3--:R-:W-:Y:S05]  /*11990*/  @!P1 BRA `(.L_x_4389) ;  /* 0xfffffffc00ec9947 */ /* 0x008fea000383ffff */
[----:B------:R-:W-:Y:S05]  /*119a0*/  BRA `(.L_x_4388) ;  /* 0xffffff5000d87947 */ /* 0x000fea000383ffff */
.L_x_4393:
[----:B--2---:R-:W-:-:S04]  /*119b0*/  IMAD.U32 R20, RZ, RZ, UR4 ;  /* 0x00000004ff147e24 */ /* 0x004fc8000f8e00ff */
[----:B------:R2:W4:Y:S03]  /*119c0*/  SYNCS.PHASECHK.TRANS64.TRYWAIT P1, [R20+URZ+0x32450], R13 ;  /* 0x0324500d140075a7 */ /* 0x000526000802017f */
[----:B----4-:R-:W-:Y:S05]  /*119d0*/  @!P1 NANOSLEEP.SYNCS 0x989680 ;  /* 0x009896800000995d */ /* 0x010fea0003900000 */
[----:B------:R-:W4:Y:S02]  /*119e0*/  @!P1 SYNCS.PHASECHK.TRANS64 P1, [R20+URZ+0x32450], R13 ;  /* 0x0324500d140095a7 */ /* 0x000f24000802007f */
[----:B----4-:R-:W-:Y:S05]  /*119f0*/  @!P1 BRA `(.L_x_4393) ;  /* 0xfffffffc00ec9947 */ /* 0x010fea000383ffff */
[----:B------:R-:W-:Y:S05]  /*11a00*/  BRA `(.L_x_4392) ;  /* 0xffffff5400547947 */ /* 0x000fea000383ffff */
.L_x_4424:
[----:B------:R-:W-:Y:S02]  /*11a10*/  IMAD.MOV.U32 R13, RZ, RZ, R4 ;  /* 0x000000ffff0d7224 */ /* 0x000fe400078e0004 */
[----:B------:R-:W-:Y:S02]  /*11a20*/  IMAD.MOV.U32 R12, RZ, RZ, RZ ;  /* 0x000000ffff0c7224 */ /* 0x000fe400078e00ff */
[----:B------:R-:W-:Y:S02]  /*11a30*/  IMAD.MOV.U32 R11, RZ, RZ, 0x1f ;  /* 0x0000001fff0b7424 */ /* 0x000fe400078e00ff */
[----:B------:R-:W-:-:S07]  /*11a40*/  IMAD.MOV.U32 R15, RZ, RZ, -0x1 ;  /* 0xffffffffff0f7424 */ /* 0x000fce00078e00ff */
[----:B0-----:R-:W-:Y:S05]  /*11a50*/  WARPSYNC.COLLECTIVE R15, `(.L_x_4524) ;  /* 0x000000000f087348 */ /* 0x001fea0003c00000 */
[----:B------:R1:W2:Y:S02]  /*11a60*/  SHFL.IDX P6, R14, R13, R12, R11 ;  /* 0x0000000c0d0e7389 */ /* 0x0002a400000c000b */
[----:B012---:R-:W-:Y:S01]  /*11a70*/  ENDCOLLECTIVE ;  /* 0x000000000000791b */ /* 0x007fe20003800000 */
.L_x_4524:
[----:B------:R-:W-:Y:S05]  /*11a80*/  BRA `(.L_x_4525) ;  /* 0xffffffb4008c7947 */ /* 0x000fea000383ffff */
.L_x_4426:
[----:B------:R-:W-:Y:S01]  /*11a90*/  BSSY B0, `(.L_x_4526) ;  /* 0x0000006000007945 */ /* 0x000fe20003800000 */
[----:B------:R-:W-:-:S07]  /*11aa0*/  IMAD.MOV.U32 R15, RZ, RZ, -0x1 ;  /* 0xffffffffff0f7424 */ /* 0x000fce00078e00ff */
[----:B01----:R-:W-:Y:S05]  /*11ab0*/  WARPSYNC.COLLECTIVE R15, `(.L_x_4527) ;  /* 0x000000000f0c7348 */ /* 0x003fea0003c00000 */
[----:B------:R-:W-:Y:S02]  /*11ac0*/  ELECT P6, UR62, PT ;  /* 0x00000000003e782f */ /* 0x000fe400038c0000 */
[----:B------:R-:W-:Y:S01]  /*11ad0*/  MOV R14, UR62 ;  /* 0x0000003e000e7c02 */ /* 0x000fe20008000f00 */
[----:B01----:R-:W-:Y:S10]  /*11ae0*/  ENDCOLLECTIVE ;  /* 0x000000000000791b */ /* 0x003ff40003800000 */
.L_x_4527:
[----:B------:R-:W-:Y:S05]  /*11af0*/  BSYNC B0 ;  /* 0x0000000000007941 */ /* 0x000fea0003800000 */
.L_x_4526:
[----:B------:R-:W-:Y:S05]  /*11b00*/  BRA `(.L_x_4528) ;  /* 0xffffffb400907947 */ /* 0x000fea000383ffff */
.L_x_4428:
[----:B--2---:R2:W3:Y:S02]  /*11b10*/  SYNCS.PHASECHK.TRANS64.TRYWAIT P0, [R0+URZ+0x32440], R2 ;  /* 0x03244002000075a7 */ /* 0x0044e4000800017f */
[----:B---3--:R-:W-:Y:S05]  /*11b20*/  @!P0 NANOSLEEP.SYNCS 0x989680 ;  /* 0x009896800000895d */ /* 0x008fea0003900000 */
[----:B------:R-:W3:Y:S02]  /*11b30*/  @!P0 SYNCS.PHASECHK.TRANS64 P0, [R0+URZ+0x32440], R2 ;  /* 0x03244002000085a7 */ /* 0x000ee4000800007f */
[----:B---3--:R-:W-:Y:S05]  /*11b40*/  @!P0 BRA `(.L_x_4428) ;  /* 0xfffffffc00f08947 */ /* 0x008fea000383ffff */
[----:B------:R-:W-:Y:S05]  /*11b50*/  BRA `(.L_x_4529) ;  /* 0xffffffb400e87947 */ /* 0x000fea000383ffff */
.L_x_4432:
[----:B------:R-:W-:Y:S02]  /*11b60*/  IMAD.MOV.U32 R13, RZ, RZ, R3 ;  /* 0x000000ffff0d7224 */ /* 0x000fe400078e0003 */
[----:B------:R-:W-:Y:S02]  /*11b70*/  IMAD.MOV.U32 R12, RZ, RZ, RZ ;  /* 0x000000ffff0c7224 */ /* 0x000fe400078e00ff */
[----:B------:R-:W-:Y:S02]  /*11b80*/  IMAD.MOV.U32 R11, RZ, RZ, 0x181f ;  /* 0x0000181fff0b7424 */ /* 0x000fe400078e00ff */
[----:B------:R-:W-:Y:S02]  /*11b90*/  IMAD.MOV.U32 R15, RZ, RZ, -0x1 ;  /* 0xffffffffff0f7424 */ /* 0x000fe400078e00ff */
[----:B------:R-:W-:-:S07]  /*11ba0*/  IMAD.U32 R7, RZ, RZ, UR42 ;  /* 0x0000002aff077e24 */ /* 0x000fce000f8e00ff */
[----:B-----5:R-:W-:Y:S05]  /*11bb0*/  WARPSYNC.COLLECTIVE R15, `(.L_x_4530) ;  /* 0x000000000f087348 */ /* 0x020fea0003c00000 */
[----:B------:R0:W1:Y:S02]  /*11bc0*/  SHFL.IDX P6, R14, R13, R12, R11 ;  /* 0x0000000c0d0e7389 */ /* 0x00006400000c000b */
[----:B01---5:R-:W-:Y:S01]  /*11bd0*/  ENDCOLLECTIVE ;  /* 0x000000000000791b */ /* 0x023fe20003800000 */
.L_x_4530:
[----:B------:R-:W-:-:S05]  /*11be0*/  IMAD R10, R7, 0x80, R10 ;  /* 0x00000080070a7824 */ /* 0x000fca00078e020a */
[----:B------:R0:W-:Y:S01]  /*11bf0*/  STL [R1+0x10], R10 ;  /* 0x0000100a01007387 */ /* 0x0001e20000100800 */
[----:B------:R-:W-:Y:S02]  /*11c00*/  IMAD.MOV.U32 R13, RZ, RZ, R0 ;  /* 0x000000ffff0d7224 */ /* 0x000fe400078e0000 */
[----:B------:R-:W-:-:S07]  /*11c10*/  IMAD.MOV.U32 R4, RZ, RZ, R14 ;  /* 0x000000ffff047224 */ /* 0x000fce00078e000e */
[----:B0-----:R-:W-:Y:S05]  /*11c20*/  WARPSYNC.COLLECTIVE R15, `(.L_x_4531) ;  /* 0x000000000f087348 */ /* 0x001fea0003c00000 */
[----:B------:R1:W2:Y:S02]  /*11c30*/  SHFL.IDX P6, R14, R13, R12, R11 ;  /* 0x0000000c0d0e7389 */ /* 0x0002a400000c000b */
[----:B012---:R-:W-:Y:S01]  /*11c40*/  ENDCOLLECTIVE ;  /* 0x000000000000791b */ /* 0x007fe20003800000 */
.L_x_4531:
        /* <DEDUP_REMOVED lines=9> */
.L_x_4532:
        /* <DEDUP_REMOVED lines=10> */
.L_x_4533:
        /* <DEDUP_REMOVED lines=13> */
.L_x_4534:
        /* <DEDUP_REMOVED lines=16> */
.L_x_4535:
[----:B------:R-:W-:Y:S02]  /*11f50*/  IMAD.MOV.U32 R13, RZ, RZ, R3 ;  /* 0x000000ffff0d7224 */ /* 0x000fe400078e0003 */
[----:B------:R-:W-:Y:S02]  /*11f60*/  IMAD.MOV.U32 R12, RZ, RZ, 0x3 ;  /* 0x00000003ff0c7424 */ /* 0x000fe400078e00ff */
[----:B------:R-:W-:-:S07]  /*11f70*/  IMAD.MOV.U32 R5, RZ, RZ, R14 ;  /* 0x000000ffff057224 */ /* 0x000fce00078e000e */
[----:B------:R-:W-:Y:S05]  /*11f80*/  WARPSYNC.COLLECTIVE R15, `(.L_x_4536) ;  /* 0x000000000f087348 */ /* 0x000fea0003c00000 */
[----:B------:R0:W1:Y:S02]  /*11f90*/  SHFL.IDX P6, R14, R13, R12, R11 ;  /* 0x0000000c0d0e7389 */ /* 0x00006400000c000b */
[----:B01----:R-:W-:Y:S01]  /*11fa0*/  ENDCOLLECTIVE ;  /* 0x000000000000791b */ /* 0x003fe20003800000 */
.L_x_4536:
        /* <DEDUP_REMOVED lines=10> */
.L_x_4537:
        /* <DEDUP_REMOVED lines=13> */
.L_x_4538:
        /* <DEDUP_REMOVED lines=10> */
.L_x_4539:
        /* <DEDUP_REMOVED lines=13> */
.L_x_4540:
        /* <DEDUP_REMOVED lines=10> */
.L_x_4541:
        /* <DEDUP_REMOVED lines=13> */
.L_x_4542:
        /* <DEDUP_REMOVED lines=10> */
.L_x_4543:
        /* <DEDUP_REMOVED lines=11> */
.L_x_4544:
        /* <DEDUP_REMOVED lines=10> */
.L_x_4545:
[----:B------:R-:W-:Y:S01]  /*125f0*/  @!PT LDS RZ, [RZ] ;  /* 0x00000000fffff984 */ /* 0x000fe20000000800 */
[----:B------:R-:W-:Y:S01]  /*12600*/  @!PT LDS RZ, [RZ] ;  /* 0x00000000fffff984 */ /* 0x000fe20000000800 */
[----:B------:R-:W-:Y:S01]  /*12610*/  @!PT LDS RZ, [RZ] ;  /* 0x00000000fffff984 */ /* 0x000fe20000000800 */
[----:B------:R0:W-:Y:S01]  /*12620*/  @!P1 LDGSTS.E.BYPASS.LTC128B.128 [R8+0x1b400], desc[UR60][R4.64], !P0 ;  /* 0x1b40000004089fae */ /* 0x0001e2000c101d7c */
[----:B------:R-:W-:Y:S01]  /*12630*/  IMAD.MOV.U32 R0, RZ, RZ, R14 ;  /* 0x000000ffff007224 */ /* 0x000fe200078e000e */
[----:B------:R-:W-:Y:S06]  /*12640*/  BRA `(.L_x_4546) ;  /* 0xffffffb800287947 */ /* 0x000fec000383ffff */
.L_x_4436:
        /* <DEDUP_REMOVED lines=8> */
.L_x_4548:
[----:B------:R-:W-:Y:S05]  /*126d0*/  BSYNC B0 ;  /* 0x0000000000007941 */ /* 0x000fea0003800000 */
.L_x_4547:
        /* <DEDUP_REMOVED lines=11> */
.L_x_4549:
[----:B------:R-:W-:Y:S01]  /*12790*/  ULDC UR4, c[0x0][0x288] ;  /* 0x0000a20000047ab9 */ /* 0x000fe20000000800 */
[----:B------:R-:W2:Y:S04]  /*127a0*/  LDL.LU R13, [R1+0x10] ;  /* 0x00001000010d7983 */ /* 0x000ea80000300800 */
[----:B------:R-:W3:Y:S04]  /*127b0*/  LDL.LU R12, [R1+0x20] ;  /* 0x00002000010c7983 */ /* 0x000ee80000300800 */
[----:B------:R-:W4:Y:S04]  /*127c0*/  LDL.LU R11, [R1+0x24] ;  /* 0x00002400010b7983 */ /* 0x000f280000300800 */
[----:B------:R-:W4:Y:S01]  /*127d0*/  LDL.LU R15, [R1+0x2c] ;  /* 0x00002c00010f7983 */ /* 0x000f220000300800 */
[----:B------:R-:W-:Y:S01]  /*127e0*/  IMAD R0, R8, UR4, RZ ;  /* 0x0000000408007c24 */ /* 0x000fe2000f8e02ff */
[----:B------:R-:W-:Y:S01]  /*127f0*/  LOP3.LUT R18, R18, 0xffffffbf, RZ, 0xc0, !PT ;  /* 0xffffffbf12127812 */ /* 0x000fe200078ec0ff */
[----:B------:R-:W-:-:S03]  /*12800*/  IMAD.MOV.U32 R3, RZ, RZ, R14 ;  /* 0x000000ffff037224 */ /* 0x000fc600078e000e */
[-C--:B--2---:R-:W-:Y:S02]  /*12810*/  ISETP.GE.AND P4, PT, R13, R0.reuse, PT ;  /* 0x000000000d00720c */ /* 0x084fe40003f86270 */
[-C--:B---3--:R-:W-:Y:S02]  /*12820*/  ISETP.GE.AND P6, PT, R12, R0.reuse, PT ;  /* 0x000000000c00720c */ /* 0x088fe40003fc6270 */
[----:B----4-:R-:W-:-:S11]  /*12830*/  ISETP.GE.AND P5, PT, R11, R0, PT ;  /* 0x000000000b00720c */ /* 0x010fd60003fa6270 */
[----:B------:R-:W-:Y:S02]  /*12840*/  @P6 LOP3.LUT R18, R18, 0x40, RZ, 0xfc, !PT ;  /* 0x0000004012126812 */ /* 0x000fe400078efcff */
[-C--:B------:R-:W-:Y:S02]  /*12850*/  ISETP.GE.AND P6, PT, R7, R0.reuse, PT ;  /* 0x000000000700720c */ /* 0x080fe40003fc6270 */
[----:B------:R0:W5:Y:S01]  /*12860*/  LDL R7, [R1+0x4] ;  /* 0x0000040001077983 */ /* 0x0001620000100800 */
[----:B------:R-:W-:Y:S01]  /*12870*/  LOP3.LUT R18, R18, 0xffffffdf, RZ, 0xc0, !PT ;  /* 0xffffffdf12127812 */ /* 0x000fe200078ec0ff */
[----:B------:R-:W-:Y:S02]  /*12880*/  IMAD.MOV.U32 R13, RZ, RZ, R4 ;  /* 0x000000ffff0d7224 */ /* 0x000fe400078e0004 */
[----:B------:R-:W-:Y:S01]  /*12890*/  IMAD.MOV.U32 R12, RZ, RZ, 0x1 ;  /* 0x00000001ff0c7424 */ /* 0x000fe200078e00ff */
[----:B------:R-:W-:Y:S01]  /*128a0*/  @P5 LOP3.LUT R18, R18, 0x20, RZ, 0xfc, !PT ;  /* 0x0000002012125812 */ /* 0x000fe200078efcff */
[----:B------:R-:W-:Y:S01]  /*128b0*/  IMAD.MOV.U32 R11, RZ, RZ, 0x181f ;  /* 0x0000181fff0b7424 */ /* 0x000fe200078e00ff */
        /* <DEDUP_REMOVED lines=15> */
[----:B0-----:R-:W-:-:S09]  /*129b0*/  @!P4 LOP3.LUT R3, R3, R2, RZ, 0x3c, !PT ;  /* 0x000000020303c212 */ /* 0x001fd200078e3cff */
[----:B-----5:R-:W-:Y:S05]  /*129c0*/  WARPSYNC.COLLECTIVE R15, `(.L_x_4550) ;  /* 0x000000000f087348 */ /* 0x020fea0003c00000 */
[----:B------:R0:W1:Y:S02]  /*129d0*/  SHFL.IDX P6, R14, R13, R12, R11 ;  /* 0x0000000c0d0e7389 */ /* 0x00006400000c000b */
[----:B01---5:R-:W-:Y:S01]  /*129e0*/  ENDCOLLECTIVE ;  /* 0x000000000000791b */ /* 0x023fe20003800000 */
.L_x_4550:
[----:B------:R-:W-:-:S04]  /*129f0*/  @!P4 LOP3.LUT R2, R3, R2, RZ, 0x3c, !PT ;  /* 0x000000020302c212 */ /* 0x000fc800078e3cff */
[----:B------:R-:W-:Y:S01]  /*12a00*/  @!P4 LOP3.LUT R3, R3, R2, RZ, 0x3c, !PT ;  /* 0x000000020303c212 */ /* 0x000fe200078e3cff */
[----:B------:R-:W-:Y:S02]  /*12a10*/  IMAD.MOV.U32 R13, RZ, RZ, R5 ;  /* 0x000000ffff0d7224 */ /* 0x000fe400078e0005 */
[----:B------:R-:W-:-:S07]  /*12a20*/  IMAD.MOV.U32 R6, RZ, RZ, R14 ;  /* 0x000000ffff067224 */ /* 0x000fce00078e000e */
[----:B------:R-:W-:Y:S05]  /*12a30*/  WARPSYNC.COLLECTIVE R15, `(.L_x_4551) ;  /* 0x000000000f087348 */ /* 0x000fea0003c00000 */
[----:B------:R0:W1:Y:S02]  /*12a40*/  SHFL.IDX P6, R14, R13, R12, R11 ;  /* 0x0000000c0d0e7389 */ /* 0x00006400000c000b */
[----:B01----:R-:W-:Y:S01]  /*12a50*/  ENDCOLLECTIVE ;  /* 0x000000000000791b */ /* 0x003fe20003800000 */
.L_x_4551:
        /* <DEDUP_REMOVED lines=17> */
.L_x_4552:
        /* <DEDUP_REMOVED lines=12> */
.L_x_4553:
        /* <DEDUP_REMOVED lines=12> */
.L_x_4554:
        /* <DEDUP_REMOVED lines=12> */
.L_x_4555:
        /* <DEDUP_REMOVED lines=12> */
.L_x_4556:
        /* <DEDUP_REMOVED lines=12> */
.L_x_4557:
        /* <DEDUP_REMOVED lines=17> */
.L_x_4558:
[----:B------:R-:W-:Y:S02]  /*13040*/  IMAD.MOV.U32 R13, RZ, RZ, R5 ;  /* 0x000000ffff0d7224 */ /* 0x000fe400078e0005 */
[----:B------:R-:W-:-:S07]  /*13050*/  IMAD.MOV.U32 R6, RZ, RZ, R14 ;  /* 0x000000ffff067224 */ /* 0x000fce00078e000e */
[----:B------:R-:W-:Y:S05]  /*13060*/  WARPSYNC.COLLECTIVE R15, `(.L_x_4559) ;  /* 0x000000000f087348 */ /* 0x000fea0003c00000 */
[----:B------:R0:W1:Y:S02]  /*13070*/  SHFL.IDX P6, R14, R13, R12, R11 ;  /* 0x0000000c0d0e7389 */ /* 0x00006400000c000b */
[----:B01----:R-:W-:Y:S01]  /*13080*/  ENDCOLLECTIVE ;  /* 0x000000000000791b */ /* 0x003fe20003800000 */
.L_x_4559:
        /* <DEDUP_REMOVED lines=12> */
.L_x_4560:
        /* <DEDUP_REMOVED lines=11> */
.L_x_4561:
        /* <DEDUP_REMOVED lines=12> */
.L_x_4562:
        /* <DEDUP_REMOVED lines=11> */
.L_x_4563:
[----:B------:R-:W-:Y:S01]  /*13370*/  IMAD.MOV.U32 R2, RZ, RZ, R14 ;  /* 0x000000ffff027224 */ /* 0x000fe200078e000e */
[----:B------:R-:W-:Y:S06]  /*13380*/  BRA `(.L_x_4564) ;  /* 0xffffffb400a87947 */ /* 0x000fec000383ffff */
.L_x_4441:
[----:B0-----:R0:W3:Y:S02]  /*13390*/  SYNCS.PHASECHK.TRANS64.TRYWAIT P0, [R17+URZ+0x32420], R0 ;  /* 0x03242000110075a7 */ /* 0x0010e4000800017f */
[----:B---3--:R-:W-:Y:S05]  /*133a0*/  @!P0 NANOSLEEP.SYNCS 0x989680 ;  /* 0x009896800000895d */ /* 0x008fea0003900000 */
[----:B------:R-:W3:Y:S02]  /*133b0*/  @!P0 SYNCS.PHASECHK.TRANS64 P0, [R17+URZ+0x32420], R0 ;  /* 0x03242000110085a7 */ /* 0x000ee4000800007f */
[----:B---3--:R-:W-:Y:S05]  /*133c0*/  @!P0 BRA `(.L_x_4441) ;  /* 0xfffffffc00f08947 */ /* 0x008fea000383ffff */
[----:B------:R-:W-:Y:S05]  /*133d0*/  BRA `(.L_x_4565) ;  /* 0xffffffb800207947 */ /* 0x000fea000383ffff */
.L_x_4445:
[----:B0-----:R0:W1:Y:S02]  /*133e0*/  SYNCS.PHASECHK.TRANS64.TRYWAIT P0, [R2+URZ+0x32460], R0 ;  /* 0x03246000020075a7 */ /* 0x001064000800017f */
[----:B-1----:R-:W-:Y:S05]  /*133f0*/  @!P0 NANOSLEEP.SYNCS 0x989680 ;  /* 0x009896800000895d */ /* 0x002fea0003900000 */
[----:B------:R-:W1:Y:S02]  /*13400*/  @!P0 SYNCS.PHASECHK.TRANS64 P0, [R2+URZ+0x32460], R0 ;  /* 0x03246000020085a7 */ /* 0x000e64000800007f */
[----:B-1----:R-:W-:Y:S05]  /*13410*/  @!P0 BRA `(.L_x_4445) ;  /* 0xfffffffc00f08947 */ /* 0x002fea000383ffff */
[----:B------:R-:W-:Y:S05]  /*13420*/  BRA `(.L_x_4566) ;  /* 0xffffffb800407947 */ /* 0x000fea000383ffff */
.L_x_4458:
[----:B-1----:R1:W2:Y:S02]  /*13430*/  SYNCS.PHASECHK.TRANS64.TRYWAIT P0, [R3+URZ+0x32440], R2 ;  /* 0x03244002030075a7 */ /* 0x0022a4000800017f */
[----:B--2---:R-:W-:Y:S05]  /*13440*/  @!P0 NANOSLEEP.SYNCS 0x989680 ;  /* 0x009896800000895d */ /* 0x004fea0003900000 */
[----:B------:R-:W2:Y:S02]  /*13450*/  @!P0 SYNCS.PHASECHK.TRANS64 P0, [R3+URZ+0x32440], R2 ;  /* 0x03244002030085a7 */ /* 0x000ea4000800007f */
[----:B--2---:R-:W-:Y:S05]  /*13460*/  @!P0 BRA `(.L_x_4458) ;  /* 0xfffffffc00f08947 */ /* 0x004fea000383ffff */
[----:B------:R-:W-:Y:S05]  /*13470*/  BRA `(.L_x_4567) ;  /* 0xffffffc000307947 */ /* 0x000fea000383ffff */
.L_x_4463:
[----:B--2---:R2:W3:Y:S02]  /*13480*/  SYNCS.PHASECHK.TRANS64.TRYWAIT P0, [R3+URZ+0x32460], R2 ;  /* 0x03246002030075a7 */ /* 0x0044e4000800017f */
[----:B---3--:R-:W-:Y:S05]  /*13490*/  @!P0 NANOSLEEP.SYNCS 0x989680 ;  /* 0x009896800000895d */ /* 0x008fea0003900000 */
[----:B------:R-:W3:Y:S02]  /*134a0*/  @!P0 SYNCS.PHASECHK.TRANS64 P0, [R3+URZ+0x32460], R2 ;  /* 0x03246002030085a7 */ /* 0x000ee4000800007f */
[----:B---3--:R-:W-:Y:S05]  /*134b0*/  @!P0 BRA `(.L_x_4463) ;  /* 0xfffffffc00f08947 */ /* 0x008fea000383ffff */
[----:B------:R-:W-:Y:S05]  /*134c0*/  BRA `(.L_x_4568) ;  /* 0xffffffc000a87947 */ /* 0x000fea000383ffff */
.L_x_4475:
[----:B0-----:R0:W1:Y:S02]  /*134d0*/  SYNCS.PHASECHK.TRANS64.TRYWAIT P0, [R4+URZ+0x32440], R2 ;  /* 0x03244002040075a7 */ /* 0x001064000800017f */
[----:B-1----:R-:W-:Y:S05]  /*134e0*/  @!P0 NANOSLEEP.SYNCS 0x989680 ;  /* 0x009896800000895d */ /* 0x002fea0003900000 */
[----:B------:R-:W1:Y:S02]  /*134f0*/  @!P0 SYNCS.PHASECHK.TRANS64 P0, [R4+URZ+0x32440], R2 ;  /* 0x03244002040085a7 */ /* 0x000e64000800007f */
[----:B-1----:R-:W-:Y:S05]  /*13500*/  @!P0 BRA `(.L_x_4475) ;  /* 0xfffffffc00f08947 */ /* 0x002fea000383ffff */
[----:B------:R-:W-:Y:S05]  /*13510*/  BRA `(.L_x_4569) ;  /* 0xffffffc800847947 */ /* 0x000fea000383ffff */
.L_x_4480:
[----:B-1----:R1:W2:Y:S02]  /*13520*/  SYNCS.PHASECHK.TRANS64.TRYWAIT P0, [R4+URZ+0x32460], R2 ;  /* 0x03246002040075a7 */ /* 0x0022a4000800017f */
[----:B--2---:R-:W-:Y:S05]  /*13530*/  @!P0 NANOSLEEP.SYNCS 0x989680 ;  /* 0x009896800000895d */ /* 0x004fea0003900000 */
[----:B------:R-:W2:Y:S02]  /*13540*/  @!P0 SYNCS.PHASECHK.TRANS64 P0, [R4+URZ+0x32460], R2 ;  /* 0x03246002040085a7 */ /* 0x000ea4000800007f */
[----:B--2---:R-:W-:Y:S05]  /*13550*/  @!P0 BRA `(.L_x_4480) ;  /* 0xfffffffc00f08947 */ /* 0x004fea000383ffff */
[----:B------:R-:W-:Y:S05]  /*13560*/  BRA `(.L_x_4570) ;  /* 0xffffffc800fc7947 */ /* 0x000fea000383ffff */
.L_x_4491:
[----:B-1----:R1:W3:Y:S02]  /*13570*/  SYNCS.PHASECHK.TRANS64.TRYWAIT P0, [R4+URZ+0x32440], R2 ;  /* 0x03244002040075a7 */ /* 0x0022e4000800017f */
[----:B---3--:R-:W-:Y:S05]  /*13580*/  @!P0 NANOSLEEP.SYNCS 0x989680 ;  /* 0x009896800000895d */ /* 0x008fea0003900000 */
[----:B------:R-:W3:Y:S02]  /*13590*/  @!P0 SYNCS.PHASECHK.TRANS64 P0, [R4+URZ+0x32440], R2 ;  /* 0x03244002040085a7 */ /* 0x000ee4000800007f */
[----:B---3--:R-:W-:Y:S05]  /*135a0*/  @!P0 BRA `(.L_x_4491) ;  /* 0xfffffffc00f08947 */ /* 0x008fea000383ffff */
[----:B------:R-:W-:Y:S05]  /*135b0*/  BRA `(.L_x_4571) ;  /* 0xffffffd000c07947 */ /* 0x000fea000383ffff */
.L_x_4496:
[----:B--2---:R2:W3:Y:S02]  /*135c0*/  SYNCS.PHASECHK.TRANS64.TRYWAIT P0, [R4+URZ+0x32460], R2 ;  /* 0x03246002040075a7 */ /* 0x0044e4000800017f */
[----:B---3--:R-:W-:Y:S05]  /*135d0*/  @!P0 NANOSLEEP.SYNCS 0x989680 ;  /* 0x009896800000895d */ /* 0x008fea0003900000 */
[----:B------:R-:W3:Y:S02]  /*135e0*/  @!P0 SYNCS.PHASECHK.TRANS64 P0, [R4+URZ+0x32460], R2 ;  /* 0x03246002040085a7 */ /* 0x000ee4000800007f */
[----:B---3--:R-:W-:Y:S05]  /*135f0*/  @!P0 BRA `(.L_x_4496) ;  /* 0xfffffffc00f08947 */ /* 0x008fea000383ffff */
[----:B------:R-:W-:Y:S05]  /*13600*/  BRA `(.L_x_4572) ;  /* 0xffffffd400387947 */ /* 0x000fea000383ffff */
.L_x_4508:
[----:B------:R-:W-:Y:S01]  /*13610*/  BSSY B0, `(.L_x_4573) ;  /* 0x0000008000007945 */ /* 0x000fe20003800000 */
[----:B-----5:R-:W-:Y:S02]  /*13620*/  IMAD.MOV.U32 R13, RZ, RZ, R2 ;  /* 0x000000ffff0d7224 */ /* 0x020fe400078e0002 */
[----:B------:R-:W-:Y:S02]  /*13630*/  IMAD.MOV.U32 R12, RZ, RZ, RZ ;  /* 0x000000ffff0c7224 */ /* 0x000fe400078e00ff */
[----:B------:R-:W-:Y:S02]  /*13640*/  IMAD.MOV.U32 R11, RZ, RZ, 0x1f ;  /* 0x0000001fff0b7424 */ /* 0x000fe400078e00ff */
[----:B------:R-:W-:-:S07]  /*13650*/  IMAD.MOV.U32 R15, RZ, RZ, -0x1 ;  /* 0xffffffffff0f7424 */ /* 0x000fce00078e00ff */
[----:B-123--:R-:W-:Y:S05]  /*13660*/  WARPSYNC.COLLECTIVE R15, `(.L_x_4574) ;  /* 0x000000000f087348 */ /* 0x00efea0003c00000 */
[----:B------:R0:W4:Y:S02]  /*13670*/  SHFL.IDX P6, R14, R13, R12, R11 ;  /* 0x0000000c0d0e7389 */ /* 0x00012400000c000b */
[----:B01234-:R-:W-:Y:S01]  /*13680*/  ENDCOLLECTIVE ;  /* 0x000000000000791b */ /* 0x01ffe20003800000 */
.L_x_4574:
[----:B------:R-:W-:Y:S05]  /*13690*/  BSYNC B0 ;  /* 0x0000000000007941 */ /* 0x000fea0003800000 */
.L_x_4573:
[----:B------:R-:W-:Y:S05]  /*136a0*/  BRA `(.L_x_4575) ;  /* 0xffffffdc00047947 */ /* 0x000fea000383ffff */
.L_x_4511:
[----:B0-----:R0:W1:Y:S02]  /*136b0*/  SYNCS.PHASECHK.TRANS64.TRYWAIT P0, [R0+URZ+0x32420], R3 ;  /* 0x03242003000075a7 */ /* 0x001064000800017f */
[----:B-1----:R-:W-:Y:S05]  /*136c0*/  @!P0 NANOSLEEP.SYNCS 0x989680 ;  /* 0x009896800000895d */ /* 0x002fea0003900000 */
[----:B------:R-:W1:Y:S02]  /*136d0*/  @!P0 SYNCS.PHASECHK.TRANS64 P0, [R0+URZ+0x32420], R3 ;  /* 0x03242003000085a7 */ /* 0x000e64000800007f */
[----:B-1----:R-:W-:Y:S05]  /*136e0*/  @!P0 BRA `(.L_x_4511) ;  /* 0xfffffffc00f08947 */ /* 0x002fea000383ffff */
[----:B------:R-:W-:Y:S05]  /*136f0*/  BRA `(.L_x_4576) ;  /* 0xffffffdc00507947 */ /* 0x000fea000383ffff */
.L_x_4512:
        /* <DEDUP_REMOVED lines=11> */
.L_x_4578:
[----:B------:R-:W-:Y:S05]  /*137b0*/  BSYNC B0 ;  /* 0x0000000000007941 */ /* 0x000fea0003800000 */
.L_x_4577:
[----:B------:R-:W-:Y:S05]  /*137c0*/  BRA `(.L_x_4579) ;  /* 0xffffffdc00387947 */ /* 0x000fea000383ffff */
.L_x_4515:
[----:B------:R-:W-:Y:S01]  /*137d0*/  BSSY B1, `(.L_x_4580) ;  /* 0x0000006000017945 */ /* 0x000fe20003800000 */
[----:B------:R-:W-:-:S07]  /*137e0*/  IMAD.MOV.U32 R15, RZ, RZ, -0x1 ;  /* 0xffffffffff0f7424 */ /* 0x000fce00078e00ff */
[----:B012---:R-:W-:Y:S05]  /*137f0*/  WARPSYNC.COLLECTIVE R15, `(.L_x_4581) ;  /* 0x000000000f0c7348 */ /* 0x007fea0003c00000 */
[----:B------:R-:W-:Y:S02]  /*13800*/  ELECT P6, UR62, PT ;  /* 0x00000000003e782f */ /* 0x000fe400038c0000 */
[----:B------:R-:W-:Y:S01]  /*13810*/  MOV R14, UR62 ;  /* 0x0000003e000e7c02 */ /* 0x000fe20008000f00 */
[----:B012---:R-:W-:Y:S10]  /*13820*/  ENDCOLLECTIVE ;  /* 0x000000000000791b */ /* 0x007ff40003800000 */
.L_x_4581:
[----:B------:R-:W-:Y:S05]  /*13830*/  BSYNC B1 ;  /* 0x0000000000017941 */ /* 0x000fea0003800000 */
.L_x_4580:
[----:B------:R-:W-:Y:S05]  /*13840*/  BRA `(.L_x_4582) ;  /* 0xffffffdc00307947 */ /* 0x000fea000383ffff */
.L_x_4517:
[----:B0-----:R0:W1:Y:S02]  /*13850*/  SYNCS.PHASECHK.TRANS64.TRYWAIT P0, [R6+URZ], R5 ;  /* 0x00000005060075a7 */ /* 0x001064000800017f */
[----:B-1----:R-:W-:Y:S05]  /*13860*/  @!P0 NANOSLEEP.SYNCS 0x989680 ;  /* 0x009896800000895d */ /* 0x002fea0003900000 */
[----:B------:R-:W1:Y:S02]  /*13870*/  @!P0 SYNCS.PHASECHK.TRANS64 P0, [R6+URZ], R5 ;  /* 0x00000005060085a7 */ /* 0x000e64000800007f */
[----:B-1----:R-:W-:Y:S05]  /*13880*/  @!P0 BRA `(.L_x_4517) ;  /* 0xfffffffc00f08947 */ /* 0x002fea000383ffff */
[----:B------:R-:W-:Y:S05]  /*13890*/  BRA `(.L_x_4583) ;  /* 0xffffffdc00707947 */ /* 0x000fea000383ffff */
.L_x_4518:
[----:B-1----:R1:W2:Y:S02]  /*138a0*/  SYNCS.PHASECHK.TRANS64.TRYWAIT P0, [R7+URZ], R2 ;  /* 0x00000002070075a7 */ /* 0x0022a4000800017f */
[----:B--2---:R-:W-:Y:S05]  /*138b0*/  @!P0 NANOSLEEP.SYNCS 0x989680 ;  /* 0x009896800000895d */ /* 0x004fea0003900000 */
[----:B------:R-:W2:Y:S02]  /*138c0*/  @!P0 SYNCS.PHASECHK.TRANS64 P0, [R7+URZ], R2 ;  /* 0x00000002070085a7 */ /* 0x000ea4000800007f */
[----:B--2---:R-:W-:Y:S05]  /*138d0*/  @!P0 BRA `(.L_x_4518) ;  /* 0xfffffffc00f08947 */ /* 0x004fea000383ffff */
[----:B------:R-:W-:Y:S05]  /*138e0*/  BRA `(.L_x_4584) ;  /* 0xffffffdc00647947 */ /* 0x000fea000383ffff */
.L_x_4520:
[----:B--2---:R2:W3:Y:S02]  /*138f0*/  SYNCS.PHASECHK.TRANS64.TRYWAIT P0, [R4+URZ], R5 ;  /* 0x00000005040075a7 */ /* 0x0044e4000800017f */
[----:B---3--:R-:W-:Y:S05]  /*13900*/  @!P0 NANOSLEEP.SYNCS 0x989680 ;  /* 0x009896800000895d */ /* 0x008fea0003900000 */
[----:B------:R-:W3:Y:S02]  /*13910*/  @!P0 SYNCS.PHASECHK.TRANS64 P0, [R4+URZ], R5 ;  /* 0x00000005040085a7 */ /* 0x000ee4000800007f */
[----:B---3--:R-:W-:Y:S05]  /*13920*/  @!P0 BRA `(.L_x_4520) ;  /* 0xfffffffc00f08947 */ /* 0x008fea000383ffff */
[----:B------:R-:W-:Y:S05]  /*13930*/  BRA `(.L_x_4585) ;  /* 0xffffffdc00687947 */ /* 0x000fea000383ffff */
.L_x_4586:
        /* <DEDUP_REMOVED lines=12> */
.L_x_6050:


//--------------------- .text._ZN7cutlass13device_kernelIN5flash11enable_sm90INS1_16FlashAttnFwdSm90INS1_25CollectiveMainloopFwdSm90ILi2EN4cute5tupleIJNS5_1CILi1EEES8_S8_EEENS6_IJNS7_ILi128EEENS7_ILi96EEENS7_ILi64EEEEEELi256ENS_6half_tEfNS_4arch4Sm90ELb1ELb0ELb0ELb1ELb0ELb0ELb0ELb1ELb0ELb1ELb0ELb0EEENS1_21CollectiveEpilogueFwdINS6_IJSA_NS7_ILi256EEESB_EEES9_SE_SG_Li256ELb1ELb1ELb0ELb0EEENS1_36VarlenDynamicPersistentTileSchedulerILi128ELi96ELi256ELi128ELb0ELb1ELb1ELb1ELb1ELb1EEEEEEEEEvNT_6ParamsE --------------------------
	.section	.text._ZN7cutlass13device_kernelIN5flash11enable_sm90INS1_16FlashAttnFwdSm90INS1_25CollectiveMainloopFwdSm90ILi2EN4cute5tupleIJNS5_1CILi1EEES8_S8_EEENS6_IJNS7_ILi128EEENS7_ILi96EEENS7_ILi64EEEEEELi256ENS_6half_tEfNS_4arch4Sm90ELb1ELb0ELb0ELb1ELb0ELb0ELb0ELb1ELb0ELb1ELb0ELb0EEENS1_21CollectiveEpilogueFwdINS6_IJSA_NS7_ILi256EEESB_EEES9_SE_SG_Li256ELb1ELb1ELb0ELb0EEENS1_36VarlenDynamicPersistentTileSchedulerILi128ELi96ELi256ELi128ELb0ELb1ELb1ELb1ELb1ELb1EEEEEEEEEvNT_6ParamsE,"ax",@progbits
	.align	128
.text._ZN7cutlass13device_kernelIN5flash11enable_sm90INS1_16FlashAttnFwdSm90INS1_25CollectiveMainloopFwdSm90ILi2EN4cute5tupleIJNS5_1CILi1EEES8_S8_EEENS6_IJNS7_ILi128EEENS7_ILi96EEENS7_ILi64EEEEEELi256ENS_6half_tEfNS_4arch4Sm90ELb1ELb0ELb0ELb1ELb0ELb0ELb0ELb1ELb0ELb1ELb0ELb0EEENS1_21CollectiveEpilogueFwdINS6_IJSA_NS7_ILi256EEESB_EEES9_SE_SG_Li256ELb1ELb1ELb0ELb0EEENS1_36VarlenDynamicPersistentTileSchedulerILi128ELi96ELi256ELi128ELb0ELb1ELb1ELb1ELb1ELb1EEEEEEEEEvNT_6ParamsE:
        .type           _ZN7cutlass13device_kernelIN5flash11enable_sm90INS1_16FlashAttnFwdSm90INS1_25CollectiveMainloopFwdSm90ILi2EN4cute5tupleIJNS5_1CILi1EEES8_S8_EEENS6_IJNS7_ILi128EEENS7_ILi96EEENS7_ILi64EEEEEELi256ENS_6half_tEfNS_4arch4Sm90ELb1ELb0ELb0ELb1ELb0ELb0ELb0ELb1ELb0ELb1ELb0ELb0EEENS1_21CollectiveEpilogueFwdINS6_IJSA_NS7_ILi256EEESB_EEES9_SE_SG_Li256ELb1ELb1ELb0ELb0EEENS1_36VarlenDynamicPersistentTileSchedulerILi128ELi96ELi256ELi128ELb0ELb1ELb1ELb1ELb1ELb1EEEEEEEEEvNT_6ParamsE,@function
        .size           _ZN7cutlass13device_kernelIN5flash11enable_sm90INS1_16FlashAttnFwdSm90INS1_25CollectiveMainloopFwdSm90ILi2EN4cute5tupleIJNS5_1CILi1EEES8_S8_EEENS6_IJNS7_ILi128EEENS7_ILi96EEENS7_ILi64EEEEEELi256ENS_6half_tEfNS_4arch4Sm90ELb1ELb0ELb0ELb1ELb0ELb0ELb0ELb1ELb0ELb1ELb0ELb0EEENS1_21CollectiveEpilogueFwdINS6_IJSA_NS7_ILi256EEESB_EEES9_SE_SG_Li256ELb1ELb1ELb0ELb0EEENS1_36VarlenDynamicPersistentTileSchedulerILi128ELi96ELi256ELi128ELb0ELb1ELb1ELb1ELb1ELb1EEEEEEEEEvNT_6ParamsE,(.L_x_6051 - _ZN7cutlass13device_kernelIN5flash11enable_sm90INS1_16FlashAttnFwdSm90INS1_25CollectiveMainloopFwdSm90ILi2EN4cute5tupleIJNS5_1CILi1EEES8_S8_EEENS6_IJNS7_ILi128EEENS7_ILi96EEENS7_ILi64EEEEEELi256ENS_6half_tEfNS_4arch4Sm90ELb1ELb0ELb0ELb1ELb0ELb0ELb0ELb1ELb0ELb1ELb0ELb0EEENS1_21CollectiveEpilogueFwdINS6_IJSA_NS7_ILi256EEESB_EEES9_SE_SG_Li256ELb1ELb1ELb0ELb0EEENS1_36VarlenDynamicPersistentTileSchedulerILi128ELi96ELi256ELi128ELb0ELb1ELb1ELb1ELb1ELb1EEEEEEEEEvNT_6ParamsE)
        .other          _ZN7cutlass13device_kernelIN5flash11enable_sm90INS1_16FlashAttnFwdSm90INS1_25CollectiveMainloopFwdSm90ILi2EN4cute5tupleIJNS5_1CILi1EEES8_S8_EEENS6_IJNS7_ILi128EEENS7_ILi96EEENS7_ILi64EEEEEELi256ENS_6half_tEfNS_4arch4Sm90ELb1ELb0ELb0ELb1ELb0ELb0ELb0ELb1ELb0ELb1ELb0ELb0EEENS1_21CollectiveEpilogueFwdINS6_IJSA_NS7_ILi256EEESB_EEES9_SE_SG_Li256ELb1ELb1ELb0ELb0EEENS1_36VarlenDynamicPersistentTileSchedulerILi128ELi96ELi256ELi128ELb0ELb1ELb1ELb1ELb1ELb1EEEEEEEEEvNT_6ParamsE,@"STO_CUDA_ENTRY STV_DEFAULT"
_ZN7cutlass13device_kernelIN5flash11enable_sm90INS1_16FlashAttnFwdSm90INS1_25CollectiveMainloopFwdSm90ILi2EN4cute5tupleIJNS5_1CILi1EEES8_S8_EEENS6_IJNS7_ILi128EEENS7_ILi96EEENS7_ILi64EEEEEELi256ENS_6half_tEfNS_4arch4Sm90ELb1ELb0ELb0ELb1ELb0ELb0ELb0ELb1ELb0ELb1ELb0ELb0EEENS1_21CollectiveEpilogueFwdINS6_IJSA_NS7_ILi256EEESB_EEES9_SE_SG_Li256ELb1ELb1ELb0ELb0EEENS1_36VarlenDynamicPersistentTileSchedulerILi128ELi96ELi256ELi128ELb0ELb1ELb1ELb1ELb1ELb1EEEEEEEEEvNT_6ParamsE:
        /* <DEDUP_REMOVED lines=18> */
.L_x_4588:
[----:B------:R-:W-:Y:S05]  /*0120*/  BSYNC B0 ;  /* 0x0000000000007941 */ /* 0x000fea0003800000 */
.L_x_4587:
        /* <DEDUP_REMOVED lines=41> */
.L_x_4589:
        /* <DEDUP_REMOVED lines=22> */
.L_x_4590:
        /* <DEDUP_REMOVED lines=18> */
.L_x_4591:
        /* <DEDUP_REMOVED lines=22> */
.L_x_4592:
        /* <DEDUP_REMOVED lines=22> */
.L_x_4593:
[----:B------:R-:W-:Y:S01]  /*0900*/  PLOP3.LUT P0, PT, PT, PT, UP0, 0x80, 0x0 ;  /* 0x000000000000781c */ /* 0x000fe20003f0f008 */
[----:B------:R-:W-:Y:S01]  /*0910*/  UMOV UR36, 0x1 ;  /* 0x0000000100247882 */ /* 0x000fe20000000000 */
[----:B------:R-:W-:Y:S01]  /*0920*/  NOP ;  /* 0x0000000000007918 */ /* 0x000fe20000000000 */
[----:B------:R-:W-:Y:S01]  /*0930*/  USEL UR36, UR36, 0x2, !UP0 ;  /* 0x0000000224247887 */ /* 0x000fe2000c000000 */
[----:B------:R-:W-:Y:S01]  /*0940*/  ULDC.64 UR40, c[0x0][0x208] ;  /* 0x0000820000287ab9 */ /* 0x000fe20000000a00 */
[----:B012-4-:R-:W-:Y:S08]  /*0950*/  BAR.SYNC.DEFER_BLOCKING 0x0 ;  /* 0x0000000000007b1d */ /* 0x017ff00000010000 */
[----:B------:R-:W-:Y:S05]  /*0960*/  @!P0 BRA `(.L_x_4594) ;  /* 0x000000a800348947 */ /* 0x000fea0003800000 */
.L_x_4595:
        /* <DEDUP_REMOVED lines=79> */
.L_x_4649:
[----:B0-23--:R-:W0:Y:S01]  /*0e60*/  LDC.64 R4, c[0x0][0xc88] ;  /* 0x00032200ff047b82 */ /* 0x00de220000000a00 */
[----:B------:R-:W-:Y:S01]  /*0e70*/  ULDC.64 UR8, c[0x0][0xa28] ;  /* 0x00028a0000087ab9 */ /* 0x000fe20000000a00 */
[----:B------:R-:W-:Y:S01]  /*0e80*/  ULDC.64 UR10, c[0x0][0xa18] ;  /* 0x00028600000a7ab9 */ /* 0x000fe20000000a00 */
[----:B------:R-:W-:Y:S01]  /*0e90*/  ULDC UR4, c[0x0][0x424] ;  /* 0x0001090000047ab9 */ /* 0x000fe20000000800 */
        /* <DEDUP_REMOVED lines=11> */
[----:B------:R-:W-:-:S04]  /*0f50*/  @UP0 ULEA UR8, UP2, UR46, UR8, 0x2 ;  /* 0x000000082e080291 */ /* 0x000fc8000f84103f */
[----:B------:R-:W-:Y:S02]  /*0f60*/  @UP0 ULEA.HI.X UR9, UR46, UR9, UR45, 0x2, UP2 ;  /* 0x000000092e090291 */ /* 0x000fe400090f142d */
[----:B------:R-:W-:Y:S01]  /*0f70*/  @UP1 ULEA UR10, UP0, UR46, UR10, 0x2 ;  /* 0x0000000a2e0a1291 */ /* 0x000fe2000f80103f */
[----:B------:R-:W-:-:S03]  /*0f80*/  IMAD.U32 R4, RZ, RZ, UR8 ;  /* 0x00000008ff047e24 */ /* 0x000fc6000f8e00ff */
[----:B------:R-:W-:Y:S01]  /*0f90*/  @UP1 ULEA.HI.X UR11, UR46, UR11, UR45, 0x2, UP0 ;  /* 0x0000000b2e0b1291 */ /* 0x000fe200080f142d */
[----:B------:R-:W-:Y:S01]  /*0fa0*/  IMAD.U32 R5, RZ, RZ, UR9 ;  /* 0x00000009ff057e24 */ /* 0x000fe2000f8e00ff */
[----:B------:R-:W-:Y:S01]  /*0fb0*/  ULDC.64 UR8, c[0x0][0x418] ;  /* 0x0001060000087ab9 */ /* 0x000fe20000000a00 */
[----:B------:R-:W-:-:S03]  /*0fc0*/  IMAD.U32 R6, RZ, RZ, UR10 ;  /* 0x0000000aff067e24 */ /* 0x000fc6000f8e00ff */
[----:B------:R-:W-:Y:S01]  /*0fd0*/  IMAD.U32 R7, RZ, RZ, UR11 ;  /* 0x0000000bff077e24 */ /* 0x000fe2000f8e00ff */
[----:B------:R-:W2:Y:S04]  /*0fe0*/  @P0 LDG.E R4, desc[UR40][R4.64] ;  /* 0x0000002804040981 */ /* 0x000ea8000c1e1900 */
[----:B------:R-:W3:Y:S01]  /*0ff0*/  @P2 LDG.E R6, desc[UR40][R6.64] ;  /* 0x0000002806062981 */ /* 0x000ee2000c1e1900 */
[----:B------:R-:W-:Y:S01]  /*1000*/  UISETP.NE.U32.AND UP0, UPT, UR8, URZ, UPT ;  /* 0x0000003f0800728c */ /* 0x000fe2000bf05070 */
[----:B------:R-:W-:Y:S01]  /*1010*/  UMOV UR42, URZ ;  /* 0x0000003f002a7c82 */ /* 0x000fe20008000000 */
[----:B------:R-:W-:Y:S02]  /*1020*/  ULDC UR44, c[0x0][0x288] ;  /* 0x0000a200002c7ab9 */ /* 0x000fe40000000800 */
[----:B------:R-:W-:Y:S01]  /*1030*/  UISETP.NE.AND.EX UP0, UPT, UR9, URZ, UPT, UP0 ;  /* 0x0000003f0900728c */ /* 0x000fe2000bf05300 */
[----:B------:R-:W-:-:S02]  /*1040*/  UMOV UR43, UR6 ;  /* 0x00000006002b7c82 */ /* 0x000fc40008000000 */
[----:B------:R-:W-:Y:S01]  /*1050*/  ULDC.64 UR8, c[0x0][0xa20] ;  /* 0x0002880000087ab9 */ /* 0x000fe20000000a00 */
[----:B------:R-:W-:Y:S01]  /*1060*/  USEL UR4, UR4, 0x1, UP0 ;  /* 0x0000000104047887 */ /* 0x000fe20008000000 */
[----:B------:R-:W-:-:S03]  /*1070*/  ISETP.NE.U32.AND P1, PT, RZ, UR8, PT ;  /* 0x00000008ff007c0c */ /* 0x000fc6000bf25070 */
[----:B------:R-:W-:Y:S01]  /*1080*/  UIMAD UR4, UR4, UR7, URZ ;  /* 0x00000007040472a4 */ /* 0x000fe2000f8e023f */
[----:B------:R-:W-:Y:S02]  /*1090*/  ISETP.NE.AND.EX P1, PT, RZ, UR9, PT, P1 ;  /* 0x00000009ff007c0c */ /* 0x000fe4000bf25310 */
[----:B--2---:R-:W-:Y:S02]  /*10a0*/  @P0 R2UR UR42, R4 ;  /* 0x00000000042a02ca */ /* 0x004fe400000e0000 */
[----:B---3--:R-:W-:Y:S01]  /*10b0*/  @P2 R2UR UR44, R6 ;  /* 0x00000000062c22ca */ /* 0x008fe200000e0000 */
[----:B-1--4-:R-:W-:-:S14]  /*10c0*/  @P2 BRA `(.L_x_4596) ;  /* 0x0000000000342947 */ /* 0x012fdc0003800000 */
        /* <DEDUP_REMOVED lines=13> */
.L_x_4596:
[----:B------:R-:W-:Y:S05]  /*11a0*/  @!P1 BRA `(.L_x_4597) ;  /* 0x00000000001c9947 */ /* 0x000fea0003800000 */
[----:B------:R-:W-:-:S04]  /*11b0*/  ULEA UR4, UP0, UR46, UR8, 0x2 ;  /* 0x000000082e047291 */ /* 0x000fc8000f80103f */
[----:B------:R-:W-:Y:S02]  /*11c0*/  ULEA.HI.X UR6, UR46, UR9, UR45, 0x2, UP0 ;  /* 0x000000092e067291 */ /* 0x000fe400080f142d */
[----:B------:R-:W-:-:S04]  /*11d0*/  IMAD.U32 R4, RZ, RZ, UR4 ;  /* 0x00000004ff047e24 */ /* 0x000fc8000f8e00ff */
[----:B------:R-:W-:-:S05]  /*11e0*/  IMAD.U32 R5, RZ, RZ, UR6 ;  /* 0x00000006ff057e24 */ /* 0x000fca000f8e00ff */
[----:B------:R-:W2:Y:S02]  /*11f0*/  LDG.E R4, desc[UR40][R4.64] ;  /* 0x0000002804047981 */ /* 0x000ea4000c1e1900 */
[----:B--2---:R-:W-:Y:S01]  /*1200*/  R2UR UR4, R4 ;  /* 0x00000000040472ca */ /* 0x004fe200000e0000 */
[----:B------:R-:W-:-:S14]  /*1210*/  BRA `(.L_x_4598) ;  /* 0x0000000000347947 */ /* 0x000fdc0003800000 */
.L_x_4597:
        /* <DEDUP_REMOVED lines=13> */
.L_x_4598:
[----:B------:R-:W-:Y:S01]  /*12f0*/  UIADD3 UR42, -UR42, UR4, URZ ;  /* 0x000000042a2a7290 */ /* 0x000fe2000fffe13f */
[----:B------:R-:W-:Y:S01]  /*1300*/  PLOP3.LUT P0, PT, PT, PT, PT, 0x80, 0x0 ;  /* 0x000000000000781c */ /* 0x000fe20003f0f070 */
[----:B------:R-:W-:Y:S01]  /*1310*/  USHF.L.U32 UR39, UR5, 0x7, URZ ;  /* 0x0000000705277899 */ /* 0x000fe2000800063f */
[----:B------:R-:W-:Y:S01]  /*1320*/  IMAD.MOV.U32 R3, RZ, RZ, RZ ;  /* 0x000000ffff037224 */ /* 0x000fe200078e00ff */
[----:B------:R-:W-:Y:S01]  /*1330*/  ULDC UR4, c[0x0][0x448] ;  /* 0x0001120000047ab9 */ /* 0x000fe20000000800 */
[----:B------:R-:W-:Y:S01]  /*1340*/  UIADD3 UR7, UR42, 0x60, -UR44 ;  /* 0x000000602a077890 */ /* 0x000fe2000fffe82c */
[----:B------:R-:W-:Y:S01]  /*1350*/  CS2R R8, SRZ ;  /* 0x0000000000087805 */ /* 0x000fe2000001ff00 */
[----:B------:R-:W-:Y:S01]  /*1360*/  UISETP.NE.AND UP0, UPT, UR4, 0x1, UPT ;  /* 0x000000010400788c */ /* 0x000fe2000bf05270 */
[----:B------:R-:W-:Y:S01]  /*1370*/  IMAD.MOV.U32 R0, RZ, RZ, RZ ;  /* 0x000000ffff007224 */ /* 0x000fe200078e00ff */
[----:B------:R-:W-:Y:S01]  /*1380*/  UIADD3 UR6, UR39, 0x7f, URZ ;  /* 0x0000007f27067890 */ /* 0x000fe2000fffe03f */
[----:B------:R-:W-:Y:S01]  /*1390*/  IMAD.MOV.U32 R150, RZ, RZ, RZ ;  /* 0x000000ffff967224 */ /* 0x000fe200078e00ff */
[----:B------:R-:W-:-:S02]  /*13a0*/  CS2R R148, SRZ ;  /* 0x0000000000947805 */ /* 0x000fc4000001ff00 */
[----:B------:R-:W-:Y:S02]  /*13b0*/  CS2R R146, SRZ ;  /* 0x0000000000927805 */ /* 0x000fe4000001ff00 */
[----:B------:R-:W-:Y:S02]  /*13c0*/  CS2R R144, SRZ ;  /* 0x0000000000907805 */ /* 0x000fe4000001ff00 */
[----:B------:R-:W-:Y:S02]  /*13d0*/  CS2R R142, SRZ ;  /* 0x00000000008e7805 */ /* 0x000fe4000001ff00 */
[----:B------:R-:W-:Y:S02]  /*13e0*/  CS2R R140, SRZ ;  /* 0x00000000008c7805 */ /* 0x000fe4000001ff00 */
[----:B------:R-:W-:Y:S02]  /*13f0*/  CS2R R138, SRZ ;  /* 0x00000000008a7805 */ /* 0x000fe4000001ff00 */
[----:B------:R-:W-:Y:S01]  /*1400*/  CS2R R136, SRZ ;  /* 0x0000000000887805 */ /* 0x000fe2000001ff00 */
[----:B------:R-:W-:Y:S01]  /*1410*/  @UP0 ULDC UR4, c[0x0][0x44c] ;  /* 0x0001130000040ab9 */ /* 0x000fe20000000800 */
[----:B------:R-:W-:Y:S01]  /*1420*/  @UP0 ULDC UR8, c[0x0][0x450] ;  /* 0x0001140000080ab9 */ /* 0x000fe20000000800 */
[----:B------:R-:W-:Y:S01]  /*1430*/  UIMAD.WIDE.U32 UR4, UR6, UR4, URZ ;  /* 0x00000004060472a5 */ /* 0x000fe2000f8e003f */
[----:B------:R-:W-:Y:S01]  /*1440*/  CS2R R134, SRZ ;  /* 0x0000000000867805 */ /* 0x000fe2000001ff00 */
[----:B------:R-:W-:Y:S01]  /*1450*/  UIADD3 UR4, UR42, 0x5f, URZ ;  /* 0x0000005f2a047890 */ /* 0x000fe2000fffe03f */
[----:B------:R-:W-:Y:S01]  /*1460*/  CS2R R132, SRZ ;  /* 0x0000000000847805 */ /* 0x000fe2000001ff00 */
[----:B------:R-:W-:Y:S01]  /*1470*/  @UP0 USHF.R.U32.HI UR6, URZ, UR8, UR5 ;  /* 0x000000083f060299 */ /* 0x000fe20008011605 */
[----:B------:R-:W-:Y:S01]  /*1480*/  CS2R R130, SRZ ;  /* 0x0000000000827805 */ /* 0x000fe2000001ff00 */
[----:B------:R-:W-:Y:S01]  /*1490*/  UIMAD.WIDE UR4, UR4, 0x2aaaaaab, URZ ;  /* 0x2aaaaaab040478a5 */ /* 0x000fe2000f8e023f */
[----:B------:R-:W-:Y:S01]  /*14a0*/  CS2R R128, SRZ ;  /* 0x0000000000807805 */ /* 0x000fe2000001ff00 */
[----:B------:R-:W-:Y:S01]  /*14b0*/  UIADD3 UR6, UR7, UR6, URZ ;  /* 0x0000000607067290 */ /* 0x000fe2000fffe03f */
[----:B------:R-:W-:Y:S01]  /*14c0*/  CS2R R126, SRZ ;  /* 0x00000000007e7805 */ /* 0x000fe2000001ff00 */
[----:B------:R-:W-:Y:S01]  /*14d0*/  USHF.R.U32.HI UR4, URZ, 0x1f, UR5 ;  /* 0x0000001f3f047899 */ /* 0x000fe20008011605 */
[----:B------:R-:W-:Y:S01]  /*14e0*/  CS2R R124, SRZ ;  /* 0x00000000007c7805 */ /* 0x000fe2000001ff00 */
[----:B------:R-:W-:Y:S01]  /*14f0*/  UIMAD.WIDE UR6, UR6, 0x2aaaaaab, URZ ;  /* 0x2aaaaaab060678a5 */ /* 0x000fe2000f8e023f */
[----:B------:R-:W-:Y:S01]  /*1500*/  CS2R R122, SRZ ;  /* 0x00000000007a7805 */ /* 0x000fe2000001ff00 */
[----:B------:R-:W-:Y:S01]  /*1510*/  ULEA.HI.SX32 UR4, UR5, UR4, 0x1c ;  /* 0x0000000405047291 */ /* 0x000fe2000f8fe23f */
[----:B------:R-:W-:Y:S01]  /*1520*/  CS2R R120, SRZ ;  /* 0x0000000000787805 */ /* 0x000fe2000001ff00 */
[----:B------:R-:W-:Y:S01]  /*1530*/  USHF.R.U32.HI UR6, URZ, 0x1f, UR7 ;  /* 0x0000001f3f067899 */ /* 0x000fe20008011607 */
[----:B------:R-:W-:-:S02]  /*1540*/  CS2R R118, SRZ ;  /* 0x0000000000767805 */ /* 0x000fc4000001ff00 */
[----:B------:R-:W-:Y:S02]  /*1550*/  CS2R R116, SRZ ;  /* 0x0000000000747805 */ /* 0x000fe4000001ff00 */
[----:B------:R-:W-:Y:S01]  /*1560*/  CS2R R114, SRZ ;  /* 0x0000000000727805 */ /* 0x000fe2000001ff00 */
[----:B------:R-:W-:Y:S01]  /*1570*/  ULEA.HI.SX32 UR6, UR7, UR6, 0x1c ;  /* 0x0000000607067291 */ /* 0x000fe2000f8fe23f */
[----:B------:R-:W-:Y:S02]  /*1580*/  CS2R R112, SRZ ;  /* 0x0000000000707805 */ /* 0x000fe4000001ff00 */
[----:B------:R-:W-:Y:S02]  /*1590*/  CS2R R172, SRZ ;  /* 0x0000000000ac7805 */ /* 0x000fe4000001ff00 */
[----:B------:R-:W-:Y:S01]  /*15a0*/  CS2R R108, SRZ ;  /* 0x00000000006c7805 */ /* 0x000fe2000001ff00 */
[----:B------:R-:W-:Y:S01]  /*15b0*/  UISETP.LT.AND UP0, UPT, UR4, UR6, UPT ;  /* 0x000000060400728c */ /* 0x000fe2000bf01270 */
[----:B------:R-:W-:-:S02]  /*15c0*/  CS2R R170, SRZ ;  /* 0x0000000000aa7805 */ /* 0x000fc4000001ff00 */
[----:B------:R-:W-:Y:S02]  /*15d0*/  CS2R R104, SRZ ;  /* 0x0000000000687805 */ /* 0x000fe4000001ff00 */
[----:B------:R-:W-:Y:S01]  /*15e0*/  CS2R R168, SRZ ;  /* 0x0000000000a87805 */ /* 0x000fe2000001ff00 */
[----:B------:R-:W-:Y:S01]  /*15f0*/  USEL UR49, UR4, UR6, UP0 ;  /* 0x0000000604317287 */ /* 0x000fe20008000000 */
[----:B------:R-:W-:Y:S02]  /*1600*/  CS2R R100, SRZ ;  /* 0x0000000000647805 */ /* 0x000fe4000001ff00 */
[----:B------:R-:W-:Y:S02]  /*1610*/  CS2R R166, SRZ ;  /* 0x0000000000a67805 */ /* 0x000fe4000001ff00 */
[----:B------:R-:W-:Y:S01]  /*1620*/  CS2R R86, SRZ ;  /* 0x0000000000567805 */ /* 0x000fe2000001ff00 */
[----:B------:R-:W-:Y:S01]  /*1630*/  UISETP.GE.AND UP0, UPT, UR49, 0x1, UPT ;  /* 0x000000013100788c */ /* 0x000fe2000bf06270 */
[----:B------:R-:W-:-:S02]  /*1640*/  CS2R R96, SRZ ;  /* 0x0000000000607805 */ /* 0x000fc4000001ff00 */
[----:B------:R-:W-:Y:S02]  /*1650*/  CS2R R90, SRZ ;  /* 0x00000000005a7805 */ /* 0x000fe4000001ff00 */
[----:B------:R-:W-:Y:S02]  /*1660*/  CS2R R92, SRZ ;  /* 0x00000000005c7805 */ /* 0x000fe4000001ff00 */
[----:B------:R-:W-:Y:S02]  /*1670*/  CS2R R152, SRZ ;  /* 0x0000000000987805 */ /* 0x000fe4000001ff00 */
[----:B------:R-:W-:Y:S02]  /*1680*/  CS2R R88, SRZ ;  /* 0x0000000000587805 */ /* 0x000fe4000001ff00 */
[----:B------:R-:W-:Y:S02]  /*1690*/  PLOP3.LUT P1, PT, PT, PT, UP0, 0x80, 0x0 ;  /* 0x000000000000781c */ /* 0x000fe40003f2f008 */
        /* <DEDUP_REMOVED lines=63> */
.L_x_4600:
        /* <DEDUP_REMOVED lines=13> */
.L_x_4774:
[----:B0-----:R-:W-:Y:S01]  /*1b60*/  IMAD.U32 R0, RZ, RZ, UR48 ;  /* 0x00000030ff007e24 */ /* 0x001fe2000f8e00ff */
[----:B------:R-:W-:Y:S05]  /*1b70*/  WARPSYNC.ALL ;  /* 0x0000000000007948 */ /* 0x000fea0003800000 */
[----:B------:R0:W-:Y:S01]  /*1b80*/  BAR.SYNC.DEFER_BLOCKING R8, 0x100 ;  /* 0x000400080000751d */ /* 0x0001e20000010000 */
[----:B------:R-:W-:-:S13]  /*1b90*/  ISETP.NE.AND P0, PT, R0, 0x3, PT ;  /* 0x000000030000780c */ /* 0x000fda0003f05270 */
[----:B0-----:R-:W-:Y:S05]  /*1ba0*/  @!P0 BRA `(.L_x_4602) ;  /* 0x0000000000048947 */ /* 0x001fea0003800000 */
[----:B------:R-:W-:Y:S01]  /*1bb0*/  BPT.TRAP 0x1 ;  /* 0x000000040000795c */ /* 0x000fe20000300000 */
.L_x_4602:
[----:B------:R-:W-:Y:S02]  /*1bc0*/  IMAD.U32 R11, RZ, RZ, UR38 ;  /* 0x00000026ff0b7e24 */ /* 0x000fe4000f8e00ff */
[----:B------:R-:W-:-:S03]  /*1bd0*/  IMAD.U32 R6, RZ, RZ, UR37 ;  /* 0x00000025ff067e24 */ /* 0x000fc6000f8e00ff */
[----:B------:R-:W-:Y:S01]  /*1be0*/  SHF.L.U32 R11, R11, 0x1f, RZ ;  /* 0x0000001f0b0b7819 */ /* 0x000fe200000006ff */
[----:B------:R-:W-:-:S04]  /*1bf0*/  IMAD R6, R6, 0x8, R7 ;  /* 0x0000000806067824 */ /* 0x000fc800078e0207 */
[----:B------:R0:W1:Y:S01]  /*1c00*/  SYNCS.PHASECHK.TRANS64.TRYWAIT P1, [R6+URZ+0x22830], R11 ;  /* 0x0228300b060075a7 */ /* 0x000062000802017f */
[----:B------:R-:W-:Y:S05]  /*1c10*/  @!P0 BRA `(.L_x_4603) ;  /* 0x0000000000048947 */ /* 0x000fea0003800000 */
[----:B------:R-:W-:Y:S01]  /*1c20*/  BPT.TRAP 0x1 ;  /* 0x000000040000795c */ /* 0x000fe20000300000 */
.L_x_4603:
[----:B-1----:R-:W-:Y:S05]  /*1c30*/  @P1 BRA `(.L_x_4604) ;  /* 0x0000000000081947 */ /* 0x002fea0003800000 */
[----:B------:R-:W1:Y:S02]  /*1c40*/  SYNCS.PHASECHK.TRANS64.TRYWAIT P1, [R6+URZ+0x22830], R11 ;  /* 0x0228300b060075a7 */ /* 0x000e64000802017f */
[----:B-1----:R-:W-:Y:S05]  /*1c50*/  @!P1 BRA `(.L_x_4605) ;  /* 0x000000f800949947 */ /* 0x002fea0003800000 */
.L_x_4604:
        /* <DEDUP_REMOVED lines=8> */
[----:B------:R-:W-:Y:S01]  /*1ce0*/  VIADD R0, R16, UR39 ;  /* 0x0000002710007c36 */ /* 0x000fe20008000000 */
[----:B------:R-:W-:Y:S01]  /*1cf0*/  UMOV UR9, 0x40000040 ;  /* 0x4000004000097882 */ /* 0x000fe20000000000 */
[----:B------:R-:W-:Y:S01]  /*1d00*/  UMOV UR11, 0x40000040 ;  /* 0x40000040000b7882 */ /* 0x000fe20000000000 */
[----:B------:R-:W-:Y:S01]  /*1d10*/  UIADD3 UR12, UR16, 0x6, URZ ;  /* 0x00000006100c7890 */ /* 0x000fe2000fffe03f */
[----:B------:R-:W2:Y:S01]  /*1d20*/  S2R R14, SR_TID.X ;  /* 0x00000000000e7919 */ /* 0x000ea20000002100 */
[----:B------:R-:W-:Y:S01]  /*1d30*/  UIADD3 UR4, UR4, 0x1c400, URZ ;  /* 0x0001c40004047890 */ /* 0x000fe2000fffe03f */
[----:B------:R-:W-:Y:S01]  /*1d40*/  UMOV UR13, 0x40000040 ;  /* 0x40000040000d7882 */ /* 0x000fe20000000000 */
[----:B------:R-:W-:-:S02]  /*1d50*/  UMOV UR15, 0x40000040 ;  /* 0x40000040000f7882 */ /* 0x000fc40000000000 */
[----:B------:R-:W-:-:S04]  /*1d60*/  USHF.R.U32.HI UR4, URZ, 0x4, UR4 ;  /* 0x000000043f047899 */ /* 0x000fc80008011604 */
[----:B------:R-:W-:-:S04]  /*1d70*/  ULOP3.LUT UR4, UR4, 0x3fff, URZ, 0xc0, !UPT ;  /* 0x00003fff04047892 */ /* 0x000fc8000f8ec03f */
[----:B------:R-:W-:Y:S02]  /*1d80*/  ULOP3.LUT UR20, UR4, 0x10000, URZ, 0xfc, !UPT ;  /* 0x0001000004147892 */ /* 0x000fe4000f8efc3f */
[----:B------:R-:W-:Y:S02]  /*1d90*/  UIADD3 UR4, UR16, 0x2, URZ ;  /* 0x0000000210047890 */ /* 0x000fe4000fffe03f */
[----:B------:R-:W-:-:S04]  /*1da0*/  UIMAD UR18, UR37, 0x300, UR20 ;  /* 0x00000300251278a4 */ /* 0x000fc8000f8e0214 */
[----:B------:R-:W-:Y:S02]  /*1db0*/  UIADD3 UR6, UR18, 0x2, URZ ;  /* 0x0000000212067890 */ /* 0x000fe4000fffe03f */
[----:B------:R-:W-:Y:S02]  /*1dc0*/  UIADD3 UR10, UR18, 0x4, URZ ;  /* 0x00000004120a7890 */ /* 0x000fe4000fffe03f */
[----:B------:R-:W-:Y:S02]  /*1dd0*/  UIADD3 UR14, UR18, 0x6, URZ ;  /* 0x00000006120e7890 */ /* 0x000fe4000fffe03f */
[----:B------:R-:W-:Y:S03]  /*1de0*/  HGMMA.64x96x16.F32 R24, gdesc[UR16], RZ, !UPT, gsb0 ;  /* 0x01600000101879f0 */ /* 0x000fe6000c0008ff */
[----:B------:R-:W-:Y:S02]  /*1df0*/  WARPGROUP.DEPBAR.LE gsb0, 0x0 ;  /* 0x00008000000079c5 */ /* 0x000fe40000010000 */
[----:B------:R-:W-:-:S06]  /*1e00*/  WARPGROUP.ARRIVE ;  /* 0x00000000000079c5 */ /* 0x000fcc0000000000 */
[----:B------:R-:W-:Y:S01]  /*1e10*/  HGMMA.64x96x16.F32 R24, gdesc[UR4], R24, gsb0 ;  /* 0x01600000041879f0 */ /* 0x000fe20008000818 */
[----:B------:R-:W-:Y:S02]  /*1e20*/  ULDC UR6, c[0x0][0x448] ;  /* 0x0001120000067ab9 */ /* 0x000fe40000000800 */
[----:B------:R-:W-:-:S06]  /*1e30*/  UISETP.NE.AND UP0, UPT, UR6, 0x1, UPT ;  /* 0x000000010600788c */ /* 0x000fcc000bf05270 */
[----:B------:R-:W-:-:S05]  /*1e40*/  PLOP3.LUT P1, PT, PT, PT, UP0, 0x80, 0x0 ;  /* 0x000000000000781c */ /* 0x000fca0003f2f008 */
[----:B------:R-:W-:-:S08]  /*1e50*/  @UP0 ULDC UR6, c[0x0][0x44c] ;  /* 0x0001130000060ab9 */ /* 0x000fd00000000800 */
[----:B------:R-:W-:Y:S01]  /*1e60*/  @P1 IMAD.HI.U32 R3, R0, UR6, RZ ;  /* 0x0000000600031c27 */ /* 0x000fe2000f8e00ff */
[----:B------:R-:W-:-:S04]  /*1e70*/  @UP0 ULDC UR6, c[0x0][0x450] ;  /* 0x0001140000060ab9 */ /* 0x000fc80000000800 */
[----:B------:R-:W-:Y:S01]  /*1e80*/  @P1 SHF.R.U32.HI R0, RZ, UR6, R3 ;  /* 0x00000006ff001c19 */ /* 0x000fe20008011603 */
[----:B------:R-:W-:-:S04]  /*1e90*/  UIMAD UR6, UR49, -0x60, UR42 ;  /* 0xffffffa0310678a4 */ /* 0x000fc8000f8e022a */
[----:B------:R-:W3:Y:S01]  /*1ea0*/  SHFL.IDX PT, R5, R0, 0x1, 0x1c1f ;  /* 0x003c1f0000057f89 */ /* 0x000ee200000e0000 */
[----:B------:R-:W-:-:S03]  /*1eb0*/  UIADD3 UR6, UR6, 0x60, URZ ;  /* 0x0000006006067890 */ /* 0x000fc6000fffe03f */
[----:B------:R-:W4:Y:S03]  /*1ec0*/  SHFL.IDX PT, R0, R0, RZ, 0x1c1f ;  /* 0x001c1fff00007589 */ /* 0x000f2600000e0000 */
[----:B------:R-:W-:-:S04]  /*1ed0*/  IMAD.U32 R4, RZ, RZ, UR6 ;  /* 0x00000006ff047e24 */ /* 0x000fc8000f8e00ff */
[----:B------:R-:W-:Y:S02]  /*1ee0*/  IMAD R3, R17, -0x2, R4 ;  /* 0xfffffffe11037824 */ /* 0x000fe400078e0204 */
[----:B------:R-:W-:-:S05]  /*1ef0*/  IMAD.U32 R4, RZ, RZ, UR44 ;  /* 0x0000002cff047e24 */ /* 0x000fca000f8e00ff */
[----:B------:R-:W-:-:S04]  /*1f00*/  IADD3 R4, -R4, 0x1, R3 ;  /* 0x0000000104047810 */ /* 0x000fc80007ffe103 */
[----:B---3--:R-:W-:-:S04]  /*1f10*/  VIADDMNMX R5, R5, R4, R3, PT ;  /* 0x0000000405057246 */ /* 0x008fc80003800103 */
[C---:B------:R-:W-:Y:S02]  /*1f20*/  ISETP.GT.AND P2, PT, R5.reuse, RZ, PT ;  /* 0x000000ff0500720c */ /* 0x040fe40003f44270 */
[C---:B------:R-:W-:Y:S02]  /*1f30*/  ISETP.GT.AND P3, PT, R5.reuse, 0x1, PT ;  /* 0x000000010500780c */ /* 0x040fe40003f64270 */
[----:B------:R-:W-:Y:S02]  /*1f40*/  ISETP.GT.AND P4, PT, R5, 0x8, PT ;  /* 0x000000080500780c */ /* 0x000fe40003f84270 */
[----:B----4-:R-:W-:-:S04]  /*1f50*/  VIADDMNMX R3, R0, R4, R3, PT ;  /* 0x0000000400037246 */ /* 0x010fc80003800103 */
[----:B------:R-:W-:Y:S01]  /*1f60*/  ISETP.GT.AND P5, PT, R3, 0x8, PT ;  /* 0x000000080300780c */ /* 0x000fe20003fa4270 */
[----:B------:R-:W-:Y:S02]  /*1f70*/  WARPGROUP.DEPBAR.LE gsb0, 0x0 ;  /* 0x00008000000079c5 */ /* 0x000fe40000010000 */
[----:B------:R-:W-:-:S06]  /*1f80*/  WARPGROUP.ARRIVE ;  /* 0x00000000000079c5 */ /* 0x000fcc0000000000 */
[----:B------:R-:W-:Y:S01]  /*1f90*/  HGMMA.64x96x16.F32 R24, gdesc[UR8], R24, gsb0 ;  /* 0x01600000081879f0 */ /* 0x000fe20008000818 */
[----:B------:R-:W-:Y:S02]  /*1fa0*/  ULDC UR10, c[0x0][0x988] ;  /* 0x00026200000a7ab9 */ /* 0x000fe40000000800 */
[----:B------:R-:W-:Y:S02]  /*1fb0*/  WARPGROUP.DEPBAR.LE gsb0, 0x0 ;  /* 0x00008000000079c5 */ /* 0x000fe40000010000 */
        /* <DEDUP_REMOVED lines=330> */
.L_x_4606:
[----:B------:R2:W3:Y:S01]  /*3460*/  SYNCS.PHASECHK.TRANS64.TRYWAIT P3, [R6+URZ+0x22850], R11 ;  /* 0x0228500b060075a7 */ /* 0x0004e2000806017f */
[----:B------:R-:W-:Y:S05]  /*3470*/  @!P0 BRA `(.L_x_4607) ;  /* 0x0000000000048947 */ /* 0x000fea0003800000 */
[----:B------:R-:W-:Y:S01]  /*3480*/  BPT.TRAP 0x1 ;  /* 0x000000040000795c */ /* 0x000fe20000300000 */
.L_x_4607:
[----:B---3--:R-:W-:Y:S05]  /*3490*/  @P3 BRA `(.L_x_4608) ;  /* 0x0000000000083947 */ /* 0x008fea0003800000 */
[----:B------:R-:W3:Y:S02]  /*34a0*/  SYNCS.PHASECHK.TRANS64.TRYWAIT P3, [R6+URZ+0x22850], R11 ;  /* 0x0228500b060075a7 */ /* 0x000ee4000806017f */
[----:B---3--:R-:W-:Y:S05]  /*34b0*/  @!P3 BRA `(.L_x_4609) ;  /* 0x000000e00090b947 */ /* 0x008fea0003800000 */
.L_x_4608:
[----:B------:R-:W-:Y:S01]  /*34c0*/  R2UR UR6, R7 ;  /* 0x00000000070672ca */ /* 0x000fe200000e0000 */
[----:B------:R4:W-:Y:S01]  /*34d0*/  BAR.SYNC.DEFER_BLOCKING R8, 0x100 ;  /* 0x000400080000751d */ /* 0x0009e20000010000 */
[----:B------:R-:W-:Y:S01]  /*34e0*/  UIADD3 UR23, UR49, -0x2, URZ ;  /* 0xfffffffe31177890 */ /* 0x000fe2000fffe03f */
[----:B0123--:R-:W-:-:S04]  /*34f0*/  @!P2 VIADD R6, R6, 0x22860 ;  /* 0x000228600606a836 */ /* 0x00ffc80000000000 */
        /* <DEDUP_REMOVED lines=45> */
[----:B------:R-:W-:-:S04]  /*37d0*/  UIADD3 UR6, UR11, UR42, -UR44 ;  /* 0x0000002a0b067290 */ /* 0x000fc8000fffe82c */
        /* <DEDUP_REMOVED lines=12> */
[----:B------:R-:W-:-:S07]  /*38a0*/  IMAD.MOV.U32 R8, RZ, RZ, R5 ;  /* 0x000000ffff087224 */ /* 0x000fce00078e0005 */
.L_x_4619:
[----:B------:R-:W-:-:S04]  /*38b0*/  UIADD3 UR37, UR37, 0x1, URZ ;  /* 0x0000000125257890 */ /* 0x000fc8000fffe03f */
[----:B------:R-:W-:-:S04]  /*38c0*/  UISETP.NE.AND UP1, UPT, UR37, 0x2, UPT ;  /* 0x000000022500788c */ /* 0x000fc8000bf25270 */
[----:B------:R-:W-:Y:S02]  /*38d0*/  USEL UR6, URZ, 0x1, UP1 ;  /* 0x000000013f067887 */ /* 0x000fe40008800000 */
[----:B------:R-:W-:Y:S02]  /*38e0*/  USEL UR37, UR37, URZ, UP1 ;  /* 0x0000003f25257287 */ /* 0x000fe40008800000 */
[----:B------:R-:W-:Y:S01]  /*38f0*/  ULOP3.LUT UR38, UR38, UR6, URZ, 0x3c, !UPT ;  /* 0x0000000626267292 */ /* 0x000fe2000f8e3c3f */
[----:B0-----:R-:W-:Y:S11]  /*3900*/  @!P0 BRA `(.L_x_4611) ;  /* 0x0000000000048947 */ /* 0x001ff60003800000 */
[----:B------:R-:W-:Y:S01]  /*3910*/  BPT.TRAP 0x1 ;  /* 0x000000040000795c */ /* 0x000fe20000300000 */
.L_x_4611:
        /* <DEDUP_REMOVED lines=9> */
.L_x_4612:
[----:B-1----:R-:W-:Y:S05]  /*39b0*/  @P3 BRA `(.L_x_4613) ;  /* 0x0000000000083947 */ /* 0x002fea0003800000 */
[----:B------:R-:W1:Y:S02]  /*39c0*/  SYNCS.PHASECHK.TRANS64.TRYWAIT P3, [UR25+0x22830], R6 ;  /* 0x02283006ff0075a7 */ /* 0x000e640008060159 */
[----:B-1----:R-:W-:Y:S05]  /*39d0*/  @!P3 BRA `(.L_x_4614) ;  /* 0x000000dc005cb947 */ /* 0x002fea0003800000 */
.L_x_4613:
[----:B------:R-:W-:Y:S01]  /*39e0*/  UIMAD UR18, UR37, 0x300, UR20 ;  /* 0x00000300251278a4 */ /* 0x000fe2000f8e0214 */
[----:B------:R-:W-:Y:S01]  /*39f0*/  WARPGROUP.ARRIVE ;  /* 0x00000000000079c5 */ /* 0x000fe20000000000 */
[----:B------:R-:W-:Y:S01]  /*3a00*/  UMOV UR19, 0x40000040 ;  /* 0x4000004000137882 */ /* 0x000fe20000000000 */
[----:B------:R-:W-:Y:S01]  /*3a10*/  UMOV UR7, 0x40000040 ;  /* 0x4000004000077882 */ /* 0x000fe20000000000 */
[----:B------:R-:W-:Y:S01]  /*3a20*/  UIADD3 UR6, UR18, 0x2, URZ ;  /* 0x0000000212067890 */ /* 0x000fe2000fffe03f */
[----:B------:R-:W-:Y:S01]  /*3a30*/  VIADD R10, R16, UR39 ;  /* 0x00000027100a7c36 */ /* 0x000fe20008000000 */
[----:B------:R-:W-:Y:S01]  /*3a40*/  UIADD3 UR10, UR18, 0x4, URZ ;  /* 0x00000004120a7890 */ /* 0x000fe2000fffe03f */
[----:B------:R-:W-:Y:S01]  /*3a50*/  IMAD.MOV.U32 R12, RZ, RZ, -0x2 ;  /* 0xfffffffeff0c7424 */ /* 0x000fe200078e00ff */
[----:B------:R-:W-:Y:S01]  /*3a60*/  UMOV UR11, 0x40000040 ;  /* 0x40000040000b7882 */ /* 0x000fe20000000000 */
[----:B------:R-:W-:Y:S01]  /*3a70*/  HGMMA.64x96x16.F32 R152, gdesc[UR16], RZ, !UPT, gsb0 ;  /* 0x01600000109879f0 */ /* 0x000fe2000c0008ff */
[----:B------:R-:W-:-:S02]  /*3a80*/  UIADD3 UR14, UR18, 0x6, URZ ;  /* 0x00000006120e7890 */ /* 0x000fc4000fffe03f */
[----:B------:R-:W2:Y:S01]  /*3a90*/  S2R R210, SR_TID.X ;  /* 0x0000000000d27919 */ /* 0x000ea20000002100 */
[----:B------:R-:W-:Y:S01]  /*3aa0*/  UMOV UR15, 0x40000040 ;  /* 0x40000040000f7882 */ /* 0x000fe20000000000 */
[----:B--2---:R-:W-:Y:S01]  /*3ab0*/  SHF.R.U32.HI R210, RZ, 0x7, R210 ;  /* 0x00000007ffd27819 */ /* 0x004fe200000116d2 */
[----:B------:R-:W-:Y:S02]  /*3ac0*/  WARPGROUP.DEPBAR.LE gsb0, 0x0 ;  /* 0x00008000000079c5 */ /* 0x000fe40000010000 */
[----:B------:R-:W-:-:S06]  /*3ad0*/  WARPGROUP.ARRIVE ;  /* 0x00000000000079c5 */ /* 0x000fcc0000000000 */
[----:B------:R-:W-:Y:S01]  /*3ae0*/  HGMMA.64x96x16.F32 R152, gdesc[UR4], R152, gsb0 ;  /* 0x01600000049879f0 */ /* 0x000fe20008000898 */
[----:B------:R-:W-:Y:S02]  /*3af0*/  @UP0 ULDC UR6, c[0x0][0x44c] ;  /* 0x0001130000060ab9 */ /* 0x000fe40000000800 */
[----:B------:R-:W-:Y:S01]  /*3b00*/  @P1 IMAD.HI.U32 R4, R10, UR6, RZ ;  /* 0x000000060a041c27 */ /* 0x000fe2000f8e00ff */
[----:B------:R-:W-:-:S04]  /*3b10*/  @UP0 ULDC UR6, c[0x0][0x450] ;  /* 0x0001140000060ab9 */ /* 0x000fc80000000800 */
[----:B------:R-:W-:Y:S01]  /*3b20*/  @P1 SHF.R.U32.HI R10, RZ, UR6, R4 ;  /* 0x00000006ff0a1c19 */ /* 0x000fe20008011604 */
[----:B------:R-:W-:Y:S02]  /*3b30*/  UMOV UR6, 0x1 ;  /* 0x0000000100067882 */ /* 0x000fe40000000000 */
[----:B------:R-:W-:Y:S02]  /*3b40*/  UIMAD UR6, UR23, -0x60, UR6 ;  /* 0xffffffa0170678a4 */ /* 0x000fe4000f8e0206 */
[----:B------:R-:W2:Y:S04]  /*3b50*/  SHFL.IDX PT, R4, R10, 0x1, 0x1c1f ;  /* 0x003c1f000a047f89 */ /* 0x000ea800000e0000 */
[----:B------:R-:W-:Y:S01]  /*3b60*/  IMAD R21, R17, R12, UR6 ;  /* 0x0000000611157e24 */ /* 0x000fe2000f8e020c */
[----:B------:R-:W3:Y:S01]  /*3b70*/  SHFL.IDX PT, R10, R10, RZ, 0x1c1f ;  /* 0x001c1fff0a0a7589 */ /* 0x000ee200000e0000 */
[----:B------:R-:W-:-:S05]  /*3b80*/  IMAD.U32 R12, RZ, RZ, UR44 ;  /* 0x0000002cff0c7e24 */ /* 0x000fca000f8e00ff */
[----:B------:R-:W-:-:S05]  /*3b90*/  IADD3 R21, -R12, UR42, R21 ;  /* 0x0000002a0c157c10 */ /* 0x000fca000fffe115 */
[----:B--2---:R-:W-:-:S05]  /*3ba0*/  IMAD.IADD R4, R21, 0x1, R4 ;  /* 0x0000000115047824 */ /* 0x004fca00078e0204 */
[C---:B------:R-:W-:Y:S01]  /*3bb0*/  ISETP.GT.AND P3, PT, R4.reuse, RZ, PT ;  /* 0x000000ff0400720c */ /* 0x040fe20003f64270 */
[----:B---3--:R-:W-:Y:S01]  /*3bc0*/  IMAD.IADD R21, R21, 0x1, R10 ;  /* 0x0000000115157824 */ /* 0x008fe200078e020a */
[----:B------:R-:W-:-:S04]  /*3bd0*/  ISETP.GT.AND P4, PT, R4, 0x1, PT ;  /* 0x000000010400780c */ /* 0x000fc80003f84270 */
        /* <DEDUP_REMOVED lines=476> */
.L_x_4615:
[----:B------:R1:W2:Y:S01]  /*59a0*/  SYNCS.PHASECHK.TRANS64.TRYWAIT P3, [UR25+0x22850], R6 ;  /* 0x02285006ff0075a7 */ /* 0x0002a20008060159 */
[----:B------:R-:W-:Y:S05]  /*59b0*/  @!P0 BRA `(.L_x_4616) ;  /* 0x0000000000048947 */ /* 0x000fea0003800000 */
[----:B------:R-:W-:Y:S01]  /*59c0*/  BPT.TRAP 0x1 ;  /* 0x000000040000795c */ /* 0x000fe20000300000 */
.L_x_4616:
[----:B--2---:R-:W-:Y:S05]  /*59d0*/  @P3 BRA `(.L_x_4617) ;  /* 0x0000000000083947 */ /* 0x004fea0003800000 */
[----:B------:R-:W2:Y:S02]  /*59e0*/  SYNCS.PHASECHK.TRANS64.TRYWAIT P3, [UR25+0x22850], R6 ;  /* 0x02285006ff0075a7 */ /* 0x000ea40008060159 */
[----:B--2---:R-:W-:Y:S05]  /*59f0*/  @!P3 BRA `(.L_x_4618) ;  /* 0x000000bc006cb947 */ /* 0x004fea0003800000 */
.L_x_4617:
        /* <DEDUP_REMOVED lines=49> */
.L_x_4610:
[----:B------:R-:W-:-:S13]  /*5d10*/  ISETP.LE.AND P1, PT, RZ, UR23, PT ;  /* 0x00000017ff007c0c */ /* 0x000fda000bf23270 */
[----:B------:R-:W-:Y:S05]  /*5d20*/  @!P1 BRA `(.L_x_4620) ;  /* 0x0000001c004c9947 */ /* 0x000fea0003800000 */
[----:B------:R-:W-:Y:S01]  /*5d30*/  IMAD.MOV.U32 R211, RZ, RZ, R4 ;  /* 0x000000ffffd37224 */ /* 0x000fe200078e0004 */
[----:B------:R-:W-:Y:S01]  /*5d40*/  ULDC UR22, c[0x0][0x988] ;  /* 0x0002620000167ab9 */ /* 0x000fe20000000800 */
[----:B------:R-:W-:-:S07]  /*5d50*/  IMAD.MOV.U32 R7, RZ, RZ, R5 ;  /* 0x000000ffff077224 */ /* 0x000fce00078e0005 */
.L_x_4629:
[----:B------:R-:W-:-:S04]  /*5d60*/  UIADD3 UR37, UR37, 0x1, URZ ;  /* 0x0000000125257890 */ /* 0x000fc8000fffe03f */
[----:B------:R-:W-:-:S04]  /*5d70*/  UISETP.NE.AND UP0, UPT, UR37, 0x2, UPT ;  /* 0x000000022500788c */ /* 0x000fc8000bf05270 */
[----:B------:R-:W-:Y:S02]  /*5d80*/  USEL UR6, URZ, 0x1, UP0 ;  /* 0x000000013f067887 */ /* 0x000fe40008000000 */
[----:B------:R-:W-:Y:S02]  /*5d90*/  USEL UR37, UR37, URZ, UP0 ;  /* 0x0000003f25257287 */ /* 0x000fe40008000000 */
[----:B------:R-:W-:Y:S01]  /*5da0*/  ULOP3.LUT UR38, UR38, UR6, URZ, 0x3c, !UPT ;  /* 0x0000000626267292 */ /* 0x000fe2000f8e3c3f */
[----:B-1----:R-:W-:Y:S11]  /*5db0*/  @!P0 BRA `(.L_x_4621) ;  /* 0x0000000000048947 */ /* 0x002ff60003800000 */
[----:B------:R-:W-:Y:S01]  /*5dc0*/  BPT.TRAP 0x1 ;  /* 0x000000040000795c */ /* 0x000fe20000300000 */
.L_x_4621:
        /* <DEDUP_REMOVED lines=9> */
.L_x_4622:
[----:B-1----:R-:W-:Y:S05]  /*5e60*/  @P1 BRA `(.L_x_4623) ;  /* 0x0000000000081947 */ /* 0x002fea0003800000 */
[----:B------:R-:W1:Y:S02]  /*5e70*/  SYNCS.PHASECHK.TRANS64.TRYWAIT P1, [UR24+0x22830], R6 ;  /* 0x02283006ff0075a7 */ /* 0x000e640008020158 */
[----:B-1----:R-:W-:Y:S05]  /*5e80*/  @!P1 BRA `(.L_x_4624) ;  /* 0x000000b8005c9947 */ /* 0x002fea0003800000 */
.L_x_4623:
        /* <DEDUP_REMOVED lines=14> */
[----:B------:R-:W-:Y:S03]  /*5f70*/  HGMMA.64x96x16.F32 R152, gdesc[UR4], R152, gsb0 ;  /* 0x01600000049879f0 */ /* 0x000fe60008000898 */
        /* <DEDUP_REMOVED lines=376> */
.L_x_4625:
[----:B------:R1:W2:Y:S01]  /*7700*/  SYNCS.PHASECHK.TRANS64.TRYWAIT P1, [UR24+0x22850], R6 ;  /* 0x02285006ff0075a7 */ /* 0x0002a20008020158 */
[----:B------:R-:W-:Y:S05]  /*7710*/  @!P0 BRA `(.L_x_4626) ;  /* 0x0000000000048947 */ /* 0x000fea0003800000 */
[----:B------:R-:W-:Y:S01]  /*7720*/  BPT.TRAP 0x1 ;  /* 0x000000040000795c */ /* 0x000fe20000300000 */
.L_x_4626:
[----:B--2---:R-:W-:Y:S05]  /*7730*/  @P1 BRA `(.L_x_4627) ;  /* 0x0000000000081947 */ /* 0x004fea0003800000 */
[----:B------:R-:W2:Y:S02]  /*7740*/  SYNCS.PHASECHK.TRANS64.TRYWAIT P1, [UR24+0x22850], R6 ;  /* 0x02285006ff0075a7 */ /* 0x000ea40008020158 */
[----:B--2---:R-:W-:Y:S05]  /*7750*/  @!P1 BRA `(.L_x_4628) ;  /* 0x000000a000409947 */ /* 0x004fea0003800000 */
.L_x_4627:
        /* <DEDUP_REMOVED lines=48> */
.L_x_4620:
[----:B01----:R-:W0:Y:S01]  /*7a60*/  SHFL.BFLY PT, R6, R3, 0x2, 0x1f ;  /* 0x0c401f0003067f89 */ /* 0x003e2200000e0000 */
[----:B------:R-:W-:Y:S01]  /*7a70*/  UIADD3 UR37, UR37, 0x1, URZ ;  /* 0x0000000125257890 */ /* 0x000fe2000fffe03f */
[----:B------:R-:W-:Y:S01]  /*7a80*/  IMAD.U32 R14, RZ, RZ, UR10 ;  /* 0x0000000aff0e7e24 */ /* 0x000fe2000f8e00ff */
[----:B------:R1:W-:Y:S06]  /*7a90*/  BAR.ARV R9, 0x100 ;  /* 0x000400090000751d */ /* 0x0003ec0000002000 */
[----:B------:R-:W-:Y:S02]  /*7aa0*/  UISETP.NE.AND UP0, UPT, UR37, 0x2, UPT ;  /* 0x000000022500788c */ /* 0x000fe4000bf05270 */
[----:B------:R-:W-:Y:S06]  /*7ab0*/  BAR.ARV 0x8, 0x180 ;  /* 0x0206000000007b1d */ /* 0x000fec0000002000 */
[----:B------:R-:W-:Y:S01]  /*7ac0*/  USEL UR4, URZ, 0x1, UP0 ;  /* 0x000000013f047887 */ /* 0x000fe20008000000 */
[----:B------:R-:W-:Y:S01]  /*7ad0*/  PLOP3.LUT P0, PT, PT, PT, PT, 0x8, 0x0 ;  /* 0x000000000000781c */ /* 0x000fe20003f0e170 */
[----:B------:R-:W2:Y:S01]  /*7ae0*/  SHFL.BFLY PT, R11, R0, 0x2, 0x1f ;  /* 0x0c401f00000b7f89 */ /* 0x000ea200000e0000 */
[----:B------:R-:W-:-:S02]  /*7af0*/  UIADD3 UR47, UR47, 0x1, URZ ;  /* 0x000000012f2f7890 */ /* 0x000fc4000fffe03f */
[----:B------:R-:W-:Y:S01]  /*7b00*/  USEL UR37, UR37, URZ, UP0 ;  /* 0x0000003f25257287 */ /* 0x000fe20008000000 */
[----:B0-----:R-:W-:Y:S01]  /*7b10*/  FADD.FTZ R6, R6, R3 ;  /* 0x0000000306067221 */ /* 0x001fe20000010000 */
[----:B------:R-:W-:Y:S01]  /*7b20*/  IMAD.MOV.U32 R3, RZ, RZ, -0x800000 ;  /* 0xff800000ff037424 */ /* 0x000fe200078e00ff */
[----:B------:R-:W-:-:S03]  /*7b30*/  ULOP3.LUT UR38, UR38, UR4, URZ, 0x3c, !UPT ;  /* 0x0000000426267292 */ /* 0x000fc6000f8e3c3f */
[----:B------:R-:W0:Y:S01]  /*7b40*/  SHFL.BFLY PT, R7, R6, 0x1, 0x1f ;  /* 0x0c201f0006077f89 */ /* 0x000e2200000e0000 */
[----:B--2---:R-:W-:Y:S01]  /*7b50*/  FADD.FTZ R11, R11, R0 ;  /* 0x000000000b0b7221 */ /* 0x004fe20000010000 */
[----:B------:R-:W-:-:S04]  /*7b60*/  IMAD.MOV.U32 R0, RZ, RZ, RZ ;  /* 0x000000ffff007224 */ /* 0x000fc800078e00ff */
[----:B------:R-:W2:Y:S01]  /*7b70*/  SHFL.BFLY PT, R8, R11, 0x1, 0x1f ;  /* 0x0c201f000b087f89 */ /* 0x000ea200000e0000 */
[----:B0-----:R-:W-:Y:S01]  /*7b80*/  FADD.FTZ R12, R6, R7 ;  /* 0x00000007060c7221 */ /* 0x001fe20000010000 */
[----:B------:R-:W-:Y:S02]  /*7b90*/  IMAD.MOV.U32 R7, RZ, RZ, RZ ;  /* 0x000000ffff077224 */ /* 0x000fe400078e00ff */
[----:B------:R-:W-:Y:S02]  /*7ba0*/  IMAD.U32 R6, RZ, RZ, UR10 ;  /* 0x0000000aff067e24 */ /* 0x000fe4000f8e00ff */
[----:B------:R-:W-:-:S13]  /*7bb0*/  FSETP.NE.FTZ.AND P1, PT, R12, RZ, PT ;  /* 0x000000ff0c00720b */ /* 0x000fda0003f35000 */
[----:B------:R-:W0:Y:S01]  /*7bc0*/  @P1 MUFU.RCP R7, R12 ;  /* 0x0000000c00071308 */ /* 0x000e220000001000 */
[----:B------:R-:W-:Y:S01]  /*7bd0*/  @P1 FMUL.FTZ R6, R6, 0.69314718246459960938 ;  /* 0x3f31721806061820 */ /* 0x000fe20000410000 */
[----:B--2---:R-:W-:Y:S01]  /*7be0*/  FADD.FTZ R13, R11, R8 ;  /* 0x000000080b0d7221 */ /* 0x004fe20000010000 */
[----:B------:R-:W-:-:S04]  /*7bf0*/  IMAD.MOV.U32 R8, RZ, RZ, -0x800000 ;  /* 0xff800000ff087424 */ /* 0x000fc800078e00ff */
[----:B------:R-:W-:Y:S01]  /*7c00*/  FSETP.NE.FTZ.AND P2, PT, R13, RZ, PT ;  /* 0x000000ff0d00720b */ /* 0x000fe20003f55000 */
        /* <DEDUP_REMOVED lines=64> */
[----:B------:R-:W0:Y:S01]  /*8010*/  @P2 MUFU.LG2 R11, R13 ;  /* 0x0000000d000b2308 */ /* 0x000e220000000c00 */
[----:B------:R-:W-:-:S07]  /*8020*/  @P2 FMUL.FTZ R14, R14, 0.69314718246459960938 ;  /* 0x3f3172180e0e2820 */ /* 0x000fce0000410000 */
[----:B------:R-:W2:Y:S08]  /*8030*/  @P1 MUFU.LG2 R7, R12 ;  /* 0x0000000c00071308 */ /* 0x000eb00000000c00 */
[----:B------:R-:W3:Y:S01]  /*8040*/  @P2 MUFU.RCP R0, R13 ;  /* 0x0000000d00002308 */ /* 0x000ee20000001000 */
[----:B0-----:R-:W-:-:S04]  /*8050*/  @P2 FMUL.FTZ R11, R11, 0.69314718246459960938 ;  /* 0x3f3172180b0b2820 */ /* 0x001fc80000410000 */
[----:B------:R-:W-:Y:S01]  /*8060*/  @P2 FFMA.FTZ R3, R14, R4, R11 ;  /* 0x000000040e032223 */ /* 0x000fe2000001000b */
[----:B--2---:R-:W-:-:S04]  /*8070*/  @P1 FMUL.FTZ R7, R7, 0.69314718246459960938 ;  /* 0x3f31721807071820 */ /* 0x004fc80000410000 */
[----:B------:R-:W-:Y:S01]  /*8080*/  @P1 FFMA.FTZ R8, R6, R5, R7 ;  /* 0x0000000506081223 */ /* 0x000fe20000010007 */
        /* <DEDUP_REMOVED lines=63> */
[----:B------:R-:W-:-:S07]  /*8480*/  FMUL.FTZ R0, R151, R0 ;  /* 0x0000000097007220 */ /* 0x000fce0000410000 */
.L_x_4599:
        /* <DEDUP_REMOVED lines=43> */
[C---:B------:R-:W-:Y:S02]  /*8740*/  LOP3.LUT R11, R110.reuse, 0x380, RZ, 0xc0, !PT ;  /* 0x000003806e0b7812 */ /* 0x040fe400078ec0ff */
        /* <DEDUP_REMOVED lines=32> */
[----:B------:R-:W-:Y:S01]  /*8950*/  LOP3.LUT R110, R11, R110, RZ, 0x3c, !PT ;  /* 0x0000006e0b6e7212 */ /* 0x000fe200078e3cff */
[----:B------:R-:W-:Y:S01]  /*8960*/  IMAD.X R11, RZ, RZ, R111, P1 ;  /* 0x000000ffff0b7224 */ /* 0x000fe200008e066f */
[----:B------:R-:W-:-:S02]  /*8970*/  LOP3.LUT R30, R181, 0x380, RZ, 0xc0, !PT ;  /* 0x00000380b51e7812 */ /* 0x000fc400078ec0ff */
[----:B------:R-:W-:Y:S02]  /*8980*/  SHF.R.U64 R12, R12, 0x3, RZ ;  /* 0x000000030c0c7819 */ /* 0x000fe400000012ff */
[----:B------:R-:W-:Y:S02]  /*8990*/  LOP3.LUT R38, R183, 0x380, RZ, 0xc0, !PT ;  /* 0x00000380b7267812 */ /* 0x000fe400078ec0ff */
[----:B------:R-:W-:Y:S02]  /*89a0*/  SHF.R.U64 R14, R14, 0x3, RZ ;  /* 0x000000030e0e7819 */ /* 0x000fe400000012ff */
[----:B------:R-:W-:Y:S02]  /*89b0*/  LOP3.LUT R46, R185, 0x380, RZ, 0xc0, !PT ;  /* 0x00000380b92e7812 */ /* 0x000fe400078ec0ff */
[----:B------:R-:W-:Y:S02]  /*89c0*/  SHF.R.U64 R20, R20, 0x3, RZ ;  /* 0x0000000314147819 */ /* 0x000fe400000012ff */
[----:B------:R-:W-:-:S02]  /*89d0*/  LOP3.LUT R54, R187, 0x380, RZ, 0xc0, !PT ;  /* 0x00000380bb367812 */ /* 0x000fc400078ec0ff */
[----:B------:R-:W-:Y:S02]  /*89e0*/  SHF.R.U64 R30, R30, 0x3, RZ ;  /* 0x000000031e1e7819 */ /* 0x000fe400000012ff */
[----:B------:R-:W-:Y:S02]  /*89f0*/  LOP3.LUT R62, R189, 0x380, RZ, 0xc0, !PT ;  /* 0x00000380bd3e7812 */ /* 0x000fe400078ec0ff */
[----:B------:R-:W-:Y:S02]  /*8a00*/  LOP3.LUT R98, R197, 0x380, RZ, 0xc0, !PT ;  /* 0x00000380c5627812 */ /* 0x000fe400078ec0ff */
[----:B------:R-:W-:Y:S01]  /*8a10*/  MOV R110, R110 ;  /* 0x0000006e006e7202 */ /* 0x000fe20000000f00 */
[----:B------:R-:W-:Y:S01]  /*8a20*/  BAR.SYNC.DEFER_BLOCKING 0x1, 0x100 ;  /* 0x0044000000007b1d */ /* 0x000fe20000010000 */
[----:B------:R-:W-:Y:S02]  /*8a30*/  LOP3.LUT R12, R12, R175, RZ, 0x3c, !PT ;  /* 0x000000af0c0c7212 */ /* 0x000fe400078e3cff */
[----:B------:R-:W-:-:S02]  /*8a40*/  SHF.R.U64 R38, R38, 0x3, RZ ;  /* 0x0000000326267819 */ /* 0x000fc400000012ff */
[----:B------:R-:W-:Y:S02]  /*8a50*/  LOP3.LUT R70, R191, 0x380, RZ, 0xc0, !PT ;  /* 0x00000380bf467812 */ /* 0x000fe400078ec0ff */
        /* <DEDUP_REMOVED lines=8> */
[----:B------:R-:W-:Y:S01]  /*8ae0*/  SHF.R.U64 R62, R62, 0x3, RZ ;  /* 0x000000033e3e7819 */ /* 0x000fe200000012ff */
[----:B------:R-:W-:Y:S01]  /*8af0*/  STSM.16.M88.4 [R110], R24 ;  /* 0x000000186e007844 */ /* 0x000fe20000000200 */
[----:B------:R-:W-:Y:S02]  /*8b00*/  SHF.R.U64 R98, R98, 0x3, RZ ;  /* 0x0000000362627819 */ /* 0x000fe400000012ff */
[----:B------:R-:W-:-:S02]  /*8b10*/  LOP3.LUT R38, R38, R183, RZ, 0x3c, !PT ;  /* 0x000000b726267212 */ /* 0x000fc400078e3cff */
[----:B------:R-:W-:Y:S02]  /*8b20*/  SHF.R.U64 R70, R70, 0x3, RZ ;  /* 0x0000000346467819 */ /* 0x000fe400000012ff */
[----:B------:R-:W-:Y:S02]  /*8b30*/  LOP3.LUT R102, R6, 0x380, RZ, 0xc0, !PT ;  /* 0x0000038006667812 */ /* 0x000fe400078ec0ff */
[----:B------:R-:W-:Y:S02]  /*8b40*/  SHF.R.U64 R111, R111, 0x3, RZ ;  /* 0x000000036f6f7819 */ /* 0x000fe400000012ff */
[----:B------:R-:W-:Y:S02]  /*8b50*/  MOV R28, R12 ;  /* 0x0000000c001c7202 */ /* 0x000fe40000000f00 */
[----:B------:R-:W-:Y:S02]  /*8b60*/  LOP3.LUT R46, R46, R185, RZ, 0x3c, !PT ;  /* 0x000000b92e2e7212 */ /* 0x000fe400078e3cff */
[----:B------:R-:W-:Y:S01]  /*8b70*/  SHF.R.U64 R78, R78, 0x3, RZ ;  /* 0x000000034e4e7819 */ /* 0x000fe200000012ff */
[----:B------:R-:W-:Y:S01]  /*8b80*/  STSM.16.M88.4 [R28], R32 ;  /* 0x000000201c007844 */ /* 0x000fe20000000200 */
[----:B------:R-:W-:-:S02]  /*8b90*/  MOV R14, R14 ;  /* 0x0000000e000e7202 */ /* 0x000fc40000000f00 */
[----:B------:R-:W-:Y:S02]  /*8ba0*/  LOP3.LUT R54, R54, R187, RZ, 0x3c, !PT ;  /* 0x000000bb36367212 */ /* 0x000fe400078e3cff */
[----:B------:R-:W-:Y:S01]  /*8bb0*/  SHF.R.U64 R94, R94, 0x3, RZ ;  /* 0x000000035e5e7819 */ /* 0x000fe200000012ff */
[----:B------:R-:W-:Y:S01]  /*8bc0*/  STSM.16.M88.4 [R14], R40 ;  /* 0x000000280e007844 */ /* 0x000fe20000000200 */
[----:B------:R-:W-:Y:S02]  /*8bd0*/  LOP3.LUT R175, R174, 0x380, RZ, 0xc0, !PT ;  /* 0x00000380aeaf7812 */ /* 0x000fe400078ec0ff */
[----:B------:R-:W-:Y:S02]  /*8be0*/  MOV R20, R20 ;  /* 0x0000001400147202 */ /* 0x000fe40000000f00 */
[----:B------:R-:W-:Y:S02]  /*8bf0*/  LOP3.LUT R62, R62, R189, RZ, 0x3c, !PT ;  /* 0x000000bd3e3e7212 */ /* 0x000fe400078e3cff */
[----:B------:R-:W-:Y:S01]  /*8c00*/  LOP3.LUT R98, R98, R197, RZ, 0x3c, !PT ;  /* 0x000000c562627212 */ /* 0x000fe200078e3cff */
[----:B------:R-:W-:Y:S01]  /*8c10*/  STSM.16.M88.4 [R20], R48 ;  /* 0x0000003014007844 */ /* 0x000fe20000000200 */
[----:B------:R-:W-:-:S02]  /*8c20*/  MOV R30, R30 ;  /* 0x0000001e001e7202 */ /* 0x000fc40000000f00 */
[----:B------:R-:W-:Y:S02]  /*8c30*/  F2FP.F16.F32.PACK_AB R59, R158, R59 ;  /* 0x0000003b9e3b723e */ /* 0x000fe400000000ff */
[----:B------:R-:W-:Y:S02]  /*8c40*/  F2FP.F16.F32.PACK_AB R65, R157, R66 ;  /* 0x000000429d41723e */ /* 0x000fe400000000ff */
[----:B------:R-:W-:Y:S01]  /*8c50*/  F2FP.F16.F32.PACK_AB R72, R73, R72 ;  /* 0x000000484948723e */ /* 0x000fe200000000ff */
[----:B------:R-:W-:Y:S01]  /*8c60*/  STSM.16.M88.4 [R30], R56 ;  /* 0x000000381e007844 */ /* 0x000fe20000000200 */
[----:B------:R-:W-:Y:S02]  /*8c70*/  LOP3.LUT R70, R70, R191, RZ, 0x3c, !PT ;  /* 0x000000bf46467212 */ /* 0x000fe400078e3cff */
[----:B------:R-:W-:Y:S02]  /*8c80*/  SHF.R.U64 R29, R102, 0x3, RZ ;  /* 0x00000003661d7819 */ /* 0x000fe400000012ff */
[----:B------:R-:W-:-:S02]  /*8c90*/  LOP3.LUT R106, R111, R106, RZ, 0x3c, !PT ;  /* 0x0000006a6f6a7212 */ /* 0x000fc400078e3cff */
[----:B------:R-:W-:Y:S02]  /*8ca0*/  MOV R38, R38 ;  /* 0x0000002600267202 */ /* 0x000fe40000000f00 */
[----:B------:R-:W-:Y:S02]  /*8cb0*/  F2FP.F16.F32.PACK_AB R66, R69, R68 ;  /* 0x000000444542723e */ /* 0x000fe400000000ff */
[----:B------:R-:W-:Y:S02]  /*8cc0*/  F2FP.F16.F32.PACK_AB R67, R156, R67 ;  /* 0x000000439c43723e */ /* 0x000fe400000000ff */
[----:B------:R-:W-:Y:S02]  /*8cd0*/  F2FP.F16.F32.PACK_AB R73, R155, R74 ;  /* 0x0000004a9b49723e */ /* 0x000fe400000000ff */
[----:B------:R-:W-:Y:S01]  /*8ce0*/  F2FP.F16.F32.PACK_AB R80, R81, R80 ;  /* 0x000000505150723e */ /* 0x000fe200000000ff */
[----:B------:R-:W-:Y:S01]  /*8cf0*/  STSM.16.M88.4 [R38], R64 ;  /* 0x0000004026007844 */ /* 0x000fe20000000200 */
        /* <DEDUP_REMOVED lines=11> */
[----:B------:R-:W-:Y:S02]  /*8db0*/  F2FP.F16.F32.PACK_AB R83, R83, R86 ;  /* 0x000000565353723e */ /* 0x000fe400000000ff */
[----:B------:R-:W-:Y:S02]  /*8dc0*/  F2FP.F16.F32.PACK_AB R89, R152, R90 ;  /* 0x0000005a9859723e */ /* 0x000fe400000000ff */
[----:B------:R-:W-:Y:S01]  /*8dd0*/  MOV R62, R62 ;  /* 0x0000003e003e7202 */ /* 0x000fe20000000f00 */
[----:B------:R0:W-:Y:S01]  /*8de0*/  STSM.16.M88.4 [R54], R80 ;  /* 0x0000005036007844 */ /* 0x0001e20000000200 */
[----:B------:R-:W-:-:S02]  /*8df0*/  MOV R13, R98 ;  /* 0x00000062000d7202 */ /* 0x000fc40000000f00 */
[----:B------:R-:W-:Y:S02]  /*8e00*/  F2FP.F16.F32.PACK_AB R90, R93, R92 ;  /* 0x0000005c5d5a723e */ /* 0x000fe400000000ff */
[----:B------:R-:W-:Y:S02]  /*8e10*/  F2FP.F16.F32.PACK_AB R91, R91, R9 ;  /* 0x000000095b5b723e */ /* 0x000fe400000000ff */
[----:B------:R-:W-:Y:S02]  /*8e20*/  F2FP.F16.F32.PACK_AB R96, R97, R96 ;  /* 0x000000606160723e */ /* 0x000fe400000000ff */
[----:B------:R-:W-:Y:S01]  /*8e30*/  LOP3.LUT R102, R29, R6, RZ, 0x3c, !PT ;  /* 0x000000061d667212 */ /* 0x000fe200078e3cff */
[----:B------:R-:W-:Y:S01]  /*8e40*/  STSM.16.M88.4 [R62], R88 ;  /* 0x000000583e007844 */ /* 0x000fe20000000200 */
[----:B------:R-:W-:Y:S02]  /*8e50*/  MOV R70, R70 ;  /* 0x0000004600467202 */ /* 0x000fe40000000f00 */
[----:B------:R-:W-:-:S02]  /*8e60*/  MOV R12, R106 ;  /* 0x0000006a000c7202 */ /* 0x000fc40000000f00 */
[----:B------:R-:W-:Y:S02]  /*8e70*/  F2FP.F16.F32.PACK_AB R97, R167, R87 ;  /* 0x00000057a761723e */ /* 0x000fe400000000ff */
[----:B------:R-:W-:Y:S02]  /*8e80*/  F2FP.F16.F32.PACK_AB R104, R105, R104 ;  /* 0x000000686968723e */ /* 0x000fe400000000ff */
[----:B------:R-:W-:Y:S02]  /*8e90*/  F2FP.F16.F32.PACK_AB R112, R113, R112 ;  /* 0x000000707170723e */ /* 0x000fe400000000ff */
[----:B------:R-:W-:Y:S02]  /*8ea0*/  F2FP.F16.F32.PACK_AB R120, R121, R120 ;  /* 0x000000787978723e */ /* 0x000fe400000000ff */
[----:B------:R-:W-:Y:S02]  /*8eb0*/  F2FP.F16.F32.PACK_AB R128, R129, R128 ;  /* 0x000000808180723e */ /* 0x000fe400000000ff */
[----:B------:R-:W-:-:S02]  /*8ec0*/  F2FP.F16.F32.PACK_AB R136, R137, R136 ;  /* 0x000000888988723e */ /* 0x000fc400000000ff */
[----:B------:R-:W-:Y:S01]  /*8ed0*/  F2FP.F16.F32.PACK_AB R144, R145, R144 ;  /* 0x000000909190723e */ /* 0x000fe200000000ff */
[----:B------:R-:W-:Y:S01]  /*8ee0*/  UISETP.NE.U32.AND UP1, UPT, UR8, URZ, UPT ;  /* 0x0000003f0800728c */ /* 0x000fe2000bf25070 */
[----:B------:R-:W-:Y:S01]  /*8ef0*/  F2FP.F16.F32.PACK_AB R98, R101, R100 ;  /* 0x000000646562723e */ /* 0x000fe200000000ff */
[----:B0-----:R-:W0:Y:S01]  /*8f00*/  LDC R81, c[0x0][0xbe8] ;  /* 0x0002fa00ff517b82 */ /* 0x001e220000000800 */
[----:B------:R-:W-:Y:S02]  /*8f10*/  F2FP.F16.F32.PACK_AB R99, R169, R168 ;  /* 0x000000a8a963723e */ /* 0x000fe400000000ff */
[----:B------:R-:W-:Y:S02]  /*8f20*/  MOV R78, R78 ;  /* 0x0000004e004e7202 */ /* 0x000fe40000000f00 */
[----:B------:R-:W-:Y:S01]  /*8f30*/  F2FP.F16.F32.PACK_AB R105, R171, R170 ;  /* 0x000000aaab69723e */ /* 0x000fe200000000ff */
[----:B------:R-:W-:Y:S01]  /*8f40*/  STSM.16.M88.4 [R70], R96 ;  /* 0x0000006046007844 */ /* 0x000fe20000000200 */
[----:B------:R-:W-:-:S02]  /*8f50*/  F2FP.F16.F32.PACK_AB R106, R109, R108 ;  /* 0x0000006c6d6a723e */ /* 0x000fc400000000ff */
[----:B------:R-:W-:Y:S02]  /*8f60*/  F2FP.F16.F32.PACK_AB R107, R173, R172 ;  /* 0x000000acad6b723e */ /* 0x000fe400000000ff */
[----:B------:R-:W-:Y:S02]  /*8f70*/  F2FP.F16.F32.PACK_AB R113, R115, R114 ;  /* 0x000000727371723e */ /* 0x000fe400000000ff */
[----:B------:R-:W-:Y:S01]  /*8f80*/  LOP3.LUT R10, R175, R174, RZ, 0x3c, !PT ;  /* 0x000000aeaf0a7212 */ /* 0x000fe200078e3cff */
[----:B------:R-:W-:Y:S01]  /*8f90*/  STSM.16.M88.4 [R78], R104 ;  /* 0x000000684e007844 */ /* 0x000fe20000000200 */
[----:B------:R-:W-:Y:S02]  /*8fa0*/  MOV R94, R94 ;  /* 0x0000005e005e7202 */ /* 0x000fe40000000f00 */
[----:B------:R-:W-:Y:S02]  /*8fb0*/  F2FP.F16.F32.PACK_AB R114, R117, R116 ;  /* 0x000000747572723e */ /* 0x000fe400000000ff */
[----:B------:R-:W-:-:S02]  /*8fc0*/  F2FP.F16.F32.PACK_AB R115, R119, R118 ;  /* 0x000000767773723e */ /* 0x000fc400000000ff */
[----:B------:R-:W-:Y:S02]  /*8fd0*/  F2FP.F16.F32.PACK_AB R121, R123, R122 ;  /* 0x0000007a7b79723e */ /* 0x000fe400000000ff */
[----:B------:R-:W-:Y:S01]  /*8fe0*/  F2FP.F16.F32.PACK_AB R122, R125, R124 ;  /* 0x0000007c7d7a723e */ /* 0x000fe200000000ff */
[----:B------:R-:W-:Y:S01]  /*8ff0*/  STSM.16.M88.4 [R94], R112 ;  /* 0x000000705e007844 */ /* 0x000fe20000000200 */
[----:B------:R-:W-:Y:S02]  /*9000*/  F2FP.F16.F32.PACK_AB R123, R127, R126 ;  /* 0x0000007e7f7b723e */ /* 0x000fe400000000ff */
[----:B------:R-:W-:Y:S02]  /*9010*/  F2FP.F16.F32.PACK_AB R129, R131, R130 ;  /* 0x000000828381723e */ /* 0x000fe400000000ff */
[----:B------:R-:W-:Y:S01]  /*9020*/  MOV R102, R102 ;  /* 0x0000006600667202 */ /* 0x000fe20000000f00 */
[----:B------:R1:W-:Y:S01]  /*9030*/  STSM.16.M88.4 [R13], R120 ;  /* 0x000000780d007844 */ /* 0x0003e20000000200 */
[----:B------:R-:W-:-:S02]  /*9040*/  F2FP.F16.F32.PACK_AB R130, R133, R132 ;  /* 0x000000848582723e */ /* 0x000fc400000000ff */
[----:B------:R-:W-:Y:S02]  /*9050*/  F2FP.F16.F32.PACK_AB R131, R135, R134 ;  /* 0x000000868783723e */ /* 0x000fe400000000ff */
[----:B------:R-:W-:Y:S02]  /*9060*/  F2FP.F16.F32.PACK_AB R137, R139, R138 ;  /* 0x0000008a8b89723e */ /* 0x000fe400000000ff */
[----:B------:R-:W-:Y:S01]  /*9070*/  F2FP.F16.F32.PACK_AB R138, R141, R140 ;  /* 0x0000008c8d8a723e */ /* 0x000fe200000000ff */
[----:B------:R2:W-:Y:S01]  /*9080*/  STSM.16.M88.4 [R102], R128 ;  /* 0x0000008066007844 */ /* 0x0005e20000000200 */
[----:B------:R-:W-:Y:S02]  /*9090*/  F2FP.F16.F32.PACK_AB R139, R143, R142 ;  /* 0x0000008e8f8b723e */ /* 0x000fe400000000ff */
[----:B------:R-:W-:Y:S02]  /*90a0*/  F2FP.F16.F32.PACK_AB R145, R147, R146 ;  /* 0x000000929391723e */ /* 0x000fe400000000ff */
[----:B------:R-:W-:Y:S01]  /*90b0*/  MOV R6, R10 ;  /* 0x0000000a00067202 */ /* 0x000fe20000000f00 */
[----:B------:R2:W-:Y:S01]  /*90c0*/  STSM.16.M88.4 [R12], R136 ;  /* 0x000000880c007844 */ /* 0x0005e20000000200 */
[----:B------:R-:W-:Y:S01]  /*90d0*/  F2FP.F16.F32.PACK_AB R146, R149, R148 ;  /* 0x000000949592723e */ /* 0x000fe200000000ff */
[----:B------:R-:W-:Y:S01]  /*90e0*/  IMAD.U32 R10, RZ, RZ, UR4 ;  /* 0x00000004ff0a7e24 */ /* 0x000fe2000f8e00ff */
[----:B------:R-:W-:Y:S01]  /*90f0*/  F2FP.F16.F32.PACK_AB R147, R0, R150 ;  /* 0x000000960093723e */ /* 0x000fe200000000ff */
[----:B------:R-:W-:Y:S01]  /*9100*/  IMAD.U32 R11, RZ, RZ, UR7 ;  /* 0x00000007ff0b7e24 */ /* 0x000fe2000f8e00ff */
[----:B------:R-:W-:-:S03]  /*9110*/  PLOP3.LUT P0, PT, PT, PT, UP0, 0x80, 0x0 ;  /* 0x000000000000781c */ /* 0x000fc60003f0f008 */
[----:B------:R2:W-:Y:S01]  /*9120*/  STSM.16.M88.4 [R6], R144 ;  /* 0x0000009006007844 */ /* 0x0005e20000000200 */
[----:B------:R-:W-:Y:S09]  /*9130*/  BAR.SYNC.DEFER_BLOCKING 0x1, 0x100 ;  /* 0x0044000000007b1d */ /* 0x000ff20000010000 */
[----:B------:R-:W3:Y:S01]  /*9140*/  @P0 LDG.E R0, desc[UR40][R10.64] ;  /* 0x000000280a000981 */ /* 0x000ee2000c1e1900 */
[----:B------:R-:W-:Y:S01]  /*9150*/  UISETP.NE.AND.EX UP1, UPT, UR9, URZ, UPT, UP1 ;  /* 0x0000003f0900728c */ /* 0x000fe2000bf25310 */
[----:B0-----:R-:W-:Y:S01]  /*9160*/  ISETP.NE.AND P1, PT, R81, 0x1, PT ;  /* 0x000000015100780c */ /* 0x001fe20003f25270 */
[----:B------:R-:W-:Y:S01]  /*9170*/  ULDC UR7, c[0x0][0xa88] ;  /* 0x0002a20000077ab9 */ /* 0x000fe20000000800 */
[----:B------:R-:W-:-:S03]  /*9180*/  UMOV UR4, URZ ;  /* 0x0000003f00047c82 */ /* 0x000fc60008000000 */
[----:B------:R-:W-:-:S05]  /*9190*/  PLOP3.LUT P2, PT, PT, PT, UP1, 0x80, 0x0 ;  /* 0x000000000000781c */ /* 0x000fca0003f4f018 */
[----:B------:R-:W-:-:S03]  /*91a0*/  @UP1 UIADD3 UR8, UP2, UR10, UR8, URZ ;  /* 0x000000080a081290 */ /* 0x000fc6000ff5e03f */
[----:B------:R-:W0:Y:S01]  /*91b0*/  @P1 LDC R9, c[0x0][0xbec] ;  /* 0x0002fb00ff091b82 */ /* 0x000e220000000800 */
[----:B------:R-:W-:Y:S02]  /*91c0*/  @UP1 UIADD3.X UR9, UR11, UR9, URZ, UP2, !UPT ;  /* 0x000000090b091290 */ /* 0x000fe400097fe43f */
[----:B------:R-:W-:-:S04]  /*91d0*/  IMAD.U32 R14, RZ, RZ, UR8 ;  /* 0x00000008ff0e7e24 */ /* 0x000fc8000f8e00ff */
[----:B------:R-:W-:Y:S01]  /*91e0*/  IMAD.U32 R15, RZ, RZ, UR9 ;  /* 0x00000009ff0f7e24 */ /* 0x000fe2000f8e00ff */
[----:B-1----:R-:W1:Y:S01]  /*91f0*/  @P1 LDC R13, c[0x0][0xbf0] ;  /* 0x0002fc00ff0d1b82 */ /* 0x002e620000000800 */
        /* <DEDUP_REMOVED lines=8> */
.L_x_4632:
[----:B------:R-:W-:Y:S01]  /*9280*/  USHF.R.S32.HI UR14, URZ, 0x1f, UR43 ;  /* 0x0000001f3f0e7899 */ /* 0x000fe2000801142b */
[----:B--2---:R-:W-:Y:S01]  /*9290*/  VIADD R12, R16, UR39 ;  /* 0x00000027100c7c36 */ /* 0x004fe20008000000 */
[----:B------:R-:W-:Y:S01]  /*92a0*/  ULDC.64 UR12, c[0x0][0xb90] ;  /* 0x0002e400000c7ab9 */ /* 0x000fe20000000a00 */
[----:B------:R-:W-:Y:S01]  /*92b0*/  USHF.R.S32.HI UR11, URZ, 0x1f, UR4 ;  /* 0x0000001f3f0b7899 */ /* 0x000fe20008011404 */
[----:B------:R-:W-:Y:S01]  /*92c0*/  VIADD R26, R203, UR39 ;  /* 0x00000027cb1a7c36 */ /* 0x000fe20008000000 */
        /* <DEDUP_REMOVED lines=9> */
[----:B------:R-:W-:Y:S01]  /*9360*/  IMAD R9, R200, 0x40, R2 ;  /* 0x00000040c8097824 */ /* 0x000fe200078e0202 */
[----:B------:R-:W-:Y:S01]  /*9370*/  ULDC.64 UR12, c[0x0][0xb98] ;  /* 0x0002e600000c7ab9 */ /* 0x000fe20000000a00 */
[----:B------:R-:W-:Y:S01]  /*9380*/  UIADD3 UR9, UR9, UR7, URZ ;  /* 0x0000000709097290 */ /* 0x000fe2000fffe03f */
[----:B------:R-:W-:Y:S01]  /*9390*/  IMAD.MOV R6, RZ, RZ, -R10 ;  /* 0x000000ffff067224 */ /* 0x000fe200078e0a0a */
[----:B------:R-:W-:Y:S01]  /*93a0*/  UIMAD UR7, UR45, UR12, URZ ;  /* 0x0000000c2d0772a4 */ /* 0x000fe2000f8e023f */
[----:B------:R-:W-:Y:S01]  /*93b0*/  IMAD.WIDE R4, R9, 0x2, R4 ;  /* 0x0000000209047825 */ /* 0x000fe200078e0204 */
[----:B------:R-:W-:Y:S01]  /*93c0*/  UIMAD.WIDE.U32 UR8, UR46, UR12, UR8 ;  /* 0x0000000c2e0872a5 */ /* 0x000fe2000f8e0008 */
[----:B------:R-:W-:Y:S01]  /*93d0*/  SHF.R.S32.HI R11, RZ, 0x1f, R10 ;  /* 0x0000001fff0b7819 */ /* 0x000fe2000001140a */
[----:B------:R-:W-:Y:S01]  /*93e0*/  UIMAD UR7, UR46, UR13, UR7 ;  /* 0x0000000d2e0772a4 */ /* 0x000fe2000f8e0207 */
[----:B------:R-:W-:Y:S01]  /*93f0*/  IMAD R9, R81, R6, R12 ;  /* 0x0000000651097224 */ /* 0x000fe200078e020c */
[----:B------:R-:W-:Y:S01]  /*9400*/  IADD3 R37, P2, R4, 0x5000, RZ ;  /* 0x0000500004257810 */ /* 0x000fe20007f5e0ff */
[----:B-----5:R-:W-:Y:S01]  /*9410*/  IMAD R85, R0, R81, RZ ;  /* 0x0000005100557224 */ /* 0x020fe200078e02ff */
[----:B------:R-:W-:Y:S01]  /*9420*/  IADD3 R10, P0, R10, UR8, RZ ;  /* 0x000000080a0a7c10 */ /* 0x000fe2000ff1e0ff */
[----:B------:R-:W-:Y:S01]  /*9430*/  ULDC.64 UR12, c[0x0][0xaa0] ;  /* 0x0002a800000c7ab9 */ /* 0x000fe20000000a00 */
[----:B------:R-:W-:Y:S01]  /*9440*/  IMAD.U32 R12, RZ, RZ, UR7 ;  /* 0x00000007ff0c7e24 */ /* 0x000fe2000f8e00ff */
[----:B------:R-:W-:-:S02]  /*9450*/  SHF.R.S32.HI R6, RZ, 0x1f, R9 ;  /* 0x0000001fff067819 */ /* 0x000fc40000011409 */
[C---:B------:R-:W-:Y:S02]  /*9460*/  IADD3 R25, P5, R4.reuse, 0x1000, RZ ;  /* 0x0000100004197810 */ /* 0x040fe40007fbe0ff */
[----:B------:R-:W-:Y:S01]  /*9470*/  IADD3.X R11, R11, UR9, R12, P0, !PT ;  /* 0x000000090b0b7c10 */ /* 0x000fe200087fe40c */
[----:B------:R-:W-:Y:S01]  /*9480*/  ULDC.64 UR8, c[0x0][0xb88] ;  /* 0x0002e20000087ab9 */ /* 0x000fe20000000a00 */
[----:B------:R-:W-:Y:S01]  /*9490*/  IADD3 R29, P4, R4, 0x2000, RZ ;  /* 0x00002000041d7810 */ /* 0x000fe20007f9e0ff */
[----:B------:R-:W-:Y:S01]  /*94a0*/  IMAD R6, R6, UR8, RZ ;  /* 0x0000000806067c24 */ /* 0x000fe2000f8e02ff */
[----:B------:R-:W-:Y:S01]  /*94b0*/  LOP3.LUT R36, R37, 0x380, RZ, 0xc0, !PT ;  /* 0x0000038025247812 */ /* 0x000fe200078ec0ff */
[----:B------:R-:W-:Y:S01]  /*94c0*/  IMAD.WIDE.U32 R10, R9, UR8, R10 ;  /* 0x00000008090a7c25 */ /* 0x000fe2000f8e000a */
[----:B------:R-:W-:Y:S02]  /*94d0*/  LOP3.LUT R24, R25, 0x380, RZ, 0xc0, !PT ;  /* 0x0000038019187812 */ /* 0x000fe400078ec0ff */
[----:B------:R-:W-:Y:S01]  /*94e0*/  LOP3.LUT R28, R29, 0x380, RZ, 0xc0, !PT ;  /* 0x000003801d1c7812 */ /* 0x000fe200078ec0ff */
[----:B------:R-:W-:Y:S01]  /*94f0*/  IMAD R13, R9, UR9, R6 ;  /* 0x00000009090d7c24 */ /* 0x000fe2000f8e0206 */
[----:B------:R-:W-:Y:S01]  /*9500*/  ULDC.64 UR8, c[0x0][0xb50] ;  /* 0x0002d40000087ab9 */ /* 0x000fe20000000a00 */
[----:B------:R-:W-:Y:S01]  /*9510*/  SHF.R.U64 R36, R36, 0x3, RZ ;  /* 0x0000000324247819 */ /* 0x000fe200000012ff */
[----:B------:R-:W-:Y:S01]  /*9520*/  VIADD R6, R26, 0x8 ;  /* 0x000000081a067836 */ /* 0x000fe20000000000 */
[----:B------:R-:W-:Y:S01]  /*9530*/  LEA R12, P0, R10, UR8, 0x2 ;  /* 0x000000080a0c7c11 */ /* 0x000fe2000f8010ff */
[----:B------:R-:W-:Y:S01]  /*9540*/  IMAD.IADD R9, R11, 0x1, R13 ;  /* 0x000000010b097824 */ /* 0x000fe200078e020d */
[----:B------:R-:W-:-:S02]  /*9550*/  IADD3 R57, P3, R4, 0x4000, RZ ;  /* 0x0000400004397810 */ /* 0x000fc40007f7e0ff */
[----:B------:R-:W-:Y:S01]  /*9560*/  SHF.R.U64 R24, R24, 0x3, RZ ;  /* 0x0000000318187819 */ /* 0x000fe200000012ff */
[----:B------:R-:W-:Y:S01]  /*9570*/  SHFL.IDX PT, R20, R12, RZ, 0x1c1f ;  /* 0x001c1fff0c147589 */ /* 0x000fe200000e0000 */
[----:B------:R-:W-:Y:S02]  /*9580*/  LEA.HI.X R14, R10, UR9, R9, 0x2, P0 ;  /* 0x000000090a0e7c11 */ /* 0x000fe400080f1409 */
[----:B------:R-:W-:Y:S01]  /*9590*/  IADD3 R33, P0, R4, 0x3000, RZ ;  /* 0x0000300004217810 */ /* 0x000fe20007f1e0ff */
[----:B------:R-:W-:Y:S01]  /*95a0*/  SHFL.IDX PT, R50, R12, 0x1, 0x1c1f ;  /* 0x003c1f000c327f89 */ /* 0x000fe200000e0000 */
[----:B------:R-:W-:Y:S02]  /*95b0*/  SHF.R.U64 R28, R28, 0x3, RZ ;  /* 0x000000031c1c7819 */ /* 0x000fe400000012ff */
[----:B------:R-:W-:Y:S01]  /*95c0*/  LOP3.LUT R32, R33, 0x380, RZ, 0xc0, !PT ;  /* 0x0000038021207812 */ /* 0x000fe200078ec0ff */
[----:B------:R-:W0:Y:S01]  /*95d0*/  SHFL.IDX PT, R21, R14, RZ, 0x1c1f ;  /* 0x001c1fff0e157589 */ /* 0x000e2200000e0000 */
[----:B------:R-:W-:Y:S01]  /*95e0*/  LOP3.LUT R36, R36, R37, RZ, 0x3c, !PT ;  /* 0x0000002524247212 */ /* 0x000fe200078e3cff */
[----:B------:R-:W-:Y:S01]  /*95f0*/  IMAD.X R37, RZ, RZ, R5, P2 ;  /* 0x000000ffff257224 */ /* 0x000fe200010e0605 */
[----:B------:R-:W-:Y:S01]  /*9600*/  SHF.R.U64 R32, R32, 0x3, RZ ;  /* 0x0000000320207819 */ /* 0x000fe200000012ff */
[----:B------:R-:W1:Y:S01]  /*9610*/  SHFL.IDX PT, R51, R14, 0x1, 0x1c1f ;  /* 0x003c1f000e337f89 */ /* 0x000e6200000e0000 */
[----:B------:R-:W-:-:S02]  /*9620*/  LOP3.LUT R56, R57, 0x380, RZ, 0xc0, !PT ;  /* 0x0000038039387812 */ /* 0x000fc400078ec0ff */
[----:B------:R-:W-:Y:S01]  /*9630*/  LOP3.LUT R32, R32, R33, RZ, 0x3c, !PT ;  /* 0x0000002120207212 */ /* 0x000fe200078e3cff */
[--C-:B------:R-:W-:Y:S01]  /*9640*/  IMAD.X R33, RZ, RZ, R5.reuse, P0 ;  /* 0x000000ffff217224 */ /* 0x100fe200000e0605 */
[----:B------:R-:W-:Y:S02]  /*9650*/  IADD3 R61, P0, R4, 0x9000, RZ ;  /* 0x00009000043d7810 */ /* 0x000fe40007f1e0ff */
        /* <DEDUP_REMOVED lines=10> */
[----:B------:R-:W-:Y:S02]  /*9700*/  SHF.R.U64 R60, R60, 0x3, RZ ;  /* 0x000000033c3c7819 */ /* 0x000fe400000012ff */
[----:B------:R-:W-:-:S02]  /*9710*/  LOP3.LUT R10, R11, 0x380, RZ, 0xc0, !PT ;  /* 0x000003800b0a7812 */ /* 0x000fc400078ec0ff */
[----:B------:R-:W-:Y:S02]  /*9720*/  LOP3.LUT R40, R41, 0x380, RZ, 0xc0, !PT ;  /* 0x0000038029287812 */ /* 0x000fe400078ec0ff */
[----:B------:R-:W-:Y:S02]  /*9730*/  LOP3.LUT R44, R45, 0x380, RZ, 0xc0, !PT ;  /* 0x000003802d2c7812 */ /* 0x000fe400078ec0ff */
[----:B------:R-:W-:Y:S02]  /*9740*/  LOP3.LUT R68, R69, 0x380, RZ, 0xc0, !PT ;  /* 0x0000038045447812 */ /* 0x000fe400078ec0ff */
[----:B------:R-:W-:Y:S01]  /*9750*/  LOP3.LUT R56, R56, R57, RZ, 0x3c, !PT ;  /* 0x0000003938387212 */ /* 0x000fe200078e3cff */
[--C-:B------:R-:W-:Y:S01]  /*9760*/  IMAD.X R57, RZ, RZ, R5.reuse, P3 ;  /* 0x000000ffff397224 */ /* 0x100fe200018e0605 */
[----:B------:R-:W-:Y:S01]  /*9770*/  LOP3.LUT R60, R60, R61, RZ, 0x3c, !PT ;  /* 0x0000003d3c3c7212 */ /* 0x000fe200078e3cff */
[----:B------:R-:W-:Y:S01]  /*9780*/  IMAD.X R61, RZ, RZ, R5, P0 ;  /* 0x000000ffff3d7224 */ /* 0x000fe200000e0605 */
[----:B------:R-:W-:-:S02]  /*9790*/  SHF.R.U64 R10, R10, 0x3, RZ ;  /* 0x000000030a0a7819 */ /* 0x000fc400000012ff */
[----:B------:R-:W-:Y:S02]  /*97a0*/  IADD3 R49, P3, R4, 0xa000, RZ ;  /* 0x0000a00004317810 */ /* 0x000fe40007f7e0ff */
[----:B------:R-:W-:Y:S02]  /*97b0*/  SHF.R.U64 R40, R40, 0x3, RZ ;  /* 0x0000000328287819 */ /* 0x000fe400000012ff */
[----:B------:R-:W-:Y:S02]  /*97c0*/  SHF.R.U64 R44, R44, 0x3, RZ ;  /* 0x000000032c2c7819 */ /* 0x000fe400000012ff */
[----:B------:R-:W-:Y:S02]  /*97d0*/  SHF.R.U64 R68, R68, 0x3, RZ ;  /* 0x0000000344447819 */ /* 0x000fe400000012ff */
[----:B------:R-:W-:Y:S02]  /*97e0*/  LOP3.LUT P0, RZ, R201, 0x3, RZ, 0xc0, !PT ;  /* 0x00000003c9ff7812 */ /* 0x000fe4000780c0ff */
[----:B------:R-:W-:Y:S01]  /*97f0*/  LOP3.LUT R10, R10, R11, RZ, 0x3c, !PT ;  /* 0x0000000b0a0a7212 */ /* 0x000fe200078e3cff */
[----:B------:R-:W-:Y:S01]  /*9800*/  IMAD.X R11, RZ, RZ, R5, P2 ;  /* 0x000000ffff0b7224 */ /* 0x000fe200010e0605 */
[----:B------:R-:W-:-:S02]  /*9810*/  LOP3.LUT R48, R49, 0x380, RZ, 0xc0, !PT ;  /* 0x0000038031307812 */ /* 0x000fc400078ec0ff */
[----:B------:R-:W-:Y:S01]  /*9820*/  LOP3.LUT R40, R40, R41, RZ, 0x3c, !PT ;  /* 0x0000002928287212 */ /* 0x000fe200078e3cff */
[--C-:B------:R-:W-:Y:S01]  /*9830*/  IMAD.X R41, RZ, RZ, R5.reuse, P6 ;  /* 0x000000ffff297224 */ /* 0x100fe200030e0605 */
[----:B------:R-:W-:Y:S01]  /*9840*/  LOP3.LUT R44, R44, R45, RZ, 0x3c, !PT ;  /* 0x0000002d2c2c7212 */ /* 0x000fe200078e3cff */
[--C-:B------:R-:W-:Y:S01]  /*9850*/  IMAD.X R45, RZ, RZ, R5.reuse, P5 ;  /* 0x000000ffff2d7224 */ /* 0x100fe200028e0605 */
[----:B------:R-:W-:Y:S01]  /*9860*/  LOP3.LUT R68, R68, R69, RZ, 0x3c, !PT ;  /* 0x0000004544447212 */ /* 0x000fe200078e3cff */
[----:B------:R-:W-:Y:S01]  /*9870*/  IMAD.X R69, RZ, RZ, R5, P4 ;  /* 0x000000ffff457224 */ /* 0x000fe200020e0605 */
[-C--:B------:R-:W-:Y:S02]  /*9880*/  ISETP.GE.OR P2, PT, R26, R85.reuse, P0 ;  /* 0x000000551a00720c */ /* 0x080fe40000746670 */
[----:B------:R-:W-:Y:S02]  /*9890*/  ISETP.GE.OR P0, PT, R6, R85, P0 ;  /* 0x000000550600720c */ /* 0x000fe40000706670 */
[----:B------:R-:W-:-:S02]  /*98a0*/  IADD3 R77, P6, R4, 0xc000, RZ ;  /* 0x0000c000044d7810 */ /* 0x000fc40007fde0ff */
[C---:B------:R-:W-:Y:S02]  /*98b0*/  IADD3 R73, P5, R4.reuse, 0xd000, RZ ;  /* 0x0000d00004497810 */ /* 0x040fe40007fbe0ff */
[C---:B------:R-:W-:Y:S02]  /*98c0*/  IADD3 R65, P4, R4.reuse, 0xe000, RZ ;  /* 0x0000e00004417810 */ /* 0x040fe40007f9e0ff */
[----:B------:R-:W-:Y:S02]  /*98d0*/  LOP3.LUT R13, R4, 0x380, RZ, 0xc0, !PT ;  /* 0x00000380040d7812 */ /* 0x000fe400078ec0ff */
[----:B------:R-:W-:Y:S01]  /*98e0*/  SHF.R.U64 R48, R48, 0x3, RZ ;  /* 0x0000000330307819 */ /* 0x000fe200000012ff */
[----:B0-----:R0:W-:Y:S01]  /*98f0*/  @!P2 ST.E desc[UR40][R20.64], R8 ;  /* 0x000000081400a985 */ /* 0x0011e2000c101928 */
[----:B------:R-:W-:Y:S02]  /*9900*/  LOP3.LUT R76, R77, 0x380, RZ, 0xc0, !PT ;  /* 0x000003804d4c7812 */ /* 0x000fe400078ec0ff */
[----:B------:R-:W-:Y:S01]  /*9910*/  LOP3.LUT R72, R73, 0x380, RZ, 0xc0, !PT ;  /* 0x0000038049487812 */ /* 0x000fe200078ec0ff */
[----:B-1----:R1:W-:Y:S01]  /*9920*/  @!P0 ST.E desc[UR40][R50.64], R3 ;  /* 0x0000000332008985 */ /* 0x0023e2000c101928 */
[----:B------:R-:W-:-:S02]  /*9930*/  LOP3.LUT R64, R65, 0x380, RZ, 0xc0, !PT ;  /* 0x0000038041407812 */ /* 0x000fc400078ec0ff */
[----:B------:R-:W-:Y:S01]  /*9940*/  SHF.R.U64 R13, R13, 0x3, RZ ;  /* 0x000000030d0d7819 */ /* 0x000fe200000012ff */
[----:B------:R-:W-:Y:S01]  /*9950*/  UIMAD UR7, UR11, UR12, URZ ;  /* 0x0000000c0b0772a4 */ /* 0x000fe2000f8e023f */
[----:B------:R-:W-:Y:S01]  /*9960*/  LOP3.LUT R48, R48, R49, RZ, 0x3c, !PT ;  /* 0x0000003130307212 */ /* 0x000fe200078e3cff */
[--C-:B------:R-:W-:Y:S01]  /*9970*/  IMAD.X R49, RZ, RZ, R5.reuse, P3 ;  /* 0x000000ffff317224 */ /* 0x100fe200018e0605 */
[----:B------:R-:W-:Y:S01]  /*9980*/  IADD3 R9, P3, R4, 0xf000, RZ ;  /* 0x0000f00004097810 */ /* 0x000fe20007f7e0ff */
[----:B0-----:R-:W0:Y:S01]  /*9990*/  @P1 LDC R21, c[0x0][0xbf0] ;  /* 0x0002fc00ff151b82 */ /* 0x001e220000000800 */
[----:B------:R-:W-:Y:S01]  /*99a0*/  SHF.R.U64 R76, R76, 0x3, RZ ;  /* 0x000000034c4c7819 */ /* 0x000fe200000012ff */
[----:B------:R-:W-:Y:S01]  /*99b0*/  UIMAD.WIDE.U32 UR8, UR4, UR12, URZ ;  /* 0x0000000c040872a5 */ /* 0x000fe2000f8e003f */
[----:B------:R-:W-:Y:S01]  /*99c0*/  SHF.R.U64 R72, R72, 0x3, RZ ;  /* 0x0000000348487819 */ /* 0x000fe200000012ff */
[--C-:B------:R-:W-:Y:S01]  /*99d0*/  IMAD.X R53, RZ, RZ, R5.reuse, P3 ;  /* 0x000000ffff357224 */ /* 0x100fe200018e0605 */
[----:B------:R-:W-:Y:S01]  /*99e0*/  SHF.R.U64 R64, R64, 0x3, RZ ;  /* 0x0000000340407819 */ /* 0x000fe200000012ff */
[----:B------:R-:W-:Y:S01]  /*99f0*/  UIMAD UR7, UR4, UR13, UR7 ;  /* 0x0000000d040772a4 */ /* 0x000fe2000f8e0207 */
[----:B------:R-:W-:Y:S01]  /*9a00*/  LOP3.LUT R4, R13, R4, RZ, 0x3c, !PT ;  /* 0x000000040d047212 */ /* 0x000fe200078e3cff */
[----:B------:R-:W-:Y:S01]  /*9a10*/  ULDC.64 UR10, c[0x0][0xae8] ;  /* 0x0002ba00000a7ab9 */ /* 0x000fe20000000a00 */
[----:B------:R-:W-:Y:S01]  /*9a20*/  LOP3.LUT R76, R76, R77, RZ, 0x3c, !PT ;  /* 0x0000004d4c4c7212 */ /* 0x000fe200078e3cff */
[--C-:B------:R-:W-:Y:S01]  /*9a30*/  IMAD.X R77, RZ, RZ, R5.reuse, P6 ;  /* 0x000000ffff4d7224 */ /* 0x100fe200030e0605 */
[----:B------:R-:W-:Y:S01]  /*9a40*/  LOP3.LUT R72, R72, R73, RZ, 0x3c, !PT ;  /* 0x0000004948487212 */ /* 0x000fe200078e3cff */
[--C-:B------:R-:W-:Y:S01]  /*9a50*/  IMAD.X R73, RZ, RZ, R5.reuse, P5 ;  /* 0x000000ffff497224 */ /* 0x100fe200028e0605 */
[----:B------:R-:W-:Y:S01]  /*9a60*/  LOP3.LUT R64, R64, R65, RZ, 0x3c, !PT ;  /* 0x0000004140407212 */ /* 0x000fe200078e3cff */
[----:B------:R-:W-:Y:S01]  /*9a70*/  IMAD.X R65, RZ, RZ, R5, P4 ;  /* 0x000000ffff417224 */ /* 0x000fe200020e0605 */
[----:B------:R2:W5:Y:S01]  /*9a80*/  LD.E.128 R12, desc[UR40][R4.64] ;  /* 0x00000028040c7980 */ /* 0x000562000c101d00 */
[----:B------:R-:W-:Y:S01]  /*9a90*/  LOP3.LUT R0, R9, 0x380, RZ, 0xc0, !PT ;  /* 0x0000038009007812 */ /* 0x000fe200078ec0ff */
[----:B------:R-:W-:-:S02]  /*9aa0*/  UIADD3 UR9, UR9, UR7, URZ ;  /* 0x0000000709097290 */ /* 0x000fc4000fffe03f */
[----:B------:R-:W-:Y:S01]  /*9ab0*/  UIMAD UR4, UR14, UR10, URZ ;  /* 0x0000000a0e0472a4 */ /* 0x000fe2000f8e023f */
[----:B------:R-:W-:Y:S01]  /*9ac0*/  SHF.R.U64 R0, R0, 0x3, RZ ;  /* 0x0000000300007819 */ /* 0x000fe200000012ff */
[----:B------:R-:W5:Y:S03]  /*9ad0*/  LD.E.128 R24, desc[UR40][R24.64] ;  /* 0x0000002818187980 */ /* 0x000f66000c101d00 */
[----:B------:R-:W-:Y:S01]  /*9ae0*/  LOP3.LUT R52, R0, R9, RZ, 0x3c, !PT ;  /* 0x0000000900347212 */ /* 0x000fe200078e3cff */
[----:B--2---:R-:W2:Y:S01]  /*9af0*/  @P1 LDC R5, c[0x0][0xbec] ;  /* 0x0002fb00ff051b82 */ /* 0x004ea20000000800 */
[----:B------:R-:W-:Y:S01]  /*9b00*/  IMAD R0, R23, 0x20, R200 ;  /* 0x0000002017007824 */ /* 0x000fe200078e02c8 */
[----:B------:R-:W-:Y:S01]  /*9b10*/  UIMAD UR4, UR43, UR11, UR4 ;  /* 0x0000000b2b0472a4 */ /* 0x000fe2000f8e0204 */
[----:B------:R-:W5:Y:S01]  /*9b20*/  LD.E.128 R28, desc[UR40][R28.64] ;  /* 0x000000281c1c7980 */ /* 0x000f62000c101d00 */
[----:B------:R-:W-:Y:S01]  /*9b30*/  UIMAD.WIDE.U32 UR8, UR43, UR10, UR8 ;  /* 0x0000000a2b0872a5 */ /* 0x000fe2000f8e0008 */
[----:B------:R-:W-:-:S02]  /*9b40*/  VIADD R20, R0, UR39 ;  /* 0x0000002700147c36 */ /* 0x000fc40008000000 */
[----:B------:R-:W-:Y:S01]  /*9b50*/  ULDC.64 UR10, c[0x0][0xaf0] ;  /* 0x0002bc00000a7ab9 */ /* 0x000fe20000000a00 */
[----:B------:R-:W-:Y:S01]  /*9b60*/  UIADD3 UR9, UR9, UR4, URZ ;  /* 0x0000000409097290 */ /* 0x000fe2000fffe03f */
[----:B------:R-:W5:Y:S01]  /*9b70*/  LD.E.128 R32, desc[UR40][R32.64] ;  /* 0x0000002820207980 */ /* 0x000f62000c101d00 */
[----:B------:R-:W-:Y:S01]  /*9b80*/  UIMAD UR4, UR45, UR10, URZ ;  /* 0x0000000a2d0472a4 */ /* 0x000fe2000f8e023f */
[----:B-1----:R-:W-:Y:S01]  /*9b90*/  IMAD.MOV.U32 R3, RZ, RZ, R20 ;  /* 0x000000ffff037224 */ /* 0x002fe200078e0014 */
[----:B------:R-:W-:Y:S01]  /*9ba0*/  UIMAD.WIDE.U32 UR8, UR46, UR10, UR8 ;  /* 0x0000000a2e0872a5 */ /* 0x000fe2000f8e0008 */
[----:B------:R-:W5:Y:S01]  /*9bb0*/  LD.E.128 R56, desc[UR40][R56.64] ;  /* 0x0000002838387980 */ /* 0x000f62000c101d00 */
[----:B------:R-:W-:-:S03]  /*9bc0*/  UIMAD UR4, UR46, UR11, UR4 ;  /* 0x0000000b2e0472a4 */ /* 0x000fc6000f8e0204 */
[----:B------:R-:W-:Y:S01]  /*9bd0*/  ULDC.64 UR10, c[0x0][0xae0] ;  /* 0x0002b800000a7ab9 */ /* 0x000fe20000000a00 */
[----:B------:R-:W5:Y:S04]  /*9be0*/  LD.E.128 R36, desc[UR40][R36.64] ;  /* 0x0000002824247980 */ /* 0x000f68000c101d00 */
[----:B------:R-:W5:Y:S01]  /*9bf0*/  LD.E.128 R40, desc[UR40][R40.64] ;  /* 0x0000002828287980 */ /* 0x000f62000c101d00 */
[----:B--2---:R-:W-:-:S03]  /*9c00*/  @P1 IMAD.HI.U32 R0, R20, R5, RZ ;  /* 0x0000000514001227 */ /* 0x004fc600078e00ff */
[----:B------:R-:W5:Y:S02]  /*9c10*/  LD.E.128 R44, desc[UR40][R44.64] ;  /* 0x000000282c2c7980 */ /* 0x000f64000c101d00 */
[----:B0-----:R-:W-:Y:S01]  /*9c20*/  @P1 SHF.R.U32.HI R3, RZ, R21, R0 ;  /* 0x00000015ff031219 */ /* 0x001fe20000011600 */
[----:B------:R-:W-:Y:S01]  /*9c30*/  UIADD3 UR4, UR9, UR4, URZ ;  /* 0x0000000409047290 */ /* 0x000fe2000fffe03f */
        /* <DEDUP_REMOVED lines=10> */
[----:B------:R-:W-:Y:S01]  /*9ce0*/  IMAD.U32 R5, RZ, RZ, UR4 ;  /* 0x00000004ff057e24 */ /* 0x000fe2000f8e00ff */
[----:B------:R-:W-:Y:S01]  /*9cf0*/  ULDC.64 UR8, c[0x0][0xad8] ;  /* 0x0002b60000087ab9 */ /* 0x000fe20000000a00 */
[----:B------:R-:W-:Y:S01]  /*9d00*/  IMAD R81, R3, UR11, R0 ;  /* 0x0000000b03517c24 */ /* 0x000fe2000f8e0200 */
[----:B------:R-:W5:Y:S01]  /*9d10*/  LD.E.128 R76, desc[UR40][R76.64] ;  /* 0x000000284c4c7980 */ /* 0x000f62000c101d00 */
[----:B------:R-:W-:-:S03]  /*9d20*/  SHF.R.S32.HI R0, RZ, 0x1f, R21 ;  /* 0x0000001fff007819 */ /* 0x000fc60000011415 */
[----:B------:R-:W5:Y:S01]  /*9d30*/  LD.E.128 R72, desc[UR40][R72.64] ;  /* 0x0000002848487980 */ /* 0x000f62000c101d00 */
[----:B------:R-:W-:-:S03]  /*9d40*/  IMAD.WIDE.U32 R4, R3, UR10, R4 ;  /* 0x0000000a03047c25 */ /* 0x000fc6000f8e0004 */
        /* <DEDUP_REMOVED lines=24> */
[----:B------:R0:W1:Y:S01]  /*9ed0*/  SHFL.IDX PT, R87, R6, RZ, 0x181f ;  /* 0x00181fff06577589 */ /* 0x00006200000e0000 */
[----:B------:R-:W-:Y:S03]  /*9ee0*/  BSSY B1, `(.L_x_4633) ;  /* 0x0000015000017945 */ /* 0x000fe60003800000 */
[----:B------:R0:W2:Y:S01]  /*9ef0*/  SHFL.IDX PT, R83, R3, RZ, 0x181f ;  /* 0x00181fff03537589 */ /* 0x0000a200000e0000 */
        /* <DEDUP_REMOVED lines=19> */
.L_x_4634:
[----:B------:R-:W-:Y:S05]  /*a030*/  BSYNC B1 ;  /* 0x0000000000017941 */ /* 0x000fea0003800000 */
.L_x_4633:
        /* <DEDUP_REMOVED lines=21> */
.L_x_4636:
[----:B------:R-:W-:Y:S05]  /*a190*/  BSYNC B1 ;  /* 0x0000000000017941 */ /* 0x000fea0003800000 */
.L_x_4635:
        /* <DEDUP_REMOVED lines=21> */
.L_x_4638:
[----:B------:R-:W-:Y:S05]  /*a2f0*/  BSYNC B1 ;  /* 0x0000000000017941 */ /* 0x000fea0003800000 */
.L_x_4637:
[----:B------:R-:W-:Y:S01]  /*a300*/  VIADD R0, R84, 0x60 ;  /* 0x0000006054007836 */ /* 0x000fe20000000000 */
[----:B0--3--:R-:W0:Y:S04]  /*a310*/  SHFL.IDX PT, R3, R3, 0x3, 0x181f ;  /* 0x00781f0003037f89 */ /* 0x009e2800000e0000 */
[----:B------:R-:W-:Y:S01]  /*a320*/  ISETP.GE.AND P0, PT, R0, R85, PT ;  /* 0x000000550000720c */ /* 0x000fe20003f06270 */
[----:B----4-:R3:W4:-:S12]  /*a330*/  SHFL.IDX PT, R21, R6, 0x3, 0x181f ;  /* 0x00781f0006157f89 */ /* 0x01071800000e0000 */
[----:B---3--:R-:W-:Y:S05]  /*a340*/  @P0 BRA `(.L_x_4639) ;  /* 0x0000000c00a80947 */ /* 0x008fea0003800000 */
[----:B------:R-:W-:Y:S02]  /*a350*/  ULDC UR4, c[0x0][0xac8] ;  /* 0x0002b20000047ab9 */ /* 0x000fe40000000800 */
[----:B------:R-:W-:Y:S02]  /*a360*/  ISETP.GE.AND P3, PT, R2, UR4, PT ;  /* 0x0000000402007c0c */ /* 0x000fe4000bf66270 */
[----:B------:R-:W-:Y:S02]  /*a370*/  ISETP.GE.AND P4, PT, R19, UR4, PT ;  /* 0x0000000413007c0c */ /* 0x000fe4000bf86270 */
[----:B------:R-:W-:-:S09]  /*a380*/  ISETP.GE.AND P5, PT, R18, UR4, PT ;  /* 0x0000000412007c0c */ /* 0x000fd2000bfa6270 */
[-C--:B----4-:R-:W-:Y:S02]  /*a390*/  @!P3 LEA R4, P0, R2, R21.reuse, 0x1 ;  /* 0x000000150204b211 */ /* 0x090fe400078008ff */
[CC--:B------:R-:W-:Y:S02]  /*a3a0*/  @!P4 LEA R12, P1, R19.reuse, R21.reuse, 0x1 ;  /* 0x00000015130cc211 */ /* 0x0c0fe400078208ff */
[----:B------:R-:W-:Y:S02]  /*a3b0*/  @!P5 LEA R14, P2, R18, R21, 0x1 ;  /* 0x00000015120ed211 */ /* 0x000fe400078408ff */
        /* <DEDUP_REMOVED lines=12> */
.L_x_4631:
        /* <DEDUP_REMOVED lines=33> */
.L_x_4640:
[----:B------:R-:W-:Y:S01]  /*a690*/  USEL UR46, UR46, URZ, !UP0 ;  /* 0x0000003f2e2e7287 */ /* 0x000fe2000c000000 */
[----:B------:R-:W-:Y:S01]  /*a6a0*/  BSSY B1, `(.L_x_4641) ;  /* 0x000002c000017945 */ /* 0x000fe20003800000 */
[----:B------:R-:W-:-:S03]  /*a6b0*/  USEL UR45, UR45, URZ, !UP0 ;  /* 0x0000003f2d2d7287 */ /* 0x000fc6000c000000 */
[----:B------:R-:W-:Y:S09]  /*a6c0*/  @P1 BRA `(.L_x_4642) ;  /* 0x0000000000a41947 */ /* 0x000ff20003800000 */
        /* <DEDUP_REMOVED lines=41> */
.L_x_4642:
[----:B------:R-:W-:Y:S05]  /*a960*/  BSYNC B1 ;  /* 0x0000000000017941 */ /* 0x000fea0003800000 */
.L_x_4641:
[----:B------:R-:W1:Y:S01]  /*a970*/  @P0 LDC R5, c[0x0][0xbf0] ;  /* 0x0002fc00ff050b82 */ /* 0x000e620000000800 */
[----:B------:R-:W-:Y:S01]  /*a980*/  ULDC.64 UR12, c[0x0][0xaa0] ;  /* 0x0002a800000c7ab9 */ /* 0x000fe20000000a00 */
[----:B0-----:R-:W-:Y:S01]  /*a990*/  IMAD R3, R23, 0x20, R200 ;  /* 0x0000002017037824 */ /* 0x001fe200078e02c8 */
[----:B------:R-:W-:Y:S01]  /*a9a0*/  UIMAD UR7, UR10, UR12, URZ ;  /* 0x0000000c0a0772a4 */ /* 0x000fe2000f8e023f */
[----:B------:R-:W-:Y:S01]  /*a9b0*/  BSSY B1, `(.L_x_4643) ;  /* 0x0000041000017945 */ /* 0x000fe20003800000 */
[----:B------:R-:W-:Y:S01]  /*a9c0*/  UIMAD.WIDE.U32 UR8, UR4, UR12, URZ ;  /* 0x0000000c040872a5 */ /* 0x000fe2000f8e003f */
[----:B------:R-:W-:Y:S01]  /*a9d0*/  VIADD R8, R3, UR39 ;  /* 0x0000002703087c36 */ /* 0x000fe20008000000 */
[----:B------:R-:W-:-:S03]  /*a9e0*/  UIMAD UR7, UR4, UR13, UR7 ;  /* 0x0000000d040772a4 */ /* 0x000fc6000f8e0207 */
[----:B------:R-:W-:Y:S01]  /*a9f0*/  ULDC.64 UR12, c[0x0][0xae8] ;  /* 0x0002ba00000c7ab9 */ /* 0x000fe20000000a00 */
[----:B------:R-:W-:Y:S01]  /*aa00*/  UIADD3 UR9, UR9, UR7, URZ ;  /* 0x0000000709097290 */ /* 0x000fe2000fffe03f */
[----:B------:R-:W-:Y:S01]  /*aa10*/  @P0 IMAD.HI.U32 R4, R8, R11, RZ ;  /* 0x0000000b08040227 */ /* 0x000fe200078e00ff */
[----:B------:R-:W-:Y:S02]  /*aa20*/  UIMAD UR4, UR11, UR12, URZ ;  /* 0x0000000c0b0472a4 */ /* 0x000fe4000f8e023f */
        /* <DEDUP_REMOVED lines=57> */
.L_x_4644:
[----:B------:R-:W-:Y:S05]  /*adc0*/  BSYNC B1 ;  /* 0x0000000000017941 */ /* 0x000fea0003800000 */
.L_x_4643:
        /* <DEDUP_REMOVED lines=21> */
.L_x_4646:
[----:B------:R-:W-:Y:S05]  /*af20*/  BSYNC B1 ;  /* 0x0000000000017941 */ /* 0x000fea0003800000 */
.L_x_4645:
        /* <DEDUP_REMOVED lines=21> */
.L_x_4648:
[----:B------:R-:W-:Y:S05]  /*b080*/  BSYNC B1 ;  /* 0x0000000000017941 */ /* 0x000fea0003800000 */
.L_x_4647:
        /* <DEDUP_REMOVED lines=22> */
.L_x_4639:
[----:B------:R-:W-:Y:S05]  /*b1f0*/  BSYNC B0 ;  /* 0x0000000000007941 */ /* 0x000fea0003800000 */
.L_x_4630:
[----:B------:R-:W-:Y:S02]  /*b200*/  ULDC UR4, c[0x0][0xc3c] ;  /* 0x00030f0000047ab9 */ /* 0x000fe40000000800 */
[----:B------:R-:W-:-:S13]  /*b210*/  ISETP.GE.AND P0, PT, R7, UR4, PT ;  /* 0x0000000407007c0c */ /* 0x000fda000bf06270 */
[----:B------:R-:W-:Y:S05]  /*b220*/  @!P0 BRA `(.L_x_4649) ;  /* 0xffffff5c000c8947 */ /* 0x000fea000383ffff */
[----:B------:R-:W-:Y:S05]  /*b230*/  EXIT ;  /* 0x000000000000794d */ /* 0x000fea0003800000 */
.L_x_4594:
[----:B------:R-:W-:-:S08]  /*b240*/  NOP ;  /* 0x0000000000007918 */ /* 0x000fd00000000000 */
[----:B------:R-:W0:-:S00]  /*b250*/  USETMAXREG.DEALLOC.CTAPOOL 0x18 ;  /* 0x00000018000079c8 */ /* 0x000e0000080e0500 */
[----:B0-----:R-:W-:Y:S01]  /*b260*/  LOP3.LUT R0, R0, 0x3, RZ, 0xc0, !PT ;  /* 0x0000000300007812 */ /* 0x001fe200078ec0ff */
[----:B------:R-:W-:-:S05]  /*b270*/  IMAD.MOV.U32 R4, RZ, RZ, RZ ;  /* 0x000000ffff047224 */ /* 0x000fca00078e00ff */
[----:B------:R-:W0:Y:S02]  /*b280*/  SHFL.IDX PT, R0, R0, RZ, 0x1f ;  /* 0x00001fff00007589 */ /* 0x000e2400000e0000 */
[----:B0-----:R-:W-:-:S04]  /*b290*/  ISETP.NE.AND P0, PT, R0, RZ, PT ;  /* 0x000000ff0000720c */ /* 0x001fc80003f05270 */
[----:B------:R-:W-:-:S05]  /*b2a0*/  P2R R0, PR, RZ, 0x1 ;  /* 0x00000001ff007803 */ /* 0x000fca0000000000 */
[----:B------:R0:W-:Y:S04]  /*b2b0*/  STL [R1+0x50], R0 ;  /* 0x0000500001007387 */ /* 0x0001e80000100800 */
        /* <DEDUP_REMOVED lines=8> */
.L_x_4650:
        /* <DEDUP_REMOVED lines=42> */
.L_x_4656:
        /* <DEDUP_REMOVED lines=12> */
.L_x_4655:
[----:B------:R-:W-:Y:S05]  /*b6a0*/  BSYNC B0 ;  /* 0x0000000000007941 */ /* 0x000fea0003800000 */
.L_x_4654:
        /* <DEDUP_REMOVED lines=21> */
.L_x_4652:
        /* <DEDUP_REMOVED lines=20> */
.L_x_4657:
        /* <DEDUP_REMOVED lines=56> */
.L_x_4653:
[----:B------:R-:W-:Y:S02]  /*bcc0*/  IMAD.MOV.U32 R17, RZ, RZ, RZ ;  /* 0x000000ffff117224 */ /* 0x000fe400078e00ff */
[----:B------:R-:W-:Y:S02]  /*bcd0*/  IMAD.U32 R16, RZ, RZ, UR6 ;  /* 0x00000006ff107e24 */ /* 0x000fe4000f8e00ff */
[----:B------:R-:W-:-:S07]  /*bce0*/  IMAD.MOV.U32 R18, RZ, RZ, RZ ;  /* 0x000000ffff127224 */ /* 0x000fce00078e00ff */
.L_x_4658:
[----:B------:R-:W-:-:S13]  /*bcf0*/  ISETP.NE.AND P0, PT, R0, RZ, PT ;  /* 0x000000ff0000720c */ /* 0x000fda0003f05270 */
[----:B------:R-:W1:Y:S01]  /*bd00*/  @!P0 S2R R3, SR_CgaCtaId ;  /* 0x0000000000038919 */ /* 0x000e620000008800 */
[----:B------:R-:W-:-:S04]  /*bd10*/  @!P0 MOV R0, 0x400 ;  /* 0x0000040000008802 */ /* 0x000fc80000000f00 */
[----:B-1----:R-:W-:-:S05]  /*bd20*/  @!P0 LEA R0, R3, R0, 0x18 ;  /* 0x0000000003008211 */ /* 0x002fca00078ec0ff */
[----:B------:R1:W-:Y:S01]  /*bd30*/  @!P0 STS.128 [R0+0x228d0], R16 ;  /* 0x0228d01000008388 */ /* 0x0003e20000000c00 */
[----:B------:R-:W-:Y:S06]  /*bd40*/  BAR.ARV 0x5, 0x180 ;  /* 0x0146000000007b1d */ /* 0x000fec0000002000 */
.L_x_4651:
[----:B01----:R-:W-:Y:S01]  /*bd50*/  IMAD.MOV.U32 R0, RZ, RZ, 0x1 ;  /* 0x00000001ff007424 */ /* 0x003fe200078e00ff */
[----:B------:R0:W-:Y:S01]  /*bd60*/  STL [R1+0x3c], RZ ;  /* 0x00003cff01007387 */ /* 0x0001e20000100800 */
[----:B------:R-:W-:Y:S02]  /*bd70*/  ULDC UR4, c[0x0][0xc3c] ;  /* 0x00030f0000047ab9 */ /* 0x000fe40000000800 */
[----:B--2---:R-:W-:Y:S01]  /*bd80*/  ISETP.GE.AND P0, PT, R19, UR4, PT ;  /* 0x0000000413007c0c */ /* 0x004fe2000bf06270 */
        /* <DEDUP_REMOVED lines=12> */
[----:B------:R-:W-:-:S04]  /*be50*/  LOP3.LUT R2, R0, 0x1f8, RZ, 0xc0, !PT ;  /* 0x000001f800027812 */ /* 0x000fc800078ec0ff */
        /* <DEDUP_REMOVED lines=14> */
.L_x_4761:
[----:B01--4-:R-:W0:Y:S02]  /*bf40*/  LDC.64 R2, c[0x0][0xc88] ;  /* 0x00032200ff027b82 */ /* 0x013e240000000a00 */
[----:B0-----:R-:W-:-:S05]  /*bf50*/  IMAD.WIDE R2, R19, 0x4, R2 ;  /* 0x0000000413027825 */ /* 0x001fca00078e0202 */
        /* <DEDUP_REMOVED lines=54> */
.L_x_4660:
[----:B------:R-:W-:Y:S01]  /*c2c0*/  IMAD.MOV.U32 R2, RZ, RZ, R12 ;  /* 0x000000ffff027224 */ /* 0x000fe200078e000c */
        /* <DEDUP_REMOVED lines=11> */
.L_x_4661:
[----:B------:R-:W-:Y:S05]  /*c380*/  @!P0 BRA `(.L_x_4662) ;  /* 0x00000000000c8947 */ /* 0x000fea0003800000 */
[----:B------:R-:W2:Y:S04]  /*c390*/  LDG.E R6, desc[UR40][R4.64] ;  /* 0x0000002804067981 */ /* 0x000ea8000c1e1900 */
[----:B------:R-:W2:Y:S02]  /*c3a0*/  LDG.E R4, desc[UR40][R4.64+0x4] ;  /* 0x0000042804047981 */ /* 0x000ea4000c1e1900 */
[----:B--2---:R-:W-:-:S07]  /*c3b0*/  IMAD.IADD R6, R4, 0x1, -R6 ;  /* 0x0000000104067824 */ /* 0x004fce00078e0a06 */
.L_x_4662:
[----:B-----5:R-:W-:Y:S01]  /*c3c0*/  IMAD.IADD R6, R6, 0x1, -R0 ;  /* 0x0000000106067824 */ /* 0x020fe200078e0a00 */
[----:B------:R-:W-:Y:S01]  /*c3d0*/  BSSY B7, `(.L_x_4663) ;  /* 0x0000425000077945 */ /* 0x000fe20003800000 */
[----:B------:R-:W3:Y:S02]  /*c3e0*/  LDC R0, c[0x0][0x448] ;  /* 0x00011200ff007b82 */ /* 0x000ee40000000800 */
[----:B---3--:R-:W-:Y:S01]  /*c3f0*/  ISETP.NE.AND P0, PT, R0, 0x1, PT ;  /* 0x000000010000780c */ /* 0x008fe20003f05270 */
[----:B------:R-:W-:-:S04]  /*c400*/  IMAD.SHL.U32 R0, R17, 0x80, RZ ;  /* 0x0000008011007824 */ /* 0x000fc800078e00ff */
[----:B------:R-:W-:-:S08]  /*c410*/  VIADD R0, R0, 0x7f ;  /* 0x0000007f00007836 */ /* 0x000fd00000000000 */
[----:B------:R-:W3:Y:S08]  /*c420*/  @P0 LDC R2, c[0x0][0x44c] ;  /* 0x00011300ff020b82 */ /* 0x000ef00000000800 */
[----:B------:R-:W4:Y:S01]  /*c430*/  @P0 LDC R3, c[0x0][0x450] ;  /* 0x00011400ff030b82 */ /* 0x000f220000000800 */
[----:B---3--:R-:W-:-:S05]  /*c440*/  @P0 IMAD.HI.U32 R2, R0, R2, RZ ;  /* 0x0000000200020227 */ /* 0x008fca00078e00ff */
[----:B----4-:R-:W-:Y:S01]  /*c450*/  @P0 SHF.R.U32.HI R0, RZ, R3, R2 ;  /* 0x00000003ff000219 */ /* 0x010fe20000011602 */
[C---:B------:R-:W-:Y:S01]  /*c460*/  VIADD R2, R6.reuse, 0x5f ;  /* 0x0000005f06027836 */ /* 0x040fe20000000000 */
[----:B------:R-:W-:-:S03]  /*c470*/  IADD3 R6, R6, 0x60, -R9 ;  /* 0x0000006006067810 */ /* 0x000fc60007ffe809 */
[----:B------:R-:W-:-:S04]  /*c480*/  IMAD.HI R2, R2, 0x2aaaaaab, RZ ;  /* 0x2aaaaaab02027827 */ /* 0x000fc800078e02ff */
[----:B------:R-:W-:Y:S01]  /*c490*/  IMAD.IADD R0, R6, 0x1, R0 ;  /* 0x0000000106007824 */ /* 0x000fe200078e0200 */
[----:B------:R-:W-:-:S03]  /*c4a0*/  SHF.R.U32.HI R3, RZ, 0x1f, R2 ;  /* 0x0000001fff037819 */ /* 0x000fc60000011602 */
[----:B------:R-:W-:Y:S01]  /*c4b0*/  IMAD.HI R0, R0, 0x2aaaaaab, RZ ;  /* 0x2aaaaaab00007827 */ /* 0x000fe200078e02ff */
[----:B------:R-:W-:-:S04]  /*c4c0*/  LEA.HI.SX32 R3, R2, R3, 0x1c ;  /* 0x0000000302037211 */ /* 0x000fc800078fe2ff */
[----:B------:R-:W-:-:S04]  /*c4d0*/  SHF.R.U32.HI R2, RZ, 0x1f, R0 ;  /* 0x0000001fff027819 */ /* 0x000fc80000011600 */
[----:B------:R-:W-:-:S04]  /*c4e0*/  LEA.HI.SX32 R2, R0, R2, 0x1c ;  /* 0x0000000200027211 */ /* 0x000fc800078fe2ff */
[----:B------:R-:W-:-:S04]  /*c4f0*/  VIMNMX R4, R3, R2, PT ;  /* 0x0000000203047248 */ /* 0x000fc80003fe0100 */
[----:B------:R-:W-:Y:S01]  /*c500*/  ISETP.GT.AND P0, PT, R4, RZ, PT ;  /* 0x000000ff0400720c */ /* 0x000fe20003f04270 */
        /* <DEDUP_REMOVED lines=19> */
.L_x_4664:
        /* <DEDUP_REMOVED lines=21> */
.L_x_4667:
[----:B------:R-:W-:Y:S05]  /*c790*/  BSYNC B6 ;  /* 0x0000000000067941 */ /* 0x000fea0003800000 */
.L_x_4666:
        /* <DEDUP_REMOVED lines=21> */
.L_x_4670:
        /* <DEDUP_REMOVED lines=16> */
.L_x_4669:
[----:B------:R-:W-:Y:S05]  /*c9f0*/  BSYNC B6 ;  /* 0x0000000000067941 */ /* 0x000fea0003800000 */
.L_x_4668:
        /* <DEDUP_REMOVED lines=10> */
[----:B--2---:R2:W3:Y:S02]  /*caa0*/  @P0 LDG.E R7, desc[UR40][R2.64] ;  /* 0x0000002802070981 */ /* 0x0044e4000c1e1900 */
[----:B--2---:R-:W2:Y:S01]  /*cab0*/  LDC.64 R2, c[0x0][0x418] ;  /* 0x00010600ff027b82 */ /* 0x004ea20000000a00 */
[----:B-----5:R-:W-:Y:S01]  /*cac0*/  VIADD R4, R0, 0xffffffff ;  /* 0xffffffff00047836 */ /* 0x020fe20000000000 */
[----:B---3--:R-:W-:Y:S01]  /*cad0*/  SHF.R.S32.HI R8, RZ, 0x1f, R7 ;  /* 0x0000001fff087819 */ /* 0x008fe20000011407 */
[----:B------:R3:W-:Y:S04]  /*cae0*/  @P0 STL [R1+0xc], R7 ;  /* 0x00000c0701000387 */ /* 0x0007e80000100800 */
        /* <DEDUP_REMOVED lines=10> */
.L_x_4777:
[----:B------:R-:W-:Y:S01]  /*cb90*/  PLOP3.LUT P1, PT, PT, PT, PT, 0x8, 0x0 ;  /* 0x000000000000781c */ /* 0x000fe20003f2e170 */
[----:B------:R4:W-:Y:S01]  /*cba0*/  STL [R1], R0 ;  /* 0x0000000001007387 */ /* 0x0009e20000100800 */
[----:B---3--:R-:W-:-:S03]  /*cbb0*/  ISETP.NE.AND P0, PT, R14, RZ, PT ;  /* 0x000000ff0e00720c */ /* 0x008fc60003f05270 */
[----:B------:R3:W-:Y:S01]  /*cbc0*/  STL [R1+0x28], R4 ;  /* 0x0000280401007387 */ /* 0x0007e20000100800 */
[----:B----4-:R-:W-:-:S05]  /*cbd0*/  P2R R0, PR, RZ, 0x2 ;  /* 0x00000002ff007803 */ /* 0x010fca0000000000 */
[----:B------:R3:W-:Y:S04]  /*cbe0*/  STL [R1+0x18], R0 ;  /* 0x0000180001007387 */ /* 0x0007e80000100800 */
[----:B------:R-:W-:Y:S05]  /*cbf0*/  @P0 BRA `(.L_x_4672) ;  /* 0x00000004001c0947 */ /* 0x000fea0003800000 */
[----:B------:R-:W-:-:S03]  /*cc00*/  UMOV UR4, 0xffffffff ;  /* 0xffffffff00047882 */ /* 0x000fc60000000000 */
[----:B------:R-:W-:Y:S05]  /*cc10*/  BRA.DIV UR4, `(.L_x_4673) ;  /* 0x0000004e04587947 */ /* 0x000fea000b800000 */
[----:B------:R-:W-:-:S13]  /*cc20*/  ELECT P6, URZ, PT ;  /* 0x00000000003f782f */ /* 0x000fda00038c0000 */
.L_x_4780:
[----:B------:R-:W-:Y:S05]  /*cc30*/  @!P6 BRA `(.L_x_4672) ;  /* 0x00000004000ce947 */ /* 0x000fea0003800000 */
[----:B------:R-:W-:-:S04]  /*cc40*/  ISETP.NE.U32.AND P0, PT, R2, RZ, PT ;  /* 0x000000ff0200720c */ /* 0x000fc80003f05070 */
[----:B------:R-:W-:-:S13]  /*cc50*/  ISETP.NE.AND.EX P0, PT, R3, RZ, PT, P0 ;  /* 0x000000ff0300720c */ /* 0x000fda0003f05300 */
[----:B------:R-:W-:Y:S05]  /*cc60*/  @!P0 BRA `(.L_x_4674) ;  /* 0x0000000000548947 */ /* 0x000fea0003800000 */
[----:B------:R-:W4:Y:S01]  /*cc70*/  LDC R6, c[0x0][0x43c] ;  /* 0x00010f00ff067b82 */ /* 0x000f220000000800 */
[----:B01----:R-:W-:Y:S01]  /*cc80*/  IMAD.MOV.U32 R9, RZ, RZ, R4 ;  /* 0x000000ffff097224 */ /* 0x003fe200078e0004 */
[----:B------:R-:W-:-:S03]  /*cc90*/  ULDC.64 UR4, c[0x0][0x428] ;  /* 0x00010a0000047ab9 */ /* 0x000fc60000000a00 */
[----:B---3--:R-:W-:Y:S01]  /*cca0*/  IMAD.MOV.U32 R0, RZ, RZ, R9 ;  /* 0x000000ffff007224 */ /* 0x008fe200078e0009 */
[----:B----4-:R-:W-:-:S13]  /*ccb0*/  ISETP.NE.AND P0, PT, R6, 0x1, PT ;  /* 0x000000010600780c */ /* 0x010fda0003f05270 */
[----:B--2---:R-:W0:Y:S02]  /*ccc0*/  @P0 LDC.64 R4, c[0x0][0x440] ;  /* 0x00011000ff040b82 */ /* 0x004e240000000a00 */
        /* <DEDUP_REMOVED lines=13> */
[----:B------:R-:W2:Y:S04]  /*cda0*/  LDG.E R0, desc[UR40][R2.64] ;  /* 0x0000002802007981 */ /* 0x000ea8000c1e1900 */
[----:B--2---:R4:W-:Y:S02]  /*cdb0*/  STL [R1], R0 ;  /* 0x0000000001007387 */ /* 0x0049e40000100800 */
.L_x_4674:
[----:B------:R-:W5:Y:S04]  /*cdc0*/  LDL R7, [R1+0x4] ;  /* 0x0000040001077983 */ /* 0x000f680000100800 */
[----:B---34-:R-:W5:Y:S04]  /*cdd0*/  LDL R0, [R1+0x8] ;  /* 0x0000080001007983 */ /* 0x018f680000100800 */
[----:B------:R-:W3:Y:S01]  /*cde0*/  LDL R2, [R1+0x10] ;  /* 0x0000100001027983 */ /* 0x000ee20000100800 */
[----:B-----5:R-:W-:Y:S01]  /*cdf0*/  IMAD R0, R0, 0x8, R7 ;  /* 0x0000000800007824 */ /* 0x020fe200078e0207 */
[----:B---3--:R-:W-:-:S04]  /*ce00*/  SHF.L.U32 R2, R2, 0x1f, RZ ;  /* 0x0000001f02027819 */ /* 0x008fc800000006ff */
[----:B------:R-:W3:Y:S02]  /*ce10*/  SYNCS.PHASECHK.TRANS64.TRYWAIT P0, [R0+URZ+0x22840], R2 ;  /* 0x02284002000075a7 */ /* 0x000ee4000800017f */
[----:B---3--:R-:W-:Y:S05]  /*ce20*/  @!P0 BRA `(.L_x_4675) ;  /* 0x0000004800f48947 */ /* 0x008fea0003800000 */
.L_x_4781:
[----:B------:R-:W4:Y:S02]  /*ce30*/  S2R R3, SR_TID.X ;  /* 0x0000000000037919 */ /* 0x000f240000002100 */
[----:B----4-:R-:W-:-:S04]  /*ce40*/  LOP3.LUT R3, R3, 0x7f, RZ, 0xc0, !PT ;  /* 0x0000007f03037812 */ /* 0x010fc800078ec0ff */
[----:B------:R-:W-:-:S13]  /*ce50*/  ISETP.NE.AND P0, PT, R3, RZ, PT ;  /* 0x000000ff0300720c */ /* 0x000fda0003f05270 */
[----:B------:R-:W-:Y:S05]  /*ce60*/  @P0 BRA `(.L_x_4676) ;  /* 0x00000000001c0947 */ /* 0x000fea0003800000 */
[----:B------:R-:W4:Y:S01]  /*ce70*/  S2R R3, SR_TID.X ;  /* 0x0000000000037919 */ /* 0x000f220000002100 */
[----:B---3--:R-:W-:-:S04]  /*ce80*/  IMAD.MOV.U32 R2, RZ, RZ, 0x3000 ;  /* 0x00003000ff027424 */ /* 0x008fc800078e00ff */
[----:B------:R3:W-:Y:S01]  /*ce90*/  SYNCS.ARRIVE.TRANS64 RZ, [R0+URZ+0x22830], R2 ;  /* 0x0228300200ff79a7 */ /* 0x0007e2000800003f */
[----:B----4-:R-:W-:-:S04]  /*cea0*/  LOP3.LUT R3, R3, 0x1f, RZ, 0xc0, !PT ;  /* 0x0000001f03037812 */ /* 0x010fc800078ec0ff */
[----:B------:R-:W-:-:S13]  /*ceb0*/  ISETP.NE.AND P0, PT, R3, RZ, PT ;  /* 0x000000ff0300720c */ /* 0x000fda0003f05270 */
[----:B---3--:R-:W-:Y:S05]  /*cec0*/  @!P0 BRA `(.L_x_4676) ;  /* 0x0000000000048947 */ /* 0x008fea0003800000 */
[----:B------:R-:W-:Y:S01]  /*ced0*/  BPT.TRAP 0x1 ;  /* 0x000000040000795c */ /* 0x000fe20000300000 */
.L_x_4676:
[----:B------:R-:W4:Y:S04]  /*cee0*/  LDL R6, [R1+0x4] ;  /* 0x0000040001067983 */ /* 0x000f280000100800 */
[----:B--2---:R-:W4:Y:S04]  /*cef0*/  LDL R5, [R1+0x8] ;  /* 0x0000080001057983 */ /* 0x004f280000100800 */
[----:B------:R-:W2:Y:S04]  /*cf00*/  LDL R4, [R1+0x28] ;  /* 0x0000280001047983 */ /* 0x000ea80000100800 */
[----:B------:R-:W5:Y:S04]  /*cf10*/  LDL R3, [R1+0x1c] ;  /* 0x00001c0001037983 */ /* 0x000f680000100800 */
[----:B---3--:R-:W3:Y:S01]  /*cf20*/  LDL R2, [R1] ;  /* 0x0000000001027983 */ /* 0x008ee20000100800 */
        /* <DEDUP_REMOVED lines=8> */
[----:B----4-:R-:W-:Y:S01]  /*cfb0*/  IMAD R0, R5, 0x3000, R6 ;  /* 0x0000300005007824 */ /* 0x010fe200078e0206 */
[----:B--2---:R-:W-:-:S04]  /*cfc0*/  R2UR UR11, R4 ;  /* 0x00000000040b72ca */ /* 0x004fc800000e0000 */
[----:B------:R-:W-:Y:S02]  /*cfd0*/  R2UR UR8, R0 ;  /* 0x00000000000872ca */ /* 0x000fe400000e0000 */
[----:B-----5:R-:W-:Y:S02]  /*cfe0*/  R2UR UR4, R3 ;  /* 0x00000000030472ca */ /* 0x020fe400000e0000 */
[----:B------:R-:W-:Y:S02]  /*cff0*/  P2R R0, PR, RZ, 0x1 ;  /* 0x00000001ff007803 */ /* 0x000fe40000000000 */
[----:B---3--:R-:W-:-:S03]  /*d000*/  R2UR UR13, R2 ;  /* 0x00000000020d72ca */ /* 0x008fc600000e0000 */
[----:B------:R4:W-:Y:S04]  /*d010*/  STL [R1+0x18], R0 ;  /* 0x0000180001007387 */ /* 0x0009e80000100800 */
[----:B------:R-:W-:Y:S02]  /*d020*/  UIADD3 UR8, UR8, 0x1c400, URZ ;  /* 0x0001c40008087890 */ /* 0x000fe4000fffe03f */
[----:B------:R-:W-:-:S03]  /*d030*/  UIMAD UR11, UR11, 0x60, UR4 ;  /* 0x000000600b0b78a4 */ /* 0x000fc6000f8e0204 */
[----:B------:R-:W-:-:S06]  /*d040*/  UMOV UR4, 0x0 ;  /* 0x0000000000047882 */ /* 0x000fcc0000000000 */
[----:B------:R4:W-:Y:S02]  /*d050*/  UTMALDG.4D [UR8], [UR6], desc[UR4] ;  /* 0x00000408060075b4 */ /* 0x0009e40008019000 */
[----:B----4-:R-:W-:Y:S01]  /*d060*/  NOP ;  /* 0x0000000000007918 */ /* 0x010fe20000000000 */
.L_x_4672:
[----:B------:R-:W4:Y:S04]  /*d070*/  LDL R2, [R1+0x4] ;  /* 0x0000040001027983 */ /* 0x000f280000100800 */
[----:B------:R-:W5:Y:S04]  /*d080*/  LDL.LU R3, [R1+0x30] ;  /* 0x0000300001037983 */ /* 0x000f680000300800 */
[----:B--2---:R-:W2:Y:S04]  /*d090*/  LDL.LU R5, [R1+0x20] ;  /* 0x0000200001057983 */ /* 0x004ea80000300800 */
[----:B---3--:R-:W3:Y:S01]  /*d0a0*/  LDL.LU R4, [R1+0x38] ;  /* 0x0000380001047983 */ /* 0x008ee20000300800 */
[----:B------:R-:W-:Y:S05]  /*d0b0*/  WARPSYNC.ALL ;  /* 0x0000000000007948 */ /* 0x000fea0003800000 */
[----:B------:R-:W-:Y:S01]  /*d0c0*/  ULDC.64 UR4, c[0x0][0x298] ;  /* 0x0000a60000047ab9 */ /* 0x000fe20000000a00 */
[----:B------:R-:W-:Y:S01]  /*d0d0*/  ULDC.64 UR6, c[0x0][0xa00] ;  /* 0x0002800000067ab9 */ /* 0x000fe20000000a00 */
[----:B------:R-:W-:Y:S01]  /*d0e0*/  BSSY B6, `(.L_x_4677) ;  /* 0x0000024000067945 */ /* 0x000fe20003800000 */
[----:B------:R-:W-:Y:S01]  /*d0f0*/  BAR.SYNC.DEFER_BLOCKING 0x8, 0x180 ;  /* 0x0206000000007b1d */ /* 0x000fe20000010000 */
[----:B------:R-:W-:-:S04]  /*d100*/  ISETP.NE.U32.AND P0, PT, RZ, UR6, PT ;  /* 0x00000006ff007c0c */ /* 0x000fc8000bf05070 */
[----:B------:R-:W-:Y:S01]  /*d110*/  ISETP.NE.AND.EX P0, PT, RZ, UR7, PT, P0 ;  /* 0x00000007ff007c0c */ /* 0x000fe2000bf05300 */
[----:B----4-:R-:W-:Y:S01]  /*d120*/  VIADD R2, R2, 0x18400 ;  /* 0x0001840002027836 */ /* 0x010fe20000000000 */
[----:B-----5:R-:W-:-:S04]  /*d130*/  SHF.R.S32.HI R0, RZ, 0x1f, R3 ;  /* 0x0000001fff007819 */ /* 0x020fc80000011403 */
[----:B------:R-:W-:Y:S02]  /*d140*/  LOP3.LUT P1, RZ, R2, 0x3ff, RZ, 0xc0, !PT ;  /* 0x000003ff02ff7812 */ /* 0x000fe4000782c0ff */
[----:B--2---:R-:W-:Y:S01]  /*d150*/  SEL R5, R5, RZ, !P0 ;  /* 0x000000ff05057207 */ /* 0x004fe20004000000 */
[----:B------:R-:W-:Y:S01]  /*d160*/  IMAD R0, R0, UR4, RZ ;  /* 0x0000000400007c24 */ /* 0x000fe2000f8e02ff */
[----:B---3--:R-:W-:-:S03]  /*d170*/  SEL R4, R4, RZ, !P0 ;  /* 0x000000ff04047207 */ /* 0x008fc60004000000 */
[C---:B------:R-:W-:Y:S02]  /*d180*/  IMAD R0, R3.reuse, UR5, R0 ;  /* 0x0000000503007c24 */ /* 0x040fe4000f8e0200 */
[----:B------:R-:W-:-:S05]  /*d190*/  IMAD.WIDE.U32 R2, R3, UR4, RZ ;  /* 0x0000000403027c25 */ /* 0x000fca000f8e00ff */
[----:B------:R2:W-:Y:S04]  /*d1a0*/  STL.64 [R1+0x48], R2 ;  /* 0x0000480201007387 */ /* 0x0005e80000100a00 */
[----:B------:R3:W-:Y:S04]  /*d1b0*/  STL [R1+0x20], R5 ;  /* 0x0000200501007387 */ /* 0x0007e80000100800 */
[----:B------:R3:W-:Y:S01]  /*d1c0*/  STL [R1+0x40], R4 ;  /* 0x0000400401007387 */ /* 0x0007e20000100800 */
[----:B--2---:R-:W-:Y:S01]  /*d1d0*/  IMAD.IADD R2, R3, 0x1, R0 ;  /* 0x0000000103027824 */ /* 0x004fe200078e0200 */
[----:B------:R-:W-:-:S05]  /*d1e0*/  SHF.R.S32.HI R0, RZ, 0x1f, R18 ;  /* 0x0000001fff007819 */ /* 0x000fca0000011412 */
[----:B------:R3:W-:Y:S04]  /*d1f0*/  STL [R1+0x38], R0 ;  /* 0x0000380001007387 */ /* 0x0007e80000100800 */
[----:B------:R3:W-:Y:S01]  /*d200*/  STL [R1+0x30], R2 ;  /* 0x0000300201007387 */ /* 0x0007e20000100800 */
[----:B------:R-:W-:Y:S05]  /*d210*/  @!P1 BRA `(.L_x_4678) ;  /* 0x0000000000409947 */ /* 0x000fea0003800000 */
[----:B---3--:R-:W-:Y:S01]  /*d220*/  MOV R2, 0x0 ;  /* 0x0000000000027802 */ /* 0x008fe20000000f00 */
        /* <DEDUP_REMOVED lines=15> */
.L_x_4678:
[----:B------:R-:W-:Y:S05]  /*d320*/  BSYNC B6 ;  /* 0x0000000000067941 */ /* 0x000fea0003800000 */
.L_x_4677:
[----:B---3--:R-:W2:Y:S01]  /*d330*/  LDL.LU R5, [R1+0x30] ;  /* 0x0000300001057983 */ /* 0x008ea20000300800 */
[----:B------:R-:W-:Y:S01]  /*d340*/  ULDC.64 UR4, c[0x0][0x2d8] ;  /* 0x0000b60000047ab9 */ /* 0x000fe20000000a00 */
[----:B------:R-:W3:Y:S01]  /*d350*/  LDC R7, c[0x0][0x448] ;  /* 0x00011200ff077b82 */ /* 0x000ee20000000800 */
[----:B------:R-:W-:Y:S01]  /*d360*/  ULDC UR6, c[0x0][0x2b8] ;  /* 0x0000ae0000067ab9 */ /* 0x000fe20000000800 */
[----:B------:R-:W2:Y:S04]  /*d370*/  LDL.LU.64 R2, [R1+0x48] ;  /* 0x0000480001027983 */ /* 0x000ea80000300a00 */
[----:B------:R-:W4:Y:S04]  /*d380*/  LDL.LU R0, [R1+0x38] ;  /* 0x0000380001007983 */ /* 0x000f280000300800 */
[----:B------:R-:W4:Y:S04]  /*d390*/  LDL.LU R6, [R1+0x40] ;  /* 0x0000400001067983 */ /* 0x000f280000300800 */
[----:B------:R-:W4:Y:S04]  /*d3a0*/  LDL.LU R4, [R1+0x20] ;  /* 0x0000200001047983 */ /* 0x000f280000300800 */
[----:B01----:R0:W5:Y:S01]  /*d3b0*/  LDL R9, [R1+0x24] ;  /* 0x0000240001097983 */ /* 0x0031620000100800 */
[----:B---3--:R-:W-:Y:S01]  /*d3c0*/  ISETP.NE.AND P0, PT, R7, 0x1, PT ;  /* 0x000000010700780c */ /* 0x008fe20003f05270 */
[----:B------:R-:W1:Y:S02]  /*d3d0*/  S2R R8, SR_TID.X ;  /* 0x0000000000087919 */ /* 0x000e640000002100 */
[C---:B-1----:R-:W-:Y:S01]  /*d3e0*/  IMAD.SHL.U32 R10, R8.reuse, 0x8, RZ ;  /* 0x00000008080a7824 */ /* 0x042fe200078e00ff */
[----:B------:R-:W-:-:S04]  /*d3f0*/  LOP3.LUT R8, R8, 0x7f, RZ, 0xc0, !PT ;  /* 0x0000007f08087812 */ /* 0x000fc800078ec0ff */
[----:B------:R-:W-:Y:S02]  /*d400*/  LOP3.LUT R10, R10, 0x38, RZ, 0xc0, !PT ;  /* 0x000000380a0a7812 */ /* 0x000fe400078ec0ff */
[----:B------:R-:W-:Y:S01]  /*d410*/  SHF.R.U32.HI R8, RZ, 0x3, R8 ;  /* 0x00000003ff087819 */ /* 0x000fe20000011608 */
[----:B--2---:R-:W-:Y:S02]  /*d420*/  IMAD.MOV.U32 R3, RZ, RZ, R5 ;  /* 0x000000ffff037224 */ /* 0x004fe400078e0005 */
[----:B------:R-:W1:Y:S01]  /*d430*/  S2R R5, SR_TID.X ;  /* 0x0000000000057919 */ /* 0x000e620000002100 */
[----:B----4-:R-:W-:Y:S02]  /*d440*/  IMAD R0, R0, UR4, RZ ;  /* 0x0000000400007c24 */ /* 0x010fe4000f8e02ff */
[----:B------:R-:W-:-:S04]  /*d450*/  IMAD.WIDE.U32 R2, R18, UR4, R2 ;  /* 0x0000000412027c25 */ /* 0x000fc8000f8e0002 */
[----:B------:R-:W-:Y:S01]  /*d460*/  IMAD R0, R18, UR5, R0 ;  /* 0x0000000512007c24 */ /* 0x000fe2000f8e0200 */
[----:B------:R-:W-:-:S03]  /*d470*/  ULDC.64 UR4, c[0x0][0x2e0] ;  /* 0x0000b80000047ab9 */ /* 0x000fc60000000a00 */
[----:B------:R-:W-:Y:S02]  /*d480*/  IMAD.IADD R3, R3, 0x1, R0 ;  /* 0x0000000103037824 */ /* 0x000fe400078e0200 */
[----:B------:R-:W-:Y:S02]  /*d490*/  IMAD R0, R6, UR4, RZ ;  /* 0x0000000406007c24 */ /* 0x000fe4000f8e02ff */
[C---:B------:R-:W-:Y:S01]  /*d4a0*/  IMAD.WIDE.U32 R2, R4.reuse, UR4, R2 ;  /* 0x0000000404027c25 */ /* 0x040fe2000f8e0002 */
[----:B------:R-:W2:Y:S03]  /*d4b0*/  @P0 LDC R6, c[0x0][0x450] ;  /* 0x00011400ff060b82 */ /* 0x000ea60000000800 */
[----:B------:R-:W-:Y:S01]  /*d4c0*/  IMAD R0, R4, UR5, R0 ;  /* 0x0000000504007c24 */ /* 0x000fe2000f8e0200 */
[----:B------:R-:W-:Y:S01]  /*d4d0*/  ULDC.64 UR4, c[0x0][0x2d0] ;  /* 0x0000b40000047ab9 */ /* 0x000fe20000000a00 */
[----:B------:R-:W3:Y:S02]  /*d4e0*/  S2R R4, SR_TID.X ;  /* 0x0000000000047919 */ /* 0x000ee40000002100 */
[----:B------:R-:W-:Y:S01]  /*d4f0*/  IMAD.IADD R3, R3, 0x1, R0 ;  /* 0x0000000103037824 */ /* 0x000fe200078e0200 */
[----:B-1----:R-:W-:-:S04]  /*d500*/  LOP3.LUT R5, R5, 0x7f, RZ, 0xc0, !PT ;  /* 0x0000007f05057812 */ /* 0x002fc800078ec0ff */
[----:B------:R-:W-:Y:S01]  /*d510*/  SHF.R.U32.HI R5, RZ, 0x3, R5 ;  /* 0x00000003ff057819 */ /* 0x000fe20000011605 */
[----:B---3--:R-:W-:-:S05]  /*d520*/  IMAD.SHL.U32 R4, R4, 0x10, RZ ;  /* 0x0000001004047824 */ /* 0x008fca00078e00ff */
[----:B------:R-:W-:Y:S02]  /*d530*/  LOP3.LUT R4, R5, 0x70, R4, 0xf8, !PT ;  /* 0x0000007005047812 */ /* 0x000fe400078ef804 */
[----:B------:R-:W1:Y:S03]  /*d540*/  @P0 LDC R5, c[0x0][0x44c] ;  /* 0x00011300ff050b82 */ /* 0x000e660000000800 */
[----:B------:R-:W-:-:S04]  /*d550*/  IMAD R0, R17, 0x80, R4 ;  /* 0x0000008011007824 */ /* 0x000fc800078e0204 */
        /* <DEDUP_REMOVED lines=23> */
[----:B------:R-:W-:-:S03]  /*d6d0*/  IMAD R17, R17, 0x80, R8 ;  /* 0x0000008011117824 */ /* 0x000fc600078e0208 */
[----:B------:R-:W0:Y:S01]  /*d6e0*/  SHFL.IDX PT, R5, R2, RZ, 0x181f ;  /* 0x00181fff02057589 */ /* 0x000e2200000e0000 */
[----:B--2---:R-:W-:-:S03]  /*d6f0*/  IMAD R3, R4, R7, RZ ;  /* 0x0000000704037224 */ /* 0x004fc600078e02ff */
[----:B------:R-:W1:Y:S02]  /*d700*/  SHFL.IDX PT, R4, R0, RZ, 0x181f ;  /* 0x00181fff00047589 */ /* 0x000e6400000e0000 */
[----:B------:R-:W-:-:S13]  /*d710*/  ISETP.GE.AND P1, PT, R17, R3, PT ;  /* 0x000000031100720c */ /* 0x000fda0003f26270 */
[----:B0-----:R-:W-:-:S05]  /*d720*/  @!P1 LEA R5, P2, R10, R5, 0x1 ;  /* 0x000000050a059211 */ /* 0x001fca00078408ff */
[----:B-1----:R-:W-:-:S05]  /*d730*/  @!P1 IMAD.X R4, RZ, RZ, R4, P2 ;  /* 0x000000ffff049224 */ /* 0x002fca00010e0604 */
[----:B------:R-:W-:-:S04]  /*d740*/  @!P1 LOP3.LUT R5, R5, R4, RZ, 0x3c, !PT ;  /* 0x0000000405059212 */ /* 0x000fc800078e3cff */
[----:B------:R-:W-:-:S04]  /*d750*/  @!P1 LOP3.LUT R4, R5, R4, RZ, 0x3c, !PT ;  /* 0x0000000405049212 */ /* 0x000fc800078e3cff */
[----:B------:R-:W-:-:S05]  /*d760*/  @!P1 LOP3.LUT R5, R5, R4, RZ, 0x3c, !PT ;  /* 0x0000000405059212 */ /* 0x000fca00078e3cff */
[----:B------:R-:W-:Y:S01]  /*d770*/  @!PT LDS RZ, [RZ] ;  /* 0x00000000fffff984 */ /* 0x000fe20000000800 */
[----:B-----5:R0:W-:Y:S02]  /*d780*/  @!P1 LDGSTS.E.BYPASS.LTC128B.128 [R9+0x18400], desc[UR40][R4.64], !P0 ;  /* 0x1840000004099fae */ /* 0x0201e4000c101d68 */
[----:B0-----:R-:W-:Y:S02]  /*d790*/  VIADD R4, R17, 0x10 ;  /* 0x0000001011047836 */ /* 0x001fe40000000000 */
[----:B------:R-:W0:Y:S03]  /*d7a0*/  SHFL.IDX PT, R5, R2, 0x1, 0x181f ;  /* 0x00381f0002057f89 */ /* 0x000e2600000e0000 */
[----:B------:R-:W-:Y:S02]  /*d7b0*/  ISETP.GE.AND P1, PT, R4, R3, PT ;  /* 0x000000030400720c */ /* 0x000fe40003f26270 */
[----:B------:R-:W1:Y:S11]  /*d7c0*/  SHFL.IDX PT, R4, R0, 0x1, 0x181f ;  /* 0x00381f0000047f89 */ /* 0x000e7600000e0000 */
[----:B0-----:R-:W-:-:S05]  /*d7d0*/  @!P1 LEA R5, P2, R10, R5, 0x1 ;  /* 0x000000050a059211 */ /* 0x001fca00078408ff */
[----:B-1----:R-:W-:-:S05]  /*d7e0*/  @!P1 IMAD.X R4, RZ, RZ, R4, P2 ;  /* 0x000000ffff049224 */ /* 0x002fca00010e0604 */
[----:B------:R-:W-:-:S04]  /*d7f0*/  @!P1 LOP3.LUT R5, R5, R4, RZ, 0x3c, !PT ;  /* 0x0000000405059212 */ /* 0x000fc800078e3cff */
[----:B------:R-:W-:-:S04]  /*d800*/  @!P1 LOP3.LUT R4, R5, R4, RZ, 0x3c, !PT ;  /* 0x0000000405049212 */ /* 0x000fc800078e3cff */
[----:B------:R-:W-:-:S05]  /*d810*/  @!P1 LOP3.LUT R5, R5, R4, RZ, 0x3c, !PT ;  /* 0x0000000405059212 */ /* 0x000fca00078e3cff */
[----:B------:R0:W-:Y:S02]  /*d820*/  @!P1 LDGSTS.E.BYPASS.LTC128B.128 [R9+0x18c00], desc[UR40][R4.64], !P0 ;  /* 0x18c0000004099fae */ /* 0x0001e4000c101d68 */
        /* <DEDUP_REMOVED lines=42> */
[----:B------:R-:W-:Y:S01]  /*dad0*/  ISETP.GE.AND P1, PT, R4, R3, PT ;  /* 0x000000030400720c */ /* 0x000fe20003f26270 */
[----:B------:R-:W-:Y:S04]  /*dae0*/  SHFL.IDX PT, R2, R2, 0x7, 0x181f ;  /* 0x00f81f0002027f89 */ /* 0x000fe800000e0000 */
[----:B------:R-:W1:Y:S04]  /*daf0*/  SHFL.IDX PT, R4, R0, 0x6, 0x181f ;  /* 0x00d81f0000047f89 */ /* 0x000e6800000e0000 */
[----:B------:R-:W2:Y:S04]  /*db00*/  SHFL.IDX PT, R0, R0, 0x7, 0x181f ;  /* 0x00f81f0000007f89 */ /* 0x000ea800000e0000 */
[----:B0-----:R-:W-:-:S05]  /*db10*/  @!P1 LEA R5, P2, R10, R5, 0x1 ;  /* 0x000000050a059211 */ /* 0x001fca00078408ff */
[----:B-1----:R-:W-:-:S05]  /*db20*/  @!P1 IMAD.X R4, RZ, RZ, R4, P2 ;  /* 0x000000ffff049224 */ /* 0x002fca00010e0604 */
[----:B------:R-:W-:-:S04]  /*db30*/  @!P1 LOP3.LUT R5, R5, R4, RZ, 0x3c, !PT ;  /* 0x0000000405059212 */ /* 0x000fc800078e3cff */
[----:B------:R-:W-:-:S04]  /*db40*/  @!P1 LOP3.LUT R4, R5, R4, RZ, 0x3c, !PT ;  /* 0x0000000405049212 */ /* 0x000fc800078e3cff */
[----:B------:R-:W-:-:S05]  /*db50*/  @!P1 LOP3.LUT R5, R5, R4, RZ, 0x3c, !PT ;  /* 0x0000000405059212 */ /* 0x000fca00078e3cff */
[----:B--2---:R1:W-:Y:S02]  /*db60*/  @!P1 LDGSTS.E.BYPASS.LTC128B.128 [R9+0x1b400], desc[UR40][R4.64], !P0 ;  /* 0x1b40000004099fae */ /* 0x0043e4000c101d68 */
.L_x_4798:
[----:B------:R2:W5:Y:S01]  /*db70*/  LDL R8, [R1+0x4] ;  /* 0x0000040001087983 */ /* 0x0005620000100800 */
        /* <DEDUP_REMOVED lines=10> */
.L_x_4680:
        /* <DEDUP_REMOVED lines=18> */
[----:B--23--:R-:W-:Y:S05]  /*dd40*/  @!P0 BRA `(.L_x_4682) ;  /* 0x0000004400e88947 */ /* 0x00cfea0003800000 */
.L_x_4799:
[----:B------:R-:W-:Y:S05]  /*dd50*/  BSYNC B0 ;  /* 0x0000000000007941 */ /* 0x000fea0003800000 */
.L_x_4681:
[----:B--2---:R-:W2:Y:S01]  /*dd60*/  LDL R2, [R1+0x18] ;  /* 0x0000180001027983 */ /* 0x004ea20000100800 */
[----:B------:R-:W-:Y:S01]  /*dd70*/  BSSY B0, `(.L_x_4683) ;  /* 0x0000063000007945 */ /* 0x000fe20003800000 */
[----:B--2---:R-:W-:-:S13]  /*dd80*/  ISETP.NE.AND P0, PT, R2, RZ, PT ;  /* 0x000000ff0200720c */ /* 0x004fda0003f05270 */
[----:B------:R-:W-:Y:S05]  /*dd90*/  @!P0 BRA `(.L_x_4684) ;  /* 0x0000000400808947 */ /* 0x000fea0003800000 */
[----:B------:R-:W2:Y:S04]  /*dda0*/  LDL R2, [R1+0x4] ;  /* 0x0000040001027983 */ /* 0x000ea80000100800 */
[----:B01----:R-:W3:Y:S01]  /*ddb0*/  LDL R4, [R1+0x10] ;  /* 0x0000100001047983 */ /* 0x003ee20000100800 */
        /* <DEDUP_REMOVED lines=10> */
.L_x_4800:
[----:B------:R-:W-:Y:S05]  /*de60*/  BSYNC B1 ;  /* 0x0000000000017941 */ /* 0x000fea0003800000 */
.L_x_4685:
        /* <DEDUP_REMOVED lines=9> */
.L_x_4688:
[----:B------:R-:W-:Y:S05]  /*df00*/  BSYNC B1 ;  /* 0x0000000000017941 */ /* 0x000fea0003800000 */
.L_x_4687:
        /* <DEDUP_REMOVED lines=14> */
.L_x_4689:
        /* <DEDUP_REMOVED lines=16> */
.L_x_4690:
        /* <DEDUP_REMOVED lines=16> */
.L_x_4691:
        /* <DEDUP_REMOVED lines=16> */
.L_x_4692:
        /* <DEDUP_REMOVED lines=10> */
[----:B--2---:R-:W-:Y:S05]  /*e390*/  @P0 BRA.U.ANY `(.L_x_4692) ;  /* 0xfffffffd00d40947 */ /* 0x004fea000393ffff */
.L_x_4684:
[----:B------:R-:W-:Y:S05]  /*e3a0*/  BSYNC B0 ;  /* 0x0000000000007941 */ /* 0x000fea0003800000 */
.L_x_4683:
[----:B01----:R-:W2:Y:S01]  /*e3b0*/  LDL R4, [R1+0x2c] ;  /* 0x00002c0001047983 */ /* 0x003ea20000100800 */
[----:B------:R-:W-:Y:S01]  /*e3c0*/  BSSY B0, `(.L_x_4693) ;  /* 0x000020a000007945 */ /* 0x000fe20003800000 */
[----:B--2---:R-:W-:-:S13]  /*e3d0*/  ISETP.GE.AND P0, PT, R4, 0x2, PT ;  /* 0x000000020400780c */ /* 0x004fda0003f06270 */
[----:B------:R-:W-:Y:S05]  /*e3e0*/  @!P0 BRA `(.L_x_4694) ;  /* 0x00000020001c8947 */ /* 0x000fea0003800000 */
[C---:B------:R-:W-:Y:S01]  /*e3f0*/  LOP3.LUT R0, R4.reuse, 0x1, RZ, 0xc0, !PT ;  /* 0x0000000104007812 */ /* 0x040fe200078ec0ff */
[----:B------:R-:W-:Y:S01]  /*e400*/  VIADD R4, R4, 0xfffffffe ;  /* 0xfffffffe04047836 */ /* 0x000fe20000000000 */
[----:B------:R-:W-:Y:S02]  /*e410*/  BSSY B2, `(.L_x_4695) ;  /* 0x00000b0000027945 */ /* 0x000fe40003800000 */
[----:B------:R-:W-:Y:S01]  /*e420*/  ISETP.NE.U32.AND P0, PT, R0, 0x1, PT ;  /* 0x000000010000780c */ /* 0x000fe20003f05070 */
[----:B------:R-:W-:-:S12]  /*e430*/  IMAD.MOV.U32 R0, RZ, RZ, R4 ;  /* 0x000000ffff007224 */ /* 0x000fd800078e0004 */
[----:B------:R-:W-:Y:S05]  /*e440*/  @!P0 BRA `(.L_x_4696) ;  /* 0x0000000800b08947 */ /* 0x000fea0003800000 */
[----:B------:R-:W2:Y:S04]  /*e450*/  LDL R6, [R1+0x18] ;  /* 0x0000180001067983 */ /* 0x000ea80000100800 */
[----:B------:R-:W3:Y:S04]  /*e460*/  LDL.LU R5, [R1+0x8] ;  /* 0x0000080001057983 */ /* 0x000ee80000300800 */
[----:B-----5:R-:W4:Y:S01]  /*e470*/  LDL.LU R8, [R1+0x10] ;  /* 0x0000100001087983 */ /* 0x020f220000300800 */
[----:B------:R-:W-:Y:S01]  /*e480*/  BSSY B1, `(.L_x_4697) ;  /* 0x00000a6000017945 */ /* 0x000fe20003800000 */
[----:B--2---:R-:W-:Y:S01]  /*e490*/  ISETP.NE.AND P2, PT, R6, RZ, PT ;  /* 0x000000ff0600720c */ /* 0x004fe20003f45270 */
        /* <DEDUP_REMOVED lines=8> */
[----:B------:R-:W-:Y:S01]  /*e520*/  ULDC.64 UR4, c[0x0][0x418] ;  /* 0x0001060000047ab9 */ /* 0x000fe20000000a00 */
[----:B------:R-:W-:Y:S01]  /*e530*/  IMAD.MOV.U32 R0, RZ, RZ, R4 ;  /* 0x000000ffff007224 */ /* 0x000fe200078e0004 */
        /* <DEDUP_REMOVED lines=23> */
.L_x_4699:
        /* <DEDUP_REMOVED lines=9> */
.L_x_4801:
[----:B------:R-:W-:Y:S05]  /*e740*/  BSYNC B3 ;  /* 0x0000000000037941 */ /* 0x000fea0003800000 */
.L_x_4700:
        /* <DEDUP_REMOVED lines=9> */
.L_x_4703:
[----:B------:R-:W-:Y:S05]  /*e7e0*/  BSYNC B3 ;  /* 0x0000000000037941 */ /* 0x000fea0003800000 */
.L_x_4702:
[----:B------:R-:W2:Y:S04]  /*e7f0*/  LDL R7, [R1+0x4] ;  /* 0x0000040001077983 */ /* 0x000ea80000100800 */
[----:B------:R-:W2:Y:S04]  /*e800*/  LDL R5, [R1+0x8] ;  /* 0x0000080001057983 */ /* 0x000ea80000100800 */
[----:B------:R-:W3:Y:S01]  /*e810*/  LDL R6, [R1+0x1c] ;  /* 0x00001c0001067983 */ /* 0x000ee20000100800 */
[----:B0-----:R-:W-:Y:S01]  /*e820*/  IMAD.MOV.U32 R8, RZ, RZ, RZ ;  /* 0x000000ffff087224 */ /* 0x001fe200078e00ff */
        /* <DEDUP_REMOVED lines=10> */
.L_x_4704:
        /* <DEDUP_REMOVED lines=14> */
.L_x_4802:
[----:B------:R-:W-:Y:S05]  /*e9b0*/  BSYNC B3 ;  /* 0x0000000000037941 */ /* 0x000fea0003800000 */
.L_x_4705:
        /* <DEDUP_REMOVED lines=11> */
.L_x_4708:
[----:B------:R-:W-:Y:S05]  /*ea70*/  BSYNC B3 ;  /* 0x0000000000037941 */ /* 0x000fea0003800000 */
.L_x_4707:
        /* <DEDUP_REMOVED lines=11> */
.L_x_4709:
        /* <DEDUP_REMOVED lines=16> */
.L_x_4710:
        /* <DEDUP_REMOVED lines=16> */
.L_x_4711:
        /* <DEDUP_REMOVED lines=16> */
.L_x_4712:
        /* <DEDUP_REMOVED lines=11> */
.L_x_4698:
[----:B------:R-:W-:Y:S05]  /*eee0*/  BSYNC B1 ;  /* 0x0000000000017941 */ /* 0x000fea0003800000 */
.L_x_4697:
[----:B------:R-:W2:Y:S02]  /*eef0*/  LDL.LU R5, [R1+0x2c] ;  /* 0x00002c0001057983 */ /* 0x000ea40000300800 */
[----:B--2---:R-:W-:-:S07]  /*ef00*/  VIADD R0, R5, 0xfffffffd ;  /* 0xfffffffd05007836 */ /* 0x004fce0000000000 */
.L_x_4696:
[----:B------:R-:W-:Y:S05]  /*ef10*/  BSYNC B2 ;  /* 0x0000000000027941 */ /* 0x000fea0003800000 */
.L_x_4695:
[----:B------:R-:W-:-:S13]  /*ef20*/  ISETP.NE.AND P0, PT, R4, RZ, PT ;  /* 0x000000ff0400720c */ /* 0x000fda0003f05270 */
[----:B------:R-:W-:Y:S05]  /*ef30*/  @!P0 BRA `(.L_x_4694) ;  /* 0x0000001400488947 */ /* 0x000fea0003800000 */
.L_x_4745:
[----:B------:R-:W2:Y:S04]  /*ef40*/  LDL R4, [R1+0x18] ;  /* 0x0000180001047983 */ /* 0x000ea80000100800 */
[----:B------:R-:W3:Y:S04]  /*ef50*/  LDL.LU R3, [R1+0x8] ;  /* 0x0000080001037983 */ /* 0x000ee80000300800 */
[----:B------:R-:W4:Y:S01]  /*ef60*/  LDL.LU R2, [R1+0x10] ;  /* 0x0000100001027983 */ /* 0x000f220000300800 */
[----:B------:R-:W-:Y:S05]  /*ef70*/  YIELD ;  /* 0x0000000000007946 */ /* 0x000fea0003800000 */
[----:B------:R-:W-:Y:S01]  /*ef80*/  BSSY B1, `(.L_x_4713) ;  /* 0x00000a2000017945 */ /* 0x000fe20003800000 */
[----:B--2---:R-:W-:Y:S01]  /*ef90*/  ISETP.NE.AND P1, PT, R4, RZ, PT ;  /* 0x000000ff0400720c */ /* 0x004fe20003f25270 */
[----:B---3--:R-:W-:-:S05]  /*efa0*/  VIADD R7, R3, 0x1 ;  /* 0x0000000103077836 */ /* 0x008fca0000000000 */
[----:B------:R-:W-:-:S04]  /*efb0*/  ISETP.NE.AND P0, PT, R7, 0x2, PT ;  /* 0x000000020700780c */ /* 0x000fc80003f05270 */
[----:B------:R-:W-:Y:S02]  /*efc0*/  SEL R6, RZ, 0x1, P0 ;  /* 0x00000001ff067807 */ /* 0x000fe40000000000 */
[----:B------:R-:W-:Y:S02]  /*efd0*/  SEL R7, R7, RZ, P0 ;  /* 0x000000ff07077207 */ /* 0x000fe40000000000 */
[----:B----4-:R-:W-:Y:S01]  /*efe0*/  LOP3.LUT R6, R2, R6, RZ, 0x3c, !PT ;  /* 0x0000000602067212 */ /* 0x010fe200078e3cff */
[----:B------:R-:W-:Y:S06]  /*eff0*/  @!P1 BRA `(.L_x_4714) ;  /* 0x0000000800689947 */ /* 0x000fec0003800000 */
[----:B------:R-:W-:Y:S01]  /*f000*/  ULDC.64 UR4, c[0x0][0x418] ;  /* 0x0001060000047ab9 */ /* 0x000fe20000000a00 */
[----:B0----5:R-:W-:Y:S01]  /*f010*/  IMAD.MOV.U32 R8, RZ, RZ, R0 ;  /* 0x000000ffff087224 */ /* 0x021fe200078e0000 */
        /* <DEDUP_REMOVED lines=23> */
.L_x_4715:
        /* <DEDUP_REMOVED lines=9> */
.L_x_4803:
[----:B------:R-:W-:Y:S05]  /*f220*/  BSYNC B2 ;  /* 0x0000000000027941 */ /* 0x000fea0003800000 */
.L_x_4716:
        /* <DEDUP_REMOVED lines=9> */
.L_x_4719:
[----:B------:R-:W-:Y:S05]  /*f2c0*/  BSYNC B2 ;  /* 0x0000000000027941 */ /* 0x000fea0003800000 */
.L_x_4718:
        /* <DEDUP_REMOVED lines=13> */
.L_x_4720:
        /* <DEDUP_REMOVED lines=14> */
.L_x_4804:
[----:B------:R-:W-:Y:S05]  /*f480*/  BSYNC B2 ;  /* 0x0000000000027941 */ /* 0x000fea0003800000 */
.L_x_4721:
        /* <DEDUP_REMOVED lines=11> */
.L_x_4724:
[----:B------:R-:W-:Y:S05]  /*f540*/  BSYNC B2 ;  /* 0x0000000000027941 */ /* 0x000fea0003800000 */
.L_x_4723:
        /* <DEDUP_REMOVED lines=10> */
.L_x_4725:
        /* <DEDUP_REMOVED lines=16> */
.L_x_4726:
        /* <DEDUP_REMOVED lines=16> */
.L_x_4727:
        /* <DEDUP_REMOVED lines=16> */
.L_x_4728:
        /* <DEDUP_REMOVED lines=11> */
.L_x_4714:
[----:B------:R-:W-:Y:S05]  /*f9a0*/  BSYNC B1 ;  /* 0x0000000000017941 */ /* 0x000fea0003800000 */
.L_x_4713:
[----:B------:R-:W2:Y:S01]  /*f9b0*/  LDL R2, [R1+0x18] ;  /* 0x0000180001027983 */ /* 0x000ea20000100800 */
[----:B------:R-:W-:Y:S01]  /*f9c0*/  VIADD R7, R7, 0x1 ;  /* 0x0000000107077836 */ /* 0x000fe20000000000 */
[----:B------:R-:W-:Y:S04]  /*f9d0*/  BSSY B1, `(.L_x_4729) ;  /* 0x00000a5000017945 */ /* 0x000fe80003800000 */
[----:B------:R-:W-:-:S04]  /*f9e0*/  ISETP.NE.AND P0, PT, R7, 0x2, PT ;  /* 0x000000020700780c */ /* 0x000fc80003f05270 */
[----:B0-----:R-:W-:Y:S02]  /*f9f0*/  SEL R9, R7, RZ, P0 ;  /* 0x000000ff07097207 */ /* 0x001fe40000000000 */
[----:B--2---:R-:W-:Y:S02]  /*fa00*/  ISETP.NE.AND P2, PT, R2, RZ, PT ;  /* 0x000000ff0200720c */ /* 0x004fe40003f45270 */
[----:B------:R-:W-:-:S04]  /*fa10*/  SEL R2, RZ, 0x1, P0 ;  /* 0x00000001ff027807 */ /* 0x000fc80000000000 */
[----:B-----5:R-:W-:-:S05]  /*fa20*/  LOP3.LUT R8, R6, R2, RZ, 0x3c, !PT ;  /* 0x0000000206087212 */ /* 0x020fca00078e3cff */
        /* <DEDUP_REMOVED lines=28> */
.L_x_4731:
        /* <DEDUP_REMOVED lines=9> */
.L_x_4805:
[----:B------:R-:W-:Y:S05]  /*fc80*/  BSYNC B2 ;  /* 0x0000000000027941 */ /* 0x000fea0003800000 */
.L_x_4732:
        /* <DEDUP_REMOVED lines=9> */
.L_x_4735:
[----:B------:R-:W-:Y:S05]  /*fd20*/  BSYNC B2 ;  /* 0x0000000000027941 */ /* 0x000fea0003800000 */
.L_x_4734:
        /* <DEDUP_REMOVED lines=14> */
.L_x_4736:
        /* <DEDUP_REMOVED lines=14> */
.L_x_4806:
[----:B------:R-:W-:Y:S05]  /*fef0*/  BSYNC B2 ;  /* 0x0000000000027941 */ /* 0x000fea0003800000 */
.L_x_4737:
        /* <DEDUP_REMOVED lines=11> */
.L_x_4740:
[----:B------:R-:W-:Y:S05]  /*ffb0*/  BSYNC B2 ;  /* 0x0000000000027941 */ /* 0x000fea0003800000 */
.L_x_4739:
        /* <DEDUP_REMOVED lines=11> */
.L_x_4741:
        /* <DEDUP_REMOVED lines=16> */
.L_x_4742:
        /* <DEDUP_REMOVED lines=16> */
.L_x_4743:
        /* <DEDUP_REMOVED lines=16> */
.L_x_4744:
        /* <DEDUP_REMOVED lines=11> */
.L_x_4730:
[----:B------:R-:W-:Y:S05]  /*10420*/  BSYNC B1 ;  /* 0x0000000000017941 */ /* 0x000fea0003800000 */
.L_x_4729:
[C---:B------:R-:W-:Y:S01]  /*10430*/  ISETP.GT.AND P0, PT, R0.reuse, 0x1, PT ;  /* 0x000000010000780c */ /* 0x040fe20003f04270 */
[----:B------:R-:W-:-:S12]  /*10440*/  VIADD R0, R0, 0xfffffffe ;  /* 0xfffffffe00007836 */ /* 0x000fd80000000000 */
[----:B------:R-:W-:Y:S05]  /*10450*/  @P0 BRA `(.L_x_4745) ;  /* 0xffffffe800b80947 */ /* 0x000fea000383ffff */
.L_x_4694:
[----:B------:R-:W-:Y:S05]  /*10460*/  BSYNC B0 ;  /* 0x0000000000007941 */ /* 0x000fea0003800000 */
.L_x_4693:
        /* <DEDUP_REMOVED lines=21> */
[----:B------:R-:W1:Y:S01]  /*105c0*/  POPC R7, R6 ;  /* 0x0000000600077309 */ /* 0x000e620000000000 */
[----:B--2---:R-:W1:Y:S02]  /*105d0*/  SHFL.IDX PT, R4, R3, R4, 0x1f ;  /* 0x00001f0403047589 */ /* 0x004e6400000e0000 */
[----:B-1----:R-:W-:-:S07]  /*105e0*/  IADD3 R16, R4, UR37, R7 ;  /* 0x0000002504107c10 */ /* 0x002fce000fffe007 */
.L_x_4747:
[----:B------:R-:W-:Y:S05]  /*105f0*/  BSYNC B0 ;  /* 0x0000000000007941 */ /* 0x000fea0003800000 */
.L_x_4746:
[----:B------:R-:W-:-:S05]  /*10600*/  SEL R0, R0, RZ, P0 ;  /* 0x000000ff00007207 */ /* 0x000fca0000000000 */
[----:B------:R2:W-:Y:S02]  /*10610*/  STL [R1+0x8], R0 ;  /* 0x0000080001007387 */ /* 0x0005e40000100800 */
.L_x_4665:
[----:B------:R-:W-:Y:S05]  /*10620*/  BSYNC B7 ;  /* 0x0000000000077941 */ /* 0x000fea0003800000 */
.L_x_4663:
        /* <DEDUP_REMOVED lines=13> */
.L_x_4748:
        /* <DEDUP_REMOVED lines=36> */
.L_x_4816:
[----:B------:R-:W-:Y:S02]  /*10940*/  ULDC UR4, c[0x0][0xc38] ;  /* 0x00030e0000047ab9 */ /* 0x000fe40000000800 */
[----:B------:R-:W-:-:S04]  /*10950*/  IMAD.U32 R4, RZ, RZ, UR4 ;  /* 0x00000004ff047e24 */ /* 0x000fc8000f8e00ff */
[----:B--2---:R-:W-:-:S04]  /*10960*/  IMAD R14, R14, R4, RZ ;  /* 0x000000040e0e7224 */ /* 0x004fc800078e02ff */
[----:B------:R-:W-:-:S05]  /*10970*/  IMAD.IADD R5, R5, 0x1, R14 ;  /* 0x0000000105057824 */ /* 0x000fca00078e020e */
[----:B------:R-:W-:-:S13]  /*10980*/  ISETP.GT.AND P6, PT, R5, R0, PT ;  /* 0x000000000500720c */ /* 0x000fda0003fc4270 */
[----:B------:R-:W-:Y:S05]  /*10990*/  @P6 BRA `(.L_x_4751) ;  /* 0x00000000009c6947 */ /* 0x000fea0003800000 */
.L_x_4756:
        /* <DEDUP_REMOVED lines=14> */
.L_x_4754:
[----:B------:R-:W-:Y:S05]  /*10a80*/  BSYNC B0 ;  /* 0x0000000000007941 */ /* 0x000fea0003800000 */
.L_x_4753:
[----:B------:R-:W-:-:S03]  /*10a90*/  UMOV UR4, 0xffffffff ;  /* 0xffffffff00047882 */ /* 0x000fc60000000000 */
[----:B------:R-:W-:Y:S05]  /*10aa0*/  BRA.DIV UR4, `(.L_x_4755) ;  /* 0x0000002204587947 */ /* 0x000fea000b800000 */
[----:B-----5:R-:W3:Y:S02]  /*10ab0*/  SHFL.UP PT, R14, R2, 0x1, RZ ;  /* 0x04200000020e7989 */ /* 0x020ee400000e00ff */
[----:B---3--:R-:W-:-:S05]  /*10ac0*/  SEL R13, R14, RZ, P1 ;  /* 0x000000ff0e0d7207 */ /* 0x008fca0000800000 */
[----:B------:R-:W-:-:S05]  /*10ad0*/  IMAD.IADD R13, R2, 0x1, R13 ;  /* 0x00000001020d7824 */ /* 0x000fca00078e020d */
[----:B------:R-:W3:Y:S02]  /*10ae0*/  SHFL.UP PT, R14, R13, 0x2, RZ ;  /* 0x044000000d0e7989 */ /* 0x000ee400000e00ff */
[----:B---3--:R-:W-:-:S05]  /*10af0*/  SEL R4, R14, RZ, P2 ;  /* 0x000000ff0e047207 */ /* 0x008fca0001000000 */
[----:B------:R-:W-:-:S05]  /*10b00*/  IMAD.IADD R4, R13, 0x1, R4 ;  /* 0x000000010d047824 */ /* 0x000fca00078e0204 */
[----:B------:R-:W1:Y:S02]  /*10b10*/  SHFL.UP PT, R14, R4, 0x4, RZ ;  /* 0x04800000040e7989 */ /* 0x000e6400000e00ff */
        /* <DEDUP_REMOVED lines=9> */
.L_x_4824:
[----:B------:R-:W-:Y:S02]  /*10bb0*/  ULDC UR4, c[0x0][0xc38] ;  /* 0x00030e0000047ab9 */ /* 0x000fe40000000800 */
[----:B------:R-:W-:-:S04]  /*10bc0*/  IMAD.U32 R4, RZ, RZ, UR4 ;  /* 0x00000004ff047e24 */ /* 0x000fc8000f8e00ff */
[----:B--2---:R-:W-:-:S04]  /*10bd0*/  IMAD R14, R14, R4, RZ ;  /* 0x000000040e0e7224 */ /* 0x004fc800078e02ff */
[----:B------:R-:W-:-:S05]  /*10be0*/  IMAD.IADD R5, R14, 0x1, R5 ;  /* 0x000000010e057824 */ /* 0x000fca00078e0205 */
[----:B------:R-:W-:-:S13]  /*10bf0*/  ISETP.GT.AND P6, PT, R5, R0, PT ;  /* 0x000000000500720c */ /* 0x000fda0003fc4270 */
[----:B------:R-:W-:Y:S05]  /*10c00*/  @!P6 BRA `(.L_x_4756) ;  /* 0xfffffffc0064e947 */ /* 0x000fea000383ffff */
.L_x_4751:
        /* <DEDUP_REMOVED lines=8> */
.L_x_4828:
[----:B------:R-:W-:Y:S01]  /*10c90*/  ISETP.NE.AND P0, PT, R5, RZ, PT ;  /* 0x000000ff0500720c */ /* 0x000fe20003f05270 */
[----:B------:R-:W-:-:S12]  /*10ca0*/  IMAD.MOV.U32 R5, RZ, RZ, RZ ;  /* 0x000000ffff057224 */ /* 0x000fd800078e00ff */
[----:B------:R-:W-:Y:S05]  /*10cb0*/  @!P0 BRA `(.L_x_4758) ;  /* 0x0000000000108947 */ /* 0x000fea0003800000 */
[----:B------:R-:W-:Y:S01]  /*10cc0*/  UMOV UR4, 0xffffffff ;  /* 0xffffffff00047882 */ /* 0x000fe20000000000 */
[----:B------:R-:W-:Y:S02]  /*10cd0*/  VIADD R12, R6, 0xffffffff ;  /* 0xffffffff060c7836 */ /* 0x000fe40000000000 */
[----:B------:R-:W-:Y:S05]  /*10ce0*/  BRA.DIV UR4, `(.L_x_4759) ;  /* 0x0000002204cc7947 */ /* 0x000fea000b800000 */
[----:B------:R4:W0:Y:S02]  /*10cf0*/  SHFL.IDX PT, R5, R3, R12, 0x1f ;  /* 0x00001f0c03057589 */ /* 0x00082400000e0000 */
.L_x_4758:
[----:B-12-4-:R-:W1:Y:S01]  /*10d00*/  LDC.64 R2, c[0x0][0xc90] ;  /* 0x00032400ff027b82 */ /* 0x016e620000000a00 */
[----:B------:R-:W-:-:S04]  /*10d10*/  IMAD.IADD R19, R6, 0x1, R19 ;  /* 0x0000000106137824 */ /* 0x000fc800078e0213 */
[----:B-1----:R-:W-:-:S05]  /*10d20*/  IMAD.WIDE R2, R19, 0x4, R2 ;  /* 0x0000000413027825 */ /* 0x002fca00078e0202 */
[----:B------:R-:W3:Y:S01]  /*10d30*/  LDG.E R7, desc[UR40][R2.64] ;  /* 0x0000002802077981 */ /* 0x000ee2000c1e1900 */
[----:B0-----:R-:W-:-:S04]  /*10d40*/  IMAD R16, R5, R4, R16 ;  /* 0x0000000405107224 */ /* 0x001fc800078e0210 */
        /* <DEDUP_REMOVED lines=61> */
.L_x_4752:
[----:B------:R-:W-:Y:S01]  /*11120*/  UMOV UR4, URZ ;  /* 0x0000003f00047c82 */ /* 0x000fe20008000000 */
[----:B------:R-:W-:Y:S01]  /*11130*/  UMOV UR5, URZ ;  /* 0x0000003f00057c82 */ /* 0x000fe20008000000 */
[----:B------:R-:W-:Y:S01]  /*11140*/  ULDC UR6, c[0x0][0xc3c] ;  /* 0x00030f0000067ab9 */ /* 0x000fe20000000800 */
[----:B------:R-:W-:Y:S02]  /*11150*/  IMAD.MOV.U32 R16, RZ, RZ, R0 ;  /* 0x000000ffff107224 */ /* 0x000fe400078e0000 */
[----:B------:R-:W-:Y:S02]  /*11160*/  IMAD.U32 R17, RZ, RZ, UR4 ;  /* 0x00000004ff117e24 */ /* 0x000fe4000f8e00ff */
[----:B------:R-:W-:Y:S02]  /*11170*/  IMAD.U32 R18, RZ, RZ, UR5 ;  /* 0x00000005ff127e24 */ /* 0x000fe4000f8e00ff */
[----:B------:R-:W-:-:S07]  /*11180*/  IMAD.U32 R19, RZ, RZ, UR6 ;  /* 0x00000006ff137e24 */ /* 0x000fce000f8e00ff */
.L_x_4760:
[----:B------:R4:W2:Y:S01]  /*11190*/  LDL R2, [R1+0x4] ;  /* 0x0000040001027983 */ /* 0x0008a20000100800 */
[----:B------:R-:W3:Y:S01]  /*111a0*/  S2R R0, SR_TID.X ;  /* 0x0000000000007919 */ /* 0x000ee20000002100 */
[----:B------:R-:W-:Y:S05]  /*111b0*/  WARPSYNC.ALL ;  /* 0x0000000000007948 */ /* 0x000fea0003800000 */
[----:B---3--:R-:W-:Y:S01]  /*111c0*/  LOP3.LUT R0, R0, 0x1f, RZ, 0xc0, !PT ;  /* 0x0000001f00007812 */ /* 0x008fe200078ec0ff */
[----:B------:R-:W-:Y:S03]  /*111d0*/  BAR.SYNC.DEFER_BLOCKING 0x4, 0x180 ;  /* 0x0106000000007b1d */ /* 0x000fe60000010000 */
[----:B------:R-:W-:-:S13]  /*111e0*/  ISETP.NE.AND P0, PT, R0, RZ, PT ;  /* 0x000000ff0000720c */ /* 0x000fda0003f05270 */
[----:B-1----:R-:W2:Y:S01]  /*111f0*/  @!P0 S2R R3, SR_CgaCtaId ;  /* 0x0000000000038919 */ /* 0x002ea20000008800 */
[----:B------:R-:W-:-:S04]  /*11200*/  @!P0 MOV R0, 0x400 ;  /* 0x0000040000008802 */ /* 0x000fc80000000f00 */
[----:B--2---:R-:W-:-:S05]  /*11210*/  @!P0 LEA R2, R3, R0, 0x18 ;  /* 0x0000000003028211 */ /* 0x004fca00078ec0ff */
[----:B------:R4:W-:Y:S04]  /*11220*/  @!P0 STS.128 [R2+0x228d0], R16 ;  /* 0x0228d01002008388 */ /* 0x0009e80000000c00 */
[----:B------:R4:W-:Y:S01]  /*11230*/  @!P0 STL [R1+0x4], R2 ;  /* 0x0000040201008387 */ /* 0x0009e20000100800 */
[----:B------:R-:W-:Y:S06]  /*11240*/  BAR.ARV 0x5, 0x180 ;  /* 0x0146000000007b1d */ /* 0x000fec0000002000 */
.L_x_4749:
[----:B------:R-:W-:Y:S02]  /*11250*/  ULDC UR4, c[0x0][0xc3c] ;  /* 0x00030f0000047ab9 */ /* 0x000fe40000000800 */
[----:B---3--:R-:W-:-:S13]  /*11260*/  ISETP.GE.AND P0, PT, R19, UR4, PT ;  /* 0x0000000413007c0c */ /* 0x008fda000bf06270 */
[----:B------:R-:W-:Y:S05]  /*11270*/  @!P0 BRA `(.L_x_4761) ;  /* 0xffffffac00308947 */ /* 0x000fea000383ffff */
[----:B------:R-:W-:Y:S05]  /*11280*/  BSYNC B8 ;  /* 0x0000000000087941 */ /* 0x000fea0003800000 */
.L_x_4659:
[----:B--2---:R-:W2:Y:S01]  /*11290*/  LDL.LU R0, [R1+0x3c] ;  /* 0x00003c0001007983 */ /* 0x004ea20000300800 */
[----:B------:R-:W-:Y:S01]  /*112a0*/  BSSY B0, `(.L_x_4762) ;  /* 0x000000b000007945 */ /* 0x000fe20003800000 */
[----:B------:R-:W3:Y:S01]  /*112b0*/  S2R R5, SR_CgaCtaId ;  /* 0x0000000000057919 */ /* 0x000ee20000008800 */
[----:B--2---:R-:W-:-:S05]  /*112c0*/  VIADD R0, R0, 0x1 ;  /* 0x0000000100007836 */ /* 0x004fca0000000000 */
[----:B----4-:R-:W-:-:S04]  /*112d0*/  LEA.HI R2, R0, R0, RZ, 0x1 ;  /* 0x0000000000027211 */ /* 0x010fc800078f08ff */
[----:B-1----:R-:W-:-:S05]  /*112e0*/  LOP3.LUT R3, R2, 0xfffffffe, RZ, 0xc0, !PT ;  /* 0xfffffffe02037812 */ /* 0x002fca00078ec0ff */
[----:B------:R-:W-:Y:S01]  /*112f0*/  IMAD.IADD R3, R0, 0x1, -R3 ;  /* 0x0000000100037824 */ /* 0x000fe200078e0a03 */
[----:B------:R-:W-:-:S04]  /*11300*/  MOV R0, 0x400 ;  /* 0x0000040000007802 */ /* 0x000fc80000000f00 */
[----:B---3--:R-:W-:Y:S02]  /*11310*/  LEA R0, R5, R0, 0x18 ;  /* 0x0000000005007211 */ /* 0x008fe400078ec0ff */
[----:B------:R-:W-:-:S04]  /*11320*/  SHF.L.U32 R3, R3, 0x1f, RZ ;  /* 0x0000001f03037819 */ /* 0x000fc800000006ff */
[----:B------:R-:W1:Y:S02]  /*11330*/  SYNCS.PHASECHK.TRANS64.TRYWAIT P0, [R0+URZ+0x22820], R3 ;  /* 0x02282003000075a7 */ /* 0x000e64000800017f */
[----:B-1----:R-:W-:Y:S05]  /*11340*/  @!P0 BRA `(.L_x_4763) ;  /* 0x0000001c005c8947 */ /* 0x002fea0003800000 */
.L_x_4831:
[----:B------:R-:W-:Y:S05]  /*11350*/  BSYNC B0 ;  /* 0x0000000000007941 */ /* 0x000fea0003800000 */
.L_x_4762:
[----:B------:R-:W-:-:S03]  /*11360*/  UMOV UR4, 0xffffffff ;  /* 0xffffffff00047882 */ /* 0x000fc60000000000 */
[----:B------:R-:W-:Y:S05]  /*11370*/  BRA.DIV UR4, `(.L_x_4764) ;  /* 0x0000001e04647947 */ /* 0x000fea000b800000 */
[----:B------:R-:W2:Y:S02]  /*11380*/  S2R R2, SR_TID.X ;  /* 0x0000000000027919 */ /* 0x000ea40000002100 */
[----:B--2---:R-:W-:-:S04]  /*11390*/  SHF.R.U32.HI R2, RZ, 0x5, R2 ;  /* 0x00000005ff027819 */ /* 0x004fc80000011602 */
[----:B------:R-:W-:-:S05]  /*113a0*/  LOP3.LUT R2, R2, 0x3, RZ, 0xc0, !PT ;  /* 0x0000000302027812 */ /* 0x000fca00078ec0ff */
[----:B------:R2:W3:Y:S02]  /*113b0*/  SHFL.IDX PT, R14, R2, RZ, 0x1f ;  /* 0x00001fff020e7589 */ /* 0x0004e400000e0000 */
.L_x_4834:
[----:B---3--:R-:W-:Y:S01]  /*113c0*/  ISETP.NE.AND P0, PT, R14, RZ, PT ;  /* 0x000000ff0e00720c */ /* 0x008fe20003f05270 */
[----:B------:R-:W-:-:S12]  /*113d0*/  BSSY B0, `(.L_x_4765) ;  /* 0x0000027000007945 */ /* 0x000fd80003800000 */
[----:B------:R-:W-:Y:S05]  /*113e0*/  @P0 BRA `(.L_x_4766) ;  /* 0x0000000000940947 */ /* 0x000fea0003800000 */
[----:B------:R-:W-:-:S03]  /*113f0*/  UMOV UR4, 0xffffffff ;  /* 0xffffffff00047882 */ /* 0x000fc60000000000 */
[----:B------:R-:W-:Y:S05]  /*11400*/  BRA.DIV UR4, `(.L_x_4767) ;  /* 0x0000001e04747947 */ /* 0x000fea000b800000 */
[----:B------:R-:W-:-:S13]  /*11410*/  ELECT P6, URZ, PT ;  /* 0x00000000003f782f */ /* 0x000fda00038c0000 */
.L_x_4837:
[----:B------:R-:W-:Y:S05]  /*11420*/  @!P6 BRA `(.L_x_4766) ;  /* 0x000000000084e947 */ /* 0x000fea0003800000 */
[----:B------:R-:W-:-:S06]  /*11430*/  ULOP3.LUT UR4, UR36, 0x2, URZ, 0xfc, !UPT ;  /* 0x0000000224047892 */ /* 0x000fcc000f8efc3f */
[----:B--2---:R-:W-:-:S05]  /*11440*/  IMAD.U32 R2, RZ, RZ, UR4 ;  /* 0x00000004ff027e24 */ /* 0x004fca000f8e00ff */
[----:B------:R-:W-:-:S13]  /*11450*/  ISETP.NE.AND P2, PT, R2, 0x3, PT ;  /* 0x000000030200780c */ /* 0x000fda0003f45270 */
[----:B------:R-:W-:Y:S05]  /*11460*/  @!P2 BRA `(.L_x_4768) ;  /* 0x000000000004a947 */ /* 0x000fea0003800000 */
[----:B------:R-:W-:Y:S01]  /*11470*/  BPT.TRAP 0x1 ;  /* 0x000000040000795c */ /* 0x000fe20000300000 */
.L_x_4768:
[----:B-1----:R-:W2:Y:S04]  /*11480*/  LDL R3, [R1+0x8] ;  /* 0x0000080001037983 */ /* 0x002ea80000100800 */
[----:B------:R-:W3:Y:S01]  /*11490*/  LDL.LU R7, [R1+0x10] ;  /* 0x0000100001077983 */ /* 0x000ee20000300800 */
[----:B------:R-:W-:-:S04]  /*114a0*/  VIADD R2, R0, 0x22840 ;  /* 0x0002284000027836 */ /* 0x000fc80000000000 */
[C---:B--2---:R-:W-:Y:S02]  /*114b0*/  IMAD R6, R3.reuse, 0x8, R2 ;  /* 0x0000000803067824 */ /* 0x044fe400078e0202 */
[----:B------:R-:W-:Y:S01]  /*114c0*/  VIADD R3, R3, 0x1 ;  /* 0x0000000103037836 */ /* 0x000fe20000000000 */
[----:B---3--:R-:W-:-:S04]  /*114d0*/  SHF.L.U32 R5, R7, 0x1f, RZ ;  /* 0x0000001f07057819 */ /* 0x008fc800000006ff */
[C---:B------:R-:W-:Y:S01]  /*114e0*/  ISETP.NE.AND P1, PT, R3.reuse, 0x2, PT ;  /* 0x000000020300780c */ /* 0x040fe20003f25270 */
[----:B------:R-:W1:Y:S03]  /*114f0*/  SYNCS.PHASECHK.TRANS64.TRYWAIT P0, [R6+URZ], R5 ;  /* 0x00000005060075a7 */ /* 0x000e66000800017f */
[----:B------:R-:W-:Y:S02]  /*11500*/  SEL R4, RZ, 0x1, P1 ;  /* 0x00000001ff047807 */ /* 0x000fe40000800000 */
[----:B------:R-:W-:Y:S02]  /*11510*/  SEL R3, R3, RZ, P1 ;  /* 0x000000ff03037207 */ /* 0x000fe40000800000 */
[----:B------:R-:W-:-:S03]  /*11520*/  LOP3.LUT R4, R7, R4, RZ, 0x3c, !PT ;  /* 0x0000000407047212 */ /* 0x000fc600078e3cff */
[----:B------:R-:W-:Y:S01]  /*11530*/  IMAD R7, R3, 0x8, R2 ;  /* 0x0000000803077824 */ /* 0x000fe200078e0202 */
[----:B------:R-:W-:Y:S01]  /*11540*/  SHF.L.U32 R2, R4, 0x1f, RZ ;  /* 0x0000001f04027819 */ /* 0x000fe200000006ff */
[----:B-1----:R-:W-:Y:S06]  /*11550*/  @!P0 BRA `(.L_x_4769) ;  /* 0x0000001c00408947 */ /* 0x002fec0003800000 */
.L_x_4838:
[----:B------:R-:W2:Y:S02]  /*11560*/  SYNCS.PHASECHK.TRANS64.TRYWAIT P0, [R7+URZ], R2 ;  /* 0x00000002070075a7 */ /* 0x000ea4000800017f */
[----:B--2---:R-:W-:Y:S05]  /*11570*/  @!P0 BRA `(.L_x_4770) ;  /* 0x0000001c004c8947 */ /* 0x004fea0003800000 */
.L_x_4839:
[----:B------:R-:W-:Y:S05]  /*11580*/  @!P2 BRA `(.L_x_4771) ;  /* 0x000000000004a947 */ /* 0x000fea0003800000 */
[----:B------:R-:W-:Y:S01]  /*11590*/  BPT.TRAP 0x1 ;  /* 0x000000040000795c */ /* 0x000fe20000300000 */
.L_x_4771:
[----:B------:R-:W3:Y:S01]  /*115a0*/  LDL.LU R4, [R1+0x8] ;  /* 0x0000080001047983 */ /* 0x000ee20000300800 */
[----:B------:R-:W-:-:S04]  /*115b0*/  VIADD R0, R0, 0x22860 ;  /* 0x0002286000007836 */ /* 0x000fc80000000000 */
[----:B---3--:R-:W-:-:S04]  /*115c0*/  IMAD R4, R4, 0x8, R0 ;  /* 0x0000000804047824 */ /* 0x008fc800078e0200 */
[----:B------:R-:W3:Y:S02]  /*115d0*/  SYNCS.PHASECHK.TRANS64.TRYWAIT P0, [R4+URZ], R5 ;  /* 0x00000005040075a7 */ /* 0x000ee4000800017f */
[----:B---3--:R-:W-:Y:S05]  /*115e0*/  @!P0 BRA `(.L_x_4772) ;  /* 0x0000001c00448947 */ /* 0x008fea0003800000 */
.L_x_4840:
[----:B------:R-:W-:-:S07]  /*115f0*/  IMAD R3, R3, 0x8, R0 ;  /* 0x0000000803037824 */ /* 0x000fce00078e0200 */
.L_x_4773:
[----:B----4-:R4:W0:Y:S02]  /*11600*/  SYNCS.PHASECHK.TRANS64.TRYWAIT P0, [R3+URZ], R2 ;  /* 0x00000002030075a7 */ /* 0x010824000800017f */
[----:B0-----:R-:W-:Y:S05]  /*11610*/  @!P0 NANOSLEEP.SYNCS 0x989680 ;  /* 0x009896800000895d */ /* 0x001fea0003900000 */
[----:B------:R-:W0:Y:S02]  /*11620*/  @!P0 SYNCS.PHASECHK.TRANS64 P0, [R3+URZ], R2 ;  /* 0x00000002030085a7 */ /* 0x000e24000800007f */
[----:B0-----:R-:W-:Y:S05]  /*11630*/  @!P0 BRA `(.L_x_4773) ;  /* 0xfffffffc00f08947 */ /* 0x001fea000383ffff */
.L_x_4766:
[----:B------:R-:W-:Y:S05]  /*11640*/  BSYNC B0 ;  /* 0x0000000000007941 */ /* 0x000fea0003800000 */
.L_x_4765:
[----:B------:R-:W-:Y:S05]  /*11650*/  EXIT ;  /* 0x000000000000794d */ /* 0x000fea0003800000 */
.L_x_4601:
[----:B0-----:R0:W1:Y:S02]  /*11660*/  SYNCS.PHASECHK.TRANS64.TRYWAIT P0, [R7+URZ+0x22800], R0 ;  /* 0x02280000070075a7 */ /* 0x001064000800017f */
[----:B-1----:R-:W-:Y:S05]  /*11670*/  @!P0 NANOSLEEP.SYNCS 0x989680 ;  /* 0x009896800000895d */ /* 0x002fea0003900000 */
[----:B------:R-:W1:Y:S02]  /*11680*/  @!P0 SYNCS.PHASECHK.TRANS64 P0, [R7+URZ+0x22800], R0 ;  /* 0x02280000070085a7 */ /* 0x000e64000800007f */
[----:B-1----:R-:W-:Y:S05]  /*11690*/  @!P0 BRA `(.L_x_4601) ;  /* 0xfffffffc00f08947 */ /* 0x002fea000383ffff */
[----:B------:R-:W-:Y:S05]  /*116a0*/  BRA `(.L_x_4774) ;  /* 0xffffff04002c7947 */ /* 0x000fea000383ffff */
.L_x_4605:
[----:B-1----:R1:W2:Y:S02]  /*116b0*/  SYNCS.PHASECHK.TRANS64.TRYWAIT P1, [R6+URZ+0x22830], R11 ;  /* 0x0228300b060075a7 */ /* 0x0022a4000802017f */
[----:B--2---:R-:W-:Y:S05]  /*116c0*/  @!P1 NANOSLEEP.SYNCS 0x989680 ;  /* 0x009896800000995d */ /* 0x004fea0003900000 */
[----:B------:R-:W2:Y:S02]  /*116d0*/  @!P1 SYNCS.PHASECHK.TRANS64 P1, [R6+URZ+0x22830], R11 ;  /* 0x0228300b060095a7 */ /* 0x000ea4000802007f */
[----:B--2---:R-:W-:Y:S05]  /*116e0*/  @!P1 BRA `(.L_x_4605) ;  /* 0xfffffffc00f09947 */ /* 0x004fea000383ffff */
[----:B------:R-:W-:Y:S05]  /*116f0*/  BRA `(.L_x_4604) ;  /* 0xffffff0400587947 */ /* 0x000fea000383ffff */
.L_x_4609:
[----:B---3--:R3:W4:Y:S02]  /*11700*/  SYNCS.PHASECHK.TRANS64.TRYWAIT P3, [R6+URZ+0x22850], R11 ;  /* 0x0228500b060075a7 */ /* 0x008724000806017f */
[----:B----4-:R-:W-:Y:S05]  /*11710*/  @!P3 NANOSLEEP.SYNCS 0x989680 ;  /* 0x009896800000b95d */ /* 0x010fea0003900000 */
[----:B------:R-:W4:Y:S02]  /*11720*/  @!P3 SYNCS.PHASECHK.TRANS64 P3, [R6+URZ+0x22850], R11 ;  /* 0x0228500b0600b5a7 */ /* 0x000f24000806007f */
[----:B----4-:R-:W-:Y:S05]  /*11730*/  @!P3 BRA `(.L_x_4609) ;  /* 0xfffffffc00f0b947 */ /* 0x010fea000383ffff */
[----:B------:R-:W-:Y:S05]  /*11740*/  BRA `(.L_x_4608) ;  /* 0xffffff1c005c7947 */ /* 0x000fea000383ffff */
.L_x_4614:
[----:B-1----:R-:W-:-:S04]  /*11750*/  IMAD.U32 R5, RZ, RZ, UR25 ;  /* 0x00000019ff057e24 */ /* 0x002fc8000f8e00ff */
[----:B------:R1:W2:Y:S03]  /*11760*/  SYNCS.PHASECHK.TRANS64.TRYWAIT P3, [R5+URZ+0x22830], R6 ;  /* 0x02283006050075a7 */ /* 0x0002a6000806017f */
[----:B--2---:R-:W-:Y:S05]  /*11770*/  @!P3 NANOSLEEP.SYNCS 0x989680 ;  /* 0x009896800000b95d */ /* 0x004fea0003900000 */
[----:B------:R-:W2:Y:S02]  /*11780*/  @!P3 SYNCS.PHASECHK.TRANS64 P3, [R5+URZ+0x22830], R6 ;  /* 0x022830060500b5a7 */ /* 0x000ea4000806007f */
[----:B--2---:R-:W-:Y:S05]  /*11790*/  @!P3 BRA `(.L_x_4614) ;  /* 0xfffffffc00ecb947 */ /* 0x004fea000383ffff */
[----:B------:R-:W-:Y:S05]  /*117a0*/  BRA `(.L_x_4613) ;  /* 0xffffff20008c7947 */ /* 0x000fea000383ffff */
.L_x_4618:
[----:B--2---:R2:W3:Y:S02]  /*117b0*/  SYNCS.PHASECHK.TRANS64.TRYWAIT P3, [R177+URZ+0x22850], R6 ;  /* 0x02285006b10075a7 */ /* 0x0044e4000806017f */
[----:B---3--:R-:W-:Y:S05]  /*117c0*/  @!P3 NANOSLEEP.SYNCS 0x989680 ;  /* 0x009896800000b95d */ /* 0x008fea0003900000 */
[----:B------:R-:W3:Y:S02]  /*117d0*/  @!P3 SYNCS.PHASECHK.TRANS64 P3, [R177+URZ+0x22850], R6 ;  /* 0x02285006b100b5a7 */ /* 0x000ee4000806007f */
[----:B---3--:R-:W-:Y:S05]  /*117e0*/  @!P3 BRA `(.L_x_4618) ;  /* 0xfffffffc00f0b947 */ /* 0x008fea000383ffff */
[----:B------:R-:W-:Y:S05]  /*117f0*/  BRA `(.L_x_4617) ;  /* 0xffffff4000807947 */ /* 0x000fea000383ffff */
.L_x_4624:
[----:B-1----:R-:W-:-:S04]  /*11800*/  IMAD.U32 R5, RZ, RZ, UR24 ;  /* 0x00000018ff057e24 */ /* 0x002fc8000f8e00ff */
[----:B------:R1:W2:Y:S03]  /*11810*/  SYNCS.PHASECHK.TRANS64.TRYWAIT P1, [R5+URZ+0x22830], R6 ;  /* 0x02283006050075a7 */ /* 0x0002a6000802017f */
[----:B--2---:R-:W-:Y:S05]  /*11820*/  @!P1 NANOSLEEP.SYNCS 0x989680 ;  /* 0x009896800000995d */ /* 0x004fea0003900000 */
[----:B------:R-:W2:Y:S02]  /*11830*/  @!P1 SYNCS.PHASECHK.TRANS64 P1, [R5+URZ+0x22830], R6 ;  /* 0x02283006050095a7 */ /* 0x000ea4000802007f */
[----:B--2---:R-:W-:Y:S05]  /*11840*/  @!P1 BRA `(.L_x_4624) ;  /* 0xfffffffc00ec9947 */ /* 0x004fea000383ffff */
[----:B------:R-:W-:Y:S05]  /*11850*/  BRA `(.L_x_4623) ;  /* 0xffffff44008c7947 */ /* 0x000fea000383ffff */
.L_x_4628:
[----:B--2---:R2:W3:Y:S02]  /*11860*/  SYNCS.PHASECHK.TRANS64.TRYWAIT P1, [R183+URZ+0x22850], R6 ;  /* 0x02285006b70075a7 */ /* 0x0044e4000802017f */
[----:B---3--:R-:W-:Y:S05]  /*11870*/  @!P1 NANOSLEEP.SYNCS 0x989680 ;  /* 0x009896800000995d */ /* 0x008fea0003900000 */
[----:B------:R-:W3:Y:S02]  /*11880*/  @!P1 SYNCS.PHASECHK.TRANS64 P1, [R183+URZ+0x22850], R6 ;  /* 0x02285006b70095a7 */ /* 0x000ee4000802007f */
[----:B---3--:R-:W-:Y:S05]  /*11890*/  @!P1 BRA `(.L_x_4628) ;  /* 0xfffffffc00f09947 */ /* 0x008fea000383ffff */
[----:B------:R-:W-:Y:S05]  /*118a0*/  BRA `(.L_x_4627) ;  /* 0xffffff5c00ac7947 */ /* 0x000fea000383ffff */
.L_x_4671:
        /* <DEDUP_REMOVED lines=11> */
.L_x_4776:
[----:B------:R-:W-:Y:S05]  /*11960*/  BSYNC B0 ;  /* 0x0000000000007941 */ /* 0x000fea0003800000 */
.L_x_4775:
[----:B------:R-:W-:Y:S05]  /*11970*/  BRA `(.L_x_4777) ;  /* 0xffffffb000847947 */ /* 0x000fea000383ffff */
.L_x_4673:
[----:B------:R-:W-:Y:S01]  /*11980*/  BSSY B0, `(.L_x_4778) ;  /* 0x0000006000007945 */ /* 0x000fe20003800000 */
[----:B------:R-:W-:-:S07]  /*11990*/  IMAD.MOV.U32 R15, RZ, RZ, -0x1 ;  /* 0xffffffffff0f7424 */ /* 0x000fce00078e00ff */
[----:B0123--:R-:W-:Y:S05]  /*119a0*/  WARPSYNC.COLLECTIVE R15, `(.L_x_4779) ;  /* 0x000000000f0c7348 */ /* 0x00ffea0003c00000 */
[----:B------:R-:W-:Y:S02]  /*119b0*/  ELECT P6, UR62, PT ;  /* 0x00000000003e782f */ /* 0x000fe400038c0000 */
[----:B------:R-:W-:Y:S01]  /*119c0*/  MOV R14, UR62 ;  /* 0x0000003e000e7c02 */ /* 0x000fe20008000f00 */
[----:B0123--:R-:W-:Y:S10]  /*119d0*/  ENDCOLLECTIVE ;  /* 0x000000000000791b */ /* 0x00fff40003800000 */
.L_x_4779:
[----:B------:R-:W-:Y:S05]  /*119e0*/  BSYNC B0 ;  /* 0x0000000000007941 */ /* 0x000fea0003800000 */
.L_x_4778:
[----:B------:R-:W-:Y:S05]  /*119f0*/  BRA `(.L_x_4780) ;  /* 0xffffffb0008c7947 */ /* 0x000fea000383ffff */
.L_x_4675:
[----:B---3--:R3:W4:Y:S02]  /*11a00*/  SYNCS.PHASECHK.TRANS64.TRYWAIT P0, [R0+URZ+0x22840], R2 ;  /* 0x02284002000075a7 */ /* 0x008724000800017f */
[----:B----4-:R-:W-:Y:S05]  /*11a10*/  @!P0 NANOSLEEP.SYNCS 0x989680 ;  /* 0x009896800000895d */ /* 0x010fea0003900000 */
[----:B------:R-:W4:Y:S02]  /*11a20*/  @!P0 SYNCS.PHASECHK.TRANS64 P0, [R0+URZ+0x22840], R2 ;  /* 0x02284002000085a7 */ /* 0x000f24000800007f */
[----:B----4-:R-:W-:Y:S05]  /*11a30*/  @!P0 BRA `(.L_x_4675) ;  /* 0xfffffffc00f08947 */ /* 0x010fea000383ffff */
[----:B------:R-:W-:Y:S05]  /*11a40*/  BRA `(.L_x_4781) ;  /* 0xffffffb000f87947 */ /* 0x000fea000383ffff */
.L_x_4679:
[----:B------:R-:W2:Y:S01]  /*11a50*/  LDL.LU R11, [R1+0x34] ;  /* 0x00003400010b7983 */ /* 0x000ea20000300800 */
[----:B------:R-:W-:Y:S02]  /*11a60*/  IMAD.MOV.U32 R13, RZ, RZ, R0 ;  /* 0x000000ffff0d7224 */ /* 0x000fe400078e0000 */
[----:B------:R-:W-:Y:S02]  /*11a70*/  IMAD.MOV.U32 R12, RZ, RZ, RZ ;  /* 0x000000ffff0c7224 */ /* 0x000fe400078e00ff */
[----:B------:R-:W-:Y:S02]  /*11a80*/  IMAD.MOV.U32 R15, RZ, RZ, -0x1 ;  /* 0xffffffffff0f7424 */ /* 0x000fe400078e00ff */
[----:B------:R-:W-:-:S04]  /*11a90*/  IMAD R17, R17, 0x80, R8 ;  /* 0x0000008011117824 */ /* 0x000fc800078e0208 */
[----:B------:R-:W-:Y:S02]  /*11aa0*/  VIADD R6, R17, 0x60 ;  /* 0x0000006011067836 */ /* 0x000fe40000000000 */
[----:B--2---:R-:W-:Y:S02]  /*11ab0*/  IMAD R3, R11, R7, RZ ;  /* 0x000000070b037224 */ /* 0x004fe400078e02ff */
[----:B------:R-:W-:-:S03]  /*11ac0*/  IMAD.MOV.U32 R11, RZ, RZ, 0x181f ;  /* 0x0000181fff0b7424 */ /* 0x000fc600078e00ff */
[----:B------:R-:W-:-:S13]  /*11ad0*/  ISETP.GE.AND P1, PT, R17, R3, PT ;  /* 0x000000031100720c */ /* 0x000fda0003f26270 */
[----:B-----5:R-:W-:Y:S05]  /*11ae0*/  WARPSYNC.COLLECTIVE R15, `(.L_x_4782) ;  /* 0x000000000f087348 */ /* 0x020fea0003c00000 */
[----:B------:R0:W1:Y:S02]  /*11af0*/  SHFL.IDX P6, R14, R13, R12, R11 ;  /* 0x0000000c0d0e7389 */ /* 0x00006400000c000b */
[----:B01---5:R-:W-:Y:S01]  /*11b00*/  ENDCOLLECTIVE ;  /* 0x000000000000791b */ /* 0x023fe20003800000 */
.L_x_4782:
[----:B------:R-:W-:Y:S02]  /*11b10*/  IMAD.MOV.U32 R13, RZ, RZ, R2 ;  /* 0x000000ffff0d7224 */ /* 0x000fe400078e0002 */
[----:B------:R-:W-:-:S07]  /*11b20*/  IMAD.MOV.U32 R4, RZ, RZ, R14 ;  /* 0x000000ffff047224 */ /* 0x000fce00078e000e */
[----:B------:R-:W-:Y:S05]  /*11b30*/  WARPSYNC.COLLECTIVE R15, `(.L_x_4783) ;  /* 0x000000000f087348 */ /* 0x000fea0003c00000 */
[----:B------:R0:W1:Y:S02]  /*11b40*/  SHFL.IDX P6, R14, R13, R12, R11 ;  /* 0x0000000c0d0e7389 */ /* 0x00006400000c000b */
[----:B01----:R-:W-:Y:S01]  /*11b50*/  ENDCOLLECTIVE ;  /* 0x000000000000791b */ /* 0x003fe20003800000 */
.L_x_4783:
[----:B------:R-:W-:Y:S02]  /*11b60*/  IMAD.MOV.U32 R13, RZ, RZ, R0 ;  /* 0x000000ffff0d7224 */ /* 0x000fe400078e0000 */
[----:B------:R-:W-:Y:S02]  /*11b70*/  IMAD.MOV.U32 R12, RZ, RZ, 0x1 ;  /* 0x00000001ff0c7424 */ /* 0x000fe400078e00ff */
[----:B------:R-:W-:-:S07]  /*11b80*/  IMAD.MOV.U32 R5, RZ, RZ, R14 ;  /* 0x000000ffff057224 */ /* 0x000fce00078e000e */
[----:B------:R-:W-:Y:S05]  /*11b90*/  WARPSYNC.COLLECTIVE R15, `(.L_x_4784) ;  /* 0x000000000f087348 */ /* 0x000fea0003c00000 */
[----:B------:R0:W1:Y:S02]  /*11ba0*/  SHFL.IDX P6, R14, R13, R12, R11 ;  /* 0x0000000c0d0e7389 */ /* 0x00006400000c000b */
[----:B01----:R-:W-:Y:S01]  /*11bb0*/  ENDCOLLECTIVE ;  /* 0x000000000000791b */ /* 0x003fe20003800000 */
.L_x_4784:
        /* <DEDUP_REMOVED lines=10> */
[----:B0-----:R-:W-:-:S05]  /*11c60*/  VIADD R4, R17, 0x10 ;  /* 0x0000001011047836 */ /* 0x001fca0000000000 */
[----:B------:R-:W-:Y:S01]  /*11c70*/  ISETP.GE.AND P1, PT, R4, R3, PT ;  /* 0x000000030400720c */ /* 0x000fe20003f26270 */
[----:B------:R-:W-:-:S12]  /*11c80*/  IMAD.MOV.U32 R4, RZ, RZ, R14 ;  /* 0x000000ffff047224 */ /* 0x000fd800078e000e */
[----:B------:R-:W-:Y:S05]  /*11c90*/  WARPSYNC.COLLECTIVE R15, `(.L_x_4785) ;  /* 0x000000000f087348 */ /* 0x000fea0003c00000 */
[----:B------:R0:W1:Y:S02]  /*11ca0*/  SHFL.IDX P6, R14, R13, R12, R11 ;  /* 0x0000000c0d0e7389 */ /* 0x00006400000c000b */
[----:B01----:R-:W-:Y:S01]  /*11cb0*/  ENDCOLLECTIVE ;  /* 0x000000000000791b */ /* 0x003fe20003800000 */
.L_x_4785:
[----:B------:R-:W-:Y:S02]  /*11cc0*/  IMAD.MOV.U32 R13, RZ, RZ, R0 ;  /* 0x000000ffff0d7224 */ /* 0x000fe400078e0000 */
[----:B------:R-:W-:Y:S02]  /*11cd0*/  IMAD.MOV.U32 R12, RZ, RZ, 0x2 ;  /* 0x00000002ff0c7424 */ /* 0x000fe400078e00ff */
[----:B------:R-:W-:-:S07]  /*11ce0*/  IMAD.MOV.U32 R5, RZ, RZ, R14 ;  /* 0x000000ffff057224 */ /* 0x000fce00078e000e */
[----:B------:R-:W-:Y:S05]  /*11cf0*/  WARPSYNC.COLLECTIVE R15, `(.L_x_4786) ;  /* 0x000000000f087348 */ /* 0x000fea0003c00000 */
[----:B------:R0:W1:Y:S02]  /*11d00*/  SHFL.IDX P6, R14, R13, R12, R11 ;  /* 0x0000000c0d0e7389 */ /* 0x00006400000c000b */
[----:B01----:R-:W-:Y:S01]  /*11d10*/  ENDCOLLECTIVE ;  /* 0x000000000000791b */ /* 0x003fe20003800000 */
.L_x_4786:
        /* <DEDUP_REMOVED lines=16> */
.L_x_4787:
[----:B------:R-:W-:Y:S02]  /*11e20*/  IMAD.MOV.U32 R13, RZ, RZ, R0 ;  /* 0x000000ffff0d7224 */ /* 0x000fe400078e0000 */
[----:B------:R-:W-:Y:S02]  /*11e30*/  IMAD.MOV.U32 R12, RZ, RZ, 0x3 ;  /* 0x00000003ff0c7424 */ /* 0x000fe400078e00ff */
[----:B------:R-:W-:-:S07]  /*11e40*/  IMAD.MOV.U32 R5, RZ, RZ, R14 ;  /* 0x000000ffff057224 */ /* 0x000fce00078e000e */
[----:B------:R-:W-:Y:S05]  /*11e50*/  WARPSYNC.COLLECTIVE R15, `(.L_x_4788) ;  /* 0x000000000f087348 */ /* 0x000fea0003c00000 */
[----:B------:R0:W1:Y:S02]  /*11e60*/  SHFL.IDX P6, R14, R13, R12, R11 ;  /* 0x0000000c0d0e7389 */ /* 0x00006400000c000b */
[----:B01----:R-:W-:Y:S01]  /*11e70*/  ENDCOLLECTIVE ;  /* 0x000000000000791b */ /* 0x003fe20003800000 */
.L_x_4788:
        /* <DEDUP_REMOVED lines=16> */
.L_x_4789:
[----:B------:R-:W-:Y:S02]  /*11f80*/  IMAD.MOV.U32 R13, RZ, RZ, R0 ;  /* 0x000000ffff0d7224 */ /* 0x000fe400078e0000 */
[----:B------:R-:W-:Y:S02]  /*11f90*/  IMAD.MOV.U32 R12, RZ, RZ, 0x4 ;  /* 0x00000004ff0c7424 */ /* 0x000fe400078e00ff */
[----:B------:R-:W-:-:S07]  /*11fa0*/  IMAD.MOV.U32 R5, RZ, RZ, R14 ;  /* 0x000000ffff057224 */ /* 0x000fce00078e000e */
[----:B------:R-:W-:Y:S05]  /*11fb0*/  WARPSYNC.COLLECTIVE R15, `(.L_x_4790) ;  /* 0x000000000f087348 */ /* 0x000fea0003c00000 */
[----:B------:R0:W1:Y:S02]  /*11fc0*/  SHFL.IDX P6, R14, R13, R12, R11 ;  /* 0x0000000c0d0e7389 */ /* 0x00006400000c000b */
[----:B01----:R-:W-:Y:S01]  /*11fd0*/  ENDCOLLECTIVE ;  /* 0x000000000000791b */ /* 0x003fe20003800000 */
.L_x_4790:
        /* <DEDUP_REMOVED lines=16> */
.L_x_4791:
[----:B------:R-:W-:Y:S02]  /*120e0*/  IMAD.MOV.U32 R13, RZ, RZ, R0 ;  /* 0x000000ffff0d7224 */ /* 0x000fe400078e0000 */
[----:B------:R-:W-:Y:S02]  /*120f0*/  IMAD.MOV.U32 R12, RZ, RZ, 0x5 ;  /* 0x00000005ff0c7424 */ /* 0x000fe400078e00ff */
[----:B------:R-:W-:-:S07]  /*12100*/  IMAD.MOV.U32 R5, RZ, RZ, R14 ;  /* 0x000000ffff057224 */ /* 0x000fce00078e000e */
[----:B------:R-:W-:Y:S05]  /*12110*/  WARPSYNC.COLLECTIVE R15, `(.L_x_4792) ;  /* 0x000000000f087348 */ /* 0x000fea0003c00000 */
[----:B------:R0:W1:Y:S02]  /*12120*/  SHFL.IDX P6, R14, R13, R12, R11 ;  /* 0x0000000c0d0e7389 */ /* 0x00006400000c000b */
[----:B01----:R-:W-:Y:S01]  /*12130*/  ENDCOLLECTIVE ;  /* 0x000000000000791b */ /* 0x003fe20003800000 */
.L_x_4792:
        /* <DEDUP_REMOVED lines=16> */
.L_x_4793:
[----:B------:R-:W-:Y:S02]  /*12240*/  IMAD.MOV.U32 R13, RZ, RZ, R0 ;  /* 0x000000ffff0d7224 */ /* 0x000fe400078e0000 */
[----:B------:R-:W-:Y:S02]  /*12250*/  IMAD.MOV.U32 R12, RZ, RZ, 0x6 ;  /* 0x00000006ff0c7424 */ /* 0x000fe400078e00ff */
[----:B------:R-:W-:-:S07]  /*12260*/  IMAD.MOV.U32 R5, RZ, RZ, R14 ;  /* 0x000000ffff057224 */ /* 0x000fce00078e000e */
[----:B------:R-:W-:Y:S05]  /*12270*/  WARPSYNC.COLLECTIVE R15, `(.L_x_4794) ;  /* 0x000000000f087348 */ /* 0x000fea0003c00000 */
[----:B------:R0:W1:Y:S02]  /*12280*/  SHFL.IDX P6, R14, R13, R12, R11 ;  /* 0x0000000c0d0e7389 */ /* 0x00006400000c000b */
[----:B01----:R-:W-:Y:S01]  /*12290*/  ENDCOLLECTIVE ;  /* 0x000000000000791b */ /* 0x003fe20003800000 */
.L_x_4794:
        /* <DEDUP_REMOVED lines=15> */
.L_x_4795:
[----:B------:R-:W-:Y:S02]  /*12390*/  IMAD.MOV.U32 R13, RZ, RZ, R0 ;  /* 0x000000ffff0d7224 */ /* 0x000fe400078e0000 */
[----:B------:R-:W-:Y:S02]  /*123a0*/  IMAD.MOV.U32 R12, RZ, RZ, 0x7 ;  /* 0x00000007ff0c7424 */ /* 0x000fe400078e00ff */
[----:B------:R-:W-:-:S07]  /*123b0*/  IMAD.MOV.U32 R5, RZ, RZ, R14 ;  /* 0x000000ffff057224 */ /* 0x000fce00078e000e */
[----:B------:R-:W-:Y:S05]  /*123c0*/  WARPSYNC.COLLECTIVE R15, `(.L_x_4796) ;  /* 0x000000000f087348 */ /* 0x000fea0003c00000 */
[----:B------:R0:W1:Y:S02]  /*123d0*/  SHFL.IDX P6, R14, R13, R12, R11 ;  /* 0x0000000c0d0e7389 */ /* 0x00006400000c000b */
[----:B01----:R-:W-:Y:S01]  /*123e0*/  ENDCOLLECTIVE ;  /* 0x000000000000791b */ /* 0x003fe20003800000 */
.L_x_4796:
        /* <DEDUP_REMOVED lines=10> */
.L_x_4797:
[----:B------:R-:W-:Y:S01]  /*12490*/  @!PT LDS RZ, [RZ] ;  /* 0x00000000fffff984 */ /* 0x000fe20000000800 */
[----:B------:R-:W-:Y:S01]  /*124a0*/  @!PT LDS RZ, [RZ] ;  /* 0x00000000fffff984 */ /* 0x000fe20000000800 */
[----:B------:R-:W-:Y:S01]  /*124b0*/  @!PT LDS RZ, [RZ] ;  /* 0x00000000fffff984 */ /* 0x000fe20000000800 */
[----:B------:R0:W-:Y:S01]  /*124c0*/  @!P1 LDGSTS.E.BYPASS.LTC128B.128 [R9+0x1b400], desc[UR40][R4.64], !P0 ;  /* 0x1b40000004099fae */ /* 0x0001e2000c101d68 */
[----:B------:R-:W-:Y:S01]  /*124d0*/  IMAD.MOV.U32 R2, RZ, RZ, R14 ;  /* 0x000000ffff027224 */ /* 0x000fe200078e000e */
[----:B------:R-:W-:Y:S06]  /*124e0*/  BRA `(.L_x_4798) ;  /* 0xffffffb400a07947 */ /* 0x000fec000383ffff */
.L_x_4682:
[----:B--2---:R-:W2:Y:S02]  /*124f0*/  LDL R2, [R1+0x4] ;  /* 0x0000040001027983 */ /* 0x004ea40000100800 */
[----:B--2---:R2:W3:Y:S02]  /*12500*/  SYNCS.PHASECHK.TRANS64.TRYWAIT P0, [R2+URZ+0x22820], R0 ;  /* 0x02282000020075a7 */ /* 0x0044e4000800017f */
[----:B---3--:R-:W-:Y:S05]  /*12510*/  @!P0 NANOSLEEP.SYNCS 0x989680 ;  /* 0x009896800000895d */ /* 0x008fea0003900000 */
[----:B------:R-:W3:Y:S02]  /*12520*/  @!P0 SYNCS.PHASECHK.TRANS64 P0, [R2+URZ+0x22820], R0 ;  /* 0x02282000020085a7 */ /* 0x000ee4000800007f */
[----:B---3--:R-:W-:Y:S05]  /*12530*/  @!P0 BRA `(.L_x_4682) ;  /* 0xfffffffc00ec8947 */ /* 0x008fea000383ffff */
[----:B------:R-:W-:Y:S05]  /*12540*/  BRA `(.L_x_4799) ;  /* 0xffffffb800007947 */ /* 0x000fea000383ffff */
.L_x_4686:
[----:B0-----:R0:W1:Y:S02]  /*12550*/  SYNCS.PHASECHK.TRANS64.TRYWAIT P0, [R2+URZ+0x22860], R0 ;  /* 0x02286000020075a7 */ /* 0x001064000800017f */
[----:B-1----:R-:W-:Y:S05]  /*12560*/  @!P0 NANOSLEEP.SYNCS 0x989680 ;  /* 0x009896800000895d */ /* 0x002fea0003900000 */
[----:B------:R-:W1:Y:S02]  /*12570*/  @!P0 SYNCS.PHASECHK.TRANS64 P0, [R2+URZ+0x22860], R0 ;  /* 0x02286000020085a7 */ /* 0x000e64000800007f */
[----:B-1----:R-:W-:Y:S05]  /*12580*/  @!P0 BRA `(.L_x_4686) ;  /* 0xfffffffc00f08947 */ /* 0x002fea000383ffff */
[----:B------:R-:W-:Y:S05]  /*12590*/  BRA `(.L_x_4800) ;  /* 0xffffffb800307947 */ /* 0x000fea000383ffff */
.L_x_4701:
[----:B-1----:R1:W2:Y:S02]  /*125a0*/  SYNCS.PHASECHK.TRANS64.TRYWAIT P0, [R3+URZ+0x22840], R2 ;  /* 0x02284002030075a7 */ /* 0x0022a4000800017f */
[----:B--2---:R-:W-:Y:S05]  /*125b0*/  @!P0 NANOSLEEP.SYNCS 0x989680 ;  /* 0x009896800000895d */ /* 0x004fea0003900000 */
[----:B------:R-:W2:Y:S02]  /*125c0*/  @!P0 SYNCS.PHASECHK.TRANS64 P0, [R3+URZ+0x22840], R2 ;  /* 0x02284002030085a7 */ /* 0x000ea4000800007f */
[----:B--2---:R-:W-:Y:S05]  /*125d0*/  @!P0 BRA `(.L_x_4701) ;  /* 0xfffffffc00f08947 */ /* 0x004fea000383ffff */
[----:B------:R-:W-:Y:S05]  /*125e0*/  BRA `(.L_x_4801) ;  /* 0xffffffc000547947 */ /* 0x000fea000383ffff */
.L_x_4706:
[----:B0-----:R0:W2:Y:S02]  /*125f0*/  SYNCS.PHASECHK.TRANS64.TRYWAIT P0, [R3+URZ+0x22860], R2 ;  /* 0x02286002030075a7 */ /* 0x0010a4000800017f */
[----:B--2---:R-:W-:Y:S05]  /*12600*/  @!P0 NANOSLEEP.SYNCS 0x989680 ;  /* 0x009896800000895d */ /* 0x004fea0003900000 */
[----:B------:R-:W2:Y:S02]  /*12610*/  @!P0 SYNCS.PHASECHK.TRANS64 P0, [R3+URZ+0x22860], R2 ;  /* 0x02286002030085a7 */ /* 0x000ea4000800007f */
[----:B--2---:R-:W-:Y:S05]  /*12620*/  @!P0 BRA `(.L_x_4706) ;  /* 0xfffffffc00f08947 */ /* 0x004fea000383ffff */
[----:B------:R-:W-:Y:S05]  /*12630*/  BRA `(.L_x_4802) ;  /* 0xffffffc000dc7947 */ /* 0x000fea000383ffff */
.L_x_4717:
[----:B0-----:R0:W1:Y:S02]  /*12640*/  SYNCS.PHASECHK.TRANS64.TRYWAIT P0, [R4+URZ+0x22840], R2 ;  /* 0x02284002040075a7 */ /* 0x001064000800017f */
[----:B-1----:R-:W-:Y:S05]  /*12650*/  @!P0 NANOSLEEP.SYNCS 0x989680 ;  /* 0x009896800000895d */ /* 0x002fea0003900000 */
[----:B------:R-:W1:Y:S02]  /*12660*/  @!P0 SYNCS.PHASECHK.TRANS64 P0, [R4+URZ+0x22840], R2 ;  /* 0x02284002040085a7 */ /* 0x000e64000800007f */
[----:B-1----:R-:W-:Y:S05]  /*12670*/  @!P0 BRA `(.L_x_4717) ;  /* 0xfffffffc00f08947 */ /* 0x002fea000383ffff */
[----:B------:R-:W-:Y:S05]  /*12680*/  BRA `(.L_x_4803) ;  /* 0xffffffc800e47947 */ /* 0x000fea000383ffff */
.L_x_4722:
[----:B-1----:R1:W2:Y:S02]  /*12690*/  SYNCS.PHASECHK.TRANS64.TRYWAIT P0, [R4+URZ+0x22860], R2 ;  /* 0x02286002040075a7 */ /* 0x0022a4000800017f */
[----:B--2---:R-:W-:Y:S05]  /*126a0*/  @!P0 NANOSLEEP.SYNCS 0x989680 ;  /* 0x009896800000895d */ /* 0x004fea0003900000 */
[----:B------:R-:W2:Y:S02]  /*126b0*/  @!P0 SYNCS.PHASECHK.TRANS64 P0, [R4+URZ+0x22860], R2 ;  /* 0x02286002040085a7 */ /* 0x000ea4000800007f */
[----:B--2---:R-:W-:Y:S05]  /*126c0*/  @!P0 BRA `(.L_x_4722) ;  /* 0xfffffffc00f08947 */ /* 0x004fea000383ffff */
[----:B------:R-:W-:Y:S05]  /*126d0*/  BRA `(.L_x_4804) ;  /* 0xffffffcc00687947 */ /* 0x000fea000383ffff */
.L_x_4733:
[----:B-1----:R1:W2:Y:S02]  /*126e0*/  SYNCS.PHASECHK.TRANS64.TRYWAIT P0, [R4+URZ+0x22840], R2 ;  /* 0x02284002040075a7 */ /* 0x0022a4000800017f */
[----:B--2---:R-:W-:Y:S05]  /*126f0*/  @!P0 NANOSLEEP.SYNCS 0x989680 ;  /* 0x009896800000895d */ /* 0x004fea0003900000 */
[----:B------:R-:W2:Y:S02]  /*12700*/  @!P0 SYNCS.PHASECHK.TRANS64 P0, [R4+URZ+0x22840], R2 ;  /* 0x02284002040085a7 */ /* 0x000ea4000800007f */
[----:B--2---:R-:W-:Y:S05]  /*12710*/  @!P0 BRA `(.L_x_4733) ;  /* 0xfffffffc00f08947 */ /* 0x004fea000383ffff */
[----:B------:R-:W-:Y:S05]  /*12720*/  BRA `(.L_x_4805) ;  /* 0xffffffd400547947 */ /* 0x000fea000383ffff */
.L_x_4738:
[----:B0-----:R0:W2:Y:S02]  /*12730*/  SYNCS.PHASECHK.TRANS64.TRYWAIT P0, [R4+URZ+0x22860], R2 ;  /* 0x02286002040075a7 */ /* 0x0010a4000800017f */
[----:B--2---:R-:W-:Y:S05]  /*12740*/  @!P0 NANOSLEEP.SYNCS 0x989680 ;  /* 0x009896800000895d */ /* 0x004fea0003900000 */
[----:B------:R-:W2:Y:S02]  /*12750*/  @!P0 SYNCS.PHASECHK.TRANS64 P0, [R4+URZ+0x22860], R2 ;  /* 0x02286002040085a7 */ /* 0x000ea4000800007f */
[----:B--2---:R-:W-:Y:S05]  /*12760*/  @!P0 BRA `(.L_x_4738) ;  /* 0xfffffffc00f08947 */ /* 0x004fea000383ffff */
[----:B------:R-:W-:Y:S05]  /*12770*/  BRA `(.L_x_4806) ;  /* 0xffffffd400dc7947 */ /* 0x000fea000383ffff */
.L_x_4750:
        /* <DEDUP_REMOVED lines=8> */
.L_x_4808:
[----:B------:R-:W-:Y:S05]  /*12800*/  BSYNC B0 ;  /* 0x0000000000007941 */ /* 0x000fea0003800000 */
.L_x_4807:
        /* <DEDUP_REMOVED lines=9> */
.L_x_4809:
        /* <DEDUP_REMOVED lines=18> */
.L_x_4810:
[----:B------:R-:W-:Y:S01]  /*129c0*/  IMAD.MOV.U32 R12, RZ, RZ, 0x2 ;  /* 0x00000002ff0c7424 */ /* 0x000fe200078e00ff */
[----:B------:R-:W-:-:S05]  /*129d0*/  SEL R7, R14, RZ, P1 ;  /* 0x000000ff0e077207 */ /* 0x000fca0000800000 */
[----:B------:R-:W-:-:S04]  /*129e0*/  IMAD.IADD R3, R2, 0x1, R7 ;  /* 0x0000000102037824 */ /* 0x000fc800078e0207 */
[----:B------:R-:W-:-:S07]  /*129f0*/  IMAD.MOV.U32 R13, RZ, RZ, R3 ;  /* 0x000000ffff0d7224 */ /* 0x000fce00078e0003 */
[----:B------:R-:W-:Y:S05]  /*12a00*/  WARPSYNC.COLLECTIVE R15, `(.L_x_4811) ;  /* 0x000000000f087348 */ /* 0x000fea0003c00000 */
[----:B------:R0:W1:Y:S02]  /*12a10*/  SHFL.UP P6, R14, R13, R12, R11 ;  /* 0x0400000c0d0e7389 */ /* 0x00006400000c000b */
[----:B01----:R-:W-:Y:S01]  /*12a20*/  ENDCOLLECTIVE ;  /* 0x000000000000791b */ /* 0x003fe20003800000 */
.L_x_4811:
[----:B------:R-:W-:Y:S01]  /*12a30*/  IMAD.MOV.U32 R12, RZ, RZ, 0x4 ;  /* 0x00000004ff0c7424 */ /* 0x000fe200078e00ff */
[----:B------:R-:W-:-:S05]  /*12a40*/  SEL R14, R14, RZ, P2 ;  /* 0x000000ff0e0e7207 */ /* 0x000fca0001000000 */
[----:B------:R-:W-:-:S04]  /*12a50*/  IMAD.IADD R3, R3, 0x1, R14 ;  /* 0x0000000103037824 */ /* 0x000fc800078e020e */
[----:B------:R-:W-:-:S07]  /*12a60*/  IMAD.MOV.U32 R13, RZ, RZ, R3 ;  /* 0x000000ffff0d7224 */ /* 0x000fce00078e0003 */
[----:B------:R-:W-:Y:S05]  /*12a70*/  WARPSYNC.COLLECTIVE R15, `(.L_x_4812) ;  /* 0x000000000f087348 */ /* 0x000fea0003c00000 */
[----:B------:R0:W1:Y:S02]  /*12a80*/  SHFL.UP P6, R14, R13, R12, R11 ;  /* 0x0400000c0d0e7389 */ /* 0x00006400000c000b */
[----:B01----:R-:W-:Y:S01]  /*12a90*/  ENDCOLLECTIVE ;  /* 0x000000000000791b */ /* 0x003fe20003800000 */
.L_x_4812:
[----:B------:R-:W-:Y:S01]  /*12aa0*/  IMAD.MOV.U32 R12, RZ, RZ, 0x8 ;  /* 0x00000008ff0c7424 */ /* 0x000fe200078e00ff */
[----:B------:R-:W-:-:S05]  /*12ab0*/  SEL R14, R14, RZ, P3 ;  /* 0x000000ff0e0e7207 */ /* 0x000fca0001800000 */
[----:B------:R-:W-:-:S04]  /*12ac0*/  IMAD.IADD R3, R3, 0x1, R14 ;  /* 0x0000000103037824 */ /* 0x000fc800078e020e */
[----:B------:R-:W-:-:S07]  /*12ad0*/  IMAD.MOV.U32 R13, RZ, RZ, R3 ;  /* 0x000000ffff0d7224 */ /* 0x000fce00078e0003 */
[----:B------:R-:W-:Y:S05]  /*12ae0*/  WARPSYNC.COLLECTIVE R15, `(.L_x_4813) ;  /* 0x000000000f087348 */ /* 0x000fea0003c00000 */
[----:B------:R0:W1:Y:S02]  /*12af0*/  SHFL.UP P6, R14, R13, R12, R11 ;  /* 0x0400000c0d0e7389 */ /* 0x00006400000c000b */
[----:B01----:R-:W-:Y:S01]  /*12b00*/  ENDCOLLECTIVE ;  /* 0x000000000000791b */ /* 0x003fe20003800000 */
.L_x_4813:
[----:B------:R-:W-:Y:S01]  /*12b10*/  IMAD.MOV.U32 R12, RZ, RZ, 0x10 ;  /* 0x00000010ff0c7424 */ /* 0x000fe200078e00ff */
[----:B------:R-:W-:-:S05]  /*12b20*/  SEL R14, R14, RZ, P4 ;  /* 0x000000ff0e0e7207 */ /* 0x000fca0002000000 */
[----:B------:R-:W-:-:S04]  /*12b30*/  IMAD.IADD R3, R3, 0x1, R14 ;  /* 0x0000000103037824 */ /* 0x000fc800078e020e */
[----:B------:R-:W-:-:S07]  /*12b40*/  IMAD.MOV.U32 R13, RZ, RZ, R3 ;  /* 0x000000ffff0d7224 */ /* 0x000fce00078e0003 */
[----:B------:R-:W-:Y:S05]  /*12b50*/  WARPSYNC.COLLECTIVE R15, `(.L_x_4814) ;  /* 0x000000000f087348 */ /* 0x000fea0003c00000 */
[----:B------:R0:W1:Y:S02]  /*12b60*/  SHFL.UP P6, R14, R13, R12, R11 ;  /* 0x0400000c0d0e7389 */ /* 0x00006400000c000b */
[----:B01----:R-:W-:Y:S01]  /*12b70*/  ENDCOLLECTIVE ;  /* 0x000000000000791b */ /* 0x003fe20003800000 */
.L_x_4814:
        /* <DEDUP_REMOVED lines=8> */
.L_x_4815:
[----:B------:R-:W-:Y:S05]  /*12c00*/  BRA `(.L_x_4816) ;  /* 0xffffffdc004c7947 */ /* 0x000fea000383ffff */
.L_x_4755:
[----:B------:R-:W-:Y:S01]  /*12c10*/  BSSY B0, `(.L_x_4817) ;  /* 0x0000008000007945 */ /* 0x000fe20003800000 */
[----:B-----5:R-:W-:Y:S02]  /*12c20*/  IMAD.MOV.U32 R13, RZ, RZ, R2 ;  /* 0x000000ffff0d7224 */ /* 0x020fe400078e0002 */
[----:B------:R-:W-:Y:S02]  /*12c30*/  IMAD.MOV.U32 R12, RZ, RZ, 0x1 ;  /* 0x00000001ff0c7424 */ /* 0x000fe400078e00ff */
[----:B------:R-:W-:Y:S02]  /*12c40*/  IMAD.MOV.U32 R11, RZ, RZ, RZ ;  /* 0x000000ffff0b7224 */ /* 0x000fe400078e00ff */
[----:B------:R-:W-:-:S07]  /*12c50*/  IMAD.MOV.U32 R15, RZ, RZ, -0x1 ;  /* 0xffffffffff0f7424 */ /* 0x000fce00078e00ff */
[----:B012---:R-:W-:Y:S05]  /*12c60*/  WARPSYNC.COLLECTIVE R15, `(.L_x_4818) ;  /* 0x000000000f087348 */ /* 0x007fea0003c00000 */
[----:B------:R3:W4:Y:S02]  /*12c70*/  SHFL.UP P6, R14, R13, R12, R11 ;  /* 0x0400000c0d0e7389 */ /* 0x00072400000c000b */
[----:B01234-:R-:W-:Y:S01]  /*12c80*/  ENDCOLLECTIVE ;  /* 0x000000000000791b */ /* 0x01ffe20003800000 */
.L_x_4818:
[----:B------:R-:W-:Y:S05]  /*12c90*/  BSYNC B0 ;  /* 0x0000000000007941 */ /* 0x000fea0003800000 */
.L_x_4817:
        /* <DEDUP_REMOVED lines=8> */
.L_x_4819:
[----:B------:R-:W-:Y:S01]  /*12d20*/  IMAD.MOV.U32 R12, RZ, RZ, 0x4 ;  /* 0x00000004ff0c7424 */ /* 0x000fe200078e00ff */
[----:B------:R-:W-:-:S05]  /*12d30*/  SEL R4, R14, RZ, P2 ;  /* 0x000000ff0e047207 */ /* 0x000fca0001000000 */
[----:B------:R-:W-:-:S04]  /*12d40*/  IMAD.IADD R4, R13, 0x1, R4 ;  /* 0x000000010d047824 */ /* 0x000fc800078e0204 */
[----:B------:R-:W-:-:S07]  /*12d50*/  IMAD.MOV.U32 R13, RZ, RZ, R4 ;  /* 0x000000ffff0d7224 */ /* 0x000fce00078e0004 */
[----:B------:R-:W-:Y:S05]  /*12d60*/  WARPSYNC.COLLECTIVE R15, `(.L_x_4820) ;  /* 0x000000000f087348 */ /* 0x000fea0003c00000 */
[----:B------:R0:W1:Y:S02]  /*12d70*/  SHFL.UP P6, R14, R13, R12, R11 ;  /* 0x0400000c0d0e7389 */ /* 0x00006400000c000b */
[----:B01----:R-:W-:Y:S01]  /*12d80*/  ENDCOLLECTIVE ;  /* 0x000000000000791b */ /* 0x003fe20003800000 */
.L_x_4820:
[----:B------:R-:W-:Y:S01]  /*12d90*/  IMAD.MOV.U32 R12, RZ, RZ, 0x8 ;  /* 0x00000008ff0c7424 */ /* 0x000fe200078e00ff */
[----:B------:R-:W-:-:S05]  /*12da0*/  SEL R3, R14, RZ, P3 ;  /* 0x000000ff0e037207 */ /* 0x000fca0001800000 */
[----:B------:R-:W-:-:S04]  /*12db0*/  IMAD.IADD R6, R4, 0x1, R3 ;  /* 0x0000000104067824 */ /* 0x000fc800078e0203 */
[----:B------:R-:W-:-:S07]  /*12dc0*/  IMAD.MOV.U32 R13, RZ, RZ, R6 ;  /* 0x000000ffff0d7224 */ /* 0x000fce00078e0006 */
[----:B------:R-:W-:Y:S05]  /*12dd0*/  WARPSYNC.COLLECTIVE R15, `(.L_x_4821) ;  /* 0x000000000f087348 */ /* 0x000fea0003c00000 */
[----:B------:R0:W1:Y:S02]  /*12de0*/  SHFL.UP P6, R14, R13, R12, R11 ;  /* 0x0400000c0d0e7389 */ /* 0x00006400000c000b */
[----:B01----:R-:W-:Y:S01]  /*12df0*/  ENDCOLLECTIVE ;  /* 0x000000000000791b */ /* 0x003fe20003800000 */
.L_x_4821:
[----:B------:R-:W-:Y:S01]  /*12e00*/  IMAD.MOV.U32 R12, RZ, RZ, 0x10 ;  /* 0x00000010ff0c7424 */ /* 0x000fe200078e00ff */
[----:B------:R-:W-:-:S05]  /*12e10*/  SEL R7, R14, RZ, P4 ;  /* 0x000000ff0e077207 */ /* 0x000fca0002000000 */
[----:B------:R-:W-:-:S04]  /*12e20*/  IMAD.IADD R7, R6, 0x1, R7 ;  /* 0x0000000106077824 */ /* 0x000fc800078e0207 */
[----:B------:R-:W-:-:S07]  /*12e30*/  IMAD.MOV.U32 R13, RZ, RZ, R7 ;  /* 0x000000ffff0d7224 */ /* 0x000fce00078e0007 */
[----:B------:R-:W-:Y:S05]  /*12e40*/  WARPSYNC.COLLECTIVE R15, `(.L_x_4822) ;  /* 0x000000000f087348 */ /* 0x000fea0003c00000 */
[----:B------:R0:W1:Y:S02]  /*12e50*/  SHFL.UP P6, R14, R13, R12, R11 ;  /* 0x0400000c0d0e7389 */ /* 0x00006400000c000b */
[----:B01----:R-:W-:Y:S01]  /*12e60*/  ENDCOLLECTIVE ;  /* 0x000000000000791b */ /* 0x003fe20003800000 */
.L_x_4822:
        /* <DEDUP_REMOVED lines=8> */
.L_x_4823:
[----:B------:R-:W-:Y:S05]  /*12ef0*/  BRA `(.L_x_4824) ;  /* 0xffffffdc002c7947 */ /* 0x000fea000383ffff */
.L_x_4757:
[----:B------:R-:W-:Y:S01]  /*12f00*/  BSSY B0, `(.L_x_4825) ;  /* 0x0000006000007945 */ /* 0x000fe20003800000 */
[----:B------:R-:W-:Y:S01]  /*12f10*/  PLOP3.LUT P6, PT, P6, PT, PT, 0x8, 0x0 ;  /* 0x000000000000781c */ /* 0x000fe200037ce170 */
[----:B------:R-:W-:-:S12]  /*12f20*/  IMAD.MOV.U32 R15, RZ, RZ, -0x1 ;  /* 0xffffffffff0f7424 */ /* 0x000fd800078e00ff */
[----:B01---5:R-:W-:Y:S05]  /*12f30*/  WARPSYNC.COLLECTIVE R15, `(.L_x_4826) ;  /* 0x000000000f087348 */ /* 0x023fea0003c00000 */
[----:B------:R-:W-:Y:S01]  /*12f40*/  VOTE.ANY R14, PT, P6 ;  /* 0x00000000000e7806 */ /* 0x000fe200030e0100 */
[----:B01---5:R-:W-:Y:S06]  /*12f50*/  ENDCOLLECTIVE ;  /* 0x000000000000791b */ /* 0x023fec0003800000 */
.L_x_4826:
[----:B------:R-:W-:Y:S05]  /*12f60*/  BSYNC B0 ;  /* 0x0000000000007941 */ /* 0x000fea0003800000 */
.L_x_4825:
        /* <DEDUP_REMOVED lines=9> */
.L_x_4827:
[----:B------:R-:W-:Y:S01]  /*13000*/  IMAD.MOV.U32 R17, RZ, RZ, R14 ;  /* 0x000000ffff117224 */ /* 0x000fe200078e000e */
[----:B------:R-:W-:Y:S06]  /*13010*/  BRA `(.L_x_4828) ;  /* 0xffffffdc001c7947 */ /* 0x000fec000383ffff */
.L_x_4759:
[----:B------:R-:W-:Y:S01]  /*13020*/  BSSY B0, `(.L_x_4829) ;  /* 0x0000007000007945 */ /* 0x000fe20003800000 */
[----:B------:R-:W-:Y:S02]  /*13030*/  IMAD.MOV.U32 R13, RZ, RZ, R3 ;  /* 0x000000ffff0d7224 */ /* 0x000fe400078e0003 */
[----:B------:R-:W-:Y:S02]  /*13040*/  IMAD.MOV.U32 R11, RZ, RZ, 0x1f ;  /* 0x0000001fff0b7424 */ /* 0x000fe400078e00ff */
[----:B------:R-:W-:-:S07]  /*13050*/  IMAD.MOV.U32 R15, RZ, RZ, -0x1 ;  /* 0xffffffffff0f7424 */ /* 0x000fce00078e00ff */
[----:B0123-5:R-:W-:Y:S05]  /*13060*/  WARPSYNC.COLLECTIVE R15, `(.L_x_4830) ;  /* 0x000000000f087348 */ /* 0x02ffea0003c00000 */
[----:B------:R4:W0:Y:S02]  /*13070*/  SHFL.IDX P6, R14, R13, R12, R11 ;  /* 0x0000000c0d0e7389 */ /* 0x00082400000c000b */
[----:B012345:R-:W-:Y:S01]  /*13080*/  ENDCOLLECTIVE ;  /* 0x000000000000791b */ /* 0x03ffe20003800000 */
.L_x_4830:
[----:B------:R-:W-:Y:S05]  /*13090*/  BSYNC B0 ;  /* 0x0000000000007941 */ /* 0x000fea0003800000 */
.L_x_4829:
[----:B------:R-:W-:Y:S01]  /*130a0*/  IMAD.MOV.U32 R5, RZ, RZ, R14 ;  /* 0x000000ffff057224 */ /* 0x000fe200078e000e */
[----:B------:R-:W-:Y:S06]  /*130b0*/  BRA `(.L_x_4758) ;  /* 0xffffffdc00107947 */ /* 0x000fec000383ffff */
.L_x_4763:
[----:B-1----:R1:W2:Y:S02]  /*130c0*/  SYNCS.PHASECHK.TRANS64.TRYWAIT P0, [R0+URZ+0x22820], R3 ;  /* 0x02282003000075a7 */ /* 0x0022a4000800017f */
[----:B--2---:R-:W-:Y:S05]  /*130d0*/  @!P0 NANOSLEEP.SYNCS 0x989680 ;  /* 0x009896800000895d */ /* 0x004fea0003900000 */
[----:B------:R-:W2:Y:S02]  /*130e0*/  @!P0 SYNCS.PHASECHK.TRANS64 P0, [R0+URZ+0x22820], R3 ;  /* 0x02282003000085a7 */ /* 0x000ea4000800007f */
[----:B--2---:R-:W-:Y:S05]  /*130f0*/  @!P0 BRA `(.L_x_4763) ;  /* 0xfffffffc00f08947 */ /* 0x004fea000383ffff */
[----:B------:R-:W-:Y:S05]  /*13100*/  BRA `(.L_x_4831) ;  /* 0xffffffe000907947 */ /* 0x000fea000383ffff */
.L_x_4764:
        /* <DEDUP_REMOVED lines=11> */
.L_x_4833:
[----:B------:R-:W-:Y:S05]  /*131c0*/  BSYNC B0 ;  /* 0x0000000000007941 */ /* 0x000fea0003800000 */
.L_x_4832:
[----:B------:R-:W-:Y:S05]  /*131d0*/  BRA `(.L_x_4834) ;  /* 0xffffffe000787947 */ /* 0x000fea000383ffff */
.L_x_4767:
[----:B------:R-:W-:Y:S01]  /*131e0*/  BSSY B1, `(.L_x_4835) ;  /* 0x0000006000017945 */ /* 0x000fe20003800000 */
[----:B------:R-:W-:-:S07]  /*131f0*/  IMAD.MOV.U32 R15, RZ, RZ, -0x1 ;  /* 0xffffffffff0f7424 */ /* 0x000fce00078e00ff */
[----:B012--5:R-:W-:Y:S05]  /*13200*/  WARPSYNC.COLLECTIVE R15, `(.L_x_4836) ;  /* 0x000000000f0c7348 */ /* 0x027fea0003c00000 */
[----:B------:R-:W-:Y:S02]  /*13210*/  ELECT P6, UR62, PT ;  /* 0x00000000003e782f */ /* 0x000fe400038c0000 */
[----:B------:R-:W-:Y:S01]  /*13220*/  MOV R14, UR62 ;  /* 0x0000003e000e7c02 */ /* 0x000fe20008000f00 */
[----:B012--5:R-:W-:Y:S10]  /*13230*/  ENDCOLLECTIVE ;  /* 0x000000000000791b */ /* 0x027ff40003800000 */
.L_x_4836:
[----:B------:R-:W-:Y:S05]  /*13240*/  BSYNC B1 ;  /* 0x0000000000017941 */ /* 0x000fea0003800000 */
.L_x_4835:
[----:B------:R-:W-:Y:S05]  /*13250*/  BRA `(.L_x_4837) ;  /* 0xffffffe000707947 */ /* 0x000fea000383ffff */
.L_x_4769:
[----:B-1----:R1:W2:Y:S02]  /*13260*/  SYNCS.PHASECHK.TRANS64.TRYWAIT P0, [R6+URZ], R5 ;  /* 0x00000005060075a7 */ /* 0x0022a4000800017f */
[----:B--2---:R-:W-:Y:S05]  /*13270*/  @!P0 NANOSLEEP.SYNCS 0x989680 ;  /* 0x009896800000895d */ /* 0x004fea0003900000 */
[----:B------:R-:W2:Y:S02]  /*13280*/  @!P0 SYNCS.PHASECHK.TRANS64 P0, [R6+URZ], R5 ;  /* 0x00000005060085a7 */ /* 0x000ea4000800007f */
[----:B--2---:R-:W-:Y:S05]  /*13290*/  @!P0 BRA `(.L_x_4769) ;  /* 0xfffffffc00f08947 */ /* 0x004fea000383ffff */
[----:B------:R-:W-:Y:S05]  /*132a0*/  BRA `(.L_x_4838) ;  /* 0xffffffe000ac7947 */ /* 0x000fea000383ffff */
.L_x_4770:
[----:B--2---:R2:W3:Y:S02]  /*132b0*/  SYNCS.PHASECHK.TRANS64.TRYWAIT P0, [R7+URZ], R2 ;  /* 0x00000002070075a7 */ /* 0x0044e4000800017f */
[----:B---3--:R-:W-:Y:S05]  /*132c0*/  @!P0 NANOSLEEP.SYNCS 0x989680 ;  /* 0x009896800000895d */ /* 0x008fea0003900000 */
[----:B------:R-:W3:Y:S02]  /*132d0*/  @!P0 SYNCS.PHASECHK.TRANS64 P0, [R7+URZ], R2 ;  /* 0x00000002070085a7 */ /* 0x000ee4000800007f */
[----:B---3--:R-:W-:Y:S05]  /*132e0*/  @!P0 BRA `(.L_x_4770) ;  /* 0xfffffffc00f08947 */ /* 0x008fea000383ffff */
[----:B------:R-:W-:Y:S05]  /*132f0*/  BRA `(.L_x_4839) ;  /* 0xffffffe000a07947 */ /* 0x000fea000383ffff */
.L_x_4772:
[----:B---3--:R3:W4:Y:S02]  /*13300*/  SYNCS.PHASECHK.TRANS64.TRYWAIT P0, [R4+URZ], R5 ;  /* 0x00000005040075a7 */ /* 0x008724000800017f */
[----:B----4-:R-:W-:Y:S05]  /*13310*/  @!P0 NANOSLEEP.SYNCS 0x989680 ;  /* 0x009896800000895d */ /* 0x010fea0003900000 */
[----:B------:R-:W4:Y:S02]  /*13320*/  @!P0 SYNCS.PHASECHK.TRANS64 P0, [R4+URZ], R5 ;  /* 0x00000005040085a7 */ /* 0x000f24000800007f */
[----:B----4-:R-:W-:Y:S05]  /*13330*/  @!P0 BRA `(.L_x_4772) ;  /* 0xfffffffc00f08947 */ /* 0x010fea000383ffff */
[----:B------:R-:W-:Y:S05]  /*13340*/  BRA `(.L_x_4840) ;  /* 0xffffffe000a87947 */ /* 0x000fea000383ffff */
.L_x_4841:
        /* <DEDUP_REMOVED lines=11> */
.L_x_6051:


//--------------------- .text._ZN7cutlass13device_kernelIN5flash11enable_sm90INS1_16FlashAttnFwdSm90INS1_25CollectiveMainloopFwdSm90ILi2EN4cute5tupleIJNS5_1CILi1EEES8_S8_EEENS6_IJNS7_ILi128EEENS7_ILi96EEENS7_ILi64EEEEEELi256ENS_6half_tEfNS_4arch4Sm90ELb1ELb0ELb0ELb1ELb0ELb1ELb0ELb1ELb0ELb1ELb0ELb0EEENS1_21CollectiveEpilogueFwdINS6_IJSA_NS7_ILi256EEESB_EEES9_SE_SG_Li256ELb1ELb1ELb0ELb0EEENS1_36VarlenDynamicPersistentTileSchedulerILi128ELi96ELi256ELi128ELb0ELb1ELb1ELb1ELb1ELb1EEEEEEEEEvNT_6ParamsE --------------------------
	.section	.text._ZN7cutlass13device_kernelIN5flash11enable_sm90INS1_16FlashAttnFwdSm90INS1_25CollectiveMainloopFwdSm90ILi2EN4cute5tupleIJNS5_1CILi1EEES8_S8_EEENS6_IJNS7_ILi128EEENS7_ILi96EEENS7_ILi64EEEEEELi256ENS_6half_tEfNS_4arch4Sm90ELb1ELb0ELb0ELb1ELb0ELb1ELb0ELb1ELb0ELb1ELb0ELb0EEENS1_21CollectiveEpilogueFwdINS6_IJSA_NS7_ILi256EEESB_EEES9_SE_SG_Li256ELb1ELb1ELb0ELb0EEENS1_36VarlenDynamicPersistentTileSchedulerILi128ELi96ELi256ELi128ELb0ELb1ELb1ELb1ELb1ELb1EEEEEEEEEvNT_6ParamsE,"ax",@progbits
	.align	128
.text._ZN7cutlass13device_kernelIN5flash11enable_sm90INS1_16FlashAttnFwdSm90INS1_25CollectiveMainloopFwdSm90ILi2EN4cute5tupleIJNS5_1CILi1EEES8_S8_EEENS6_IJNS7_ILi128EEENS7_ILi96EEENS7_ILi64EEEEEELi256ENS_6half_tEfNS_4arch4Sm90ELb1ELb0ELb0ELb1ELb0ELb1ELb0ELb1ELb0ELb1ELb0ELb0EEENS1_21CollectiveEpilogueFwdINS6_IJSA_NS7_ILi256EEESB_EEES9_SE_SG_Li256ELb1ELb1ELb0ELb0EEENS1_36VarlenDynamicPersistentTileSchedulerILi128ELi96ELi256ELi128ELb0ELb1ELb1ELb1ELb1ELb1EEEEEEEEEvNT_6ParamsE:
        .type           _ZN7cutlass13device_kernelIN5flash11enable_sm90INS1_16FlashAttnFwdSm90INS1_25CollectiveMainloopFwdSm90ILi2EN4cute5tupleIJNS5_1CILi1EEES8_S8_EEENS6_IJNS7_ILi128EEENS7_ILi96EEENS7_ILi64EEEEEELi256ENS_6half_tEfNS_4arch4Sm90ELb1ELb0ELb0ELb1ELb0ELb1ELb0ELb1ELb0ELb1ELb0ELb0EEENS1_21CollectiveEpilogueFwdINS6_IJSA_NS7_ILi256EEESB_EEES9_SE_SG_Li256ELb1ELb1ELb0ELb0EEENS1_36VarlenDynamicPersistentTileSchedulerILi128ELi96ELi256ELi128ELb0ELb1ELb1ELb1ELb1ELb1EEEEEEEEEvNT_6ParamsE,@function
        .size           _ZN7cutlass13device_kernelIN5flash11enable_sm90INS1_16FlashAttnFwdSm90INS1_25CollectiveMainloopFwdSm90ILi2EN4cute5tupleIJNS5_1CILi1EEES8_S8_EEENS6_IJNS7_ILi128EEENS7_ILi96EEENS7_ILi64EEEEEELi256ENS_6half_tEfNS_4arch4Sm90ELb1ELb0ELb0ELb1ELb0ELb1ELb0ELb1ELb0ELb1ELb0ELb0EEENS1_21CollectiveEpilogueFwdINS6_IJSA_NS7_ILi256EEESB_EEES9_SE_SG_Li256ELb1ELb1ELb0ELb0EEENS1_36VarlenDynamicPersistentTileSchedulerILi128ELi96ELi256ELi128ELb0ELb1ELb1ELb1ELb1ELb1EEEEEEEEEvNT_6ParamsE,(.L_x_6052 - _ZN7cutlass13device_kernelIN5flash11enable_sm90INS1_16FlashAttnFwdSm90INS1_25CollectiveMainloopFwdSm90ILi2EN4cute5tupleIJNS5_1CILi1EEES8_S8_EEENS6_IJNS7_ILi128EEENS7_ILi96EEENS7_ILi64EEEEEELi256ENS_6half_tEfNS_4arch4Sm90ELb1ELb0ELb0ELb1ELb0ELb1ELb0ELb1ELb0ELb1ELb0ELb0EEENS1_21CollectiveEpilogueFwdINS6_IJSA_NS7_ILi256EEESB_EEES9_SE_SG_Li256ELb1ELb1ELb0ELb0EEENS1_36VarlenDynamicPersistentTileSchedulerILi128ELi96ELi256ELi128ELb0ELb1ELb1ELb1ELb1ELb1EEEEEEEEEvNT_6ParamsE)
        .other          _ZN7cutlass13device_kernelIN5flash11enable_sm90INS1_16FlashAttnFwdSm90INS1_25CollectiveMainloopFwdSm90ILi2EN4cute5tupleIJNS5_1CILi1EEES8_S8_EEENS6_IJNS7_ILi128EEENS7_ILi96EEENS7_ILi64EEEEEELi256ENS_6half_tEfNS_4arch4Sm90ELb1ELb0ELb0ELb1ELb0ELb1ELb0ELb1ELb0ELb1ELb0ELb0EEENS1_21CollectiveEpilogueFwdINS6_IJSA_NS7_ILi256EEESB_EEES9_SE_SG_Li256ELb1ELb1ELb0ELb0EEENS1_36VarlenDynamicPersistentTileSchedulerILi128ELi96ELi256ELi128ELb0ELb1ELb1ELb1ELb1ELb1EEEEEEEEEvNT_6ParamsE,@"STO_CUDA_ENTRY STV_DEFAULT"
_ZN7cutlass13device_kernelIN5flash11enable_sm90INS1_16FlashAttnFwdSm90INS1_25CollectiveMainloopFwdSm90ILi2EN4cute5tupleIJNS5_1CILi1EEES8_S8_EEENS6_IJNS7_ILi128EEENS7_ILi96EEENS7_ILi64EEEEEELi256ENS_6half_tEfNS_4arch4Sm90ELb1ELb0ELb0ELb1ELb0ELb1ELb0ELb1ELb0ELb1ELb0ELb0EEENS1_21CollectiveEpilogueFwdINS6_IJSA_NS7_ILi256EEESB_EEES9_SE_SG_Li256ELb1ELb1ELb0ELb0EEENS1_36VarlenDynamicPersistentTileSchedulerILi128ELi96ELi256ELi128ELb0ELb1ELb1ELb1ELb1ELb1EEEEEEEEEvNT_6ParamsE:
        /* <DEDUP_REMOVED lines=23> */
.L_x_4843:
[----:B------:R-:W-:Y:S05]  /*0170*/  BSYNC B0 ;  /* 0x0000000000007941 */ /* 0x000fea0003800000 */
.L_x_4842:
        /* <DEDUP_REMOVED lines=40> */
.L_x_4844:
        /* <DEDUP_REMOVED lines=22> */
.L_x_4845:
        /* <DEDUP_REMOVED lines=18> */
.L_x_4846:
        /* <DEDUP_REMOVED lines=22> */
.L_x_4847:
        /* <DEDUP_REMOVED lines=22> */
.L_x_4848:
        /* <DEDUP_REMOVED lines=9> */
.L_x_4851:
[----:B------:R-:W-:-:S08]  /*09d0*/  NOP ;  /* 0x0000000000007918 */ /* 0x000fd00000000000 */
[----:B------:R-:W0:Y:S02]  /*09e0*/  USETMAXREG.TRY_ALLOC.CTAPOOL UP0, 0xf0 ;  /* 0x000000f0000079c8 */ /* 0x000e240008000600 */
[----:B0-----:R-:W-:-:S13]  /*09f0*/  PLOP3.LUT P0, PT, PT, PT, UP0, 0x80, 0x0 ;  /* 0x000000000000781c */ /* 0x001fda0003f0f008 */
[----:B------:R-:W-:Y:S05]  /*0a00*/  @!P0 BRA `(.L_x_4851) ;  /* 0xfffffffc00f08947 */ /* 0x000fea000383ffff */
[----:B------:R-:W3:Y:S01]  /*0a10*/  LDL.LU R0, [R1+0x4] ;  /* 0x0000040001007983 */ /* 0x000ee20000300800 */
        /* <DEDUP_REMOVED lines=15> */
[----:B------:R0:W-:Y:S10]  /*0b10*/  STL [R1+0x4], R0 ;  /* 0x0000040001007387 */ /* 0x0001f40000100800 */
        /* <DEDUP_REMOVED lines=9> */
[-C--:B------:R-:W-:Y:S02]  /*0bb0*/  LEA.HI R214, R0, R11.reuse, RZ, 0x5 ;  /* 0x0000000b00d67211 */ /* 0x080fe400078f28ff */
[----:B------:R-:W-:Y:S02]  /*0bc0*/  LOP3.LUT R3, R2, 0xffffff80, RZ, 0xc0, !PT ;  /* 0xffffff8002037812 */ /* 0x000fe400078ec0ff */
[----:B------:R-:W-:Y:S02]  /*0bd0*/  LEA.HI R235, R0, R11, RZ, 0x3 ;  /* 0x0000000b00eb7211 */ /* 0x000fe400078f18ff */
[----:B------:R-:W-:Y:S01]  /*0be0*/  SHF.R.S32.HI R214, RZ, 0x5, R214 ;  /* 0x00000005ffd67819 */ /* 0x000fe200000114d6 */
[----:B------:R-:W-:Y:S01]  /*0bf0*/  IMAD.IADD R10, R11, 0x1, -R3 ;  /* 0x000000010b0a7824 */ /* 0x000fe200078e0a03 */
[----:B------:R-:W-:Y:S02]  /*0c00*/  SHF.R.S32.HI R13, RZ, 0x7, R2 ;  /* 0x00000007ff0d7819 */ /* 0x000fe40000011402 */
[----:B------:R-:W-:-:S02]  /*0c10*/  LOP3.LUT R224, R235, 0xfffffff8, RZ, 0xc0, !PT ;  /* 0xfffffff8ebe07812 */ /* 0x000fc400078ec0ff */
[----:B------:R-:W-:Y:S02]  /*0c20*/  SHF.R.S32.HI R5, RZ, 0x1f, R10 ;  /* 0x0000001fff057819 */ /* 0x000fe4000001140a */
[----:B------:R-:W-:Y:S01]  /*0c30*/  LEA.HI R2, R2, R13, RZ, 0x1 ;  /* 0x0000000d02027211 */ /* 0x000fe200078f08ff */
[----:B------:R-:W-:Y:S01]  /*0c40*/  IMAD.IADD R224, R11, 0x1, -R224 ;  /* 0x000000010be07824 */ /* 0x000fe200078e0ae0 */
[CC--:B------:R-:W-:Y:S02]  /*0c50*/  LEA.HI R7, R5.reuse, R10.reuse, RZ, 0x2 ;  /* 0x0000000a05077211 */ /* 0x0c0fe400078f10ff */
[----:B------:R-:W-:Y:S02]  /*0c60*/  LEA.HI R8, R5, R10, RZ, 0x5 ;  /* 0x0000000a05087211 */ /* 0x000fe400078f28ff */
[--C-:B------:R-:W-:Y:S02]  /*0c70*/  SHF.R.S32.HI R4, RZ, 0x2, R7.reuse ;  /* 0x00000002ff047819 */ /* 0x100fe40000011407 */
[----:B------:R-:W-:-:S02]  /*0c80*/  SHF.R.S32.HI R3, RZ, 0x1f, R7 ;  /* 0x0000001fff037819 */ /* 0x000fc40000011407 */
[----:B------:R-:W-:Y:S02]  /*0c90*/  SHF.R.S32.HI R8, RZ, 0x5, R8 ;  /* 0x00000005ff087819 */ /* 0x000fe40000011408 */
[----:B------:R-:W-:Y:S02]  /*0ca0*/  LEA.HI R6, R3, R4, RZ, 0x3 ;  /* 0x0000000403067211 */ /* 0x000fe400078f18ff */
[-C--:B------:R-:W-:Y:S02]  /*0cb0*/  LEA.HI R3, R0, R11.reuse, RZ, 0x4 ;  /* 0x0000000b00037211 */ /* 0x080fe400078f20ff */
[----:B------:R-:W-:Y:S02]  /*0cc0*/  LOP3.LUT R9, R6, 0xfffffff8, RZ, 0xc0, !PT ;  /* 0xfffffff806097812 */ /* 0x000fe400078ec0ff */
[----:B------:R-:W-:Y:S02]  /*0cd0*/  SHF.R.S32.HI R6, RZ, 0x4, R3 ;  /* 0x00000004ff067819 */ /* 0x000fe40000011403 */
[----:B------:R-:W-:Y:S01]  /*0ce0*/  LEA.HI R0, R0, R11, RZ, 0x2 ;  /* 0x0000000b00007211 */ /* 0x000fe200078f10ff */
[----:B------:R-:W-:Y:S01]  /*0cf0*/  IMAD.IADD R9, R4, 0x1, -R9 ;  /* 0x0000000104097824 */ /* 0x000fe200078e0a09 */
[----:B------:R-:W-:-:S02]  /*0d00*/  LOP3.LUT R4, R3, 0x3fffff0, RZ, 0xc0, !PT ;  /* 0x03fffff003047812 */ /* 0x000fc400078ec0ff */
[----:B------:R-:W-:Y:S01]  /*0d10*/  LEA.HI R3, R3, R6, RZ, 0x1 ;  /* 0x0000000603037211 */ /* 0x000fe200078f08ff */
[----:B------:R-:W-:Y:S01]  /*0d20*/  IMAD R9, R8, 0x10, R9 ;  /* 0x0000001008097824 */ /* 0x000fe200078e0209 */
[----:B------:R-:W-:Y:S02]  /*0d30*/  SHF.R.S32.HI R22, RZ, 0x2, R0 ;  /* 0x00000002ff167819 */ /* 0x000fe40000011400 */
[----:B------:R-:W-:Y:S01]  /*0d40*/  LOP3.LUT R5, R3, 0x1ffffffe, RZ, 0xc0, !PT ;  /* 0x1ffffffe03057812 */ /* 0x000fe200078ec0ff */
[C---:B------:R-:W-:Y:S01]  /*0d50*/  IMAD.IADD R3, R11.reuse, 0x1, -R4 ;  /* 0x000000010b037824 */ /* 0x040fe200078e0a04 */
[----:B------:R-:W-:Y:S01]  /*0d60*/  LOP3.LUT R237, R0, 0xfffffffc, RZ, 0xc0, !PT ;  /* 0xfffffffc00ed7812 */ /* 0x000fe200078ec0ff */
[----:B------:R-:W-:Y:S01]  /*0d70*/  VIADD R231, R22, 0x40 ;  /* 0x0000004016e77836 */ /* 0x000fe20000000000 */
[----:B------:R-:W-:Y:S01]  /*0d80*/  LOP3.LUT R2, R2, 0x3fffffe, RZ, 0xc0, !PT ;  /* 0x03fffffe02027812 */ /* 0x000fe200078ec0ff */
[----:B------:R-:W-:Y:S01]  /*0d90*/  IMAD.IADD R5, R6, 0x1, -R5 ;  /* 0x0000000106057824 */ /* 0x000fe200078e0a05 */
[----:B------:R-:W-:Y:S01]  /*0da0*/  SHF.L.U32 R209, R224, 0x3, RZ ;  /* 0x00000003e0d17819 */ /* 0x000fe200000006ff */
[----:B------:R-:W-:Y:S01]  /*0db0*/  IMAD R4, R214, 0x10, R3 ;  /* 0x00000010d6047824 */ /* 0x000fe200078e0203 */
[----:B------:R-:W-:Y:S01]  /*0dc0*/  SHF.R.S32.HI R3, RZ, 0x1f, R0 ;  /* 0x0000001fff037819 */ /* 0x000fe20000011400 */
[----:B------:R-:W-:Y:S01]  /*0dd0*/  IMAD.IADD R237, R11, 0x1, -R237 ;  /* 0x000000010bed7824 */ /* 0x000fe200078e0aed */
[----:B------:R-:W-:Y:S01]  /*0de0*/  LOP3.LUT R218, R7, 0x7ffffffc, RZ, 0xc0, !PT ;  /* 0x7ffffffc07da7812 */ /* 0x000fe200078ec0ff */
[----:B------:R-:W-:Y:S01]  /*0df0*/  IMAD R5, R4, 0x8, R5 ;  /* 0x0000000804057824 */ /* 0x000fe200078e0205 */
[----:B------:R-:W-:Y:S01]  /*0e00*/  SHF.R.S32.HI R4, RZ, 0x1f, R231 ;  /* 0x0000001fff047819 */ /* 0x000fe200000114e7 */
[----:B------:R-:W-:Y:S01]  /*0e10*/  IMAD.SHL.U32 R212, R231, 0x40, RZ ;  /* 0x00000040e7d47824 */ /* 0x000fe200078e00ff */
[----:B------:R-:W-:Y:S01]  /*0e20*/  LEA.HI R3, R3, R22, RZ, 0x3 ;  /* 0x0000001603037211 */ /* 0x000fe200078f18ff */
[C---:B------:R-:W-:Y:S01]  /*0e30*/  IMAD.SHL.U32 R204, R237.reuse, 0x4, RZ ;  /* 0x00000004edcc7824 */ /* 0x040fe200078e00ff */
[----:B------:R-:W-:Y:S01]  /*0e40*/  LEA.HI R4, R4, R231, RZ, 0x3 ;  /* 0x000000e704047211 */ /* 0x000fe200078f18ff */
[----:B------:R-:W-:Y:S01]  /*0e50*/  IMAD.SHL.U32 R16, R237, 0x8, RZ ;  /* 0x00000008ed107824 */ /* 0x000fe200078e00ff */
[----:B------:R-:W-:Y:S01]  /*0e60*/  LOP3.LUT R3, R3, 0xfffffff8, RZ, 0xc0, !PT ;  /* 0xfffffff803037812 */ /* 0x000fe200078ec0ff */
[----:B------:R-:W-:Y:S01]  /*0e70*/  IMAD.IADD R2, R13, 0x1, -R2 ;  /* 0x000000010d027824 */ /* 0x000fe200078e0a02 */
[----:B------:R-:W-:Y:S01]  /*0e80*/  LOP3.LUT R212, R212, 0x1c0, RZ, 0xc0, !PT ;  /* 0x000001c0d4d47812 */ /* 0x000fe200078ec0ff */
[----:B------:R-:W-:Y:S01]  /*0e90*/  IMAD.SHL.U32 R4, R4, 0x40, RZ ;  /* 0x0000004004047824 */ /* 0x000fe200078e00ff */
[----:B------:R-:W-:Y:S01]  /*0ea0*/  LEA.HI R0, R237, R237, RZ, 0x1 ;  /* 0x000000eded007211 */ /* 0x000fe200078f08ff */
[----:B------:R-:W-:Y:S01]  /*0eb0*/  VIADD R207, R204, 0x10 ;  /* 0x00000010cccf7836 */ /* 0x000fe20000000000 */
[----:B------:R-:W-:Y:S01]  /*0ec0*/  LOP3.LUT R6, R212, 0x38, R16, 0xf8, !PT ;  /* 0x00000038d4067812 */ /* 0x000fe200078ef810 */
[----:B------:R-:W-:Y:S01]  /*0ed0*/  IMAD.IADD R234, R22, 0x1, -R3 ;  /* 0x0000000116ea7824 */ /* 0x000fe200078e0a03 */
[----:B------:R-:W-:Y:S01]  /*0ee0*/  SHF.R.S32.HI R3, RZ, 0x1f, R209 ;  /* 0x0000001fff037819 */ /* 0x000fe200000114d1 */
[----:B------:R-:W-:Y:S01]  /*0ef0*/  IMAD R8, R2, 0x40, R9 ;  /* 0x0000004002087824 */ /* 0x000fe200078e0209 */
[----:B------:R-:W-:Y:S01]  /*0f00*/  SHF.R.U32.HI R3, RZ, 0x3, R212 ;  /* 0x00000003ff037819 */ /* 0x000fe200000116d4 */
[C---:B------:R-:W-:Y:S01]  /*0f10*/  VIADD R219, R209.reuse, 0x80 ;  /* 0x00000080d1db7836 */ /* 0x040fe20000000000 */
[----:B------:R-:W-:Y:S01]  /*0f20*/  LOP3.LUT R215, R4, 0xfffffe00, RZ, 0xc0, !PT ;  /* 0xfffffe0004d77812 */ /* 0x000fe200078ec0ff */
[----:B------:R-:W-:Y:S01]  /*0f30*/  VIADD R220, R209, 0x40 ;  /* 0x00000040d1dc7836 */ /* 0x000fe20000000000 */
[----:B------:R-:W-:Y:S01]  /*0f40*/  SHF.R.S32.HI R4, RZ, 0x1f, R207 ;  /* 0x0000001fff047819 */ /* 0x000fe200000114cf */
[----:B------:R-:W-:Y:S01]  /*0f50*/  STL [R1+0x1c], R8 ;  /* 0x00001c0801007387 */ /* 0x000fe20000100800 */
[----:B------:R-:W-:Y:S01]  /*0f60*/  LOP3.LUT R3, R215, R6, R3, 0xf6, !PT ;  /* 0x00000006d7037212 */ /* 0x000fe200078ef603 */
[----:B------:R-:W-:Y:S01]  /*0f70*/  VIADD R221, R209, 0xc0 ;  /* 0x000000c0d1dd7836 */ /* 0x000fe20000000000 */
[----:B------:R-:W-:Y:S01]  /*0f80*/  LOP3.LUT R0, R0, 0x1ffffffe, RZ, 0xc0, !PT ;  /* 0x1ffffffe00007812 */ /* 0x000fe200078ec0ff */
[----:B------:R0:W-:Y:S01]  /*0f90*/  STL [R1+0x8], R4 ;  /* 0x0000080401007387 */ /* 0x0001e20000100800 */
[----:B------:R-:W-:Y:S01]  /*0fa0*/  IMAD.MOV.U32 R2, RZ, RZ, RZ ;  /* 0x000000ffff027224 */ /* 0x000fe200078e00ff */
[----:B------:R-:W-:Y:S01]  /*0fb0*/  SHF.R.S32.HI R235, RZ, 0x3, R235 ;  /* 0x00000003ffeb7819 */ /* 0x000fe200000114eb */
[----:B------:R-:W-:Y:S01]  /*0fc0*/  IMAD R3, R3, 0x2, R18 ;  /* 0x0000000203037824 */ /* 0x000fe200078e0212 */
[----:B------:R-:W-:Y:S01]  /*0fd0*/  SHF.R.S32.HI R233, RZ, 0x1f, R22 ;  /* 0x0000001fffe97819 */ /* 0x000fe20000011416 */
[----:B------:R-:W-:Y:S01]  /*0fe0*/  IMAD.IADD R0, R237, 0x1, -R0 ;  /* 0x00000001ed007824 */ /* 0x000fe200078e0a00 */
[----:B------:R-:W-:Y:S01]  /*0ff0*/  SHF.R.S32.HI R17, RZ, 0x1f, R16 ;  /* 0x0000001fff117819 */ /* 0x000fe20000011410 */
[----:B------:R-:W-:Y:S01]  /*1000*/  IMAD.IADD R218, R10, 0x1, -R218 ;  /* 0x000000010ada7824 */ /* 0x000fe200078e0ada */
[----:B------:R-:W-:Y:S01]  /*1010*/  SHF.R.S32.HI R7, RZ, 0x1f, R220 ;  /* 0x0000001fff077819 */ /* 0x000fe200000114dc */
[----:B------:R-:W-:Y:S01]  /*1020*/  IMAD R217, R0, 0x8, R8 ;  /* 0x0000000800d97824 */ /* 0x000fe200078e0208 */
[----:B0-----:R-:W-:Y:S01]  /*1030*/  SHF.R.S32.HI R4, RZ, 0x1f, R219 ;  /* 0x0000001fff047819 */ /* 0x001fe200000114db */
[----:B------:R-:W-:Y:S01]  /*1040*/  IMAD.SHL.U32 R4, R5, 0x8, RZ ;  /* 0x0000000805047824 */ /* 0x000fe200078e00ff */
[----:B------:R-:W-:-:S04]  /*1050*/  SHF.R.S32.HI R6, RZ, 0x1f, R221 ;  /* 0x0000001fff067819 */ /* 0x000fc800000114dd */
[----:B------:R0:W-:Y:S04]  /*1060*/  STL [R1+0x20], R4 ;  /* 0x0000200401007387 */ /* 0x0001e80000100800 */
[----:B------:R0:W-:Y:S02]  /*1070*/  STL [R1+0x10], R3 ;  /* 0x0000100301007387 */ /* 0x0001e40000100800 */
[----:B0-2---:R-:W-:-:S07]  /*1080*/  LOP3.LUT R208, R12, 0x1, RZ, 0xfc, !PT ;  /* 0x000000010cd07812 */ /* 0x005fce00078efcff */
.L_x_4999:
        /* <DEDUP_REMOVED lines=50> */
.L_x_4853:
[----:B------:R-:W-:Y:S01]  /*13b0*/  ULDC.64 UR4, c[0x0][0xa20] ;  /* 0x0002880000047ab9 */ /* 0x000fe20000000a00 */
[----:B------:R-:W-:Y:S01]  /*13c0*/  IMAD.MOV.U32 R226, RZ, RZ, R94 ;  /* 0x000000ffffe27224 */ /* 0x000fe200078e005e */
[----:B------:R-:W-:-:S04]  /*13d0*/  ISETP.NE.U32.AND P1, PT, RZ, UR4, PT ;  /* 0x00000004ff007c0c */ /* 0x000fc8000bf25070 */
[----:B------:R-:W-:-:S13]  /*13e0*/  ISETP.NE.AND.EX P1, PT, RZ, UR5, PT, P1 ;  /* 0x00000005ff007c0c */ /* 0x000fda000bf25310 */
[----:B------:R-:W-:Y:S05]  /*13f0*/  @!P1 BRA `(.L_x_4854) ;  /* 0x0000000000109947 */ /* 0x000fea0003800000 */
[----:B------:R-:W-:-:S04]  /*1400*/  IADD3 R4, P0, R228, UR4, RZ ;  /* 0x00000004e4047c10 */ /* 0x000fc8000ff1e0ff */
[----:B------:R-:W-:-:S05]  /*1410*/  IADD3.X R5, R229, UR5, RZ, P0, !PT ;  /* 0x00000005e5057c10 */ /* 0x000fca00087fe4ff */
[----:B------:R0:W5:Y:S01]  /*1420*/  LDG.E R30, desc[UR40][R4.64] ;  /* 0x00000028041e7981 */ /* 0x000162000c1e1900 */
[----:B------:R-:W-:Y:S05]  /*1430*/  BRA `(.L_x_4855) ;  /* 0x0000000000107947 */ /* 0x000fea0003800000 */
.L_x_4854:
[----:B------:R-:W-:Y:S05]  /*1440*/  @!P0 BRA `(.L_x_4855) ;  /* 0x00000000000c8947 */ /* 0x000fea0003800000 */
[----:B------:R-:W2:Y:S04]  /*1450*/  LDG.E R5, desc[UR40][R8.64] ;  /* 0x0000002808057981 */ /* 0x000ea8000c1e1900 */
[----:B------:R-:W2:Y:S02]  /*1460*/  LDG.E R30, desc[UR40][R8.64+0x4] ;  /* 0x00000428081e7981 */ /* 0x000ea4000c1e1900 */
[----:B--2---:R-:W-:-:S07]  /*1470*/  IMAD.IADD R30, R30, 0x1, -R5 ;  /* 0x000000011e1e7824 */ /* 0x004fce00078e0a05 */
.L_x_4855:
[----:B------:R-:W-:Y:S01]  /*1480*/  ULDC.64 UR4, c[0x0][0xa10] ;  /* 0x0002840000047ab9 */ /* 0x000fe20000000a00 */
[----:B------:R-:W1:Y:S01]  /*1490*/  LDC R8, c[0x0][0x448] ;  /* 0x00011200ff087b82 */ /* 0x000e620000000800 */
[----:B------:R-:W-:-:S04]  /*14a0*/  ISETP.NE.U32.AND P0, PT, RZ, UR4, PT ;  /* 0x00000004ff007c0c */ /* 0x000fc8000bf05070 */
[----:B------:R-:W-:Y:S01]  /*14b0*/  ISETP.NE.AND.EX P0, PT, RZ, UR5, PT, P0 ;  /* 0x00000005ff007c0c */ /* 0x000fe2000bf05300 */
[----:B------:R-:W-:-:S12]  /*14c0*/  ULDC.64 UR4, c[0x0][0xa30] ;  /* 0x00028c0000047ab9 */ /* 0x000fd80000000a00 */
[----:B0-----:R-:W0:Y:S02]  /*14d0*/  @P0 LDC.64 R4, c[0x0][0xa10] ;  /* 0x00028400ff040b82 */ /* 0x001e240000000a00 */
[----:B0-----:R-:W-:-:S05]  /*14e0*/  @P0 IMAD.WIDE R4, R31, 0x4, R4 ;  /* 0x000000041f040825 */ /* 0x001fca00078e0204 */
[----:B------:R-:W2:Y:S04]  /*14f0*/  @P0 LDG.E R0, desc[UR40][R4.64] ;  /* 0x0000002804000981 */ /* 0x000ea8000c1e1900 */
[----:B------:R0:W2:Y:S01]  /*1500*/  @P0 LDG.E R9, desc[UR40][R4.64+0x4] ;  /* 0x0000042804090981 */ /* 0x0000a2000c1e1900 */
[----:B------:R-:W-:Y:S01]  /*1510*/  ISETP.NE.U32.AND P1, PT, RZ, UR4, PT ;  /* 0x00000004ff007c0c */ /* 0x000fe2000bf25070 */
[----:B-----5:R-:W-:-:S03]  /*1520*/  IMAD.MOV.U32 R38, RZ, RZ, R30 ;  /* 0x000000ffff267224 */ /* 0x020fc600078e001e */
[----:B------:R-:W-:-:S13]  /*1530*/  ISETP.NE.AND.EX P1, PT, RZ, UR5, PT, P1 ;  /* 0x00000005ff007c0c */ /* 0x000fda000bf25310 */
[----:B------:R-:W-:-:S04]  /*1540*/  @P1 IADD3 R6, P2, R228, UR4, RZ ;  /* 0x00000004e4061c10 */ /* 0x000fc8000ff5e0ff */
[----:B------:R-:W-:-:S05]  /*1550*/  @P1 IADD3.X R7, R229, UR5, RZ, P2, !PT ;  /* 0x00000005e5071c10 */ /* 0x000fca00097fe4ff */
[----:B------:R3:W5:Y:S01]  /*1560*/  @P1 LDG.E R38, desc[UR40][R6.64] ;  /* 0x0000002806261981 */ /* 0x000762000c1e1900 */
[----:B-1----:R-:W-:Y:S01]  /*1570*/  ISETP.NE.AND P1, PT, R8, 0x1, PT ;  /* 0x000000010800780c */ /* 0x002fe20003f25270 */
[----:B------:R-:W-:Y:S01]  /*1580*/  IMAD.IADD R8, R30, 0x1, -R3 ;  /* 0x000000011e087824 */ /* 0x000fe200078e0a03 */
[----:B------:R-:W-:-:S05]  /*1590*/  SHF.L.U32 R210, R93, 0x7, RZ ;  /* 0x000000075dd27819 */ /* 0x000fca00000006ff */
[----:B0-----:R-:W-:-:S06]  /*15a0*/  VIADD R4, R210, 0x7f ;  /* 0x0000007fd2047836 */ /* 0x001fcc0000000000 */
[----:B------:R-:W0:Y:S08]  /*15b0*/  @P1 LDC R11, c[0x0][0x44c] ;  /* 0x00011300ff0b1b82 */ /* 0x000e300000000800 */
[----:B------:R-:W1:Y:S01]  /*15c0*/  @P1 LDC R5, c[0x0][0x450] ;  /* 0x00011400ff051b82 */ /* 0x000e620000000800 */
[----:B--2---:R-:W-:Y:S02]  /*15d0*/  @P0 IMAD.IADD R24, R9, 0x1, -R0 ;  /* 0x0000000109180824 */ /* 0x004fe400078e0a00 */
[----:B0-----:R-:W-:-:S04]  /*15e0*/  @P1 IMAD.HI.U32 R0, R4, R11, RZ ;  /* 0x0000000b04001227 */ /* 0x001fc800078e00ff */
[----:B------:R-:W-:Y:S01]  /*15f0*/  IMAD.IADD R213, R8, 0x1, R24 ;  /* 0x0000000108d57824 */ /* 0x000fe200078e0218 */
[----:B-1----:R-:W-:-:S03]  /*1600*/  @P1 SHF.R.U32.HI R4, RZ, R5, R0 ;  /* 0x00000005ff041219 */ /* 0x002fc60000011600 */
        /* <DEDUP_REMOVED lines=8> */
[----:B------:R-:W-:Y:S01]  /*1690*/  LEA.HI.SX32 R5, R4, R5, 0x1c ;  /* 0x0000000504057211 */ /* 0x000fe200078fe2ff */
[----:B------:R-:W-:-:S03]  /*16a0*/  IMAD.MOV R4, RZ, RZ, -R8 ;  /* 0x000000ffff047224 */ /* 0x000fc600078e0a08 */
[----:B------:R-:W-:Y:S02]  /*16b0*/  VIMNMX R5, R216, R5, PT ;  /* 0x00000005d8057248 */ /* 0x000fe40003fe0100 */
[----:B------:R-:W-:-:S03]  /*16c0*/  VIMNMX R4, RZ, R4, !PT ;  /* 0x00000004ff047248 */ /* 0x000fc60007fe0100 */
        /* <DEDUP_REMOVED lines=12> */
[----:B---3--:R-:W-:Y:S05]  /*1790*/  @!P1 BRA `(.L_x_4856) ;  /* 0x0000003c00cc9947 */ /* 0x008fea0003800000 */
        /* <DEDUP_REMOVED lines=20> */
.L_x_4858:
[----:B------:R-:W-:Y:S05]  /*18e0*/  BSYNC B6 ;  /* 0x0000000000067941 */ /* 0x000fea0003800000 */
.L_x_4857:
        /* <DEDUP_REMOVED lines=17> */
[----:B0-----:R-:W-:-:S07]  /*1a00*/  IMAD.MOV.U32 R13, RZ, RZ, RZ ;  /* 0x000000ffff0d7224 */ /* 0x001fce00078e00ff */
[----:B------:R-:W-:-:S07]  /*1a10*/  LEPC R20, `(.L_x_4860) ;  /* 0x000000001014794e */ /* 0x000fce0000000000 */
[----:B-1---5:R-:W-:Y:S05]  /*1a20*/  CALL.ABS.NOINC R14 ;  /* 0x000000000e007343 */ /* 0x022fea0003c00000 */
.L_x_4860:
[----:B------:R-:W-:Y:S05]  /*1a30*/  BSYNC B6 ;  /* 0x0000000000067941 */ /* 0x000fea0003800000 */
.L_x_4859:
        /* <DEDUP_REMOVED lines=8> */
[C---:B------:R-:W-:Y:S02]  /*1ac0*/  VIADD R62, R16.reuse, 0x20 ;  /* 0x00000020103e7836 */ /* 0x040fe40000000000 */
[----:B------:R-:W-:Y:S01]  /*1ad0*/  VIADD R63, R16, 0x40 ;  /* 0x00000040103f7836 */ /* 0x000fe20000000000 */
[----:B------:R-:W2:Y:S07]  /*1ae0*/  LDC.64 R14, c[0x0][0x408] ;  /* 0x00010200ff0e7b82 */ /* 0x000eae0000000a00 */
[----:B------:R-:W-:Y:S01]  /*1af0*/  @P0 IADD3 R4, P1, R228, UR4, RZ ;  /* 0x00000004e4040c10 */ /* 0x000fe2000ff3e0ff */
[----:B------:R-:W-:Y:S01]  /*1b00*/  VIADD R64, R16, 0x60 ;  /* 0x0000006010407836 */ /* 0x000fe20000000000 */
[----:B------:R-:W3:Y:S02]  /*1b10*/  LDC.64 R36, c[0x0][0x3f8] ;  /* 0x0000fe00ff247b82 */ /* 0x000ee40000000a00 */
[----:B------:R-:W-:Y:S01]  /*1b20*/  @P0 IADD3.X R5, R229, UR5, RZ, P1, !PT ;  /* 0x00000005e5050c10 */ /* 0x000fe20008ffe4ff */
[----:B------:R-:W-:-:S04]  /*1b30*/  ULDC.64 UR4, c[0x0][0x308] ;  /* 0x0000c20000047ab9 */ /* 0x000fc80000000a00 */
[----:B------:R4:W4:Y:S01]  /*1b40*/  @P0 LDG.E R31, desc[UR40][R4.64] ;  /* 0x00000028041f0981 */ /* 0x000922000c1e1900 */
[----:B------:R-:W-:Y:S01]  /*1b50*/  SHF.R.S32.HI R42, RZ, 0x1f, R61 ;  /* 0x0000001fff2a7819 */ /* 0x000fe2000001143d */
[-C--:B-1----:R-:W-:Y:S01]  /*1b60*/  IMAD.WIDE.U32 R6, R61, R8.reuse, RZ ;  /* 0x000000083d067225 */ /* 0x082fe200078e00ff */
[----:B------:R-:W-:Y:S01]  /*1b70*/  ISETP.NE.U32.AND P0, PT, RZ, UR6, PT ;  /* 0x00000006ff007c0c */ /* 0x000fe2000bf05070 */
[----:B------:R-:W1:Y:S01]  /*1b80*/  LDC R43, c[0x0][0x3f4] ;  /* 0x0000fd00ff2b7b82 */ /* 0x000e620000000800 */
        /* <DEDUP_REMOVED lines=8> */
[----:B------:R-:W-:Y:S01]  /*1c10*/  SHF.L.U64.HI R67, R8, 0x6, R9 ;  /* 0x0000000608437819 */ /* 0x000fe20000010209 */
[----:B------:R-:W-:Y:S01]  /*1c20*/  IMAD.IADD R7, R7, 0x1, R3 ;  /* 0x0000000107077824 */ /* 0x000fe200078e0203 */
[----:B--2---:R-:W-:Y:S01]  /*1c30*/  SHF.L.U64.HI R69, R14, 0x6, R15 ;  /* 0x000000060e457819 */ /* 0x004fe2000001020f */
[----:B------:R-:W-:Y:S01]  /*1c40*/  IMAD R3, R11, UR4, RZ ;  /* 0x000000040b037c24 */ /* 0x000fe2000f8e02ff */
[----:B---3--:R-:W-:Y:S01]  /*1c50*/  SHF.L.U64.HI R72, R36, 0x6, R37 ;  /* 0x0000000624487819 */ /* 0x008fe20000010225 */
[----:B----4-:R-:W-:Y:S01]  /*1c60*/  IMAD.WIDE.U32 R4, R94, UR4, R6 ;  /* 0x000000045e047c25 */ /* 0x010fe2000f8e0006 */
[----:B------:R-:W-:-:S03]  /*1c70*/  SHF.R.S32.HI R75, RZ, 0x1f, R231 ;  /* 0x0000001fff4b7819 */ /* 0x000fc600000114e7 */
[----:B------:R-:W-:Y:S01]  /*1c80*/  IMAD R3, R94, UR5, R3 ;  /* 0x000000055e037c24 */ /* 0x000fe2000f8e0203 */
[----:B------:R-:W-:Y:S01]  /*1c90*/  ULDC.64 UR4, c[0x0][0x310] ;  /* 0x0000c40000047ab9 */ /* 0x000fe20000000a00 */
[----:B------:R-:W-:-:S04]  /*1ca0*/  IMAD.WIDE.U32 R6, R22, R8, R16 ;  /* 0x0000000816067225 */ /* 0x000fc800078e0010 */
[----:B------:R-:W-:Y:S02]  /*1cb0*/  IMAD.IADD R5, R5, 0x1, R3 ;  /* 0x0000000105057824 */ /* 0x000fe400078e0203 */
[C---:B------:R-:W-:Y:S02]  /*1cc0*/  VIADD R65, R16.reuse, 0x80 ;  /* 0x0000008010417836 */ /* 0x040fe40000000000 */
[C---:B------:R-:W-:Y:S02]  /*1cd0*/  VIADD R66, R16.reuse, 0xa0 ;  /* 0x000000a010427836 */ /* 0x040fe40000000000 */
[----:B------:R-:W-:Y:S02]  /*1ce0*/  VIADD R30, R16, 0xe0 ;  /* 0x000000e0101e7836 */ /* 0x000fe40000000000 */
[----:B------:R-:W-:Y:S02]  /*1cf0*/  IMAD.SHL.U32 R71, R234, 0x40, RZ ;  /* 0x00000040ea477824 */ /* 0x000fe400078e00ff */
[----:B------:R-:W-:-:S02]  /*1d00*/  IMAD.MOV.U32 R77, RZ, RZ, 0x20 ;  /* 0x00000020ff4d7424 */ /* 0x000fc400078e00ff */
[----:B------:R-:W-:Y:S01]  /*1d10*/  VIADD R76, R44, 0x8 ;  /* 0x000000082c4c7836 */ /* 0x000fe20000000000 */
[----:B------:R-:W-:Y:S01]  /*1d20*/  LOP3.LUT R71, R71, 0x1c0, RZ, 0xc0, !PT ;  /* 0x000001c047477812 */ /* 0x000fe200078ec0ff */
[----:B------:R-:W-:Y:S01]  /*1d30*/  IMAD.SHL.U32 R68, R8, 0x40, RZ ;  /* 0x0000004008447824 */ /* 0x000fe200078e00ff */
[----:B------:R-:W-:Y:S01]  /*1d40*/  SHF.R.U32.HI R44, RZ, 0x3, R212 ;  /* 0x00000003ff2c7819 */ /* 0x000fe200000116d4 */
[----:B------:R-:W-:Y:S01]  /*1d50*/  IMAD R81, R15, 0x60, RZ ;  /* 0x000000600f517824 */ /* 0x000fe200078e02ff */
[----:B------:R-:W-:Y:S01]  /*1d60*/  SHF.R.U32.HI R74, RZ, 0x3, R71 ;  /* 0x00000003ff4a7819 */ /* 0x000fe20000011647 */
[----:B------:R-:W-:Y:S02]  /*1d70*/  IMAD.SHL.U32 R70, R14, 0x40, RZ ;  /* 0x000000400e467824 */ /* 0x000fe400078e00ff */
[----:B------:R-:W-:Y:S02]  /*1d80*/  IMAD.SHL.U32 R73, R36, 0x40, RZ ;  /* 0x0000004024497824 */ /* 0x000fe400078e00ff */
[----:B-1----:R-:W-:Y:S01]  /*1d90*/  IMAD.SHL.U32 R78, R43, 0x2, RZ ;  /* 0x000000022b4e7824 */ /* 0x002fe200078e00ff */
[----:B------:R-:W-:-:S02]  /*1da0*/  SHF.R.S32.HI R0, RZ, 0x1f, R31 ;  /* 0x0000001fff007819 */ /* 0x000fc4000001141f */
[----:B------:R-:W-:Y:S02]  /*1db0*/  SEL R21, R31, RZ, !P0 ;  /* 0x000000ff1f157207 */ /* 0x000fe40004000000 */
[----:B------:R-:W-:-:S03]  /*1dc0*/  SEL R20, R0, RZ, !P0 ;  /* 0x000000ff00147207 */ /* 0x000fc60004000000 */
[----:B------:R-:W-:-:S04]  /*1dd0*/  IMAD.WIDE.U32 R4, R21, UR4, R4 ;  /* 0x0000000415047c25 */ /* 0x000fc8000f8e0004 */
[----:B------:R-:W-:Y:S01]  /*1de0*/  IMAD R0, R20, UR4, RZ ;  /* 0x0000000414007c24 */ /* 0x000fe2000f8e02ff */
[----:B------:R-:W-:-:S03]  /*1df0*/  IADD3 R39, P0, R4, R6, RZ ;  /* 0x0000000604277210 */ /* 0x000fc60007f1e0ff */
[----:B------:R-:W-:Y:S01]  /*1e00*/  IMAD R3, R21, UR5, R0 ;  /* 0x0000000515037c24 */ /* 0x000fe2000f8e0200 */
[----:B------:R-:W-:Y:S05]  /*1e10*/  @!P6 WARPSYNC.ALL ;  /* 0x000000000000e948 */ /* 0x000fea0003800000 */
[----:B------:R-:W-:Y:S01]  /*1e20*/  ULDC UR4, c[0x0][0x320] ;  /* 0x0000c80000047ab9 */ /* 0x000fe20000000800 */
[----:B------:R-:W-:Y:S01]  /*1e30*/  IMAD R0, R22, R9, R10 ;  /* 0x0000000916007224 */ /* 0x000fe200078e020a */
[----:B------:R-:W-:Y:S01]  /*1e40*/  @!P6 BAR.SYNC.DEFER_BLOCKING 0x9, 0x100 ;  /* 0x024400000000eb1d */ /* 0x000fe20000010000 */
[----:B------:R-:W-:Y:S01]  /*1e50*/  IMAD.IADD R3, R5, 0x1, R3 ;  /* 0x0000000105037824 */ /* 0x000fe200078e0203 */
[----:B------:R-:W-:-:S02]  /*1e60*/  ISETP.GE.AND P1, PT, R62, UR4, PT ;  /* 0x000000043e007c0c */ /* 0x000fc4000bf26270 */
[----:B------:R-:W-:Y:S02]  /*1e70*/  ISETP.GE.AND P2, PT, R12, UR4, PT ;  /* 0x000000040c007c0c */ /* 0x000fe4000bf46270 */
        /* <DEDUP_REMOVED lines=25> */
[----:B------:R-:W-:Y:S01]  /*2010*/  IMAD R30, R233, R36, RZ ;  /* 0x00000024e91e7224 */ /* 0x000fe200078e02ff */
[----:B------:R-:W-:Y:S01]  /*2020*/  ISETP.GE.AND P0, PT, R16, R43, PT ;  /* 0x0000002b1000720c */ /* 0x000fe20003f06270 */
[----:B------:R-:W-:Y:S01]  /*2030*/  IMAD R93, R21, UR5, R12 ;  /* 0x00000005155d7c24 */ /* 0x000fe2000f8e020c */
[----:B------:R-:W-:Y:S01]  /*2040*/  LOP3.LUT R95, R11, R10, RZ, 0xfc, !PT ;  /* 0x0000000a0b5f7212 */ /* 0x000fe200078efcff */
[-C--:B------:R-:W-:Y:S01]  /*2050*/  IMAD R10, R233, R14.reuse, RZ ;  /* 0x0000000ee90a7224 */ /* 0x080fe200078e02ff */
[----:B------:R-:W-:Y:S01]  /*2060*/  SEL R35, R43, RZ, P0 ;  /* 0x000000ff2b237207 */ /* 0x000fe20000000000 */
[----:B------:R-:W-:Y:S01]  /*2070*/  IMAD.WIDE.U32 R6, R21, UR4, R6 ;  /* 0x0000000415067c25 */ /* 0x000fe2000f8e0006 */
[----:B------:R-:W-:Y:S01]  /*2080*/  LOP3.LUT P1, RZ, R234, 0x4, RZ, 0xc0, !PT ;  /* 0x00000004eaff7812 */ /* 0x000fe2000782c0ff */
[----:B------:R-:W-:Y:S01]  /*2090*/  ULDC UR4, c[0x0][0x2f4] ;  /* 0x0000bd0000047ab9 */ /* 0x000fe20000000800 */
[C---:B------:R-:W-:Y:S01]  /*20a0*/  IADD3 R60, P2, R22.reuse, R61, RZ ;  /* 0x0000003d163c7210 */ /* 0x040fe20007f5e0ff */
[C---:B------:R-:W-:Y:S01]  /*20b0*/  IMAD R33, R22.reuse, R15, R10 ;  /* 0x0000000f16217224 */ /* 0x040fe200078e020a */
[----:B------:R-:W-:Y:S01]  /*20c0*/  SEL R77, R77, 0xffffffe0, !P1 ;  /* 0xffffffe04d4d7807 */ /* 0x000fe20004800000 */
[----:B------:R-:W-:Y:S01]  /*20d0*/  IMAD.WIDE.U32 R12, R22, R14, R204 ;  /* 0x0000000e160c7225 */ /* 0x000fe200078e00cc */
[----:B------:R-:W-:-:S02]  /*20e0*/  SEL R94, RZ, 0xffffff80, P3 ;  /* 0xffffff80ff5e7807 */ /* 0x000fc40001800000 */
[----:B------:R-:W-:Y:S01]  /*20f0*/  ISETP.GE.AND P1, PT, R16, UR4, PT ;  /* 0x0000000410007c0c */ /* 0x000fe2000bf26270 */
[C---:B------:R-:W-:Y:S01]  /*2100*/  IMAD.WIDE.U32 R20, R22.reuse, R14, R16 ;  /* 0x0000000e16147225 */ /* 0x040fe200078e0010 */
[C---:B------:R-:W-:Y:S02]  /*2110*/  LOP3.LUT R94, R95.reuse, 0x80, R94, 0xc8, !PT ;  /* 0x000000805f5e7812 */ /* 0x040fe400078ec85e */
[----:B------:R-:W-:Y:S01]  /*2120*/  LOP3.LUT R95, R95, 0x40, RZ, 0xc0, !PT ;  /* 0x000000405f5f7812 */ /* 0x000fe200078ec0ff */
[----:B------:R-:W-:Y:S01]  /*2130*/  IMAD.WIDE.U32 R10, R22, R36, R204 ;  /* 0x00000024160a7225 */ /* 0x000fe200078e00cc */
[----:B------:R-:W-:-:S03]  /*2140*/  MOV R32, R20 ;  /* 0x0000001400207202 */ /* 0x000fc60000000f00 */
[----:B------:R-:W-:Y:S02]  /*2150*/  IMAD R41, R22, R37, R30 ;  /* 0x0000002516297224 */ /* 0x000fe400078e021e */
[----:B------:R-:W-:Y:S02]  /*2160*/  IMAD.IADD R13, R13, 0x1, R33 ;  /* 0x000000010d0d7824 */ /* 0x000fe400078e0221 */
[----:B------:R-:W-:Y:S02]  /*2170*/  IMAD.IADD R33, R33, 0x1, R21 ;  /* 0x0000000121217824 */ /* 0x000fe400078e0215 */
[----:B------:R-:W-:Y:S01]  /*2180*/  IMAD.IADD R21, R11, 0x1, R41 ;  /* 0x000000010b157824 */ /* 0x000fe200078e0229 */
[----:B-----5:R-:W-:Y:S01]  /*2190*/  SHF.R.S32.HI R11, RZ, 0x1f, R38 ;  /* 0x0000001fff0b7819 */ /* 0x020fe20000011426 */
[----:B------:R-:W-:Y:S02]  /*21a0*/  IMAD.MOV.U32 R20, RZ, RZ, R10 ;  /* 0x000000ffff147224 */ /* 0x000fe400078e000a */
[----:B------:R-:W-:-:S02]  /*21b0*/  IMAD.IADD R35, R16, 0x1, R35 ;  /* 0x0000000110237824 */ /* 0x000fc400078e0223 */
[C---:B------:R-:W-:Y:S02]  /*21c0*/  IMAD R10, R11.reuse, R14, RZ ;  /* 0x0000000e0b0a7224 */ /* 0x040fe400078e02ff */
[----:B------:R-:W-:Y:S01]  /*21d0*/  IMAD R40, R11, R36, RZ ;  /* 0x000000240b287224 */ /* 0x000fe200078e02ff */
[----:B------:R-:W-:Y:S01]  /*21e0*/  SHF.R.S32.HI R34, RZ, 0x1f, R35 ;  /* 0x0000001fff227819 */ /* 0x000fe20000011423 */
[C---:B------:R-:W-:Y:S02]  /*21f0*/  IMAD R85, R38.reuse, R15, R10 ;  /* 0x0000000f26557224 */ /* 0x040fe400078e020a */
[----:B------:R-:W-:Y:S01]  /*2200*/  IMAD.WIDE.U32 R10, R38, R14, R12 ;  /* 0x0000000e260a7225 */ /* 0x000fe200078e000c */
[----:B------:R-:W-:-:S03]  /*2210*/  LEA.HI R34, R34, R35, RZ, 0x3 ;  /* 0x0000002322227211 */ /* 0x000fc600078f18ff */
[----:B------:R-:W-:Y:S01]  /*2220*/  IMAD.WIDE.U32 R12, R38, R14, R32 ;  /* 0x0000000e260c7225 */ /* 0x000fe200078e0020 */
[----:B------:R-:W-:Y:S02]  /*2230*/  LOP3.LUT R33, R71, 0x18, R16, 0xf8, !PT ;  /* 0x0000001847217812 */ /* 0x000fe400078ef810 */
[----:B------:R-:W-:Y:S01]  /*2240*/  LOP3.LUT R32, R212, 0x38, R34, 0xf8, !PT ;  /* 0x00000038d4207812 */ /* 0x000fe200078ef822 */
[----:B------:R-:W-:Y:S01]  /*2250*/  IMAD.WIDE.U32 R30, R22, R36, R16 ;  /* 0x00000024161e7225 */ /* 0x000fe200078e0010 */
[----:B------:R-:W-:Y:S02]  /*2260*/  LOP3.LUT R33, R33, R74, RZ, 0x3c, !PT ;  /* 0x0000004a21217212 */ /* 0x000fe400078e3cff */
[----:B------:R-:W-:Y:S01]  /*2270*/  LOP3.LUT R32, R32, R44, RZ, 0x3c, !PT ;  /* 0x0000002c20207212 */ /* 0x000fe200078e3cff */
[----:B------:R-:W-:Y:S01]  /*2280*/  IMAD.IADD R31, R41, 0x1, R31 ;  /* 0x00000001291f7824 */ /* 0x000fe200078e021f */
[----:B------:R-:W-:Y:S01]  /*2290*/  LOP3.LUT R89, R34, 0xfffffff8, RZ, 0xc0, !PT ;  /* 0xfffffff822597812 */ /* 0x000fe200078ec0ff */
[----:B------:R-:W-:Y:S01]  /*22a0*/  IMAD R79, R214, 0x200, R33 ;  /* 0x00000200d64f7824 */ /* 0x000fe200078e0221 */
[--C-:B------:R-:W-:Y:S01]  /*22b0*/  LOP3.LUT R33, R71, 0x38, R34.reuse, 0xf8, !PT ;  /* 0x0000003847217812 */ /* 0x100fe200078ef822 */
[----:B------:R-:W-:Y:S01]  /*22c0*/  IMAD R35, R9, 0x60, RZ ;  /* 0x0000006009237824 */ /* 0x000fe200078e02ff */
[----:B------:R-:W-:Y:S01]  /*22d0*/  SHF.R.S32.HI R88, RZ, 0x3, R34 ;  /* 0x00000003ff587819 */ /* 0x000fe20000011422 */
[C---:B------:R-:W-:Y:S01]  /*22e0*/  IMAD R87, R38.reuse, R37, R40 ;  /* 0x0000002526577224 */ /* 0x040fe200078e0228 */
[----:B------:R-:W-:Y:S01]  /*22f0*/  LOP3.LUT R33, R33, R74, RZ, 0x3c, !PT ;  /* 0x0000004a21217212 */ /* 0x000fe200078e3cff */
[----:B------:R-:W-:Y:S01]  /*2300*/  IMAD R41, R37, 0x60, RZ ;  /* 0x0000006025297824 */ /* 0x000fe200078e02ff */
[----:B------:R-:W-:Y:S01]  /*2310*/  SHF.R.S32.HI R90, RZ, 0x1f, R89 ;  /* 0x0000001fff5a7819 */ /* 0x000fe20000011459 */
[----:B------:R-:W-:-:S04]  /*2320*/  IMAD.WIDE.U32 R20, R38, R36, R20 ;  /* 0x0000002426147225 */ /* 0x000fc800078e0014 */
        /* <DEDUP_REMOVED lines=17> */
.L_x_4908:
        /* <DEDUP_REMOVED lines=11> */
[----:B------:R-:W-:-:S04]  /*24f0*/  IADD3 R27, P3, P4, R39, R100, R68 ;  /* 0x00000064271b7210 */ /* 0x000fc80007c7e044 */
[----:B------:R-:W-:Y:S02]  /*2500*/  IADD3.X R32, R0, R105, R67, P3, P4 ;  /* 0x0000006900207210 */ /* 0x000fe40001fe8443 */
[----:B0-----:R-:W-:Y:S02]  /*2510*/  LEA R44, P3, R27, R98, 0x1 ;  /* 0x000000621b2c7211 */ /* 0x001fe400078608ff */
[----:B------:R-:W-:Y:S02]  /*2520*/  IADD3.X R34, R105, R0, RZ, P5, !PT ;  /* 0x0000000069227210 */ /* 0x000fe40002ffe4ff */
[-C--:B------:R-:W-:Y:S01]  /*2530*/  LEA.HI.X R45, R27, R99.reuse, R32, 0x1, P3 ;  /* 0x000000631b2d7211 */ /* 0x080fe200018f0c20 */
[C---:B------:R-:W-:Y:S01]  /*2540*/  IMAD R27, R2.reuse, 0x1800, R79 ;  /* 0x00001800021b7824 */ /* 0x040fe200078e024f */
[----:B-1----:R-:W-:Y:S02]  /*2550*/  ISETP.GE.AND P3, PT, R103, 0x1, PT ;  /* 0x000000016700780c */ /* 0x002fe40003f66270 */
[----:B------:R-:W-:Y:S01]  /*2560*/  LEA R46, P5, R33, R98, 0x1 ;  /* 0x00000062212e7211 */ /* 0x000fe200078a08ff */
[----:B------:R-:W-:Y:S01]  /*2570*/  IMAD R104, R27, 0x2, R26 ;  /* 0x000000021b687824 */ /* 0x000fe200078e021a */
[----:B------:R-:W-:Y:S01]  /*2580*/  ISETP.GT.AND P4, PT, R49, R28, PT ;  /* 0x0000001c3100720c */ /* 0x000fe20003f84270 */
[----:B------:R-:W-:Y:S01]  /*2590*/  IMAD.MOV.U32 R27, RZ, RZ, R49 ;  /* 0x000000ffff1b7224 */ /* 0x000fe200078e0031 */
[----:B------:R-:W-:Y:S01]  /*25a0*/  LEA.HI.X R47, R33, R99, R34, 0x1, P5 ;  /* 0x00000063212f7211 */ /* 0x000fe200028f0c22 */
[----:B------:R-:W-:Y:S01]  /*25b0*/  IMAD R33, R2, 0x1800, R83 ;  /* 0x0000180002217824 */ /* 0x000fe200078e0253 */
[----:B------:R-:W-:-:S03]  /*25c0*/  P2R R97, PR, RZ, 0x10 ;  /* 0x00000010ff617803 */ /* 0x000fc60000000000 */
[----:B------:R-:W-:Y:S02]  /*25d0*/  IMAD R102, R33, 0x2, R26 ;  /* 0x0000000221667824 */ /* 0x000fe400078e021a */
        /* <DEDUP_REMOVED lines=42> */
.L_x_4865:
[----:B------:R-:W-:Y:S05]  /*2880*/  BSYNC B1 ;  /* 0x0000000000017941 */ /* 0x000fea0003800000 */
.L_x_4864:
        /* <DEDUP_REMOVED lines=28> */
.L_x_4867:
[----:B------:R-:W-:Y:S05]  /*2a50*/  BSYNC B1 ;  /* 0x0000000000017941 */ /* 0x000fea0003800000 */
.L_x_4866:
        /* <DEDUP_REMOVED lines=27> */
.L_x_4868:
[----:B------:R-:W-:Y:S01]  /*2c10*/  LEA R96, R2, R18, 0x3 ;  /* 0x0000001202607211 */ /* 0x000fe200078e18ff */
[----:B------:R-:W-:Y:S01]  /*2c20*/  BSSY B1, `(.L_x_4869) ;  /* 0x0000004000017945 */ /* 0x000fe20003800000 */
[----:B------:R-:W-:-:S04]  /*2c30*/  SHF.L.U32 R107, R206, 0x1f, RZ ;  /* 0x0000001fce6b7819 */ /* 0x000fc800000006ff */
[----:B------:R-:W0:Y:S02]  /*2c40*/  SYNCS.PHASECHK.TRANS64.TRYWAIT P6, [R96+URZ+0x22890], R107 ;  /* 0x0228906b600075a7 */ /* 0x000e2400080c017f */
[----:B0-----:R-:W-:Y:S05]  /*2c50*/  @!P6 BRA `(.L_x_4870) ;  /* 0x0000017400f0e947 */ /* 0x001fea0003800000 */
.L_x_5160:
[----:B------:R-:W-:Y:S05]  /*2c60*/  BSYNC B1 ;  /* 0x0000000000017941 */ /* 0x000fea0003800000 */
.L_x_4869:
        /* <DEDUP_REMOVED lines=49> */
.L_x_4876:
[----:B------:R-:W-:Y:S05]  /*2f80*/  BSYNC B3 ;  /* 0x0000000000037941 */ /* 0x000fea0003800000 */
.L_x_4875:
[----:B--2---:R1:W-:Y:S02]  /*2f90*/  STG.E.128 desc[UR40][R46.64], R32 ;  /* 0x000000202e007986 */ /* 0x0043e4000c101d28 */
.L_x_4874:
[----:B------:R-:W-:Y:S05]  /*2fa0*/  BSYNC B2 ;  /* 0x0000000000027941 */ /* 0x000fea0003800000 */
.L_x_4873:
        /* <DEDUP_REMOVED lines=46> */
.L_x_4878:
[----:B------:R-:W-:Y:S05]  /*3290*/  BSYNC B2 ;  /* 0x0000000000027941 */ /* 0x000fea0003800000 */
.L_x_4877:
[----:B--2---:R2:W-:Y:S02]  /*32a0*/  STG.E.128 desc[UR40][R46.64+0x40], R32 ;  /* 0x000040202e007986 */ /* 0x0045e4000c101d28 */
.L_x_4872:
[----:B------:R-:W-:Y:S05]  /*32b0*/  BSYNC B1 ;  /* 0x0000000000017941 */ /* 0x000fea0003800000 */
.L_x_4871:
        /* <DEDUP_REMOVED lines=14> */
[----:B------:R-:W-:Y:S02]  /*33a0*/  HADD2.F32 R47, -RZ, R35.H1_H1 ;  /* 0x30000023ff2f7230 */ /* 0x000fe40000004100 */
[----:B------:R-:W-:Y:S02]  /*33b0*/  HADD2.F32 R49, -RZ, R49.H0_H0 ;  /* 0x20000031ff317230 */ /* 0x000fe40000004100 */
[----:B------:R-:W-:-:S02]  /*33c0*/  HADD2.F32 R52, -RZ, R52.H0_H0 ;  /* 0x20000034ff347230 */ /* 0x000fc40000004100 */
[----:B------:R-:W-:Y:S02]  /*33d0*/  HADD2.F32 R48, -RZ, R48.H0_H0 ;  /* 0x20000030ff307230 */ /* 0x000fe40000004100 */
[CC--:B------:R-:W-:Y:S01]  /*33e0*/  FMUL.FTZ R54, R34.reuse, R49.reuse ;  /* 0x0000003122367220 */ /* 0x0c0fe20000410000 */
[----:B------:R-:W-:Y:S02]  /*33f0*/  HADD2.F32 R35, -RZ, R35.H0_H0 ;  /* 0x20000023ff237230 */ /* 0x000fe40000004100 */
[----:B------:R-:W-:Y:S01]  /*3400*/  FMUL.FTZ R49, R33, R49 ;  /* 0x0000003121317220 */ /* 0x000fe20000410000 */
[----:B------:R-:W-:Y:S02]  /*3410*/  HADD2.F32 R50, -RZ, R53.H0_H0 ;  /* 0x20000035ff327230 */ /* 0x000fe40000004100 */
[----:B------:R-:W-:Y:S01]  /*3420*/  FMUL.FTZ R56, R47, R52 ;  /* 0x000000342f387220 */ /* 0x000fe20000410000 */
[----:B------:R-:W-:Y:S01]  /*3430*/  FFMA.FTZ R54, R33, R48, -R54 ;  /* 0x0000003021367223 */ /* 0x000fe20000010836 */
[C---:B------:R-:W-:Y:S01]  /*3440*/  FMUL.FTZ R52, R35.reuse, R52 ;  /* 0x0000003423347220 */ /* 0x040fe20000410000 */
[----:B------:R-:W-:Y:S01]  /*3450*/  FFMA.FTZ R53, R34, R48, R49 ;  /* 0x0000003022357223 */ /* 0x000fe20000010031 */
[----:B------:R-:W-:Y:S01]  /*3460*/  FFMA.FTZ R56, R35, R50, -R56 ;  /* 0x0000003223387223 */ /* 0x000fe20000010838 */
[----:B------:R-:W-:-:S02]  /*3470*/  HADD2.F32 R35, -RZ, R101.H1_H1 ;  /* 0x30000065ff237230 */ /* 0x000fc40000004100 */
[----:B------:R-:W-:Y:S01]  /*3480*/  FFMA.FTZ R57, R47, R50, R52 ;  /* 0x000000322f397223 */ /* 0x000fe20000010034 */
[----:B------:R-:W-:Y:S02]  /*3490*/  HADD2.F32 R49, -RZ, R100.H1_H1 ;  /* 0x30000064ff317230 */ /* 0x000fe40000004100 */
[----:B------:R-:W-:Y:S02]  /*34a0*/  HADD2.F32 R33, -RZ, R32.H1_H1 ;  /* 0x30000020ff217230 */ /* 0x000fe40000004100 */
[----:B------:R-:W-:Y:S02]  /*34b0*/  HADD2.F32 R34, -RZ, R46.H1_H1 ;  /* 0x3000002eff227230 */ /* 0x000fe40000004100 */
[----:B------:R-:W-:Y:S02]  /*34c0*/  HADD2.F32 R101, -RZ, R101.H0_H0 ;  /* 0x20000065ff657230 */ /* 0x000fe40000004100 */
[----:B------:R-:W-:Y:S02]  /*34d0*/  HADD2.F32 R32, -RZ, R32.H0_H0 ;  /* 0x20000020ff207230 */ /* 0x000fe40000004100 */
[----:B------:R-:W-:Y:S01]  /*34e0*/  FMUL.FTZ R55, R34, R49 ;  /* 0x0000003122377220 */ /* 0x000fe20000410000 */
[----:B------:R-:W-:-:S02]  /*34f0*/  HADD2.F32 R46, -RZ, R46.H0_H0 ;  /* 0x2000002eff2e7230 */ /* 0x000fc40000004100 */
        /* <DEDUP_REMOVED lines=12> */
.L_x_4883:
[----:B------:R-:W-:Y:S05]  /*35c0*/  BSYNC B2 ;  /* 0x0000000000027941 */ /* 0x000fea0003800000 */
.L_x_4882:
[----:B--2---:R3:W-:Y:S02]  /*35d0*/  STG.E.128 desc[UR40][R44.64], R32 ;  /* 0x000000202c007986 */ /* 0x0047e4000c101d28 */
.L_x_4881:
[----:B------:R-:W-:Y:S05]  /*35e0*/  BSYNC B1 ;  /* 0x0000000000017941 */ /* 0x000fea0003800000 */
.L_x_4880:
        /* <DEDUP_REMOVED lines=46> */
.L_x_4885:
[----:B------:R-:W-:Y:S05]  /*38d0*/  BSYNC B1 ;  /* 0x0000000000017941 */ /* 0x000fea0003800000 */
.L_x_4884:
[----:B--2---:R1:W-:Y:S01]  /*38e0*/  STG.E.128 desc[UR40][R44.64+0x40], R32 ;  /* 0x000040202c007986 */ /* 0x0043e2000c101d28 */
[----:B------:R-:W-:Y:S05]  /*38f0*/  BRA `(.L_x_4879) ;  /* 0x0000001400787947 */ /* 0x000fea0003800000 */
.L_x_4863:
        /* <DEDUP_REMOVED lines=61> */
[----:B------:R-:W-:Y:S02]  /*3cd0*/  IMAD.MOV.U32 R53, RZ, RZ, R51 ;  /* 0x000000ffff357224 */ /* 0x000fe400078e0033 */
[----:B------:R-:W-:Y:S02]  /*3ce0*/  IMAD.MOV.U32 R54, RZ, RZ, R48 ;  /* 0x000000ffff367224 */ /* 0x000fe400078e0030 */
[----:B------:R-:W-:Y:S01]  /*3cf0*/  IMAD.MOV.U32 R55, RZ, RZ, R49 ;  /* 0x000000ffff377224 */ /* 0x000fe200078e0031 */
[----:B------:R-:W-:-:S04]  /*3d00*/  PRMT R116, R52, 0x5410, R53 ;  /* 0x0000541034747816 */ /* 0x000fc80000000035 */
[----:B------:R-:W-:Y:S01]  /*3d10*/  PRMT R117, R54, 0x5410, R55 ;  /* 0x0000541036757816 */ /* 0x000fe20000000037 */
[----:B------:R-:W-:Y:S06]  /*3d20*/  @!P3 BRA `(.L_x_4886) ;  /* 0x000000000004b947 */ /* 0x000fec0003800000 */
[----:B------:R-:W-:Y:S01]  /*3d30*/  BPT.TRAP 0x1 ;  /* 0x000000040000795c */ /* 0x000fe20000300000 */
.L_x_4886:
[----:B------:R-:W-:Y:S01]  /*3d40*/  IMAD R96, R2, 0x8, R18 ;  /* 0x0000000802607824 */ /* 0x000fe200078e0212 */
[----:B------:R-:W-:Y:S01]  /*3d50*/  SHF.L.U32 R107, R206, 0x1f, RZ ;  /* 0x0000001fce6b7819 */ /* 0x000fe200000006ff */
[----:B------:R-:W0:Y:S01]  /*3d60*/  LDC R109, c[0x0][0x2f4] ;  /* 0x0000bd00ff6d7b82 */ /* 0x000e220000000800 */
[----:B------:R-:W-:Y:S01]  /*3d70*/  BSSY B1, `(.L_x_4887) ;  /* 0x0000006000017945 */ /* 0x000fe20003800000 */
[----:B------:R-:W-:Y:S01]  /*3d80*/  MOV R101, R105 ;  /* 0x0000006900657202 */ /* 0x000fe20000000f00 */
[----:B------:R-:W1:Y:S05]  /*3d90*/  SYNCS.PHASECHK.TRANS64.TRYWAIT P5, [R96+URZ+0x22890], R107 ;  /* 0x0228906b600075a7 */ /* 0x000e6a00080a017f */
[----:B------:R-:W2:Y:S01]  /*3da0*/  LDC.64 R102, c[0x0][0x300] ;  /* 0x0000c000ff667b82 */ /* 0x000ea20000000a00 */
[----:B0-----:R-:W-:Y:S01]  /*3db0*/  IMAD.IADD R111, R109, 0x1, -R78 ;  /* 0x000000016d6f7824 */ /* 0x001fe200078e0a4e */
[----:B-1----:R-:W-:Y:S06]  /*3dc0*/  @!P5 BRA `(.L_x_4888) ;  /* 0x0000016400a8d947 */ /* 0x002fec0003800000 */
.L_x_5161:
[----:B------:R-:W-:Y:S05]  /*3dd0*/  BSYNC B1 ;  /* 0x0000000000017941 */ /* 0x000fea0003800000 */
.L_x_4887:
        /* <DEDUP_REMOVED lines=28> */
[----:B------:R-:W-:Y:S02]  /*3fa0*/  SHF.R.U64 R129, R32, 0x10, R33 ;  /* 0x0000001020817819 */ /* 0x000fe40000001221 */
[----:B------:R-:W-:Y:S01]  /*3fb0*/  SHF.R.U64 R32, R34, 0x10, R35 ;  /* 0x0000001022207819 */ /* 0x000fe20000001223 */
[--C-:B--2---:R-:W-:Y:S01]  /*3fc0*/  HADD2.F32 R34, -RZ, R57.reuse.H0_H0 ;  /* 0x20000039ff227230 */ /* 0x104fe20000004100 */
[----:B------:R-:W-:Y:S01]  /*3fd0*/  SHF.R.U32.HI R119, RZ, 0x10, R33 ;  /* 0x00000010ff777819 */ /* 0x000fe20000011621 */
[----:B------:R-:W-:Y:S01]  /*3fe0*/  HADD2.F32 R57, -RZ, R57.H1_H1 ;  /* 0x30000039ff397230 */ /* 0x000fe20000004100 */
[----:B------:R-:W-:Y:S01]  /*3ff0*/  SHF.R.U64 R127, R42, 0x10, R43 ;  /* 0x000000102a7f7819 */ /* 0x000fe2000000122b */
[--C-:B-1----:R-:W-:Y:S01]  /*4000*/  HADD2.F32 R33, -RZ, R53.reuse.H0_H0 ;  /* 0x20000035ff217230 */ /* 0x102fe20000004100 */
        /* <DEDUP_REMOVED lines=9> */
[----:B------:R-:W-:Y:S01]  /*40a0*/  FMUL.FTZ R42, R53, R42 ;  /* 0x0000002a352a7220 */ /* 0x000fe20000410000 */
[-C--:B------:R-:W-:Y:S01]  /*40b0*/  FFMA.FTZ R120, R33, R35.reuse, -R120 ;  /* 0x0000002321787223 */ /* 0x080fe20000010878 */
[----:B------:R-:W-:Y:S01]  /*40c0*/  FFMA.FTZ R119, R34, R35, R41 ;  /* 0x0000002322777223 */ /* 0x000fe20000010029 */
[-C--:B------:R-:W-:Y:S01]  /*40d0*/  FFMA.FTZ R121, R53, R40.reuse, -R122 ;  /* 0x0000002835797223 */ /* 0x080fe2000001087a */
        /* <DEDUP_REMOVED lines=19> */
[----:B------:R-:W-:-:S02]  /*4210*/  HADD2.F32 R34, -RZ, R56.H0_H0 ;  /* 0x20000038ff227230 */ /* 0x000fc40000004100 */
[----:B------:R-:W-:Y:S01]  /*4220*/  HADD2.F32 R40, -RZ, R130.H1_H1 ;  /* 0x30000082ff287230 */ /* 0x000fe20000004100 */
[----:B------:R-:W-:Y:S01]  /*4230*/  F2FP.F16.F32.PACK_AB R124, R125, R124 ;  /* 0x0000007c7d7c723e */ /* 0x000fe200000000ff */
[----:B------:R-:W-:Y:S01]  /*4240*/  HADD2.F32 R43, -RZ, R128.H0_H0 ;  /* 0x20000080ff2b7230 */ /* 0x000fe20000004100 */
[----:B------:R-:W-:Y:S01]  /*4250*/  F2FP.F16.F32.PACK_AB R123, R126, R123 ;  /* 0x0000007b7e7b723e */ /* 0x000fe200000000ff */
        /* <DEDUP_REMOVED lines=8> */
[----:B------:R-:W-:Y:S01]  /*42e0*/  FMUL.FTZ R43, R52, R43 ;  /* 0x0000002b342b7220 */ /* 0x000fe20000410000 */
[-C--:B------:R-:W-:Y:S01]  /*42f0*/  FFMA.FTZ R53, R34, R35.reuse, R53 ;  /* 0x0000002322357223 */ /* 0x080fe20000010035 */
[----:B------:R-:W-:Y:S02]  /*4300*/  FFMA.FTZ R42, R33, R35, -R42 ;  /* 0x00000023212a7223 */ /* 0x000fe4000001082a */
[-C--:B------:R-:W-:Y:S01]  /*4310*/  FFMA.FTZ R56, R56, R41.reuse, R43 ;  /* 0x0000002938387223 */ /* 0x080fe2000001002b */
[----:B------:R-:W-:Y:S02]  /*4320*/  HADD2.F32 R34, -RZ, R58.H0_H0 ;  /* 0x2000003aff227230 */ /* 0x000fe40000004100 */
[----:B------:R-:W-:Y:S01]  /*4330*/  FFMA.FTZ R55, R52, R41, -R55 ;  /* 0x0000002934377223 */ /* 0x000fe20000010837 */
[----:B------:R-:W-:-:S02]  /*4340*/  HADD2.F32 R35, -RZ, R118.H0_H0 ;  /* 0x20000076ff237230 */ /* 0x000fc40000004100 */
[----:B------:R-:W-:Y:S01]  /*4350*/  HADD2.F32 R43, -RZ, R127.H0_H0 ;  /* 0x2000007fff2b7230 */ /* 0x000fe20000004100 */
[----:B------:R-:W-:Y:S01]  /*4360*/  F2FP.F16.F32.PACK_AB R56, R56, R53 ;  /* 0x000000353838723e */ /* 0x000fe200000000ff */
[----:B------:R-:W-:Y:S01]  /*4370*/  HADD2.F32 R33, -RZ, R54.H0_H0 ;  /* 0x20000036ff217230 */ /* 0x000fe20000004100 */
[----:B------:R-:W-:Y:S01]  /*4380*/  F2FP.F16.F32.PACK_AB R52, R55, R42 ;  /* 0x0000002a3734723e */ /* 0x000fe200000000ff */
[----:B------:R-:W-:Y:S02]  /*4390*/  HADD2.F32 R58, -RZ, R58.H1_H1 ;  /* 0x3000003aff3a7230 */ /* 0x000fe40000004100 */
[----:B------:R-:W-:Y:S02]  /*43a0*/  HADD2.F32 R118, -RZ, R118.H1_H1 ;  /* 0x30000076ff767230 */ /* 0x000fe40000004100 */
        /* <DEDUP_REMOVED lines=11> */
[----:B------:R-:W-:-:S03]  /*4460*/  IMAD.MOV.U32 R55, RZ, RZ, R124 ;  /* 0x000000ffff377224 */ /* 0x000fc600078e007c */
[----:B------:R-:W-:Y:S01]  /*4470*/  F2FP.F16.F32.PACK_AB R54, R59, R32 ;  /* 0x000000203b36723e */ /* 0x000fe200000000ff */
[----:B------:R-:W-:Y:S01]  /*4480*/  IMAD.MOV.U32 R59, RZ, RZ, R123 ;  /* 0x000000ffff3b7224 */ /* 0x000fe200078e007b */
[----:B------:R-:W-:Y:S01]  /*4490*/  F2FP.F16.F32.PACK_AB R58, R58, R57 ;  /* 0x000000393a3a723e */ /* 0x000fe200000000ff */
[----:B------:R-:W-:-:S07]  /*44a0*/  IMAD.MOV.U32 R57, RZ, RZ, R119 ;  /* 0x000000ffff397224 */ /* 0x000fce00078e0077 */
.L_x_4892:
[----:B------:R-:W-:Y:S05]  /*44b0*/  BSYNC B2 ;  /* 0x0000000000027941 */ /* 0x000fea0003800000 */
.L_x_4891:
        /* <DEDUP_REMOVED lines=12> */
.L_x_4890:
[----:B------:R-:W-:Y:S05]  /*4580*/  BSYNC B1 ;  /* 0x0000000000017941 */ /* 0x000fea0003800000 */
.L_x_4889:
        /* <DEDUP_REMOVED lines=113> */
.L_x_4894:
[----:B------:R-:W-:Y:S05]  /*4ca0*/  BSYNC B1 ;  /* 0x0000000000017941 */ /* 0x000fea0003800000 */
.L_x_4893:
        /* <DEDUP_REMOVED lines=10> */
.L_x_4862:
[----:B------:R-:W-:-:S13]  /*4d50*/  ISETP.NE.AND P3, PT, R208, 0x3, PT ;  /* 0x00000003d000780c */ /* 0x000fda0003f65270 */
[----:B------:R-:W-:Y:S05]  /*4d60*/  @!P3 BRA `(.L_x_4895) ;  /* 0x000000000004b947 */ /* 0x000fea0003800000 */
[----:B------:R-:W-:Y:S01]  /*4d70*/  BPT.TRAP 0x1 ;  /* 0x000000040000795c */ /* 0x000fe20000300000 */
.L_x_4895:
[----:B------:R-:W-:Y:S01]  /*4d80*/  IMAD R96, R2, 0x8, R18 ;  /* 0x0000000802607824 */ /* 0x000fe200078e0212 */
[----:B------:R-:W-:Y:S01]  /*4d90*/  SHF.L.U32 R107, R206, 0x1f, RZ ;  /* 0x0000001fce6b7819 */ /* 0x000fe200000006ff */
[----:B------:R-:W-:Y:S01]  /*4da0*/  IMAD R106, R27, -0x60, R24 ;  /* 0xffffffa01b6a7824 */ /* 0x000fe200078e0218 */
[----:B------:R-:W-:Y:S02]  /*4db0*/  BSSY B1, `(.L_x_4896) ;  /* 0x0000004000017945 */ /* 0x000fe40003800000 */
[----:B------:R-:W0:Y:S02]  /*4dc0*/  SYNCS.PHASECHK.TRANS64.TRYWAIT P4, [R96+URZ+0x22890], R107 ;  /* 0x0228906b600075a7 */ /* 0x000e24000808017f */
[----:B------:R-:W-:Y:S01]  /*4dd0*/  VIMNMX R106, R106, 0x60, PT ;  /* 0x000000606a6a7848 */ /* 0x000fe20003fe0100 */
[----:B0-----:R-:W-:Y:S06]  /*4de0*/  @!P4 BRA `(.L_x_4897) ;  /* 0x0000015400b4c947 */ /* 0x001fec0003800000 */
.L_x_5162:
[----:B------:R-:W-:Y:S05]  /*4df0*/  BSYNC B1 ;  /* 0x0000000000017941 */ /* 0x000fea0003800000 */
.L_x_4896:
        /* <DEDUP_REMOVED lines=8> */
.L_x_4899:
[----:B------:R-:W-:Y:S05]  /*4e80*/  BSYNC B1 ;  /* 0x0000000000017941 */ /* 0x000fea0003800000 */
.L_x_4898:
[----:B------:R-:W-:Y:S05]  /*4e90*/  @P4 BRA `(.L_x_4879) ;  /* 0x0000000000104947 */ /* 0x000fea0003800000 */
[----:B-1----:R-:W1:Y:S04]  /*4ea0*/  @!P1 LDS.128 R32, [R104+0x2000] ;  /* 0x0020000068209984 */ /* 0x002e680000000c00 */
[----:B------:R-:W2:Y:S04]  /*4eb0*/  @!P2 LDS.128 R40, [R102+0x2000] ;  /* 0x002000006628a984 */ /* 0x000ea80000000c00 */
[----:B-1----:R3:W-:Y:S04]  /*4ec0*/  @!P1 STG.E.128 desc[UR40][R44.64], R32 ;  /* 0x000000202c009986 */ /* 0x0027e8000c101d28 */
[----:B--2---:R3:W-:Y:S02]  /*4ed0*/  @!P2 STG.E.128 desc[UR40][R44.64+0x40], R40 ;  /* 0x000040282c00a986 */ /* 0x0047e4000c101d28 */
.L_x_4879:
[----:B------:R-:W-:Y:S05]  /*4ee0*/  BSYNC B0 ;  /* 0x0000000000007941 */ /* 0x000fea0003800000 */
.L_x_4861:
        /* <DEDUP_REMOVED lines=17> */
.L_x_4901:
[----:B------:R-:W-:Y:S05]  /*5000*/  BSYNC B0 ;  /* 0x0000000000007941 */ /* 0x000fea0003800000 */
.L_x_4900:
[----:B------:R-:W2:Y:S01]  /*5010*/  SYNCS.PHASECHK.TRANS64.TRYWAIT P3, [R96+URZ+0x228b0], R107 ;  /* 0x0228b06b600075a7 */ /* 0x000ea2000806017f */
[----:B------:R-:W-:Y:S01]  /*5020*/  ULDC UR44, c[0x0][0x320] ;  /* 0x0000c800002c7ab9 */ /* 0x000fe20000000800 */
[----:B------:R-:W-:Y:S01]  /*5030*/  ULDC.64 UR38, c[0x0][0x328] ;  /* 0x0000ca0000267ab9 */ /* 0x000fe20000000a00 */
[----:B------:R-:W-:Y:S01]  /*5040*/  ULDC.64 UR36, c[0x0][0x318] ;  /* 0x0000c60000247ab9 */ /* 0x000fe20000000a00 */
[----:B------:R-:W-:Y:S01]  /*5050*/  BSSY B0, `(.L_x_4902) ;  /* 0x0000003000007945 */ /* 0x000fe20003800000 */
[----:B-1----:R-:W-:-:S03]  /*5060*/  IMAD R32, R2, 0x6000, R79 ;  /* 0x0000600002207824 */ /* 0x002fc600078e024f */
[----:B--2---:R-:W-:Y:S05]  /*5070*/  @!P3 BRA `(.L_x_4903) ;  /* 0x000001540024b947 */ /* 0x004fea0003800000 */
.L_x_5163:
[----:B------:R-:W-:Y:S05]  /*5080*/  BSYNC B0 ;  /* 0x0000000000007941 */ /* 0x000fea0003800000 */
.L_x_4902:
[----:B------:R-:W-:Y:S01]  /*5090*/  ISETP.GE.AND P3, PT, R22, R106, PT ;  /* 0x0000006a1600720c */ /* 0x000fe20003f66270 */
[----:B------:R-:W-:Y:S01]  /*50a0*/  BSSY B0, `(.L_x_4904) ;  /* 0x0000026000007945 */ /* 0x000fe20003800000 */
[----:B------:R-:W-:Y:S01]  /*50b0*/  IADD3 R34, R77, R32, RZ ;  /* 0x000000204d227210 */ /* 0x000fe20007ffe0ff */
        /* <DEDUP_REMOVED lines=36> */
.L_x_4905:
[----:B------:R-:W-:Y:S05]  /*5300*/  BSYNC B0 ;  /* 0x0000000000007941 */ /* 0x000fea0003800000 */
.L_x_4904:
        /* <DEDUP_REMOVED lines=37> */
.L_x_4907:
[----:B------:R-:W-:Y:S05]  /*5560*/  BSYNC B0 ;  /* 0x0000000000007941 */ /* 0x000fea0003800000 */
.L_x_4906:
        /* <DEDUP_REMOVED lines=22> */
.L_x_4856:
[----:B------:R-:W0:Y:S01]  /*56d0*/  LDC R0, c[0x0][0x448] ;  /* 0x00011200ff007b82 */ /* 0x000e220000000800 */
[----:B------:R-:W-:Y:S01]  /*56e0*/  CS2R R6, SRZ ;  /* 0x0000000000067805 */ /* 0x000fe2000001ff00 */
[----:B------:R-:W-:Y:S01]  /*56f0*/  IMAD.MOV.U32 R150, RZ, RZ, RZ ;  /* 0x000000ffff967224 */ /* 0x000fe200078e00ff */
        /* <DEDUP_REMOVED lines=18> */
[----:B----4-:R-:W-:Y:S02]  /*5820*/  CS2R R96, SRZ ;  /* 0x0000000000607805 */ /* 0x010fe4000001ff00 */
[----:B------:R-:W-:Y:S02]  /*5830*/  CS2R R88, SRZ ;  /* 0x0000000000587805 */ /* 0x000fe4000001ff00 */
[----:B------:R-:W-:Y:S02]  /*5840*/  CS2R R84, SRZ ;  /* 0x0000000000547805 */ /* 0x000fe4000001ff00 */
[----:B0-----:R-:W-:Y:S01]  /*5850*/  ISETP.NE.AND P1, PT, R0, 0x1, PT ;  /* 0x000000010000780c */ /* 0x001fe20003f25270 */
[----:B------:R-:W-:Y:S01]  /*5860*/  VIADD R0, R210, 0x7f ;  /* 0x0000007fd2007836 */ /* 0x000fe20000000000 */
        /* <DEDUP_REMOVED lines=11> */
[----:B------:R-:W0:Y:S01]  /*5920*/  @P1 LDC R3, c[0x0][0x44c] ;  /* 0x00011300ff031b82 */ /* 0x000e220000000800 */
[----:B------:R-:W-:Y:S02]  /*5930*/  CS2R R58, SRZ ;  /* 0x00000000003a7805 */ /* 0x000fe4000001ff00 */
[----:B------:R-:W-:Y:S02]  /*5940*/  CS2R R56, SRZ ;  /* 0x0000000000387805 */ /* 0x000fe4000001ff00 */
[----:B------:R-:W-:-:S02]  /*5950*/  CS2R R54, SRZ ;  /* 0x0000000000367805 */ /* 0x000fc4000001ff00 */
[----:B------:R-:W-:Y:S02]  /*5960*/  CS2R R52, SRZ ;  /* 0x0000000000347805 */ /* 0x000fe4000001ff00 */
[----:B------:R-:W-:Y:S02]  /*5970*/  CS2R R168, SRZ ;  /* 0x0000000000a87805 */ /* 0x000fe4000001ff00 */
[----:B------:R-:W-:Y:S02]  /*5980*/  CS2R R90, SRZ ;  /* 0x00000000005a7805 */ /* 0x000fe4000001ff00 */
[----:B------:R-:W-:Y:S01]  /*5990*/  CS2R R86, SRZ ;  /* 0x0000000000567805 */ /* 0x000fe2000001ff00 */
[----:B------:R-:W1:Y:S01]  /*59a0*/  @P1 LDC R4, c[0x0][0x450] ;  /* 0x00011400ff041b82 */ /* 0x000e620000000800 */
        /* <DEDUP_REMOVED lines=14> */
[----:B------:R-:W-:Y:S01]  /*5a90*/  CS2R R48, SRZ ;  /* 0x0000000000307805 */ /* 0x000fe2000001ff00 */
[----:B0-----:R-:W-:Y:S01]  /*5aa0*/  @P1 IMAD.HI.U32 R3, R0, R3, RZ ;  /* 0x0000000300031227 */ /* 0x001fe200078e00ff */
[----:B------:R-:W-:-:S02]  /*5ab0*/  CS2R R42, SRZ ;  /* 0x00000000002a7805 */ /* 0x000fc4000001ff00 */
[----:B------:R-:W-:Y:S02]  /*5ac0*/  CS2R R44, SRZ ;  /* 0x00000000002c7805 */ /* 0x000fe4000001ff00 */
[----:B------:R-:W-:Y:S02]  /*5ad0*/  CS2R R40, SRZ ;  /* 0x0000000000287805 */ /* 0x000fe4000001ff00 */
[----:B------:R-:W-:Y:S02]  /*5ae0*/  CS2R R34, SRZ ;  /* 0x0000000000227805 */ /* 0x000fe4000001ff00 */
[----:B------:R-:W-:Y:S02]  /*5af0*/  CS2R R36, SRZ ;  /* 0x0000000000247805 */ /* 0x000fe4000001ff00 */
[----:B------:R-:W-:Y:S02]  /*5b00*/  CS2R R32, SRZ ;  /* 0x0000000000207805 */ /* 0x000fe4000001ff00 */
[----:B------:R-:W-:-:S02]  /*5b10*/  CS2R R26, SRZ ;  /* 0x00000000001a7805 */ /* 0x000fc4000001ff00 */
[----:B-1----:R-:W-:Y:S01]  /*5b20*/  @P1 SHF.R.U32.HI R0, RZ, R4, R3 ;  /* 0x00000004ff001219 */ /* 0x002fe20000011603 */
[----:B------:R-:W-:Y:S01]  /*5b30*/  IMAD.MOV.U32 R4, RZ, RZ, RZ ;  /* 0x000000ffff047224 */ /* 0x000fe200078e00ff */
[----:B------:R-:W-:-:S03]  /*5b40*/  PLOP3.LUT P1, PT, PT, PT, PT, 0x80, 0x0 ;  /* 0x000000000000781c */ /* 0x000fc60003f2f070 */
[----:B------:R-:W-:Y:S01]  /*5b50*/  IMAD.IADD R0, R29, 0x1, R0 ;  /* 0x000000011d007824 */ /* 0x000fe200078e0200 */
[----:B------:R-:W-:-:S03]  /*5b60*/  CS2R R28, SRZ ;  /* 0x00000000001c7805 */ /* 0x000fc6000001ff00 */
[----:B------:R-:W-:-:S05]  /*5b70*/  IMAD.HI R0, R0, 0x2aaaaaab, RZ ;  /* 0x2aaaaaab00007827 */ /* 0x000fca00078e02ff */
[----:B------:R-:W-:-:S04]  /*5b80*/  SHF.R.U32.HI R3, RZ, 0x1f, R0 ;  /* 0x0000001fff037819 */ /* 0x000fc80000011600 */
[----:B------:R-:W-:Y:S01]  /*5b90*/  LEA.HI.SX32 R3, R0, R3, 0x1c ;  /* 0x0000000300037211 */ /* 0x000fe200078fe2ff */
[----:B------:R-:W-:-:S03]  /*5ba0*/  IMAD.MOV.U32 R0, RZ, RZ, RZ ;  /* 0x000000ffff007224 */ /* 0x000fc600078e00ff */
[----:B------:R-:W-:Y:S01]  /*5bb0*/  VIMNMX R216, R216, R3, PT ;  /* 0x00000003d8d87248 */ /* 0x000fe20003fe0100 */
[----:B------:R-:W-:-:S03]  /*5bc0*/  IMAD.MOV.U32 R3, RZ, RZ, RZ ;  /* 0x000000ffff037224 */ /* 0x000fc600078e00ff */
[----:B------:R-:W-:Y:S01]  /*5bd0*/  ISETP.GE.AND P2, PT, R216, 0x1, PT ;  /* 0x00000001d800780c */ /* 0x000fe20003f46270 */
[----:B------:R-:W-:-:S12]  /*5be0*/  @P0 BRA `(.L_x_4909) ;  /* 0x00000000000c0947 */ /* 0x000fd80003800000 */
[----:B------:R-:W0:Y:S01]  /*5bf0*/  FENCE.VIEW.ASYNC.G ;  /* 0x00000000000073c6 */ /* 0x000e220000000100 */
[----:B------:R-:W-:Y:S05]  /*5c00*/  WARPSYNC.ALL ;  /* 0x0000000000007948 */ /* 0x000fea0003800000 */
[----:B0-----:R-:W-:Y:S06]  /*5c10*/  BAR.ARV 0xc, 0x180 ;  /* 0x0306000000007b1d */ /* 0x001fec0000002000 */
.L_x_4909:
        /* <DEDUP_REMOVED lines=10> */
.L_x_5166:
        /* <DEDUP_REMOVED lines=13> */
[----:B------:R-:W-:Y:S01]  /*5d90*/  MOV R4, UR4 ;  /* 0x0000000400047c02 */ /* 0x000fe20008000f00 */
        /* <DEDUP_REMOVED lines=12> */
.L_x_4913:
[----:B------:R-:W-:Y:S05]  /*5e60*/  BSYNC B6 ;  /* 0x0000000000067941 */ /* 0x000fea0003800000 */
.L_x_4912:
        /* <DEDUP_REMOVED lines=12> */
.L_x_4917:
[----:B-1----:R1:W2:Y:S02]  /*5f30*/  SYNCS.PHASECHK.TRANS64.TRYWAIT P0, [R18+URZ+0x22800], R3 ;  /* 0x02280003120075a7 */ /* 0x0022a4000800017f */
[----:B--2---:R-:W-:Y:S05]  /*5f40*/  @!P0 NANOSLEEP.SYNCS 0x989680 ;  /* 0x009896800000895d */ /* 0x004fea0003900000 */
[----:B------:R-:W2:Y:S02]  /*5f50*/  @!P0 SYNCS.PHASECHK.TRANS64 P0, [R18+URZ+0x22800], R3 ;  /* 0x02280003120085a7 */ /* 0x000ea4000800007f */
[----:B--2---:R-:W-:Y:S05]  /*5f60*/  @!P0 BRA `(.L_x_4917) ;  /* 0xfffffffc00f08947 */ /* 0x004fea000383ffff */
.L_x_4916:
[----:B------:R-:W-:Y:S05]  /*5f70*/  BSYNC B0 ;  /* 0x0000000000007941 */ /* 0x000fea0003800000 */
.L_x_4915:
[----:B------:R-:W-:Y:S05]  /*5f80*/  BRA `(.L_x_4918) ;  /* 0x0000002800f07947 */ /* 0x000fea0003800000 */
.L_x_4914:
        /* <DEDUP_REMOVED lines=30> */
.L_x_4920:
[----:B------:R-:W-:Y:S05]  /*6170*/  BSYNC B6 ;  /* 0x0000000000067941 */ /* 0x000fea0003800000 */
.L_x_4919:
[----:B------:R-:W-:Y:S01]  /*6180*/  ULDC.U8 UR4, c[0x0][0x410] ;  /* 0x0001040000047ab9 */ /* 0x000fe20000000000 */
[----:B------:R-:W-:Y:S01]  /*6190*/  BSSY B0, `(.L_x_4921) ;  /* 0x0000293000007945 */ /* 0x000fe20003800000 */
[----:B------:R-:W-:Y:S01]  /*61a0*/  ISETP.NE.AND P0, PT, RZ, UR4, PT ;  /* 0x00000004ff007c0c */ /* 0x000fe2000bf05270 */
[----:B------:R-:W-:-:S12]  /*61b0*/  IMAD.IADD R34, R22, 0x1, R210 ;  /* 0x0000000116227824 */ /* 0x000fd800078e02d2 */
[----:B------:R-:W-:Y:S05]  /*61c0*/  @!P0 BRA `(.L_x_4922) ;  /* 0x0000001400588947 */ /* 0x000fea0003800000 */
[----:B------:R-:W0:Y:S01]  /*61d0*/  LDC R10, c[0x0][0x448] ;  /* 0x00011200ff0a7b82 */ /* 0x000e220000000800 */
[----:B------:R-:W-:Y:S01]  /*61e0*/  IMAD R3, R237, 0x40, R34 ;  /* 0x00000040ed037824 */ /* 0x000fe200078e0222 */
[----:B------:R-:W-:Y:S01]  /*61f0*/  ULDC.64 UR4, c[0x0][0x3f8] ;  /* 0x0000fe0000047ab9 */ /* 0x000fe20000000a00 */
[----:B------:R-:W-:Y:S01]  /*6200*/  MOV R7, R27 ;  /* 0x0000001b00077202 */ /* 0x000fe20000000f00 */
[----:B------:R-:W-:Y:S01]  /*6210*/  ULDC.64 UR6, c[0x0][0x408] ;  /* 0x0001020000067ab9 */ /* 0x000fe20000000a00 */
        /* <DEDUP_REMOVED lines=29> */
.L_x_5172:
        /* <DEDUP_REMOVED lines=8> */
[----:B------:R-:W4:Y:S01]  /*6470*/  LDL R9, [R1+0x8] ;  /* 0x0000080001097983 */ /* 0x000f220000100800 */
        /* <DEDUP_REMOVED lines=8> */
[----:B------:R-:W-:Y:S02]  /*6500*/  CS2R R30, SRZ ;  /* 0x00000000001e7805 */ /* 0x000fe4000001ff00 */
[----:B------:R-:W-:Y:S01]  /*6510*/  CS2R R24, SRZ ;  /* 0x0000000000187805 */ /* 0x000fe2000001ff00 */
[----:B------:R-:W-:Y:S01]  /*6520*/  @!P2 IMAD.WIDE R10, R204, 0x2, R10 ;  /* 0x00000002cc0aa825 */ /* 0x000fe200078e020a */
[-C--:B------:R-:W-:Y:S02]  /*6530*/  @!P3 IADD3 R26, P0, R0, R33.reuse, RZ ;  /* 0x00000021001ab210 */ /* 0x080fe40007f1e0ff */
[----:B----4-:R-:W-:Y:S01]  /*6540*/  @!P3 IADD3 R32, P1, R14, R33, RZ ;  /* 0x000000210e20b210 */ /* 0x010fe20007f3e0ff */
[----:B------:R-:W-:Y:S01]  /*6550*/  @!P2 IMAD.WIDE R12, R204, 0x2, R14 ;  /* 0x00000002cc0ca825 */ /* 0x000fe200078e020e */
[----:B------:R1:W5:Y:S04]  /*6560*/  @!P2 LD.E.64 R28, desc[UR40][R10.64] ;  /* 0x000000280a1ca980 */ /* 0x000368000c101b00 */
[----:B------:R1:W5:Y:S01]  /*6570*/  @!P2 LD.E.64 R30, desc[UR40][R12.64] ;  /* 0x000000280c1ea980 */ /* 0x000362000c101b00 */
[----:B------:R-:W-:-:S05]  /*6580*/  @!P3 SHF.L.U64.HI R20, R207, 0x1, R9 ;  /* 0x00000001cf14b819 */ /* 0x000fca0000010209 */
[--C-:B------:R-:W-:Y:S02]  /*6590*/  @!P3 IMAD.X R27, R3, 0x1, R20.reuse, P0 ;  /* 0x00000001031bb824 */ /* 0x100fe400000e0614 */
[----:B------:R-:W-:Y:S01]  /*65a0*/  @!P3 IMAD.X R33, R5, 0x1, R20, P1 ;  /* 0x000000010521b824 */ /* 0x000fe200008e0614 */
[----:B------:R-:W-:Y:S02]  /*65b0*/  CS2R R20, SRZ ;  /* 0x0000000000147805 */ /* 0x000fe4000001ff00 */
[----:B------:R1:W5:Y:S04]  /*65c0*/  @!P3 LD.E.64 R24, desc[UR40][R26.64] ;  /* 0x000000281a18b980 */ /* 0x000368000c101b00 */
[----:B------:R1:W5:Y:S02]  /*65d0*/  @!P3 LD.E.64 R20, desc[UR40][R32.64] ;  /* 0x000000282014b980 */ /* 0x000364000c101b00 */
.L_x_4925:
[----:B------:R-:W-:Y:S05]  /*65e0*/  BSYNC B1 ;  /* 0x0000000000017941 */ /* 0x000fea0003800000 */
.L_x_4924:
[----:B--2--5:R-:W-:Y:S01]  /*65f0*/  IMAD.MOV.U32 R0, RZ, RZ, R30 ;  /* 0x000000ffff007224 */ /* 0x024fe200078e001e */
[----:B------:R-:W-:Y:S01]  /*6600*/  UMOV UR4, 0xffffffff ;  /* 0xffffffff00047882 */ /* 0x000fe20000000000 */
[----:B-1----:R-:W-:Y:S01]  /*6610*/  IMAD.MOV.U32 R3, RZ, RZ, R31 ;  /* 0x000000ffff037224 */ /* 0x002fe200078e001f */
        /* <DEDUP_REMOVED lines=18> */
.L_x_5178:
        /* <DEDUP_REMOVED lines=12> */
[----:B------:R-:W4:Y:S01]  /*6800*/  LDL R15, [R1+0x8] ;  /* 0x00000800010f7983 */ /* 0x000f220000100800 */
[----:B------:R-:W-:Y:S01]  /*6810*/  ULDC UR4, c[0x0][0x3f4] ;  /* 0x0000fd0000047ab9 */ /* 0x000fe20000000800 */
[----:B---3--:R-:W-:Y:S01]  /*6820*/  IMAD.MOV.U32 R6, RZ, RZ, R0 ;  /* 0x000000ffff067224 */ /* 0x008fe200078e0000 */
[----:B------:R-:W-:Y:S01]  /*6830*/  ISETP.GE.AND P3, PT, R207, UR4, PT ;  /* 0x00000004cf007c0c */ /* 0x000fe2000bf66270 */
[----:B--2---:R-:W-:Y:S01]  /*6840*/  IMAD.MOV.U32 R7, RZ, RZ, R3 ;  /* 0x000000ffff077224 */ /* 0x004fe200078e0003 */
[----:B------:R-:W-:Y:S02]  /*6850*/  ISETP.GE.AND P2, PT, R204, UR4, PT ;  /* 0x00000004cc007c0c */ /* 0x000fe4000bf46270 */
[----:B------:R-:W-:-:S09]  /*6860*/  CS2R R12, SRZ ;  /* 0x00000000000c7805 */ /* 0x000fd2000001ff00 */
[C---:B------:R-:W-:Y:S02]  /*6870*/  @!P3 SHF.L.U32 R9, R207.reuse, 0x1, RZ ;  /* 0x00000001cf09b819 */ /* 0x040fe400000006ff */
[----:B------:R-:W-:Y:S02]  /*6880*/  CS2R R26, SRZ ;  /* 0x00000000001a7805 */ /* 0x000fe4000001ff00 */
[----:B------:R-:W-:Y:S01]  /*6890*/  CS2R R10, SRZ ;  /* 0x00000000000a7805 */ /* 0x000fe2000001ff00 */
[----:B------:R-:W-:Y:S01]  /*68a0*/  @!P2 IMAD.WIDE R6, R204, 0x2, R6 ;  /* 0x00000002cc06a825 */ /* 0x000fe200078e0206 */
[-C--:B------:R-:W-:Y:S02]  /*68b0*/  @!P3 IADD3 R32, P0, R0, R9.reuse, RZ ;  /* 0x000000090020b210 */ /* 0x080fe40007f1e0ff */
[----:B----4-:R-:W-:Y:S02]  /*68c0*/  @!P3 IADD3 R4, P1, R14, R9, RZ ;  /* 0x000000090e04b210 */ /* 0x010fe40007f3e0ff */
[----:B------:R0:W5:Y:S01]  /*68d0*/  @!P2 LD.E.64 R12, desc[UR40][R6.64] ;  /* 0x00000028060ca980 */ /* 0x000162000c101b00 */
[----:B------:R-:W-:Y:S01]  /*68e0*/  @!P3 SHF.L.U64.HI R8, R207, 0x1, R15 ;  /* 0x00000001cf08b819 */ /* 0x000fe2000001020f */
[----:B------:R-:W-:-:S04]  /*68f0*/  IMAD.MOV.U32 R15, RZ, RZ, R5 ;  /* 0x000000ffff0f7224 */ /* 0x000fc800078e0005 */
[--C-:B------:R-:W-:Y:S02]  /*6900*/  @!P3 IMAD.X R33, R3, 0x1, R8.reuse, P0 ;  /* 0x000000010321b824 */ /* 0x100fe400000e0608 */
[----:B------:R-:W-:Y:S01]  /*6910*/  @!P3 IMAD.X R5, R5, 0x1, R8, P1 ;  /* 0x000000010505b824 */ /* 0x000fe200008e0608 */
[----:B------:R-:W-:Y:S01]  /*6920*/  CS2R R8, SRZ ;  /* 0x0000000000087805 */ /* 0x000fe2000001ff00 */
[----:B------:R-:W-:Y:S01]  /*6930*/  @!P2 IMAD.WIDE R14, R204, 0x2, R14 ;  /* 0x00000002cc0ea825 */ /* 0x000fe200078e020e */
[----:B------:R0:W5:Y:S04]  /*6940*/  @!P3 LD.E.64 R10, desc[UR40][R32.64] ;  /* 0x00000028200ab980 */ /* 0x000168000c101b00 */
[----:B------:R0:W5:Y:S04]  /*6950*/  @!P2 LD.E.64 R26, desc[UR40][R14.64] ;  /* 0x000000280e1aa980 */ /* 0x000168000c101b00 */
[----:B------:R0:W5:Y:S02]  /*6960*/  @!P3 LD.E.64 R8, desc[UR40][R4.64] ;  /* 0x000000280408b980 */ /* 0x000164000c101b00 */
.L_x_4928:
[----:B------:R-:W-:Y:S05]  /*6970*/  BSYNC B1 ;  /* 0x0000000000017941 */ /* 0x000fea0003800000 */
.L_x_4927:
[----:B------:R-:W1:Y:S01]  /*6980*/  SYNCS.PHASECHK.TRANS64.TRYWAIT P0, [R18+URZ+0x22800], R35 ;  /* 0x02280023120075a7 */ /* 0x000e62000800017f */
[----:B--2---:R-:W-:Y:S01]  /*6990*/  LOP3.LUT R3, R34, 0x1c0, RZ, 0xc0, !PT ;  /* 0x000001c022037812 */ /* 0x004fe200078ec0ff */
[----:B0----5:R-:W-:Y:S01]  /*69a0*/  IMAD.MOV.U32 R4, RZ, RZ, R26 ;  /* 0x000000ffff047224 */ /* 0x021fe200078e001a */
[----:B------:R-:W-:Y:S01]  /*69b0*/  VIADDMNMX R41, R37, -R210, 0x80, PT ;  /* 0x0000008025297446 */ /* 0x000fe200038009d2 */
[----:B------:R-:W-:Y:S01]  /*69c0*/  IMAD.MOV.U32 R5, RZ, RZ, R9 ;  /* 0x000000ffff057224 */ /* 0x000fe200078e0009 */
[----:B---3--:R-:W-:Y:S01]  /*69d0*/  LOP3.LUT R0, R3, 0x18, R16, 0xf8, !PT ;  /* 0x0000001803007812 */ /* 0x008fe200078ef810 */
[----:B------:R-:W-:Y:S01]  /*69e0*/  IMAD.MOV.U32 R6, RZ, RZ, R12 ;  /* 0x000000ffff067224 */ /* 0x000fe200078e000c */
[----:B------:R-:W-:Y:S01]  /*69f0*/  SHF.R.U32.HI R3, RZ, 0x3, R3 ;  /* 0x00000003ff037819 */ /* 0x000fe20000011603 */
[----:B------:R-:W-:Y:S01]  /*6a00*/  BSSY B1, `(.L_x_4929) ;  /* 0x0000014000017945 */ /* 0x000fe20003800000 */
[----:B------:R-:W-:Y:S01]  /*6a10*/  PRMT R45, R4, 0x7610, R45 ;  /* 0x00007610042d7816 */ /* 0x000fe2000000002d */
[----:B------:R-:W-:Y:S01]  /*6a20*/  IMAD.MOV.U32 R4, RZ, RZ, R8 ;  /* 0x000000ffff047224 */ /* 0x000fe200078e0008 */
[----:B------:R-:W-:Y:S01]  /*6a30*/  LOP3.LUT R3, R0, R3, RZ, 0x3c, !PT ;  /* 0x0000000300037212 */ /* 0x000fe200078e3cff */
[----:B------:R-:W-:Y:S01]  /*6a40*/  IMAD.MOV.U32 R0, RZ, RZ, R27 ;  /* 0x000000ffff007224 */ /* 0x000fe200078e001b */
[----:B------:R-:W-:-:S02]  /*6a50*/  PRMT R47, R6, 0x7610, R47 ;  /* 0x00007610062f7816 */ /* 0x000fc4000000002f */
[----:B------:R-:W-:Y:S01]  /*6a60*/  PRMT R46, R4, 0x5410, R5 ;  /* 0x00005410042e7816 */ /* 0x000fe20000000005 */
[----:B------:R-:W-:Y:S01]  /*6a70*/  IMAD R3, R214, 0x200, R3 ;  /* 0x00000200d6037824 */ /* 0x000fe200078e0203 */
[----:B------:R-:W-:Y:S01]  /*6a80*/  PRMT R45, R45, 0x5410, R0 ;  /* 0x000054102d2d7816 */ /* 0x000fe20000000000 */
[----:B------:R-:W-:Y:S01]  /*6a90*/  IMAD.MOV.U32 R0, RZ, RZ, R13 ;  /* 0x000000ffff007224 */ /* 0x000fe200078e000d */
[----:B------:R-:W-:Y:S01]  /*6aa0*/  LOP3.LUT P2, RZ, R234, 0x4, RZ, 0xc0, !PT ;  /* 0x00000004eaff7812 */ /* 0x000fe2000784c0ff */
[----:B------:R-:W-:Y:S01]  /*6ab0*/  IMAD.MOV.U32 R4, RZ, RZ, R10 ;  /* 0x000000ffff047224 */ /* 0x000fe200078e000a */
[----:B------:R-:W-:Y:S01]  /*6ac0*/  ISETP.GE.AND P1, PT, R22, R41, PT ;  /* 0x000000291600720c */ /* 0x000fe20003f26270 */
[----:B------:R-:W-:Y:S01]  /*6ad0*/  IMAD R3, R3, 0x2, R18 ;  /* 0x0000000203037824 */ /* 0x000fe200078e0212 */
[----:B------:R-:W-:Y:S01]  /*6ae0*/  PRMT R47, R47, 0x5410, R0 ;  /* 0x000054102f2f7816 */ /* 0x000fe20000000000 */
[----:B------:R-:W-:Y:S01]  /*6af0*/  IMAD.MOV.U32 R5, RZ, RZ, R11 ;  /* 0x000000ffff057224 */ /* 0x000fe200078e000b */
[----:B------:R-:W-:Y:S01]  /*6b00*/  PRMT R48, R4, 0x7610, R48 ;  /* 0x0000761004307816 */ /* 0x000fe20000000030 */
[----:B------:R-:W-:-:S02]  /*6b10*/  VIADD R4, R3, 0x18400 ;  /* 0x0001840003047836 */ /* 0x000fc40000000000 */
[----:B------:R-:W-:Y:S01]  /*6b20*/  VIADD R0, R3, 0x18440 ;  /* 0x0001844003007836 */ /* 0x000fe20000000000 */
[----:B-1----:R-:W-:Y:S06]  /*6b30*/  @!P0 BRA `(.L_x_4930) ;  /* 0x0000013c00a48947 */ /* 0x002fec0003800000 */
.L_x_5179:
[----:B------:R-:W-:Y:S05]  /*6b40*/  BSYNC B1 ;  /* 0x0000000000017941 */ /* 0x000fea0003800000 */
.L_x_4929:
        /* <DEDUP_REMOVED lines=10> */
[----:B----4-:R-:W-:Y:S01]  /*6bf0*/  SHF.R.U32.HI R14, RZ, 0x10, R29 ;  /* 0x00000010ff0e7819 */ /* 0x010fe2000001161d */
[----:B------:R-:W-:Y:S01]  /*6c00*/  HADD2.F32 R32, -RZ, R38.H0_H0 ;  /* 0x20000026ff207230 */ /* 0x000fe20000004100 */
[----:B------:R-:W-:Y:S02]  /*6c10*/  SHF.R.U32.HI R33, RZ, 0x10, R31 ;  /* 0x00000010ff217819 */ /* 0x000fe4000001161f */
[----:B------:R-:W-:Y:S02]  /*6c20*/  SHF.R.U64 R39, R28, 0x10, R29 ;  /* 0x000000101c277819 */ /* 0x000fe4000000121d */
[----:B------:R-:W-:Y:S01]  /*6c30*/  SHF.R.U64 R37, R30, 0x10, R31 ;  /* 0x000000101e257819 */ /* 0x000fe2000000121f */
[----:B------:R-:W-:Y:S02]  /*6c40*/  HADD2.F32 R31, -RZ, R14.H0_H0 ;  /* 0x2000000eff1f7230 */ /* 0x000fe40000004100 */
[----:B------:R-:W-:-:S02]  /*6c50*/  HADD2.F32 R33, -RZ, R33.H0_H0 ;  /* 0x20000021ff217230 */ /* 0x000fc40000004100 */
[----:B------:R-:W-:Y:S02]  /*6c60*/  HADD2.F32 R30, -RZ, R38.H1_H1 ;  /* 0x30000026ff1e7230 */ /* 0x000fe40000004100 */
[--C-:B-1----:R-:W-:Y:S02]  /*6c70*/  HADD2.F32 R28, -RZ, R7.reuse.H0_H0 ;  /* 0x20000007ff1c7230 */ /* 0x102fe40000004100 */
[----:B------:R-:W-:Y:S02]  /*6c80*/  HADD2.F32 R29, -RZ, R7.H1_H1 ;  /* 0x30000007ff1d7230 */ /* 0x000fe40000004100 */
[--C-:B------:R-:W-:Y:S02]  /*6c90*/  HADD2.F32 R7, -RZ, R4.reuse.H0_H0 ;  /* 0x20000004ff077230 */ /* 0x100fe40000004100 */
[----:B------:R-:W-:Y:S02]  /*6ca0*/  HADD2.F32 R4, -RZ, R4.H1_H1 ;  /* 0x30000004ff047230 */ /* 0x000fe40000004100 */
[C---:B------:R-:W-:Y:S01]  /*6cb0*/  FMUL.FTZ R38, R29.reuse, R31 ;  /* 0x0000001f1d267220 */ /* 0x040fe20000410000 */
[----:B0-----:R-:W-:Y:S01]  /*6cc0*/  FMUL.FTZ R35, R29, R33 ;  /* 0x000000211d237220 */ /* 0x001fe20000410000 */
        /* <DEDUP_REMOVED lines=27> */
.L_x_4934:
[----:B------:R-:W-:Y:S05]  /*6e80*/  BSYNC B2 ;  /* 0x0000000000027941 */ /* 0x000fea0003800000 */
.L_x_4933:
[----:B------:R-:W-:Y:S05]  /*6e90*/  @P1 BRA `(.L_x_4932) ;  /* 0x0000000000a81947 */ /* 0x000fea0003800000 */
[----:B-1----:R-:W1:Y:S01]  /*6ea0*/  LDS.128 R4, [R0] ;  /* 0x0000000000047984 */ /* 0x002e620000000c00 */
[--C-:B0-----:R-:W-:Y:S01]  /*6eb0*/  SHF.R.U64 R35, R24, 0x10, R25.reuse ;  /* 0x0000001018237819 */ /* 0x101fe20000001219 */
[----:B------:R-:W-:Y:S01]  /*6ec0*/  HADD2.F32 R28, -RZ, R42.H1_H1 ;  /* 0x3000002aff1c7230 */ /* 0x000fe20000004100 */
        /* <DEDUP_REMOVED lines=39> */
.L_x_4932:
[----:B------:R-:W-:Y:S05]  /*7140*/  BSYNC B1 ;  /* 0x0000000000017941 */ /* 0x000fea0003800000 */
.L_x_4931:
        /* <DEDUP_REMOVED lines=14> */
[----:B------:R-:W-:Y:S01]  /*7230*/  SHF.R.U64 R31, R12, 0x10, R13 ;  /* 0x000000100c1f7819 */ /* 0x000fe2000000120d */
        /* <DEDUP_REMOVED lines=13> */
[----:B------:R-:W-:Y:S02]  /*7310*/  HADD2.F32 R6, -RZ, R5.H0_H0 ;  /* 0x20000005ff067230 */ /* 0x000fe40000004100 */
        /* <DEDUP_REMOVED lines=20> */
.L_x_4937:
[----:B------:R-:W-:Y:S05]  /*7460*/  BSYNC B1 ;  /* 0x0000000000017941 */ /* 0x000fea0003800000 */
.L_x_4936:
        /* <DEDUP_REMOVED lines=21> */
[-C--:B------:R-:W-:Y:S01]  /*75c0*/  FMUL.FTZ R14, R4, R11.reuse ;  /* 0x0000000b040e7220 */ /* 0x080fe20000410000 */
[C---:B------:R-:W-:Y:S01]  /*75d0*/  FFMA.FTZ R12, R3.reuse, R11, -R10 ;  /* 0x0000000b030c7223 */ /* 0x040fe2000001080a */
[--C-:B------:R-:W-:Y:S02]  /*75e0*/  HADD2.F32 R6, -RZ, R5.reuse.H0_H0 ;  /* 0x20000005ff067230 */ /* 0x100fe40000004100 */
        /* <DEDUP_REMOVED lines=8> */
[----:B------:R-:W-:Y:S01]  /*7670*/  FFMA.FTZ R14, R7, R9, -R14 ;  /* 0x00000009070e7223 */ /* 0x000fe2000001080e */
[C---:B------:R-:W-:Y:S01]  /*7680*/  FMUL.FTZ R13, R5.reuse, R10 ;  /* 0x0000000a050d7220 */ /* 0x040fe20000410000 */
[----:B------:R-:W-:Y:S01]  /*7690*/  FMUL.FTZ R15, R5, R4 ;  /* 0x00000004050f7220 */ /* 0x000fe20000410000 */
[----:B------:R-:W-:-:S02]  /*76a0*/  FFMA.FTZ R11, R7, R11, R8 ;  /* 0x0000000b070b7223 */ /* 0x000fc40000010008 */
[C---:B------:R-:W-:Y:S01]  /*76b0*/  FFMA.FTZ R5, R6.reuse, R4, -R13 ;  /* 0x0000000406057223 */ /* 0x040fe2000001080d */
[----:B------:R-:W-:Y:S01]  /*76c0*/  F2FP.F16.F32.PACK_AB R7, R21, R20 ;  /* 0x000000141507723e */ /* 0x000fe200000000ff */
[----:B------:R-:W-:Y:S01]  /*76d0*/  FFMA.FTZ R10, R6, R10, R15 ;  /* 0x0000000a060a7223 */ /* 0x000fe2000001000f */
[----:B------:R-:W-:Y:S02]  /*76e0*/  F2FP.F16.F32.PACK_AB R4, R3, R12 ;  /* 0x0000000c0304723e */ /* 0x000fe400000000ff */
[----:B------:R-:W-:Y:S02]  /*76f0*/  F2FP.F16.F32.PACK_AB R6, R11, R14 ;  /* 0x0000000e0b06723e */ /* 0x000fe400000000ff */
[----:B------:R-:W-:-:S05]  /*7700*/  F2FP.F16.F32.PACK_AB R5, R10, R5 ;  /* 0x000000050a05723e */ /* 0x000fca00000000ff */
[----:B------:R1:W-:Y:S01]  /*7710*/  STS.128 [R0+0x2000], R4 ;  /* 0x0020000400007388 */ /* 0x0003e20000000c00 */
[----:B------:R-:W-:Y:S05]  /*7720*/  BRA `(.L_x_4935) ;  /* 0x0000001000e47947 */ /* 0x000fea0003800000 */
.L_x_4922:
[----:B------:R-:W0:Y:S01]  /*7730*/  LDC R8, c[0x0][0x448] ;  /* 0x00011200ff087b82 */ /* 0x000e220000000800 */
[----:B------:R-:W-:Y:S01]  /*7740*/  IMAD R3, R237, 0x40, R34 ;  /* 0x00000040ed037824 */ /* 0x000fe200078e0222 */
[----:B------:R-:W-:Y:S01]  /*7750*/  ULDC.64 UR4, c[0x0][0x3f8] ;  /* 0x0000fe0000047ab9 */ /* 0x000fe20000000a00 */
        /* <DEDUP_REMOVED lines=35> */
[C---:B------:R-:W-:Y:S02]  /*7990*/  @!P1 SHF.L.U32 R9, R16.reuse, 0x1, RZ ;  /* 0x0000000110099819 */ /* 0x040fe400000006ff */
[----:B------:R-:W-:Y:S02]  /*79a0*/  @!P1 SHF.L.U64.HI R21, R16, 0x1, R17 ;  /* 0x0000000110159819 */ /* 0x000fe40000010211 */
        /* <DEDUP_REMOVED lines=15> */
[----:B------:R-:W-:Y:S02]  /*7aa0*/  @!P1 IMAD.MOV.U32 R38, RZ, RZ, R6 ;  /* 0x000000ffff269224 */ /* 0x000fe400078e0006 */
[----:B------:R-:W-:Y:S01]  /*7ab0*/  @!P1 IMAD.MOV.U32 R39, RZ, RZ, R7 ;  /* 0x000000ffff279224 */ /* 0x000fe200078e0007 */
[----:B------:R-:W-:Y:S01]  /*7ac0*/  PRMT R48, R48, 0x5410, R0 ;  /* 0x0000541030307816 */ /* 0x000fe20000000000 */
[----:B------:R-:W-:Y:S01]  /*7ad0*/  IMAD.MOV.U32 R3, RZ, RZ, R41 ;  /* 0x000000ffff037224 */ /* 0x000fe200078e0029 */
[----:B------:R-:W2:Y:S01]  /*7ae0*/  SHFL.IDX PT, R0, R20, 0x1, 0x1c1f ;  /* 0x003c1f0014007f89 */ /* 0x000ea200000e0000 */
[----:B------:R-:W-:Y:S01]  /*7af0*/  CS2R R6, SRZ ;  /* 0x0000000000067805 */ /* 0x000fe2000001ff00 */
[----:B------:R-:W-:Y:S02]  /*7b00*/  IMAD.MOV.U32 R9, RZ, RZ, R38 ;  /* 0x000000ffff097224 */ /* 0x000fe400078e0026 */
[----:B------:R-:W-:Y:S01]  /*7b10*/  IMAD.MOV.U32 R11, RZ, RZ, R39 ;  /* 0x000000ffff0b7224 */ /* 0x000fe200078e0027 */
[----:B------:R-:W-:Y:S01]  /*7b20*/  PRMT R37, R37, 0x5410, R3 ;  /* 0x0000541025257816 */ /* 0x000fe20000000003 */
[----:B---3--:R-:W-:Y:S01]  /*7b30*/  @!P1 IMAD.MOV.U32 R6, RZ, RZ, R24 ;  /* 0x000000ffff069224 */ /* 0x008fe200078e0018 */
[----:B------:R3:W4:Y:S01]  /*7b40*/  SHFL.IDX PT, R3, R10, 0x1, 0x1c1f ;  /* 0x003c1f000a037f89 */ /* 0x00072200000e0000 */
[----:B------:R-:W-:Y:S01]  /*7b50*/  @!P1 IMAD.MOV.U32 R7, RZ, RZ, R25 ;  /* 0x000000ffff079224 */ /* 0x000fe200078e0019 */
[----:B------:R-:W-:Y:S01]  /*7b60*/  PRMT R9, R9, 0x5410, R11 ;  /* 0x0000541009097816 */ /* 0x000fe2000000000b */
[----:B------:R-:W-:Y:S01]  /*7b70*/  @!P1 IMAD.MOV.U32 R4, RZ, RZ, R26 ;  /* 0x000000ffff049224 */ /* 0x000fe200078e001a */
[----:B------:R-:W-:Y:S01]  /*7b80*/  CS2R R24, SRZ ;  /* 0x0000000000187805 */ /* 0x000fe2000001ff00 */
[----:B------:R-:W-:-:S02]  /*7b90*/  @!P1 IMAD.MOV.U32 R5, RZ, RZ, R27 ;  /* 0x000000ffff059224 */ /* 0x000fc400078e001b */
[----:B------:R-:W-:Y:S02]  /*7ba0*/  IMAD.MOV.U32 R11, RZ, RZ, R7 ;  /* 0x000000ffff0b7224 */ /* 0x000fe400078e0007 */
[----:B---3--:R-:W-:Y:S02]  /*7bb0*/  IMAD.MOV.U32 R10, RZ, RZ, R6 ;  /* 0x000000ffff0a7224 */ /* 0x008fe400078e0006 */
[----:B------:R-:W-:Y:S01]  /*7bc0*/  IMAD.MOV.U32 R12, RZ, RZ, R4 ;  /* 0x000000ffff0c7224 */ /* 0x000fe200078e0004 */
[----:B------:R-:W-:Y:S01]  /*7bd0*/  PRMT R37, R11, 0x7610, R37 ;  /* 0x000076100b257816 */ /* 0x000fe20000000025 */
[----:B------:R-:W-:Y:S01]  /*7be0*/  IMAD.MOV.U32 R13, RZ, RZ, R5 ;  /* 0x000000ffff0d7224 */ /* 0x000fe200078e0005 */
[----:B------:R-:W-:Y:S02]  /*7bf0*/  PRMT R48, R10, 0x7610, R48 ;  /* 0x000076100a307816 */ /* 0x000fe40000000030 */
[----:B------:R-:W-:Y:S02]  /*7c00*/  PRMT R52, R12, 0x7610, R52 ;  /* 0x000076100c347816 */ /* 0x000fe40000000034 */
[----:B012---:R-:W-:-:S07]  /*7c10*/  PRMT R42, R13, 0x7610, R42 ;  /* 0x000076100d2a7816 */ /* 0x007fce000000002a */
.L_x_5189:
        /* <DEDUP_REMOVED lines=17> */
[-C--:B----4-:R-:W-:Y:S02]  /*7d30*/  IADD3 R28, P1, R3, R15.reuse, RZ ;  /* 0x0000000f031c7210 */ /* 0x090fe40007f3e0ff */
[----:B------:R-:W-:-:S03]  /*7d40*/  IADD3 R14, P2, R14, R15, RZ ;  /* 0x0000000f0e0e7210 */ /* 0x000fc60007f5e0ff */
[----:B------:R-:W-:Y:S01]  /*7d50*/  IMAD.X R29, R0, 0x1, R13, P1 ;  /* 0x00000001001d7824 */ /* 0x000fe200008e060d */
[----:B------:R-:W-:-:S05]  /*7d60*/  IADD3.X R15, R8, R13, RZ, P2, !PT ;  /* 0x0000000d080f7210 */ /* 0x000fca00017fe4ff */
[----:B------:R-:W5:Y:S04]  /*7d70*/  LD.E.128 R28, desc[UR40][R28.64] ;  /* 0x000000281c1c7980 */ /* 0x000f68000c101d00 */
[----:B------:R0:W5:Y:S02]  /*7d80*/  LD.E.128 R24, desc[UR40][R14.64] ;  /* 0x000000280e187980 */ /* 0x000164000c101d00 */
.L_x_4940:
[----:B------:R-:W-:Y:S05]  /*7d90*/  BSYNC B1 ;  /* 0x0000000000017941 */ /* 0x000fea0003800000 */
.L_x_4939:
[----:B------:R-:W1:Y:S01]  /*7da0*/  SYNCS.PHASECHK.TRANS64.TRYWAIT P1, [R18+URZ+0x22800], R11 ;  /* 0x0228000b120075a7 */ /* 0x000e62000802017f */
[----:B-----5:R-:W-:Y:S01]  /*7db0*/  IMAD.MOV.U32 R0, RZ, RZ, R24 ;  /* 0x000000ffff007224 */ /* 0x020fe200078e0018 */
[----:B------:R-:W-:Y:S01]  /*7dc0*/  VIADDMNMX R33, R33, -R210, 0x80, PT ;  /* 0x0000008021217446 */ /* 0x000fe200038009d2 */
[----:B----4-:R-:W-:Y:S01]  /*7dd0*/  IMAD.MOV.U32 R3, RZ, RZ, R25 ;  /* 0x000000ffff037224 */ /* 0x010fe200078e0019 */
[----:B------:R-:W-:Y:S01]  /*7de0*/  BSSY B1, `(.L_x_4941) ;  /* 0x000000e000017945 */ /* 0x000fe20003800000 */
[----:B------:R-:W-:Y:S01]  /*7df0*/  IMAD.MOV.U32 R8, RZ, RZ, R28 ;  /* 0x000000ffff087224 */ /* 0x000fe200078e001c */
[----:B------:R-:W-:Y:S01]  /*7e00*/  PRMT R52, R52, 0x5410, R0 ;  /* 0x0000541034347816 */ /* 0x000fe20000000000 */
[----:B------:R-:W-:Y:S01]  /*7e10*/  IMAD.MOV.U32 R0, RZ, RZ, R26 ;  /* 0x000000ffff007224 */ /* 0x000fe200078e001a */
[----:B------:R-:W-:Y:S01]  /*7e20*/  PRMT R53, R3, 0x7610, R53 ;  /* 0x0000761003357816 */ /* 0x000fe20000000035 */
[----:B------:R-:W-:Y:S01]  /*7e30*/  IMAD.MOV.U32 R3, RZ, RZ, R27 ;  /* 0x000000ffff037224 */ /* 0x000fe200078e001b */
[-C--:B------:R-:W-:Y:S01]  /*7e40*/  ISETP.GE.OR P2, PT, R22, R33.reuse, P0 ;  /* 0x000000211600720c */ /* 0x080fe20000746670 */
[----:B------:R-:W-:Y:S01]  /*7e50*/  IMAD.MOV.U32 R10, RZ, RZ, R29 ;  /* 0x000000ffff0a7224 */ /* 0x000fe200078e001d */
[----:B------:R-:W-:Y:S01]  /*7e60*/  PRMT R53, R53, 0x5410, R0 ;  /* 0x0000541035357816 */ /* 0x000fe20000000000 */
[----:B------:R-:W-:Y:S01]  /*7e70*/  IMAD.IADD R0, R16, 0x1, R35 ;  /* 0x0000000110007824 */ /* 0x000fe200078e0223 */
[----:B------:R-:W-:-:S02]  /*7e80*/  ISETP.GE.OR P0, PT, R231, R33, P0 ;  /* 0x00000021e700720c */ /* 0x000fc40000706670 */
[----:B------:R-:W-:Y:S02]  /*7e90*/  PRMT R54, R3, 0x5410, R8 ;  /* 0x0000541003367816 */ /* 0x000fe40000000008 */
[----:B------:R-:W-:Y:S01]  /*7ea0*/  PRMT R55, R10, 0x7610, R55 ;  /* 0x000076100a377816 */ /* 0x000fe20000000037 */
[----:B-1----:R-:W-:Y:S08]  /*7eb0*/  @!P1 BRA `(.L_x_4942) ;  /* 0x0000013000409947 */ /* 0x002ff00003800000 */
.L_x_5190:
[----:B------:R-:W-:Y:S05]  /*7ec0*/  BSYNC B1 ;  /* 0x0000000000017941 */ /* 0x000fea0003800000 */
.L_x_4941:
[----:B------:R-:W-:Y:S01]  /*7ed0*/  BSSY B1, `(.L_x_4943) ;  /* 0x0000063000017945 */ /* 0x000fe20003800000 */
[----:B------:R-:W-:Y:S01]  /*7ee0*/  IMAD.MOV.U32 R56, RZ, RZ, R30 ;  /* 0x000000ffff387224 */ /* 0x000fe200078e001e */
[----:B------:R-:W-:Y:S01]  /*7ef0*/  LOP3.LUT R3, R0, 0x38, RZ, 0xc0, !PT ;  /* 0x0000003800037812 */ /* 0x000fe200078ec0ff */
[----:B------:R-:W-:Y:S01]  /*7f00*/  IMAD.MOV.U32 R57, RZ, RZ, R31 ;  /* 0x000000ffff397224 */ /* 0x000fe200078e001f */
[----:B------:R-:W-:Y:S06]  /*7f10*/  @P2 BRA `(.L_x_4944) ;  /* 0x0000000400782947 */ /* 0x000fec0003800000 */
[----:B------:R-:W-:Y:S01]  /*7f20*/  IMAD.SHL.U32 R0, R234, 0x40, RZ ;  /* 0x00000040ea007824 */ /* 0x000fe200078e00ff */
[----:B------:R-:W-:Y:S01]  /*7f30*/  SHF.R.U32.HI R20, RZ, 0x10, R7 ;  /* 0x00000010ff147819 */ /* 0x000fe20000011607 */
[--C-:B------:R-:W-:Y:S01]  /*7f40*/  HADD2.F32 R21, -RZ, R37.reuse.H1_H1 ;  /* 0x30000025ff157230 */ /* 0x100fe20000004100 */
[--C-:B------:R-:W-:Y:S01]  /*7f50*/  SHF.R.U64 R51, R40, 0x10, R41.reuse ;  /* 0x0000001028337819 */ /* 0x100fe20000001229 */
[----:B------:R-:W-:Y:S01]  /*7f60*/  HADD2.F32 R37, -RZ, R37.H0_H0 ;  /* 0x20000025ff257230 */ /* 0x000fe20000004100 */
[----:B------:R-:W-:Y:S01]  /*7f70*/  LOP3.LUT R8, R0, 0x1c0, RZ, 0xc0, !PT ;  /* 0x000001c000087812 */ /* 0x000fe200078ec0ff */
[----:B------:R-:W-:Y:S01]  /*7f80*/  HADD2.F32 R20, -RZ, R20.H0_H0 ;  /* 0x20000014ff147230 */ /* 0x000fe20000004100 */
[----:B------:R-:W-:Y:S02]  /*7f90*/  SHF.R.U32.HI R40, RZ, 0x10, R41 ;  /* 0x00000010ff287819 */ /* 0x000fe40000011629 */
[----:B------:R-:W-:Y:S02]  /*7fa0*/  LOP3.LUT R0, R8, 0x38, R16, 0xf8, !PT ;  /* 0x0000003808007812 */ /* 0x000fe400078ef810 */
[----:B------:R-:W-:-:S02]  /*7fb0*/  SHF.R.U32.HI R13, RZ, 0x3, R8 ;  /* 0x00000003ff0d7819 */ /* 0x000fc40000011608 */
[----:B------:R-:W-:Y:S02]  /*7fc0*/  SHF.R.U64 R47, R4, 0x10, R5 ;  /* 0x00000010042f7819 */ /* 0x000fe40000001205 */
[----:B-1----:R-:W-:Y:S02]  /*7fd0*/  LOP3.LUT R11, R0, R13, RZ, 0x3c, !PT ;  /* 0x0000000d000b7212 */ /* 0x002fe400078e3cff */
[--C-:B------:R-:W-:Y:S02]  /*7fe0*/  SHF.R.U64 R50, R38, 0x10, R39.reuse ;  /* 0x0000001026327819 */ /* 0x100fe40000001227 */
[----:B------:R-:W-:Y:S01]  /*7ff0*/  SHF.R.U32.HI R46, RZ, 0x10, R39 ;  /* 0x00000010ff2e7819 */ /* 0x000fe20000011627 */
[----:B------:R-:W-:Y:S01]  /*8000*/  IMAD R11, R214, 0x200, R11 ;  /* 0x00000200d60b7824 */ /* 0x000fe200078e020b */
[----:B------:R-:W-:Y:S02]  /*8010*/  SHF.R.U32.HI R44, RZ, 0x10, R5 ;  /* 0x00000010ff2c7819 */ /* 0x000fe40000011605 */
[----:B------:R-:W-:Y:S01]  /*8020*/  SHF.R.U64 R49, R6, 0x10, R7 ;  /* 0x0000001006317819 */ /* 0x000fe20000001207 */
[----:B------:R-:W-:Y:S01]  /*8030*/  IMAD R43, R11, 0x2, R18 ;  /* 0x000000020b2b7824 */ /* 0x000fe200078e0212 */
[----:B------:R-:W-:-:S04]  /*8040*/  LOP3.LUT R11, R13, R3, R8, 0x1e, !PT ;  /* 0x000000030d0b7212 */ /* 0x000fc800078e1e08 */
[----:B0-----:R-:W0:Y:S01]  /*8050*/  LDS.128 R12, [R43+0x18400] ;  /* 0x018400002b0c7984 */ /* 0x001e220000000c00 */
        /* <DEDUP_REMOVED lines=17> */
[----:B------:R-:W-:-:S02]  /*8170*/  HADD2.F32 R21, -RZ, R42.H0_H0 ;  /* 0x2000002aff157230 */ /* 0x000fc40000004100 */
        /* <DEDUP_REMOVED lines=10> */
[----:B------:R-:W-:Y:S01]  /*8220*/  FMUL.FTZ R20, R35, R38 ;  /* 0x0000002623147220 */ /* 0x000fe20000410000 */
[----:B------:R-:W-:Y:S01]  /*8230*/  FFMA.FTZ R44, R6, R21, R44 ;  /* 0x00000015062c7223 */ /* 0x000fe2000001002c */
[----:B------:R-:W-:Y:S02]  /*8240*/  HADD2.F32 R7, -RZ, R32.H0_H0 ;  /* 0x20000020ff077230 */ /* 0x000fe40000004100 */
[--C-:B------:R-:W-:Y:S02]  /*8250*/  HADD2.F32 R4, -RZ, R48.reuse.H1_H1 ;  /* 0x30000030ff047230 */ /* 0x100fe40000004100 */
[-C--:B------:R-:W-:Y:S01]  /*8260*/  FFMA.FTZ R46, R15, R8.reuse, -R20 ;  /* 0x000000080f2e7223 */ /* 0x080fe20000010814 */
[----:B------:R-:W-:Y:S02]  /*8270*/  HADD2.F32 R6, -RZ, R48.H0_H0 ;  /* 0x20000030ff067230 */ /* 0x000fe40000004100 */
[----:B------:R-:W-:Y:S01]  /*8280*/  FMUL.FTZ R48, R35, R8 ;  /* 0x0000000823307220 */ /* 0x000fe20000410000 */
[----:B------:R-:W-:-:S02]  /*8290*/  HADD2.F32 R10, -RZ, R34.H0_H0 ;  /* 0x20000022ff0a7230 */ /* 0x000fc40000004100 */
[----:B------:R-:W-:Y:S02]  /*82a0*/  HADD2.F32 R8, -RZ, R52.H0_H0 ;  /* 0x20000034ff087230 */ /* 0x000fe40000004100 */
[C---:B------:R-:W-:Y:S01]  /*82b0*/  FMUL.FTZ R11, R7.reuse, R6 ;  /* 0x00000006070b7220 */ /* 0x040fe20000410000 */
[----:B------:R-:W-:Y:S02]  /*82c0*/  HADD2.F32 R5, -RZ, R14.H0_H0 ;  /* 0x2000000eff057230 */ /* 0x000fe40000004100 */
[----:B------:R-:W-:Y:S01]  /*82d0*/  FMUL.FTZ R7, R7, R4 ;  /* 0x0000000407077220 */ /* 0x000fe20000410000 */
[----:B------:R-:W-:Y:S02]  /*82e0*/  HADD2.F32 R9, -RZ, R9.H0_H0 ;  /* 0x20000009ff097230 */ /* 0x000fe40000004100 */
[----:B------:R-:W-:Y:S01]  /*82f0*/  FMUL.FTZ R20, R10, R8 ;  /* 0x000000080a147220 */ /* 0x000fe20000410000 */
[C---:B------:R-:W-:Y:S01]  /*8300*/  FFMA.FTZ R4, R0.reuse, R4, -R11 ;  /* 0x0000000400047223 */ /* 0x040fe2000001080b */
[----:B------:R-:W-:Y:S01]  /*8310*/  FFMA.FTZ R0, R0, R6, R7 ;  /* 0x0000000600007223 */ /* 0x000fe20000010007 */
[----:B------:R-:W-:-:S02]  /*8320*/  HADD2.F32 R32, -RZ, R32.H1_H1 ;  /* 0x30000020ff207230 */ /* 0x000fc40000004100 */
[-C--:B------:R-:W-:Y:S01]  /*8330*/  FMUL.FTZ R10, R10, R9.reuse ;  /* 0x000000090a0a7220 */ /* 0x080fe20000410000 */
[----:B------:R-:W-:Y:S02]  /*8340*/  HADD2.F32 R34, -RZ, R34.H1_H1 ;  /* 0x30000022ff227230 */ /* 0x000fe40000004100 */
[C---:B------:R-:W-:Y:S01]  /*8350*/  FFMA.FTZ R6, R5.reuse, R9, -R20 ;  /* 0x0000000905067223 */ /* 0x040fe20000010814 */
[----:B------:R-:W-:Y:S02]  /*8360*/  HADD2.F32 R11, -RZ, R49.H0_H0 ;  /* 0x20000031ff0b7230 */ /* 0x000fe40000004100 */
[----:B------:R-:W-:Y:S01]  /*8370*/  FFMA.FTZ R10, R5, R8, R10 ;  /* 0x00000008050a7223 */ /* 0x000fe2000001000a */
        /* <DEDUP_REMOVED lines=24> */
.L_x_4944:
[----:B------:R-:W-:Y:S05]  /*8500*/  BSYNC B1 ;  /* 0x0000000000017941 */ /* 0x000fea0003800000 */
.L_x_4943:
[----:B------:R-:W-:Y:S01]  /*8510*/  PRMT R40, R56, 0x5410, R57 ;  /* 0x0000541038287816 */ /* 0x000fe20000000039 */
[----:B------:R-:W-:Y:S06]  /*8520*/  @P0 BRA `(.L_x_4935) ;  /* 0x0000000400640947 */ /* 0x000fec0003800000 */
[----:B------:R-:W3:Y:S01]  /*8530*/  LDL R41, [R1+0x10] ;  /* 0x0000100001297983 */ /* 0x000ee20000100800 */
[----:B------:R-:W-:-:S04]  /*8540*/  SHF.R.U32.HI R0, RZ, 0x3, R212 ;  /* 0x00000003ff007819 */ /* 0x000fc800000116d4 */
[----:B------:R-:W-:-:S05]  /*8550*/  LOP3.LUT R0, R0, R3, R212, 0x1e, !PT ;  /* 0x0000000300007212 */ /* 0x000fca00078e1ed4 */
[----:B------:R-:W-:-:S04]  /*8560*/  IMAD.IADD R3, R215, 0x1, R0 ;  /* 0x00000001d7037824 */ /* 0x000fc800078e0200 */
[----:B------:R-:W-:-:S05]  /*8570*/  IMAD R3, R3, 0x2, R18 ;  /* 0x0000000203037824 */ /* 0x000fca00078e0212 */
[----:B-12---:R-:W0:Y:S01]  /*8580*/  LDS.128 R8, [R3+0x18400] ;  /* 0x0184000003087984 */ /* 0x006e220000000c00 */
[----:B------:R-:W-:Y:S02]  /*8590*/  SHF.R.U64 R39, R28, 0x10, R29 ;  /* 0x000000101c277819 */ /* 0x000fe4000000121d */
[----:B------:R-:W-:Y:S01]  /*85a0*/  SHF.R.U64 R35, R26, 0x10, R27 ;  /* 0x000000101a237819 */ /* 0x000fe2000000121b */
[----:B------:R-:W-:Y:S01]  /*85b0*/  HADD2.F32 R26, -RZ, R53.H0_H0 ;  /* 0x20000035ff1a7230 */ /* 0x000fe20000004100 */
[--C-:B------:R-:W-:Y:S02]  /*85c0*/  SHF.R.U32.HI R28, RZ, 0x10, R25.reuse ;  /* 0x00000010ff1c7819 */ /* 0x100fe40000011619 */
[----:B------:R-:W-:Y:S01]  /*85d0*/  SHF.R.U64 R37, R24, 0x10, R25 ;  /* 0x0000001018257819 */ /* 0x000fe20000001219 */
[----:B------:R-:W-:Y:S01]  /*85e0*/  HADD2.F32 R25, -RZ, R55.H0_H0 ;  /* 0x20000037ff197230 */ /* 0x000fe20000004100 */
[----:B------:R-:W-:Y:S02]  /*85f0*/  SHF.R.U32.HI R32, RZ, 0x10, R29 ;  /* 0x00000010ff207819 */ /* 0x000fe4000001161d */
[----:B------:R-:W-:Y:S01]  /*8600*/  SHF.R.U32.HI R33, RZ, 0x10, R27 ;  /* 0x00000010ff217819 */ /* 0x000fe2000001161b */
[----:B------:R-:W-:Y:S01]  /*8610*/  HADD2.F32 R27, -RZ, R28.H0_H0 ;  /* 0x2000001cff1b7230 */ /* 0x000fe20000004100 */
[----:B------:R-:W-:-:S02]  /*8620*/  SHF.R.U64 R38, R30, 0x10, R31 ;  /* 0x000000101e267819 */ /* 0x000fc4000000121f */
[----:B------:R-:W-:Y:S01]  /*8630*/  SHF.R.U32.HI R34, RZ, 0x10, R31 ;  /* 0x00000010ff227819 */ /* 0x000fe2000001161f */
[--C-:B0-----:R-:W-:Y:S02]  /*8640*/  HADD2.F32 R15, -RZ, R9.reuse.H0_H0 ;  /* 0x20000009ff0f7230 */ /* 0x101fe40000004100 */
        /* <DEDUP_REMOVED lines=8> */
[----:B------:R-:W-:-:S02]  /*86d0*/  HADD2.F32 R20, -RZ, R53.H1_H1 ;  /* 0x30000035ff147230 */ /* 0x000fc40000004100 */
        /* <DEDUP_REMOVED lines=8> */
[----:B------:R-:W-:Y:S02]  /*8760*/  HADD2.F32 R25, -RZ, R52.H1_H1 ;  /* 0x30000034ff197230 */ /* 0x000fe40000004100 */
[----:B------:R-:W-:Y:S01]  /*8770*/  FFMA.FTZ R31, R12, R26, R31 ;  /* 0x0000001a0c1f7223 */ /* 0x000fe2000001001f */
[----:B------:R-:W-:Y:S02]  /*8780*/  HADD2.F32 R12, -RZ, R54.H1_H1 ;  /* 0x30000036ff0c7230 */ /* 0x000fe40000004100 */
        /* <DEDUP_REMOVED lines=9> */
[----:B------:R-:W-:Y:S02]  /*8820*/  HADD2.F32 R9, -RZ, R54.H0_H0 ;  /* 0x20000036ff097230 */ /* 0x000fe40000004100 */
        /* <DEDUP_REMOVED lines=41> */
.L_x_4935:
[----:B------:R-:W-:Y:S05]  /*8ac0*/  BSYNC B0 ;  /* 0x0000000000007941 */ /* 0x000fea0003800000 */
.L_x_4921:
        /* <DEDUP_REMOVED lines=8> */
.L_x_4918:
        /* <DEDUP_REMOVED lines=8> */
.L_x_4945:
[----:B------:R-:W-:Y:S01]  /*8bd0*/  IMAD R21, R19, 0x8, R18 ;  /* 0x0000000813157824 */ /* 0x000fe200078e0212 */
[----:B------:R-:W-:-:S04]  /*8be0*/  SHF.L.U32 R72, R23, 0x1f, RZ ;  /* 0x0000001f17487819 */ /* 0x000fc800000006ff */
[----:B------:R2:W0:Y:S01]  /*8bf0*/  SYNCS.PHASECHK.TRANS64.TRYWAIT P2, [R21+URZ+0x22830], R72 ;  /* 0x02283048150075a7 */ /* 0x000422000804017f */
[----:B------:R-:W-:Y:S05]  /*8c00*/  @!P0 BRA `(.L_x_4946) ;  /* 0x0000000000048947 */ /* 0x000fea0003800000 */
[----:B------:R-:W-:Y:S01]  /*8c10*/  BPT.TRAP 0x1 ;  /* 0x000000040000795c */ /* 0x000fe20000300000 */
.L_x_4946:
[----:B0--3--:R-:W0:Y:S01]  /*8c20*/  S2R R3, SR_TID.X ;  /* 0x0000000000037919 */ /* 0x009e220000002100 */
[----:B------:R-:W-:-:S05]  /*8c30*/  VIADD R0, R18, 0x1c400 ;  /* 0x0001c40012007836 */ /* 0x000fca0000000000 */
[----:B------:R-:W-:-:S04]  /*8c40*/  SHF.R.U32.HI R0, RZ, 0x4, R0 ;  /* 0x00000004ff007819 */ /* 0x000fc80000011600 */
[----:B------:R-:W-:Y:S02]  /*8c50*/  LOP3.LUT R0, R0, 0x3fff, RZ, 0xc0, !PT ;  /* 0x00003fff00007812 */ /* 0x000fe400078ec0ff */
[----:B0-----:R-:W-:-:S04]  /*8c60*/  LOP3.LUT R3, R3, 0x7f, RZ, 0xc0, !PT ;  /* 0x0000007f03037812 */ /* 0x001fc800078ec0ff */
[----:B------:R-:W-:Y:S01]  /*8c70*/  ISETP.NE.AND P1, PT, R3, RZ, PT ;  /* 0x000000ff0300720c */ /* 0x000fe20003f25270 */
[----:B------:R-:W-:-:S12]  /*8c80*/  @P2 BRA `(.L_x_4947) ;  /* 0x0000000000082947 */ /* 0x000fd80003800000 */
[----:B------:R-:W0:Y:S02]  /*8c90*/  SYNCS.PHASECHK.TRANS64.TRYWAIT P2, [R21+URZ+0x22830], R72 ;  /* 0x02283048150075a7 */ /* 0x000e24000804017f */
[----:B0-----:R-:W-:Y:S05]  /*8ca0*/  @!P2 BRA `(.L_x_4948) ;  /* 0x0000012000d8a947 */ /* 0x001fea0003800000 */
.L_x_4947:
[----:B------:R-:W-:Y:S05]  /*8cb0*/  WARPSYNC.ALL ;  /* 0x0000000000007948 */ /* 0x000fea0003800000 */
[----:B------:R-:W-:-:S05]  /*8cc0*/  LOP3.LUT R20, R0, 0x10000, RZ, 0xfc, !PT ;  /* 0x0001000000147812 */ /* 0x000fca00078efcff */
[----:B------:R-:W-:Y:S01]  /*8cd0*/  IMAD R4, R19, 0x300, R20 ;  /* 0x0000030013047824 */ /* 0x000fe200078e0214 */
[----:B------:R-:W-:Y:S01]  /*8ce0*/  LOP3.LUT R6, R36, 0x10000, RZ, 0xfc, !PT ;  /* 0x0001000024067812 */ /* 0x000fe200078efcff */
[----:B------:R-:W-:Y:S01]  /*8cf0*/  IMAD.MOV.U32 R5, RZ, RZ, 0x40000040 ;  /* 0x40000040ff057424 */ /* 0x000fe200078e00ff */
[----:B------:R-:W3:Y:S01]  /*8d00*/  LDL.LU R3, [R1+0x4] ;  /* 0x0000040001037983 */ /* 0x000ee20000300800 */
[----:B------:R-:W-:Y:S01]  /*8d10*/  IMAD.MOV.U32 R7, RZ, RZ, 0x40000040 ;  /* 0x40000040ff077424 */ /* 0x000fe200078e00ff */
[C---:B------:R-:W-:Y:S01]  /*8d20*/  R2UR UR6, R4.reuse ;  /* 0x00000000040672ca */ /* 0x040fe200000e0000 */
[----:B-----5:R-:W-:Y:S01]  /*8d30*/  WARPGROUP.ARRIVE ;  /* 0x00000000000079c5 */ /* 0x020fe20000000000 */
[----:B------:R-:W-:Y:S01]  /*8d40*/  R2UR UR7, R5 ;  /* 0x00000000050772ca */ /* 0x000fe200000e0000 */
[----:B------:R-:W-:Y:S01]  /*8d50*/  VIADD R8, R4, 0x2 ;  /* 0x0000000204087836 */ /* 0x000fe20000000000 */
[C---:B------:R-:W-:Y:S01]  /*8d60*/  R2UR UR4, R6.reuse ;  /* 0x00000000060472ca */ /* 0x040fe200000e0000 */
[C---:B----4-:R-:W-:Y:S01]  /*8d70*/  VIADD R14, R6.reuse, 0x2 ;  /* 0x00000002060e7836 */ /* 0x050fe20000000000 */
[----:B------:R-:W-:Y:S01]  /*8d80*/  R2UR UR5, R7 ;  /* 0x00000000070572ca */ /* 0x000fe200000e0000 */
[----:B------:R-:W-:Y:S01]  /*8d90*/  IMAD.MOV.U32 R15, RZ, RZ, 0x40000040 ;  /* 0x40000040ff0f7424 */ /* 0x000fe200078e00ff */
[----:B------:R-:W-:Y:S01]  /*8da0*/  MOV R9, 0x40000040 ;  /* 0x4000004000097802 */ /* 0x000fe20000000f00 */
[C---:B------:R-:W-:Y:S01]  /*8db0*/  VIADD R12, R6.reuse, 0x4 ;  /* 0x00000004060c7836 */ /* 0x040fe20000000000 */
[----:B------:R-:W4:Y:S01]  /*8dc0*/  LDC R0, c[0x0][0x448] ;  /* 0x00011200ff007b82 */ /* 0x000f220000000800 */
[----:B------:R-:W-:Y:S01]  /*8dd0*/  IMAD.MOV.U32 R13, RZ, RZ, 0x40000040 ;  /* 0x40000040ff0d7424 */ /* 0x000fe200078e00ff */
[----:B------:R-:W0:Y:S01]  /*8de0*/  S2R R74, SR_TID.X ;  /* 0x00000000004a7919 */ /* 0x000e220000002100 */
[----:B------:R-:W-:-:S02]  /*8df0*/  VIADD R10, R6, 0x6 ;  /* 0x00000006060a7836 */ /* 0x000fc40000000000 */
[----:B------:R-:W-:Y:S02]  /*8e00*/  IMAD.MOV.U32 R5, RZ, RZ, 0x40000040 ;  /* 0x40000040ff057424 */ /* 0x000fe400078e00ff */
[----:B------:R-:W-:Y:S02]  /*8e10*/  IMAD.MOV.U32 R11, RZ, RZ, 0x40000040 ;  /* 0x40000040ff0b7424 */ /* 0x000fe400078e00ff */
[----:B------:R-:W-:Y:S01]  /*8e20*/  HGMMA.64x96x16.F32 R24, gdesc[UR4], RZ, !UPT, gsb0 ;  /* 0x01600000041879f0 */ /* 0x000fe2000c0008ff */
[----:B------:R-:W-:Y:S01]  /*8e30*/  R2UR UR6, R8 ;  /* 0x00000000080672ca */ /* 0x000fe200000e0000 */
[----:B------:R-:W-:Y:S01]  /*8e40*/  VIADD R8, R4, 0x4 ;  /* 0x0000000404087836 */ /* 0x000fe20000000000 */
[----:B------:R-:W-:Y:S01]  /*8e50*/  R2UR UR7, R9 ;  /* 0x00000000090772ca */ /* 0x000fe200000e0000 */
[----:B------:R-:W-:Y:S01]  /*8e60*/  IMAD.MOV.U32 R9, RZ, RZ, 0x40000040 ;  /* 0x40000040ff097424 */ /* 0x000fe200078e00ff */
[----:B------:R-:W-:Y:S01]  /*8e70*/  R2UR UR4, R14 ;  /* 0x000000000e0472ca */ /* 0x000fe200000e0000 */
[----:B------:R-:W-:Y:S01]  /*8e80*/  VIADD R4, R4, 0x6 ;  /* 0x0000000604047836 */ /* 0x000fe20000000000 */
[----:B------:R-:W-:-:S02]  /*8e90*/  R2UR UR5, R15 ;  /* 0x000000000f0572ca */ /* 0x000fc400000e0000 */
[----:B----4-:R-:W-:Y:S01]  /*8ea0*/  ISETP.NE.AND P2, PT, R0, 0x1, PT ;  /* 0x000000010000780c */ /* 0x010fe20003f45270 */
[----:B------:R-:W-:Y:S01]  /*8eb0*/  IMAD.IADD R0, R217, 0x1, R210 ;  /* 0x00000001d9007824 */ /* 0x000fe200078e02d2 */
[----:B0-----:R-:W-:-:S04]  /*8ec0*/  SHF.R.U32.HI R74, RZ, 0x7, R74 ;  /* 0x00000007ff4a7819 */ /* 0x001fc8000001164a */
[----:B------:R-:W-:Y:S01]  /*8ed0*/  IADD3 R176, -R74, 0xb, RZ ;  /* 0x0000000b4ab07810 */ /* 0x000fe20007ffe1ff */
        /* <DEDUP_REMOVED lines=11> */
[----:B------:R-:W-:Y:S01]  /*8f90*/  R2UR UR7, R5 ;  /* 0x00000000050772ca */ /* 0x000fe200000e0000 */
[----:B------:R-:W0:Y:S01]  /*8fa0*/  @P2 LDC R4, c[0x0][0x450] ;  /* 0x00011400ff042b82 */ /* 0x000e220000000800 */
[----:B------:R-:W-:Y:S02]  /*8fb0*/  R2UR UR4, R10 ;  /* 0x000000000a0472ca */ /* 0x000fe400000e0000 */
[----:B------:R-:W-:Y:S02]  /*8fc0*/  R2UR UR5, R11 ;  /* 0x000000000b0572ca */ /* 0x000fe400000e0000 */
[----:B---3--:R-:W-:-:S04]  /*8fd0*/  LOP3.LUT R3, R3, 0xfff7ffff, RZ, 0xc0, !PT ;  /* 0xfff7ffff03037812 */ /* 0x008fc800078ec0ff */
[----:B------:R-:W-:-:S05]  /*8fe0*/  @P2 LOP3.LUT R3, R3, 0x80000, RZ, 0xfc, !PT ;  /* 0x0008000003032812 */ /* 0x000fca00078efcff */
[----:B------:R3:W-:Y:S02]  /*8ff0*/  STL [R1+0x4], R3 ;  /* 0x0000040301007387 */ /* 0x0007e40000100800 */
[----:B---3--:R-:W3:Y:S01]  /*9000*/  @P2 LDC R3, c[0x0][0x44c] ;  /* 0x00011300ff032b82 */ /* 0x008ee20000000800 */
[----:B------:R-:W-:Y:S02]  /*9010*/  WARPGROUP.DEPBAR.LE gsb0, 0x0 ;  /* 0x00008000000079c5 */ /* 0x000fe40000010000 */
[----:B------:R-:W-:Y:S01]  /*9020*/  WARPGROUP.ARRIVE ;  /* 0x00000000000079c5 */ /* 0x000fe20000000000 */
[----:B---3--:R-:W-:-:S05]  /*9030*/  @P2 IMAD.HI.U32 R3, R0, R3, RZ ;  /* 0x0000000300032227 */ /* 0x008fca00078e00ff */
[----:B------:R-:W-:Y:S01]  /*9040*/  HGMMA.64x96x16.F32 R24, gdesc[UR4], R24, gsb0 ;  /* 0x01600000041879f0 */ /* 0x000fe20008000818 */
[----:B0-----:R-:W-:Y:S01]  /*9050*/  @P2 SHF.R.U32.HI R0, RZ, R4, R3 ;  /* 0x00000004ff002219 */ /* 0x001fe20000011603 */
[----:B------:R-:W-:Y:S01]  /*9060*/  IMAD R3, R216, -0x60, R213 ;  /* 0xffffffa0d8037824 */ /* 0x000fe200078e02d5 */
[----:B------:R-:W-:-:S03]  /*9070*/  ULDC UR4, c[0x0][0x988] ;  /* 0x0002620000047ab9 */ /* 0x000fc60000000800 */
[----:B------:R-:W0:Y:S01]  /*9080*/  SHFL.IDX PT, R5, R0, 0x1, 0x1c1f ;  /* 0x003c1f0000057f89 */ /* 0x000e2200000e0000 */
[----:B------:R-:W-:-:S03]  /*9090*/  VIADD R3, R3, 0x60 ;  /* 0x0000006003037836 */ /* 0x000fc60000000000 */
[----:B------:R-:W3:Y:S01]  /*90a0*/  SHFL.IDX PT, R0, R0, RZ, 0x1c1f ;  /* 0x001c1fff00007589 */ /* 0x000ee200000e0000 */
[----:B------:R-:W-:-:S05]  /*90b0*/  IMAD R4, R218, -0x2, R3 ;  /* 0xfffffffeda047824 */ /* 0x000fca00078e0203 */
[----:B------:R-:W-:-:S04]  /*90c0*/  IADD3 R3, -R211, 0x1, R4 ;  /* 0x00000001d3037810 */ /* 0x000fc80007ffe104 */
[----:B0-----:R-:W-:-:S04]  /*90d0*/  VIADDMNMX R5, R5, R3, R4, PT ;  /* 0x0000000305057246 */ /* 0x001fc80003800104 */
[C---:B------:R-:W-:Y:S02]  /*90e0*/  ISETP.GT.AND P3, PT, R5.reuse, RZ, PT ;  /* 0x000000ff0500720c */ /* 0x040fe40003f64270 */
[C---:B------:R-:W-:Y:S02]  /*90f0*/  ISETP.GT.AND P4, PT, R5.reuse, 0x1, PT ;  /* 0x000000010500780c */ /* 0x040fe40003f84270 */
[----:B------:R-:W-:Y:S02]  /*9100*/  ISETP.GT.AND P2, PT, R5, 0x8, PT ;  /* 0x000000080500780c */ /* 0x000fe40003f44270 */
[----:B---3--:R-:W-:Y:S01]  /*9110*/  VIADDMNMX R3, R0, R3, R4, PT ;  /* 0x0000000300037246 */ /* 0x008fe20003800104 */
[----:B------:R-:W-:Y:S01]  /*9120*/  IMAD.U32 R0, RZ, RZ, UR4 ;  /* 0x00000004ff007e24 */ /* 0x000fe2000f8e00ff */
[----:B------:R-:W-:Y:S02]  /*9130*/  WARPGROUP.DEPBAR.LE gsb0, 0x0 ;  /* 0x00008000000079c5 */ /* 0x000fe40000010000 */
[----:B------:R-:W-:-:S02]  /*9140*/  FSEL R73, R26, -INF , P3 ;  /* 0xff8000001a497808 */ /* 0x000fc40001800000 */
[----:B------:R-:W-:Y:S01]  /*9150*/  FSEL R26, R27, -INF , P4 ;  /* 0xff8000001b1a7808 */ /* 0x000fe20002000000 */
[----:B------:R0:W-:Y:S06]  /*9160*/  BAR.ARV R176, 0x100 ;  /* 0x000400b00000751d */ /* 0x0001ec0000002000 */
        /* <DEDUP_REMOVED lines=63> */
[----:B------:R-:W-:Y:S02]  /*9560*/  FSEL R71, R71, -INF , P3 ;  /* 0xff80000047477808 */ /* 0x000fe40001800000 */
[----:B------:R-:W-:Y:S02]  /*9570*/  FMNMX.FTZ R8, R115, R8, !PT ;  /* 0x0000000873087209 */ /* 0x000fe40007810000 */
[----:B------:R-:W-:Y:S02]  /*9580*/  ISETP.GT.AND P3, PT, R3, RZ, PT ;  /* 0x000000ff0300720c */ /* 0x000fe40003f64270 */
[----:B------:R-:W-:Y:S02]  /*9590*/  FMNMX.FTZ R5, R71, R8, !PT ;  /* 0x0000000847057209 */ /* 0x000fe40007810000 */
[C---:B------:R-:W-:Y:S02]  /*95a0*/  ISETP.GT.AND P4, PT, R3.reuse, 0x1, PT ;  /* 0x000000010300780c */ /* 0x040fe40003f84270 */
[----:B------:R-:W-:Y:S01]  /*95b0*/  ISETP.GT.AND P2, PT, R3, 0x8, PT ;  /* 0x000000080300780c */ /* 0x000fe20003f44270 */
[----:B------:R-:W3:Y:S01]  /*95c0*/  SHFL.BFLY PT, R8, R5, 0x2, 0x1f ;  /* 0x0c401f0005087f89 */ /* 0x000ee200000e0000 */
[----:B------:R-:W-:-:S02]  /*95d0*/  FSEL R9, R24, -INF , P3 ;  /* 0xff80000018097808 */ /* 0x000fc40001800000 */
[----:B------:R-:W-:Y:S02]  /*95e0*/  FSEL R25, R25, -INF , P4 ;  /* 0xff80000019197808 */ /* 0x000fe40002000000 */
[----:B------:R-:W-:Y:S02]  /*95f0*/  ISETP.GT.AND P3, PT, R3, 0x9, PT ;  /* 0x000000090300780c */ /* 0x000fe40003f64270 */
[----:B------:R-:W-:Y:S02]  /*9600*/  FMNMX.FTZ R4, R9, R25, !PT ;  /* 0x0000001909047209 */ /* 0x000fe40007810000 */
[----:B------:R-:W-:Y:S02]  /*9610*/  FSEL R29, R29, -INF , P3 ;  /* 0xff8000001d1d7808 */ /* 0x000fe40001800000 */
[----:B------:R-:W-:-:S04]  /*9620*/  ISETP.GT.AND P3, PT, R3, 0x11, PT ;  /* 0x000000110300780c */ /* 0x000fc80003f64270 */
[----:B------:R-:W-:Y:S02]  /*9630*/  FSEL R33, R33, -INF , P3 ;  /* 0xff80000021217808 */ /* 0x000fe40001800000 */
[----:B------:R-:W-:-:S04]  /*9640*/  ISETP.GT.AND P3, PT, R3, 0x19, PT ;  /* 0x000000190300780c */ /* 0x000fc80003f64270 */
[----:B------:R-:W-:Y:S02]  /*9650*/  FSEL R37, R37, -INF , P3 ;  /* 0xff80000025257808 */ /* 0x000fe40001800000 */
[----:B------:R-:W-:Y:S02]  /*9660*/  ISETP.GT.AND P3, PT, R3, 0x21, PT ;  /* 0x000000210300780c */ /* 0x000fe40003f64270 */
[----:B---3--:R-:W-:Y:S02]  /*9670*/  FMNMX.FTZ R27, R5, R8, !PT ;  /* 0x00000008051b7209 */ /* 0x008fe40007810000 */
[----:B------:R-:W-:Y:S02]  /*9680*/  FSEL R41, R41, -INF , P3 ;  /* 0xff80000029297808 */ /* 0x000fe40001800000 */
[----:B------:R-:W-:Y:S01]  /*9690*/  ISETP.GT.AND P3, PT, R3, 0x29, PT ;  /* 0x000000290300780c */ /* 0x000fe20003f64270 */
[----:B------:R-:W3:Y:S03]  /*96a0*/  SHFL.BFLY PT, R8, R27, 0x1, 0x1f ;  /* 0x0c201f001b087f89 */ /* 0x000ee600000e0000 */
        /* <DEDUP_REMOVED lines=11> */
[----:B------:R-:W-:Y:S01]  /*9760*/  FMUL.FTZ R5, R8, R0 ;  /* 0x0000000008057220 */ /* 0x000fe20000410000 */
[----:B------:R-:W-:-:S02]  /*9770*/  FMNMX.FTZ R4, R27, R4, !PT ;  /* 0x000000041b047209 */ /* 0x000fc40007810000 */
[----:B------:R-:W-:Y:S02]  /*9780*/  FSEL R31, R32, -INF , P2 ;  /* 0xff800000201f7808 */ /* 0x000fe40001000000 */
[----:B------:R-:W-:Y:S02]  /*9790*/  FMNMX.FTZ R4, R29, R4, !PT ;  /* 0x000000041d047209 */ /* 0x000fe40007810000 */
[----:B------:R-:W-:Y:S02]  /*97a0*/  ISETP.GT.AND P2, PT, R3, 0x18, PT ;  /* 0x000000180300780c */ /* 0x000fe40003f44270 */
[----:B------:R-:W-:Y:S02]  /*97b0*/  FMNMX.FTZ R4, R31, R4, !PT ;  /* 0x000000041f047209 */ /* 0x000fe40007810000 */
[----:B------:R-:W-:Y:S02]  /*97c0*/  FSEL R35, R36, -INF , P2 ;  /* 0xff80000024237808 */ /* 0x000fe40001000000 */
[----:B------:R-:W-:-:S02]  /*97d0*/  FMNMX.FTZ R24, R33, R4, !PT ;  /* 0x0000000421187209 */ /* 0x000fc40007810000 */
[----:B------:R-:W-:Y:S02]  /*97e0*/  FSETP.NEU.FTZ.AND P4, PT, R8, -INF , PT ;  /* 0xff8000000800780b */ /* 0x000fe40003f9d000 */
[----:B------:R-:W-:Y:S02]  /*97f0*/  ISETP.GT.AND P2, PT, R3, 0x20, PT ;  /* 0x000000200300780c */ /* 0x000fe40003f44270 */
[----:B------:R-:W-:Y:S02]  /*9800*/  FMNMX.FTZ R24, R35, R24, !PT ;  /* 0x0000001823187209 */ /* 0x000fe40007810000 */
[----:B------:R-:W-:Y:S02]  /*9810*/  FSEL R34, R5, RZ, P4 ;  /* 0x000000ff05227208 */ /* 0x000fe40002000000 */
[----:B------:R-:W-:Y:S02]  /*9820*/  FSEL R39, R40, -INF , P2 ;  /* 0xff80000028277808 */ /* 0x000fe40001000000 */
[----:B------:R-:W-:Y:S01]  /*9830*/  FMNMX.FTZ R24, R37, R24, !PT ;  /* 0x0000001825187209 */ /* 0x000fe20007810000 */
[-CC-:B------:R-:W-:Y:S01]  /*9840*/  FFMA.FTZ R26, R26, R0.reuse, -R34.reuse ;  /* 0x000000001a1a7223 */ /* 0x180fe20000010822 */
[----:B------:R-:W-:Y:S01]  /*9850*/  ISETP.GT.AND P2, PT, R3, 0x28, PT ;  /* 0x000000280300780c */ /* 0x000fe20003f44270 */
[--C-:B------:R-:W-:Y:S01]  /*9860*/  FFMA.FTZ R201, R73, R0, -R34.reuse ;  /* 0x0000000049c97223 */ /* 0x100fe20000010822 */
[----:B------:R-:W-:Y:S01]  /*9870*/  FMNMX.FTZ R24, R39, R24, !PT ;  /* 0x0000001827187209 */ /* 0x000fe20007810000 */
[----:B------:R3:W-:Y:S01]  /*9880*/  MUFU.EX2 R4, R26 ;  /* 0x0000001a00047308 */ /* 0x0007e20000000800 */
[----:B------:R-:W-:Y:S01]  /*9890*/  FSEL R43, R44, -INF , P2 ;  /* 0xff8000002c2b7808 */ /* 0x000fe20001000000 */
[-CC-:B------:R-:W-:Y:S01]  /*98a0*/  FFMA.FTZ R203, R75, R0.reuse, -R34.reuse ;  /* 0x000000004bcb7223 */ /* 0x180fe20000010822 */
[----:B------:R-:W-:Y:S01]  /*98b0*/  ISETP.GT.AND P2, PT, R3, 0x30, PT ;  /* 0x000000300300780c */ /* 0x000fe20003f44270 */
[-CC-:B------:R-:W-:Y:S01]  /*98c0*/  FFMA.FTZ R77, R77, R0.reuse, -R34.reuse ;  /* 0x000000004d4d7223 */ /* 0x180fe20000010822 */
[----:B------:R-:W-:Y:S01]  /*98d0*/  FSEL R61, R61, -INF , P3 ;  /* 0xff8000003d3d7808 */ /* 0x000fe20001800000 */
[--C-:B------:R-:W-:Y:S01]  /*98e0*/  FFMA.FTZ R153, R79, R0, -R34.reuse ;  /* 0x000000004f997223 */ /* 0x100fe20000010822 */
[----:B------:R-:W-:Y:S01]  /*98f0*/  FSEL R47, R48, -INF , P2 ;  /* 0xff800000302f7808 */ /* 0x000fe20001000000 */
[----:B------:R-:W4:Y:S01]  /*9900*/  MUFU.EX2 R201, R201 ;  /* 0x000000c900c97308 */ /* 0x000f220000000800 */
[----:B---3--:R-:W-:Y:S01]  /*9910*/  FMNMX.FTZ R26, R41, R24, !PT ;  /* 0x00000018291a7209 */ /* 0x008fe20007810000 */
[-CC-:B------:R-:W-:Y:S01]  /*9920*/  FFMA.FTZ R81, R81, R0.reuse, -R34.reuse ;  /* 0x0000000051517223 */ /* 0x180fe20000010822 */
[----:B------:R-:W-:Y:S01]  /*9930*/  ISETP.GT.AND P2, PT, R3, 0x38, PT ;  /* 0x000000380300780c */ /* 0x000fe20003f44270 */
[--C-:B------:R-:W-:Y:S01]  /*9940*/  FFMA.FTZ R155, R83, R0, -R34.reuse ;  /* 0x00000000539b7223 */ /* 0x100fe20000010822 */
[----:B------:R-:W-:Y:S01]  /*9950*/  FMNMX.FTZ R26, R43, R26, !PT ;  /* 0x0000001a2b1a7209 */ /* 0x000fe20007810000 */
[--C-:B------:R-:W-:Y:S01]  /*9960*/  FFMA.FTZ R85, R85, R0, -R34.reuse ;  /* 0x0000000055557223 */ /* 0x100fe20000010822 */
[----:B------:R-:W-:Y:S01]  /*9970*/  FSEL R51, R52, -INF , P2 ;  /* 0xff80000034337808 */ /* 0x000fe20001000000 */
[----:B------:R-:W-:Y:S01]  /*9980*/  MUFU.EX2 R203, R203 ;  /* 0x000000cb00cb7308 */ /* 0x000fe20000000800 */
[----:B------:R-:W-:Y:S01]  /*9990*/  FMNMX.FTZ R26, R45, R26, !PT ;  /* 0x0000001a2d1a7209 */ /* 0x000fe20007810000 */
[-CC-:B------:R-:W-:Y:S01]  /*99a0*/  FFMA.FTZ R157, R87, R0.reuse, -R34.reuse ;  /* 0x00000000579d7223 */ /* 0x180fe20000010822 */
[----:B------:R-:W-:Y:S01]  /*99b0*/  ISETP.GT.AND P2, PT, R3, 0x40, PT ;  /* 0x000000400300780c */ /* 0x000fe20003f44270 */
[--C-:B------:R-:W-:Y:S01]  /*99c0*/  FFMA.FTZ R89, R89, R0, -R34.reuse ;  /* 0x0000000059597223 */ /* 0x100fe20000010822 */
[----:B------:R-:W-:Y:S01]  /*99d0*/  FMNMX.FTZ R26, R47, R26, !PT ;  /* 0x0000001a2f1a7209 */ /* 0x000fe20007810000 */
[----:B------:R-:W-:Y:S01]  /*99e0*/  FFMA.FTZ R91, R91, R0, -R34 ;  /* 0x000000005b5b7223 */ /* 0x000fe20000010822 */
[----:B------:R-:W-:Y:S01]  /*99f0*/  FSEL R55, R56, -INF , P2 ;  /* 0xff80000038377808 */ /* 0x000fe20001000000 */
[----:B------:R-:W-:Y:S01]  /*9a00*/  MUFU.EX2 R24, R77 ;  /* 0x0000004d00187308 */ /* 0x000fe20000000800 */
[----:B------:R-:W-:Y:S01]  /*9a10*/  FMNMX.FTZ R28, R49, R26, !PT ;  /* 0x0000001a311c7209 */ /* 0x000fe20007810000 */
[----:B----4-:R-:W-:Y:S01]  /*9a20*/  FADD.FTZ R48, R201, R4 ;  /* 0x00000004c9307221 */ /* 0x010fe20000010000 */
        /* <DEDUP_REMOVED lines=11> */
[--C-:B------:R-:W-:Y:S01]  /*9ae0*/  FFMA.FTZ R101, R101, R0, -R34.reuse ;  /* 0x0000000065657223 */ /* 0x100fe20000010822 */
[----:B------:R-:W-:Y:S01]  /*9af0*/  ISETP.GT.AND P3, PT, R3, 0x51, PT ;  /* 0x000000510300780c */ /* 0x000fe20003f64270 */
[----:B------:R-:W-:Y:S01]  /*9b00*/  MUFU.EX2 R26, R81 ;  /* 0x00000051001a7308 */ /* 0x000fe20000000800 */
[----:B------:R-:W-:Y:S01]  /*9b10*/  FMNMX.FTZ R30, R57, R28, !PT ;  /* 0x0000001c391e7209 */ /* 0x000fe20007810000 */
[-CC-:B------:R-:W-:Y:S01]  /*9b20*/  FFMA.FTZ R103, R103, R0.reuse, -R34.reuse ;  /* 0x0000000067677223 */ /* 0x180fe20000010822 */
[----:B------:R-:W-:Y:S01]  /*9b30*/  FSEL R63, R64, -INF , P2 ;  /* 0xff800000403f7808 */ /* 0x000fe20001000000 */
        /* <DEDUP_REMOVED lines=10> */
[-CC-:B------:R-:W-:Y:S01]  /*9be0*/  FFMA.FTZ R113, R113, R0.reuse, -R34.reuse ;  /* 0x0000000071717223 */ /* 0x180fe20000010822 */
[----:B------:R-:W-:Y:S01]  /*9bf0*/  ISETP.GT.AND P3, PT, R3, 0x59, PT ;  /* 0x000000590300780c */ /* 0x000fe20003f64270 */
[----:B------:R-:W-:Y:S01]  /*9c00*/  MUFU.EX2 R28, R85 ;  /* 0x00000055001c7308 */ /* 0x000fe20000000800 */
[----:B------:R-:W-:Y:S01]  /*9c10*/  FSEL R67, R68, -INF , P2 ;  /* 0xff80000044437808 */ /* 0x000fe20001000000 */
[--C-:B------:R-:W-:Y:S01]  /*9c20*/  FFMA.FTZ R115, R115, R0, -R34.reuse ;  /* 0x0000000073737223 */ /* 0x100fe20000010822 */
[----:B------:R-:W-:Y:S01]  /*9c30*/  FMNMX.FTZ R30, R65, R30, !PT ;  /* 0x0000001e411e7209 */ /* 0x000fe20007810000 */
[----:B------:R-:W-:Y:S01]  /*9c40*/  FFMA.FTZ R34, R71, R0, -R34 ;  /* 0x0000000047227223 */ /* 0x000fe20000010822 */
[----:B------:R-:W-:-:S02]  /*9c50*/  FSEL R69, R69, -INF , P3 ;  /* 0xff80000045457808 */ /* 0x000fc40001800000 */
[----:B------:R-:W-:Y:S01]  /*9c60*/  FMNMX.FTZ R30, R67, R30, !PT ;  /* 0x0000001e431e7209 */ /* 0x000fe20007810000 */
[----:B------:R-:W-:Y:S01]  /*9c70*/  MUFU.EX2 R157, R157 ;  /* 0x0000009d009d7308 */ /* 0x000fe20000000800 */
[----:B------:R-:W-:Y:S02]  /*9c80*/  F2FP.F16.F32.PACK_AB R201, R4, R201 ;  /* 0x000000c904c9723e */ /* 0x000fe400000000ff */
[----:B------:R-:W-:-:S05]  /*9c90*/  FMNMX.FTZ R30, R69, R30, !PT ;  /* 0x0000001e451e7209 */ /* 0x000fca0007810000 */
[----:B------:R-:W3:Y:S01]  /*9ca0*/  SHFL.BFLY PT, R3, R30, 0x2, 0x1f ;  /* 0x0c401f001e037f89 */ /* 0x000ee200000e0000 */
[----:B------:R-:W-:Y:S08]  /*9cb0*/  MUFU.EX2 R32, R89 ;  /* 0x0000005900207308 */ /* 0x000ff00000000800 */
[----:B------:R-:W-:Y:S08]  /*9cc0*/  MUFU.EX2 R91, R91 ;  /* 0x0000005b005b7308 */ /* 0x000ff00000000800 */
[----:B------:R-:W4:Y:S01]  /*9cd0*/  MUFU.EX2 R36, R93 ;  /* 0x0000005d00247308 */ /* 0x000f220000000800 */
[----:B---3--:R-:W-:-:S07]  /*9ce0*/  FMNMX.FTZ R3, R30, R3, !PT ;  /* 0x000000031e037209 */ /* 0x008fce0007810000 */
[----:B------:R-:W-:Y:S01]  /*9cf0*/  MUFU.EX2 R95, R95 ;  /* 0x0000005f005f7308 */ /* 0x000fe20000000800 */
[----:B------:R-:W3:Y:S07]  /*9d00*/  SHFL.BFLY PT, R30, R3, 0x1, 0x1f ;  /* 0x0c201f00031e7f89 */ /* 0x000eee00000e0000 */
[----:B------:R-:W1:Y:S01]  /*9d10*/  MUFU.EX2 R38, R97 ;  /* 0x0000006100267308 */ /* 0x000e620000000800 */
[----:B----4-:R-:W-:-:S07]  /*9d20*/  F2FP.F16.F32.PACK_AB R159, R36, R91 ;  /* 0x0000005b249f723e */ /* 0x010fce00000000ff */
[----:B------:R-:W-:Y:S08]  /*9d30*/  MUFU.EX2 R99, R99 ;  /* 0x0000006300637308 */ /* 0x000ff00000000800 */
[----:B------:R-:W-:Y:S01]  /*9d40*/  MUFU.EX2 R40, R101 ;  /* 0x0000006500287308 */ /* 0x000fe20000000800 */
[----:B-1----:R-:W-:Y:S02]  /*9d50*/  F2FP.F16.F32.PACK_AB R161, R38, R95 ;  /* 0x0000005f26a1723e */ /* 0x002fe400000000ff */
[----:B---3--:R-:W-:-:S04]  /*9d60*/  FMNMX.FTZ R5, R3, R30, !PT ;  /* 0x0000001e03057209 */ /* 0x008fc80007810000 */
[C---:B------:R-:W-:Y:S01]  /*9d70*/  FSETP.NEU.FTZ.AND P2, PT, R5.reuse, -INF , PT ;  /* 0xff8000000500780b */ /* 0x040fe20003f5d000 */
[-C--:B------:R-:W-:Y:S01]  /*9d80*/  FMUL.FTZ R3, R5, R0.reuse ;  /* 0x0000000005037220 */ /* 0x080fe20000410000 */
[----:B------:R-:W-:Y:S04]  /*9d90*/  MUFU.EX2 R103, R103 ;  /* 0x0000006700677308 */ /* 0x000fe80000000800 */
[----:B------:R-:W-:Y:S01]  /*9da0*/  FSEL R30, R3, RZ, P2 ;  /* 0x000000ff031e7208 */ /* 0x000fe20001000000 */
[----:B------:R-:W-:Y:S01]  /*9db0*/  FADD.FTZ R3, R203, R48 ;  /* 0x00000030cb037221 */ /* 0x000fe20000010000 */
[C---:B------:R-:W-:Y:S02]  /*9dc0*/  F2FP.F16.F32.PACK_AB R203, R24.reuse, R203 ;  /* 0x000000cb18cb723e */ /* 0x040fe400000000ff */
[----:B------:R-:W-:Y:S01]  /*9dd0*/  MUFU.EX2 R42, R105 ;  /* 0x00000069002a7308 */ /* 0x000fe20000000800 */
[-CC-:B------:R-:W-:Y:S01]  /*9de0*/  FFMA.FTZ R9, R9, R0.reuse, -R30.reuse ;  /* 0x0000000009097223 */ /* 0x180fe2000001081e */
[-CC-:B------:R-:W-:Y:S01]  /*9df0*/  FFMA.FTZ R25, R25, R0.reuse, -R30.reuse ;  /* 0x0000000019197223 */ /* 0x180fe2000001081e */
[-CC-:B------:R-:W-:Y:S01]  /*9e00*/  FFMA.FTZ R27, R27, R0.reuse, -R30.reuse ;  /* 0x000000001b1b7223 */ /* 0x180fe2000001081e */
[-CC-:B------:R-:W-:Y:S01]  /*9e10*/  FFMA.FTZ R29, R29, R0.reuse, -R30.reuse ;  /* 0x000000001d1d7223 */ /* 0x180fe2000001081e */
[-CC-:B------:R-:W-:Y:S01]  /*9e20*/  FFMA.FTZ R31, R31, R0.reuse, -R30.reuse ;  /* 0x000000001f1f7223 */ /* 0x180fe2000001081e */
[-CC-:B------:R-:W-:Y:S01]  /*9e30*/  FFMA.FTZ R33, R33, R0.reuse, -R30.reuse ;  /* 0x0000000021217223 */ /* 0x180fe2000001081e */
[----:B------:R-:W-:Y:S01]  /*9e40*/  FADD.FTZ R48, R24, R3 ;  /* 0x0000000318307221 */ /* 0x000fe20000010000 */
[----:B------:R-:W-:Y:S01]  /*9e50*/  MUFU.EX2 R9, R9 ;  /* 0x0000000900097308 */ /* 0x000fe20000000800 */
[-CC-:B------:R-:W-:Y:S01]  /*9e60*/  FFMA.FTZ R35, R35, R0.reuse, -R30.reuse ;  /* 0x0000000023237223 */ /* 0x180fe2000001081e */
[-C--:B------:R-:W-:Y:S01]  /*9e70*/  FFMA.FTZ R37, R37, R0.reuse, -R30 ;  /* 0x0000000025257223 */ /* 0x080fe2000001081e */
[----:B------:R-:W-:Y:S01]  /*9e80*/  FADD.FTZ R3, R153, R48 ;  /* 0x0000003099037221 */ /* 0x000fe20000010000 */
[-CC-:B------:R-:W-:Y:S01]  /*9e90*/  FFMA.FTZ R39, R39, R0.reuse, -R30.reuse ;  /* 0x0000000027277223 */ /* 0x180fe2000001081e */
[-CC-:B------:R-:W-:Y:S01]  /*9ea0*/  FFMA.FTZ R41, R41, R0.reuse, -R30.reuse ;  /* 0x0000000029297223 */ /* 0x180fe2000001081e */
[-CC-:B------:R-:W-:Y:S01]  /*9eb0*/  FFMA.FTZ R43, R43, R0.reuse, -R30.reuse ;  /* 0x000000002b2b7223 */ /* 0x180fe2000001081e */
[----:B------:R-:W-:Y:S01]  /*9ec0*/  FADD.FTZ R50, R26, R3 ;  /* 0x000000031a327221 */ /* 0x000fe20000010000 */
[----:B------:R1:W3:Y:S01]  /*9ed0*/  MUFU.EX2 R200, R25 ;  /* 0x0000001900c87308 */ /* 0x0002e20000000800 */
[-CC-:B------:R-:W-:Y:S01]  /*9ee0*/  FFMA.FTZ R45, R45, R0.reuse, -R30.reuse ;  /* 0x000000002d2d7223 */ /* 0x180fe2000001081e */
[-CC-:B------:R-:W-:Y:S01]  /*9ef0*/  FFMA.FTZ R47, R47, R0.reuse, -R30.reuse ;  /* 0x000000002f2f7223 */ /* 0x180fe2000001081e */
[-CC-:B------:R-:W-:Y:S01]  /*9f00*/  FFMA.FTZ R49, R49, R0.reuse, -R30.reuse ;  /* 0x0000000031317223 */ /* 0x180fe2000001081e */
[-CC-:B------:R-:W-:Y:S01]  /*9f10*/  FFMA.FTZ R51, R51, R0.reuse, -R30.reuse ;  /* 0x0000000033337223 */ /* 0x180fe2000001081e */
[-CC-:B------:R-:W-:Y:S01]  /*9f20*/  FFMA.FTZ R53, R53, R0.reuse, -R30.reuse ;  /* 0x0000000035357223 */ /* 0x180fe2000001081e */
[-CC-:B------:R-:W-:Y:S01]  /*9f30*/  FFMA.FTZ R55, R55, R0.reuse, -R30.reuse ;  /* 0x0000000037377223 */ /* 0x180fe2000001081e */
[-C--:B------:R-:W-:Y:S01]  /*9f40*/  FFMA.FTZ R57, R57, R0.reuse, -R30 ;  /* 0x0000000039397223 */ /* 0x080fe2000001081e */
[----:B------:R-:W4:Y:S01]  /*9f50*/  MUFU.EX2 R27, R27 ;  /* 0x0000001b001b7308 */ /* 0x000f220000000800 */
[----:B-1----:R-:W-:Y:S01]  /*9f60*/  FADD.FTZ R25, R155, R50 ;  /* 0x000000329b197221 */ /* 0x002fe20000010000 */
[-CC-:B------:R-:W-:Y:S01]  /*9f70*/  FFMA.FTZ R59, R59, R0.reuse, -R30.reuse ;  /* 0x000000003b3b7223 */ /* 0x180fe2000001081e */
[-CC-:B------:R-:W-:Y:S01]  /*9f80*/  FFMA.FTZ R61, R61, R0.reuse, -R30.reuse ;  /* 0x000000003d3d7223 */ /* 0x180fe2000001081e */
[-CC-:B------:R-:W-:Y:S01]  /*9f90*/  FFMA.FTZ R63, R63, R0.reuse, -R30.reuse ;  /* 0x000000003f3f7223 */ /* 0x180fe2000001081e */
[----:B------:R-:W-:Y:S01]  /*9fa0*/  FADD.FTZ R50, R28, R25 ;  /* 0x000000191c327221 */ /* 0x000fe20000010000 */
[-CC-:B------:R-:W-:Y:S01]  /*9fb0*/  FFMA.FTZ R65, R65, R0.reuse, -R30.reuse ;  /* 0x0000000041417223 */ /* 0x180fe2000001081e */
[-C--:B------:R-:W-:Y:S01]  /*9fc0*/  FFMA.FTZ R67, R67, R0.reuse, -R30 ;  /* 0x0000000043437223 */ /* 0x080fe2000001081e */
[----:B------:R1:W2:Y:S01]  /*9fd0*/  MUFU.EX2 R202, R29 ;  /* 0x0000001d00ca7308 */ /* 0x0002a20000000800 */
[----:B---3--:R-:W-:Y:S01]  /*9fe0*/  FADD.FTZ R48, R9, R200 ;  /* 0x000000c809307221 */ /* 0x008fe20000010000 */
[----:B------:R-:W-:Y:S01]  /*9ff0*/  FFMA.FTZ R30, R69, R0, -R30 ;  /* 0x00000000451e7223 */ /* 0x000fe2000001081e */
[----:B------:R-:W-:-:S02]  /*a000*/  F2FP.F16.F32.PACK_AB R200, R200, R9 ;  /* 0x00000009c8c8723e */ /* 0x000fc400000000ff */
[----:B------:R-:W-:Y:S02]  /*a010*/  F2FP.F16.F32.PACK_AB R153, R26, R153 ;  /* 0x000000991a99723e */ /* 0x000fe400000000ff */
[----:B------:R-:W-:Y:S01]  /*a020*/  F2FP.F16.F32.PACK_AB R155, R28, R155 ;  /* 0x0000009b1c9b723e */ /* 0x000fe200000000ff */
[----:B------:R-:W3:Y:S01]  /*a030*/  MUFU.EX2 R31, R31 ;  /* 0x0000001f001f7308 */ /* 0x000ee20000000800 */
[----:B----4-:R-:W-:Y:S01]  /*a040*/  FADD.FTZ R3, R27, R48 ;  /* 0x000000301b037221 */ /* 0x010fe20000010000 */
[----:B-1----:R-:W-:Y:S01]  /*a050*/  FADD.FTZ R29, R157, R50 ;  /* 0x000000329d1d7221 */ /* 0x002fe20000010000 */
[----:B------:R-:W-:Y:S02]  /*a060*/  F2FP.F16.F32.PACK_AB R157, R32, R157 ;  /* 0x0000009d209d723e */ /* 0x000fe400000000ff */
[----:B------:R-:W-:Y:S01]  /*a070*/  F2FP.F16.F32.PACK_AB R163, R40, R99 ;  /* 0x0000006328a3723e */ /* 0x000fe200000000ff */
[----:B------:R-:W-:Y:S01]  /*a080*/  FADD.FTZ R50, R32, R29 ;  /* 0x0000001d20327221 */ /* 0x000fe20000010000 */
[----:B------:R-:W-:Y:S01]  /*a090*/  F2FP.F16.F32.PACK_AB R165, R42, R103 ;  /* 0x000000672aa5723e */ /* 0x000fe200000000ff */
[----:B------:R-:W1:Y:S01]  /*a0a0*/  MUFU.EX2 R152, R33 ;  /* 0x0000002100987308 */ /* 0x000e620000000800 */
[----:B--2---:R-:W-:Y:S01]  /*a0b0*/  FADD.FTZ R48, R202, R3 ;  /* 0x00000003ca307221 */ /* 0x004fe20000010000 */
[----:B------:R-:W-:-:S02]  /*a0c0*/  @!P1 VIADD R3, R21, 0x22840 ;  /* 0x0002284015039836 */ /* 0x000fc40000000000 */
[----:B------:R-:W-:Y:S01]  /*a0d0*/  FADD.FTZ R29, R91, R50 ;  /* 0x000000325b1d7221 */ /* 0x000fe20000010000 */
[----:B------:R-:W-:Y:S02]  /*a0e0*/  F2FP.F16.F32.PACK_AB R202, R202, R27 ;  /* 0x0000001bcaca723e */ /* 0x000fe400000000ff */
[----:B------:R-:W-:Y:S01]  /*a0f0*/  @!P1 PRMT R3, RZ, 0x654, R3 ;  /* 0x00000654ff039816 */ /* 0x000fe20000000003 */
[----:B------:R-:W2:Y:S01]  /*a100*/  MUFU.EX2 R35, R35 ;  /* 0x0000002300237308 */ /* 0x000ea20000000800 */
[----:B---3--:R-:W-:Y:S01]  /*a110*/  FADD.FTZ R25, R31, R48 ;  /* 0x000000301f197221 */ /* 0x008fe20000010000 */
[----:B------:R-:W-:Y:S01]  /*a120*/  FADD.FTZ R50, R36, R29 ;  /* 0x0000001d24327221 */ /* 0x000fe20000010000 */
[----:B------:R3:W-:Y:S05]  /*a130*/  @!P1 SYNCS.ARRIVE.TRANS64.RED.A1T0 RZ, [R3+URZ], RZ ;  /* 0x000000ff03ff99a7 */ /* 0x0007ea000810043f */
[----:B------:R-:W4:Y:S01]  /*a140*/  MUFU.EX2 R154, R37 ;  /* 0x00000025009a7308 */ /* 0x000f220000000800 */
[C---:B-1----:R-:W-:Y:S01]  /*a150*/  FADD.FTZ R48, R152.reuse, R25 ;  /* 0x0000001998307221 */ /* 0x042fe20000010000 */
[----:B------:R-:W-:-:S06]  /*a160*/  F2FP.F16.F32.PACK_AB R152, R152, R31 ;  /* 0x0000001f9898723e */ /* 0x000fcc00000000ff */
[----:B------:R-:W3:Y:S01]  /*a170*/  MUFU.EX2 R39, R39 ;  /* 0x0000002700277308 */ /* 0x000ee20000000800 */
[----:B--2---:R-:W-:-:S07]  /*a180*/  FADD.FTZ R25, R35, R48 ;  /* 0x0000003023197221 */ /* 0x004fce0000010000 */
[----:B------:R-:W1:Y:S01]  /*a190*/  MUFU.EX2 R156, R41 ;  /* 0x00000029009c7308 */ /* 0x000e620000000800 */
[C---:B----4-:R-:W-:Y:S01]  /*a1a0*/  FADD.FTZ R48, R154.reuse, R25 ;  /* 0x000000199a307221 */ /* 0x050fe20000010000 */
[----:B------:R-:W-:Y:S01]  /*a1b0*/  FADD.FTZ R25, R95, R50 ;  /* 0x000000325f197221 */ /* 0x000fe20000010000 */
[----:B------:R-:W-:-:S03]  /*a1c0*/  F2FP.F16.F32.PACK_AB R154, R154, R35 ;  /* 0x000000239a9a723e */ /* 0x000fc600000000ff */
[----:B------:R-:W-:Y:S02]  /*a1d0*/  FADD.FTZ R50, R38, R25 ;  /* 0x0000001926327221 */ /* 0x000fe40000010000 */
[----:B------:R-:W2:Y:S01]  /*a1e0*/  MUFU.EX2 R43, R43 ;  /* 0x0000002b002b7308 */ /* 0x000ea20000000800 */
[----:B---3--:R-:W-:Y:S01]  /*a1f0*/  FADD.FTZ R3, R39, R48 ;  /* 0x0000003027037221 */ /* 0x008fe20000010000 */
[----:B------:R-:W-:-:S04]  /*a200*/  FADD.FTZ R25, R99, R50 ;  /* 0x0000003263197221 */ /* 0x000fc80000010000 */
[----:B------:R-:W-:Y:S02]  /*a210*/  FADD.FTZ R50, R40, R25 ;  /* 0x0000001928327221 */ /* 0x000fe40000010000 */
[----:B------:R-:W3:Y:S01]  /*a220*/  MUFU.EX2 R158, R45 ;  /* 0x0000002d009e7308 */ /* 0x000ee20000000800 */
[C---:B-1----:R-:W-:Y:S01]  /*a230*/  FADD.FTZ R48, R156.reuse, R3 ;  /* 0x000000039c307221 */ /* 0x042fe20000010000 */
[----:B------:R-:W-:Y:S01]  /*a240*/  FADD.FTZ R25, R103, R50 ;  /* 0x0000003267197221 */ /* 0x000fe20000010000 */
[----:B------:R-:W-:-:S03]  /*a250*/  F2FP.F16.F32.PACK_AB R156, R156, R39 ;  /* 0x000000279c9c723e */ /* 0x000fc600000000ff */
[----:B------:R-:W-:Y:S02]  /*a260*/  FADD.FTZ R24, R42, R25 ;  /* 0x000000192a187221 */ /* 0x000fe40000010000 */
        /* <DEDUP_REMOVED lines=23> */
[----:B--2---:R-:W-:-:S07]  /*a3e0*/  FADD.FTZ R3, R59, R4 ;  /* 0x000000043b037221 */ /* 0x004fce0000010000 */
[----:B------:R-:W2:Y:S01]  /*a3f0*/  MUFU.EX2 R111, R111 ;  /* 0x0000006f006f7308 */ /* 0x000ea20000000800 */
[C---:B---3--:R-:W-:Y:S01]  /*a400*/  FADD.FTZ R24, R44.reuse, R25 ;  /* 0x000000192c187221 */ /* 0x048fe20000010000 */
[----:B------:R-:W-:-:S06]  /*a410*/  F2FP.F16.F32.PACK_AB R167, R44, R107 ;  /* 0x0000006b2ca7723e */ /* 0x000fcc00000000ff */
[----:B------:R-:W3:Y:S01]  /*a420*/  MUFU.EX2 R63, R63 ;  /* 0x0000003f003f7308 */ /* 0x000ee20000000800 */
[C---:B-1----:R-:W-:Y:S01]  /*a430*/  FADD.FTZ R4, R166.reuse, R3 ;  /* 0x00000003a6047221 */ /* 0x042fe20000010000 */
[----:B------:R-:W-:-:S06]  /*a440*/  F2FP.F16.F32.PACK_AB R166, R166, R59 ;  /* 0x0000003ba6a6723e */ /* 0x000fcc00000000ff */
[----:B------:R-:W1:Y:S01]  /*a450*/  MUFU.EX2 R46, R113 ;  /* 0x00000071002e7308 */ /* 0x000e620000000800 */
[----:B--2---:R-:W-:-:S07]  /*a460*/  FADD.FTZ R25, R111, R24 ;  /* 0x000000186f197221 */ /* 0x004fce0000010000 */
[----:B------:R-:W2:Y:S01]  /*a470*/  MUFU.EX2 R168, R65 ;  /* 0x0000004100a87308 */ /* 0x000ea20000000800 */
[----:B---3--:R-:W-:-:S07]  /*a480*/  FADD.FTZ R9, R63, R4 ;  /* 0x000000043f097221 */ /* 0x008fce0000010000 */
[----:B------:R-:W3:Y:S01]  /*a490*/  MUFU.EX2 R115, R115 ;  /* 0x0000007300737308 */ /* 0x000ee20000000800 */
[C---:B-1----:R-:W-:Y:S01]  /*a4a0*/  FADD.FTZ R24, R46.reuse, R25 ;  /* 0x000000192e187221 */ /* 0x042fe20000010000 */
[----:B------:R-:W-:-:S06]  /*a4b0*/  F2FP.F16.F32.PACK_AB R169, R46, R111 ;  /* 0x0000006f2ea9723e */ /* 0x000fcc00000000ff */
[----:B------:R-:W1:Y:S01]  /*a4c0*/  MUFU.EX2 R67, R67 ;  /* 0x0000004300437308 */ /* 0x000e620000000800 */
[C---:B--2---:R-:W-:Y:S01]  /*a4d0*/  FADD.FTZ R4, R168.reuse, R9 ;  /* 0x00000009a8047221 */ /* 0x044fe20000010000 */
[----:B------:R-:W-:-:S06]  /*a4e0*/  F2FP.F16.F32.PACK_AB R168, R168, R63 ;  /* 0x0000003fa8a8723e */ /* 0x000fcc00000000ff */
[----:B------:R-:W2:Y:S01]  /*a4f0*/  MUFU.EX2 R34, R34 ;  /* 0x0000002200227308 */ /* 0x000ea20000000800 */
[----:B---3--:R-:W-:-:S07]  /*a500*/  FADD.FTZ R25, R115, R24 ;  /* 0x0000001873197221 */ /* 0x008fce0000010000 */
[----:B------:R-:W3:Y:S01]  /*a510*/  MUFU.EX2 R30, R30 ;  /* 0x0000001e001e7308 */ /* 0x000ee20000000800 */
[----:B-1----:R-:W-:Y:S01]  /*a520*/  FADD.FTZ R9, R67, R4 ;  /* 0x0000000443097221 */ /* 0x002fe20000010000 */
[C---:B--2---:R-:W-:Y:S01]  /*a530*/  FADD.FTZ R3, R34.reuse, R25 ;  /* 0x0000001922037221 */ /* 0x044fe20000010000 */
[----:B------:R-:W-:Y:S02]  /*a540*/  F2FP.F16.F32.PACK_AB R171, R34, R115 ;  /* 0x0000007322ab723e */ /* 0x000fe400000000ff */
[C---:B---3--:R-:W-:Y:S01]  /*a550*/  FADD.FTZ R4, R30.reuse, R9 ;  /* 0x000000091e047221 */ /* 0x048fe20000010000 */
[----:B------:R-:W-:Y:S01]  /*a560*/  F2FP.F16.F32.PACK_AB R170, R30, R67 ;  /* 0x000000431eaa723e */ /* 0x000fe200000000ff */
[----:B0-----:R-:W-:Y:S06]  /*a570*/  @!P0 BRA `(.L_x_4949) ;  /* 0x0000000000048947 */ /* 0x001fec0003800000 */
[----:B------:R-:W-:Y:S01]  /*a580*/  BPT.TRAP 0x1 ;  /* 0x000000040000795c */ /* 0x000fe20000300000 */
.L_x_4949:
[----:B------:R0:W1:Y:S01]  /*a590*/  SYNCS.PHASECHK.TRANS64.TRYWAIT P2, [R21+URZ+0x22850], R72 ;  /* 0x02285048150075a7 */ /* 0x000062000804017f */
[----:B------:R-:W-:Y:S05]  /*a5a0*/  @!P0 BRA `(.L_x_4950) ;  /* 0x0000000000048947 */ /* 0x000fea0003800000 */
[----:B------:R-:W-:Y:S01]  /*a5b0*/  BPT.TRAP 0x1 ;  /* 0x000000040000795c */ /* 0x000fe20000300000 */
.L_x_4950:
[----:B------:R-:W-:Y:S04]  /*a5c0*/  BSSY B0, `(.L_x_4951) ;  /* 0x0000004000007945 */ /* 0x000fe80003800000 */
[----:B-1----:R-:W-:Y:S05]  /*a5d0*/  @P2 BRA `(.L_x_4952) ;  /* 0x0000000000082947 */ /* 0x002fea0003800000 */
[----:B------:R-:W1:Y:S02]  /*a5e0*/  SYNCS.PHASECHK.TRANS64.TRYWAIT P2, [R21+URZ+0x22850], R72 ;  /* 0x02285048150075a7 */ /* 0x000e64000804017f */
[----:B-1----:R-:W-:Y:S05]  /*a5f0*/  @!P2 BRA `(.L_x_4953) ;  /* 0x000001080098a947 */ /* 0x002fea0003800000 */
.L_x_4952:
[----:B------:R-:W-:Y:S05]  /*a600*/  BSYNC B0 ;  /* 0x0000000000007941 */ /* 0x000fea0003800000 */
.L_x_4951:
[----:B------:R-:W-:Y:S05]  /*a610*/  WARPSYNC.ALL ;  /* 0x0000000000007948 */ /* 0x000fea0003800000 */
[----:B------:R-:W-:Y:S01]  /*a620*/  VIADD R9, R18, 0x400 ;  /* 0x0000040012097836 */ /* 0x000fe20000000000 */
[----:B------:R2:W-:Y:S01]  /*a630*/  BAR.SYNC.DEFER_BLOCKING R177, 0x100 ;  /* 0x000400b10000751d */ /* 0x0005e20000010000 */
[----:B------:R-:W-:Y:S02]  /*a640*/  IMAD.MOV.U32 R173, RZ, RZ, 0x40000040 ;  /* 0x40000040ffad7424 */ /* 0x000fe400078e00ff */
[----:B------:R-:W-:Y:S01]  /*a650*/  IMAD.MOV.U32 R175, RZ, RZ, 0x40000040 ;  /* 0x40000040ffaf7424 */ /* 0x000fe200078e00ff */
[----:B------:R-:W-:Y:S01]  /*a660*/  SHF.R.U32.HI R9, RZ, 0x4, R9 ;  /* 0x00000004ff097819 */ /* 0x000fe20000011609 */
[----:B01----:R-:W-:Y:S01]  /*a670*/  @!P1 VIADD R21, R21, 0x22860 ;  /* 0x0002286015159836 */ /* 0x003fe20000000000 */
[----:B------:R-:W-:Y:S01]  /*a680*/  R2UR UR7, R173 ;  /* 0x00000000ad0772ca */ /* 0x000fe200000e0000 */
[----:B------:R-:W-:Y:S01]  /*a690*/  IMAD.MOV.U32 R173, RZ, RZ, 0x40000040 ;  /* 0x40000040ffad7424 */ /* 0x000fe200078e00ff */
[----:B------:R-:W-:Y:S01]  /*a6a0*/  LOP3.LUT R9, R9, 0x3fff, RZ, 0xc0, !PT ;  /* 0x00003fff09097812 */ /* 0x000fe200078ec0ff */
[----:B------:R-:W0:Y:S01]  /*a6b0*/  LDC R178, c[0x0][0x448] ;  /* 0x00011200ffb27b82 */ /* 0x000e220000000800 */
[----:B------:R-:W-:Y:S01]  /*a6c0*/  @!P1 PRMT R21, RZ, 0x654, R21 ;  /* 0x00000654ff159816 */ /* 0x000fe20000000015 */
[----:B------:R-:W-:Y:S01]  /*a6d0*/  VIADD R216, R216, 0xfffffffe ;  /* 0xfffffffed8d87836 */ /* 0x000fe20000000000 */
[----:B------:R-:W-:Y:S01]  /*a6e0*/  LOP3.LUT R9, R9, 0x3000000, RZ, 0xfc, !PT ;  /* 0x0300000009097812 */ /* 0x000fe200078efcff */
[----:B------:R-:W-:Y:S01]  /*a6f0*/  ULDC UR42, c[0x0][0x988] ;  /* 0x00026200002a7ab9 */ /* 0x000fe20000000800 */
[----:B------:R-:W-:-:S03]  /*a700*/  ULDC UR43, c[0x0][0x988] ;  /* 0x00026200002b7ab9 */ /* 0x000fc60000000800 */
[----:B------:R-:W-:-:S04]  /*a710*/  IMAD R172, R19, 0xc00, R9 ;  /* 0x00000c0013ac7824 */ /* 0x000fc800078e0209 */
[C---:B------:R-:W-:Y:S01]  /*a720*/  VIADD R174, R172.reuse, 0x80 ;  /* 0x00000080acae7836 */ /* 0x040fe20000000000 */
[----:B------:R-:W-:Y:S01]  /*a730*/  R2UR UR6, R172 ;  /* 0x00000000ac0672ca */ /* 0x000fe200000e0000 */
[----:B------:R-:W-:Y:S01]  /*a740*/  WARPGROUP.ARRIVE ;  /* 0x00000000000079c5 */ /* 0x000fe20000000000 */
[----:B0-----:R-:W-:-:S11]  /*a750*/  ISETP.NE.AND P2, PT, R178, 0x1, PT ;  /* 0x00000001b200780c */ /* 0x001fd60003f45270 */
        /* <DEDUP_REMOVED lines=10> */
[----:B------:R-:W-:Y:S01]  /*a800*/  IMAD.MOV.U32 R153, RZ, RZ, 0x40000040 ;  /* 0x40000040ff997424 */ /* 0x000fe200078e00ff */
[----:B------:R-:W0:Y:S02]  /*a810*/  @P2 LDC R154, c[0x0][0x450] ;  /* 0x00011400ff9a2b82 */ /* 0x000e240000000800 */
        /* <DEDUP_REMOVED lines=8> */
[----:B------:R-:W-:Y:S01]  /*a8a0*/  IMAD.MOV.U32 R153, RZ, RZ, 0x40000040 ;  /* 0x40000040ff997424 */ /* 0x000fe200078e00ff */
[----:B------:R-:W-:Y:S01]  /*a8b0*/  IADD3 R172, R172, 0x280, RZ ;  /* 0x00000280acac7810 */ /* 0x000fe20007ffe0ff */
[----:B------:R-:W-:Y:S02]  /*a8c0*/  WARPGROUP.DEPBAR.LE gsb0, 0x0 ;  /* 0x00008000000079c5 */ /* 0x000fe40000010000 */
[----:B------:R-:W-:-:S15]  /*a8d0*/  WARPGROUP.ARRIVE ;  /* 0x00000000000079c5 */ /* 0x000fde0000000000 */
[----:B------:R-:W-:-:S05]  /*a8e0*/  NOP ;  /* 0x0000000000007918 */ /* 0x000fca0000000000 */
[----:B------:R-:W-:Y:S01]  /*a8f0*/  HGMMA.64x256x16.F32 R24, R160, gdesc[UR4].tnspB, R24, gsb0 ;  /* 0x43e00004a0187df0 */ /* 0x000fe20008000818 */
[----:B------:R-:W-:Y:S01]  /*a900*/  R2UR UR6, R152 ;  /* 0x00000000980672ca */ /* 0x000fe200000e0000 */
[----:B------:R-:W-:Y:S01]  /*a910*/  IMAD.MOV.U32 R152, RZ, RZ, R210 ;  /* 0x000000ffff987224 */ /* 0x000fe200078e00d2 */
[----:B------:R-:W-:Y:S02]  /*a920*/  R2UR UR7, R153 ;  /* 0x00000000990772ca */ /* 0x000fe400000e0000 */
[----:B------:R-:W1:Y:S02]  /*a930*/  @P2 LDC R153, c[0x0][0x44c] ;  /* 0x00011300ff992b82 */ /* 0x000e640000000800 */
[----:B-1----:R-:W-:-:S05]  /*a940*/  @P2 IMAD.HI.U32 R153, R210, R153, RZ ;  /* 0x00000099d2992227 */ /* 0x002fca00078e00ff */
[----:B0-----:R-:W-:-:S04]  /*a950*/  @P2 SHF.R.U32.HI R152, RZ, R154, R153 ;  /* 0x0000009aff982219 */ /* 0x001fc80000011699 */
[----:B------:R-:W-:-:S05]  /*a960*/  IADD3 R152, R152, R213, -R211 ;  /* 0x000000d598987210 */ /* 0x000fca0007ffe8d3 */
[----:B------:R-:W-:-:S05]  /*a970*/  IMAD.HI R152, R152, 0x2aaaaaab, RZ ;  /* 0x2aaaaaab98987827 */ /* 0x000fca00078e02ff */
[----:B------:R-:W-:Y:S01]  /*a980*/  SHF.R.U32.HI R153, RZ, 0x1f, R152 ;  /* 0x0000001fff997819 */ /* 0x000fe20000011698 */
[----:B------:R-:W-:Y:S02]  /*a990*/  WARPGROUP.DEPBAR.LE gsb0, 0x0 ;  /* 0x00008000000079c5 */ /* 0x000fe40000010000 */
[----:B------:R-:W-:-:S06]  /*a9a0*/  WARPGROUP.ARRIVE ;  /* 0x00000000000079c5 */ /* 0x000fcc0000000000 */
        /* <DEDUP_REMOVED lines=9> */
[----:B0-----:R-:W-:-:S04]  /*aa40*/  LEA.HI.SX32 R21, R152, R153, 0x1c ;  /* 0x0000009998157211 */ /* 0x001fc800078fe2ff */
[----:B------:R-:W-:-:S04]  /*aa50*/  VIMNMX R21, RZ, R21, !PT ;  /* 0x00000015ff157248 */ /* 0x000fc80007fe0100 */
[----:B------:R-:W-:-:S13]  /*aa60*/  ISETP.GE.AND P2, PT, R216, R21, PT ;  /* 0x00000015d800720c */ /* 0x000fda0003f46270 */
[----:B--2---:R-:W-:Y:S05]  /*aa70*/  @!P2 BRA `(.L_x_4954) ;  /* 0x0000002400d8a947 */ /* 0x004fea0003800000 */
[----:B------:R-:W-:Y:S02]  /*aa80*/  IMAD.MOV.U32 R203, RZ, RZ, R8 ;  /* 0x000000ffffcb7224 */ /* 0x000fe400078e0008 */
[----:B------:R-:W-:Y:S02]  /*aa90*/  IMAD.MOV.U32 R222, RZ, RZ, R5 ;  /* 0x000000ffffde7224 */ /* 0x000fe400078e0005 */
[----:B------:R-:W-:-:S07]  /*aaa0*/  IMAD.MOV.U32 R200, RZ, RZ, R216 ;  /* 0x000000ffffc87224 */ /* 0x000fce00078e00d8 */
.L_x_4964:
        /* <DEDUP_REMOVED lines=8> */
.L_x_4955:
[----:B------:R-:W-:Y:S01]  /*ab30*/  IMAD R201, R19, 0x8, R18 ;  /* 0x0000000813c97824 */ /* 0x000fe200078e0212 */
[----:B------:R-:W-:-:S04]  /*ab40*/  SHF.L.U32 R202, R23, 0x1f, RZ ;  /* 0x0000001f17ca7819 */ /* 0x000fc800000006ff */
[----:B------:R0:W1:Y:S01]  /*ab50*/  SYNCS.PHASECHK.TRANS64.TRYWAIT P2, [R201+URZ+0x22830], R202 ;  /* 0x022830cac90075a7 */ /* 0x000062000804017f */
[----:B------:R-:W-:Y:S05]  /*ab60*/  @!P0 BRA `(.L_x_4956) ;  /* 0x0000000000048947 */ /* 0x000fea0003800000 */
[----:B------:R-:W-:Y:S01]  /*ab70*/  BPT.TRAP 0x1 ;  /* 0x000000040000795c */ /* 0x000fe20000300000 */
.L_x_4956:
[----:B------:R-:W2:Y:S02]  /*ab80*/  LDC R0, c[0x0][0x448] ;  /* 0x00011200ff007b82 */ /* 0x000ea40000000800 */
[----:B--2---:R-:W-:Y:S01]  /*ab90*/  ISETP.NE.AND P3, PT, R0, 0x1, PT ;  /* 0x000000010000780c */ /* 0x004fe20003f65270 */
[----:B------:R-:W-:-:S12]  /*aba0*/  IMAD.IADD R0, R217, 0x1, R210 ;  /* 0x00000001d9007824 */ /* 0x000fd800078e02d2 */
[----:B------:R-:W2:Y:S08]  /*abb0*/  @P3 LDC R5, c[0x0][0x44c] ;  /* 0x00011300ff053b82 */ /* 0x000eb00000000800 */
[----:B------:R-:W3:Y:S01]  /*abc0*/  @P3 LDC R8, c[0x0][0x450] ;  /* 0x00011400ff083b82 */ /* 0x000ee20000000800 */
[----:B--2---:R-:W-:-:S05]  /*abd0*/  @P3 IMAD.HI.U32 R5, R0, R5, RZ ;  /* 0x0000000500053227 */ /* 0x004fca00078e00ff */
[----:B---3--:R-:W-:Y:S01]  /*abe0*/  @P3 SHF.R.U32.HI R0, RZ, R8, R5 ;  /* 0x00000008ff003219 */ /* 0x008fe20000011605 */
[----:B-1----:R-:W-:Y:S06]  /*abf0*/  @P2 BRA `(.L_x_4957) ;  /* 0x0000000000082947 */ /* 0x002fec0003800000 */
[----:B------:R-:W1:Y:S02]  /*ac00*/  SYNCS.PHASECHK.TRANS64.TRYWAIT P2, [R201+URZ+0x22830], R202 ;  /* 0x022830cac90075a7 */ /* 0x000e64000804017f */
[----:B-1----:R-:W-:Y:S05]  /*ac10*/  @!P2 BRA `(.L_x_4958) ;  /* 0x000001040024a947 */ /* 0x002fea0003800000 */
.L_x_4957:
[----:B------:R-:W-:Y:S05]  /*ac20*/  WARPSYNC.ALL ;  /* 0x0000000000007948 */ /* 0x000fea0003800000 */
[----:B------:R-:W2:Y:S04]  /*ac30*/  SHFL.IDX PT, R153, R0, RZ, 0x1c1f ;  /* 0x001c1fff00997589 */ /* 0x000ea800000e0000 */
[----:B------:R2:W3:Y:S01]  /*ac40*/  SHFL.IDX PT, R155, R0, 0x1, 0x1c1f ;  /* 0x003c1f00009b7f89 */ /* 0x0004e200000e0000 */
[----:B------:R-:W-:-:S03]  /*ac50*/  IMAD.MOV.U32 R5, RZ, RZ, -0x60 ;  /* 0xffffffa0ff057424 */ /* 0x000fc600078e00ff */
[----:B------:R-:W4:Y:S01]  /*ac60*/  LDL.LU R216, [R1+0x4] ;  /* 0x0000040001d87983 */ /* 0x000f220000300800 */
[----:B------:R-:W-:Y:S01]  /*ac70*/  IMAD R5, R200, R5, 0x1 ;  /* 0x00000001c8057424 */ /* 0x000fe200078e0205 */
[----:B------:R-:W-:Y:S01]  /*ac80*/  R2UR UR4, R6 ;  /* 0x00000000060472ca */ /* 0x000fe200000e0000 */
[----:B------:R-:W-:Y:S01]  /*ac90*/  IMAD R156, R19, 0x300, R20 ;  /* 0x00000300139c7824 */ /* 0x000fe200078e0214 */
[----:B------:R-:W-:Y:S01]  /*aca0*/  R2UR UR5, R7 ;  /* 0x00000000070572ca */ /* 0x000fe200000e0000 */
[----:B------:R-:W-:Y:S01]  /*acb0*/  IMAD R8, R218, -0x2, R5 ;  /* 0xfffffffeda087824 */ /* 0x000fe200078e0205 */
[----:B------:R-:W-:Y:S01]  /*acc0*/  R2UR UR8, R14 ;  /* 0x000000000e0872ca */ /* 0x000fe200000e0000 */
[----:B------:R-:W-:Y:S01]  /*acd0*/  IMAD.MOV.U32 R157, RZ, RZ, 0x40000040 ;  /* 0x40000040ff9d7424 */ /* 0x000fe200078e00ff */
[C---:B------:R-:W-:Y:S01]  /*ace0*/  R2UR UR6, R156.reuse ;  /* 0x000000009c0672ca */ /* 0x040fe200000e0000 */
[C---:B------:R-:W-:Y:S01]  /*acf0*/  VIADD R154, R156.reuse, 0x2 ;  /* 0x000000029c9a7836 */ /* 0x040fe20000000000 */
[----:B------:R-:W-:Y:S01]  /*ad00*/  IADD3 R8, -R211, R8, R213 ;  /* 0x00000008d3087210 */ /* 0x000fe20007ffe1d5 */
[C---:B------:R-:W-:Y:S01]  /*ad10*/  VIADD R152, R156.reuse, 0x4 ;  /* 0x000000049c987836 */ /* 0x040fe20000000000 */
[C---:B------:R-:W-:Y:S01]  /*ad20*/  R2UR UR7, R157.reuse ;  /* 0x000000009d0772ca */ /* 0x040fe200000e0000 */
[----:B------:R-:W-:Y:S01]  /*ad30*/  VIADD R156, R156, 0x6 ;  /* 0x000000069c9c7836 */ /* 0x000fe20000000000 */
[----:B------:R-:W-:Y:S01]  /*ad40*/  R2UR UR10, R154 ;  /* 0x000000009a0a72ca */ /* 0x000fe200000e0000 */
[----:B--2---:R-:W-:Y:S01]  /*ad50*/  IMAD.IADD R0, R8, 0x1, R153 ;  /* 0x0000000108007824 */ /* 0x004fe200078e0299 */
[----:B------:R-:W-:Y:S01]  /*ad60*/  R2UR UR14, R152 ;  /* 0x00000000980e72ca */ /* 0x000fe200000e0000 */
[----:B------:R-:W-:Y:S01]  /*ad70*/  IMAD.MOV.U32 R153, RZ, RZ, 0x40000040 ;  /* 0x40000040ff997424 */ /* 0x000fe200078e00ff */
[----:B------:R-:W-:Y:S01]  /*ad80*/  R2UR UR18, R156 ;  /* 0x000000009c1272ca */ /* 0x000fe200000e0000 */
[----:B---3--:R-:W-:Y:S01]  /*ad90*/  IMAD.IADD R8, R8, 0x1, R155 ;  /* 0x0000000108087824 */ /* 0x008fe200078e029b */
[----:B------:R-:W-:Y:S01]  /*ada0*/  R2UR UR19, R157 ;  /* 0x000000009d1372ca */ /* 0x000fe200000e0000 */
[----:B------:R-:W-:Y:S01]  /*adb0*/  IMAD.MOV.U32 R155, RZ, RZ, 0x40000040 ;  /* 0x40000040ff9b7424 */ /* 0x000fe200078e00ff */
[----:B------:R-:W-:-:S02]  /*adc0*/  R2UR UR15, R153 ;  /* 0x00000000990f72ca */ /* 0x000fc400000e0000 */
        /* <DEDUP_REMOVED lines=8> */
[C---:B------:R-:W-:Y:S02]  /*ae50*/  ISETP.GT.AND P2, PT, R0.reuse, 0x49, PT ;  /* 0x000000490000780c */ /* 0x040fe40003f44270 */
[C---:B------:R-:W-:Y:S02]  /*ae60*/  ISETP.GT.AND P3, PT, R0.reuse, 0x50, PT ;  /* 0x000000500000780c */ /* 0x040fe40003f64270 */
[C---:B------:R-:W-:Y:S02]  /*ae70*/  ISETP.GT.AND P4, PT, R0.reuse, 0x51, PT ;  /* 0x000000510000780c */ /* 0x040fe40003f84270 */
[C---:B------:R-:W-:Y:S02]  /*ae80*/  ISETP.GT.AND P5, PT, R0.reuse, 0x58, PT ;  /* 0x000000580000780c */ /* 0x040fe40003fa4270 */
[----:B------:R-:W-:Y:S01]  /*ae90*/  ISETP.GT.AND P6, PT, R0, 0x59, PT ;  /* 0x000000590000780c */ /* 0x000fe20003fc4270 */
[----:B------:R-:W-:Y:S02]  /*aea0*/  WARPGROUP.DEPBAR.LE gsb0, 0x0 ;  /* 0x00008000000079c5 */ /* 0x000fe40000010000 */
[----:B------:R-:W-:-:S06]  /*aeb0*/  WARPGROUP.ARRIVE ;  /* 0x00000000000079c5 */ /* 0x000fcc0000000000 */
[----:B------:R-:W-:Y:S03]  /*aec0*/  HGMMA.64x96x16.F32 R152, gdesc[UR8], R152, gsb0 ;  /* 0x01600000089879f0 */ /* 0x000fe60008000898 */
[----:B------:R-:W-:Y:S02]  /*aed0*/  WARPGROUP.DEPBAR.LE gsb0, 0x0 ;  /* 0x00008000000079c5 */ /* 0x000fe40000010000 */
[----:B------:R-:W-:-:S06]  /*aee0*/  WARPGROUP.ARRIVE ;  /* 0x00000000000079c5 */ /* 0x000fcc0000000000 */
[----:B------:R-:W-:Y:S01]  /*aef0*/  HGMMA.64x96x16.F32 R152, gdesc[UR12], R152, gsb0 ;  /* 0x016000000c9879f0 */ /* 0x000fe20008000898 */
[----:B----4-:R-:W-:-:S04]  /*af00*/  LOP3.LUT R216, R216, 0xffbfffff, RZ, 0xc0, !PT ;  /* 0xffbfffffd8d87812 */ /* 0x010fc800078ec0ff */
[----:B------:R-:W-:Y:S02]  /*af10*/  @P1 LOP3.LUT R216, R216, 0x400000, RZ, 0xfc, !PT ;  /* 0x00400000d8d81812 */ /* 0x000fe400078efcff */
[----:B------:R-:W-:Y:S02]  /*af20*/  ISETP.GT.AND P1, PT, R0, 0x41, PT ;  /* 0x000000410000780c */ /* 0x000fe40003f24270 */
[----:B------:R-:W-:-:S04]  /*af30*/  LOP3.LUT R216, R216, 0xffdfffff, RZ, 0xc0, !PT ;  /* 0xffdfffffd8d87812 */ /* 0x000fc800078ec0ff */
[----:B------:R-:W-:Y:S02]  /*af40*/  @P0 LOP3.LUT R216, R216, 0x200000, RZ, 0xfc, !PT ;  /* 0x00200000d8d80812 */ /* 0x000fe400078efcff */
[----:B------:R-:W-:Y:S02]  /*af50*/  ISETP.GT.AND P0, PT, R0, 0x48, PT ;  /* 0x000000480000780c */ /* 0x000fe40003f04270 */
[----:B------:R-:W-:-:S04]  /*af60*/  LOP3.LUT R216, R216, 0xff7fffff, RZ, 0xc0, !PT ;  /* 0xff7fffffd8d87812 */ /* 0x000fc800078ec0ff */
[----:B------:R-:W-:Y:S02]  /*af70*/  @P1 LOP3.LUT R216, R216, 0x800000, RZ, 0xfc, !PT ;  /* 0x00800000d8d81812 */ /* 0x000fe400078efcff */
[----:B------:R-:W-:Y:S02]  /*af80*/  ISETP.GT.AND P1, PT, R0, RZ, PT ;  /* 0x000000ff0000720c */ /* 0x000fe40003f24270 */
[----:B------:R-:W-:-:S04]  /*af90*/  LOP3.LUT R216, R216, 0xfeffffff, RZ, 0xc0, !PT ;  /* 0xfeffffffd8d87812 */ /* 0x000fc800078ec0ff */
[----:B------:R-:W-:Y:S02]  /*afa0*/  @P0 LOP3.LUT R216, R216, 0x1000000, RZ, 0xfc, !PT ;  /* 0x01000000d8d80812 */ /* 0x000fe400078efcff */
[----:B------:R-:W-:Y:S02]  /*afb0*/  ISETP.GT.AND P0, PT, R0, 0x9, PT ;  /* 0x000000090000780c */ /* 0x000fe40003f04270 */
[----:B------:R-:W-:-:S04]  /*afc0*/  LOP3.LUT R216, R216, 0xfdffffff, RZ, 0xc0, !PT ;  /* 0xfdffffffd8d87812 */ /* 0x000fc800078ec0ff */
[----:B------:R-:W-:Y:S02]  /*afd0*/  @P2 LOP3.LUT R216, R216, 0x2000000, RZ, 0xfc, !PT ;  /* 0x02000000d8d82812 */ /* 0x000fe400078efcff */
[----:B------:R-:W-:Y:S02]  /*afe0*/  ISETP.GT.AND P2, PT, R0, 0x8, PT ;  /* 0x000000080000780c */ /* 0x000fe40003f44270 */
[----:B------:R-:W-:-:S04]  /*aff0*/  LOP3.LUT R216, R216, 0xfbffffff, RZ, 0xc0, !PT ;  /* 0xfbffffffd8d87812 */ /* 0x000fc800078ec0ff */
[----:B------:R-:W-:Y:S02]  /*b000*/  @P3 LOP3.LUT R216, R216, 0x4000000, RZ, 0xfc, !PT ;  /* 0x04000000d8d83812 */ /* 0x000fe400078efcff */
[----:B------:R-:W-:-:S03]  /*b010*/  ISETP.GT.AND P3, PT, R0, 0x1, PT ;  /* 0x000000010000780c */ /* 0x000fc60003f64270 */
[----:B------:R-:W-:Y:S01]  /*b020*/  STL [R1+0x4], R216 ;  /* 0x000004d801007387 */ /* 0x000fe20000100800 */
        /* <DEDUP_REMOVED lines=9> */
[----:B------:R-:W-:Y:S02]  /*b0c0*/  FSEL R160, R160, -INF , P1 ;  /* 0xff800000a0a07808 */ /* 0x000fe40000800000 */
[C---:B------:R-:W-:Y:S02]  /*b0d0*/  ISETP.GT.AND P3, PT, R0.reuse, 0x11, PT ;  /* 0x000000110000780c */ /* 0x040fe40003f64270 */
[C---:B------:R-:W-:Y:S02]  /*b0e0*/  ISETP.GT.AND P2, PT, R0.reuse, 0x18, PT ;  /* 0x000000180000780c */ /* 0x040fe40003f44270 */
[C---:B------:R-:W-:Y:S02]  /*b0f0*/  ISETP.GT.AND P0, PT, R0.reuse, 0x19, PT ;  /* 0x000000190000780c */ /* 0x040fe40003f04270 */
[----:B------:R-:W-:-:S02]  /*b100*/  ISETP.GT.AND P1, PT, R0, 0x20, PT ;  /* 0x000000200000780c */ /* 0x000fc40003f24270 */
[----:B------:R-:W-:Y:S02]  /*b110*/  FSEL R161, R161, -INF , P3 ;  /* 0xff800000a1a17808 */ /* 0x000fe40001800000 */
[----:B------:R-:W-:Y:S02]  /*b120*/  FSEL R164, R164, -INF , P2 ;  /* 0xff800000a4a47808 */ /* 0x000fe40001000000 */
[----:B------:R-:W-:Y:S02]  /*b130*/  FSEL R165, R165, -INF , P0 ;  /* 0xff800000a5a57808 */ /* 0x000fe40000000000 */
[----:B------:R-:W-:Y:S02]  /*b140*/  FSEL R168, R168, -INF , P1 ;  /* 0xff800000a8a87808 */ /* 0x000fe40000800000 */
[C---:B------:R-:W-:Y:S02]  /*b150*/  ISETP.GT.AND P3, PT, R0.reuse, 0x21, PT ;  /* 0x000000210000780c */ /* 0x040fe40003f64270 */
[----:B------:R-:W-:-:S02]  /*b160*/  ISETP.GT.AND P2, PT, R0, 0x28, PT ;  /* 0x000000280000780c */ /* 0x000fc40003f44270 */
[C---:B------:R-:W-:Y:S02]  /*b170*/  ISETP.GT.AND P0, PT, R0.reuse, 0x29, PT ;  /* 0x000000290000780c */ /* 0x040fe40003f04270 */
[----:B------:R-:W-:Y:S02]  /*b180*/  ISETP.GT.AND P1, PT, R0, 0x30, PT ;  /* 0x000000300000780c */ /* 0x000fe40003f24270 */
[----:B------:R-:W-:Y:S02]  /*b190*/  FSEL R169, R169, -INF , P3 ;  /* 0xff800000a9a97808 */ /* 0x000fe40001800000 */
[----:B------:R-:W-:Y:S02]  /*b1a0*/  FSEL R172, R172, -INF , P2 ;  /* 0xff800000acac7808 */ /* 0x000fe40001000000 */
[----:B------:R-:W-:Y:S02]  /*b1b0*/  FSEL R173, R173, -INF , P0 ;  /* 0xff800000adad7808 */ /* 0x000fe40000000000 */
[----:B------:R-:W-:-:S02]  /*b1c0*/  FSEL R176, R176, -INF , P1 ;  /* 0xff800000b0b07808 */ /* 0x000fc40000800000 */
[C---:B------:R-:W-:Y:S02]  /*b1d0*/  ISETP.GT.AND P3, PT, R0.reuse, 0x31, PT ;  /* 0x000000310000780c */ /* 0x040fe40003f64270 */
[C---:B------:R-:W-:Y:S02]  /*b1e0*/  ISETP.GT.AND P2, PT, R0.reuse, 0x38, PT ;  /* 0x000000380000780c */ /* 0x040fe40003f44270 */
[C---:B------:R-:W-:Y:S02]  /*b1f0*/  ISETP.GT.AND P0, PT, R0.reuse, 0x39, PT ;  /* 0x000000390000780c */ /* 0x040fe40003f04270 */
[----:B------:R-:W-:Y:S02]  /*b200*/  ISETP.GT.AND P1, PT, R0, 0x40, PT ;  /* 0x000000400000780c */ /* 0x000fe40003f24270 */
        /* <DEDUP_REMOVED lines=8> */
[----:B------:R-:W-:Y:S02]  /*b290*/  FMNMX.FTZ R0, R160, R0, !PT ;  /* 0x00000000a0007209 */ /* 0x000fe40007810000 */
[C---:B------:R-:W-:Y:S02]  /*b2a0*/  LOP3.LUT P1, RZ, R216.reuse, 0x800000, RZ, 0xc0, !PT ;  /* 0x00800000d8ff7812 */ /* 0x040fe4000782c0ff */
[----:B------:R-:W-:Y:S02]  /*b2b0*/  FMNMX.FTZ R0, R161, R0, !PT ;  /* 0x00000000a1007209 */ /* 0x000fe40007810000 */
[----:B------:R-:W-:Y:S02]  /*b2c0*/  LOP3.LUT P0, RZ, R216, 0x1000000, RZ, 0xc0, !PT ;  /* 0x01000000d8ff7812 */ /* 0x000fe4000780c0ff */
[----:B------:R-:W-:Y:S02]  /*b2d0*/  FMNMX.FTZ R0, R164, R0, !PT ;  /* 0x00000000a4007209 */ /* 0x000fe40007810000 */
[----:B------:R-:W-:-:S02]  /*b2e0*/  FSEL R185, R185, -INF , P1 ;  /* 0xff800000b9b97808 */ /* 0x000fc40000800000 */
[----:B------:R-:W-:Y:S02]  /*b2f0*/  FMNMX.FTZ R0, R165, R0, !PT ;  /* 0x00000000a5007209 */ /* 0x000fe40007810000 */
[----:B------:R-:W-:Y:S02]  /*b300*/  LOP3.LUT P2, RZ, R216, 0x2000000, RZ, 0xc0, !PT ;  /* 0x02000000d8ff7812 */ /* 0x000fe4000784c0ff */
[----:B------:R-:W-:Y:S02]  /*b310*/  FMNMX.FTZ R0, R168, R0, !PT ;  /* 0x00000000a8007209 */ /* 0x000fe40007810000 */
[----:B------:R-:W-:Y:S02]  /*b320*/  FSEL R188, R188, -INF , P0 ;  /* 0xff800000bcbc7808 */ /* 0x000fe40000000000 */
[----:B------:R-:W-:Y:S02]  /*b330*/  FMNMX.FTZ R0, R169, R0, !PT ;  /* 0x00000000a9007209 */ /* 0x000fe40007810000 */
[----:B------:R-:W-:-:S02]  /*b340*/  LOP3.LUT P3, RZ, R216, 0x4000000, RZ, 0xc0, !PT ;  /* 0x04000000d8ff7812 */ /* 0x000fc4000786c0ff */
[----:B------:R-:W-:Y:S02]  /*b350*/  FMNMX.FTZ R0, R172, R0, !PT ;  /* 0x00000000ac007209 */ /* 0x000fe40007810000 */
[----:B------:R-:W-:Y:S02]  /*b360*/  FSEL R189, R189, -INF , P2 ;  /* 0xff800000bdbd7808 */ /* 0x000fe40001000000 */
[----:B------:R-:W-:Y:S02]  /*b370*/  FMNMX.FTZ R0, R173, R0, !PT ;  /* 0x00000000ad007209 */ /* 0x000fe40007810000 */
[----:B------:R-:W-:Y:S02]  /*b380*/  FSEL R192, R192, -INF , P3 ;  /* 0xff800000c0c07808 */ /* 0x000fe40001800000 */
[----:B------:R-:W-:Y:S02]  /*b390*/  FMNMX.FTZ R0, R176, R0, !PT ;  /* 0x00000000b0007209 */ /* 0x000fe40007810000 */
[----:B------:R-:W-:-:S02]  /*b3a0*/  FSEL R193, R193, -INF , P4 ;  /* 0xff800000c1c17808 */ /* 0x000fc40002000000 */
[----:B------:R-:W-:Y:S02]  /*b3b0*/  FMNMX.FTZ R0, R177, R0, !PT ;  /* 0x00000000b1007209 */ /* 0x000fe40007810000 */
[----:B------:R-:W-:Y:S02]  /*b3c0*/  FSEL R196, R196, -INF , P5 ;  /* 0xff800000c4c47808 */ /* 0x000fe40002800000 */
[----:B------:R-:W-:Y:S02]  /*b3d0*/  FMNMX.FTZ R0, R180, R0, !PT ;  /* 0x00000000b4007209 */ /* 0x000fe40007810000 */
[----:B------:R-:W-:Y:S02]  /*b3e0*/  FSEL R197, R197, -INF , P6 ;  /* 0xff800000c5c57808 */ /* 0x000fe40003000000 */
[----:B------:R-:W-:Y:S02]  /*b3f0*/  FMNMX.FTZ R0, R181, R0, !PT ;  /* 0x00000000b5007209 */ /* 0x000fe40007810000 */
[----:B------:R-:W-:-:S02]  /*b400*/  LOP3.LUT P1, RZ, R216, 0x400000, RZ, 0xc0, !PT ;  /* 0x00400000d8ff7812 */ /* 0x000fc4000782c0ff */
[----:B------:R-:W-:Y:S02]  /*b410*/  FMNMX.FTZ R0, R184, R0, !PT ;  /* 0x00000000b8007209 */ /* 0x000fe40007810000 */
[----:B------:R-:W-:Y:S02]  /*b420*/  LOP3.LUT P0, RZ, R216, 0x200000, RZ, 0xc0, !PT ;  /* 0x00200000d8ff7812 */ /* 0x000fe4000780c0ff */
[----:B------:R-:W-:Y:S02]  /*b430*/  FMNMX.FTZ R0, R185, R0, !PT ;  /* 0x00000000b9007209 */ /* 0x000fe40007810000 */
[----:B------:R-:W-:Y:S02]  /*b440*/  ISETP.GT.AND P4, PT, R8, 0x1, PT ;  /* 0x000000010800780c */ /* 0x000fe40003f84270 */
[----:B------:R-:W-:Y:S02]  /*b450*/  FMNMX.FTZ R0, R188, R0, !PT ;  /* 0x00000000bc007209 */ /* 0x000fe40007810000 */
[----:B------:R-:W-:-:S02]  /*b460*/  ISETP.GT.AND P3, PT, R8, 0x8, PT ;  /* 0x000000080800780c */ /* 0x000fc40003f64270 */
[----:B------:R-:W-:Y:S02]  /*b470*/  FMNMX.FTZ R0, R189, R0, !PT ;  /* 0x00000000bd007209 */ /* 0x000fe40007810000 */
[----:B------:R-:W-:Y:S02]  /*b480*/  FSEL R155, R155, -INF , P4 ;  /* 0xff8000009b9b7808 */ /* 0x000fe40002000000 */
[----:B------:R-:W-:Y:S02]  /*b490*/  FMNMX.FTZ R0, R192, R0, !PT ;  /* 0x00000000c0007209 */ /* 0x000fe40007810000 */
[----:B------:R-:W-:Y:S02]  /*b4a0*/  FSEL R158, R158, -INF , P3 ;  /* 0xff8000009e9e7808 */ /* 0x000fe40001800000 */
[----:B------:R-:W-:Y:S02]  /*b4b0*/  FMNMX.FTZ R0, R193, R0, !PT ;  /* 0x00000000c1007209 */ /* 0x000fe40007810000 */
[----:B------:R-:W-:-:S02]  /*b4c0*/  ISETP.GT.AND P4, PT, R8, 0x10, PT ;  /* 0x000000100800780c */ /* 0x000fc40003f84270 */
[----:B------:R-:W-:Y:S02]  /*b4d0*/  FMNMX.FTZ R0, R196, R0, !PT ;  /* 0x00000000c4007209 */ /* 0x000fe40007810000 */
[----:B------:R-:W-:Y:S02]  /*b4e0*/  ISETP.GT.AND P3, PT, R8, 0x11, PT ;  /* 0x000000110800780c */ /* 0x000fe40003f64270 */
[----:B------:R-:W-:Y:S02]  /*b4f0*/  FMNMX.FTZ R0, R197, R0, !PT ;  /* 0x00000000c5007209 */ /* 0x000fe40007810000 */
[----:B------:R-:W-:Y:S02]  /*b500*/  FSEL R162, R162, -INF , P4 ;  /* 0xff800000a2a27808 */ /* 0x000fe40002000000 */
[----:B------:R-:W-:Y:S01]  /*b510*/  FSEL R163, R163, -INF , P3 ;  /* 0xff800000a3a37808 */ /* 0x000fe20001800000 */
[----:B------:R-:W2:Y:S01]  /*b520*/  SHFL.BFLY PT, R5, R0, 0x2, 0x1f ;  /* 0x0c401f0000057f89 */ /* 0x000ea200000e0000 */
[----:B------:R-:W-:-:S02]  /*b530*/  ISETP.GT.AND P4, PT, R8, 0x19, PT ;  /* 0x000000190800780c */ /* 0x000fc40003f84270 */
[----:B------:R-:W-:Y:S02]  /*b540*/  ISETP.GT.AND P3, PT, R8, 0x20, PT ;  /* 0x000000200800780c */ /* 0x000fe40003f64270 */
[----:B------:R-:W-:Y:S02]  /*b550*/  FSEL R167, R167, -INF , P4 ;  /* 0xff800000a7a77808 */ /* 0x000fe40002000000 */
[----:B------:R-:W-:Y:S02]  /*b560*/  FSEL R170, R170, -INF , P3 ;  /* 0xff800000aaaa7808 */ /* 0x000fe40001800000 */
[C---:B------:R-:W-:Y:S02]  /*b570*/  ISETP.GT.AND P4, PT, R8.reuse, 0x28, PT ;  /* 0x000000280800780c */ /* 0x040fe40003f84270 */
[----:B------:R-:W-:Y:S02]  /*b580*/  ISETP.GT.AND P3, PT, R8, 0x29, PT ;  /* 0x000000290800780c */ /* 0x000fe40003f64270 */
[----:B------:R-:W-:-:S02]  /*b590*/  FSEL R174, R174, -INF , P4 ;  /* 0xff800000aeae7808 */ /* 0x000fc40002000000 */
[----:B------:R-:W-:Y:S02]  /*b5a0*/  FSEL R175, R175, -INF , P3 ;  /* 0xff800000afaf7808 */ /* 0x000fe40001800000 */
[C---:B------:R-:W-:Y:S02]  /*b5b0*/  ISETP.GT.AND P4, PT, R8.reuse, 0x31, PT ;  /* 0x000000310800780c */ /* 0x040fe40003f84270 */
[----:B------:R-:W-:Y:S02]  /*b5c0*/  ISETP.GT.AND P3, PT, R8, 0x38, PT ;  /* 0x000000380800780c */ /* 0x000fe40003f64270 */
[----:B------:R-:W-:Y:S02]  /*b5d0*/  FSEL R179, R179, -INF , P4 ;  /* 0xff800000b3b37808 */ /* 0x000fe40002000000 */
[----:B------:R-:W-:Y:S02]  /*b5e0*/  FSEL R182, R182, -INF , P3 ;  /* 0xff800000b6b67808 */ /* 0x000fe40001800000 */
[----:B--2---:R-:W-:-:S02]  /*b5f0*/  FMNMX.FTZ R5, R0, R5, !PT ;  /* 0x0000000500057209 */ /* 0x004fc40007810000 */
[C---:B------:R-:W-:Y:S02]  /*b600*/  ISETP.GT.AND P4, PT, R8.reuse, 0x40, PT ;  /* 0x000000400800780c */ /* 0x040fe40003f84270 */
[----:B------:R-:W-:Y:S01]  /*b610*/  ISETP.GT.AND P3, PT, R8, 0x41, PT ;  /* 0x000000410800780c */ /* 0x000fe20003f64270 */
[----:B------:R-:W2:Y:S01]  /*b620*/  SHFL.BFLY PT, R0, R5, 0x1, 0x1f ;  /* 0x0c201f0005007f89 */ /* 0x000ea200000e0000 */
[----:B------:R-:W-:Y:S02]  /*b630*/  FSEL R186, R186, -INF , P4 ;  /* 0xff800000baba7808 */ /* 0x000fe40002000000 */
[----:B------:R-:W-:Y:S02]  /*b640*/  FSEL R187, R187, -INF , P3 ;  /* 0xff800000bbbb7808 */ /* 0x000fe40001800000 */
        /* <DEDUP_REMOVED lines=8> */
[----:B--2---:R-:W-:Y:S01]  /*b6d0*/  FMNMX.FTZ R5, R5, R0, !PT ;  /* 0x0000000005057209 */ /* 0x004fe20007810000 */
[----:B------:R-:W-:-:S03]  /*b6e0*/  IMAD.U32 R0, RZ, RZ, UR43 ;  /* 0x0000002bff007e24 */ /* 0x000fc6000f8e00ff */
[C---:B------:R-:W-:Y:S01]  /*b6f0*/  FSETP.NEU.FTZ.AND P2, PT, R5.reuse, -INF , PT ;  /* 0xff8000000500780b */ /* 0x040fe20003f5d000 */
[----:B------:R-:W-:-:S03]  /*b700*/  FMUL.FTZ R223, R5, R0 ;  /* 0x0000000005df7220 */ /* 0x000fc60000410000 */
[----:B------:R-:W-:Y:S02]  /*b710*/  FSEL R216, R5, RZ, P2 ;  /* 0x000000ff05d87208 */ /* 0x000fe40001000000 */
[----:B------:R-:W-:Y:S02]  /*b720*/  FSEL R223, R223, RZ, P2 ;  /* 0x000000ffdfdf7208 */ /* 0x000fe40001000000 */
[----:B------:R-:W-:Y:S01]  /*b730*/  ISETP.GT.AND P2, PT, R8, RZ, PT ;  /* 0x000000ff0800720c */ /* 0x000fe20003f44270 */
[----:B------:R-:W-:Y:S02]  /*b740*/  FADD.FTZ R216, -R216, R222 ;  /* 0x000000ded8d87221 */ /* 0x000fe40000010100 */
[-CC-:B------:R-:W-:Y:S01]  /*b750*/  FFMA.FTZ R152, R152, R0.reuse, -R223.reuse ;  /* 0x0000000098987223 */ /* 0x180fe200000108df */
[----:B------:R-:W-:Y:S01]  /*b760*/  FSEL R154, R154, -INF , P2 ;  /* 0xff8000009a9a7808 */ /* 0x000fe20001000000 */
[-C--:B------:R-:W-:Y:S01]  /*b770*/  FMUL.FTZ R216, R216, R0.reuse ;  /* 0x00000000d8d87220 */ /* 0x080fe20000410000 */
[----:B------:R-:W-:Y:S01]  /*b780*/  ISETP.GT.AND P2, PT, R8, 0x9, PT ;  /* 0x000000090800780c */ /* 0x000fe20003f44270 */
[-CC-:B------:R-:W-:Y:S01]  /*b790*/  FFMA.FTZ R153, R153, R0.reuse, -R223.reuse ;  /* 0x0000000099997223 */ /* 0x180fe200000108df */
[-CC-:B------:R-:W-:Y:S01]  /*b7a0*/  FFMA.FTZ R156, R156, R0.reuse, -R223.reuse ;  /* 0x000000009c9c7223 */ /* 0x180fe200000108df */
[----:B------:R-:W-:Y:S01]  /*b7b0*/  MUFU.EX2 R152, R152 ;  /* 0x0000009800987308 */ /* 0x000fe20000000800 */
[----:B------:R-:W-:Y:S01]  /*b7c0*/  FSEL R159, R159, -INF , P2 ;  /* 0xff8000009f9f7808 */ /* 0x000fe20001000000 */
[-CC-:B------:R-:W-:Y:S01]  /*b7d0*/  FFMA.FTZ R160, R160, R0.reuse, -R223.reuse ;  /* 0x00000000a0a07223 */ /* 0x180fe200000108df */
[----:B------:R-:W-:Y:S01]  /*b7e0*/  ISETP.GT.AND P2, PT, R8, 0x18, PT ;  /* 0x000000180800780c */ /* 0x000fe20003f44270 */
[-CC-:B------:R-:W-:Y:S01]  /*b7f0*/  FFMA.FTZ R168, R168, R0.reuse, -R223.reuse ;  /* 0x00000000a8a87223 */ /* 0x180fe200000108df */
[-CC-:B------:R-:W-:Y:S01]  /*b800*/  FFMA.FTZ R176, R176, R0.reuse, -R223.reuse ;  /* 0x00000000b0b07223 */ /* 0x180fe200000108df */
[-CC-:B------:R-:W-:Y:S01]  /*b810*/  FFMA.FTZ R157, R157, R0.reuse, -R223.reuse ;  /* 0x000000009d9d7223 */ /* 0x180fe200000108df */
[----:B------:R-:W-:Y:S01]  /*b820*/  FSEL R166, R166, -INF , P2 ;  /* 0xff800000a6a67808 */ /* 0x000fe20001000000 */
[----:B------:R-:W2:Y:S01]  /*b830*/  MUFU.EX2 R216, R216 ;  /* 0x000000d800d87308 */ /* 0x000ea20000000800 */
[----:B------:R-:W-:Y:S01]  /*b840*/  ISETP.GT.AND P2, PT, R8, 0x21, PT ;  /* 0x000000210800780c */ /* 0x000fe20003f44270 */
[-CC-:B------:R-:W-:Y:S01]  /*b850*/  FFMA.FTZ R161, R161, R0.reuse, -R223.reuse ;  /* 0x00000000a1a17223 */ /* 0x180fe200000108df */
[-CC-:B------:R-:W-:Y:S01]  /*b860*/  FFMA.FTZ R164, R164, R0.reuse, -R223.reuse ;  /* 0x00000000a4a47223 */ /* 0x180fe200000108df */
[-CC-:B------:R-:W-:Y:S01]  /*b870*/  FFMA.FTZ R165, R165, R0.reuse, -R223.reuse ;  /* 0x00000000a5a57223 */ /* 0x180fe200000108df */
[----:B------:R-:W-:Y:S01]  /*b880*/  FSEL R171, R171, -INF , P2 ;  /* 0xff800000abab7808 */ /* 0x000fe20001000000 */
[-CC-:B------:R-:W-:Y:S01]  /*b890*/  FFMA.FTZ R169, R169, R0.reuse, -R223.reuse ;  /* 0x00000000a9a97223 */ /* 0x180fe200000108df */
[----:B------:R-:W-:Y:S01]  /*b8a0*/  ISETP.GT.AND P2, PT, R8, 0x30, PT ;  /* 0x000000300800780c */ /* 0x000fe20003f44270 */
[----:B------:R-:W3:Y:S01]  /*b8b0*/  MUFU.EX2 R153, R153 ;  /* 0x0000009900997308 */ /* 0x000ee20000000800 */
[-CC-:B------:R-:W-:Y:S01]  /*b8c0*/  FFMA.FTZ R172, R172, R0.reuse, -R223.reuse ;  /* 0x00000000acac7223 */ /* 0x180fe200000108df */
[-CC-:B------:R-:W-:Y:S01]  /*b8d0*/  FFMA.FTZ R173, R173, R0.reuse, -R223.reuse ;  /* 0x00000000adad7223 */ /* 0x180fe200000108df */
[----:B------:R-:W-:Y:S01]  /*b8e0*/  FSEL R178, R178, -INF , P2 ;  /* 0xff800000b2b27808 */ /* 0x000fe20001000000 */
[-CC-:B------:R-:W-:Y:S01]  /*b8f0*/  FFMA.FTZ R177, R177, R0.reuse, -R223.reuse ;  /* 0x00000000b1b17223 */ /* 0x180fe200000108df */
[----:B------:R-:W-:Y:S01]  /*b900*/  ISETP.GT.AND P2, PT, R8, 0x39, PT ;  /* 0x000000390800780c */ /* 0x000fe20003f44270 */
[-CC-:B------:R-:W-:Y:S01]  /*b910*/  FFMA.FTZ R180, R180, R0.reuse, -R223.reuse ;  /* 0x00000000b4b47223 */ /* 0x180fe200000108df */
[--C-:B------:R-:W-:Y:S01]  /*b920*/  FFMA.FTZ R181, R181, R0, -R223.reuse ;  /* 0x00000000b5b57223 */ /* 0x100fe200000108df */
[----:B------:R-:W-:Y:S01]  /*b930*/  MUFU.EX2 R157, R157 ;  /* 0x0000009d009d7308 */ /* 0x000fe20000000800 */
[----:B------:R-:W-:Y:S01]  /*b940*/  FSEL R183, R183, -INF , P2 ;  /* 0xff800000b7b77808 */ /* 0x000fe20001000000 */
[-C--:B--2---:R-:W-:Y:S01]  /*b950*/  FMUL.FTZ R24, R24, R216.reuse ;  /* 0x000000d818187220 */ /* 0x084fe20000410000 */
[----:B------:R-:W-:Y:S01]  /*b960*/  ISETP.GT.AND P2, PT, R8, 0x48, PT ;  /* 0x000000480800780c */ /* 0x000fe20003f44270 */
[-C--:B------:R-:W-:Y:S01]  /*b970*/  FMUL.FTZ R25, R25, R216.reuse ;  /* 0x000000d819197220 */ /* 0x080fe20000410000 */
[-C--:B------:R-:W-:Y:S01]  /*b980*/  FMUL.FTZ R28, R28, R216.reuse ;  /* 0x000000d81c1c7220 */ /* 0x080fe20000410000 */
[-C--:B------:R-:W-:Y:S01]  /*b990*/  FMUL.FTZ R29, R29, R216.reuse ;  /* 0x000000d81d1d7220 */ /* 0x080fe20000410000 */
[----:B------:R-:W-:Y:S01]  /*b9a0*/  FSEL R190, R190, -INF , P2 ;  /* 0xff800000bebe7808 */ /* 0x000fe20001000000 */
[-C--:B------:R-:W-:Y:S01]  /*b9b0*/  FMUL.FTZ R32, R32, R216.reuse ;  /* 0x000000d820207220 */ /* 0x080fe20000410000 */
[----:B------:R-:W-:Y:S01]  /*b9c0*/  ISETP.GT.AND P2, PT, R8, 0x51, PT ;  /* 0x000000510800780c */ /* 0x000fe20003f44270 */
[-C--:B------:R-:W-:Y:S01]  /*b9d0*/  FMUL.FTZ R33, R33, R216.reuse ;  /* 0x000000d821217220 */ /* 0x080fe20000410000 */
[----:B------:R-:W-:Y:S01]  /*b9e0*/  FMNMX.FTZ R8, R154, R203, !PT ;  /* 0x000000cb9a087209 */ /* 0x000fe20007810000 */
[-C--:B------:R-:W-:Y:S01]  /*b9f0*/  FMUL.FTZ R36, R36, R216.reuse ;  /* 0x000000d824247220 */ /* 0x080fe20000410000 */
[----:B------:R-:W-:Y:S01]  /*ba00*/  FSEL R195, R195, -INF , P2 ;  /* 0xff800000c3c37808 */ /* 0x000fe20001000000 */
        /* <DEDUP_REMOVED lines=75> */
[----:B------:R-:W-:Y:S01]  /*bec0*/  FMUL.FTZ R149, R149, R216 ;  /* 0x000000d895957220 */ /* 0x000fe20000410000 */
[----:B------:R-:W-:Y:S01]  /*bed0*/  FFMA.FTZ R4, R216, R4, R152 ;  /* 0x00000004d8047223 */ /* 0x000fe20000010098 */
[----:B------:R-:W-:Y:S01]  /*bee0*/  FMNMX.FTZ R8, R194, R8, !PT ;  /* 0x00000008c2087209 */ /* 0x000fe20007810000 */
[--C-:B------:R-:W-:Y:S01]  /*bef0*/  FFMA.FTZ R184, R184, R0, -R223.reuse ;  /* 0x00000000b8b87223 */ /* 0x100fe200000108df */
[C---:B---3--:R-:W-:Y:S01]  /*bf00*/  F2FP.F16.F32.PACK_AB R152, R153.reuse, R152 ;  /* 0x000000989998723e */ /* 0x048fe200000000ff */
[----:B------:R-:W-:Y:S01]  /*bf10*/  FADD.FTZ R4, R153, R4 ;  /* 0x0000000499047221 */ /* 0x000fe20000010000 */
[----:B------:R-:W-:Y:S01]  /*bf20*/  FMNMX.FTZ R8, R195, R8, !PT ;  /* 0x00000008c3087209 */ /* 0x000fe20007810000 */
[----:B------:R-:W2:Y:S01]  /*bf30*/  MUFU.EX2 R153, R156 ;  /* 0x0000009c00997308 */ /* 0x000ea20000000800 */
[-CC-:B------:R-:W-:Y:S01]  /*bf40*/  FFMA.FTZ R185, R185, R0.reuse, -R223.reuse ;  /* 0x00000000b9b97223 */ /* 0x180fe200000108df */
[--C-:B------:R-:W-:Y:S01]  /*bf50*/  FFMA.FTZ R188, R188, R0, -R223.reuse ;  /* 0x00000000bcbc7223 */ /* 0x100fe200000108df */
[----:B------:R-:W-:Y:S01]  /*bf60*/  FMNMX.FTZ R8, R198, R8, !PT ;  /* 0x00000008c6087209 */ /* 0x000fe20007810000 */
[-CC-:B------:R-:W-:Y:S01]  /*bf70*/  FFMA.FTZ R189, R189, R0.reuse, -R223.reuse ;  /* 0x00000000bdbd7223 */ /* 0x180fe200000108df */
[-CC-:B------:R-:W-:Y:S01]  /*bf80*/  FFMA.FTZ R192, R192, R0.reuse, -R223.reuse ;  /* 0x00000000c0c07223 */ /* 0x180fe200000108df */
[--C-:B------:R-:W-:Y:S01]  /*bf90*/  FFMA.FTZ R193, R193, R0, -R223.reuse ;  /* 0x00000000c1c17223 */ /* 0x100fe200000108df */
[----:B------:R-:W-:Y:S01]  /*bfa0*/  FMNMX.FTZ R8, R199, R8, !PT ;  /* 0x00000008c7087209 */ /* 0x000fe20007810000 */
[----:B------:R-:W3:Y:S01]  /*bfb0*/  MUFU.EX2 R156, R160 ;  /* 0x000000a0009c7308 */ /* 0x000ee20000000800 */
[-CC-:B------:R-:W-:Y:S01]  /*bfc0*/  FFMA.FTZ R196, R196, R0.reuse, -R223.reuse ;  /* 0x00000000c4c47223 */ /* 0x180fe200000108df */
[----:B------:R-:W-:-:S02]  /*bfd0*/  FFMA.FTZ R197, R197, R0, -R223 ;  /* 0x00000000c5c57223 */ /* 0x000fc400000108df */
[----:B------:R-:W4:Y:S04]  /*bfe0*/  SHFL.BFLY PT, R216, R8, 0x2, 0x1f ;  /* 0x0c401f0008d87f89 */ /* 0x000f2800000e0000 */
[----:B------:R-:W-:Y:S01]  /*bff0*/  MUFU.EX2 R160, R168 ;  /* 0x000000a800a07308 */ /* 0x000fe20000000800 */
[----:B--2---:R-:W-:-:S04]  /*c000*/  FADD.FTZ R4, R153, R4 ;  /* 0x0000000499047221 */ /* 0x004fc80000010000 */
[----:B------:R-:W-:-:S03]  /*c010*/  FADD.FTZ R4, R157, R4 ;  /* 0x000000049d047221 */ /* 0x000fc60000010000 */
[----:B------:R2:W-:Y:S01]  /*c020*/  MUFU.EX2 R168, R176 ;  /* 0x000000b000a87308 */ /* 0x0005e20000000800 */
[----:B---3--:R-:W-:-:S07]  /*c030*/  FADD.FTZ R4, R156, R4 ;  /* 0x000000049c047221 */ /* 0x008fce0000010000 */
[----:B------:R-:W3:Y:S01]  /*c040*/  MUFU.EX2 R161, R161 ;  /* 0x000000a100a17308 */ /* 0x000ee20000000800 */
[----:B--2---:R-:W2:Y:S01]  /*c050*/  S2R R176, SR_TID.X ;  /* 0x0000000000b07919 */ /* 0x004ea20000002100 */
[----:B----4-:R-:W-:-:S06]  /*c060*/  FMNMX.FTZ R8, R8, R216, !PT ;  /* 0x000000d808087209 */ /* 0x010fcc0007810000 */
[----:B------:R-:W4:Y:S01]  /*c070*/  MUFU.EX2 R164, R164 ;  /* 0x000000a400a47308 */ /* 0x000f220000000800 */
[----:B------:R-:W5:Y:S07]  /*c080*/  SHFL.BFLY PT, R216, R8, 0x1, 0x1f ;  /* 0x0c201f0008d87f89 */ /* 0x000f6e00000e0000 */
[----:B------:R-:W0:Y:S01]  /*c090*/  MUFU.EX2 R165, R165 ;  /* 0x000000a500a57308 */ /* 0x000e220000000800 */
[C---:B---3--:R-:W-:Y:S01]  /*c0a0*/  FADD.FTZ R4, R161.reuse, R4 ;  /* 0x00000004a1047221 */ /* 0x048fe20000010000 */
[----:B------:R-:W-:-:S06]  /*c0b0*/  F2FP.F16.F32.PACK_AB R156, R161, R156 ;  /* 0x0000009ca19c723e */ /* 0x000fcc00000000ff */
[----:B------:R-:W3:Y:S01]  /*c0c0*/  MUFU.EX2 R169, R169 ;  /* 0x000000a900a97308 */ /* 0x000ee20000000800 */
[----:B----4-:R-:W-:-:S07]  /*c0d0*/  FADD.FTZ R4, R164, R4 ;  /* 0x00000004a4047221 */ /* 0x010fce0000010000 */
[----:B------:R-:W4:Y:S01]  /*c0e0*/  MUFU.EX2 R172, R172 ;  /* 0x000000ac00ac7308 */ /* 0x000f220000000800 */
[----:B-----5:R-:W-:Y:S01]  /*c0f0*/  FMNMX.FTZ R8, R8, R216, !PT ;  /* 0x000000d808087209 */ /* 0x020fe20007810000 */
[----:B0-----:R-:W-:Y:S01]  /*c100*/  FADD.FTZ R4, R165, R4 ;  /* 0x00000004a5047221 */ /* 0x001fe20000010000 */
[----:B--2---:R-:W-:Y:S02]  /*c110*/  SHF.R.U32.HI R176, RZ, 0x7, R176 ;  /* 0x00000007ffb07819 */ /* 0x004fe400000116b0 */
[C---:B------:R-:W-:Y:S01]  /*c120*/  FSETP.NEU.FTZ.AND P2, PT, R8.reuse, -INF , PT ;  /* 0xff8000000800780b */ /* 0x040fe20003f5d000 */
[----:B------:R-:W-:Y:S01]  /*c130*/  FMUL.FTZ R223, R8, R0 ;  /* 0x0000000008df7220 */ /* 0x000fe20000410000 */
[----:B------:R-:W-:Y:S01]  /*c140*/  IADD3 R176, -R176, 0xb, RZ ;  /* 0x0000000bb0b07810 */ /* 0x000fe20007ffe1ff */
[----:B------:R-:W0:Y:S01]  /*c150*/  MUFU.EX2 R173, R173 ;  /* 0x000000ad00ad7308 */ /* 0x000e220000000800 */
[----:B------:R-:W-:Y:S01]  /*c160*/  FADD.FTZ R4, R160, R4 ;  /* 0x00000004a0047221 */ /* 0x000fe20000010000 */
[----:B---3--:R-:W-:-:S02]  /*c170*/  F2FP.F16.F32.PACK_AB R160, R169, R160 ;  /* 0x000000a0a9a0723e */ /* 0x008fc400000000ff */
[----:B------:R-:W-:Y:S01]  /*c180*/  FSEL R223, R223, RZ, P2 ;  /* 0x000000ffdfdf7208 */ /* 0x000fe20001000000 */
[----:B------:R-:W-:-:S03]  /*c190*/  FADD.FTZ R4, R169, R4 ;  /* 0x00000004a9047221 */ /* 0x000fc60000010000 */
        /* <DEDUP_REMOVED lines=23> */
[----:B------:R-:W-:Y:S01]  /*c310*/  FFMA.FTZ R194, R194, R0, -R223 ;  /* 0x00000000c2c27223 */ /* 0x000fe200000108df */
[----:B------:R-:W5:Y:S01]  /*c320*/  MUFU.EX2 R155, R155 ;  /* 0x0000009b009b7308 */ /* 0x000f620000000800 */
[----:B---3--:R-:W-:Y:S01]  /*c330*/  F2FP.F16.F32.PACK_AB R154, R157, R153 ;  /* 0x000000999d9a723e */ /* 0x008fe200000000ff */
[----:B------:R-:W-:-:S02]  /*c340*/  @!P1 VIADD R153, R201, 0x22840 ;  /* 0x00022840c9999836 */ /* 0x000fc40000000000 */
[-CC-:B------:R-:W-:Y:S01]  /*c350*/  FFMA.FTZ R195, R195, R0.reuse, -R223.reuse ;  /* 0x00000000c3c37223 */ /* 0x180fe200000108df */
[-CC-:B------:R-:W-:Y:S01]  /*c360*/  FFMA.FTZ R198, R198, R0.reuse, -R223.reuse ;  /* 0x00000000c6c67223 */ /* 0x180fe200000108df */
[----:B------:R-:W-:Y:S01]  /*c370*/  FFMA.FTZ R199, R199, R0, -R223 ;  /* 0x00000000c7c77223 */ /* 0x000fe200000108df */
[----:B----4-:R-:W-:Y:S01]  /*c380*/  FADD.FTZ R4, R172, R4 ;  /* 0x00000004ac047221 */ /* 0x010fe20000010000 */
[----:B------:R-:W-:Y:S01]  /*c390*/  @!P1 PRMT R153, RZ, 0x654, R153 ;  /* 0x00000654ff999816 */ /* 0x000fe20000000099 */
[----:B------:R3:W-:Y:S06]  /*c3a0*/  BAR.ARV R176, 0x100 ;  /* 0x000400b00000751d */ /* 0x0007ec0000002000 */
[----:B------:R4:W-:Y:S01]  /*c3b0*/  @!P1 SYNCS.ARRIVE.TRANS64.RED.A1T0 RZ, [R153+URZ], RZ ;  /* 0x000000ff99ff99a7 */ /* 0x0009e2000810043f */
[----:B------:R1:W-:Y:S01]  /*c3c0*/  MUFU.EX2 R222, R158 ;  /* 0x0000009e00de7308 */ /* 0x0003e20000000800 */
[----:B0-----:R-:W-:-:S04]  /*c3d0*/  FADD.FTZ R4, R173, R4 ;  /* 0x00000004ad047221 */ /* 0x001fc80000010000 */
[----:B------:R-:W-:Y:S01]  /*c3e0*/  FADD.FTZ R4, R168, R4 ;  /* 0x00000004a8047221 */ /* 0x000fe20000010000 */
[----:B----4-:R-:W-:Y:S02]  /*c3f0*/  FSEL R153, R8, RZ, P2 ;  /* 0x000000ff08997208 */ /* 0x010fe40001000000 */
[----:B------:R-:W-:Y:S01]  /*c400*/  MUFU.EX2 R159, R159 ;  /* 0x0000009f009f7308 */ /* 0x000fe20000000800 */
[----:B-1----:R-:W-:Y:S01]  /*c410*/  F2FP.F16.F32.PACK_AB R158, R165, R164 ;  /* 0x000000a4a59e723e */ /* 0x002fe200000000ff */
[C---:B--2---:R-:W-:Y:S01]  /*c420*/  FADD.FTZ R4, R177.reuse, R4 ;  /* 0x00000004b1047221 */ /* 0x044fe20000010000 */
[----:B------:R-:W-:Y:S01]  /*c430*/  F2FP.F16.F32.PACK_AB R164, R177, R168 ;  /* 0x000000a8b1a4723e */ /* 0x000fe200000000ff */
[----:B------:R-:W-:-:S04]  /*c440*/  FADD.FTZ R153, -R153, R203 ;  /* 0x000000cb99997221 */ /* 0x000fc80000010100 */
[----:B------:R-:W-:Y:S01]  /*c450*/  FMUL.FTZ R153, R153, R0 ;  /* 0x0000000099997220 */ /* 0x000fe20000410000 */
[----:B------:R0:W-:Y:S08]  /*c460*/  MUFU.EX2 R223, R162 ;  /* 0x000000a200df7308 */ /* 0x0001f00000000800 */
[----:B------:R5:W1:Y:S01]  /*c470*/  MUFU.EX2 R203, R153 ;  /* 0x0000009900cb7308 */ /* 0x000a620000000800 */
[----:B0-----:R-:W-:-:S07]  /*c480*/  F2FP.F16.F32.PACK_AB R162, R173, R172 ;  /* 0x000000acada2723e */ /* 0x001fce00000000ff */
[----:B------:R-:W0:Y:S01]  /*c490*/  MUFU.EX2 R163, R163 ;  /* 0x000000a300a37308 */ /* 0x000e220000000800 */
[----:B-----5:R-:W-:-:S07]  /*c4a0*/  F2FP.F16.F32.PACK_AB R153, R155, R197 ;  /* 0x000000c59b99723e */ /* 0x020fce00000000ff */
[----:B------:R-:W2:Y:S01]  /*c4b0*/  MUFU.EX2 R225, R166 ;  /* 0x000000a600e17308 */ /* 0x000ea20000000800 */
[----:B-1----:R-:W-:Y:S01]  /*c4c0*/  FFMA.FTZ R3, R203, R3, R197 ;  /* 0x00000003cb037223 */ /* 0x002fe200000100c5 */
[-C--:B------:R-:W-:Y:S01]  /*c4d0*/  FMUL.FTZ R26, R26, R203.reuse ;  /* 0x000000cb1a1a7220 */ /* 0x080fe20000410000 */
[-C--:B------:R-:W-:Y:S01]  /*c4e0*/  FMUL.FTZ R27, R27, R203.reuse ;  /* 0x000000cb1b1b7220 */ /* 0x080fe20000410000 */
[-C--:B------:R-:W-:Y:S01]  /*c4f0*/  FMUL.FTZ R30, R30, R203.reuse ;  /* 0x000000cb1e1e7220 */ /* 0x080fe20000410000 */
[----:B------:R-:W-:Y:S01]  /*c500*/  FADD.FTZ R3, R155, R3 ;  /* 0x000000039b037221 */ /* 0x000fe20000010000 */
[----:B------:R-:W-:Y:S01]  /*c510*/  F2FP.F16.F32.PACK_AB R155, R159, R222 ;  /* 0x000000de9f9b723e */ /* 0x000fe200000000ff */
[----:B------:R-:W-:Y:S01]  /*c520*/  FMUL.FTZ R31, R31, R203 ;  /* 0x000000cb1f1f7220 */ /* 0x000fe20000410000 */
[----:B------:R-:W1:Y:S01]  /*c530*/  MUFU.EX2 R167, R167 ;  /* 0x000000a700a77308 */ /* 0x000e620000000800 */
[----:B------:R-:W-:Y:S01]  /*c540*/  FADD.FTZ R3, R222, R3 ;  /* 0x00000003de037221 */ /* 0x000fe20000010000 */
[----:B0-----:R-:W-:Y:S01]  /*c550*/  F2FP.F16.F32.PACK_AB R157, R163, R223 ;  /* 0x000000dfa39d723e */ /* 0x001fe200000000ff */
[-C--:B------:R-:W-:Y:S01]  /*c560*/  FMUL.FTZ R34, R34, R203.reuse ;  /* 0x000000cb22227220 */ /* 0x080fe20000410000 */
[-C--:B------:R-:W-:Y:S01]  /*c570*/  FMUL.FTZ R35, R35, R203.reuse ;  /* 0x000000cb23237220 */ /* 0x080fe20000410000 */
[----:B------:R-:W-:Y:S01]  /*c580*/  FADD.FTZ R3, R159, R3 ;  /* 0x000000039f037221 */ /* 0x000fe20000010000 */
[-C--:B------:R-:W-:Y:S01]  /*c590*/  FMUL.FTZ R38, R38, R203.reuse ;  /* 0x000000cb26267220 */ /* 0x080fe20000410000 */
[-C--:B------:R-:W-:Y:S01]  /*c5a0*/  FMUL.FTZ R39, R39, R203.reuse ;  /* 0x000000cb27277220 */ /* 0x080fe20000410000 */
[----:B------:R-:W0:Y:S01]  /*c5b0*/  MUFU.EX2 R227, R170 ;  /* 0x000000aa00e37308 */ /* 0x000e220000000800 */
[----:B------:R-:W-:Y:S01]  /*c5c0*/  FADD.FTZ R3, R223, R3 ;  /* 0x00000003df037221 */ /* 0x000fe20000010000 */
[-C--:B------:R-:W-:Y:S01]  /*c5d0*/  FMUL.FTZ R42, R42, R203.reuse ;  /* 0x000000cb2a2a7220 */ /* 0x080fe20000410000 */
[-C--:B------:R-:W-:Y:S01]  /*c5e0*/  FMUL.FTZ R43, R43, R203.reuse ;  /* 0x000000cb2b2b7220 */ /* 0x080fe20000410000 */
[-C--:B------:R-:W-:Y:S01]  /*c5f0*/  FMUL.FTZ R46, R46, R203.reuse ;  /* 0x000000cb2e2e7220 */ /* 0x080fe20000410000 */
[----:B------:R-:W-:Y:S01]  /*c600*/  FADD.FTZ R3, R163, R3 ;  /* 0x00000003a3037221 */ /* 0x000fe20000010000 */
[-C--:B------:R-:W-:Y:S01]  /*c610*/  FMUL.FTZ R47, R47, R203.reuse ;  /* 0x000000cb2f2f7220 */ /* 0x080fe20000410000 */
[----:B------:R-:W-:Y:S01]  /*c620*/  FMUL.FTZ R50, R50, R203 ;  /* 0x000000cb32327220 */ /* 0x000fe20000410000 */
        /* <DEDUP_REMOVED lines=17> */
[C---:B----4-:R-:W-:Y:S01]  /*c740*/  FADD.FTZ R3, R171.reuse, R3 ;  /* 0x00000003ab037221 */ /* 0x050fe20000010000 */
        /* <DEDUP_REMOVED lines=58> */
[----:B------:R-:W-:-:S04]  /*caf0*/  FMUL.FTZ R151, R151, R203 ;  /* 0x000000cb97977220 */ /* 0x000fc80000410000 */
[----:B------:R-:W1:Y:S01]  /*cb00*/  MUFU.EX2 R169, R186 ;  /* 0x000000ba00a97308 */ /* 0x000e620000000800 */
[C---:B0-----:R-:W-:Y:S01]  /*cb10*/  FADD.FTZ R178, R183.reuse, R178 ;  /* 0x000000b2b7b27221 */ /* 0x041fe20000010000 */
[----:B------:R-:W-:-:S06]  /*cb20*/  F2FP.F16.F32.PACK_AB R167, R183, R182 ;  /* 0x000000b6b7a7723e */ /* 0x000fcc00000000ff */
[----:B------:R-:W0:Y:S01]  /*cb30*/  MUFU.EX2 R185, R185 ;  /* 0x000000b900b97308 */ /* 0x000e220000000800 */
[----:B--2---:R-:W-:-:S07]  /*cb40*/  FADD.FTZ R4, R184, R4 ;  /* 0x00000004b8047221 */ /* 0x004fce0000010000 */
[----:B------:R-:W2:Y:S01]  /*cb50*/  MUFU.EX2 R187, R187 ;  /* 0x000000bb00bb7308 */ /* 0x000ea20000000800 */
[----:B-1----:R-:W-:-:S07]  /*cb60*/  FADD.FTZ R178, R169, R178 ;  /* 0x000000b2a9b27221 */ /* 0x002fce0000010000 */
[----:B------:R-:W1:Y:S01]  /*cb70*/  MUFU.EX2 R188, R188 ;  /* 0x000000bc00bc7308 */ /* 0x000e620000000800 */
[C---:B0-----:R-:W-:Y:S01]  /*cb80*/  FADD.FTZ R4, R185.reuse, R4 ;  /* 0x00000004b9047221 */ /* 0x041fe20000010000 */
[----:B------:R-:W-:-:S06]  /*cb90*/  F2FP.F16.F32.PACK_AB R168, R185, R184 ;  /* 0x000000b8b9a8723e */ /* 0x000fcc00000000ff */
[----:B------:R-:W0:Y:S01]  /*cba0*/  MUFU.EX2 R190, R190 ;  /* 0x000000be00be7308 */ /* 0x000e220000000800 */
[C---:B--2---:R-:W-:Y:S01]  /*cbb0*/  FADD.FTZ R3, R187.reuse, R178 ;  /* 0x000000b2bb037221 */ /* 0x044fe20000010000 */
[----:B------:R-:W-:-:S06]  /*cbc0*/  F2FP.F16.F32.PACK_AB R169, R187, R169 ;  /* 0x000000a9bba9723e */ /* 0x000fcc00000000ff */
[----:B------:R-:W2:Y:S01]  /*cbd0*/  MUFU.EX2 R189, R189 ;  /* 0x000000bd00bd7308 */ /* 0x000ea20000000800 */
[----:B-1----:R-:W-:-:S07]  /*cbe0*/  FADD.FTZ R4, R188, R4 ;  /* 0x00000004bc047221 */ /* 0x002fce0000010000 */
[----:B------:R-:W1:Y:S01]  /*cbf0*/  MUFU.EX2 R191, R191 ;  /* 0x000000bf00bf7308 */ /* 0x000e620000000800 */
[----:B0-----:R-:W-:-:S07]  /*cc00*/  FADD.FTZ R178, R190, R3 ;  /* 0x00000003beb27221 */ /* 0x001fce0000010000 */
[----:B------:R-:W0:Y:S01]  /*cc10*/  MUFU.EX2 R192, R192 ;  /* 0x000000c000c07308 */ /* 0x000e220000000800 */
[C---:B--2---:R-:W-:Y:S01]  /*cc20*/  FADD.FTZ R4, R189.reuse, R4 ;  /* 0x00000004bd047221 */ /* 0x044fe20000010000 */
[----:B------:R-:W-:-:S06]  /*cc30*/  F2FP.F16.F32.PACK_AB R170, R189, R188 ;  /* 0x000000bcbdaa723e */ /* 0x000fcc00000000ff */
[----:B------:R-:W2:Y:S01]  /*cc40*/  MUFU.EX2 R173, R194 ;  /* 0x000000c200ad7308 */ /* 0x000ea20000000800 */
[C---:B-1----:R-:W-:Y:S01]  /*cc50*/  FADD.FTZ R178, R191.reuse, R178 ;  /* 0x000000b2bfb27221 */ /* 0x042fe20000010000 */
[----:B------:R-:W-:-:S06]  /*cc60*/  F2FP.F16.F32.PACK_AB R171, R191, R190 ;  /* 0x000000bebfab723e */ /* 0x000fcc00000000ff */
[----:B------:R-:W1:Y:S01]  /*cc70*/  MUFU.EX2 R193, R193 ;  /* 0x000000c100c17308 */ /* 0x000e620000000800 */
[----:B0-----:R-:W-:-:S07]  /*cc80*/  FADD.FTZ R4, R192, R4 ;  /* 0x00000004c0047221 */ /* 0x001fce0000010000 */
[----:B------:R-:W0:Y:S01]  /*cc90*/  MUFU.EX2 R195, R195 ;  /* 0x000000c300c37308 */ /* 0x000e220000000800 */
[----:B--2---:R-:W-:-:S07]  /*cca0*/  FADD.FTZ R178, R173, R178 ;  /* 0x000000b2adb27221 */ /* 0x004fce0000010000 */
[----:B------:R-:W2:Y:S01]  /*ccb0*/  MUFU.EX2 R196, R196 ;  /* 0x000000c400c47308 */ /* 0x000ea20000000800 */
[C---:B-1----:R-:W-:Y:S01]  /*ccc0*/  FADD.FTZ R4, R193.reuse, R4 ;  /* 0x00000004c1047221 */ /* 0x042fe20000010000 */
[----:B------:R-:W-:-:S06]  /*ccd0*/  F2FP.F16.F32.PACK_AB R172, R193, R192 ;  /* 0x000000c0c1ac723e */ /* 0x000fcc00000000ff */
[----:B------:R-:W1:Y:S01]  /*cce0*/  MUFU.EX2 R198, R198 ;  /* 0x000000c600c67308 */ /* 0x000e620000000800 */
[C---:B0-----:R-:W-:Y:S01]  /*ccf0*/  FADD.FTZ R3, R195.reuse, R178 ;  /* 0x000000b2c3037221 */ /* 0x041fe20000010000 */
[----:B------:R-:W-:-:S06]  /*cd00*/  F2FP.F16.F32.PACK_AB R173, R195, R173 ;  /* 0x000000adc3ad723e */ /* 0x000fcc00000000ff */
[----:B------:R-:W0:Y:S01]  /*cd10*/  MUFU.EX2 R199, R199 ;  /* 0x000000c700c77308 */ /* 0x000e220000000800 */
[----:B--2---:R-:W-:-:S04]  /*cd20*/  FADD.FTZ R4, R196, R4 ;  /* 0x00000004c4047221 */ /* 0x004fc80000010000 */
[C---:B------:R-:W-:Y:S01]  /*cd30*/  FADD.FTZ R4, R174.reuse, R4 ;  /* 0x00000004ae047221 */ /* 0x040fe20000010000 */
[----:B------:R-:W-:Y:S01]  /*cd40*/  F2FP.F16.F32.PACK_AB R174, R174, R196 ;  /* 0x000000c4aeae723e */ /* 0x000fe200000000ff */
[----:B-1----:R-:W-:-:S04]  /*cd50*/  FADD.FTZ R178, R198, R3 ;  /* 0x00000003c6b27221 */ /* 0x002fc80000010000 */
[C---:B0-----:R-:W-:Y:S01]  /*cd60*/  FADD.FTZ R3, R199.reuse, R178 ;  /* 0x000000b2c7037221 */ /* 0x041fe20000010000 */
[----:B------:R-:W-:Y:S01]  /*cd70*/  F2FP.F16.F32.PACK_AB R175, R199, R198 ;  /* 0x000000c6c7af723e */ /* 0x000fe200000000ff */
[----:B---3--:R-:W-:Y:S06]  /*cd80*/  @!P0 BRA `(.L_x_4959) ;  /* 0x0000000000048947 */ /* 0x008fec0003800000 */
[----:B------:R-:W-:Y:S01]  /*cd90*/  BPT.TRAP 0x1 ;  /* 0x000000040000795c */ /* 0x000fe20000300000 */
.L_x_4959:
[----:B------:R0:W1:Y:S01]  /*cda0*/  SYNCS.PHASECHK.TRANS64.TRYWAIT P2, [R201+URZ+0x22850], R202 ;  /* 0x022850cac90075a7 */ /* 0x000062000804017f */
[----:B------:R-:W-:Y:S05]  /*cdb0*/  @!P0 BRA `(.L_x_4960) ;  /* 0x0000000000048947 */ /* 0x000fea0003800000 */
[----:B------:R-:W-:Y:S01]  /*cdc0*/  BPT.TRAP 0x1 ;  /* 0x000000040000795c */ /* 0x000fe20000300000 */
.L_x_4960:
[----:B------:R-:W-:Y:S04]  /*cdd0*/  BSSY B0, `(.L_x_4961) ;  /* 0x0000004000007945 */ /* 0x000fe80003800000 */
[----:B-1----:R-:W-:Y:S05]  /*cde0*/  @P2 BRA `(.L_x_4962) ;  /* 0x0000000000082947 */ /* 0x002fea0003800000 */
[----:B------:R-:W1:Y:S02]  /*cdf0*/  SYNCS.PHASECHK.TRANS64.TRYWAIT P2, [R201+URZ+0x22850], R202 ;  /* 0x022850cac90075a7 */ /* 0x000e64000804017f */
[----:B-1----:R-:W-:Y:S05]  /*ce00*/  @!P2 BRA `(.L_x_4963) ;  /* 0x000000e000bca947 */ /* 0x002fea0003800000 */
.L_x_4962:
[----:B------:R-:W-:Y:S05]  /*ce10*/  BSYNC B0 ;  /* 0x0000000000007941 */ /* 0x000fea0003800000 */
.L_x_4961:
[----:B------:R-:W2:Y:S01]  /*ce20*/  S2R R177, SR_TID.X ;  /* 0x0000000000b17919 */ /* 0x000ea20000002100 */
[----:B------:R-:W-:Y:S05]  /*ce30*/  WARPSYNC.ALL ;  /* 0x0000000000007948 */ /* 0x000fea0003800000 */
[----:B------:R-:W-:Y:S01]  /*ce40*/  IMAD R178, R19, 0xc00, R9 ;  /* 0x00000c0013b27824 */ /* 0x000fe200078e0209 */
[----:B------:R-:W-:Y:S01]  /*ce50*/  ISETP.GT.AND P2, PT, R200, R21, PT ;  /* 0x00000015c800720c */ /* 0x000fe20003f44270 */
[----:B------:R-:W-:Y:S02]  /*ce60*/  IMAD.MOV.U32 R179, RZ, RZ, 0x40000040 ;  /* 0x40000040ffb37424 */ /* 0x000fe400078e00ff */
[----:B01----:R-:W-:Y:S01]  /*ce70*/  @!P1 VIADD R201, R201, 0x22860 ;  /* 0x00022860c9c99836 */ /* 0x003fe20000000000 */
[----:B------:R-:W-:Y:S01]  /*ce80*/  R2UR UR6, R178 ;  /* 0x00000000b20672ca */ /* 0x000fe200000e0000 */
[----:B------:R-:W-:Y:S01]  /*ce90*/  VIADD R200, R200, 0xffffffff ;  /* 0xffffffffc8c87836 */ /* 0x000fe20000000000 */
[----:B------:R-:W-:Y:S01]  /*cea0*/  R2UR UR7, R179 ;  /* 0x00000000b30772ca */ /* 0x000fe200000e0000 */
[----:B------:R-:W-:Y:S01]  /*ceb0*/  IMAD.MOV.U32 R179, RZ, RZ, 0x40000040 ;  /* 0x40000040ffb37424 */ /* 0x000fe200078e00ff */
[----:B------:R-:W-:Y:S01]  /*cec0*/  @!P1 PRMT R201, RZ, 0x654, R201 ;  /* 0x00000654ffc99816 */ /* 0x000fe200000000c9 */
[----:B------:R-:W-:-:S02]  /*ced0*/  IMAD.MOV.U32 R203, RZ, RZ, R8 ;  /* 0x000000ffffcb7224 */ /* 0x000fc400078e0008 */
[----:B------:R-:W-:Y:S01]  /*cee0*/  IMAD.MOV.U32 R222, RZ, RZ, R5 ;  /* 0x000000ffffde7224 */ /* 0x000fe200078e0005 */
[----:B--2---:R-:W-:-:S05]  /*cef0*/  SHF.R.U32.HI R177, RZ, 0x7, R177 ;  /* 0x00000007ffb17819 */ /* 0x004fca00000116b1 */
[----:B------:R-:W-:-:S05]  /*cf00*/  VIADD R177, R177, 0x8 ;  /* 0x00000008b1b17836 */ /* 0x000fca0000000000 */
[----:B------:R0:W-:Y:S06]  /*cf10*/  BAR.SYNC.DEFER_BLOCKING R177, 0x100 ;  /* 0x000400b10000751d */ /* 0x0001ec0000010000 */
[----:B------:R-:W-:-:S06]  /*cf20*/  WARPGROUP.ARRIVE ;  /* 0x00000000000079c5 */ /* 0x000fcc0000000000 */
[----:B------:R-:W-:Y:S03]  /*cf30*/  HGMMA.64x256x16.F32 R24, R152, gdesc[UR4].tnspB, R24, gsb0 ;  /* 0x43e0000498187df0 */ /* 0x000fe60008000818 */
[----:B------:R-:W-:Y:S02]  /*cf40*/  WARPGROUP.DEPBAR.LE gsb0, 0x0 ;  /* 0x00008000000079c5 */ /* 0x000fe40000010000 */
[----:B------:R-:W-:Y:S01]  /*cf50*/  IMAD.MOV.U32 R153, RZ, RZ, 0x40000040 ;  /* 0x40000040ff997424 */ /* 0x000fe200078e00ff */
[----:B------:R-:W-:Y:S01]  /*cf60*/  IADD3 R152, R178, 0x80, RZ ;  /* 0x00000080b2987810 */ /* 0x000fe20007ffe0ff */
[----:B------:R-:W-:-:S03]  /*cf70*/  WARPGROUP.ARRIVE ;  /* 0x00000000000079c5 */ /* 0x000fc60000000000 */
        /* <DEDUP_REMOVED lines=37> */
[----:B------:R-:W-:-:S07]  /*d1d0*/  IMAD.MOV.U32 R216, RZ, RZ, R200 ;  /* 0x000000ffffd87224 */ /* 0x000fce00078e00c8 */
.L_x_4954:
[----:B------:R-:W-:-:S13]  /*d1e0*/  ISETP.GE.AND P2, PT, R216, RZ, PT ;  /* 0x000000ffd800720c */ /* 0x000fda0003f46270 */
[----:B------:R-:W-:Y:S05]  /*d1f0*/  @!P2 BRA `(.L_x_4965) ;  /* 0x0000001c00b0a947 */ /* 0x000fea0003800000 */
[----:B0-----:R-:W-:Y:S02]  /*d200*/  IMAD.MOV.U32 R201, RZ, RZ, R8 ;  /* 0x000000ffffc97224 */ /* 0x001fe400078e0008 */
[----:B------:R-:W-:-:S07]  /*d210*/  IMAD.MOV.U32 R200, RZ, RZ, R5 ;  /* 0x000000ffffc87224 */ /* 0x000fce00078e0005 */
.L_x_4975:
[----:B------:R-:W-:Y:S01]  /*d220*/  VIADD R19, R19, 0x1 ;  /* 0x0000000113137836 */ /* 0x000fe20000000000 */
[----:B------:R-:W-:Y:S05]  /*d230*/  YIELD ;  /* 0x0000000000007946 */ /* 0x000fea0003800000 */
[----:B------:R-:W-:-:S04]  /*d240*/  ISETP.NE.AND P2, PT, R19, 0x2, PT ;  /* 0x000000021300780c */ /* 0x000fc80003f45270 */
[----:B------:R-:W-:Y:S02]  /*d250*/  SEL R0, RZ, 0x1, P2 ;  /* 0x00000001ff007807 */ /* 0x000fe40001000000 */
[----:B------:R-:W-:Y:S02]  /*d260*/  SEL R19, R19, RZ, P2 ;  /* 0x000000ff13137207 */ /* 0x000fe40001000000 */
[----:B------:R-:W-:Y:S01]  /*d270*/  LOP3.LUT R23, R23, R0, RZ, 0x3c, !PT ;  /* 0x0000000017177212 */ /* 0x000fe200078e3cff */
[----:B-1----:R-:W-:Y:S06]  /*d280*/  @!P0 BRA `(.L_x_4966) ;  /* 0x0000000000048947 */ /* 0x002fec0003800000 */
[----:B------:R-:W-:Y:S01]  /*d290*/  BPT.TRAP 0x1 ;  /* 0x000000040000795c */ /* 0x000fe20000300000 */
.L_x_4966:
[----:B------:R-:W-:Y:S01]  /*d2a0*/  IMAD R21, R19, 0x8, R18 ;  /* 0x0000000813157824 */ /* 0x000fe200078e0212 */
[----:B------:R-:W-:-:S04]  /*d2b0*/  SHF.L.U32 R211, R23, 0x1f, RZ ;  /* 0x0000001f17d37819 */ /* 0x000fc800000006ff */
[----:B------:R0:W1:Y:S01]  /*d2c0*/  SYNCS.PHASECHK.TRANS64.TRYWAIT P2, [R21+URZ+0x22830], R211 ;  /* 0x022830d3150075a7 */ /* 0x000062000804017f */
[----:B------:R-:W-:Y:S05]  /*d2d0*/  @!P0 BRA `(.L_x_4967) ;  /* 0x0000000000048947 */ /* 0x000fea0003800000 */
[----:B------:R-:W-:Y:S01]  /*d2e0*/  BPT.TRAP 0x1 ;  /* 0x000000040000795c */ /* 0x000fe20000300000 */
.L_x_4967:
[----:B------:R-:W-:Y:S02]  /*d2f0*/  IMAD R156, R19, 0x300, R20 ;  /* 0x00000300139c7824 */ /* 0x000fe400078e0214 */
[----:B------:R-:W-:Y:S01]  /*d300*/  IMAD.MOV.U32 R157, RZ, RZ, 0x40000040 ;  /* 0x40000040ff9d7424 */ /* 0x000fe200078e00ff */
[----:B-1----:R-:W-:Y:S06]  /*d310*/  @P2 BRA `(.L_x_4968) ;  /* 0x0000000000082947 */ /* 0x002fec0003800000 */
[----:B------:R-:W1:Y:S02]  /*d320*/  SYNCS.PHASECHK.TRANS64.TRYWAIT P2, [R21+URZ+0x22830], R211 ;  /* 0x022830d3150075a7 */ /* 0x000e64000804017f */
[----:B-1----:R-:W-:Y:S05]  /*d330*/  @!P2 BRA `(.L_x_4969) ;  /* 0x000000dc0084a947 */ /* 0x002fea0003800000 */
.L_x_4968:
        /* <DEDUP_REMOVED lines=9> */
[----:B------:R-:W-:Y:S01]  /*d3d0*/  MOV R153, 0x40000040 ;  /* 0x4000004000997802 */ /* 0x000fe20000000f00 */
[----:B------:R-:W-:Y:S01]  /*d3e0*/  IMAD.MOV.U32 R157, RZ, RZ, 0x40000040 ;  /* 0x40000040ff9d7424 */ /* 0x000fe200078e00ff */
[----:B------:R-:W-:Y:S01]  /*d3f0*/  R2UR UR10, R154 ;  /* 0x000000009a0a72ca */ /* 0x000fe200000e0000 */
[----:B------:R-:W2:Y:S01]  /*d400*/  S2R R213, SR_TID.X ;  /* 0x0000000000d57919 */ /* 0x000ea20000002100 */
[----:B------:R-:W-:-:S02]  /*d410*/  R2UR UR11, R155 ;  /* 0x000000009b0b72ca */ /* 0x000fc400000e0000 */
[----:B------:R-:W-:Y:S02]  /*d420*/  R2UR UR14, R152 ;  /* 0x00000000980e72ca */ /* 0x000fe400000e0000 */
[----:B------:R-:W-:Y:S02]  /*d430*/  R2UR UR15, R153 ;  /* 0x00000000990f72ca */ /* 0x000fe400000e0000 */
[----:B------:R-:W-:Y:S02]  /*d440*/  R2UR UR18, R156 ;  /* 0x000000009c1272ca */ /* 0x000fe400000e0000 */
[----:B------:R-:W-:Y:S02]  /*d450*/  R2UR UR19, R157 ;  /* 0x000000009d1372ca */ /* 0x000fe400000e0000 */
[----:B------:R-:W-:Y:S01]  /*d460*/  WARPGROUP.ARRIVE ;  /* 0x00000000000079c5 */ /* 0x000fe20000000000 */
[----:B------:R-:W-:Y:S02]  /*d470*/  R2UR UR8, R14 ;  /* 0x000000000e0872ca */ /* 0x000fe400000e0000 */
[----:B------:R-:W-:-:S02]  /*d480*/  R2UR UR9, R15 ;  /* 0x000000000f0972ca */ /* 0x000fc400000e0000 */
[----:B------:R-:W-:Y:S01]  /*d490*/  R2UR UR12, R12 ;  /* 0x000000000c0c72ca */ /* 0x000fe200000e0000 */
[----:B------:R-:W-:Y:S01]  /*d4a0*/  HGMMA.64x96x16.F32 R152, gdesc[UR4], RZ, !UPT, gsb0 ;  /* 0x01600000049879f0 */ /* 0x000fe2000c0008ff */
[----:B------:R-:W-:Y:S02]  /*d4b0*/  R2UR UR13, R13 ;  /* 0x000000000d0d72ca */ /* 0x000fe400000e0000 */
[----:B------:R-:W-:Y:S02]  /*d4c0*/  R2UR UR16, R10 ;  /* 0x000000000a1072ca */ /* 0x000fe400000e0000 */
        /* <DEDUP_REMOVED lines=252> */
[-C--:B------:R-:W-:Y:S01]  /*e490*/  FMUL.FTZ R34, R34, R157.reuse ;  /* 0x0000009d22227220 */ /* 0x080fe20000410000 */
[-C--:B------:R-:W-:Y:S01]  /*e4a0*/  FMUL.FTZ R35, R35, R157.reuse ;  /* 0x0000009d23237220 */ /* 0x080fe20000410000 */
[----:B----4-:R-:W-:Y:S01]  /*e4b0*/  FADD.FTZ R172, R155, R172 ;  /* 0x000000ac9bac7221 */ /* 0x010fe20000010000 */
        /* <DEDUP_REMOVED lines=42> */
[----:B----4-:R-:W-:Y:S01]  /*e760*/  IADD3 R176, -R213, 0xb, RZ ;  /* 0x0000000bd5b07810 */ /* 0x010fe20007ffe1ff */
[----:B--2---:R-:W-:Y:S01]  /*e770*/  FADD.FTZ R4, R170, R169 ;  /* 0x000000a9aa047221 */ /* 0x004fe20000010000 */
[-C--:B------:R-:W-:Y:S01]  /*e780*/  FMUL.FTZ R98, R98, R157.reuse ;  /* 0x0000009d62627220 */ /* 0x080fe20000410000 */
[-C--:B------:R-:W-:Y:S01]  /*e790*/  FMUL.FTZ R99, R99, R157.reuse ;  /* 0x0000009d63637220 */ /* 0x080fe20000410000 */
[-C--:B------:R-:W-:Y:S01]  /*e7a0*/  FMUL.FTZ R102, R102, R157.reuse ;  /* 0x0000009d66667220 */ /* 0x080fe20000410000 */
[----:B------:R2:W-:Y:S06]  /*e7b0*/  BAR.ARV R176, 0x100 ;  /* 0x000400b00000751d */ /* 0x0005ec0000002000 */
[----:B------:R-:W4:Y:S01]  /*e7c0*/  MUFU.EX2 R171, R171 ;  /* 0x000000ab00ab7308 */ /* 0x000f220000000800 */
[----:B-----5:R-:W-:Y:S01]  /*e7d0*/  FADD.FTZ R172, R197, R172 ;  /* 0x000000acc5ac7221 */ /* 0x020fe20000010000 */
[----:B------:R5:W-:Y:S01]  /*e7e0*/  @!P1 SYNCS.ARRIVE.TRANS64.RED.A1T0 RZ, [R154+URZ], RZ ;  /* 0x000000ff9aff99a7 */ /* 0x000be2000810043f */
[-C--:B------:R-:W-:Y:S01]  /*e7f0*/  FMUL.FTZ R103, R103, R157.reuse ;  /* 0x0000009d67677220 */ /* 0x080fe20000410000 */
[-C--:B------:R-:W-:Y:S01]  /*e800*/  FMUL.FTZ R106, R106, R157.reuse ;  /* 0x0000009d6a6a7220 */ /* 0x080fe20000410000 */
[----:B---3--:R-:W-:Y:S01]  /*e810*/  FADD.FTZ R172, R167, R172 ;  /* 0x000000aca7ac7221 */ /* 0x008fe20000010000 */
[-C--:B------:R-:W-:Y:S01]  /*e820*/  FMUL.FTZ R107, R107, R157.reuse ;  /* 0x0000009d6b6b7220 */ /* 0x080fe20000410000 */
[-C--:B------:R-:W-:Y:S01]  /*e830*/  FMUL.FTZ R110, R110, R157.reuse ;  /* 0x0000009d6e6e7220 */ /* 0x080fe20000410000 */
[----:B------:R-:W3:Y:S01]  /*e840*/  MUFU.EX2 R174, R174 ;  /* 0x000000ae00ae7308 */ /* 0x000ee20000000800 */
[-C--:B------:R-:W-:Y:S01]  /*e850*/  FMUL.FTZ R111, R111, R157.reuse ;  /* 0x0000009d6f6f7220 */ /* 0x080fe20000410000 */
[----:B-----5:R-:W-:Y:S01]  /*e860*/  F2FP.F16.F32.PACK_AB R154, R165, R164 ;  /* 0x000000a4a59a723e */ /* 0x020fe200000000ff */
[-C--:B------:R-:W-:Y:S01]  /*e870*/  FMUL.FTZ R114, R114, R157.reuse ;  /* 0x0000009d72727220 */ /* 0x080fe20000410000 */
[-C--:B------:R-:W-:Y:S01]  /*e880*/  FMUL.FTZ R115, R115, R157.reuse ;  /* 0x0000009d73737220 */ /* 0x080fe20000410000 */
        /* <DEDUP_REMOVED lines=20> */
[C---:B-----5:R-:W-:Y:S01]  /*e9d0*/  FADD.FTZ R172, R175.reuse, R172 ;  /* 0x000000acafac7221 */ /* 0x060fe20000010000 */
[----:B------:R-:W-:Y:S01]  /*e9e0*/  F2FP.F16.F32.PACK_AB R159, R175, R174 ;  /* 0x000000aeaf9f723e */ /* 0x000fe200000000ff */
[-C--:B------:R-:W-:Y:S01]  /*e9f0*/  FMUL.FTZ R147, R147, R157.reuse ;  /* 0x0000009d93937220 */ /* 0x080fe20000410000 */
[-C--:B------:R-:W-:Y:S01]  /*ea00*/  FMUL.FTZ R150, R150, R157.reuse ;  /* 0x0000009d96967220 */ /* 0x080fe20000410000 */
[----:B------:R-:W-:Y:S01]  /*ea10*/  FMUL.FTZ R151, R151, R157 ;  /* 0x0000009d97977220 */ /* 0x000fe20000410000 */
[----:B------:R-:W-:-:S02]  /*ea20*/  F2FP.F16.F32.PACK_AB R201, R155, R201 ;  /* 0x000000c99bc9723e */ /* 0x000fc400000000ff */
[----:B------:R-:W5:Y:S01]  /*ea30*/  MUFU.EX2 R182, R182 ;  /* 0x000000b600b67308 */ /* 0x000f620000000800 */
[----:B----4-:R-:W-:Y:S01]  /*ea40*/  FADD.FTZ R172, R161, R172 ;  /* 0x000000aca1ac7221 */ /* 0x010fe20000010000 */
[----:B------:R-:W-:Y:S02]  /*ea50*/  F2FP.F16.F32.PACK_AB R153, R163, R153 ;  /* 0x00000099a399723e */ /* 0x000fe400000000ff */
[----:B------:R-:W-:Y:S02]  /*ea60*/  F2FP.F16.F32.PACK_AB R157, R171, R167 ;  /* 0x000000a7ab9d723e */ /* 0x000fe400000000ff */
[----:B------:R-:W-:Y:S02]  /*ea70*/  F2FP.F16.F32.PACK_AB R162, R181, R180 ;  /* 0x000000b4b5a2723e */ /* 0x000fe400000000ff */
[----:B------:R-:W4:Y:S01]  /*ea80*/  MUFU.EX2 R183, R183 ;  /* 0x000000b700b77308 */ /* 0x000f220000000800 */
[----:B---3--:R-:W-:Y:S01]  /*ea90*/  FADD.FTZ R3, R179, R172 ;  /* 0x000000acb3037221 */ /* 0x008fe20000010000 */
[----:B------:R-:W-:-:S02]  /*eaa0*/  F2FP.F16.F32.PACK_AB R164, R185, R184 ;  /* 0x000000b8b9a4723e */ /* 0x000fc400000000ff */
[----:B------:R-:W-:Y:S02]  /*eab0*/  F2FP.F16.F32.PACK_AB R166, R189, R188 ;  /* 0x000000bcbda6723e */ /* 0x000fe400000000ff */
[----:B------:R-:W-:Y:S02]  /*eac0*/  F2FP.F16.F32.PACK_AB R168, R193, R168 ;  /* 0x000000a8c1a8723e */ /* 0x000fe400000000ff */
[----:B------:R-:W3:Y:S01]  /*ead0*/  MUFU.EX2 R165, R186 ;  /* 0x000000ba00a57308 */ /* 0x000ee20000000800 */
[----:B-----5:R-:W-:Y:S01]  /*eae0*/  FADD.FTZ R178, R182, R3 ;  /* 0x00000003b6b27221 */ /* 0x020fe20000010000 */
[----:B------:R-:W-:Y:S02]  /*eaf0*/  F2FP.F16.F32.PACK_AB R170, R170, R196 ;  /* 0x000000c4aaaa723e */ /* 0x000fe400000000ff */
[----:B------:R-:W-:Y:S02]  /*eb00*/  F2FP.F16.F32.PACK_AB R155, R197, R192 ;  /* 0x000000c0c59b723e */ /* 0x000fe400000000ff */
[----:B------:R-:W-:-:S02]  /*eb10*/  F2FP.F16.F32.PACK_AB R161, R179, R161 ;  /* 0x000000a1b3a1723e */ /* 0x000fc400000000ff */
[----:B------:R-:W5:Y:S01]  /*eb20*/  MUFU.EX2 R187, R187 ;  /* 0x000000bb00bb7308 */ /* 0x000f620000000800 */
[C---:B----4-:R-:W-:Y:S01]  /*eb30*/  FADD.FTZ R178, R183.reuse, R178 ;  /* 0x000000b2b7b27221 */ /* 0x050fe20000010000 */
[----:B------:R-:W-:-:S06]  /*eb40*/  F2FP.F16.F32.PACK_AB R163, R183, R182 ;  /* 0x000000b6b7a3723e */ /* 0x000fcc00000000ff */
[----:B------:R-:W4:Y:S01]  /*eb50*/  MUFU.EX2 R190, R190 ;  /* 0x000000be00be7308 */ /* 0x000f220000000800 */
[----:B---3--:R-:W-:-:S07]  /*eb60*/  FADD.FTZ R178, R165, R178 ;  /* 0x000000b2a5b27221 */ /* 0x008fce0000010000 */
[----:B------:R-:W3:Y:S01]  /*eb70*/  MUFU.EX2 R191, R191 ;  /* 0x000000bf00bf7308 */ /* 0x000ee20000000800 */
[C---:B-----5:R-:W-:Y:S01]  /*eb80*/  FADD.FTZ R3, R187.reuse, R178 ;  /* 0x000000b2bb037221 */ /* 0x060fe20000010000 */
[----:B------:R-:W-:-:S06]  /*eb90*/  F2FP.F16.F32.PACK_AB R165, R187, R165 ;  /* 0x000000a5bba5723e */ /* 0x000fcc00000000ff */
[----:B------:R-:W5:Y:S01]  /*eba0*/  MUFU.EX2 R169, R194 ;  /* 0x000000c200a97308 */ /* 0x000f620000000800 */
[----:B----4-:R-:W-:-:S07]  /*ebb0*/  FADD.FTZ R178, R190, R3 ;  /* 0x00000003beb27221 */ /* 0x010fce0000010000 */
[----:B------:R-:W4:Y:S01]  /*ebc0*/  MUFU.EX2 R172, R195 ;  /* 0x000000c300ac7308 */ /* 0x000f220000000800 */
[C---:B---3--:R-:W-:Y:S01]  /*ebd0*/  FADD.FTZ R178, R191.reuse, R178 ;  /* 0x000000b2bfb27221 */ /* 0x048fe20000010000 */
[----:B------:R-:W-:-:S06]  /*ebe0*/  F2FP.F16.F32.PACK_AB R167, R191, R190 ;  /* 0x000000bebfa7723e */ /* 0x000fcc00000000ff */
[----:B------:R-:W3:Y:S01]  /*ebf0*/  MUFU.EX2 R198, R198 ;  /* 0x000000c600c67308 */ /* 0x000ee20000000800 */
[----:B-----5:R-:W-:-:S07]  /*ec00*/  FADD.FTZ R3, R169, R178 ;  /* 0x000000b2a9037221 */ /* 0x020fce0000010000 */
[----:B------:R-:W5:Y:S01]  /*ec10*/  MUFU.EX2 R199, R199 ;  /* 0x000000c700c77308 */ /* 0x000f620000000800 */
[C---:B----4-:R-:W-:Y:S01]  /*ec20*/  FADD.FTZ R3, R172.reuse, R3 ;  /* 0x00000003ac037221 */ /* 0x050fe20000010000 */
[----:B------:R-:W-:-:S03]  /*ec30*/  F2FP.F16.F32.PACK_AB R169, R172, R169 ;  /* 0x000000a9aca9723e */ /* 0x000fc600000000ff */
[----:B---3--:R-:W-:-:S04]  /*ec40*/  FADD.FTZ R174, R198, R3 ;  /* 0x00000003c6ae7221 */ /* 0x008fc80000010000 */
[C---:B-----5:R-:W-:Y:S01]  /*ec50*/  FADD.FTZ R3, R199.reuse, R174 ;  /* 0x000000aec7037221 */ /* 0x060fe20000010000 */
[----:B------:R-:W-:Y:S01]  /*ec60*/  F2FP.F16.F32.PACK_AB R171, R199, R198 ;  /* 0x000000c6c7ab723e */ /* 0x000fe200000000ff */
[----:B--2---:R-:W-:Y:S06]  /*ec70*/  @!P0 BRA `(.L_x_4970) ;  /* 0x0000000000048947 */ /* 0x004fec0003800000 */
[----:B------:R-:W-:Y:S01]  /*ec80*/  BPT.TRAP 0x1 ;  /* 0x000000040000795c */ /* 0x000fe20000300000 */
.L_x_4970:
[----:B------:R2:W3:Y:S01]  /*ec90*/  SYNCS.PHASECHK.TRANS64.TRYWAIT P2, [R21+URZ+0x22850], R211 ;  /* 0x022850d3150075a7 */ /* 0x0004e2000804017f */
[----:B------:R-:W-:Y:S05]  /*eca0*/  @!P0 BRA `(.L_x_4971) ;  /* 0x0000000000048947 */ /* 0x000fea0003800000 */
[----:B------:R-:W-:Y:S01]  /*ecb0*/  BPT.TRAP 0x1 ;  /* 0x000000040000795c */ /* 0x000fe20000300000 */
.L_x_4971:
[----:B------:R-:W-:Y:S04]  /*ecc0*/  BSSY B0, `(.L_x_4972) ;  /* 0x0000004000007945 */ /* 0x000fe80003800000 */
[----:B---3--:R-:W-:Y:S05]  /*ecd0*/  @P2 BRA `(.L_x_4973) ;  /* 0x0000000000082947 */ /* 0x008fea0003800000 */
[----:B------:R-:W3:Y:S02]  /*ece0*/  SYNCS.PHASECHK.TRANS64.TRYWAIT P2, [R21+URZ+0x22850], R211 ;  /* 0x022850d3150075a7 */ /* 0x000ee4000804017f */
[----:B---3--:R-:W-:Y:S05]  /*ecf0*/  @!P2 BRA `(.L_x_4974) ;  /* 0x000000c40028a947 */ /* 0x008fea0003800000 */
.L_x_4973:
[----:B------:R-:W-:Y:S05]  /*ed00*/  BSYNC B0 ;  /* 0x0000000000007941 */ /* 0x000fea0003800000 */
.L_x_4972:
[----:B------:R-:W4:Y:S01]  /*ed10*/  S2R R174, SR_TID.X ;  /* 0x0000000000ae7919 */ /* 0x000f220000002100 */
[----:B------:R-:W-:Y:S01]  /*ed20*/  IMAD.MOV.U32 R173, RZ, RZ, 0x40000040 ;  /* 0x40000040ffad7424 */ /* 0x000fe200078e00ff */
[----:B------:R-:W-:Y:S05]  /*ed30*/  WARPSYNC.ALL ;  /* 0x0000000000007948 */ /* 0x000fea0003800000 */
[----:B------:R-:W-:Y:S01]  /*ed40*/  R2UR UR7, R173 ;  /* 0x00000000ad0772ca */ /* 0x000fe200000e0000 */
[----:B------:R-:W-:Y:S01]  /*ed50*/  IMAD R172, R19, 0xc00, R9 ;  /* 0x00000c0013ac7824 */ /* 0x000fe200078e0209 */
[----:B------:R-:W-:Y:S01]  /*ed60*/  ISETP.GT.AND P2, PT, R216, RZ, PT ;  /* 0x000000ffd800720c */ /* 0x000fe20003f44270 */
[----:B------:R-:W-:-:S02]  /*ed70*/  IMAD.MOV.U32 R175, RZ, RZ, 0x40000040 ;  /* 0x40000040ffaf7424 */ /* 0x000fc400078e00ff */
[----:B0123--:R-:W-:Y:S01]  /*ed80*/  @!P1 VIADD R21, R21, 0x22860 ;  /* 0x0002286015159836 */ /* 0x00ffe20000000000 */
[----:B------:R-:W-:Y:S01]  /*ed90*/  R2UR UR6, R172 ;  /* 0x00000000ac0672ca */ /* 0x000fe200000e0000 */
[----:B------:R-:W-:-:S03]  /*eda0*/  VIADD R216, R216, 0xffffffff ;  /* 0xffffffffd8d87836 */ /* 0x000fc60000000000 */
[----:B------:R-:W-:Y:S02]  /*edb0*/  @!P1 PRMT R21, RZ, 0x654, R21 ;  /* 0x00000654ff159816 */ /* 0x000fe40000000015 */
[----:B----4-:R-:W-:-:S05]  /*edc0*/  SHF.R.U32.HI R174, RZ, 0x7, R174 ;  /* 0x00000007ffae7819 */ /* 0x010fca00000116ae */
        /* <DEDUP_REMOVED lines=47> */
.L_x_4965:
[----:B------:R-:W-:Y:S05]  /*f0c0*/  WARPSYNC.ALL ;  /* 0x0000000000007948 */ /* 0x000fea0003800000 */
[----:B------:R-:W2:Y:S01]  /*f0d0*/  SHFL.BFLY PT, R7, R4, 0x2, 0x1f ;  /* 0x0c401f0004077f89 */ /* 0x000ea200000e0000 */
[----:B------:R-:W-:Y:S01]  /*f0e0*/  VIADD R19, R19, 0x1 ;  /* 0x0000000113137836 */ /* 0x000fe20000000000 */
[----:B------:R3:W-:Y:S08]  /*f0f0*/  BAR.ARV R176, 0x100 ;  /* 0x000400b00000751d */ /* 0x0007f00000002000 */
[----:B------:R-:W-:Y:S06]  /*f100*/  BAR.ARV 0x8, 0x180 ;  /* 0x0206000000007b1d */ /* 0x000fec0000002000 */
[----:B------:R-:W-:Y:S01]  /*f110*/  ISETP.NE.AND P0, PT, R19, 0x2, PT ;  /* 0x000000021300780c */ /* 0x000fe20003f05270 */
[----:B------:R-:W-:Y:S01]  /*f120*/  VIADD R232, R232, 0x1 ;  /* 0x00000001e8e87836 */ /* 0x000fe20000000000 */
[----:B------:R-:W4:Y:S01]  /*f130*/  SHFL.BFLY PT, R10, R3, 0x2, 0x1f ;  /* 0x0c401f00030a7f89 */ /* 0x000f2200000e0000 */
[----:B------:R-:W-:-:S02]  /*f140*/  PLOP3.LUT P1, PT, PT, PT, PT, 0x8, 0x0 ;  /* 0x000000000000781c */ /* 0x000fc40003f2e170 */
[----:B------:R-:W-:Y:S01]  /*f150*/  SEL R19, R19, RZ, P0 ;  /* 0x000000ff13137207 */ /* 0x000fe20000000000 */
[----:B--2---:R-:W-:Y:S01]  /*f160*/  FADD.FTZ R7, R7, R4 ;  /* 0x0000000407077221 */ /* 0x004fe20000010000 */
[----:B------:R-:W-:-:S04]  /*f170*/  SEL R4, RZ, 0x1, P0 ;  /* 0x00000001ff047807 */ /* 0x000fc80000000000 */
[----:B------:R-:W2:Y:S01]  /*f180*/  SHFL.BFLY PT, R6, R7, 0x1, 0x1f ;  /* 0x0c201f0007067f89 */ /* 0x000ea200000e0000 */
[----:B------:R-:W-:Y:S01]  /*f190*/  LOP3.LUT R23, R23, R4, RZ, 0x3c, !PT ;  /* 0x0000000417177212 */ /* 0x000fe200078e3cff */
[----:B----4-:R-:W-:Y:S01]  /*f1a0*/  FADD.FTZ R11, R10, R3 ;  /* 0x000000030a0b7221 */ /* 0x010fe20000010000 */
[----:B------:R-:W-:-:S04]  /*f1b0*/  IMAD.MOV.U32 R3, RZ, RZ, RZ ;  /* 0x000000ffff037224 */ /* 0x000fc800078e00ff */
[----:B------:R-:W4:Y:S01]  /*f1c0*/  SHFL.BFLY PT, R10, R11, 0x1, 0x1f ;  /* 0x0c201f000b0a7f89 */ /* 0x000f2200000e0000 */
[----:B--2---:R-:W-:Y:S01]  /*f1d0*/  FADD.FTZ R9, R7, R6 ;  /* 0x0000000607097221 */ /* 0x004fe20000010000 */
[----:B------:R-:W-:Y:S01]  /*f1e0*/  IMAD.MOV.U32 R6, RZ, RZ, RZ ;  /* 0x000000ffff067224 */ /* 0x000fe200078e00ff */
[----:B------:R-:W-:-:S03]  /*f1f0*/  MOV R7, 0xff800000 ;  /* 0xff80000000077802 */ /* 0x000fc60000000f00 */
[----:B------:R-:W-:-:S13]  /*f200*/  FSETP.NE.FTZ.AND P2, PT, R9, RZ, PT ;  /* 0x000000ff0900720b */ /* 0x000fda0003f55000 */
[----:B------:R-:W2:Y:S01]  /*f210*/  @P2 MUFU.RCP R6, R9 ;  /* 0x0000000900062308 */ /* 0x000ea20000001000 */
[----:B------:R-:W-:Y:S01]  /*f220*/  @P2 FMUL.FTZ R18, R0, 0.69314718246459960938 ;  /* 0x3f31721800122820 */ /* 0x000fe20000410000 */
[----:B----4-:R-:W-:-:S05]  /*f230*/  FADD.FTZ R10, R11, R10 ;  /* 0x0000000a0b0a7221 */ /* 0x010fca0000010000 */
[----:B------:R-:W-:Y:S01]  /*f240*/  FSETP.NE.FTZ.AND P3, PT, R10, RZ, PT ;  /* 0x000000ff0a00720b */ /* 0x000fe20003f75000 */
[----:B-1----:R-:W1:Y:S01]  /*f250*/  @P2 MUFU.LG2 R21, R9 ;  /* 0x0000000900152308 */ /* 0x002e620000000c00 */
[-C--:B--2---:R-:W-:Y:S01]  /*f260*/  FMUL.FTZ R169, R92, R6.reuse ;  /* 0x000000065ca97220 */ /* 0x084fe20000410000 */
[-C--:B------:R-:W-:Y:S01]  /*f270*/  FMUL.FTZ R158, R48, R6.reuse ;  /* 0x00000006309e7220 */ /* 0x080fe20000410000 */
[----:B------:R-:W-:-:S09]  /*f280*/  FMUL.FTZ R157, R44, R6 ;  /* 0x000000062c9d7220 */ /* 0x000fd20000410000 */
[----:B------:R-:W2:Y:S01]  /*f290*/  @P3 MUFU.RCP R3, R10 ;  /* 0x0000000a00033308 */ /* 0x000ea20000001000 */
[----:B------:R-:W-:Y:S01]  /*f2a0*/  @P3 FMUL.FTZ R20, R0, 0.69314718246459960938 ;  /* 0x3f31721800143820 */ /* 0x000fe20000410000 */
[-C--:B------:R-:W-:Y:S01]  /*f2b0*/  FMUL.FTZ R24, R24, R6.reuse ;  /* 0x0000000618187220 */ /* 0x080fe20000410000 */
[-C--:B------:R-:W-:Y:S01]  /*f2c0*/  FMUL.FTZ R25, R25, R6.reuse ;  /* 0x0000000619197220 */ /* 0x080fe20000410000 */
[-C--:B------:R-:W-:Y:S01]  /*f2d0*/  FMUL.FTZ R28, R28, R6.reuse ;  /* 0x000000061c1c7220 */ /* 0x080fe20000410000 */
[----:B-1----:R-:W-:Y:S01]  /*f2e0*/  @P2 FMUL.FTZ R21, R21, 0.69314718246459960938 ;  /* 0x3f31721815152820 */ /* 0x002fe20000410000 */
        /* <DEDUP_REMOVED lines=127> */
.L_x_4910:
        /* <DEDUP_REMOVED lines=27> */
[----:B------:R-:W-:Y:S01]  /*fc90*/  F2FP.F16.F32.PACK_AB R10, R53, R159 ;  /* 0x0000009f350a723e */ /* 0x000fe200000000ff */
[----:B------:R-:W4:Y:S01]  /*fca0*/  LDC R0, c[0x0][0xbe8] ;  /* 0x0002fa00ff007b82 */ /* 0x000f220000000800 */
        /* <DEDUP_REMOVED lines=18> */
[----:B--2---:R-:W-:-:S03]  /*fdd0*/  IMAD.WIDE R146, R8, 0x2, R20 ;  /* 0x0000000208927825 */ /* 0x004fc600078e0214 */
[C---:B------:R-:W-:Y:S02]  /*fde0*/  IADD3 R5, P1, R146.reuse, 0x20, RZ ;  /* 0x0000002092057810 */ /* 0x040fe40007f3e0ff */
[C---:B------:R-:W-:Y:S02]  /*fdf0*/  IADD3 R8, P2, R146.reuse, 0x40, RZ ;  /* 0x0000004092087810 */ /* 0x040fe40007f5e0ff */
[----:B------:R-:W-:Y:S01]  /*fe00*/  LOP3.LUT R102, R5, 0x380, RZ, 0xc0, !PT ;  /* 0x0000038005667812 */ /* 0x000fe200078ec0ff */
[--C-:B------:R-:W-:Y:S01]  /*fe10*/  IMAD.X R51, RZ, RZ, R147.reuse, P1 ;  /* 0x000000ffff337224 */ /* 0x100fe200008e0693 */
[----:B-----5:R-:W-:Y:S01]  /*fe20*/  IADD3 R38, P3, R146, 0x60, RZ ;  /* 0x0000006092267810 */ /* 0x020fe20007f7e0ff */
[--C-:B------:R-:W-:Y:S01]  /*fe30*/  IMAD.X R99, RZ, RZ, R147.reuse, P2 ;  /* 0x000000ffff637224 */ /* 0x100fe200010e0693 */
[----:B------:R-:W-:Y:S02]  /*fe40*/  LOP3.LUT R50, R8, 0x380, RZ, 0xc0, !PT ;  /* 0x0000038008327812 */ /* 0x000fe400078ec0ff */
[----:B------:R-:W-:Y:S01]  /*fe50*/  SHF.R.U64 R102, R102, 0x3, RZ ;  /* 0x0000000366667819 */ /* 0x000fe200000012ff */
[----:B------:R-:W-:Y:S01]  /*fe60*/  IMAD.X R103, RZ, RZ, R147, P3 ;  /* 0x000000ffff677224 */ /* 0x000fe200018e0693 */
[----:B------:R-:W-:-:S02]  /*fe70*/  IADD3 R46, P4, R146, 0x4000, RZ ;  /* 0x00004000922e7810 */ /* 0x000fc40007f9e0ff */
[----:B------:R-:W-:Y:S02]  /*fe80*/  LOP3.LUT R98, R38, 0x380, RZ, 0xc0, !PT ;  /* 0x0000038026627812 */ /* 0x000fe400078ec0ff */
[----:B------:R-:W-:Y:S01]  /*fe90*/  SHF.R.U64 R181, R50, 0x3, RZ ;  /* 0x0000000332b57819 */ /* 0x000fe200000012ff */
[--C-:B------:R-:W-:Y:S01]  /*fea0*/  IMAD.X R107, RZ, RZ, R147.reuse, P4 ;  /* 0x000000ffff6b7224 */ /* 0x100fe200020e0693 */
[----:B-1----:R-:W-:Y:S02]  /*feb0*/  IADD3 R92, P5, R146, 0x4020, RZ ;  /* 0x00004020925c7810 */ /* 0x002fe40007fbe0ff */
[----:B------:R-:W-:Y:S02]  /*fec0*/  LOP3.LUT R50, R102, R5, RZ, 0x3c, !PT ;  /* 0x0000000566327212 */ /* 0x000fe400078e3cff */
[----:B------:R-:W-:Y:S01]  /*fed0*/  LOP3.LUT R5, R46, 0x380, RZ, 0xc0, !PT ;  /* 0x000003802e057812 */ /* 0x000fe200078ec0ff */
[----:B------:R-:W-:Y:S01]  /*fee0*/  IMAD.X R111, RZ, RZ, R147, P5 ;  /* 0x000000ffff6f7224 */ /* 0x000fe200028e0693 */
[----:B------:R-:W-:-:S02]  /*fef0*/  SHF.R.U64 R183, R98, 0x3, RZ ;  /* 0x0000000362b77819 */ /* 0x000fc400000012ff */
[C---:B------:R-:W-:Y:S02]  /*ff00*/  IADD3 R122, P2, R146.reuse, 0x8000, RZ ;  /* 0x00008000927a7810 */ /* 0x040fe40007f5e0ff */
[----:B------:R-:W-:Y:S02]  /*ff10*/  LOP3.LUT R98, R181, R8, RZ, 0x3c, !PT ;  /* 0x00000008b5627212 */ /* 0x000fe400078e3cff */
[----:B------:R-:W-:Y:S01]  /*ff20*/  IADD3 R114, P0, R146, 0x4040, RZ ;  /* 0x0000404092727810 */ /* 0x000fe20007f1e0ff */
[--C-:B------:R-:W-:Y:S01]  /*ff30*/  IMAD.X R123, RZ, RZ, R147.reuse, P2 ;  /* 0x000000ffff7b7224 */ /* 0x100fe200010e0693 */
[----:B------:R-:W-:Y:S02]  /*ff40*/  LOP3.LUT R181, R92, 0x380, RZ, 0xc0, !PT ;  /* 0x000003805cb57812 */ /* 0x000fe400078ec0ff */
[----:B------:R-:W-:Y:S01]  /*ff50*/  IADD3 R118, P1, R146, 0x4060, RZ ;  /* 0x0000406092767810 */ /* 0x000fe20007f3e0ff */
[----:B------:R-:W-:Y:S01]  /*ff60*/  IMAD.X R115, RZ, RZ, R147, P0 ;  /* 0x000000ffff737224 */ /* 0x000fe200000e0693 */
[----:B------:R-:W-:-:S02]  /*ff70*/  SHF.R.U64 R5, R5, 0x3, RZ ;  /* 0x0000000305057819 */ /* 0x000fc400000012ff */
[C---:B------:R-:W-:Y:S01]  /*ff80*/  LOP3.LUT R47, R146.reuse, 0x380, RZ, 0xc0, !PT ;  /* 0x00000380922f7812 */ /* 0x040fe200078ec0ff */
[--C-:B------:R-:W-:Y:S01]  /*ff90*/  IMAD.X R119, RZ, RZ, R147.reuse, P1 ;  /* 0x000000ffff777224 */ /* 0x100fe200008e0693 */
[----:B------:R-:W-:Y:S02]  /*ffa0*/  IADD3 R126, P3, R146, 0x8020, RZ ;  /* 0x00008020927e7810 */ /* 0x000fe40007f7e0ff */
[----:B------:R-:W-:Y:S02]  /*ffb0*/  LOP3.LUT R102, R183, R38, RZ, 0x3c, !PT ;  /* 0x00000026b7667212 */ /* 0x000fe400078e3cff */
[----:B------:R-:W-:Y:S01]  /*ffc0*/  LOP3.LUT R183, R114, 0x380, RZ, 0xc0, !PT ;  /* 0x0000038072b77812 */ /* 0x000fe200078ec0ff */
[----:B------:R-:W-:Y:S01]  /*ffd0*/  IMAD.X R127, RZ, RZ, R147, P3 ;  /* 0x000000ffff7f7224 */ /* 0x000fe200018e0693 */
[----:B------:R-:W-:Y:S02]  /*ffe0*/  SHF.R.U64 R181, R181, 0x3, RZ ;  /* 0x00000003b5b57819 */ /* 0x000fe400000012ff */
[----:B------:R-:W-:-:S02]  /*fff0*/  IADD3 R151, P2, R146, 0xc040, RZ ;  /* 0x0000c04092977810 */ /* 0x000fc40007f5e0ff */
[----:B------:R-:W-:Y:S02]  /*10000*/  LOP3.LUT R185, R118, 0x380, RZ, 0xc0, !PT ;  /* 0x0000038076b97812 */ /* 0x000fe400078ec0ff */
[----:B------:R-:W-:Y:S01]  /*10010*/  LOP3.LUT R106, R5, R46, RZ, 0x3c, !PT ;  /* 0x0000002e056a7212 */ /* 0x000fe200078e3cff */
[----:B------:R-:W-:Y:S01]  /*10020*/  IMAD.X R39, RZ, RZ, R147, P2 ;  /* 0x000000ffff277224 */ /* 0x000fe200010e0693 */
[----:B------:R-:W-:Y:S02]  /*10030*/  SHF.R.U64 R47, R47, 0x3, RZ ;  /* 0x000000032f2f7819 */ /* 0x000fe400000012ff */
[----:B------:R-:W-:Y:S02]  /*10040*/  LOP3.LUT R5, R122, 0x380, RZ, 0xc0, !PT ;  /* 0x000003807a057812 */ /* 0x000fe400078ec0ff */
[----:B------:R-:W-:Y:S02]  /*10050*/  SHF.R.U64 R183, R183, 0x3, RZ ;  /* 0x00000003b7b77819 */ /* 0x000fe400000012ff */
[----:B------:R-:W-:-:S02]  /*10060*/  LOP3.LUT R110, R181, R92, RZ, 0x3c, !PT ;  /* 0x0000005cb56e7212 */ /* 0x000fc400078e3cff */
        /* <DEDUP_REMOVED lines=11> */
[----:B------:R-:W-:Y:S02]  /*10120*/  LOP3.LUT R8, R151, 0x380, RZ, 0xc0, !PT ;  /* 0x0000038097087812 */ /* 0x000fe400078ec0ff */
[----:B------:R-:W-:Y:S01]  /*10130*/  LOP3.LUT R146, R47, R146, RZ, 0x3c, !PT ;  /* 0x000000922f927212 */ /* 0x000fe200078e3cff */
[----:B------:R-:W-:Y:S01]  /*10140*/  IMAD.X R47, RZ, RZ, R147, P3 ;  /* 0x000000ffff2f7224 */ /* 0x000fe200018e0693 */
[----:B------:R-:W-:Y:S02]  /*10150*/  SHF.R.U64 R5, R5, 0x3, RZ ;  /* 0x0000000305057819 */ /* 0x000fe400000012ff */
[----:B------:R-:W-:Y:S02]  /*10160*/  LOP3.LUT R114, R183, R114, RZ, 0x3c, !PT ;  /* 0x00000072b7727212 */ /* 0x000fe400078e3cff */
[----:B------:R-:W-:Y:S02]  /*10170*/  LOP3.LUT R118, R185, R118, RZ, 0x3c, !PT ;  /* 0x00000076b9767212 */ /* 0x000fe400078e3cff */
[----:B------:R-:W-:-:S02]  /*10180*/  LOP3.LUT R183, R130, 0x380, RZ, 0xc0, !PT ;  /* 0x0000038082b77812 */ /* 0x000fc400078ec0ff */
[----:B------:R-:W-:Y:S02]  /*10190*/  SHF.R.U64 R181, R181, 0x3, RZ ;  /* 0x00000003b5b57819 */ /* 0x000fe400000012ff */
[----:B------:R-:W-:Y:S02]  /*101a0*/  SHF.R.U64 R8, R8, 0x3, RZ ;  /* 0x0000000308087819 */ /* 0x000fe400000012ff */
[----:B------:R-:W-:Y:S02]  /*101b0*/  LOP3.LUT R185, R134, 0x380, RZ, 0xc0, !PT ;  /* 0x0000038086b97812 */ /* 0x000fe400078ec0ff */
[----:B------:R-:W-:Y:S02]  /*101c0*/  LOP3.LUT R122, R5, R122, RZ, 0x3c, !PT ;  /* 0x0000007a057a7212 */ /* 0x000fe400078e3cff */
[----:B------:R-:W-:Y:S02]  /*101d0*/  MOV R146, R146 ;  /* 0x0000009200927202 */ /* 0x000fe40000000f00 */
[----:B------:R-:W-:-:S02]  /*101e0*/  LOP3.LUT R5, R138, 0x380, RZ, 0xc0, !PT ;  /* 0x000003808a057812 */ /* 0x000fc400078ec0ff */
[----:B------:R-:W-:Y:S01]  /*101f0*/  MOV R50, R50 ;  /* 0x0000003200327202 */ /* 0x000fe20000000f00 */
[----:B------:R1:W-:Y:S01]  /*10200*/  STSM.16.M88.4 [R146], R24 ;  /* 0x0000001892007844 */ /* 0x0003e20000000200 */
[----:B------:R-:W-:Y:S02]  /*10210*/  SHF.R.U64 R183, R183, 0x3, RZ ;  /* 0x00000003b7b77819 */ /* 0x000fe400000012ff */
[----:B------:R-:W-:Y:S01]  /*10220*/  LOP3.LUT R126, R181, R126, RZ, 0x3c, !PT ;  /* 0x0000007eb57e7212 */ /* 0x000fe200078e3cff */
[----:B------:R2:W-:Y:S01]  /*10230*/  STSM.16.M88.4 [R50], R32 ;  /* 0x0000002032007844 */ /* 0x0005e20000000200 */
[----:B------:R-:W-:Y:S02]  /*10240*/  LOP3.LUT R38, R8, R151, RZ, 0x3c, !PT ;  /* 0x0000009708267212 */ /* 0x000fe400078e3cff */
[----:B------:R-:W-:Y:S02]  /*10250*/  MOV R98, R98 ;  /* 0x0000006200627202 */ /* 0x000fe40000000f00 */
[----:B------:R-:W-:-:S02]  /*10260*/  SHF.R.U64 R185, R185, 0x3, RZ ;  /* 0x00000003b9b97819 */ /* 0x000fc400000012ff */
[----:B------:R-:W-:Y:S01]  /*10270*/  LOP3.LUT R181, R142, 0x380, RZ, 0xc0, !PT ;  /* 0x000003808eb57812 */ /* 0x000fe200078ec0ff */
[----:B------:R3:W-:Y:S01]  /*10280*/  STSM.16.M88.4 [R98], R40 ;  /* 0x0000002862007844 */ /* 0x0007e20000000200 */
[----:B------:R-:W-:Y:S02]  /*10290*/  MOV R102, R102 ;  /* 0x0000006600667202 */ /* 0x000fe40000000f00 */
[----:B------:R-:W-:Y:S02]  /*102a0*/  F2FP.F16.F32.PACK_AB R8, R49, R158 ;  /* 0x0000009e3108723e */ /* 0x000fe400000000ff */
[----:B------:R-:W-:Y:S02]  /*102b0*/  SHF.R.U64 R5, R5, 0x3, RZ ;  /* 0x0000000305057819 */ /* 0x000fe400000012ff */
[----:B------:R-:W-:Y:S01]  /*102c0*/  MOV R106, R106 ;  /* 0x0000006a006a7202 */ /* 0x000fe20000000f00 */
[----:B------:R0:W-:Y:S01]  /*102d0*/  STSM.16.M88.4 [R102], R8 ;  /* 0x0000000866007844 */ /* 0x0001e20000000200 */
[----:B------:R-:W-:-:S02]  /*102e0*/  LOP3.LUT R46, R179, 0x380, RZ, 0xc0, !PT ;  /* 0x00000380b32e7812 */ /* 0x000fc400078ec0ff */
[----:B------:R-:W-:Y:S01]  /*102f0*/  MOV R110, R110 ;  /* 0x0000006e006e7202 */ /* 0x000fe20000000f00 */
[----:B------:R4:W-:Y:S01]  /*10300*/  STSM.16.M88.4 [R106], R12 ;  /* 0x0000000c6a007844 */ /* 0x0009e20000000200 */
[----:B-1----:R-:W-:Y:S02]  /*10310*/  F2FP.F16.F32.PACK_AB R24, R65, R162 ;  /* 0x000000a24118723e */ /* 0x002fe400000000ff */
[----:B------:R-:W-:Y:S02]  /*10320*/  F2FP.F16.F32.PACK_AB R25, R67, R66 ;  /* 0x000000424319723e */ /* 0x000fe400000000ff */
[----:B------:R-:W-:Y:S02]  /*10330*/  F2FP.F16.F32.PACK_AB R26, R69, R163 ;  /* 0x000000a3451a723e */ /* 0x000fe400000000ff */
[----:B------:R-:W-:Y:S02]  /*10340*/  F2FP.F16.F32.PACK_AB R27, R71, R70 ;  /* 0x00000046471b723e */ /* 0x000fe400000000ff */
[----:B------:R-:W-:-:S02]  /*10350*/  LOP3.LUT R130, R183, R130, RZ, 0x3c, !PT ;  /* 0x00000082b7827212 */ /* 0x000fc400078e3cff */
[----:B------:R-:W-:Y:S01]  /*10360*/  MOV R114, R114 ;  /* 0x0000007200727202 */ /* 0x000fe20000000f00 */
[----:B------:R1:W-:Y:S01]  /*10370*/  STSM.16.M88.4 [R110], R24 ;  /* 0x000000186e007844 */ /* 0x0003e20000000200 */
[----:B------:R-:W-:Y:S02]  /*10380*/  LOP3.LUT R134, R185, R134, RZ, 0x3c, !PT ;  /* 0x00000086b9867212 */ /* 0x000fe400078e3cff */
[----:B------:R-:W-:Y:S01]  /*10390*/  SHF.R.U64 R181, R181, 0x3, RZ ;  /* 0x00000003b5b57819 */ /* 0x000fe200000012ff */
[----:B------:R1:W-:Y:S01]  /*103a0*/  STSM.16.M88.4 [R114], R28 ;  /* 0x0000001c72007844 */ /* 0x0003e20000000200 */
[----:B------:R-:W-:Y:S02]  /*103b0*/  MOV R118, R118 ;  /* 0x0000007600767202 */ /* 0x000fe40000000f00 */
[----:B------:R-:W-:Y:S02]  /*103c0*/  MOV R44, R38 ;  /* 0x00000026002c7202 */ /* 0x000fe40000000f00 */
[----:B--2---:R-:W-:-:S02]  /*103d0*/  F2FP.F16.F32.PACK_AB R32, R81, R166 ;  /* 0x000000a65120723e */ /* 0x004fc400000000ff */
[----:B------:R-:W-:Y:S02]  /*103e0*/  F2FP.F16.F32.PACK_AB R33, R83, R82 ;  /* 0x000000525321723e */ /* 0x000fe400000000ff */
[----:B------:R-:W-:Y:S02]  /*103f0*/  F2FP.F16.F32.PACK_AB R34, R85, R167 ;  /* 0x000000a75522723e */ /* 0x000fe400000000ff */
[----:B------:R-:W-:Y:S02]  /*10400*/  F2FP.F16.F32.PACK_AB R35, R87, R86 ;  /* 0x000000565723723e */ /* 0x000fe400000000ff */
[----:B------:R-:W-:Y:S02]  /*10410*/  LOP3.LUT R138, R5, R138, RZ, 0x3c, !PT ;  /* 0x0000008a058a7212 */ /* 0x000fe400078e3cff */
[----:B------:R-:W-:Y:S01]  /*10420*/  MOV R122, R122 ;  /* 0x0000007a007a7202 */ /* 0x000fe20000000f00 */
[----:B------:R-:W-:Y:S01]  /*10430*/  STSM.16.M88.4 [R118], R32 ;  /* 0x0000002076007844 */ /* 0x000fe20000000200 */
[----:B------:R-:W-:-:S02]  /*10440*/  F2FP.F16.F32.PACK_AB R38, R4, R169 ;  /* 0x000000a90426723e */ /* 0x000fc400000000ff */
[----:B------:R-:W-:Y:S02]  /*10450*/  F2FP.F16.F32.PACK_AB R39, R54, R52 ;  /* 0x000000343627723e */ /* 0x000fe400000000ff */
[----:B------:R-:W-:Y:S02]  /*10460*/  SHF.R.U64 R46, R46, 0x3, RZ ;  /* 0x000000032e2e7819 */ /* 0x000fe400000012ff */
[----:B------:R-:W-:Y:S01]  /*10470*/  MOV R126, R126 ;  /* 0x0000007e007e7202 */ /* 0x000fe20000000f00 */
[----:B------:R-:W-:Y:S01]  /*10480*/  STSM.16.M88.4 [R122], R36 ;  /* 0x000000247a007844 */ /* 0x000fe20000000200 */
[----:B---3--:R-:W-:Y:S02]  /*10490*/  F2FP.F16.F32.PACK_AB R40, R97, R170 ;  /* 0x000000aa6128723e */ /* 0x008fe400000000ff */
[----:B------:R-:W-:Y:S02]  /*104a0*/  F2FP.F16.F32.PACK_AB R41, R58, R56 ;  /* 0x000000383a29723e */ /* 0x000fe400000000ff */
[----:B------:R-:W-:-:S02]  /*104b0*/  F2FP.F16.F32.PACK_AB R42, R101, R171 ;  /* 0x000000ab652a723e */ /* 0x000fc400000000ff */
[----:B------:R-:W-:Y:S02]  /*104c0*/  F2FP.F16.F32.PACK_AB R43, R62, R60 ;  /* 0x0000003c3e2b723e */ /* 0x000fe400000000ff */
[----:B------:R-:W-:Y:S02]  /*104d0*/  MOV R130, R130 ;  /* 0x0000008200827202 */ /* 0x000fe40000000f00 */
[----:B0-----:R-:W-:Y:S01]  /*104e0*/  F2FP.F16.F32.PACK_AB R8, R105, R172 ;  /* 0x000000ac6908723e */ /* 0x001fe200000000ff */
[----:B------:R-:W-:Y:S01]  /*104f0*/  STSM.16.M88.4 [R126], R40 ;  /* 0x000000287e007844 */ /* 0x000fe20000000200 */
[----:B------:R-:W-:Y:S02]  /*10500*/  F2FP.F16.F32.PACK_AB R9, R68, R64 ;  /* 0x000000404409723e */ /* 0x000fe400000000ff */
[----:B------:R-:W-:Y:S02]  /*10510*/  F2FP.F16.F32.PACK_AB R10, R109, R173 ;  /* 0x000000ad6d0a723e */ /* 0x000fe400000000ff */
[----:B------:R-:W-:Y:S01]  /*10520*/  F2FP.F16.F32.PACK_AB R11, R76, R72 ;  /* 0x000000484c0b723e */ /* 0x000fe200000000ff */
[----:B------:R-:W-:Y:S01]  /*10530*/  IMAD.MOV.U32 R76, RZ, RZ, RZ ;  /* 0x000000ffff4c7224 */ /* 0x000fe200078e00ff */
[----:B------:R-:W-:-:S02]  /*10540*/  LOP3.LUT R142, R181, R142, RZ, 0x3c, !PT ;  /* 0x0000008eb58e7212 */ /* 0x000fc400078e3cff */
[----:B------:R-:W-:Y:S01]  /*10550*/  MOV R134, R134 ;  /* 0x0000008600867202 */ /* 0x000fe20000000f00 */
[----:B------:R-:W-:Y:S01]  /*10560*/  STSM.16.M88.4 [R130], R8 ;  /* 0x0000000882007844 */ /* 0x000fe20000000200 */
[----:B----4-:R-:W-:Y:S02]  /*10570*/  F2FP.F16.F32.PACK_AB R12, R113, R174 ;  /* 0x000000ae710c723e */ /* 0x010fe400000000ff */
[----:B------:R-:W-:Y:S02]  /*10580*/  F2FP.F16.F32.PACK_AB R13, R80, R78 ;  /* 0x0000004e500d723e */ /* 0x000fe400000000ff */
[----:B------:R-:W-:Y:S02]  /*10590*/  F2FP.F16.F32.PACK_AB R14, R117, R175 ;  /* 0x000000af750e723e */ /* 0x000fe400000000ff */
[----:B------:R-:W-:Y:S02]  /*105a0*/  F2FP.F16.F32.PACK_AB R15, R88, R84 ;  /* 0x00000054580f723e */ /* 0x000fe400000000ff */
[----:B------:R-:W-:-:S02]  /*105b0*/  MOV R5, R138 ;  /* 0x0000008a00057202 */ /* 0x000fc40000000f00 */
[----:B-1----:R-:W-:Y:S01]  /*105c0*/  F2FP.F16.F32.PACK_AB R24, R121, R176 ;  /* 0x000000b07918723e */ /* 0x002fe200000000ff */
[----:B------:R-:W-:Y:S01]  /*105d0*/  STSM.16.M88.4 [R134], R12 ;  /* 0x0000000c86007844 */ /* 0x000fe20000000200 */
[----:B------:R-:W-:Y:S02]  /*105e0*/  F2FP.F16.F32.PACK_AB R25, R100, R96 ;  /* 0x000000606419723e */ /* 0x000fe400000000ff */
[----:B------:R-:W-:Y:S02]  /*105f0*/  F2FP.F16.F32.PACK_AB R26, R125, R177 ;  /* 0x000000b17d1a723e */ /* 0x000fe400000000ff */
[----:B------:R-:W-:Y:S02]  /*10600*/  F2FP.F16.F32.PACK_AB R27, R108, R104 ;  /* 0x000000686c1b723e */ /* 0x000fe400000000ff */
[----:B------:R-:W-:Y:S02]  /*10610*/  LOP3.LUT R46, R46, R179, RZ, 0x3c, !PT ;  /* 0x000000b32e2e7212 */ /* 0x000fe400078e3cff */
[----:B------:R-:W-:Y:S01]  /*10620*/  ISETP.NE.U32.AND P0, PT, RZ, UR4, PT ;  /* 0x00000004ff007c0c */ /* 0x000fe2000bf05070 */
[----:B------:R0:W-:Y:S01]  /*10630*/  STSM.16.M88.4 [R5], R24 ;  /* 0x0000001805007844 */ /* 0x0001e20000000200 */
[----:B------:R-:W-:-:S02]  /*10640*/  IADD3 R4, P1, R228, UR4, RZ ;  /* 0x00000004e4047c10 */ /* 0x000fc4000ff3e0ff */
[----:B------:R-:W-:Y:S02]  /*10650*/  MOV R142, R142 ;  /* 0x0000008e008e7202 */ /* 0x000fe40000000f00 */
[----:B------:R-:W-:Y:S02]  /*10660*/  F2FP.F16.F32.PACK_AB R28, R129, R178 ;  /* 0x000000b2811c723e */ /* 0x000fe400000000ff */
[----:B------:R-:W-:Y:S02]  /*10670*/  F2FP.F16.F32.PACK_AB R29, R116, R112 ;  /* 0x00000070741d723e */ /* 0x000fe400000000ff */
[----:B------:R-:W-:Y:S02]  /*10680*/  F2FP.F16.F32.PACK_AB R30, R133, R132 ;  /* 0x00000084851e723e */ /* 0x000fe400000000ff */
[----:B------:R-:W-:Y:S02]  /*10690*/  F2FP.F16.F32.PACK_AB R31, R124, R120 ;  /* 0x000000787c1f723e */ /* 0x000fe400000000ff */
[----:B------:R-:W-:-:S02]  /*106a0*/  F2FP.F16.F32.PACK_AB R138, R141, R140 ;  /* 0x0000008c8d8a723e */ /* 0x000fc400000000ff */
[----:B------:R-:W-:Y:S01]  /*106b0*/  F2FP.F16.F32.PACK_AB R139, R154, R153 ;  /* 0x000000999a8b723e */ /* 0x000fe200000000ff */
[----:B------:R1:W-:Y:S01]  /*106c0*/  STSM.16.M88.4 [R142], R28 ;  /* 0x0000001c8e007844 */ /* 0x0003e20000000200 */
[----:B------:R-:W-:Y:S02]  /*106d0*/  MOV R46, R46 ;  /* 0x0000002e002e7202 */ /* 0x000fe40000000f00 */
[----:B------:R-:W-:Y:S01]  /*106e0*/  F2FP.F16.F32.PACK_AB R146, R149, R148 ;  /* 0x000000949592723e */ /* 0x000fe200000000ff */
[----:B------:R1:W-:Y:S01]  /*106f0*/  STSM.16.M88.4 [R44], R136 ;  /* 0x000000882c007844 */ /* 0x0003e20000000200 */
[----:B------:R-:W-:Y:S02]  /*10700*/  F2FP.F16.F32.PACK_AB R147, R3, R150 ;  /* 0x000000960393723e */ /* 0x000fe400000000ff */
[----:B------:R-:W-:Y:S02]  /*10710*/  ISETP.NE.AND.EX P0, PT, RZ, UR5, PT, P0 ;  /* 0x00000005ff007c0c */ /* 0x000fe4000bf05300 */
[----:B0-----:R-:W-:Y:S01]  /*10720*/  IADD3.X R5, R229, UR5, RZ, P1, !PT ;  /* 0x00000005e5057c10 */ /* 0x001fe20008ffe4ff */
[----:B------:R-:W-:Y:S01]  /*10730*/  ULDC.64 UR4, c[0x0][0xc08] ;  /* 0x0003020000047ab9 */ /* 0x000fe20000000a00 */
[----:B------:R1:W-:Y:S01]  /*10740*/  STSM.16.M88.4 [R46], R144 ;  /* 0x000000902e007844 */ /* 0x0003e20000000200 */
[----:B------:R-:W-:Y:S01]  /*10750*/  BAR.SYNC.DEFER_BLOCKING 0x1, 0x100 ;  /* 0x0044000000007b1d */ /* 0x000fe20000010000 */
[----:B------:R-:W-:-:S04]  /*10760*/  ISETP.NE.U32.AND P2, PT, RZ, UR4, PT ;  /* 0x00000004ff007c0c */ /* 0x000fc8000bf45070 */
[----:B------:R-:W-:-:S13]  /*10770*/  ISETP.NE.AND.EX P2, PT, RZ, UR5, PT, P2 ;  /* 0x00000005ff007c0c */ /* 0x000fda000bf45320 */
[----:B------:R-:W-:Y:S01]  /*10780*/  @P2 IADD3 R228, P3, R228, UR4, RZ ;  /* 0x00000004e4e42c10 */ /* 0x000fe2000ff7e0ff */
[----:B------:R-:W-:Y:S02]  /*10790*/  ULDC UR4, c[0x0][0xa88] ;  /* 0x0002a20000047ab9 */ /* 0x000fe40000000800 */
[----:B------:R-:W-:Y:S01]  /*107a0*/  IMAD.U32 R11, RZ, RZ, UR4 ;  /* 0x00000004ff0b7e24 */ /* 0x000fe2000f8e00ff */
[----:B------:R-:W-:Y:S01]  /*107b0*/  @P2 IADD3.X R229, R229, UR5, RZ, P3, !PT ;  /* 0x00000005e5e52c10 */ /* 0x000fe20009ffe4ff */
[----:B------:R1:W5:Y:S01]  /*107c0*/  @P0 LDG.E R76, desc[UR40][R4.64] ;  /* 0x00000028044c0981 */ /* 0x000362000c1e1900 */
[----:B------:R-:W-:Y:S01]  /*107d0*/  ISETP.NE.AND P1, PT, R0, 0x1, PT ;  /* 0x000000010000780c */ /* 0x000fe20003f25270 */
[----:B------:R-:W-:Y:S02]  /*107e0*/  IMAD.IADD R27, R217, 0x1, R210 ;  /* 0x00000001d91b7824 */ /* 0x000fe400078e02d2 */
        /* <DEDUP_REMOVED lines=8> */
.L_x_4978:
[----:B------:R-:W3:Y:S01]  /*10870*/  LDL R14, [R1+0x1c] ;  /* 0x00001c00010e7983 */ /* 0x000ee20000100800 */
[----:B------:R-:W-:Y:S01]  /*10880*/  SHF.R.S32.HI R3, RZ, 0x1f, R226 ;  /* 0x0000001fff037819 */ /* 0x000fe200000114e2 */
[----:B0-----:R-:W-:Y:S01]  /*10890*/  @P1 IMAD.HI.U32 R4, R27, R8, RZ ;  /* 0x000000081b041227 */ /* 0x001fe200078e00ff */
[----:B------:R-:W-:Y:S01]  /*108a0*/  ULDC.64 UR4, c[0x0][0xb90] ;  /* 0x0002e40000047ab9 */ /* 0x000fe20000000a00 */
[----:B-----5:R-:W-:Y:S01]  /*108b0*/  SHF.R.S32.HI R77, RZ, 0x1f, R76 ;  /* 0x0000001fff4d7819 */ /* 0x020fe2000001144c */
[----:B------:R-:W0:Y:S01]  /*108c0*/  S2R R30, SR_TID.X ;  /* 0x00000000001e7919 */ /* 0x000e220000002100 */
[----:B------:R-:W-:Y:S01]  /*108d0*/  IMAD R13, R3, UR4, RZ ;  /* 0x00000004030d7c24 */ /* 0x000fe2000f8e02ff */
[----:B------:R-:W-:Y:S01]  /*108e0*/  MOV R9, R27 ;  /* 0x0000001b00097202 */ /* 0x000fe20000000f00 */
[----:B------:R-:W-:Y:S01]  /*108f0*/  IMAD R78, R11, R0, RZ ;  /* 0x000000000b4e7224 */ /* 0x000fe200078e02ff */
[----:B--2---:R-:W-:Y:S01]  /*10900*/  @P1 SHF.R.U32.HI R9, RZ, R15, R4 ;  /* 0x0000000fff091219 */ /* 0x004fe20000011604 */
[----:B------:R-:W-:Y:S01]  /*10910*/  IMAD.WIDE.U32 R4, R226, UR4, R76 ;  /* 0x00000004e2047c25 */ /* 0x000fe2000f8e004c */
[----:B------:R-:W-:Y:S01]  /*10920*/  SEL R236, R236, RZ, !P0 ;  /* 0x000000ffecec7207 */ /* 0x000fe20004000000 */
[----:B------:R-:W1:Y:S01]  /*10930*/  @P1 LDC R79, c[0x0][0xbec] ;  /* 0x0002fb00ff4f1b82 */ /* 0x000e620000000800 */
[----:B------:R-:W-:Y:S01]  /*10940*/  SEL R230, R230, RZ, !P0 ;  /* 0x000000ffe6e67207 */ /* 0x000fe20004000000 */
[----:B------:R-:W-:Y:S01]  /*10950*/  IMAD R13, R226, UR5, R13 ;  /* 0x00000005e20d7c24 */ /* 0x000fe2000f8e020d */
[----:B------:R-:W-:Y:S01]  /*10960*/  ULDC.64 UR4, c[0x0][0xb98] ;  /* 0x0002e60000047ab9 */ /* 0x000fe20000000a00 */
[----:B------:R-:W-:-:S02]  /*10970*/  IMAD.MOV R25, RZ, RZ, -R9 ;  /* 0x000000ffff197224 */ /* 0x000fc400078e0a09 */
[----:B------:R-:W-:Y:S02]  /*10980*/  IMAD.IADD R5, R5, 0x1, R13 ;  /* 0x0000000105057824 */ /* 0x000fe400078e020d */
        /* <DEDUP_REMOVED lines=17> */
[----:B------:R-:W-:-:S02]  /*10aa0*/  LOP3.LUT R8, R9, 0x380, RZ, 0xc0, !PT ;  /* 0x0000038009087812 */ /* 0x000fc400078ec0ff */
[----:B------:R-:W-:Y:S01]  /*10ab0*/  SHF.R.S32.HI R26, RZ, 0x1f, R30 ;  /* 0x0000001fff1a7819 */ /* 0x000fe2000001141e */
        /* <DEDUP_REMOVED lines=9> */
[----:B------:R-:W-:Y:S01]  /*10b50*/  ULDC.64 UR4, c[0x0][0xaa0] ;  /* 0x0002a80000047ab9 */ /* 0x000fe20000000a00 */
[----:B------:R-:W-:Y:S01]  /*10b60*/  LOP3.LUT R12, R13, 0x380, RZ, 0xc0, !PT ;  /* 0x000003800d0c7812 */ /* 0x000fe200078ec0ff */
[----:B------:R-:W0:Y:S01]  /*10b70*/  SHFL.IDX PT, R51, R4, RZ, 0x1c1f ;  /* 0x001c1fff04337589 */ /* 0x000e2200000e0000 */
[----:B------:R-:W-:Y:S01]  /*10b80*/  LOP3.LUT R8, R8, R9, RZ, 0x3c, !PT ;  /* 0x0000000908087212 */ /* 0x000fe200078e3cff */
[----:B------:R-:W-:Y:S01]  /*10b90*/  IMAD.X R9, RZ, RZ, R21, P2 ;  /* 0x000000ffff097224 */ /* 0x000fe200010e0615 */
[----:B------:R-:W-:Y:S01]  /*10ba0*/  LOP3.LUT R28, R29, 0x380, RZ, 0xc0, !PT ;  /* 0x000003801d1c7812 */ /* 0x000fe200078ec0ff */
[----:B------:R-:W-:Y:S01]  /*10bb0*/  SHFL.IDX PT, R54, R10, 0x1, 0x1c1f ;  /* 0x003c1f000a367f89 */ /* 0x000fe200000e0000 */
[----:B------:R-:W-:-:S02]  /*10bc0*/  SHF.R.U64 R12, R12, 0x3, RZ ;  /* 0x000000030c0c7819 */ /* 0x000fc400000012ff */
[----:B------:R-:W-:Y:S01]  /*10bd0*/  IADD3 R37, P2, R20, 0x6000, RZ ;  /* 0x0000600014257810 */ /* 0x000fe20007f5e0ff */
[----:B------:R4:W1:Y:S01]  /*10be0*/  SHFL.IDX PT, R55, R4, 0x1, 0x1c1f ;  /* 0x003c1f0004377f89 */ /* 0x00086200000e0000 */
[----:B------:R-:W-:Y:S02]  /*10bf0*/  SHF.R.U64 R28, R28, 0x3, RZ ;  /* 0x000000031c1c7819 */ /* 0x000fe400000012ff */
[----:B------:R-:W-:Y:S01]  /*10c00*/  LOP3.LUT R12, R12, R13, RZ, 0x3c, !PT ;  /* 0x0000000d0c0c7212 */ /* 0x000fe200078e3cff */
[----:B------:R-:W-:Y:S01]  /*10c10*/  IMAD.X R13, RZ, RZ, R21, P3 ;  /* 0x000000ffff0d7224 */ /* 0x000fe200018e0615 */
[----:B------:R-:W-:Y:S02]  /*10c20*/  LOP3.LUT R36, R37, 0x380, RZ, 0xc0, !PT ;  /* 0x0000038025247812 */ /* 0x000fe400078ec0ff */
[C---:B------:R-:W-:Y:S02]  /*10c30*/  IADD3 R41, P3, R20.reuse, 0x7000, RZ ;  /* 0x0000700014297810 */ /* 0x040fe40007f7e0ff */
[----:B------:R-:W-:-:S02]  /*10c40*/  IADD3 R25, P5, R20, 0x3000, RZ ;  /* 0x0000300014197810 */ /* 0x000fc40007fbe0ff */
[----:B------:R-:W-:Y:S01]  /*10c50*/  LOP3.LUT R28, R28, R29, RZ, 0x3c, !PT ;  /* 0x0000001d1c1c7212 */ /* 0x000fe200078e3cff */
[----:B------:R-:W-:Y:S01]  /*10c60*/  IMAD.X R29, RZ, RZ, R21, P0 ;  /* 0x000000ffff1d7224 */ /* 0x000fe200000e0615 */
[----:B------:R-:W-:Y:S02]  /*10c70*/  SHF.R.U64 R36, R36, 0x3, RZ ;  /* 0x0000000324247819 */ /* 0x000fe400000012ff */
[----:B------:R-:W-:Y:S02]  /*10c80*/  IADD3 R49, P0, R20, 0x9000, RZ ;  /* 0x0000900014317810 */ /* 0x000fe40007f1e0ff */
[----:B------:R-:W-:Y:S02]  /*10c90*/  LOP3.LUT R40, R41, 0x380, RZ, 0xc0, !PT ;  /* 0x0000038029287812 */ /* 0x000fe400078ec0ff */
[----:B------:R-:W-:Y:S02]  /*10ca0*/  LEA.HI R26, R26, R30, RZ, 0x7 ;  /* 0x0000001e1a1a7211 */ /* 0x000fe400078f38ff */
[----:B------:R-:W-:-:S02]  /*10cb0*/  LOP3.LUT R24, R25, 0x380, RZ, 0xc0, !PT ;  /* 0x0000038019187812 */ /* 0x000fc400078ec0ff */
[----:B------:R-:W-:Y:S02]  /*10cc0*/  LOP3.LUT R32, R33, 0x380, RZ, 0xc0, !PT ;  /* 0x0000038021207812 */ /* 0x000fe400078ec0ff */
[----:B------:R-:W-:Y:S01]  /*10cd0*/  LOP3.LUT R36, R36, R37, RZ, 0x3c, !PT ;  /* 0x0000002524247212 */ /* 0x000fe200078e3cff */
[----:B------:R-:W-:Y:S01]  /*10ce0*/  IMAD.X R37, RZ, RZ, R21, P2 ;  /* 0x000000ffff257224 */ /* 0x000fe200010e0615 */
[----:B------:R-:W-:Y:S02]  /*10cf0*/  LOP3.LUT R48, R49, 0x380, RZ, 0xc0, !PT ;  /* 0x0000038031307812 */ /* 0x000fe400078ec0ff */
[----:B------:R-:W-:Y:S02]  /*10d00*/  SHF.R.U64 R40, R40, 0x3, RZ ;  /* 0x0000000328287819 */ /* 0x000fe400000012ff */
[----:B------:R-:W-:Y:S02]  /*10d10*/  IADD3 R57, P2, R20, 0xb000, RZ ;  /* 0x0000b00014397810 */ /* 0x000fe40007f5e0ff */
[----:B------:R-:W-:-:S02]  /*10d20*/  LOP3.LUT R26, R26, 0xffffff80, RZ, 0xc0, !PT ;  /* 0xffffff801a1a7812 */ /* 0x000fc400078ec0ff */
[----:B------:R-:W-:Y:S02]  /*10d30*/  SHF.R.U64 R24, R24, 0x3, RZ ;  /* 0x0000000318187819 */ /* 0x000fe400000012ff */
[----:B------:R-:W-:Y:S01]  /*10d40*/  SHF.R.U64 R32, R32, 0x3, RZ ;  /* 0x0000000320207819 */ /* 0x000fe200000012ff */
[----:B------:R-:W-:Y:S01]  /*10d50*/  IMAD.IADD R26, R30, 0x1, -R26 ;  /* 0x000000011e1a7824 */ /* 0x000fe200078e0a1a */
[----:B------:R-:W-:Y:S02]  /*10d60*/  SHF.R.U64 R48, R48, 0x3, RZ ;  /* 0x0000000330307819 */ /* 0x000fe400000012ff */
[----:B------:R-:W-:Y:S01]  /*10d70*/  LOP3.LUT R40, R40, R41, RZ, 0x3c, !PT ;  /* 0x0000002928287212 */ /* 0x000fe200078e3cff */
[--C-:B------:R-:W-:Y:S01]  /*10d80*/  IMAD.X R41, RZ, RZ, R21.reuse, P3 ;  /* 0x000000ffff297224 */ /* 0x100fe200018e0615 */
[----:B------:R-:W-:Y:S02]  /*10d90*/  LOP3.LUT R56, R57, 0x380, RZ, 0xc0, !PT ;  /* 0x0000038039387812 */ /* 0x000fe400078ec0ff */
[----:B------:R-:W-:Y:S01]  /*10da0*/  LOP3.LUT R24, R24, R25, RZ, 0x3c, !PT ;  /* 0x0000001918187212 */ /* 0x000fe200078e3cff */
[--C-:B------:R-:W-:Y:S01]  /*10db0*/  IMAD.X R25, RZ, RZ, R21.reuse, P5 ;  /* 0x000000ffff197224 */ /* 0x100fe200028e0615 */
[----:B------:R-:W-:Y:S01]  /*10dc0*/  LOP3.LUT R32, R32, R33, RZ, 0x3c, !PT ;  /* 0x0000002120207212 */ /* 0x000fe200078e3cff */
[----:B------:R-:W-:Y:S01]  /*10dd0*/  IMAD.X R33, RZ, RZ, R21, P4 ;  /* 0x000000ffff217224 */ /* 0x000fe200020e0615 */
[----:B------:R-:W-:-:S02]  /*10de0*/  IADD3 R61, P3, R20, 0xc000, RZ ;  /* 0x0000c000143d7810 */ /* 0x000fc40007f7e0ff */
[C---:B------:R-:W-:Y:S02]  /*10df0*/  IADD3 R45, P5, R20.reuse, 0x8000, RZ ;  /* 0x00008000142d7810 */ /* 0x040fe40007fbe0ff */
[----:B------:R-:W-:Y:S02]  /*10e00*/  IADD3 R53, P4, R20, 0xa000, RZ ;  /* 0x0000a00014357810 */ /* 0x000fe40007f9e0ff */
[----:B------:R-:W-:Y:S01]  /*10e10*/  LOP3.LUT R48, R48, R49, RZ, 0x3c, !PT ;  /* 0x0000003130307212 */ /* 0x000fe200078e3cff */
[----:B------:R-:W-:Y:S01]  /*10e20*/  IMAD.X R49, RZ, RZ, R21, P0 ;  /* 0x000000ffff317224 */ /* 0x000fe200000e0615 */
[----:B------:R-:W-:Y:S02]  /*10e30*/  SHF.R.U64 R56, R56, 0x3, RZ ;  /* 0x0000000338387819 */ /* 0x000fe400000012ff */
[----:B------:R-:W-:Y:S02]  /*10e40*/  LOP3.LUT R60, R61, 0x380, RZ, 0xc0, !PT ;  /* 0x000003803d3c7812 */ /* 0x000fe400078ec0ff */
[----:B------:R-:W-:-:S02]  /*10e50*/  LOP3.LUT P0, RZ, R26, 0x3, RZ, 0xc0, !PT ;  /* 0x000000031aff7812 */ /* 0x000fc4000780c0ff */
[----:B------:R-:W-:Y:S02]  /*10e60*/  LOP3.LUT R44, R45, 0x380, RZ, 0xc0, !PT ;  /* 0x000003802d2c7812 */ /* 0x000fe400078ec0ff */
[----:B------:R-:W-:Y:S02]  /*10e70*/  LOP3.LUT R52, R53, 0x380, RZ, 0xc0, !PT ;  /* 0x0000038035347812 */ /* 0x000fe400078ec0ff */
[----:B------:R-:W-:Y:S01]  /*10e80*/  LOP3.LUT R56, R56, R57, RZ, 0x3c, !PT ;  /* 0x0000003938387212 */ /* 0x000fe200078e3cff */
[----:B------:R-:W-:Y:S01]  /*10e90*/  IMAD.X R57, RZ, RZ, R21, P2 ;  /* 0x000000ffff397224 */ /* 0x000fe200010e0615 */
[----:B------:R-:W-:Y:S02]  /*10ea0*/  SHF.R.U64 R60, R60, 0x3, RZ ;  /* 0x000000033c3c7819 */ /* 0x000fe400000012ff */
[----:B------:R-:W-:Y:S02]  /*10eb0*/  SHF.R.U64 R44, R44, 0x3, RZ ;  /* 0x000000032c2c7819 */ /* 0x000fe400000012ff */
        /* <DEDUP_REMOVED lines=10> */
[----:B------:R-:W-:Y:S02]  /*10f60*/  LOP3.LUT R15, R20, 0x380, RZ, 0xc0, !PT ;  /* 0x00000380140f7812 */ /* 0x000fe400078ec0ff */
[----:B----4-:R-:W-:Y:S02]  /*10f70*/  LOP3.LUT R4, R11, 0x380, RZ, 0xc0, !PT ;  /* 0x000003800b047812 */ /* 0x010fe400078ec0ff */
[----:B------:R-:W-:Y:S02]  /*10f80*/  LOP3.LUT R64, R65, 0x380, RZ, 0xc0, !PT ;  /* 0x0000038041407812 */ /* 0x000fe400078ec0ff */
[----:B------:R-:W-:Y:S02]  /*10f90*/  LOP3.LUT R68, R69, 0x380, RZ, 0xc0, !PT ;  /* 0x0000038045447812 */ /* 0x000fe400078ec0ff */
[----:B------:R-:W-:Y:S02]  /*10fa0*/  SHF.R.U64 R15, R15, 0x3, RZ ;  /* 0x000000030f0f7819 */ /* 0x000fe400000012ff */
[----:B------:R-:W-:-:S02]  /*10fb0*/  SHF.R.U64 R4, R4, 0x3, RZ ;  /* 0x0000000304047819 */ /* 0x000fc400000012ff */
[----:B------:R-:W-:Y:S02]  /*10fc0*/  SHF.R.U64 R64, R64, 0x3, RZ ;  /* 0x0000000340407819 */ /* 0x000fe400000012ff */
[----:B------:R-:W-:Y:S02]  /*10fd0*/  SHF.R.U64 R68, R68, 0x3, RZ ;  /* 0x0000000344447819 */ /* 0x000fe400000012ff */
[----:B------:R-:W-:Y:S02]  /*10fe0*/  LOP3.LUT R20, R15, R20, RZ, 0x3c, !PT ;  /* 0x000000140f147212 */ /* 0x000fe400078e3cff */
[----:B------:R-:W-:Y:S01]  /*10ff0*/  LOP3.LUT R64, R64, R65, RZ, 0x3c, !PT ;  /* 0x0000004140407212 */ /* 0x000fe200078e3cff */
[--C-:B------:R-:W-:Y:S01]  /*11000*/  IMAD.X R65, RZ, RZ, R21.reuse, P5 ;  /* 0x000000ffff417224 */ /* 0x100fe200028e0615 */
[----:B------:R-:W-:Y:S01]  /*11010*/  LOP3.LUT R68, R68, R69, RZ, 0x3c, !PT ;  /* 0x0000004544447212 */ /* 0x000fe200078e3cff */
[----:B------:R-:W-:Y:S01]  /*11020*/  IMAD.X R69, RZ, RZ, R21, P4 ;  /* 0x000000ffff457224 */ /* 0x000fe200020e0615 */
[----:B------:R-:W-:-:S02]  /*11030*/  LOP3.LUT R72, R4, R11, RZ, 0x3c, !PT ;  /* 0x0000000b04487212 */ /* 0x000fc400078e3cff */
[----:B------:R-:W-:Y:S01]  /*11040*/  IADD3.X R73, RZ, R21, RZ, P3, !PT ;  /* 0x00000015ff497210 */ /* 0x000fe20001ffe4ff */
[----:B------:R-:W-:Y:S01]  /*11050*/  IMAD.IADD R85, R235, 0x1, R210 ;  /* 0x00000001eb557824 */ /* 0x000fe200078e02d2 */
[----:B------:R-:W-:Y:S01]  /*11060*/  BSSY B1, `(.L_x_4979) ;  /* 0x0000061000017945 */ /* 0x000fe20003800000 */
[----:B------:R-:W-:Y:S02]  /*11070*/  SHF.R.S32.HI R86, RZ, 0x1f, R221 ;  /* 0x0000001fff567819 */ /* 0x000fe400000114dd */
[----:B------:R-:W-:Y:S02]  /*11080*/  SHF.R.S32.HI R87, RZ, 0x1f, R219 ;  /* 0x0000001fff577819 */ /* 0x000fe400000114db */
[----:B------:R-:W-:Y:S02]  /*11090*/  SHF.R.S32.HI R88, RZ, 0x1f, R220 ;  /* 0x0000001fff587819 */ /* 0x000fe400000114dc */
[----:B------:R-:W-:Y:S01]  /*110a0*/  SHF.R.S32.HI R89, RZ, 0x1f, R209 ;  /* 0x0000001fff597819 */ /* 0x000fe200000114d1 */
[----:B---3--:R-:W-:-:S05]  /*110b0*/  IMAD.IADD R5, R14, 0x1, R210 ;  /* 0x000000010e057824 */ /* 0x008fca00078e02d2 */
[C---:B------:R-:W-:Y:S01]  /*110c0*/  ISETP.GE.OR P2, PT, R5.reuse, R78, P0 ;  /* 0x0000004e0500720c */ /* 0x040fe20000746670 */
[----:B------:R-:W-:-:S05]  /*110d0*/  VIADD R5, R5, 0x8 ;  /* 0x0000000805057836 */ /* 0x000fca0000000000 */
[----:B------:R-:W-:-:S07]  /*110e0*/  ISETP.GE.OR P0, PT, R5, R78, P0 ;  /* 0x0000004e0500720c */ /* 0x000fce0000706670 */
[----:B0-----:R-:W-:Y:S06]  /*110f0*/  @!P2 ST.E desc[UR40][R50.64], R7 ;  /* 0x000000073200a985 */ /* 0x001fec000c101928 */
[----:B-1----:R0:W-:Y:S04]  /*11100*/  @!P0 ST.E desc[UR40][R54.64], R6 ;  /* 0x0000000636008985 */ /* 0x0021e8000c101928 */
[----:B------:R-:W5:Y:S04]  /*11110*/  LD.E.128 R8, desc[UR40][R8.64] ;  /* 0x0000002808087980 */ /* 0x000f68000c101d00 */
        /* <DEDUP_REMOVED lines=13> */
[----:B------:R-:W-:-:S02]  /*111f0*/  IMAD R3, R3, UR4, RZ ;  /* 0x0000000403037c24 */ /* 0x000fc4000f8e02ff */
[----:B------:R-:W-:Y:S01]  /*11200*/  IMAD.IADD R80, R210, 0x1, R77 ;  /* 0x00000001d2507824 */ /* 0x000fe200078e024d */
[----:B------:R-:W5:Y:S01]  /*11210*/  LD.E.128 R44, desc[UR40][R44.64] ;  /* 0x000000282c2c7980 */ /* 0x000f62000c101d00 */
[C---:B------:R-:W-:Y:S02]  /*11220*/  IMAD R3, R226.reuse, UR5, R3 ;  /* 0x00000005e2037c24 */ /* 0x040fe4000f8e0203 */
[----:B------:R-:W-:Y:S01]  /*11230*/  IMAD.WIDE.U32 R20, R226, UR4, R20 ;  /* 0x00000004e2147c25 */ /* 0x000fe2000f8e0014 */
[----:B------:R-:W-:Y:S01]  /*11240*/  ULDC.64 UR4, c[0x0][0xaf0] ;  /* 0x0002bc0000047ab9 */ /* 0x000fe20000000a00 */
[----:B------:R-:W5:Y:S02]  /*11250*/  LD.E.128 R48, desc[UR40][R48.64] ;  /* 0x0000002830307980 */ /* 0x000f64000c101d00 */
[----:B------:R-:W-:Y:S02]  /*11260*/  @P1 IMAD.HI.U32 R76, R80, R79, RZ ;  /* 0x0000004f504c1227 */ /* 0x000fe400078e00ff */
[----:B------:R-:W5:Y:S02]  /*11270*/  LD.E.128 R52, desc[UR40][R52.64] ;  /* 0x0000002834347980 */ /* 0x000f64000c101d00 */
[----:B------:R-:W-:-:S02]  /*11280*/  IMAD.IADD R21, R21, 0x1, R3 ;  /* 0x0000000115157824 */ /* 0x000fc400078e0203 */
[----:B------:R-:W-:Y:S01]  /*11290*/  IMAD.MOV.U32 R3, RZ, RZ, R80 ;  /* 0x000000ffff037224 */ /* 0x000fe200078e0050 */
[----:B--2---:R-:W-:Y:S01]  /*112a0*/  @P1 SHF.R.U32.HI R3, RZ, R81, R76 ;  /* 0x00000051ff031219 */ /* 0x004fe2000001164c */
[----:B------:R-:W-:Y:S01]  /*112b0*/  IMAD R77, R236, UR4, RZ ;  /* 0x00000004ec4d7c24 */ /* 0x000fe2000f8e02ff */
[----:B------:R-:W5:Y:S01]  /*112c0*/  LD.E.128 R56, desc[UR40][R56.64] ;  /* 0x0000002838387980 */ /* 0x000f62000c101d00 */
[C---:B------:R-:W-:Y:S01]  /*112d0*/  IMAD.WIDE.U32 R20, R230.reuse, UR4, R20 ;  /* 0x00000004e6147c25 */ /* 0x040fe2000f8e0014 */
[----:B------:R-:W-:Y:S02]  /*112e0*/  SHF.R.S32.HI R76, RZ, 0x1f, R3 ;  /* 0x0000001fff4c7819 */ /* 0x000fe40000011403 */
        /* <DEDUP_REMOVED lines=8> */
[----:B------:R-:W-:-:S03]  /*11370*/  IMAD R76, R76, UR4, RZ ;  /* 0x000000044c4c7c24 */ /* 0x000fc6000f8e02ff */
        /* <DEDUP_REMOVED lines=8> */
[C---:B------:R-:W-:Y:S02]  /*11400*/  IMAD R79, R3.reuse, UR5, R76 ;  /* 0x00000005034f7c24 */ /* 0x040fe4000f8e024c */
[----:B------:R-:W-:Y:S01]  /*11410*/  IMAD.WIDE.U32 R20, R3, UR4, R20 ;  /* 0x0000000403147c25 */ /* 0x000fe2000f8e0014 */
[----:B------:R-:W-:-:S03]  /*11420*/  ULDC.64 UR4, c[0x0][0xad8] ;  /* 0x0002b60000047ab9 */ /* 0x000fc60000000a00 */
[----:B------:R-:W-:Y:S02]  /*11430*/  IMAD.IADD R21, R21, 0x1, R79 ;  /* 0x0000000115157824 */ /* 0x000fe400078e024f */
[----:B------:R-:W-:Y:S02]  /*11440*/  IMAD R0, R0, UR4, RZ ;  /* 0x0000000400007c24 */ /* 0x000fe4000f8e02ff */
[----:B------:R-:W-:Y:S01]  /*11450*/  IMAD.WIDE.U32 R20, R77, UR4, R20 ;  /* 0x000000044d147c25 */ /* 0x000fe2000f8e0014 */
[----:B------:R-:W-:-:S03]  /*11460*/  ISETP.GE.AND P2, PT, R85, R78, PT ;  /* 0x0000004e5500720c */ /* 0x000fc60003f46270 */
[----:B------:R-:W-:Y:S01]  /*11470*/  IMAD R79, R77, UR5, R0 ;  /* 0x000000054d4f7c24 */ /* 0x000fe2000f8e0200 */
[----:B------:R-:W-:Y:S01]  /*11480*/  ULDC.64 UR4, c[0x0][0xa80] ;  /* 0x0002a00000047ab9 */ /* 0x000fe20000000a00 */
[----:B------:R-:W-:Y:S02]  /*11490*/  VIADD R0, R18, 0x22820 ;  /* 0x0002282012007836 */ /* 0x000fe40000000000 */
[----:B------:R-:W-:Y:S01]  /*114a0*/  IMAD.IADD R21, R21, 0x1, R79 ;  /* 0x0000000115157824 */ /* 0x000fe200078e024f */
[C---:B------:R-:W-:Y:S01]  /*114b0*/  LEA R79, P3, R20.reuse, UR4, 0x1 ;  /* 0x00000004144f7c11 */ /* 0x040fe2000f8608ff */
[----:B------:R-:W-:Y:S01]  /*114c0*/  VIADD R3, R85, 0x20 ;  /* 0x0000002055037836 */ /* 0x000fe20000000000 */
[----:B------:R-:W-:Y:S02]  /*114d0*/  PRMT R0, RZ, 0x654, R0 ;  /* 0x00000654ff007816 */ /* 0x000fe40000000000 */
[----:B------:R-:W-:Y:S02]  /*114e0*/  LEA.HI.X R84, R20, UR5, R21, 0x1, P3 ;  /* 0x0000000514547c11 */ /* 0x000fe400098f0c15 */
[-C--:B------:R-:W-:Y:S01]  /*114f0*/  ISETP.GE.AND P1, PT, R3, R78.reuse, PT ;  /* 0x0000004e0300720c */ /* 0x080fe20003f26270 */
[----:B------:R-:W-:Y:S01]  /*11500*/  VIADD R3, R85, 0x40 ;  /* 0x0000004055037836 */ /* 0x000fe20000000000 */
[----:B0-----:R0:W-:Y:S01]  /*11510*/  SYNCS.ARRIVE.TRANS64.RED.A1T0 RZ, [R0+URZ], RZ ;  /* 0x000000ff00ff79a7 */ /* 0x0011e2000810043f */
[----:B------:R1:W2:Y:S03]  /*11520*/  SHFL.IDX PT, R82, R79, RZ, 0x181f ;  /* 0x00181fff4f527589 */ /* 0x0002a600000e0000 */
[----:B------:R-:W-:Y:S01]  /*11530*/  ISETP.GE.AND P0, PT, R3, R78, PT ;  /* 0x0000004e0300720c */ /* 0x000fe20003f06270 */
[----:B0-----:R1:W0:Y:S01]  /*11540*/  SHFL.IDX PT, R0, R84, RZ, 0x181f ;  /* 0x00181fff54007589 */ /* 0x00122200000e0000 */
[----:B------:R-:W-:Y:S11]  /*11550*/  @P2 BRA `(.L_x_4980) ;  /* 0x0000000000442947 */ /* 0x000ff60003800000 */
        /* <DEDUP_REMOVED lines=17> */
.L_x_4980:
[----:B------:R-:W-:Y:S05]  /*11670*/  BSYNC B1 ;  /* 0x0000000000017941 */ /* 0x000fea0003800000 */
.L_x_4979:
        /* <DEDUP_REMOVED lines=21> */
.L_x_4982:
[----:B------:R-:W-:Y:S05]  /*117d0*/  BSYNC B1 ;  /* 0x0000000000017941 */ /* 0x000fea0003800000 */
.L_x_4981:
        /* <DEDUP_REMOVED lines=21> */
.L_x_4984:
[----:B------:R-:W-:Y:S05]  /*11930*/  BSYNC B1 ;  /* 0x0000000000017941 */ /* 0x000fea0003800000 */
.L_x_4983:
        /* <DEDUP_REMOVED lines=24> */
.L_x_4977:
        /* <DEDUP_REMOVED lines=10> */
[----:B------:R3:W5:Y:S09]  /*11b60*/  @P0 LDG.E R0, desc[UR40][R4.64] ;  /* 0x0000002804000981 */ /* 0x000772000c1e1900 */
[----:B------:R-:W-:Y:S01]  /*11b70*/  @P1 IADD3 R228, P2, R228, UR4, RZ ;  /* 0x00000004e4e41c10 */ /* 0x000fe2000ff5e0ff */
[----:B------:R-:W-:-:S02]  /*11b80*/  ULDC UR4, c[0x0][0xa88] ;  /* 0x0002a20000047ab9 */ /* 0x000fc40000000800 */
[----:B------:R-:W-:Y:S01]  /*11b90*/  IMAD.U32 R8, RZ, RZ, UR4 ;  /* 0x00000004ff087e24 */ /* 0x000fe2000f8e00ff */
[----:B------:R-:W-:-:S05]  /*11ba0*/  @P1 IADD3.X R229, R229, UR5, RZ, P2, !PT ;  /* 0x00000005e5e51c10 */ /* 0x000fca00097fe4ff */
[----:B------:R3:W5:Y:S01]  /*11bb0*/  @P1 LDG.E R8, desc[UR40][R228.64] ;  /* 0x00000028e4081981 */ /* 0x000762000c1e1900 */
[----:B--2---:R-:W-:Y:S01]  /*11bc0*/  ISETP.NE.AND P2, PT, R25, 0x1, PT ;  /* 0x000000011900780c */ /* 0x004fe20003f45270 */
[----:B------:R-:W2:-:S12]  /*11bd0*/  S2R R3, SR_TID.X ;  /* 0x0000000000037919 */ /* 0x000e980000002100 */
[----:B------:R-:W4:Y:S01]  /*11be0*/  @P2 LDC R27, c[0x0][0xbec] ;  /* 0x0002fb00ff1b2b82 */ /* 0x000f220000000800 */
[----:B--2---:R-:W-:-:S05]  /*11bf0*/  VIADD R3, R3, 0xffffff80 ;  /* 0xffffff8003037836 */ /* 0x004fca0000000000 */
[----:B------:R-:W-:Y:S01]  /*11c00*/  ISETP.GE.AND P3, PT, R3, 0x80, PT ;  /* 0x000000800300780c */ /* 0x000fe20003f66270 */
[----:B---3--:R-:W-:-:S12]  /*11c10*/  @P1 BRA `(.L_x_4986) ;  /* 0x0000000000101947 */ /* 0x008fd80003800000 */
[----:B------:R-:W-:Y:S05]  /*11c20*/  @!P0 BRA `(.L_x_4986) ;  /* 0x00000000000c8947 */ /* 0x000fea0003800000 */
[----:B------:R-:W2:Y:S04]  /*11c30*/  LDG.E R3, desc[UR40][R4.64] ;  /* 0x0000002804037981 */ /* 0x000ea8000c1e1900 */
[----:B-----5:R-:W2:Y:S02]  /*11c40*/  LDG.E R8, desc[UR40][R4.64+0x4] ;  /* 0x0000042804087981 */ /* 0x020ea4000c1e1900 */
[----:B--2---:R-:W-:-:S07]  /*11c50*/  IMAD.IADD R8, R8, 0x1, -R3 ;  /* 0x0000000108087824 */ /* 0x004fce00078e0a03 */
.L_x_4986:
[----:B------:R-:W-:Y:S01]  /*11c60*/  BSSY B1, `(.L_x_4987) ;  /* 0x000002d000017945 */ /* 0x000fe20003800000 */
[----:B------:R-:W-:Y:S02]  /*11c70*/  SHF.R.S32.HI R12, RZ, 0x1f, R226 ;  /* 0x0000001fff0c7819 */ /* 0x000fe400000114e2 */
[----:B------:R-:W-:Y:S02]  /*11c80*/  SEL R13, R230, RZ, !P0 ;  /* 0x000000ffe60d7207 */ /* 0x000fe40004000000 */
[----:B------:R-:W-:Y:S02]  /*11c90*/  SEL R236, R236, RZ, !P0 ;  /* 0x000000ffecec7207 */ /* 0x000fe40004000000 */
[----:B-----5:R-:W-:Y:S01]  /*11ca0*/  SHF.R.S32.HI R11, RZ, 0x1f, R0 ;  /* 0x0000001fff0b7819 */ /* 0x020fe20000011400 */
[----:B------:R-:W-:Y:S06]  /*11cb0*/  @P3 BRA `(.L_x_4988) ;  /* 0x00000000009c3947 */ /* 0x000fec0003800000 */
[----:B------:R-:W2:Y:S01]  /*11cc0*/  S2R R5, SR_TID.X ;  /* 0x0000000000057919 */ /* 0x000ea20000002100 */
[----:B------:R-:W3:Y:S02]  /*11cd0*/  LDC R9, c[0x0][0xbe8] ;  /* 0x0002fa00ff097b82 */ /* 0x000ee40000000800 */
[----:B---3--:R-:W-:Y:S01]  /*11ce0*/  IMAD R3, R8, R9, RZ ;  /* 0x0000000908037224 */ /* 0x008fe200078e02ff */
[----:B--2---:R-:W-:-:S04]  /*11cf0*/  IADD3 R10, R210, -0x80, R5 ;  /* 0xffffff80d20a7810 */ /* 0x004fc80007ffe005 */
        /* <DEDUP_REMOVED lines=9> */
[----:B------:R-:W2:Y:S01]  /*11d90*/  @P0 LDC R15, c[0x0][0xbec] ;  /* 0x0002fb00ff0f0b82 */ /* 0x000ea20000000800 */
[----:B------:R-:W-:Y:S01]  /*11da0*/  IMAD R7, R226, UR5, R7 ;  /* 0x00000005e2077c24 */ /* 0x000fe2000f8e0207 */
[----:B------:R-:W-:-:S03]  /*11db0*/  ULDC.64 UR4, c[0x0][0xb98] ;  /* 0x0002e60000047ab9 */ /* 0x000fc60000000a00 */
[----:B------:R-:W-:-:S03]  /*11dc0*/  IMAD.IADD R5, R5, 0x1, R7 ;  /* 0x0000000105057824 */ /* 0x000fc600078e0207 */
[----:B------:R-:W3:Y:S01]  /*11dd0*/  @P0 LDC R21, c[0x0][0xbf0] ;  /* 0x0002fc00ff150b82 */ /* 0x000ee20000000800 */
[----:B------:R-:W-:-:S04]  /*11de0*/  IMAD.WIDE.U32 R4, R13, UR4, R4 ;  /* 0x000000040d047c25 */ /* 0x000fc8000f8e0004 */
[----:B--2---:R-:W-:-:S05]  /*11df0*/  @P0 IMAD.HI.U32 R6, R10, R15, RZ ;  /* 0x0000000f0a060227 */ /* 0x004fca00078e00ff */
[----:B---3--:R-:W-:Y:S01]  /*11e00*/  @P0 SHF.R.U32.HI R3, RZ, R21, R6 ;  /* 0x00000015ff030219 */ /* 0x008fe20000011606 */
[----:B------:R-:W-:-:S03]  /*11e10*/  IMAD R6, R236, UR4, RZ ;  /* 0x00000004ec067c24 */ /* 0x000fc6000f8e02ff */
[----:B------:R-:W-:Y:S01]  /*11e20*/  IADD3 R7, -R3, RZ, RZ ;  /* 0x000000ff03077210 */ /* 0x000fe20007ffe1ff */
[----:B------:R-:W-:Y:S01]  /*11e30*/  IMAD R6, R13, UR5, R6 ;  /* 0x000000050d067c24 */ /* 0x000fe2000f8e0206 */
[----:B------:R-:W-:Y:S01]  /*11e40*/  IADD3 R4, P0, R3, R4, RZ ;  /* 0x0000000403047210 */ /* 0x000fe20007f1e0ff */
[----:B------:R-:W-:Y:S02]  /*11e50*/  ULDC.64 UR4, c[0x0][0xb88] ;  /* 0x0002e20000047ab9 */ /* 0x000fe40000000a00 */
        /* <DEDUP_REMOVED lines=13> */
.L_x_4988:
[----:B------:R-:W-:Y:S05]  /*11f30*/  BSYNC B1 ;  /* 0x0000000000017941 */ /* 0x000fea0003800000 */
.L_x_4987:
[----:B------:R-:W3:Y:S01]  /*11f40*/  @P2 LDC R9, c[0x0][0xbf0] ;  /* 0x0002fc00ff092b82 */ /* 0x000ee20000000800 */
[----:B------:R-:W-:Y:S01]  /*11f50*/  ULDC.64 UR4, c[0x0][0xaa0] ;  /* 0x0002a80000047ab9 */ /* 0x000fe20000000a00 */
[----:B--2---:R-:W-:Y:S02]  /*11f60*/  IMAD R7, R224, 0x20, R235 ;  /* 0x00000020e0077824 */ /* 0x004fe400078e02eb */
[----:B------:R-:W-:Y:S02]  /*11f70*/  IMAD R3, R11, UR4, RZ ;  /* 0x000000040b037c24 */ /* 0x000fe4000f8e02ff */
[----:B------:R-:W-:-:S04]  /*11f80*/  IMAD.WIDE.U32 R4, R0, UR4, RZ ;  /* 0x0000000400047c25 */ /* 0x000fc8000f8e00ff */
[----:B------:R-:W-:Y:S01]  /*11f90*/  IMAD R3, R0, UR5, R3 ;  /* 0x0000000500037c24 */ /* 0x000fe2000f8e0203 */
[----:B------:R-:W-:Y:S01]  /*11fa0*/  ULDC.64 UR4, c[0x0][0xae8] ;  /* 0x0002ba0000047ab9 */ /* 0x000fe20000000a00 */
[----:B------:R-:W-:Y:S02]  /*11fb0*/  IMAD.IADD R10, R210, 0x1, R7 ;  /* 0x00000001d20a7824 */ /* 0x000fe400078e0207 */
[----:B------:R-:W-:Y:S02]  /*11fc0*/  IMAD.IADD R5, R5, 0x1, R3 ;  /* 0x0000000105057824 */ /* 0x000fe400078e0203 */
[----:B------:R-:W-:Y:S02]  /*11fd0*/  IMAD R3, R12, UR4, RZ ;  /* 0x000000040c037c24 */ /* 0x000fe4000f8e02ff */
[----:B----4-:R-:W-:-:S04]  /*11fe0*/  @P2 IMAD.HI.U32 R0, R10, R27, RZ ;  /* 0x0000001b0a002227 */ /* 0x010fc800078e00ff */
[C---:B------:R-:W-:Y:S02]  /*11ff0*/  IMAD R7, R226.reuse, UR5, R3 ;  /* 0x00000005e2077c24 */ /* 0x040fe4000f8e0203 */
[----:B------:R-:W-:Y:S01]  /*12000*/  IMAD.WIDE.U32 R4, R226, UR4, R4 ;  /* 0x00000004e2047c25 */ /* 0x000fe2000f8e0004 */
[----:B------:R-:W-:-:S03]  /*12010*/  ULDC.64 UR4, c[0x0][0xaf0] ;  /* 0x0002bc0000047ab9 */ /* 0x000fc60000000a00 */
[----:B------:R-:W-:Y:S01]  /*12020*/  IMAD.MOV.U32 R3, RZ, RZ, R10 ;  /* 0x000000ffff037224 */ /* 0x000fe200078e000a */
[----:B---3--:R-:W-:Y:S01]  /*12030*/  @P2 SHF.R.U32.HI R3, RZ, R9, R0 ;  /* 0x00000009ff032219 */ /* 0x008fe20000011600 */
        /* <DEDUP_REMOVED lines=26> */
.L_x_5193:
        /* <DEDUP_REMOVED lines=26> */
.L_x_4991:
[----:B------:R-:W-:Y:S05]  /*12380*/  BSYNC B1 ;  /* 0x0000000000017941 */ /* 0x000fea0003800000 */
.L_x_4990:
[----:B------:R-:W-:-:S03]  /*12390*/  UMOV UR4, 0xffffffff ;  /* 0xffffffff00047882 */ /* 0x000fc60000000000 */
[----:B------:R-:W-:Y:S05]  /*123a0*/  BRA.DIV UR4, `(.L_x_4992) ;  /* 0x0000008e04c47947 */ /* 0x000fea000b800000 */
[----:B---3--:R3:W0:Y:S04]  /*123b0*/  SHFL.IDX PT, R0, R4, 0x1, 0x181f ;  /* 0x00381f0004007f89 */ /* 0x00862800000e0000 */
[----:B----4-:R3:W4:Y:S02]  /*123c0*/  SHFL.IDX PT, R14, R3, 0x1, 0x181f ;  /* 0x00381f00030e7f89 */ /* 0x01072400000e0000 */
.L_x_5197:
        /* <DEDUP_REMOVED lines=25> */
.L_x_4994:
[----:B------:R-:W-:Y:S05]  /*12560*/  BSYNC B1 ;  /* 0x0000000000017941 */ /* 0x000fea0003800000 */
.L_x_4993:
[----:B------:R-:W-:-:S03]  /*12570*/  UMOV UR4, 0xffffffff ;  /* 0xffffffff00047882 */ /* 0x000fc60000000000 */
[----:B------:R-:W-:Y:S05]  /*12580*/  BRA.DIV UR4, `(.L_x_4995) ;  /* 0x0000008e04947947 */ /* 0x000fea000b800000 */
[----:B0-----:R0:W0:Y:S04]  /*12590*/  SHFL.IDX PT, R0, R4, 0x2, 0x181f ;  /* 0x00581f0004007f89 */ /* 0x00102800000e0000 */
[----:B----4-:R4:W0:Y:S02]  /*125a0*/  SHFL.IDX PT, R14, R3, 0x2, 0x181f ;  /* 0x00581f00030e7f89 */ /* 0x01082400000e0000 */
.L_x_5201:
        /* <DEDUP_REMOVED lines=25> */
.L_x_4997:
[----:B------:R-:W-:Y:S05]  /*12740*/  BSYNC B1 ;  /* 0x0000000000017941 */ /* 0x000fea0003800000 */
.L_x_4996:
[----:B------:R-:W-:-:S03]  /*12750*/  UMOV UR4, 0xffffffff ;  /* 0xffffffff00047882 */ /* 0x000fc60000000000 */
[----:B------:R-:W-:Y:S05]  /*12760*/  BRA.DIV UR4, `(.L_x_4998) ;  /* 0x0000008e04647947 */ /* 0x000fea000b800000 */
[----:B0-----:R0:W0:Y:S04]  /*12770*/  SHFL.IDX PT, R0, R4, 0x3, 0x181f ;  /* 0x00781f0004007f89 */ /* 0x00102800000e0000 */
[----:B------:R0:W0:Y:S02]  /*12780*/  SHFL.IDX PT, R14, R3, 0x3, 0x181f ;  /* 0x00781f00030e7f89 */ /* 0x00002400000e0000 */
.L_x_5205:
        /* <DEDUP_REMOVED lines=24> */
.L_x_4985:
[----:B------:R-:W-:Y:S05]  /*12910*/  BSYNC B0 ;  /* 0x0000000000007941 */ /* 0x000fea0003800000 */
.L_x_4976:
[----:B------:R-:W-:Y:S02]  /*12920*/  ULDC UR4, c[0x0][0xc3c] ;  /* 0x00030f0000047ab9 */ /* 0x000fe40000000800 */
[----:B-1----:R-:W-:-:S13]  /*12930*/  ISETP.GE.AND P0, PT, R95, UR4, PT ;  /* 0x000000045f007c0c */ /* 0x002fda000bf06270 */
[----:B------:R-:W-:Y:S05]  /*12940*/  @!P0 BRA `(.L_x_4999) ;  /* 0xfffffee400d08947 */ /* 0x000fea000383ffff */
[----:B------:R-:W-:Y:S05]  /*12950*/  BRA `(.L_x_4852) ;  /* 0x0000007800a87947 */ /* 0x000fea0003800000 */
.L_x_4850:
[----:B------:R-:W-:-:S08]  /*12960*/  NOP ;  /* 0x0000000000007918 */ /* 0x000fd00000000000 */
[----:B--2---:R-:W0:-:S00]  /*12970*/  USETMAXREG.DEALLOC.CTAPOOL 0x18 ;  /* 0x00000018000079c8 */ /* 0x004e0000080e0500 */
        /* <DEDUP_REMOVED lines=16> */
.L_x_5000:
        /* <DEDUP_REMOVED lines=32> */
[----:B0-----:R-:W-:-:S05]  /*12c80*/  IMAD R7, R3, UR5, RZ ;  /* 0x0000000503077c24 */ /* 0x001fca000f8e02ff */
[----:B-1----:R-:W-:Y:S02]  /*12c90*/  ISETP.GT.AND P6, PT, R7, UR6, PT ;  /* 0x0000000607007c0c */ /* 0x002fe4000bfc4270 */
[----:B------:R-:W-:-:S11]  /*12ca0*/  MOV R8, R7 ;  /* 0x0000000700087202 */ /* 0x000fd60000000f00 */
[----:B------:R-:W-:Y:S05]  /*12cb0*/  @P6 BRA `(.L_x_5002) ;  /* 0x00000000009c6947 */ /* 0x000fea0003800000 */
[----:B------:R-:W0:Y:S01]  /*12cc0*/  LDC R5, c[0x0][0xc3c] ;  /* 0x00030f00ff057b82 */ /* 0x000e220000000800 */
[----:B------:R-:W-:Y:S01]  /*12cd0*/  IMAD.MOV.U32 R7, RZ, RZ, R8 ;  /* 0x000000ffff077224 */ /* 0x000fe200078e0008 */
[----:B------:R-:W-:Y:S01]  /*12ce0*/  UMOV UR4, URZ ;  /* 0x0000003f00047c82 */ /* 0x000fe20008000000 */
[----:B------:R-:W-:Y:S01]  /*12cf0*/  ULDC UR7, c[0x0][0xc3c] ;  /* 0x00030f0000077ab9 */ /* 0x000fe20000000800 */
[----:B------:R-:W-:-:S05]  /*12d00*/  ULDC UR5, c[0x0][0xc38] ;  /* 0x00030e0000057ab9 */ /* 0x000fca0000000800 */
.L_x_5006:
        /* <DEDUP_REMOVED lines=12> */
.L_x_5005:
[----:B------:R-:W-:Y:S05]  /*12dd0*/  BSYNC B0 ;  /* 0x0000000000007941 */ /* 0x000fea0003800000 */
.L_x_5004:
        /* <DEDUP_REMOVED lines=21> */
.L_x_5002:
        /* <DEDUP_REMOVED lines=20> */
.L_x_5007:
        /* <DEDUP_REMOVED lines=22> */
[----:B------:R-:W-:-:S03]  /*131d0*/  IMAD.MOV R8, RZ, RZ, -R8 ;  /* 0x000000ffff087224 */ /* 0x000fc600078e0a08 */
[----:B------:R-:W-:Y:S01]  /*131e0*/  IADD3 R10, -R5, RZ, RZ ;  /* 0x000000ff050a7210 */ /* 0x000fe20007ffe1ff */
        /* <DEDUP_REMOVED lines=32> */
.L_x_5003:
[----:B------:R-:W-:Y:S02]  /*133f0*/  IMAD.MOV.U32 R17, RZ, RZ, RZ ;  /* 0x000000ffff117224 */ /* 0x000fe400078e00ff */
[----:B------:R-:W-:Y:S02]  /*13400*/  IMAD.U32 R16, RZ, RZ, UR6 ;  /* 0x00000006ff107e24 */ /* 0x000fe4000f8e00ff */
[----:B------:R-:W-:-:S07]  /*13410*/  IMAD.MOV.U32 R18, RZ, RZ, RZ ;  /* 0x000000ffff127224 */ /* 0x000fce00078e00ff */
.L_x_5008:
[----:B------:R-:W-:-:S13]  /*13420*/  ISETP.NE.AND P0, PT, R0, RZ, PT ;  /* 0x000000ff0000720c */ /* 0x000fda0003f05270 */
[----:B------:R-:W1:Y:S01]  /*13430*/  @!P0 S2R R3, SR_CgaCtaId ;  /* 0x0000000000038919 */ /* 0x000e620000008800 */
[----:B------:R-:W-:-:S04]  /*13440*/  @!P0 MOV R0, 0x400 ;  /* 0x0000040000008802 */ /* 0x000fc80000000f00 */
[----:B-1----:R-:W-:-:S05]  /*13450*/  @!P0 LEA R0, R3, R0, 0x18 ;  /* 0x0000000003008211 */ /* 0x002fca00078ec0ff */
[----:B------:R2:W-:Y:S01]  /*13460*/  @!P0 STS.128 [R0+0x228d0], R16 ;  /* 0x0228d01000008388 */ /* 0x0005e20000000c00 */
[----:B------:R-:W-:Y:S06]  /*13470*/  BAR.ARV 0x5, 0x180 ;  /* 0x0146000000007b1d */ /* 0x000fec0000002000 */
.L_x_5001:
        /* <DEDUP_REMOVED lines=32> */
.L_x_5149:
[----:B01--4-:R-:W0:Y:S02]  /*13680*/  LDC.64 R2, c[0x0][0xc88] ;  /* 0x00032200ff027b82 */ /* 0x013e240000000a00 */
[----:B0-----:R-:W-:-:S05]  /*13690*/  IMAD.WIDE R2, R19, 0x4, R2 ;  /* 0x0000000413027825 */ /* 0x001fca00078e0202 */
[----:B--2---:R-:W2:Y:S01]  /*136a0*/  LDG.E R13, desc[UR40][R2.64] ;  /* 0x00000028020d7981 */ /* 0x004ea2000c1e1900 */
[----:B------:R-:W-:Y:S05]  /*136b0*/  YIELD ;  /* 0x0000000000007946 */ /* 0x000fea0003800000 */
[----:B------:R-:W-:Y:S01]  /*136c0*/  ULDC.64 UR4, c[0x0][0xa28] ;  /* 0x00028a0000047ab9 */ /* 0x000fe20000000a00 */
[----:B------:R-:W-:Y:S01]  /*136d0*/  MOV R0, RZ ;  /* 0x000000ff00007202 */ /* 0x000fe20000000f00 */
[----:B------:R-:W-:Y:S01]  /*136e0*/  ULDC.64 UR10, c[0x0][0xa18] ;  /* 0x00028600000a7ab9 */ /* 0x000fe20000000a00 */
[----:B------:R-:W-:Y:S01]  /*136f0*/  ISETP.NE.U32.AND P0, PT, RZ, UR4, PT ;  /* 0x00000004ff007c0c */ /* 0x000fe2000bf05070 */
[----:B------:R-:W-:Y:S01]  /*13700*/  ULDC.64 UR8, c[0x0][0xa10] ;  /* 0x0002840000087ab9 */ /* 0x000fe20000000a00 */
[----:B------:R-:W-:-:S02]  /*13710*/  ULDC.64 UR6, c[0x0][0xa08] ;  /* 0x0002820000067ab9 */ /* 0x000fc40000000a00 */
[----:B------:R-:W-:Y:S02]  /*13720*/  ISETP.NE.AND.EX P0, PT, RZ, UR5, PT, P0 ;  /* 0x00000005ff007c0c */ /* 0x000fe4000bf05300 */
        /* <DEDUP_REMOVED lines=9> */
[----:B-----5:R1:W5:Y:S01]  /*137c0*/  @P0 LDG.E R0, desc[UR40][R2.64] ;  /* 0x0000002802000981 */ /* 0x020362000c1e1900 */
[----:B------:R-:W-:Y:S01]  /*137d0*/  ISETP.NE.AND.EX P2, PT, RZ, UR5, PT, P2 ;  /* 0x00000005ff007c0c */ /* 0x000fe2000bf45320 */
[----:B------:R-:W-:Y:S01]  /*137e0*/  IMAD.MOV.U32 R12, RZ, RZ, RZ ;  /* 0x000000ffff0c7224 */ /* 0x000fe200078e00ff */
[----:B------:R-:W-:Y:S01]  /*137f0*/  ISETP.NE.U32.AND P3, PT, RZ, UR10, PT ;  /* 0x0000000aff007c0c */ /* 0x000fe2000bf65070 */
[----:B------:R2:W-:Y:S01]  /*13800*/  STL [R1], R10 ;  /* 0x0000000a01007387 */ /* 0x0005e20000100800 */
[----:B------:R-:W-:-:S02]  /*13810*/  IADD3 R8, P5, R10, UR6, RZ ;  /* 0x000000060a087c10 */ /* 0x000fc4000ffbe0ff */
[C---:B0-----:R-:W-:Y:S01]  /*13820*/  IADD3 R4, P4, R10.reuse, UR4, RZ ;  /* 0x000000040a047c10 */ /* 0x041fe2000ff9e0ff */
[----:B------:R-:W-:Y:S01]  /*13830*/  STL [R1+0x20], R15 ;  /* 0x0000200f01007387 */ /* 0x000fe20000100800 */
[----:B------:R-:W-:Y:S02]  /*13840*/  ISETP.NE.AND.EX P3, PT, RZ, UR11, PT, P3 ;  /* 0x0000000bff007c0c */ /* 0x000fe4000bf65330 */
[----:B-1----:R-:W-:Y:S02]  /*13850*/  CS2R R2, SRZ ;  /* 0x0000000000027805 */ /* 0x002fe4000001ff00 */
[C---:B------:R-:W-:Y:S02]  /*13860*/  IADD3.X R5, R15.reuse, UR5, RZ, P4, !PT ;  /* 0x000000050f057c10 */ /* 0x040fe4000a7fe4ff */
[----:B------:R-:W-:Y:S02]  /*13870*/  IADD3 R6, P4, R10, UR8, RZ ;  /* 0x000000080a067c10 */ /* 0x000fe4000ff9e0ff */
[----:B------:R-:W-:Y:S01]  /*13880*/  ISETP.NE.U32.AND P0, PT, RZ, UR6, PT ;  /* 0x00000006ff007c0c */ /* 0x000fe2000bf05070 */
[----:B------:R-:W3:Y:S01]  /*13890*/  @P2 LDG.E R2, desc[UR40][R4.64] ;  /* 0x0000002804022981 */ /* 0x000ee2000c1e1900 */
[----:B------:R-:W-:Y:S01]  /*138a0*/  IADD3.X R7, R15, UR9, RZ, P4, !PT ;  /* 0x000000090f077c10 */ /* 0x000fe2000a7fe4ff */
[----:B------:R-:W-:Y:S01]  /*138b0*/  ULDC UR4, c[0x0][0x288] ;  /* 0x0000a20000047ab9 */ /* 0x000fe20000000800 */
[----:B------:R-:W-:-:S02]  /*138c0*/  ISETP.NE.U32.AND P1, PT, RZ, UR8, PT ;  /* 0x00000008ff007c0c */ /* 0x000fc4000bf25070 */
[----:B------:R-:W-:Y:S02]  /*138d0*/  ISETP.NE.AND.EX P0, PT, RZ, UR7, PT, P0 ;  /* 0x00000007ff007c0c */ /* 0x000fe4000bf05300 */
[----:B--2---:R-:W-:Y:S02]  /*138e0*/  @P3 IADD3 R10, P4, R10, UR10, RZ ;  /* 0x0000000a0a0a3c10 */ /* 0x004fe4000ff9e0ff */
[----:B------:R-:W-:Y:S02]  /*138f0*/  ISETP.NE.AND.EX P1, PT, RZ, UR9, PT, P1 ;  /* 0x00000009ff007c0c */ /* 0x000fe4000bf25310 */
[C---:B------:R-:W-:Y:S02]  /*13900*/  @P3 IADD3.X R11, R15.reuse, UR11, RZ, P4, !PT ;  /* 0x0000000b0f0b3c10 */ /* 0x040fe4000a7fe4ff */
[----:B------:R-:W-:-:S05]  /*13910*/  IADD3.X R9, R15, UR7, RZ, P5, !PT ;  /* 0x000000070f097c10 */ /* 0x000fca000affe4ff */
[----:B------:R0:W5:Y:S04]  /*13920*/  @P0 LDG.E R12, desc[UR40][R8.64] ;  /* 0x00000028080c0981 */ /* 0x000168000c1e1900 */
[----:B------:R0:W5:Y:S04]  /*13930*/  @P1 LDG.E R3, desc[UR40][R6.64] ;  /* 0x0000002806031981 */ /* 0x000168000c1e1900 */
[----:B---3--:R1:W-:Y:S02]  /*13940*/  STL [R1+0x38], R2 ;  /* 0x0000380201007387 */ /* 0x0083e40000100800 */
[----:B-1----:R-:W-:Y:S01]  /*13950*/  IMAD.U32 R2, RZ, RZ, UR4 ;  /* 0x00000004ff027e24 */ /* 0x002fe2000f8e00ff */
[----:B------:R-:W-:-:S05]  /*13960*/  ULDC.64 UR4, c[0x0][0x418] ;  /* 0x0001060000047ab9 */ /* 0x000fca0000000a00 */
[----:B------:R-:W2:Y:S01]  /*13970*/  @P3 LDG.E R2, desc[UR40][R10.64] ;  /* 0x000000280a023981 */ /* 0x000ea2000c1e1900 */
[----:B------:R-:W-:-:S03]  /*13980*/  UISETP.NE.U32.AND UP0, UPT, UR4, URZ, UPT ;  /* 0x0000003f0400728c */ /* 0x000fc6000bf05070 */
[----:B------:R-:W-:Y:S01]  /*13990*/  ULDC UR4, c[0x0][0x424] ;  /* 0x0001090000047ab9 */ /* 0x000fe20000000800 */
[----:B------:R-:W-:-:S03]  /*139a0*/  UISETP.NE.AND.EX UP0, UPT, UR5, URZ, UPT, UP0 ;  /* 0x0000003f0500728c */ /* 0x000fc6000bf05300 */
[----:B------:R-:W-:Y:S01]  /*139b0*/  ULDC UR5, c[0x0][0x2f0] ;  /* 0x0000bc0000057ab9 */ /* 0x000fe20000000800 */
[----:B------:R-:W-:Y:S01]  /*139c0*/  USEL UR4, UR4, 0x1, UP0 ;  /* 0x0000000104047887 */ /* 0x000fe20008000000 */
[----:B--2---:R1:W-:Y:S04]  /*139d0*/  STL [R1+0x3c], R2 ;  /* 0x00003c0201007387 */ /* 0x0043e80000100800 */
[----:B------:R0:W5:Y:S01]  /*139e0*/  LDL R14, [R1+0x3c] ;  /* 0x00003c00010e7983 */ /* 0x0001620000100800 */
[----:B------:R-:W-:-:S03]  /*139f0*/  UIMAD UR4, UR4, UR5, URZ ;  /* 0x00000005040472a4 */ /* 0x000fc6000f8e023f */
[----:B------:R-:W-:Y:S02]  /*13a00*/  ULDC UR5, c[0x0][0x348] ;  /* 0x0000d20000057ab9 */ /* 0x000fe40000000800 */
[----:B-1----:R-:W-:Y:S02]  /*13a10*/  IMAD.U32 R2, RZ, RZ, UR5 ;  /* 0x00000005ff027e24 */ /* 0x002fe4000f8e00ff */
[----:B------:R-:W-:Y:S01]  /*13a20*/  IMAD.U32 R10, RZ, RZ, UR4 ;  /* 0x00000004ff0a7e24 */ /* 0x000fe2000f8e00ff */
[----:B0-----:R-:W-:Y:S06]  /*13a30*/  @P3 BRA `(.L_x_5010) ;  /* 0x0000000000143947 */ /* 0x001fec0003800000 */
[----:B------:R-:W-:Y:S05]  /*13a40*/  @!P2 BRA `(.L_x_5010) ;  /* 0x000000000010a947 */ /* 0x000fea0003800000 */
[----:B------:R-:W2:Y:S04]  /*13a50*/  LDG.E R11, desc[UR40][R4.64] ;  /* 0x00000028040b7981 */ /* 0x000ea8000c1e1900 */
[----:B------:R-:W2:Y:S02]  /*13a60*/  LDG.E R4, desc[UR40][R4.64+0x4] ;  /* 0x0000042804047981 */ /* 0x000ea4000c1e1900 */
[----:B--2--5:R-:W-:-:S05]  /*13a70*/  IMAD.IADD R14, R4, 0x1, -R11 ;  /* 0x00000001040e7824 */ /* 0x024fca00078e0a0b */
[----:B------:R0:W-:Y:S02]  /*13a80*/  STL [R1+0x3c], R14 ;  /* 0x00003c0e01007387 */ /* 0x0001e40000100800 */
.L_x_5010:
[----:B-----5:R-:W-:Y:S01]  /*13a90*/  IMAD.IADD R4, R12, 0x1, R0 ;  /* 0x000000010c047824 */ /* 0x020fe200078e0200 */
[----:B------:R-:W-:Y:S01]  /*13aa0*/  ULDC.64 UR4, c[0x0][0xa20] ;  /* 0x0002880000047ab9 */ /* 0x000fe20000000a00 */
[----:B------:R1:W-:Y:S01]  /*13ab0*/  STL [R1+0x14], R13 ;  /* 0x0000140d01007387 */ /* 0x0003e20000100800 */
[----:B------:R-:W-:-:S03]  /*13ac0*/  ISETP.NE.U32.AND P2, PT, RZ, UR4, PT ;  /* 0x00000004ff007c0c */ /* 0x000fc6000bf45070 */
[----:B------:R1:W-:Y:S01]  /*13ad0*/  STL [R1+0x24], R4 ;  /* 0x0000240401007387 */ /* 0x0003e20000100800 */
[----:B------:R-:W-:-:S13]  /*13ae0*/  ISETP.NE.AND.EX P2, PT, RZ, UR5, PT, P2 ;  /* 0x00000005ff007c0c */ /* 0x000fda000bf45320 */
[----:B-1----:R-:W-:Y:S05]  /*13af0*/  @!P2 BRA `(.L_x_5011) ;  /* 0x000000000014a947 */ /* 0x002fea0003800000 */
[----:B------:R-:W2:Y:S02]  /*13b00*/  LDL R4, [R1] ;  /* 0x0000000001047983 */ /* 0x000ea40000100800 */
[----:B--2---:R-:W-:-:S04]  /*13b10*/  IADD3 R10, P0, R4, UR4, RZ ;  /* 0x00000004040a7c10 */ /* 0x004fc8000ff1e0ff */
[----:B------:R-:W-:-:S05]  /*13b20*/  IADD3.X R11, R15, UR5, RZ, P0, !PT ;  /* 0x000000050f0b7c10 */ /* 0x000fca00087fe4ff */
[----:B------:R1:W5:Y:S01]  /*13b30*/  LDG.E R10, desc[UR40][R10.64] ;  /* 0x000000280a0a7981 */ /* 0x000362000c1e1900 */
[----:B------:R-:W-:Y:S05]  /*13b40*/  BRA `(.L_x_5012) ;  /* 0x0000000000107947 */ /* 0x000fea0003800000 */
.L_x_5011:
[----:B------:R-:W-:Y:S05]  /*13b50*/  @!P0 BRA `(.L_x_5012) ;  /* 0x00000000000c8947 */ /* 0x000fea0003800000 */
[----:B------:R-:W2:Y:S04]  /*13b60*/  LDG.E R10, desc[UR40][R8.64] ;  /* 0x00000028080a7981 */ /* 0x000ea8000c1e1900 */
[----:B------:R-:W2:Y:S02]  /*13b70*/  LDG.E R8, desc[UR40][R8.64+0x4] ;  /* 0x0000042808087981 */ /* 0x000ea4000c1e1900 */
[----:B--2---:R-:W-:-:S07]  /*13b80*/  IMAD.IADD R10, R8, 0x1, -R10 ;  /* 0x00000001080a7824 */ /* 0x004fce00078e0a0a */
.L_x_5012:
[----:B------:R-:W2:Y:S01]  /*13b90*/  @P1 LDG.E R4, desc[UR40][R6.64] ;  /* 0x0000002806041981 */ /* 0x000ea2000c1e1900 */
[----:B------:R-:W3:Y:S01]  /*13ba0*/  LDC R5, c[0x0][0x448] ;  /* 0x00011200ff057b82 */ /* 0x000ee20000000800 */
[----:B-----5:R-:W-:Y:S02]  /*13bb0*/  IMAD.IADD R0, R10, 0x1, -R0 ;  /* 0x000000010a007824 */ /* 0x020fe400078e0a00 */
[----:B------:R4:W2:Y:S01]  /*13bc0*/  @P1 LDG.E R6, desc[UR40][R6.64+0x4] ;  /* 0x0000042806061981 */ /* 0x0008a2000c1e1900 */
[----:B---3--:R-:W-:-:S13]  /*13bd0*/  ISETP.NE.AND P0, PT, R5, 0x1, PT ;  /* 0x000000010500780c */ /* 0x008fda0003f05270 */
[----:B----4-:R-:W3:Y:S01]  /*13be0*/  @P0 LDC R7, c[0x0][0x450] ;  /* 0x00011400ff070b82 */ /* 0x010ee20000000800 */
[----:B------:R-:W-:Y:S01]  /*13bf0*/  BSSY B0, `(.L_x_5013) ;  /* 0x0000159000007945 */ /* 0x000fe20003800000 */
[----:B--2---:R-:W-:-:S06]  /*13c00*/  @P1 IMAD.IADD R2, R6, 0x1, -R4 ;  /* 0x0000000106021824 */ /* 0x004fcc00078e0a04 */
[----:B------:R-:W2:Y:S01]  /*13c10*/  @P0 LDC R6, c[0x0][0x44c] ;  /* 0x00011300ff060b82 */ /* 0x000ea20000000800 */
[----:B------:R-:W-:-:S04]  /*13c20*/  IMAD.SHL.U32 R4, R17, 0x80, RZ ;  /* 0x0000008011047824 */ /* 0x000fc800078e00ff */
[----:B------:R-:W-:-:S04]  /*13c30*/  VIADD R4, R4, 0x7f ;  /* 0x0000007f04047836 */ /* 0x000fc80000000000 */
[----:B------:R-:W-:Y:S02]  /*13c40*/  IMAD.MOV.U32 R5, RZ, RZ, R4 ;  /* 0x000000ffff057224 */ /* 0x000fe400078e0004 */
[----:B--2---:R-:W-:-:S04]  /*13c50*/  @P0 IMAD.HI.U32 R6, R4, R6, RZ ;  /* 0x0000000604060227 */ /* 0x004fc800078e00ff */
[----:B------:R-:W-:Y:S01]  /*13c60*/  IMAD.IADD R4, R0, 0x1, R2 ;  /* 0x0000000100047824 */ /* 0x000fe200078e0202 */
[----:B---3--:R-:W-:-:S03]  /*13c70*/  @P0 SHF.R.U32.HI R5, RZ, R7, R6 ;  /* 0x00000007ff050219 */ /* 0x008fc60000011606 */
        /* <DEDUP_REMOVED lines=9> */
[----:B------:R-:W-:-:S05]  /*13d10*/  VIMNMX R4, R10, R4, PT ;  /* 0x000000040a047248 */ /* 0x000fca0003fe0100 */
[--C-:B------:R-:W-:Y:S02]  /*13d20*/  IMAD R4, R4, 0x60, -R0.reuse ;  /* 0x0000006004047824 */ /* 0x100fe400078e0a00 */
[----:B------:R-:W-:-:S03]  /*13d30*/  IMAD.MOV R0, RZ, RZ, -R0 ;  /* 0x000000ffff007224 */ /* 0x000fc600078e0a00 */
[----:B------:R-:W-:Y:S02]  /*13d40*/  VIMNMX R2, R4, R2, PT ;  /* 0x0000000204027248 */ /* 0x000fe40003fe0100 */
[----:B------:R-:W-:-:S04]  /*13d50*/  VIMNMX R0, RZ, R0, !PT ;  /* 0x00000000ff007248 */ /* 0x000fc80007fe0100 */
[----:B------:R-:W-:Y:S01]  /*13d60*/  ISETP.GT.AND P0, PT, R2, R0, PT ;  /* 0x000000000200720c */ /* 0x000fe20003f04270 */
[----:B------:R-:W-:-:S12]  /*13d70*/  IMAD.WIDE.U32 R6, R0, -0x55555555, RZ ;  /* 0xaaaaaaab00067825 */ /* 0x000fd800078e00ff */
[----:B------:R-:W-:Y:S01]  /*13d80*/  @P0 VIADD R4, R2, 0x5f ;  /* 0x0000005f02040836 */ /* 0x000fe20000000000 */
[----:B------:R-:W-:-:S03]  /*13d90*/  SHF.R.U32.HI R2, RZ, 0x6, R7 ;  /* 0x00000006ff027819 */ /* 0x000fc60000011607 */
[----:B------:R-:W-:-:S05]  /*13da0*/  @P0 IMAD.HI R0, R4, 0x2aaaaaab, RZ ;  /* 0x2aaaaaab04000827 */ /* 0x000fca00078e02ff */
[----:B------:R-:W-:Y:S01]  /*13db0*/  @P0 SHF.R.U32.HI R4, RZ, 0x1f, R0 ;  /* 0x0000001fff040819 */ /* 0x000fe20000011600 */
[----:B------:R-:W-:-:S03]  /*13dc0*/  IMAD.MOV.U32 R8, RZ, RZ, R2 ;  /* 0x000000ffff087224 */ /* 0x000fc600078e0002 */
[----:B------:R-:W-:-:S04]  /*13dd0*/  @P0 LEA.HI.SX32 R8, R0, R4, 0x1c ;  /* 0x0000000400080211 */ /* 0x000fc800078fe2ff */
[----:B------:R-:W-:Y:S02]  /*13de0*/  ISETP.GT.AND P2, PT, R8, R2, PT ;  /* 0x000000020800720c */ /* 0x000fe40003f44270 */
[----:B------:R-:W-:-:S11]  /*13df0*/  PLOP3.LUT P0, PT, PT, PT, PT, 0x80, 0x0 ;  /* 0x000000000000781c */ /* 0x000fd60003f0f070 */
[----:B------:R-:W-:Y:S05]  /*13e00*/  @!P2 BRA `(.L_x_5014) ;  /* 0x0000001000dca947 */ /* 0x000fea0003800000 */
[----:B------:R-:W-:Y:S01]  /*13e10*/  UMOV UR4, 0xffffffff ;  /* 0xffffffff00047882 */ /* 0x000fe20000000000 */
[----:B------:R-:W-:Y:S02]  /*13e20*/  SEL R0, R13, RZ, !P1 ;  /* 0x000000ff0d007207 */ /* 0x000fe40004800000 */
[----:B------:R-:W-:Y:S05]  /*13e30*/  BRA.DIV UR4, `(.L_x_5015) ;  /* 0x0000007604f87947 */ /* 0x000fea000b800000 */
[----:B------:R-:W2:Y:S02]  /*13e40*/  S2R R4, SR_TID.X ;  /* 0x0000000000047919 */ /* 0x000ea40000002100 */
[----:B--2---:R-:W-:-:S04]  /*13e50*/  SHF.R.U32.HI R4, RZ, 0x5, R4 ;  /* 0x00000005ff047819 */ /* 0x004fc80000011604 */
[----:B------:R-:W-:-:S05]  /*13e60*/  LOP3.LUT R4, R4, 0x3, RZ, 0xc0, !PT ;  /* 0x0000000304047812 */ /* 0x000fca00078ec0ff */
[----:B0-----:R0:W2:Y:S02]  /*13e70*/  SHFL.IDX PT, R14, R4, RZ, 0x1f ;  /* 0x00001fff040e7589 */ /* 0x0010a400000e0000 */
.L_x_5208:
[----:B--2---:R-:W-:Y:S02]  /*13e80*/  ISETP.NE.AND P0, PT, R14, RZ, PT ;  /* 0x000000ff0e00720c */ /* 0x004fe40003f05270 */
[----:B------:R-:W-:-:S11]  /*13e90*/  PLOP3.LUT P6, PT, PT, PT, PT, 0x8, 0x0 ;  /* 0x000000000000781c */ /* 0x000fd60003fce170 */
[----:B------:R-:W-:Y:S05]  /*13ea0*/  @P0 BRA `(.L_x_5016) ;  /* 0x00000000000c0947 */ /* 0x000fea0003800000 */
[----:B------:R-:W-:-:S03]  /*13eb0*/  UMOV UR4, 0xffffffff ;  /* 0xffffffff00047882 */ /* 0x000fc60000000000 */
[----:B------:R-:W-:Y:S05]  /*13ec0*/  BRA.DIV UR4, `(.L_x_5017) ;  /* 0x0000007a04087947 */ /* 0x000fea000b800000 */
[----:B------:R-:W-:-:S13]  /*13ed0*/  ELECT P6, URZ, PT ;  /* 0x00000000003f782f */ /* 0x000fda00038c0000 */
.L_x_5016:
        /* <DEDUP_REMOVED lines=10> */
.L_x_5211:
[----:B------:R-:W-:Y:S05]  /*13f80*/  BSYNC B1 ;  /* 0x0000000000017941 */ /* 0x000fea0003800000 */
.L_x_5018:
[----:B------:R-:W-:Y:S04]  /*13f90*/  BSSY B1, `(.L_x_5020) ;  /* 0x0000082000017945 */ /* 0x000fe80003800000 */
[----:B------:R-:W-:Y:S05]  /*13fa0*/  @!P6 BRA `(.L_x_5021) ;  /* 0x000000080000e947 */ /* 0x000fea0003800000 */
[----:B------:R-:W2:Y:S04]  /*13fb0*/  LDL R9, [R1+0x8] ;  /* 0x0000080001097983 */ /* 0x000ea80000100800 */
[----:B------:R-:W2:Y:S04]  /*13fc0*/  LDL R7, [R1+0x10] ;  /* 0x0000100001077983 */ /* 0x000ea80000100800 */
[----:B------:R-:W3:Y:S01]  /*13fd0*/  LDL R6, [R1+0x1c] ;  /* 0x00001c0001067983 */ /* 0x000ee20000100800 */
[----:B------:R-:W-:Y:S01]  /*13fe0*/  BSSY B2, `(.L_x_5022) ;  /* 0x0000008000027945 */ /* 0x000fe20003800000 */
[----:B0-----:R-:W0:Y:S02]  /*13ff0*/  S2R R5, SR_TID.X ;  /* 0x0000000000057919 */ /* 0x001e240000002100 */
[----:B0-----:R-:W-:-:S04]  /*14000*/  LOP3.LUT R5, R5, 0x7f, RZ, 0xc0, !PT ;  /* 0x0000007f05057812 */ /* 0x001fc800078ec0ff */
[----:B------:R-:W-:Y:S01]  /*14010*/  ISETP.NE.AND P1, PT, R5, RZ, PT ;  /* 0x000000ff0500720c */ /* 0x000fe20003f25270 */
[----:B--2---:R-:W-:Y:S01]  /*14020*/  IMAD R4, R7, 0x8, R9 ;  /* 0x0000000807047824 */ /* 0x004fe200078e0209 */
[----:B---3--:R-:W-:-:S04]  /*14030*/  SHF.L.U32 R9, R6, 0x1f, RZ ;  /* 0x0000001f06097819 */ /* 0x008fc800000006ff */
[----:B------:R-:W0:Y:S02]  /*14040*/  SYNCS.PHASECHK.TRANS64.TRYWAIT P0, [R4+URZ+0x228a0], R9 ;  /* 0x0228a009040075a7 */ /* 0x000e24000800017f */
[----:B0-----:R-:W-:Y:S05]  /*14050*/  @!P0 BRA `(.L_x_5023) ;  /* 0x0000007400dc8947 */ /* 0x001fea0003800000 */
.L_x_5212:
[----:B------:R-:W-:Y:S05]  /*14060*/  BSYNC B2 ;  /* 0x0000000000027941 */ /* 0x000fea0003800000 */
.L_x_5022:
[----:B------:R-:W-:Y:S04]  /*14070*/  BSSY B2, `(.L_x_5024) ;  /* 0x0000009000027945 */ /* 0x000fe80003800000 */
[----:B------:R-:W-:Y:S05]  /*14080*/  @P1 BRA `(.L_x_5025) ;  /* 0x00000000001c1947 */ /* 0x000fea0003800000 */
[----:B------:R-:W2:Y:S01]  /*14090*/  S2R R6, SR_TID.X ;  /* 0x0000000000067919 */ /* 0x000ea20000002100 */
[----:B------:R-:W-:-:S04]  /*140a0*/  MOV R5, 0x3000 ;  /* 0x0000300000057802 */ /* 0x000fc80000000f00 */
[----:B------:R3:W-:Y:S01]  /*140b0*/  SYNCS.ARRIVE.TRANS64 RZ, [R4+URZ+0x22890], R5 ;  /* 0x0228900504ff79a7 */ /* 0x0007e2000800003f */
[----:B--2---:R-:W-:-:S04]  /*140c0*/  LOP3.LUT R6, R6, 0x1f, RZ, 0xc0, !PT ;  /* 0x0000001f06067812 */ /* 0x004fc800078ec0ff */
[----:B------:R-:W-:-:S13]  /*140d0*/  ISETP.NE.AND P0, PT, R6, RZ, PT ;  /* 0x000000ff0600720c */ /* 0x000fda0003f05270 */
[----:B---3--:R-:W-:Y:S05]  /*140e0*/  @!P0 BRA `(.L_x_5025) ;  /* 0x0000000000048947 */ /* 0x008fea0003800000 */
[----:B------:R-:W-:Y:S01]  /*140f0*/  BPT.TRAP 0x1 ;  /* 0x000000040000795c */ /* 0x000fe20000300000 */
.L_x_5025:
[----:B------:R-:W-:Y:S05]  /*14100*/  BSYNC B2 ;  /* 0x0000000000027941 */ /* 0x000fea0003800000 */
.L_x_5024:
[----:B------:R-:W2:Y:S04]  /*14110*/  LDL R7, [R1+0x8] ;  /* 0x0000080001077983 */ /* 0x000ea80000100800 */
[----:B------:R-:W2:Y:S01]  /*14120*/  LDL R6, [R1+0x10] ;  /* 0x0000100001067983 */ /* 0x000ea20000100800 */
[----:B-1----:R-:W-:Y:S01]  /*14130*/  IMAD.MOV.U32 R11, RZ, RZ, RZ ;  /* 0x000000ffff0b7224 */ /* 0x002fe200078e00ff */
        /* <DEDUP_REMOVED lines=11> */
.L_x_5026:
        /* <DEDUP_REMOVED lines=13> */
.L_x_5213:
[----:B------:R-:W-:Y:S05]  /*142c0*/  BSYNC B2 ;  /* 0x0000000000027941 */ /* 0x000fea0003800000 */
.L_x_5027:
        /* <DEDUP_REMOVED lines=11> */
.L_x_5030:
[----:B------:R-:W-:Y:S05]  /*14380*/  BSYNC B2 ;  /* 0x0000000000027941 */ /* 0x000fea0003800000 */
.L_x_5029:
        /* <DEDUP_REMOVED lines=11> */
.L_x_5031:
        /* <DEDUP_REMOVED lines=15> */
.L_x_5032:
        /* <DEDUP_REMOVED lines=15> */
.L_x_5033:
        /* <DEDUP_REMOVED lines=15> */
.L_x_5034:
        /* <DEDUP_REMOVED lines=10> */
.L_x_5021:
[----:B------:R-:W-:Y:S05]  /*147b0*/  BSYNC B1 ;  /* 0x0000000000017941 */ /* 0x000fea0003800000 */
.L_x_5020:
        /* <DEDUP_REMOVED lines=13> */
.L_x_5050:
[----:B------:R-:W-:Y:S05]  /*14890*/  YIELD ;  /* 0x0000000000007946 */ /* 0x000fea0003800000 */
[----:B------:R-:W-:Y:S04]  /*148a0*/  BSSY B1, `(.L_x_5035) ;  /* 0x0000081000017945 */ /* 0x000fe80003800000 */
[----:B---3--:R-:W-:Y:S05]  /*148b0*/  @!P6 BRA `(.L_x_5036) ;  /* 0x0000000400fce947 */ /* 0x008fea0003800000 */
[----:B------:R-:W3:Y:S04]  /*148c0*/  LDL R8, [R1+0x8] ;  /* 0x0000080001087983 */ /* 0x000ee80000100800 */
[----:B--2---:R-:W3:Y:S04]  /*148d0*/  LDL R5, [R1+0x10] ;  /* 0x0000100001057983 */ /* 0x004ee80000100800 */
[----:B------:R-:W2:Y:S01]  /*148e0*/  LDL R6, [R1+0x1c] ;  /* 0x00001c0001067983 */ /* 0x000ea20000100800 */
[----:B------:R-:W-:Y:S01]  /*148f0*/  BSSY B2, `(.L_x_5037) ;  /* 0x0000008000027945 */ /* 0x000fe20003800000 */
[----:B------:R-:W0:Y:S02]  /*14900*/  S2R R7, SR_TID.X ;  /* 0x0000000000077919 */ /* 0x000e240000002100 */
[----:B0-----:R-:W-:-:S04]  /*14910*/  LOP3.LUT R7, R7, 0x7f, RZ, 0xc0, !PT ;  /* 0x0000007f07077812 */ /* 0x001fc800078ec0ff */
[----:B------:R-:W-:Y:S01]  /*14920*/  ISETP.NE.AND P2, PT, R7, RZ, PT ;  /* 0x000000ff0700720c */ /* 0x000fe20003f45270 */
[----:B---3--:R-:W-:Y:S01]  /*14930*/  IMAD R5, R5, 0x8, R8 ;  /* 0x0000000805057824 */ /* 0x008fe200078e0208 */
[----:B--2---:R-:W-:-:S04]  /*14940*/  SHF.L.U32 R6, R6, 0x1f, RZ ;  /* 0x0000001f06067819 */ /* 0x004fc800000006ff */
[----:B------:R-:W0:Y:S02]  /*14950*/  SYNCS.PHASECHK.TRANS64.TRYWAIT P1, [R5+URZ+0x228a0], R6 ;  /* 0x0228a006050075a7 */ /* 0x000e24000802017f */
[----:B0-----:R-:W-:Y:S05]  /*14960*/  @!P1 BRA `(.L_x_5038) ;  /* 0x0000006c00c09947 */ /* 0x001fea0003800000 */
.L_x_5214:
[----:B------:R-:W-:Y:S05]  /*14970*/  BSYNC B2 ;  /* 0x0000000000027941 */ /* 0x000fea0003800000 */
.L_x_5037:
        /* <DEDUP_REMOVED lines=9> */
.L_x_5040:
[----:B------:R-:W-:Y:S05]  /*14a10*/  BSYNC B2 ;  /* 0x0000000000027941 */ /* 0x000fea0003800000 */
.L_x_5039:
[----:B------:R-:W2:Y:S04]  /*14a20*/  LDL R8, [R1+0x8] ;  /* 0x0000080001087983 */ /* 0x000ea80000100800 */
[----:B------:R-:W2:Y:S01]  /*14a30*/  LDL R7, [R1+0x10] ;  /* 0x0000100001077983 */ /* 0x000ea20000100800 */
[----:B-1----:R-:W-:Y:S01]  /*14a40*/  IMAD.MOV.U32 R11, RZ, RZ, RZ ;  /* 0x000000ffff0b7224 */ /* 0x002fe200078e00ff */
        /* <DEDUP_REMOVED lines=10> */
.L_x_5041:
        /* <DEDUP_REMOVED lines=13> */
.L_x_5215:
[----:B------:R-:W-:Y:S05]  /*14bc0*/  BSYNC B2 ;  /* 0x0000000000027941 */ /* 0x000fea0003800000 */
.L_x_5042:
        /* <DEDUP_REMOVED lines=11> */
.L_x_5045:
[----:B------:R-:W-:Y:S05]  /*14c80*/  BSYNC B2 ;  /* 0x0000000000027941 */ /* 0x000fea0003800000 */
.L_x_5044:
        /* <DEDUP_REMOVED lines=11> */
.L_x_5046:
        /* <DEDUP_REMOVED lines=15> */
.L_x_5047:
        /* <DEDUP_REMOVED lines=15> */
.L_x_5048:
        /* <DEDUP_REMOVED lines=15> */
.L_x_5049:
        /* <DEDUP_REMOVED lines=10> */
.L_x_5036:
[----:B------:R-:W-:Y:S05]  /*150b0*/  BSYNC B1 ;  /* 0x0000000000017941 */ /* 0x000fea0003800000 */
.L_x_5035:
[----:B------:R-:W3:Y:S04]  /*150c0*/  LDL.LU R9, [R1+0x10] ;  /* 0x0000100001097983 */ /* 0x000ee80000300800 */
[----:B--2---:R-:W2:Y:S01]  /*150d0*/  LDL.LU R7, [R1+0x1c] ;  /* 0x00001c0001077983 */ /* 0x004ea20000300800 */
[C---:B------:R-:W-:Y:S01]  /*150e0*/  ISETP.GT.AND P2, PT, R4.reuse, R2, PT ;  /* 0x000000020400720c */ /* 0x040fe20003f44270 */
[----:B------:R-:W-:Y:S02]  /*150f0*/  VIADD R4, R4, 0xffffffff ;  /* 0xffffffff04047836 */ /* 0x000fe40000000000 */
[----:B---3--:R-:W-:-:S05]  /*15100*/  VIADD R5, R9, 0x1 ;  /* 0x0000000109057836 */ /* 0x008fca0000000000 */
[----:B------:R-:W-:-:S04]  /*15110*/  ISETP.NE.AND P1, PT, R5, 0x2, PT ;  /* 0x000000020500780c */ /* 0x000fc80003f25270 */
[----:B------:R-:W-:Y:S02]  /*15120*/  SEL R6, RZ, 0x1, P1 ;  /* 0x00000001ff067807 */ /* 0x000fe40000800000 */
[----:B------:R-:W-:Y:S02]  /*15130*/  SEL R5, R5, RZ, P1 ;  /* 0x000000ff05057207 */ /* 0x000fe40000800000 */
[----:B--2---:R-:W-:-:S05]  /*15140*/  LOP3.LUT R7, R7, R6, RZ, 0x3c, !PT ;  /* 0x0000000607077212 */ /* 0x004fca00078e3cff */
[----:B------:R3:W-:Y:S04]  /*15150*/  STL [R1+0x1c], R7 ;  /* 0x00001c0701007387 */ /* 0x0007e80000100800 */
[----:B------:R3:W-:Y:S01]  /*15160*/  STL [R1+0x10], R5 ;  /* 0x0000100501007387 */ /* 0x0007e20000100800 */
[----:B------:R-:W-:Y:S05]  /*15170*/  @P2 BRA `(.L_x_5050) ;  /* 0xfffffff400c42947 */ /* 0x000fea000383ffff */
.L_x_5014:
[----:B------:R-:W-:Y:S05]  /*15180*/  BSYNC B0 ;  /* 0x0000000000007941 */ /* 0x000fea0003800000 */
.L_x_5013:
[----:B------:R-:W4:Y:S01]  /*15190*/  LDC R0, c[0x0][0x448] ;  /* 0x00011200ff007b82 */ /* 0x000f220000000800 */
[----:B------:R-:W-:Y:S05]  /*151a0*/  @!P0 WARPSYNC.ALL ;  /* 0x0000000000008948 */ /* 0x000fea0003800000 */
[----:B------:R-:W-:Y:S02]  /*151b0*/  BSSY B7, `(.L_x_5051) ;  /* 0x0000423000077945 */ /* 0x000fe40003800000 */
[----:B------:R-:W-:Y:S01]  /*151c0*/  @!P0 BAR.SYNC.DEFER_BLOCKING 0xc, 0x180 ;  /* 0x0306000000008b1d */ /* 0x000fe20000010000 */
[----:B----4-:R-:W-:Y:S02]  /*151d0*/  ISETP.NE.AND P1, PT, R0, 0x1, PT ;  /* 0x000000010000780c */ /* 0x010fe40003f25270 */
[----:B------:R-:W-:-:S11]  /*151e0*/  LEA R0, R17, 0x7f, 0x7 ;  /* 0x0000007f11007811 */ /* 0x000fd600078e38ff */
[----:B------:R-:W4:Y:S08]  /*151f0*/  @P1 LDC R2, c[0x0][0x44c] ;  /* 0x00011300ff021b82 */ /* 0x000f300000000800 */
[----:B------:R-:W5:Y:S01]  /*15200*/  @P1 LDC R3, c[0x0][0x450] ;  /* 0x00011400ff031b82 */ /* 0x000f620000000800 */
[----:B----4-:R-:W-:-:S05]  /*15210*/  @P1 IMAD.HI.U32 R2, R0, R2, RZ ;  /* 0x0000000200021227 */ /* 0x010fca00078e00ff */
[----:B-----5:R-:W-:-:S05]  /*15220*/  @P1 SHF.R.U32.HI R0, RZ, R3, R2 ;  /* 0x00000003ff001219 */ /* 0x020fca0000011602 */
[----:B------:R-:W-:-:S04]  /*15230*/  IMAD.IADD R0, R20, 0x1, R0 ;  /* 0x0000000114007824 */ /* 0x000fc800078e0200 */
[----:B------:R-:W-:-:S05]  /*15240*/  IMAD.HI R0, R0, 0x2aaaaaab, RZ ;  /* 0x2aaaaaab00007827 */ /* 0x000fca00078e02ff */
[----:B------:R-:W-:-:S04]  /*15250*/  SHF.R.U32.HI R2, RZ, 0x1f, R0 ;  /* 0x0000001fff027819 */ /* 0x000fc80000011600 */
[----:B------:R-:W-:-:S04]  /*15260*/  LEA.HI.SX32 R0, R0, R2, 0x1c ;  /* 0x0000000200007211 */ /* 0x000fc800078fe2ff */
[----:B------:R-:W-:-:S04]  /*15270*/  VIMNMX R4, R10, R0, PT ;  /* 0x000000000a047248 */ /* 0x000fc80003fe0100 */
[----:B------:R-:W-:Y:S01]  /*15280*/  ISETP.GT.AND P0, PT, R4, RZ, PT ;  /* 0x000000ff0400720c */ /* 0x000fe20003f04270 */
[----:B------:R4:W-:-:S12]  /*15290*/  STL [R1+0x30], R4 ;  /* 0x0000300401007387 */ /* 0x0009d80000100800 */
[----:B----4-:R-:W-:Y:S05]  /*152a0*/  @P0 BRA `(.L_x_5052) ;  /* 0x0000000000440947 */ /* 0x010fea0003800000 */
[----:B--23--:R-:W2:Y:S02]  /*152b0*/  S2R R5, SR_TID.X ;  /* 0x0000000000057919 */ /* 0x00cea40000002100 */
[----:B--2---:R-:W-:-:S04]  /*152c0*/  LOP3.LUT R5, R5, 0x7f, RZ, 0xc0, !PT ;  /* 0x0000007f05057812 */ /* 0x004fc800078ec0ff */
[----:B------:R-:W-:-:S13]  /*152d0*/  ISETP.NE.AND P0, PT, R5, RZ, PT ;  /* 0x000000ff0500720c */ /* 0x000fda0003f05270 */
[----:B------:R-:W-:Y:S05]  /*152e0*/  @P0 BRA `(.L_x_5053) ;  /* 0x00000040003c0947 */ /* 0x000fea0003800000 */
[----:B------:R-:W2:Y:S01]  /*152f0*/  S2R R3, SR_LANEID ;  /* 0x0000000000037919 */ /* 0x000ea20000000000 */
[----:B------:R-:W-:Y:S02]  /*15300*/  VOTEU.ANY UR4, UPT, PT ;  /* 0x0000000000047886 */ /* 0x000fe400038e0100 */
[----:B------:R-:W2:Y:S08]  /*15310*/  FLO.U32 R0, UR4 ;  /* 0x0000000400007d00 */ /* 0x000eb000080e0000 */
[----:B------:R-:W3:Y:S01]  /*15320*/  POPC R5, UR4 ;  /* 0x0000000400057d09 */ /* 0x000ee20008000000 */
[----:B--2---:R-:W-:-:S02]  /*15330*/  ISETP.EQ.U32.AND P0, PT, R0, R3, PT ;  /* 0x000000030000720c */ /* 0x004fc40003f02070 */
[----:B------:R-:W3:Y:S11]  /*15340*/  LDC.64 R2, c[0x0][0xc60] ;  /* 0x00031800ff027b82 */ /* 0x000ef60000000a00 */
[----:B---3--:R-:W2:Y:S01]  /*15350*/  @P0 ATOMG.E.ADD.STRONG.GPU PT, R3, desc[UR40][R2.64], R5 ;  /* 0x00000005020309a8 */ /* 0x008ea200081ee1e8 */
[----:B------:R-:W3:Y:S02]  /*15360*/  S2R R4, SR_LTMASK ;  /* 0x0000000000047919 */ /* 0x000ee40000003900 */
[----:B---3--:R-:W-:-:S04]  /*15370*/  LOP3.LUT R4, R4, UR4, RZ, 0xc0, !PT ;  /* 0x0000000404047c12 */ /* 0x008fc8000f8ec0ff */
[----:B------:R-:W3:Y:S01]  /*15380*/  POPC R7, R4 ;  /* 0x0000000400077309 */ /* 0x000ee20000000000 */
[----:B--2---:R-:W3:Y:S02]  /*15390*/  SHFL.IDX PT, R0, R3, R0, 0x1f ;  /* 0x00001f0003007589 */ /* 0x004ee400000e0000 */
[----:B---3--:R-:W-:Y:S01]  /*153a0*/  IADD3 R16, R0, UR36, R7 ;  /* 0x0000002400107c10 */ /* 0x008fe2000fffe007 */
[----:B------:R-:W-:Y:S06]  /*153b0*/  BRA `(.L_x_5053) ;  /* 0x0000004000087947 */ /* 0x000fec0003800000 */
.L_x_5052:
[----:B------:R-:W4:Y:S01]  /*153c0*/  LDL R0, [R1+0x8] ;  /* 0x0000080001007983 */ /* 0x000f220000100800 */
[----:B------:R-:W-:Y:S01]  /*153d0*/  BSSY B6, `(.L_x_5054) ;  /* 0x0000014000067945 */ /* 0x000fe20003800000 */
[----:B----4-:R-:W-:-:S05]  /*153e0*/  VIADD R0, R0, 0x1c400 ;  /* 0x0001c40000007836 */ /* 0x010fca0000000000 */
[----:B------:R-:W-:-:S13]  /*153f0*/  LOP3.LUT P0, RZ, R0, 0x3ff, RZ, 0xc0, !PT ;  /* 0x000003ff00ff7812 */ /* 0x000fda000780c0ff */
[----:B------:R-:W-:Y:S05]  /*15400*/  @!P0 BRA `(.L_x_5055) ;  /* 0x0000000000408947 */ /* 0x000fea0003800000 */
[----:B------:R-:W-:Y:S01]  /*15410*/  MOV R2, 0x0 ;  /* 0x0000000000027802 */ /* 0x000fe20000000f00 */
[----:B------:R-:W-:Y:S01]  /*15420*/  ULDC.64 UR6, c[0x4][0x98] ;  /* 0x0100260000067ab9 */ /* 0x000fe20000000a00 */
[----:B------:R-:W-:Y:S01]  /*15430*/  ULDC.64 UR8, c[0x4][0xa0] ;  /* 0x0100280000087ab9 */ /* 0x000fe20000000a00 */
[----:B------:R-:W-:Y:S01]  /*15440*/  ULDC.64 UR4, c[0x4][0x8] ;  /* 0x0100020000047ab9 */ /* 0x000fe20000000a00 */
[----:B------:R-:W-:Y:S02]  /*15450*/  IMAD.U32 R4, RZ, RZ, UR6 ;  /* 0x00000006ff047e24 */ /* 0x000fe4000f8e00ff */
[----:B------:R-:W4:Y:S01]  /*15460*/  LDC.64 R2, c[0x4][R2] ;  /* 0x0100000002027b82 */ /* 0x000f220000000a00 */
[----:B--23--:R-:W-:Y:S02]  /*15470*/  IMAD.U32 R5, RZ, RZ, UR7 ;  /* 0x00000007ff057e24 */ /* 0x00cfe4000f8e00ff */
[----:B------:R-:W-:Y:S02]  /*15480*/  IMAD.U32 R6, RZ, RZ, UR8 ;  /* 0x00000008ff067e24 */ /* 0x000fe4000f8e00ff */
[----:B------:R-:W-:-:S02]  /*15490*/  IMAD.U32 R7, RZ, RZ, UR9 ;  /* 0x00000009ff077e24 */ /* 0x000fc4000f8e00ff */
[----:B------:R-:W-:Y:S02]  /*154a0*/  IMAD.U32 R10, RZ, RZ, UR4 ;  /* 0x00000004ff0a7e24 */ /* 0x000fe4000f8e00ff */
[----:B-1----:R-:W-:Y:S02]  /*154b0*/  IMAD.U32 R11, RZ, RZ, UR5 ;  /* 0x00000005ff0b7e24 */ /* 0x002fe4000f8e00ff */
[----:B------:R-:W-:Y:S02]  /*154c0*/  IMAD.MOV.U32 R8, RZ, RZ, 0x70 ;  /* 0x00000070ff087424 */ /* 0x000fe400078e00ff */
[----:B------:R-:W-:Y:S02]  /*154d0*/  IMAD.MOV.U32 R12, RZ, RZ, 0x1 ;  /* 0x00000001ff0c7424 */ /* 0x000fe400078e00ff */
[----:B------:R-:W-:-:S07]  /*154e0*/  IMAD.MOV.U32 R13, RZ, RZ, RZ ;  /* 0x000000ffff0d7224 */ /* 0x000fce00078e00ff */
[----:B------:R-:W-:-:S07]  /*154f0*/  LEPC R20, `(.L_x_5055) ;  /* 0x000000001014794e */ /* 0x000fce0000000000 */
[----:B0---4-:R-:W-:Y:S05]  /*15500*/  CALL.ABS.NOINC R2 ;  /* 0x0000000002007343 */ /* 0x011fea0003c00000 */
.L_x_5055:
[----:B------:R-:W-:Y:S05]  /*15510*/  BSYNC B6 ;  /* 0x0000000000067941 */ /* 0x000fea0003800000 */
.L_x_5054:
        /* <DEDUP_REMOVED lines=9> */
[----:B------:R4:W0:Y:S01]  /*155b0*/  LDC.64 R2, c[0x4][R0] ;  /* 0x0100000000027b82 */ /* 0x0008220000000a00 */
[----:B------:R-:W-:Y:S01]  /*155c0*/  IMAD.U32 R4, RZ, RZ, UR6 ;  /* 0x00000006ff047e24 */ /* 0x000fe2000f8e00ff */
[----:B------:R-:W-:Y:S01]  /*155d0*/  MOV R10, UR4 ;  /* 0x00000004000a7c02 */ /* 0x000fe20008000f00 */
[----:B--23--:R-:W-:Y:S02]  /*155e0*/  IMAD.U32 R5, RZ, RZ, UR7 ;  /* 0x00000007ff057e24 */ /* 0x00cfe4000f8e00ff */
[----:B------:R-:W-:Y:S02]  /*155f0*/  IMAD.U32 R6, RZ, RZ, UR8 ;  /* 0x00000008ff067e24 */ /* 0x000fe4000f8e00ff */
[----:B------:R-:W-:-:S02]  /*15600*/  IMAD.U32 R7, RZ, RZ, UR9 ;  /* 0x00000009ff077e24 */ /* 0x000fc4000f8e00ff */
[----:B-1----:R-:W-:Y:S02]  /*15610*/  IMAD.U32 R11, RZ, RZ, UR5 ;  /* 0x00000005ff0b7e24 */ /* 0x002fe4000f8e00ff */
[----:B------:R-:W-:Y:S02]  /*15620*/  IMAD.MOV.U32 R8, RZ, RZ, 0x70 ;  /* 0x00000070ff087424 */ /* 0x000fe400078e00ff */
[----:B------:R-:W-:Y:S02]  /*15630*/  IMAD.MOV.U32 R12, RZ, RZ, 0x1 ;  /* 0x00000001ff0c7424 */ /* 0x000fe400078e00ff */
[----:B----4-:R-:W-:-:S07]  /*15640*/  IMAD.MOV.U32 R13, RZ, RZ, RZ ;  /* 0x000000ffff0d7224 */ /* 0x010fce00078e00ff */
[----:B------:R-:W-:-:S07]  /*15650*/  LEPC R20, `(.L_x_5058) ;  /* 0x000000001014794e */ /* 0x000fce0000000000 */
[----:B0-----:R-:W-:Y:S05]  /*15660*/  CALL.ABS.NOINC R2 ;  /* 0x0000000002007343 */ /* 0x001fea0003c00000 */
.L_x_5058:
        /* <DEDUP_REMOVED lines=16> */
.L_x_5057:
[----:B------:R-:W-:Y:S05]  /*15770*/  BSYNC B6 ;  /* 0x0000000000067941 */ /* 0x000fea0003800000 */
.L_x_5056:
[----:B------:R-:W4:Y:S01]  /*15780*/  LDL.LU R2, [R1] ;  /* 0x0000000001027983 */ /* 0x000f220000300800 */
[----:B------:R-:W-:-:S03]  /*15790*/  ULDC.64 UR4, c[0x0][0x9f8] ;  /* 0x00027e0000047ab9 */ /* 0x000fc60000000a00 */
[----:B------:R-:W5:Y:S04]  /*157a0*/  LDL.LU R4, [R1+0x20] ;  /* 0x0000200001047983 */ /* 0x000f680000300800 */
[----:B--23--:R-:W2:Y:S01]  /*157b0*/  LDL R7, [R1+0x14] ;  /* 0x0000140001077983 */ /* 0x00cea20000100800 */
[----:B------:R-:W-:-:S03]  /*157c0*/  ISETP.NE.U32.AND P0, PT, RZ, UR4, PT ;  /* 0x00000004ff007c0c */ /* 0x000fc6000bf05070 */
[----:B------:R-:W3:Y:S01]  /*157d0*/  LDL R0, [R1+0x30] ;  /* 0x0000300001007983 */ /* 0x000ee20000100800 */
[----:B------:R-:W-:-:S13]  /*157e0*/  ISETP.NE.AND.EX P0, PT, RZ, UR5, PT, P0 ;  /* 0x00000005ff007c0c */ /* 0x000fda000bf05300 */
[----:B----4-:R-:W-:-:S04]  /*157f0*/  @P0 IADD3 R2, P1, R2, UR4, RZ ;  /* 0x0000000402020c10 */ /* 0x010fc8000ff3e0ff */
[----:B-----5:R-:W-:Y:S01]  /*15800*/  @P0 IADD3.X R3, R4, UR5, RZ, P1, !PT ;  /* 0x0000000504030c10 */ /* 0x020fe20008ffe4ff */
[----:B------:R-:W-:-:S04]  /*15810*/  ULDC.64 UR4, c[0x0][0xa08] ;  /* 0x0002820000047ab9 */ /* 0x000fc80000000a00 */
[----:B--2---:R2:W4:Y:S02]  /*15820*/  @P0 LDG.E R7, desc[UR40][R2.64] ;  /* 0x0000002802070981 */ /* 0x004524000c1e1900 */
[----:B--2---:R-:W2:Y:S01]  /*15830*/  LDC.64 R2, c[0x0][0x418] ;  /* 0x00010600ff027b82 */ /* 0x004ea20000000a00 */
[----:B---3--:R-:W-:Y:S01]  /*15840*/  VIADD R4, R0, 0xffffffff ;  /* 0xffffffff00047836 */ /* 0x008fe20000000000 */
[----:B----4-:R-:W-:Y:S01]  /*15850*/  SHF.R.S32.HI R8, RZ, 0x1f, R7 ;  /* 0x0000001fff087819 */ /* 0x010fe20000011407 */
        /* <DEDUP_REMOVED lines=10> */
[----:B0-----:R0:W2:Y:S02]  /*15900*/  SHFL.IDX PT, R14, R5, RZ, 0x1f ;  /* 0x00001fff050e7589 */ /* 0x0010a400000e0000 */
.L_x_5218:
[----:B0-----:R-:W3:Y:S01]  /*15910*/  LDL.LU R5, [R1+0x4] ;  /* 0x0000040001057983 */ /* 0x001ee20000300800 */
[----:B------:R-:W-:Y:S02]  /*15920*/  PLOP3.LUT P1, PT, PT, PT, PT, 0x8, 0x0 ;  /* 0x000000000000781c */ /* 0x000fe40003f2e170 */
[----:B--2---:R-:W-:Y:S01]  /*15930*/  ISETP.NE.AND P0, PT, R14, RZ, PT ;  /* 0x000000ff0e00720c */ /* 0x004fe20003f05270 */
[----:B------:R0:W-:Y:S04]  /*15940*/  STL [R1], R0 ;  /* 0x0000000001007387 */ /* 0x0001e80000100800 */
[----:B------:R0:W-:Y:S01]  /*15950*/  STL [R1+0x2c], R4 ;  /* 0x00002c0401007387 */ /* 0x0001e20000100800 */
[----:B---3--:R-:W-:-:S05]  /*15960*/  LOP3.LUT R5, R5, 0xfffffffe, RZ, 0xc0, !PT ;  /* 0xfffffffe05057812 */ /* 0x008fca00078ec0ff */
[----:B------:R-:W-:-:S05]  /*15970*/  @P1 LOP3.LUT R5, R5, 0x1, RZ, 0xfc, !PT ;  /* 0x0000000105051812 */ /* 0x000fca00078efcff */
[----:B------:R0:W-:Y:S01]  /*15980*/  STL [R1+0x4], R5 ;  /* 0x0000040501007387 */ /* 0x0001e20000100800 */
[----:B------:R-:W-:Y:S05]  /*15990*/  @P0 BRA `(.L_x_5060) ;  /* 0x0000000400240947 */ /* 0x000fea0003800000 */
[----:B------:R-:W-:-:S03]  /*159a0*/  UMOV UR4, 0xffffffff ;  /* 0xffffffff00047882 */ /* 0x000fc60000000000 */
[----:B------:R-:W-:Y:S05]  /*159b0*/  BRA.DIV UR4, `(.L_x_5061) ;  /* 0x0000006204087947 */ /* 0x000fea000b800000 */
[----:B------:R-:W-:-:S13]  /*159c0*/  ELECT P6, URZ, PT ;  /* 0x00000000003f782f */ /* 0x000fda00038c0000 */
.L_x_5221:
[----:B------:R-:W-:Y:S05]  /*159d0*/  @!P6 BRA `(.L_x_5060) ;  /* 0x000000040014e947 */ /* 0x000fea0003800000 */
[----:B------:R-:W-:-:S04]  /*159e0*/  ISETP.NE.U32.AND P0, PT, R2, RZ, PT ;  /* 0x000000ff0200720c */ /* 0x000fc80003f05070 */
[----:B------:R-:W-:-:S13]  /*159f0*/  ISETP.NE.AND.EX P0, PT, R3, RZ, PT, P0 ;  /* 0x000000ff0300720c */ /* 0x000fda0003f05300 */
[----:B------:R-:W-:Y:S05]  /*15a00*/  @!P0 BRA `(.L_x_5062) ;  /* 0x0000000000548947 */ /* 0x000fea0003800000 */
[----:B------:R-:W2:Y:S01]  /*15a10*/  LDC R6, c[0x0][0x43c] ;  /* 0x00010f00ff067b82 */ /* 0x000ea20000000800 */
[----:B------:R-:W-:Y:S01]  /*15a20*/  IMAD.MOV.U32 R9, RZ, RZ, R4 ;  /* 0x000000ffff097224 */ /* 0x000fe200078e0004 */
[----:B------:R-:W-:-:S03]  /*15a30*/  ULDC.64 UR4, c[0x0][0x428] ;  /* 0x00010a0000047ab9 */ /* 0x000fc60000000a00 */
[----:B0-----:R-:W-:Y:S01]  /*15a40*/  IMAD.MOV.U32 R0, RZ, RZ, R9 ;  /* 0x000000ffff007224 */ /* 0x001fe200078e0009 */
[----:B--2---:R-:W-:-:S13]  /*15a50*/  ISETP.NE.AND P0, PT, R6, 0x1, PT ;  /* 0x000000010600780c */ /* 0x004fda0003f05270 */
        /* <DEDUP_REMOVED lines=14> */
[----:B------:R-:W3:Y:S04]  /*15b40*/  LDG.E R0, desc[UR40][R2.64] ;  /* 0x0000002802007981 */ /* 0x000ee8000c1e1900 */
[----:B---3--:R2:W-:Y:S02]  /*15b50*/  STL [R1], R0 ;  /* 0x0000000001007387 */ /* 0x0085e40000100800 */
.L_x_5062:
[----:B------:R-:W3:Y:S04]  /*15b60*/  LDL R7, [R1+0x8] ;  /* 0x0000080001077983 */ /* 0x000ee80000100800 */
[----:B0-2---:R-:W3:Y:S04]  /*15b70*/  LDL R0, [R1+0xc] ;  /* 0x00000c0001007983 */ /* 0x005ee80000100800 */
[----:B------:R-:W2:Y:S01]  /*15b80*/  LDL R2, [R1+0x18] ;  /* 0x0000180001027983 */ /* 0x000ea20000100800 */
[----:B---3--:R-:W-:Y:S01]  /*15b90*/  IMAD R0, R0, 0x8, R7 ;  /* 0x0000000800007824 */ /* 0x008fe200078e0207 */
[----:B--2---:R-:W-:-:S04]  /*15ba0*/  SHF.L.U32 R2, R2, 0x1f, RZ ;  /* 0x0000001f02027819 */ /* 0x004fc800000006ff */
[----:B------:R-:W0:Y:S02]  /*15bb0*/  SYNCS.PHASECHK.TRANS64.TRYWAIT P0, [R0+URZ+0x22840], R2 ;  /* 0x02284002000075a7 */ /* 0x000e24000800017f */
[----:B0-----:R-:W-:Y:S05]  /*15bc0*/  @!P0 BRA `(.L_x_5063) ;  /* 0x0000005c00a48947 */ /* 0x001fea0003800000 */
.L_x_5222:
        /* <DEDUP_REMOVED lines=11> */
.L_x_5064:
        /* <DEDUP_REMOVED lines=27> */
.L_x_5060:
[----:B--2---:R-:W2:Y:S04]  /*15e30*/  LDL R2, [R1+0x8] ;  /* 0x0000080001027983 */ /* 0x004ea80000100800 */
[----:B------:R-:W3:Y:S04]  /*15e40*/  LDL.LU R3, [R1+0x38] ;  /* 0x0000380001037983 */ /* 0x000ee80000300800 */
[----:B0-----:R-:W4:Y:S04]  /*15e50*/  LDL.LU R5, [R1+0x28] ;  /* 0x0000280001057983 */ /* 0x001f280000300800 */
[----:B------:R-:W5:Y:S01]  /*15e60*/  LDL.LU R4, [R1+0x50] ;  /* 0x0000500001047983 */ /* 0x000f620000300800 */
        /* <DEDUP_REMOVED lines=18> */
[----:B0-----:R-:W-:Y:S02]  /*15f90*/  IADD3 R2, R3, R0, RZ ;  /* 0x0000000003027210 */ /* 0x001fe40007ffe0ff */
        /* <DEDUP_REMOVED lines=19> */
[----:B0-----:R-:W-:Y:S05]  /*160d0*/  CALL.ABS.NOINC R2 ;  /* 0x0000000002007343 */ /* 0x001fea0003c00000 */
.L_x_5066:
[----:B------:R-:W-:Y:S05]  /*160e0*/  BSYNC B6 ;  /* 0x0000000000067941 */ /* 0x000fea0003800000 */
.L_x_5065:
[----:B------:R-:W3:Y:S01]  /*160f0*/  LDL.LU R6, [R1+0x38] ;  /* 0x0000380001067983 */ /* 0x000ee20000300800 */
[----:B------:R-:W-:Y:S01]  /*16100*/  ULDC.64 UR4, c[0x0][0x2d8] ;  /* 0x0000b60000047ab9 */ /* 0x000fe20000000a00 */
[----:B------:R-:W0:Y:S01]  /*16110*/  LDC R7, c[0x0][0x448] ;  /* 0x00011200ff077b82 */ /* 0x000e220000000800 */
[----:B------:R-:W-:Y:S01]  /*16120*/  ULDC UR6, c[0x0][0x2b8] ;  /* 0x0000ae0000067ab9 */ /* 0x000fe20000000800 */
[----:B--2---:R-:W3:Y:S04]  /*16130*/  LDL.LU.64 R2, [R1+0x48] ;  /* 0x0000480001027983 */ /* 0x004ee80000300a00 */
[----:B------:R-:W2:Y:S04]  /*16140*/  LDL.LU R0, [R1+0x50] ;  /* 0x0000500001007983 */ /* 0x000ea80000300800 */
[----:B------:R-:W4:Y:S04]  /*16150*/  LDL.LU R4, [R1+0x54] ;  /* 0x0000540001047983 */ /* 0x000f280000300800 */
[----:B------:R-:W4:Y:S04]  /*16160*/  LDL.LU R5, [R1+0x28] ;  /* 0x0000280001057983 */ /* 0x000f280000300800 */
[----:B------:R0:W5:Y:S02]  /*16170*/  LDL R9, [R1+0x34] ;  /* 0x0000340001097983 */ /* 0x0001640000100800 */
[----:B0-----:R-:W-:Y:S01]  /*16180*/  ISETP.NE.AND P0, PT, R7, 0x1, PT ;  /* 0x000000010700780c */ /* 0x001fe20003f05270 */
[----:B------:R-:W0:Y:S01]  /*16190*/  S2R R10, SR_TID.X ;  /* 0x00000000000a7919 */ /* 0x000e220000002100 */
[----:B------:R-:W1:Y:S01]  /*161a0*/  S2R R8, SR_TID.X ;  /* 0x0000000000087919 */ /* 0x000e620000002100 */
[----:B0-----:R-:W-:-:S05]  /*161b0*/  IMAD.SHL.U32 R10, R10, 0x8, RZ ;  /* 0x000000080a0a7824 */ /* 0x001fca00078e00ff */
[----:B------:R-:W-:Y:S02]  /*161c0*/  LOP3.LUT R10, R10, 0x38, RZ, 0xc0, !PT ;  /* 0x000000380a0a7812 */ /* 0x000fe400078ec0ff */
[----:B-1----:R-:W-:-:S04]  /*161d0*/  LOP3.LUT R8, R8, 0x7f, RZ, 0xc0, !PT ;  /* 0x0000007f08087812 */ /* 0x002fc800078ec0ff */
[----:B------:R-:W-:Y:S01]  /*161e0*/  SHF.R.U32.HI R8, RZ, 0x3, R8 ;  /* 0x00000003ff087819 */ /* 0x000fe20000011608 */
[----:B---3--:R-:W-:Y:S02]  /*161f0*/  IMAD.MOV.U32 R3, RZ, RZ, R6 ;  /* 0x000000ffff037224 */ /* 0x008fe400078e0006 */
[----:B------:R-:W0:Y:S01]  /*16200*/  @P0 LDC R6, c[0x0][0x450] ;  /* 0x00011400ff060b82 */ /* 0x000e220000000800 */
[----:B--2---:R-:W-:Y:S02]  /*16210*/  IMAD R0, R0, UR4, RZ ;  /* 0x0000000400007c24 */ /* 0x004fe4000f8e02ff */
[----:B------:R-:W-:-:S04]  /*16220*/  IMAD.WIDE.U32 R2, R18, UR4, R2 ;  /* 0x0000000412027c25 */ /* 0x000fc8000f8e0002 */
[----:B------:R-:W-:Y:S01]  /*16230*/  IMAD R0, R18, UR5, R0 ;  /* 0x0000000512007c24 */ /* 0x000fe2000f8e0200 */
[----:B------:R-:W-:-:S03]  /*16240*/  ULDC.64 UR4, c[0x0][0x2e0] ;  /* 0x0000b80000047ab9 */ /* 0x000fc60000000a00 */
[----:B------:R-:W-:Y:S02]  /*16250*/  IMAD.IADD R3, R3, 0x1, R0 ;  /* 0x0000000103037824 */ /* 0x000fe400078e0200 */
[----:B----4-:R-:W-:Y:S02]  /*16260*/  IMAD R0, R4, UR4, RZ ;  /* 0x0000000404007c24 */ /* 0x010fe4000f8e02ff */
[----:B------:R-:W1:Y:S01]  /*16270*/  S2R R4, SR_TID.X ;  /* 0x0000000000047919 */ /* 0x000e620000002100 */
[----:B------:R-:W-:-:S04]  /*16280*/  IMAD.WIDE.U32 R2, R5, UR4, R2 ;  /* 0x0000000405027c25 */ /* 0x000fc8000f8e0002 */
[----:B------:R-:W-:Y:S01]  /*16290*/  IMAD R0, R5, UR5, R0 ;  /* 0x0000000505007c24 */ /* 0x000fe2000f8e0200 */
[----:B------:R-:W-:-:S03]  /*162a0*/  ULDC.64 UR4, c[0x0][0x2d0] ;  /* 0x0000b40000047ab9 */ /* 0x000fc60000000a00 */
[----:B------:R-:W-:Y:S01]  /*162b0*/  IMAD.IADD R3, R3, 0x1, R0 ;  /* 0x0000000103037824 */ /* 0x000fe200078e0200 */
[----:B-1----:R-:W-:-:S04]  /*162c0*/  LOP3.LUT R4, R4, 0x7f, RZ, 0xc0, !PT ;  /* 0x0000007f04047812 */ /* 0x002fc800078ec0ff */
[----:B------:R-:W-:Y:S02]  /*162d0*/  SHF.R.U32.HI R5, RZ, 0x3, R4 ;  /* 0x00000003ff057819 */ /* 0x000fe40000011604 */
[----:B------:R-:W1:Y:S02]  /*162e0*/  S2R R4, SR_TID.X ;  /* 0x0000000000047919 */ /* 0x000e640000002100 */
[----:B-1----:R-:W-:-:S05]  /*162f0*/  IMAD.SHL.U32 R4, R4, 0x10, RZ ;  /* 0x0000001004047824 */ /* 0x002fca00078e00ff */
[----:B------:R-:W-:Y:S02]  /*16300*/  LOP3.LUT R4, R5, 0x70, R4, 0xf8, !PT ;  /* 0x0000007005047812 */ /* 0x000fe400078ef804 */
[----:B------:R-:W1:Y:S03]  /*16310*/  @P0 LDC R5, c[0x0][0x44c] ;  /* 0x00011300ff050b82 */ /* 0x000e660000000800 */
[----:B------:R-:W-:-:S04]  /*16320*/  IMAD R4, R17, 0x80, R4 ;  /* 0x0000008011047824 */ /* 0x000fc800078e0204 */
[----:B------:R-:W-:Y:S02]  /*16330*/  IMAD.MOV.U32 R0, RZ, RZ, R4 ;  /* 0x000000ffff007224 */ /* 0x000fe400078e0004 */
[----:B-1----:R-:W-:-:S05]  /*16340*/  @P0 IMAD.HI.U32 R5, R4, R5, RZ ;  /* 0x0000000504050227 */ /* 0x002fca00078e00ff */
[----:B0-----:R-:W-:-:S05]  /*16350*/  @P0 SHF.R.U32.HI R0, RZ, R6, R5 ;  /* 0x00000006ff000219 */ /* 0x001fca0000011605 */
        /* <DEDUP_REMOVED lines=18> */
[----:B------:R-:W-:Y:S09]  /*16480*/  BRA.DIV UR4, `(.L_x_5067) ;  /* 0x0000005604887947 */ /* 0x000ff2000b800000 */
[----:B------:R-:W2:Y:S01]  /*16490*/  LDL.LU R4, [R1+0x3c] ;  /* 0x00003c0001047983 */ /* 0x000ea20000300800 */
[----:B------:R-:W-:-:S03]  /*164a0*/  IMAD R17, R17, 0x80, R8 ;  /* 0x0000008011117824 */ /* 0x000fc600078e0208 */
[----:B------:R-:W0:Y:S04]  /*164b0*/  SHFL.IDX PT, R5, R3, RZ, 0x181f ;  /* 0x00181fff03057589 */ /* 0x000e2800000e0000 */
[----:B------:R-:W-:Y:S01]  /*164c0*/  SHFL.IDX PT, R6, R0, 0x1, 0x181f ;  /* 0x00381f0000067f89 */ /* 0x000fe200000e0000 */
        /* <DEDUP_REMOVED lines=8> */
[----:B-----5:R0:W-:Y:S02]  /*16550*/  @!P1 LDGSTS.E.BYPASS.LTC128B.128 [R9+0x18400], desc[UR40][R4.64], !P0 ;  /* 0x1840000004099fae */ /* 0x0201e4000c101d68 */
[----:B0-----:R-:W-:-:S05]  /*16560*/  VIADD R4, R17, 0x10 ;  /* 0x0000001011047836 */ /* 0x001fca0000000000 */
[----:B------:R-:W-:Y:S02]  /*16570*/  ISETP.GE.AND P1, PT, R4, R2, PT ;  /* 0x000000020400720c */ /* 0x000fe40003f26270 */
[----:B------:R-:W0:Y:S11]  /*16580*/  SHFL.IDX PT, R4, R3, 0x1, 0x181f ;  /* 0x00381f0003047f89 */ /* 0x000e3600000e0000 */
[----:B0-----:R-:W-:-:S04]  /*16590*/  @!P1 LEA R5, P2, R10, R4, 0x1 ;  /* 0x000000040a059211 */ /* 0x001fc800078408ff */
[----:B------:R-:W-:Y:S02]  /*165a0*/  @!P1 IADD3.X R4, RZ, R6, RZ, P2, !PT ;  /* 0x00000006ff049210 */ /* 0x000fe400017fe4ff */
[----:B------:R-:W-:Y:S02]  /*165b0*/  SHFL.IDX PT, R6, R0, 0x2, 0x181f ;  /* 0x00581f0000067f89 */ /* 0x000fe400000e0000 */
[----:B------:R-:W-:-:S04]  /*165c0*/  @!P1 LOP3.LUT R5, R5, R4, RZ, 0x3c, !PT ;  /* 0x0000000405059212 */ /* 0x000fc800078e3cff */
[----:B------:R-:W-:-:S04]  /*165d0*/  @!P1 LOP3.LUT R4, R5, R4, RZ, 0x3c, !PT ;  /* 0x0000000405049212 */ /* 0x000fc800078e3cff */
[----:B------:R-:W-:-:S05]  /*165e0*/  @!P1 LOP3.LUT R5, R5, R4, RZ, 0x3c, !PT ;  /* 0x0000000405059212 */ /* 0x000fca00078e3cff */
[----:B------:R0:W-:Y:S02]  /*165f0*/  @!P1 LDGSTS.E.BYPASS.LTC128B.128 [R9+0x18c00], desc[UR40][R4.64], !P0 ;  /* 0x18c0000004099fae */ /* 0x0001e4000c101d68 */
[----:B0-----:R-:W-:-:S05]  /*16600*/  VIADD R4, R17, 0x20 ;  /* 0x0000002011047836 */ /* 0x001fca0000000000 */
[----:B------:R-:W-:Y:S02]  /*16610*/  ISETP.GE.AND P1, PT, R4, R2, PT ;  /* 0x000000020400720c */ /* 0x000fe40003f26270 */
[----:B------:R-:W0:Y:S11]  /*16620*/  SHFL.IDX PT, R4, R3, 0x2, 0x181f ;  /* 0x00581f0003047f89 */ /* 0x000e3600000e0000 */
[----:B0-----:R-:W-:-:S05]  /*16630*/  @!P1 LEA R5, P2, R10, R4, 0x1 ;  /* 0x000000040a059211 */ /* 0x001fca00078408ff */
[----:B------:R-:W-:Y:S02]  /*16640*/  @!P1 IMAD.X R4, RZ, RZ, R6, P2 ;  /* 0x000000ffff049224 */ /* 0x000fe400010e0606 */
[----:B------:R-:W-:Y:S03]  /*16650*/  SHFL.IDX PT, R6, R0, 0x3, 0x181f ;  /* 0x00781f0000067f89 */ /* 0x000fe600000e0000 */
        /* <DEDUP_REMOVED lines=30> */
[-C--:B------:R-:W-:Y:S01]  /*16840*/  @!P1 LOP3.LUT R5, R5, R4.reuse, RZ, 0x3c, !PT ;  /* 0x0000000405059212 */ /* 0x080fe200078e3cff */
[----:B------:R-:W-:Y:S03]  /*16850*/  SHFL.IDX PT, R0, R0, 0x7, 0x181f ;  /* 0x00f81f0000007f89 */ /* 0x000fe600000e0000 */
[----:B------:R-:W-:-:S04]  /*16860*/  @!P1 LOP3.LUT R4, R5, R4, RZ, 0x3c, !PT ;  /* 0x0000000405049212 */ /* 0x000fc800078e3cff */
[----:B------:R-:W-:-:S05]  /*16870*/  @!P1 LOP3.LUT R5, R5, R4, RZ, 0x3c, !PT ;  /* 0x0000000405059212 */ /* 0x000fca00078e3cff */
[----:B------:R0:W-:Y:S02]  /*16880*/  @!P1 LDGSTS.E.BYPASS.LTC128B.128 [R9+0x1ac00], desc[UR40][R4.64], !P0 ;  /* 0x1ac0000004099fae */ /* 0x0001e4000c101d68 */
[----:B0-----:R-:W-:-:S05]  /*16890*/  VIADD R4, R17, 0x60 ;  /* 0x0000006011047836 */ /* 0x001fca0000000000 */
[----:B------:R-:W-:Y:S02]  /*168a0*/  ISETP.GE.AND P1, PT, R4, R2, PT ;  /* 0x000000020400720c */ /* 0x000fe40003f26270 */
[----:B------:R-:W0:Y:S04]  /*168b0*/  SHFL.IDX PT, R4, R3, 0x6, 0x181f ;  /* 0x00d81f0003047f89 */ /* 0x000e2800000e0000 */
[----:B------:R-:W1:Y:S07]  /*168c0*/  SHFL.IDX PT, R3, R3, 0x7, 0x181f ;  /* 0x00f81f0003037f89 */ /* 0x000e6e00000e0000 */
[----:B0-----:R-:W-:-:S05]  /*168d0*/  @!P1 LEA R5, P2, R10, R4, 0x1 ;  /* 0x000000040a059211 */ /* 0x001fca00078408ff */
[----:B------:R-:W-:-:S05]  /*168e0*/  @!P1 IMAD.X R4, RZ, RZ, R6, P2 ;  /* 0x000000ffff049224 */ /* 0x000fca00010e0606 */
[----:B------:R-:W-:-:S04]  /*168f0*/  @!P1 LOP3.LUT R5, R5, R4, RZ, 0x3c, !PT ;  /* 0x0000000405059212 */ /* 0x000fc800078e3cff */
[----:B------:R-:W-:-:S04]  /*16900*/  @!P1 LOP3.LUT R4, R5, R4, RZ, 0x3c, !PT ;  /* 0x0000000405049212 */ /* 0x000fc800078e3cff */
[----:B------:R-:W-:-:S05]  /*16910*/  @!P1 LOP3.LUT R5, R5, R4, RZ, 0x3c, !PT ;  /* 0x0000000405059212 */ /* 0x000fca00078e3cff */
[----:B-1----:R0:W-:Y:S02]  /*16920*/  @!P1 LDGSTS.E.BYPASS.LTC128B.128 [R9+0x1b400], desc[UR40][R4.64], !P0 ;  /* 0x1b40000004099fae */ /* 0x0021e4000c101d68 */
.L_x_5239:
        /* <DEDUP_REMOVED lines=11> */
.L_x_5068:
        /* <DEDUP_REMOVED lines=19> */
.L_x_5240:
[----:B------:R-:W-:Y:S05]  /*16b10*/  BSYNC B0 ;  /* 0x0000000000007941 */ /* 0x000fea0003800000 */
.L_x_5069:
[----:B--2---:R-:W2:Y:S01]  /*16b20*/  LDL R2, [R1+0x4] ;  /* 0x0000040001027983 */ /* 0x004ea20000100800 */
[----:B------:R-:W-:Y:S01]  /*16b30*/  BSSY B0, `(.L_x_5071) ;  /* 0x0000062000007945 */ /* 0x000fe20003800000 */
[----:B--2---:R-:W-:-:S13]  /*16b40*/  LOP3.LUT P0, RZ, R2, 0x1, RZ, 0xc0, !PT ;  /* 0x0000000102ff7812 */ /* 0x004fda000780c0ff */
[----:B------:R-:W-:Y:S05]  /*16b50*/  @!P0 BRA `(.L_x_5072) ;  /* 0x00000004007c8947 */ /* 0x000fea0003800000 */
[----:B01----:R-:W2:Y:S04]  /*16b60*/  LDL R5, [R1+0x8] ;  /* 0x0000080001057983 */ /* 0x003ea80000100800 */
        /* <DEDUP_REMOVED lines=10> */
.L_x_5241:
[----:B------:R-:W-:Y:S05]  /*16c10*/  BSYNC B1 ;  /* 0x0000000000017941 */ /* 0x000fea0003800000 */
.L_x_5073:
        /* <DEDUP_REMOVED lines=9> */
.L_x_5076:
[----:B------:R-:W-:Y:S05]  /*16cb0*/  BSYNC B1 ;  /* 0x0000000000017941 */ /* 0x000fea0003800000 */
.L_x_5075:
        /* <DEDUP_REMOVED lines=14> */
.L_x_5077:
        /* <DEDUP_REMOVED lines=16> */
.L_x_5078:
        /* <DEDUP_REMOVED lines=16> */
.L_x_5079:
        /* <DEDUP_REMOVED lines=16> */
.L_x_5080:
        /* <DEDUP_REMOVED lines=11> */
.L_x_5072:
[----:B------:R-:W-:Y:S05]  /*17150*/  BSYNC B0 ;  /* 0x0000000000007941 */ /* 0x000fea0003800000 */
.L_x_5071:
[----:B01----:R-:W2:Y:S01]  /*17160*/  LDL R4, [R1+0x30] ;  /* 0x0000300001047983 */ /* 0x003ea20000100800 */
[----:B------:R-:W-:Y:S01]  /*17170*/  BSSY B0, `(.L_x_5081) ;  /* 0x000020b000007945 */ /* 0x000fe20003800000 */
[----:B--2---:R-:W-:-:S13]  /*17180*/  ISETP.GE.AND P0, PT, R4, 0x2, PT ;  /* 0x000000020400780c */ /* 0x004fda0003f06270 */
[----:B------:R-:W-:Y:S05]  /*17190*/  @!P0 BRA `(.L_x_5082) ;  /* 0x0000002000208947 */ /* 0x000fea0003800000 */
[C---:B------:R-:W-:Y:S01]  /*171a0*/  LOP3.LUT R0, R4.reuse, 0x1, RZ, 0xc0, !PT ;  /* 0x0000000104007812 */ /* 0x040fe200078ec0ff */
[----:B------:R-:W-:Y:S01]  /*171b0*/  VIADD R4, R4, 0xfffffffe ;  /* 0xfffffffe04047836 */ /* 0x000fe20000000000 */
[----:B------:R-:W-:Y:S02]  /*171c0*/  BSSY B2, `(.L_x_5083) ;  /* 0x00000b1000027945 */ /* 0x000fe40003800000 */
[----:B------:R-:W-:Y:S02]  /*171d0*/  ISETP.NE.U32.AND P0, PT, R0, 0x1, PT ;  /* 0x000000010000780c */ /* 0x000fe40003f05070 */
[----:B------:R-:W-:-:S11]  /*171e0*/  MOV R0, R4 ;  /* 0x0000000400007202 */ /* 0x000fd60000000f00 */
[----:B------:R-:W-:Y:S05]  /*171f0*/  @!P0 BRA `(.L_x_5084) ;  /* 0x0000000800b48947 */ /* 0x000fea0003800000 */
[----:B------:R-:W2:Y:S04]  /*17200*/  LDL R6, [R1+0x4] ;  /* 0x0000040001067983 */ /* 0x000ea80000100800 */
[----:B------:R-:W3:Y:S04]  /*17210*/  LDL.LU R5, [R1+0xc] ;  /* 0x00000c0001057983 */ /* 0x000ee80000300800 */
[----:B-----5:R-:W4:Y:S01]  /*17220*/  LDL.LU R8, [R1+0x18] ;  /* 0x0000180001087983 */ /* 0x020f220000300800 */
        /* <DEDUP_REMOVED lines=16> */
[----:B------:R-:W1:Y:S03]  /*17330*/  LDC R6, c[0x0][0x43c] ;  /* 0x00010f00ff067b82 */ /* 0x000e660000000800 */
[----:B------:R-:W3:Y:S01]  /*17340*/  LDL R7, [R1+0x14] ;  /* 0x0000140001077983 */ /* 0x000ee20000100800 */
[----:B------:R-:W-:Y:S01]  /*17350*/  IMAD.MOV.U32 R0, RZ, RZ, R4 ;  /* 0x000000ffff007224 */ /* 0x000fe200078e0004 */
[----:B------:R-:W-:Y:S01]  /*17360*/  ULDC.64 UR6, c[0x0][0x428] ;  /* 0x00010a0000067ab9 */ /* 0x000fe20000000a00 */
[----:B-1----:R-:W-:-:S13]  /*17370*/  ISETP.NE.AND P0, PT, R6, 0x1, PT ;  /* 0x000000010600780c */ /* 0x002fda0003f05270 */
[----:B------:R-:W1:Y:S02]  /*17380*/  @P0 LDC.64 R2, c[0x0][0x440] ;  /* 0x00011000ff020b82 */ /* 0x000e640000000a00 */
[----:B-1----:R-:W-:-:S05]  /*17390*/  @P0 IMAD.HI.U32 R2, R4, R2, RZ ;  /* 0x0000000204020227 */ /* 0x002fca00078e00ff */
[----:B------:R-:W-:-:S04]  /*173a0*/  @P0 SHF.R.U32.HI R0, RZ, R3, R2 ;  /* 0x00000003ff000219 */ /* 0x000fc80000011602 */
[--C-:B------:R-:W-:Y:S01]  /*173b0*/  SHF.R.S32.HI R3, RZ, 0x1f, R0.reuse ;  /* 0x0000001fff037819 */ /* 0x100fe20000011400 */
[----:B------:R-:W-:-:S04]  /*173c0*/  IMAD.MOV R5, RZ, RZ, -R0 ;  /* 0x000000ffff057224 */ /* 0x000fc800078e0a00 */
[----:B------:R-:W-:Y:S02]  /*173d0*/  IMAD R5, R6, R5, R4 ;  /* 0x0000000506057224 */ /* 0x000fe400078e0204 */
[----:B--2---:R-:W-:-:S04]  /*173e0*/  IMAD R2, R10, UR6, RZ ;  /* 0x000000060a027c24 */ /* 0x004fc8000f8e02ff */
[----:B---3--:R-:W-:Y:S02]  /*173f0*/  IMAD R6, R7, UR7, R2 ;  /* 0x0000000707067c24 */ /* 0x008fe4000f8e0202 */
[----:B------:R-:W-:-:S04]  /*17400*/  IMAD.MOV.U32 R2, RZ, RZ, R0 ;  /* 0x000000ffff027224 */ /* 0x000fc800078e0000 */
[----:B------:R-:W-:-:S04]  /*17410*/  IMAD.WIDE.U32 R2, R7, UR6, R2 ;  /* 0x0000000607027c25 */ /* 0x000fc8000f8e0002 */
[----:B------:R-:W-:Y:S01]  /*17420*/  IMAD.IADD R0, R6, 0x1, R3 ;  /* 0x0000000106007824 */ /* 0x000fe200078e0203 */
[----:B------:R-:W-:-:S04]  /*17430*/  LEA R6, P0, R2, UR4, 0x2 ;  /* 0x0000000402067c11 */ /* 0x000fc8000f8010ff */
[----:B------:R-:W-:-:S05]  /*17440*/  LEA.HI.X R7, R2, UR5, R0, 0x2, P0 ;  /* 0x0000000502077c11 */ /* 0x000fca00080f1400 */
[----:B------:R-:W2:Y:S04]  /*17450*/  LDG.E R0, desc[UR40][R6.64] ;  /* 0x0000002806007981 */ /* 0x000ea8000c1e1900 */
[----:B--2---:R1:W-:Y:S02]  /*17460*/  STL [R1], R0 ;  /* 0x0000000001007387 */ /* 0x0043e40000100800 */
.L_x_5087:
[----:B------:R-:W2:Y:S01]  /*17470*/  LDL R2, [R1+0x8] ;  /* 0x0000080001027983 */ /* 0x000ea20000100800 */
[----:B------:R-:W-:Y:S01]  /*17480*/  SHF.L.U32 R6, R8, 0x1f, RZ ;  /* 0x0000001f08067819 */ /* 0x000fe200000006ff */
[----:B------:R-:W-:Y:S01]  /*17490*/  BSSY B3, `(.L_x_5088) ;  /* 0x0000007000037945 */ /* 0x000fe20003800000 */
[----:B-1----:R-:W1:Y:S02]  /*174a0*/  S2R R0, SR_TID.X ;  /* 0x0000000000007919 */ /* 0x002e640000002100 */
[----:B-1----:R-:W-:-:S04]  /*174b0*/  LOP3.LUT R0, R0, 0x7f, RZ, 0xc0, !PT ;  /* 0x0000007f00007812 */ /* 0x002fc800078ec0ff */
[----:B------:R-:W-:Y:S01]  /*174c0*/  ISETP.NE.AND P1, PT, R0, RZ, PT ;  /* 0x000000ff0000720c */ /* 0x000fe20003f25270 */
[----:B--2---:R-:W-:-:S04]  /*174d0*/  IMAD R2, R9, 0x8, R2 ;  /* 0x0000000809027824 */ /* 0x004fc800078e0202 */
[----:B------:R-:W1:Y:S02]  /*174e0*/  SYNCS.PHASECHK.TRANS64.TRYWAIT P0, [R2+URZ+0x22840], R6 ;  /* 0x02284006020075a7 */ /* 0x000e64000800017f */
[----:B-1----:R-:W-:Y:S06]  /*174f0*/  @!P0 BRA `(.L_x_5089) ;  /* 0x0000005000408947 */ /* 0x002fec0003800000 */
.L_x_5242:
[----:B------:R-:W-:Y:S05]  /*17500*/  BSYNC B3 ;  /* 0x0000000000037941 */ /* 0x000fea0003800000 */
.L_x_5088:
        /* <DEDUP_REMOVED lines=9> */
.L_x_5091:
[----:B------:R-:W-:Y:S05]  /*175a0*/  BSYNC B3 ;  /* 0x0000000000037941 */ /* 0x000fea0003800000 */
.L_x_5090:
        /* <DEDUP_REMOVED lines=14> */
.L_x_5092:
        /* <DEDUP_REMOVED lines=14> */
.L_x_5243:
[----:B------:R-:W-:Y:S05]  /*17770*/  BSYNC B3 ;  /* 0x0000000000037941 */ /* 0x000fea0003800000 */
.L_x_5093:
        /* <DEDUP_REMOVED lines=11> */
.L_x_5096:
[----:B------:R-:W-:Y:S05]  /*17830*/  BSYNC B3 ;  /* 0x0000000000037941 */ /* 0x000fea0003800000 */
.L_x_5095:
        /* <DEDUP_REMOVED lines=11> */
.L_x_5097:
        /* <DEDUP_REMOVED lines=16> */
.L_x_5098:
        /* <DEDUP_REMOVED lines=16> */
.L_x_5099:
        /* <DEDUP_REMOVED lines=16> */
.L_x_5100:
        /* <DEDUP_REMOVED lines=11> */
.L_x_5086:
[----:B------:R-:W-:Y:S05]  /*17ca0*/  BSYNC B1 ;  /* 0x0000000000017941 */ /* 0x000fea0003800000 */
.L_x_5085:
[----:B------:R-:W2:Y:S02]  /*17cb0*/  LDL.LU R5, [R1+0x30] ;  /* 0x0000300001057983 */ /* 0x000ea40000300800 */
[----:B--2---:R-:W-:-:S07]  /*17cc0*/  VIADD R0, R5, 0xfffffffd ;  /* 0xfffffffd05007836 */ /* 0x004fce0000000000 */
.L_x_5084:
[----:B------:R-:W-:Y:S05]  /*17cd0*/  BSYNC B2 ;  /* 0x0000000000027941 */ /* 0x000fea0003800000 */
.L_x_5083:
[----:B------:R-:W-:-:S13]  /*17ce0*/  ISETP.NE.AND P0, PT, R4, RZ, PT ;  /* 0x000000ff0400720c */ /* 0x000fda0003f05270 */
[----:B------:R-:W-:Y:S05]  /*17cf0*/  @!P0 BRA `(.L_x_5082) ;  /* 0x0000001400488947 */ /* 0x000fea0003800000 */
.L_x_5133:
        /* <DEDUP_REMOVED lines=23> */
[----:B0-----:R-:W-:Y:S01]  /*17e70*/  @P0 IMAD.HI.U32 R4, R0, R2, RZ ;  /* 0x0000000200040227 */ /* 0x001fe200078e00ff */
[----:B------:R-:W-:-:S04]  /*17e80*/  MOV R2, R0 ;  /* 0x0000000000027202 */ /* 0x000fc80000000f00 */
        /* <DEDUP_REMOVED lines=12> */
.L_x_5103:
[----:B0-----:R-:W2:Y:S01]  /*17f50*/  LDL R2, [R1+0x8] ;  /* 0x0000080001027983 */ /* 0x001ea20000100800 */
[----:B------:R-:W-:Y:S01]  /*17f60*/  BSSY B2, `(.L_x_5104) ;  /* 0x0000008000027945 */ /* 0x000fe20003800000 */
[----:B------:R-:W0:Y:S02]  /*17f70*/  S2R R4, SR_TID.X ;  /* 0x0000000000047919 */ /* 0x000e240000002100 */
[----:B0-----:R-:W-:-:S04]  /*17f80*/  LOP3.LUT R4, R4, 0x7f, RZ, 0xc0, !PT ;  /* 0x0000007f04047812 */ /* 0x001fc800078ec0ff */
[----:B------:R-:W-:Y:S01]  /*17f90*/  ISETP.NE.AND P1, PT, R4, RZ, PT ;  /* 0x000000ff0400720c */ /* 0x000fe20003f25270 */
[----:B--2---:R-:W-:Y:S01]  /*17fa0*/  IMAD R3, R7, 0x8, R2 ;  /* 0x0000000807037824 */ /* 0x004fe200078e0202 */
[----:B------:R-:W-:-:S04]  /*17fb0*/  SHF.L.U32 R2, R6, 0x1f, RZ ;  /* 0x0000001f06027819 */ /* 0x000fc800000006ff */
[----:B------:R-:W0:Y:S02]  /*17fc0*/  SYNCS.PHASECHK.TRANS64.TRYWAIT P0, [R3+URZ+0x22840], R2 ;  /* 0x02284002030075a7 */ /* 0x000e24000800017f */
[----:B0-----:R-:W-:Y:S05]  /*17fd0*/  @!P0 BRA `(.L_x_5105) ;  /* 0x0000004400b08947 */ /* 0x001fea0003800000 */
.L_x_5244:
[----:B------:R-:W-:Y:S05]  /*17fe0*/  BSYNC B2 ;  /* 0x0000000000027941 */ /* 0x000fea0003800000 */
.L_x_5104:
        /* <DEDUP_REMOVED lines=9> */
.L_x_5107:
[----:B------:R-:W-:Y:S05]  /*18080*/  BSYNC B2 ;  /* 0x0000000000027941 */ /* 0x000fea0003800000 */
.L_x_5106:
        /* <DEDUP_REMOVED lines=13> */
.L_x_5108:
        /* <DEDUP_REMOVED lines=14> */
.L_x_5245:
[----:B------:R-:W-:Y:S05]  /*18240*/  BSYNC B2 ;  /* 0x0000000000027941 */ /* 0x000fea0003800000 */
.L_x_5109:
        /* <DEDUP_REMOVED lines=11> */
.L_x_5112:
[----:B------:R-:W-:Y:S05]  /*18300*/  BSYNC B2 ;  /* 0x0000000000027941 */ /* 0x000fea0003800000 */
.L_x_5111:
        /* <DEDUP_REMOVED lines=10> */
.L_x_5113:
        /* <DEDUP_REMOVED lines=16> */
.L_x_5114:
        /* <DEDUP_REMOVED lines=16> */
.L_x_5115:
        /* <DEDUP_REMOVED lines=16> */
.L_x_5116:
        /* <DEDUP_REMOVED lines=11> */
.L_x_5102:
[----:B------:R-:W-:Y:S05]  /*18760*/  BSYNC B1 ;  /* 0x0000000000017941 */ /* 0x000fea0003800000 */
.L_x_5101:
[----:B------:R-:W2:Y:S01]  /*18770*/  LDL R5, [R1+0x4] ;  /* 0x0000040001057983 */ /* 0x000ea20000100800 */
[----:B------:R-:W-:Y:S01]  /*18780*/  VIADD R7, R7, 0x1 ;  /* 0x0000000107077836 */ /* 0x000fe20000000000 */
[----:B------:R-:W-:Y:S04]  /*18790*/  BSSY B1, `(.L_x_5117) ;  /* 0x00000a5000017945 */ /* 0x000fe80003800000 */
[----:B------:R-:W-:-:S04]  /*187a0*/  ISETP.NE.AND P0, PT, R7, 0x2, PT ;  /* 0x000000020700780c */ /* 0x000fc80003f05270 */
[----:B------:R-:W-:Y:S02]  /*187b0*/  SEL R2, RZ, 0x1, P0 ;  /* 0x00000001ff027807 */ /* 0x000fe40000000000 */
[----:B0-----:R-:W-:Y:S02]  /*187c0*/  SEL R9, R7, RZ, P0 ;  /* 0x000000ff07097207 */ /* 0x001fe40000000000 */
        /* <DEDUP_REMOVED lines=30> */
.L_x_5119:
        /* <DEDUP_REMOVED lines=9> */
.L_x_5246:
[----:B------:R-:W-:Y:S05]  /*18a40*/  BSYNC B2 ;  /* 0x0000000000027941 */ /* 0x000fea0003800000 */
.L_x_5120:
        /* <DEDUP_REMOVED lines=9> */
.L_x_5123:
[----:B------:R-:W-:Y:S05]  /*18ae0*/  BSYNC B2 ;  /* 0x0000000000027941 */ /* 0x000fea0003800000 */
.L_x_5122:
[----:B------:R-:W2:Y:S04]  /*18af0*/  LDL R8, [R1+0x8] ;  /* 0x0000080001087983 */ /* 0x000ea80000100800 */
[----:B------:R-:W2:Y:S04]  /*18b00*/  LDL R4, [R1+0xc] ;  /* 0x00000c0001047983 */ /* 0x000ea80000100800 */
[----:B------:R-:W3:Y:S01]  /*18b10*/  LDL R5, [R1+0x24] ;  /* 0x0000240001057983 */ /* 0x000ee20000100800 */
[----:B------:R-:W-:Y:S01]  /*18b20*/  MOV R7, RZ ;  /* 0x000000ff00077202 */ /* 0x000fe20000000f00 */
[----:B------:R-:W-:Y:S01]  /*18b30*/  UIADD3 UR4, UP0, UR38, 0x370, URZ ;  /* 0x0000037026047890 */ /* 0x000fe2000ff1e03f */
[----:B------:R-:W-:Y:S01]  /*18b40*/  PLOP3.LUT P0, PT, PT, PT, PT, 0x80, 0x0 ;  /* 0x000000000000781c */ /* 0x000fe20003f0f070 */
[----:B------:R-:W-:Y:S01]  /*18b50*/  UMOV UR6, 0x0 ;  /* 0x0000000000067882 */ /* 0x000fe20000000000 */
[----:B------:R-:W-:Y:S01]  /*18b60*/  R2UR UR10, R7 ;  /* 0x00000000070a72ca */ /* 0x000fe200000e0000 */
[----:B------:R-:W-:Y:S01]  /*18b70*/  UIADD3.X UR5, URZ, UR39, URZ, UP0, !UPT ;  /* 0x000000273f057290 */ /* 0x000fe200087fe43f */
[----:B------:R-:W-:Y:S01]  /*18b80*/  UMOV UR7, 0x14f00000 ;  /* 0x14f0000000077882 */ /* 0x000fe20000000000 */
[----:B--2---:R-:W-:-:S02]  /*18b90*/  IMAD R4, R4, 0x3000, R8 ;  /* 0x0000300004047824 */ /* 0x004fc400078e0208 */
[----:B---3--:R-:W-:Y:S02]  /*18ba0*/  IMAD R6, R6, 0x60, R5 ;  /* 0x0000006006067824 */ /* 0x008fe400078e0205 */
[----:B------:R-:W-:Y:S02]  /*18bb0*/  VIADD R4, R4, 0x1c400 ;  /* 0x0001c40004047836 */ /* 0x000fe40000000000 */
[----:B------:R-:W-:-:S07]  /*18bc0*/  VIADD R5, R3, 0x22830 ;  /* 0x0002283003057836 */ /* 0x000fce0000000000 */
.L_x_5124:
        /* <DEDUP_REMOVED lines=14> */
.L_x_5247:
[----:B------:R-:W-:Y:S05]  /*18cb0*/  BSYNC B2 ;  /* 0x0000000000027941 */ /* 0x000fea0003800000 */
.L_x_5125:
        /* <DEDUP_REMOVED lines=11> */
.L_x_5128:
[----:B------:R-:W-:Y:S05]  /*18d70*/  BSYNC B2 ;  /* 0x0000000000027941 */ /* 0x000fea0003800000 */
.L_x_5127:
        /* <DEDUP_REMOVED lines=11> */
.L_x_5129:
        /* <DEDUP_REMOVED lines=16> */
.L_x_5130:
        /* <DEDUP_REMOVED lines=16> */
.L_x_5131:
        /* <DEDUP_REMOVED lines=16> */
.L_x_5132:
        /* <DEDUP_REMOVED lines=11> */
.L_x_5118:
[----:B------:R-:W-:Y:S05]  /*191e0*/  BSYNC B1 ;  /* 0x0000000000017941 */ /* 0x000fea0003800000 */
.L_x_5117:
[C---:B------:R-:W-:Y:S01]  /*191f0*/  ISETP.GT.AND P0, PT, R0.reuse, 0x1, PT ;  /* 0x000000010000780c */ /* 0x040fe20003f04270 */
[----:B------:R-:W-:-:S12]  /*19200*/  VIADD R0, R0, 0xfffffffe ;  /* 0xfffffffe00007836 */ /* 0x000fd80000000000 */
[----:B------:R-:W-:Y:S05]  /*19210*/  @P0 BRA `(.L_x_5133) ;  /* 0xffffffe800b80947 */ /* 0x000fea000383ffff */
.L_x_5082:
[----:B------:R-:W-:Y:S05]  /*19220*/  BSYNC B0 ;  /* 0x0000000000007941 */ /* 0x000fea0003800000 */
.L_x_5081:
        /* <DEDUP_REMOVED lines=21> */
[----:B------:R-:W1:Y:S01]  /*19380*/  POPC R7, R6 ;  /* 0x0000000600077309 */ /* 0x000e620000000000 */
[----:B--2---:R-:W1:Y:S02]  /*19390*/  SHFL.IDX PT, R4, R3, R4, 0x1f ;  /* 0x00001f0403047589 */ /* 0x004e6400000e0000 */
[----:B-1----:R-:W-:-:S07]  /*193a0*/  IADD3 R16, R4, UR36, R7 ;  /* 0x0000002404107c10 */ /* 0x002fce000fffe007 */
.L_x_5135:
[----:B------:R-:W-:Y:S05]  /*193b0*/  BSYNC B0 ;  /* 0x0000000000007941 */ /* 0x000fea0003800000 */
.L_x_5134:
[----:B------:R-:W-:-:S05]  /*193c0*/  SEL R0, R0, RZ, P0 ;  /* 0x000000ff00007207 */ /* 0x000fca0000000000 */
[----:B------:R2:W-:Y:S02]  /*193d0*/  STL [R1+0xc], R0 ;  /* 0x00000c0001007387 */ /* 0x0005e40000100800 */
.L_x_5053:
[----:B------:R-:W-:Y:S05]  /*193e0*/  BSYNC B7 ;  /* 0x0000000000077941 */ /* 0x000fea0003800000 */
.L_x_5051:
        /* <DEDUP_REMOVED lines=13> */
.L_x_5136:
        /* <DEDUP_REMOVED lines=19> */
[----:B0-----:R-:W0:Y:S02]  /*195f0*/  SHFL.UP PT, R14, R2, 0x1, RZ ;  /* 0x04200000020e7989 */ /* 0x001e2400000e00ff */
        /* <DEDUP_REMOVED lines=16> */
.L_x_5257:
[----:B------:R-:W-:Y:S02]  /*19700*/  ULDC UR4, c[0x0][0xc38] ;  /* 0x00030e0000047ab9 */ /* 0x000fe40000000800 */
[----:B------:R-:W-:-:S04]  /*19710*/  IMAD.U32 R4, RZ, RZ, UR4 ;  /* 0x00000004ff047e24 */ /* 0x000fc8000f8e00ff */
[----:B-1----:R-:W-:-:S05]  /*19720*/  IMAD R16, R16, R4, RZ ;  /* 0x0000000410107224 */ /* 0x002fca00078e02ff */
[----:B------:R-:W-:-:S04]  /*19730*/  IADD3 R5, R5, R16, RZ ;  /* 0x0000001005057210 */ /* 0x000fc80007ffe0ff */
[----:B------:R-:W-:-:S13]  /*19740*/  ISETP.GT.AND P6, PT, R5, R0, PT ;  /* 0x000000000500720c */ /* 0x000fda0003fc4270 */
[----:B------:R-:W-:Y:S05]  /*19750*/  @P6 BRA `(.L_x_5139) ;  /* 0x00000000009c6947 */ /* 0x000fea0003800000 */
.L_x_5144:
        /* <DEDUP_REMOVED lines=14> */
.L_x_5142:
[----:B------:R-:W-:Y:S05]  /*19840*/  BSYNC B0 ;  /* 0x0000000000007941 */ /* 0x000fea0003800000 */
.L_x_5141:
        /* <DEDUP_REMOVED lines=18> */
.L_x_5265:
[----:B------:R-:W-:Y:S02]  /*19970*/  ULDC UR4, c[0x0][0xc38] ;  /* 0x00030e0000047ab9 */ /* 0x000fe40000000800 */
[----:B------:R-:W-:-:S04]  /*19980*/  IMAD.U32 R4, RZ, RZ, UR4 ;  /* 0x00000004ff047e24 */ /* 0x000fc8000f8e00ff */
[----:B-1----:R-:W-:-:S04]  /*19990*/  IMAD R16, R16, R4, RZ ;  /* 0x0000000410107224 */ /* 0x002fc800078e02ff */
[----:B------:R-:W-:-:S05]  /*199a0*/  IMAD.IADD R5, R16, 0x1, R5 ;  /* 0x0000000110057824 */ /* 0x000fca00078e0205 */
[----:B------:R-:W-:-:S13]  /*199b0*/  ISETP.GT.AND P6, PT, R5, R0, PT ;  /* 0x000000000500720c */ /* 0x000fda0003fc4270 */
[----:B------:R-:W-:Y:S05]  /*199c0*/  @!P6 BRA `(.L_x_5144) ;  /* 0xfffffffc0064e947 */ /* 0x000fea000383ffff */
.L_x_5139:
        /* <DEDUP_REMOVED lines=8> */
.L_x_5269:
[----:B------:R-:W-:Y:S01]  /*19a50*/  ISETP.NE.AND P0, PT, R5, RZ, PT ;  /* 0x000000ff0500720c */ /* 0x000fe20003f05270 */
[----:B------:R-:W-:-:S12]  /*19a60*/  IMAD.MOV.U32 R5, RZ, RZ, RZ ;  /* 0x000000ffff057224 */ /* 0x000fd800078e00ff */
[----:B------:R-:W-:Y:S05]  /*19a70*/  @!P0 BRA `(.L_x_5146) ;  /* 0x0000000000148947 */ /* 0x000fea0003800000 */
[----:B------:R-:W-:Y:S01]  /*19a80*/  UMOV UR4, 0xffffffff ;  /* 0xffffffff00047882 */ /* 0x000fe20000000000 */
[----:B------:R-:W-:Y:S02]  /*19a90*/  VIADD R12, R6, 0xffffffff ;  /* 0xffffffff060c7836 */ /* 0x000fe40000000000 */
[----:B------:R-:W-:Y:S05]  /*19aa0*/  BRA.DIV UR4, `(.L_x_5147) ;  /* 0x0000003604907947 */ /* 0x000fea000b800000 */
[----:B0-----:R0:W3:Y:S02]  /*19ab0*/  SHFL.IDX PT, R3, R3, R12, 0x1f ;  /* 0x00001f0c03037589 */ /* 0x0010e400000e0000 */
.L_x_5272:
[----:B---3--:R-:W-:-:S07]  /*19ac0*/  IMAD.MOV.U32 R5, RZ, RZ, R3 ;  /* 0x000000ffff057224 */ /* 0x008fce00078e0003 */
.L_x_5146:
        /* <DEDUP_REMOVED lines=66> */
.L_x_5140:
[----:B------:R-:W-:Y:S01]  /*19ef0*/  UMOV UR4, URZ ;  /* 0x0000003f00047c82 */ /* 0x000fe20008000000 */
[----:B------:R-:W-:Y:S01]  /*19f00*/  UMOV UR5, URZ ;  /* 0x0000003f00057c82 */ /* 0x000fe20008000000 */
[----:B------:R-:W-:Y:S01]  /*19f10*/  ULDC UR6, c[0x0][0xc3c] ;  /* 0x00030f0000067ab9 */ /* 0x000fe20000000800 */
[----:B------:R-:W-:Y:S02]  /*19f20*/  IMAD.MOV.U32 R16, RZ, RZ, R0 ;  /* 0x000000ffff107224 */ /* 0x000fe400078e0000 */
[----:B------:R-:W-:Y:S02]  /*19f30*/  IMAD.U32 R17, RZ, RZ, UR4 ;  /* 0x00000004ff117e24 */ /* 0x000fe4000f8e00ff */
[----:B------:R-:W-:Y:S02]  /*19f40*/  IMAD.U32 R18, RZ, RZ, UR5 ;  /* 0x00000005ff127e24 */ /* 0x000fe4000f8e00ff */
[----:B------:R-:W-:-:S07]  /*19f50*/  IMAD.U32 R19, RZ, RZ, UR6 ;  /* 0x00000006ff137e24 */ /* 0x000fce000f8e00ff */
.L_x_5148:
[----:B------:R4:W2:Y:S01]  /*19f60*/  LDL R2, [R1+0x8] ;  /* 0x0000080001027983 */ /* 0x0008a20000100800 */
[----:B------:R-:W1:Y:S01]  /*19f70*/  S2R R0, SR_TID.X ;  /* 0x0000000000007919 */ /* 0x000e620000002100 */
[----:B------:R-:W-:Y:S05]  /*19f80*/  WARPSYNC.ALL ;  /* 0x0000000000007948 */ /* 0x000fea0003800000 */
[----:B-1----:R-:W-:Y:S01]  /*19f90*/  LOP3.LUT R0, R0, 0x1f, RZ, 0xc0, !PT ;  /* 0x0000001f00007812 */ /* 0x002fe200078ec0ff */
[----:B------:R-:W-:Y:S03]  /*19fa0*/  BAR.SYNC.DEFER_BLOCKING 0x4, 0x180 ;  /* 0x0106000000007b1d */ /* 0x000fe60000010000 */
[----:B------:R-:W-:-:S13]  /*19fb0*/  ISETP.NE.AND P0, PT, R0, RZ, PT ;  /* 0x000000ff0000720c */ /* 0x000fda0003f05270 */
[----:B0-----:R-:W2:Y:S01]  /*19fc0*/  @!P0 S2R R3, SR_CgaCtaId ;  /* 0x0000000000038919 */ /* 0x001ea20000008800 */
[----:B------:R-:W-:-:S04]  /*19fd0*/  @!P0 MOV R0, 0x400 ;  /* 0x0000040000008802 */ /* 0x000fc80000000f00 */
[----:B--2---:R-:W-:-:S05]  /*19fe0*/  @!P0 LEA R2, R3, R0, 0x18 ;  /* 0x0000000003028211 */ /* 0x004fca00078ec0ff */
[----:B------:R4:W-:Y:S04]  /*19ff0*/  @!P0 STS.128 [R2+0x228d0], R16 ;  /* 0x0228d01002008388 */ /* 0x0009e80000000c00 */
[----:B------:R4:W-:Y:S01]  /*1a000*/  @!P0 STL [R1+0x8], R2 ;  /* 0x0000080201008387 */ /* 0x0009e20000100800 */
[----:B------:R-:W-:Y:S06]  /*1a010*/  BAR.ARV 0x5, 0x180 ;  /* 0x0146000000007b1d */ /* 0x000fec0000002000 */
.L_x_5137:
[----:B------:R-:W-:Y:S02]  /*1a020*/  ULDC UR4, c[0x0][0xc3c] ;  /* 0x00030f0000047ab9 */ /* 0x000fe40000000800 */
[----:B---3--:R-:W-:-:S13]  /*1a030*/  ISETP.GE.AND P0, PT, R19, UR4, PT ;  /* 0x0000000413007c0c */ /* 0x008fda000bf06270 */
[----:B------:R-:W-:Y:S05]  /*1a040*/  @!P0 BRA `(.L_x_5149) ;  /* 0xffffff94008c8947 */ /* 0x000fea000383ffff */
[----:B------:R-:W-:Y:S05]  /*1a050*/  BSYNC B8 ;  /* 0x0000000000087941 */ /* 0x000fea0003800000 */
.L_x_5009:
[----:B--2---:R-:W2:Y:S01]  /*1a060*/  LDL.LU R0, [R1+0x40] ;  /* 0x0000400001007983 */ /* 0x004ea20000300800 */
[----:B------:R-:W-:Y:S01]  /*1a070*/  BSSY B0, `(.L_x_5150) ;  /* 0x000000b000007945 */ /* 0x000fe20003800000 */
[----:B------:R-:W3:Y:S01]  /*1a080*/  S2R R5, SR_CgaCtaId ;  /* 0x0000000000057919 */ /* 0x000ee20000008800 */
[----:B--2---:R-:W-:-:S05]  /*1a090*/  VIADD R0, R0, 0x1 ;  /* 0x0000000100007836 */ /* 0x004fca0000000000 */
[----:B0---4-:R-:W-:-:S04]  /*1a0a0*/  LEA.HI R2, R0, R0, RZ, 0x1 ;  /* 0x0000000000027211 */ /* 0x011fc800078f08ff */
[----:B-1----:R-:W-:-:S05]  /*1a0b0*/  LOP3.LUT R3, R2, 0xfffffffe, RZ, 0xc0, !PT ;  /* 0xfffffffe02037812 */ /* 0x002fca00078ec0ff */
[----:B------:R-:W-:Y:S01]  /*1a0c0*/  IMAD.IADD R3, R0, 0x1, -R3 ;  /* 0x0000000100037824 */ /* 0x000fe200078e0a03 */
[----:B------:R-:W-:-:S04]  /*1a0d0*/  MOV R0, 0x400 ;  /* 0x0000040000007802 */ /* 0x000fc80000000f00 */
[----:B---3--:R-:W-:Y:S02]  /*1a0e0*/  LEA R0, R5, R0, 0x18 ;  /* 0x0000000005007211 */ /* 0x008fe400078ec0ff */
[----:B------:R-:W-:-:S04]  /*1a0f0*/  SHF.L.U32 R3, R3, 0x1f, RZ ;  /* 0x0000001f03037819 */ /* 0x000fc800000006ff */
[----:B------:R-:W0:Y:S02]  /*1a100*/  SYNCS.PHASECHK.TRANS64.TRYWAIT P0, [R0+URZ+0x22820], R3 ;  /* 0x02282003000075a7 */ /* 0x000e24000800017f */
[----:B0-----:R-:W-:Y:S05]  /*1a110*/  @!P0 BRA `(.L_x_5151) ;  /* 0x00000030001c8947 */ /* 0x001fea0003800000 */
.L_x_5273:
[----:B------:R-:W-:Y:S05]  /*1a120*/  BSYNC B0 ;  /* 0x0000000000007941 */ /* 0x000fea0003800000 */
.L_x_5150:
[----:B------:R-:W-:-:S03]  /*1a130*/  UMOV UR4, 0xffffffff ;  /* 0xffffffff00047882 */ /* 0x000fc60000000000 */
[----:B------:R-:W-:Y:S05]  /*1a140*/  BRA.DIV UR4, `(.L_x_5152) ;  /* 0x0000003204247947 */ /* 0x000fea000b800000 */
[----:B------:R-:W1:Y:S02]  /*1a150*/  S2R R2, SR_TID.X ;  /* 0x0000000000027919 */ /* 0x000e640000002100 */
[----:B-1----:R-:W-:-:S04]  /*1a160*/  SHF.R.U32.HI R2, RZ, 0x5, R2 ;  /* 0x00000005ff027819 */ /* 0x002fc80000011602 */
[----:B------:R-:W-:-:S05]  /*1a170*/  LOP3.LUT R2, R2, 0x3, RZ, 0xc0, !PT ;  /* 0x0000000302027812 */ /* 0x000fca00078ec0ff */
[----:B------:R1:W2:Y:S02]  /*1a180*/  SHFL.IDX PT, R14, R2, RZ, 0x1f ;  /* 0x00001fff020e7589 */ /* 0x0002a400000e0000 */
.L_x_5276:
[----:B--2---:R-:W-:-:S13]  /*1a190*/  ISETP.NE.AND P0, PT, R14, RZ, PT ;  /* 0x000000ff0e00720c */ /* 0x004fda0003f05270 */
[----:B------:R-:W-:Y:S05]  /*1a1a0*/  @P0 BRA `(.L_x_4852) ;  /* 0x0000000000940947 */ /* 0x000fea0003800000 */
[----:B------:R-:W-:-:S03]  /*1a1b0*/  UMOV UR4, 0xffffffff ;  /* 0xffffffff00047882 */ /* 0x000fc60000000000 */
[----:B------:R-:W-:Y:S05]  /*1a1c0*/  BRA.DIV UR4, `(.L_x_5153) ;  /* 0x0000003204387947 */ /* 0x000fea000b800000 */
[----:B------:R-:W-:-:S13]  /*1a1d0*/  ELECT P6, URZ, PT ;  /* 0x00000000003f782f */ /* 0x000fda00038c0000 */
.L_x_5279:
[----:B------:R-:W-:Y:S05]  /*1a1e0*/  @!P6 BRA `(.L_x_4852) ;  /* 0x000000000084e947 */ /* 0x000fea0003800000 */
[----:B-1----:R-:W2:Y:S02]  /*1a1f0*/  LDL.LU R2, [R1+0x58] ;  /* 0x0000580001027983 */ /* 0x002ea40000300800 */
[----:B--2---:R-:W-:-:S04]  /*1a200*/  LOP3.LUT R2, R2, 0x2, RZ, 0xfc, !PT ;  /* 0x0000000202027812 */ /* 0x004fc800078efcff */
[----:B------:R-:W-:-:S13]  /*1a210*/  ISETP.NE.AND P2, PT, R2, 0x3, PT ;  /* 0x000000030200780c */ /* 0x000fda0003f45270 */
[----:B------:R-:W-:Y:S05]  /*1a220*/  @!P2 BRA `(.L_x_5154) ;  /* 0x000000000004a947 */ /* 0x000fea0003800000 */
[----:B------:R-:W-:Y:S01]  /*1a230*/  BPT.TRAP 0x1 ;  /* 0x000000040000795c */ /* 0x000fe20000300000 */
.L_x_5154:
[----:B0-----:R-:W2:Y:S04]  /*1a240*/  LDL R3, [R1+0xc] ;  /* 0x00000c0001037983 */ /* 0x001ea80000100800 */
[----:B------:R-:W3:Y:S01]  /*1a250*/  LDL.LU R7, [R1+0x18] ;  /* 0x0000180001077983 */ /* 0x000ee20000300800 */
[----:B------:R-:W-:-:S04]  /*1a260*/  VIADD R2, R0, 0x22840 ;  /* 0x0002284000027836 */ /* 0x000fc80000000000 */
[C---:B--2---:R-:W-:Y:S01]  /*1a270*/  IMAD R6, R3.reuse, 0x8, R2 ;  /* 0x0000000803067824 */ /* 0x044fe200078e0202 */
[----:B------:R-:W-:Y:S02]  /*1a280*/  IADD3 R3, R3, 0x1, RZ ;  /* 0x0000000103037810 */ /* 0x000fe40007ffe0ff */
[----:B---3--:R-:W-:Y:S02]  /*1a290*/  SHF.L.U32 R5, R7, 0x1f, RZ ;  /* 0x0000001f07057819 */ /* 0x008fe400000006ff */
[C---:B------:R-:W-:Y:S02]  /*1a2a0*/  ISETP.NE.AND P1, PT, R3.reuse, 0x2, PT ;  /* 0x000000020300780c */ /* 0x040fe40003f25270 */
[----:B------:R-:W0:Y:S02]  /*1a2b0*/  SYNCS.PHASECHK.TRANS64.TRYWAIT P0, [R6+URZ], R5 ;  /* 0x00000005060075a7 */ /* 0x000e24000800017f */
[----:B------:R-:W-:Y:S02]  /*1a2c0*/  SEL R4, RZ, 0x1, P1 ;  /* 0x00000001ff047807 */ /* 0x000fe40000800000 */
[----:B------:R-:W-:-:S02]  /*1a2d0*/  SEL R3, R3, RZ, P1 ;  /* 0x000000ff03037207 */ /* 0x000fc40000800000 */
[----:B------:R-:W-:-:S03]  /*1a2e0*/  LOP3.LUT R4, R7, R4, RZ, 0x3c, !PT ;  /* 0x0000000407047212 */ /* 0x000fc600078e3cff */
[----:B------:R-:W-:Y:S01]  /*1a2f0*/  IMAD R7, R3, 0x8, R2 ;  /* 0x0000000803077824 */ /* 0x000fe200078e0202 */
[----:B------:R-:W-:Y:S01]  /*1a300*/  SHF.L.U32 R2, R4, 0x1f, RZ ;  /* 0x0000001f04027819 */ /* 0x000fe200000006ff */
[----:B0-----:R-:W-:Y:S06]  /*1a310*/  @!P0 BRA `(.L_x_5155) ;  /* 0x0000003000048947 */ /* 0x001fec0003800000 */
.L_x_5280:
[----:B------:R-:W1:Y:S02]  /*1a320*/  SYNCS.PHASECHK.TRANS64.TRYWAIT P0, [R7+URZ], R2 ;  /* 0x00000002070075a7 */ /* 0x000e64000800017f */
[----:B-1----:R-:W-:Y:S05]  /*1a330*/  @!P0 BRA `(.L_x_5156) ;  /* 0x0000003000108947 */ /* 0x002fea0003800000 */
.L_x_5281:
[----:B------:R-:W-:Y:S05]  /*1a340*/  @!P2 BRA `(.L_x_5157) ;  /* 0x000000000004a947 */ /* 0x000fea0003800000 */
[----:B------:R-:W-:Y:S01]  /*1a350*/  BPT.TRAP 0x1 ;  /* 0x000000040000795c */ /* 0x000fe20000300000 */
.L_x_5157:
[----:B------:R-:W2:Y:S01]  /*1a360*/  LDL.LU R4, [R1+0xc] ;  /* 0x00000c0001047983 */ /* 0x000ea20000300800 */
[----:B------:R-:W-:-:S04]  /*1a370*/  VIADD R0, R0, 0x22860 ;  /* 0x0002286000007836 */ /* 0x000fc80000000000 */
[----:B--2---:R-:W-:-:S04]  /*1a380*/  IMAD R4, R4, 0x8, R0 ;  /* 0x0000000804047824 */ /* 0x004fc800078e0200 */
[----:B------:R-:W2:Y:S02]  /*1a390*/  SYNCS.PHASECHK.TRANS64.TRYWAIT P0, [R4+URZ], R5 ;  /* 0x00000005040075a7 */ /* 0x000ea4000800017f */
[----:B--2---:R-:W-:Y:S05]  /*1a3a0*/  @!P0 BRA `(.L_x_5158) ;  /* 0x0000003000088947 */ /* 0x004fea0003800000 */
.L_x_5282:
[----:B------:R-:W-:-:S07]  /*1a3b0*/  IMAD R3, R3, 0x8, R0 ;  /* 0x0000000803037824 */ /* 0x000fce00078e0200 */
.L_x_5159:
[----:B---3--:R3:W4:Y:S02]  /*1a3c0*/  SYNCS.PHASECHK.TRANS64.TRYWAIT P0, [R3+URZ], R2 ;  /* 0x00000002030075a7 */ /* 0x008724000800017f */
[----:B----4-:R-:W-:Y:S05]  /*1a3d0*/  @!P0 NANOSLEEP.SYNCS 0x989680 ;  /* 0x009896800000895d */ /* 0x010fea0003900000 */
[----:B------:R-:W4:Y:S02]  /*1a3e0*/  @!P0 SYNCS.PHASECHK.TRANS64 P0, [R3+URZ], R2 ;  /* 0x00000002030085a7 */ /* 0x000f24000800007f */
[----:B----4-:R-:W-:Y:S05]  /*1a3f0*/  @!P0 BRA `(.L_x_5159) ;  /* 0xfffffffc00f08947 */ /* 0x010fea000383ffff */
.L_x_4852:
[----:B------:R-:W-:Y:S05]  /*1a400*/  BSYNC B9 ;  /* 0x0000000000097941 */ /* 0x000fea0003800000 */
.L_x_4849:
[----:B------:R-:W-:Y:S05]  /*1a410*/  EXIT ;  /* 0x000000000000794d */ /* 0x000fea0003800000 */
.L_x_4870:
[----:B0-----:R0:W1:Y:S02]  /*1a420*/  SYNCS.PHASECHK.TRANS64.TRYWAIT P6, [R96+URZ+0x22890], R107 ;  /* 0x0228906b600075a7 */ /* 0x00106400080c017f */
[----:B-1----:R-:W-:Y:S05]  /*1a430*/  @!P6 NANOSLEEP.SYNCS 0x989680 ;  /* 0x009896800000e95d */ /* 0x002fea0003900000 */
[----:B------:R-:W1:Y:S02]  /*1a440*/  @!P6 SYNCS.PHASECHK.TRANS64 P6, [R96+URZ+0x22890], R107 ;  /* 0x0228906b6000e5a7 */ /* 0x000e6400080c007f */
[----:B-1----:R-:W-:Y:S05]  /*1a450*/  @!P6 BRA `(.L_x_4870) ;  /* 0xfffffffc00f0e947 */ /* 0x002fea000383ffff */
[----:B------:R-:W-:Y:S05]  /*1a460*/  BRA `(.L_x_5160) ;  /* 0xfffffe8400fc7947 */ /* 0x000fea000383ffff */
.L_x_4888:
[----:B0-----:R0:W1:Y:S02]  /*1a470*/  SYNCS.PHASECHK.TRANS64.TRYWAIT P5, [R96+URZ+0x22890], R107 ;  /* 0x0228906b600075a7 */ /* 0x00106400080a017f */
[----:B-1----:R-:W-:Y:S05]  /*1a480*/  @!P5 NANOSLEEP.SYNCS 0x989680 ;  /* 0x009896800000d95d */ /* 0x002fea0003900000 */
[----:B------:R-:W1:Y:S02]  /*1a490*/  @!P5 SYNCS.PHASECHK.TRANS64 P5, [R96+URZ+0x22890], R107 ;  /* 0x0228906b6000d5a7 */ /* 0x000e6400080a007f */
[----:B-1----:R-:W-:Y:S05]  /*1a4a0*/  @!P5 BRA `(.L_x_4888) ;  /* 0xfffffffc00f0d947 */ /* 0x002fea000383ffff */
[----:B------:R-:W-:Y:S05]  /*1a4b0*/  BRA `(.L_x_5161) ;  /* 0xfffffe9800447947 */ /* 0x000fea000383ffff */
.L_x_4897:
[----:B0-----:R0:W1:Y:S02]  /*1a4c0*/  SYNCS.PHASECHK.TRANS64.TRYWAIT P4, [R96+URZ+0x22890], R107 ;  /* 0x0228906b600075a7 */ /* 0x001064000808017f */
[----:B-1----:R-:W-:Y:S05]  /*1a4d0*/  @!P4 NANOSLEEP.SYNCS 0x989680 ;  /* 0x009896800000c95d */ /* 0x002fea0003900000 */
[----:B------:R-:W1:Y:S02]  /*1a4e0*/  @!P4 SYNCS.PHASECHK.TRANS64 P4, [R96+URZ+0x22890], R107 ;  /* 0x0228906b6000c5a7 */ /* 0x000e64000808007f */
[----:B-1----:R-:W-:Y:S05]  /*1a4f0*/  @!P4 BRA `(.L_x_4897) ;  /* 0xfffffffc00f0c947 */ /* 0x002fea000383ffff */
[----:B------:R-:W-:Y:S05]  /*1a500*/  BRA `(.L_x_5162) ;  /* 0xfffffea800387947 */ /* 0x000fea000383ffff */
.L_x_4903:
[----:B-1----:R1:W2:Y:S02]  /*1a510*/  SYNCS.PHASECHK.TRANS64.TRYWAIT P3, [R96+URZ+0x228b0], R107 ;  /* 0x0228b06b600075a7 */ /* 0x0022a4000806017f */
[----:B--2---:R-:W-:Y:S05]  /*1a520*/  @!P3 NANOSLEEP.SYNCS 0x989680 ;  /* 0x009896800000b95d */ /* 0x004fea0003900000 */
[----:B------:R-:W2:Y:S02]  /*1a530*/  @!P3 SYNCS.PHASECHK.TRANS64 P3, [R96+URZ+0x228b0], R107 ;  /* 0x0228b06b6000b5a7 */ /* 0x000ea4000806007f */
[----:B--2---:R-:W-:Y:S05]  /*1a540*/  @!P3 BRA `(.L_x_4903) ;  /* 0xfffffffc00f0b947 */ /* 0x004fea000383ffff */
[----:B------:R-:W-:Y:S05]  /*1a550*/  BRA `(.L_x_5163) ;  /* 0xfffffea800c87947 */ /* 0x000fea000383ffff */
.L_x_4911:
[----:B------:R-:W0:Y:S01]  /*1a560*/  S2R R8, SR_TID.X ;  /* 0x0000000000087919 */ /* 0x000e220000002100 */
[----:B------:R-:W-:Y:S01]  /*1a570*/  BSSY B0, `(.L_x_5164) ;  /* 0x000000c000007945 */ /* 0x000fe20003800000 */
[----:B------:R-:W-:Y:S02]  /*1a580*/  IMAD.MOV.U32 R12, RZ, RZ, RZ ;  /* 0x000000ffff0c7224 */ /* 0x000fe400078e00ff */
[----:B------:R-:W-:Y:S02]  /*1a590*/  IMAD.MOV.U32 R11, RZ, RZ, 0x1f ;  /* 0x0000001fff0b7424 */ /* 0x000fe400078e00ff */
[----:B------:R-:W-:Y:S02]  /*1a5a0*/  IMAD.MOV.U32 R15, RZ, RZ, -0x1 ;  /* 0xffffffffff0f7424 */ /* 0x000fe400078e00ff */
[----:B0-----:R-:W-:-:S05]  /*1a5b0*/  VIADD R8, R8, 0xffffff80 ;  /* 0xffffff8008087836 */ /* 0x001fca0000000000 */
[----:B------:R-:W-:-:S04]  /*1a5c0*/  SHF.R.S32.HI R5, RZ, 0x1f, R8 ;  /* 0x0000001fff057819 */ /* 0x000fc80000011408 */
[----:B------:R-:W-:-:S04]  /*1a5d0*/  LEA.HI R5, R5, R8, RZ, 0x7 ;  /* 0x0000000805057211 */ /* 0x000fc800078f38ff */
[----:B------:R-:W-:-:S05]  /*1a5e0*/  SHF.R.S32.HI R5, RZ, 0x7, R5 ;  /* 0x00000007ff057819 */ /* 0x000fca0000011405 */
[----:B------:R-:W-:-:S07]  /*1a5f0*/  IMAD.MOV.U32 R13, RZ, RZ, R5 ;  /* 0x000000ffff0d7224 */ /* 0x000fce00078e0005 */
[----:B-----5:R-:W-:Y:S05]  /*1a600*/  WARPSYNC.COLLECTIVE R15, `(.L_x_5165) ;  /* 0x000000000f087348 */ /* 0x020fea0003c00000 */
[----:B------:R0:W1:Y:S02]  /*1a610*/  SHFL.IDX P6, R14, R13, R12, R11 ;  /* 0x0000000c0d0e7389 */ /* 0x00006400000c000b */
[----:B01---5:R-:W-:Y:S01]  /*1a620*/  ENDCOLLECTIVE ;  /* 0x000000000000791b */ /* 0x023fe20003800000 */
.L_x_5165:
[----:B------:R-:W-:Y:S05]  /*1a630*/  BSYNC B0 ;  /* 0x0000000000007941 */ /* 0x000fea0003800000 */
.L_x_5164:
[----:B------:R-:W-:Y:S05]  /*1a640*/  BRA `(.L_x_5166) ;  /* 0xfffffeb4009c7947 */ /* 0x000fea000383ffff */
.L_x_4923:
        /* <DEDUP_REMOVED lines=8> */
.L_x_5168:
[----:B------:R-:W-:Y:S05]  /*1a6d0*/  BSYNC B1 ;  /* 0x0000000000017941 */ /* 0x000fea0003800000 */
.L_x_5167:
        /* <DEDUP_REMOVED lines=8> */
.L_x_5169:
[----:B------:R-:W-:Y:S02]  /*1a760*/  IMAD.MOV.U32 R13, RZ, RZ, R8 ;  /* 0x000000ffff0d7224 */ /* 0x000fe400078e0008 */
[----:B------:R-:W-:-:S07]  /*1a770*/  IMAD.MOV.U32 R0, RZ, RZ, R14 ;  /* 0x000000ffff007224 */ /* 0x000fce00078e000e */
[----:B------:R-:W-:Y:S05]  /*1a780*/  WARPSYNC.COLLECTIVE R15, `(.L_x_5170) ;  /* 0x000000000f087348 */ /* 0x000fea0003c00000 */
[----:B------:R0:W1:Y:S02]  /*1a790*/  SHFL.IDX P6, R14, R13, R12, R11 ;  /* 0x0000000c0d0e7389 */ /* 0x00006400000c000b */
[----:B01----:R-:W-:Y:S01]  /*1a7a0*/  ENDCOLLECTIVE ;  /* 0x000000000000791b */ /* 0x003fe20003800000 */
.L_x_5170:
[----:B------:R-:W-:Y:S02]  /*1a7b0*/  IMAD.MOV.U32 R13, RZ, RZ, R7 ;  /* 0x000000ffff0d7224 */ /* 0x000fe400078e0007 */
[----:B------:R-:W-:-:S07]  /*1a7c0*/  IMAD.MOV.U32 R5, RZ, RZ, R14 ;  /* 0x000000ffff057224 */ /* 0x000fce00078e000e */
[----:B------:R-:W-:Y:S05]  /*1a7d0*/  WARPSYNC.COLLECTIVE R15, `(.L_x_5171) ;  /* 0x000000000f087348 */ /* 0x000fea0003c00000 */
[----:B------:R0:W1:Y:S02]  /*1a7e0*/  SHFL.IDX P6, R14, R13, R12, R11 ;  /* 0x0000000c0d0e7389 */ /* 0x00006400000c000b */
[----:B01----:R-:W-:Y:S01]  /*1a7f0*/  ENDCOLLECTIVE ;  /* 0x000000000000791b */ /* 0x003fe20003800000 */
.L_x_5171:
[----:B------:R-:W-:Y:S05]  /*1a800*/  BRA `(.L_x_5172) ;  /* 0xfffffeb800f87947 */ /* 0x000fea000383ffff */
.L_x_4926:
[----:B------:R-:W-:Y:S01]  /*1a810*/  BSSY B1, `(.L_x_5173) ;  /* 0x0000008000017945 */ /* 0x000fe20003800000 */
[----:B------:R-:W-:Y:S01]  /*1a820*/  MOV R13, R6 ;  /* 0x00000006000d7202 */ /* 0x000fe20000000f00 */
[----:B------:R-:W-:Y:S02]  /*1a830*/  IMAD.MOV.U32 R12, RZ, RZ, 0x1 ;  /* 0x00000001ff0c7424 */ /* 0x000fe400078e00ff */
[----:B------:R-:W-:Y:S02]  /*1a840*/  IMAD.MOV.U32 R11, RZ, RZ, 0x1c1f ;  /* 0x00001c1fff0b7424 */ /* 0x000fe400078e00ff */
[----:B------:R-:W-:-:S07]  /*1a850*/  IMAD.MOV.U32 R15, RZ, RZ, -0x1 ;  /* 0xffffffffff0f7424 */ /* 0x000fce00078e00ff */
[----:B0---4-:R-:W-:Y:S05]  /*1a860*/  WARPSYNC.COLLECTIVE R15, `(.L_x_5174) ;  /* 0x000000000f087348 */ /* 0x011fea0003c00000 */
[----:B----4-:R1:W2:Y:S02]  /*1a870*/  SHFL.IDX P6, R14, R13, R12, R11 ;  /* 0x0000000c0d0e7389 */ /* 0x0102a400000c000b */
[----:B012---:R-:W-:Y:S01]  /*1a880*/  ENDCOLLECTIVE ;  /* 0x000000000000791b */ /* 0x007fe20003800000 */
.L_x_5174:
[----:B------:R-:W-:Y:S05]  /*1a890*/  BSYNC B1 ;  /* 0x0000000000017941 */ /* 0x000fea0003800000 */
.L_x_5173:
        /* <DEDUP_REMOVED lines=8> */
.L_x_5175:
[----:B------:R-:W-:Y:S02]  /*1a920*/  IMAD.MOV.U32 R13, RZ, RZ, R8 ;  /* 0x000000ffff0d7224 */ /* 0x000fe400078e0008 */
[----:B------:R-:W-:-:S07]  /*1a930*/  IMAD.MOV.U32 R0, RZ, RZ, R14 ;  /* 0x000000ffff007224 */ /* 0x000fce00078e000e */
[----:B------:R-:W-:Y:S05]  /*1a940*/  WARPSYNC.COLLECTIVE R15, `(.L_x_5176) ;  /* 0x000000000f087348 */ /* 0x000fea0003c00000 */
[----:B------:R0:W1:Y:S02]  /*1a950*/  SHFL.IDX P6, R14, R13, R12, R11 ;  /* 0x0000000c0d0e7389 */ /* 0x00006400000c000b */
[----:B01----:R-:W-:Y:S01]  /*1a960*/  ENDCOLLECTIVE ;  /* 0x000000000000791b */ /* 0x003fe20003800000 */
.L_x_5176:
[----:B------:R-:W-:Y:S02]  /*1a970*/  IMAD.MOV.U32 R13, RZ, RZ, R7 ;  /* 0x000000ffff0d7224 */ /* 0x000fe400078e0007 */
[----:B------:R-:W-:-:S07]  /*1a980*/  IMAD.MOV.U32 R5, RZ, RZ, R14 ;  /* 0x000000ffff057224 */ /* 0x000fce00078e000e */
[----:B------:R-:W-:Y:S05]  /*1a990*/  WARPSYNC.COLLECTIVE R15, `(.L_x_5177) ;  /* 0x000000000f087348 */ /* 0x000fea0003c00000 */
[----:B------:R0:W1:Y:S02]  /*1a9a0*/  SHFL.IDX P6, R14, R13, R12, R11 ;  /* 0x0000000c0d0e7389 */ /* 0x00006400000c000b */
[----:B01----:R-:W-:Y:S01]  /*1a9b0*/  ENDCOLLECTIVE ;  /* 0x000000000000791b */ /* 0x003fe20003800000 */
.L_x_5177:
[----:B------:R-:W-:Y:S05]  /*1a9c0*/  BRA `(.L_x_5178) ;  /* 0xfffffebc005c7947 */ /* 0x000fea000383ffff */
.L_x_4930:
[----:B0-----:R0:W1:Y:S02]  /*1a9d0*/  SYNCS.PHASECHK.TRANS64.TRYWAIT P0, [R18+URZ+0x22800], R35 ;  /* 0x02280023120075a7 */ /* 0x001064000800017f */
[----:B-1----:R-:W-:Y:S05]  /*1a9e0*/  @!P0 NANOSLEEP.SYNCS 0x989680 ;  /* 0x009896800000895d */ /* 0x002fea0003900000 */
[----:B------:R-:W1:Y:S02]  /*1a9f0*/  @!P0 SYNCS.PHASECHK.TRANS64 P0, [R18+URZ+0x22800], R35 ;  /* 0x02280023120085a7 */ /* 0x000e64000800007f */
[----:B-1----:R-:W-:Y:S05]  /*1aa00*/  @!P0 BRA `(.L_x_4930) ;  /* 0xfffffffc00f08947 */ /* 0x002fea000383ffff */
[----:B------:R-:W-:Y:S05]  /*1aa10*/  BRA `(.L_x_5179) ;  /* 0xfffffec000487947 */ /* 0x000fea000383ffff */
.L_x_4938:
        /* <DEDUP_REMOVED lines=9> */
.L_x_5181:
[----:B------:R-:W-:Y:S05]  /*1aab0*/  BSYNC B1 ;  /* 0x0000000000017941 */ /* 0x000fea0003800000 */
.L_x_5180:
        /* <DEDUP_REMOVED lines=10> */
.L_x_5182:
[----:B------:R-:W-:Y:S02]  /*1ab60*/  ISETP.GE.OR P1, PT, R34, R33, P0 ;  /* 0x000000212200720c */ /* 0x000fe40000726670 */
[----:B------:R-:W-:-:S11]  /*1ab70*/  MOV R13, R29 ;  /* 0x0000001d000d7202 */ /* 0x000fd60000000f00 */
[C---:B------:R-:W-:Y:S01]  /*1ab80*/  @!P1 IMAD.SHL.U32 R9, R16.reuse, 0x2, RZ ;  /* 0x0000000210099824 */ /* 0x040fe200078e00ff */
[----:B------:R-:W-:Y:S01]  /*1ab90*/  @!P1 SHF.L.U64.HI R21, R16, 0x1, R17 ;  /* 0x0000000110159819 */ /* 0x000fe20000010211 */
[----:B------:R-:W-:-:S07]  /*1aba0*/  IMAD.MOV.U32 R3, RZ, RZ, R14 ;  /* 0x000000ffff037224 */ /* 0x000fce00078e000e */
[----:B------:R-:W-:Y:S05]  /*1abb0*/  WARPSYNC.COLLECTIVE R15, `(.L_x_5183) ;  /* 0x000000000f087348 */ /* 0x000fea0003c00000 */
[----:B------:R0:W1:Y:S02]  /*1abc0*/  SHFL.IDX P6, R14, R13, R12, R11 ;  /* 0x0000000c0d0e7389 */ /* 0x00006400000c000b */
[----:B01----:R-:W-:Y:S01]  /*1abd0*/  ENDCOLLECTIVE ;  /* 0x000000000000791b */ /* 0x003fe20003800000 */
.L_x_5183:
        /* <DEDUP_REMOVED lines=8> */
.L_x_5184:
        /* <DEDUP_REMOVED lines=10> */
.L_x_5185:
[----:B------:R-:W-:Y:S01]  /*1ad00*/  CS2R R40, SRZ ;  /* 0x0000000000287805 */ /* 0x000fe2000001ff00 */
[----:B------:R-:W-:Y:S01]  /*1ad10*/  IMAD.MOV.U32 R13, RZ, RZ, R10 ;  /* 0x000000ffff0d7224 */ /* 0x000fe200078e000a */
[----:B------:R-:W-:Y:S01]  /*1ad20*/  CS2R R38, SRZ ;  /* 0x0000000000267805 */ /* 0x000fe2000001ff00 */
[----:B------:R-:W-:-:S04]  /*1ad30*/  @!P1 IMAD.MOV.U32 R40, RZ, RZ, R4 ;  /* 0x000000ffff289224 */ /* 0x000fc800078e0004 */
[----:B------:R-:W-:-:S05]  /*1ad40*/  IMAD.MOV.U32 R0, RZ, RZ, R40 ;  /* 0x000000ffff007224 */ /* 0x000fca00078e0028 */
[----:B------:R-:W-:Y:S01]  /*1ad50*/  PRMT R48, R48, 0x5410, R0 ;  /* 0x0000541030307816 */ /* 0x000fe20000000000 */
[----:B------:R-:W-:-:S07]  /*1ad60*/  IMAD.MOV.U32 R0, RZ, RZ, R14 ;  /* 0x000000ffff007224 */ /* 0x000fce00078e000e */
[----:B------:R-:W-:Y:S05]  /*1ad70*/  WARPSYNC.COLLECTIVE R15, `(.L_x_5186) ;  /* 0x000000000f087348 */ /* 0x000fea0003c00000 */
[----:B------:R0:W1:Y:S02]  /*1ad80*/  SHFL.IDX P6, R14, R13, R12, R11 ;  /* 0x0000000c0d0e7389 */ /* 0x00006400000c000b */
[----:B01----:R-:W-:Y:S01]  /*1ad90*/  ENDCOLLECTIVE ;  /* 0x000000000000791b */ /* 0x003fe20003800000 */
.L_x_5186:
[----:B------:R-:W-:-:S04]  /*1ada0*/  @!P1 IMAD.MOV.U32 R41, RZ, RZ, R5 ;  /* 0x000000ffff299224 */ /* 0x000fc800078e0005 */
[----:B------:R-:W-:-:S05]  /*1adb0*/  IMAD.MOV.U32 R3, RZ, RZ, R41 ;  /* 0x000000ffff037224 */ /* 0x000fca00078e0029 */
[----:B------:R-:W-:Y:S01]  /*1adc0*/  PRMT R37, R37, 0x5410, R3 ;  /* 0x0000541025257816 */ /* 0x000fe20000000003 */
[----:B------:R-:W-:Y:S02]  /*1add0*/  IMAD.MOV.U32 R13, RZ, RZ, R29 ;  /* 0x000000ffff0d7224 */ /* 0x000fe400078e001d */
[----:B------:R-:W-:-:S07]  /*1ade0*/  IMAD.MOV.U32 R3, RZ, RZ, R14 ;  /* 0x000000ffff037224 */ /* 0x000fce00078e000e */
[----:B------:R-:W-:Y:S05]  /*1adf0*/  WARPSYNC.COLLECTIVE R15, `(.L_x_5187) ;  /* 0x000000000f087348 */ /* 0x000fea0003c00000 */
[----:B------:R0:W1:Y:S02]  /*1ae00*/  SHFL.IDX P6, R14, R13, R12, R11 ;  /* 0x0000000c0d0e7389 */ /* 0x00006400000c000b */
[----:B01----:R-:W-:Y:S01]  /*1ae10*/  ENDCOLLECTIVE ;  /* 0x000000000000791b */ /* 0x003fe20003800000 */
.L_x_5187:
[----:B------:R-:W-:Y:S02]  /*1ae20*/  @!P1 IMAD.MOV.U32 R38, RZ, RZ, R6 ;  /* 0x000000ffff269224 */ /* 0x000fe400078e0006 */
[----:B------:R-:W-:Y:S01]  /*1ae30*/  @!P1 IMAD.MOV.U32 R39, RZ, RZ, R7 ;  /* 0x000000ffff279224 */ /* 0x000fe200078e0007 */
[----:B------:R-:W-:Y:S01]  /*1ae40*/  CS2R R6, SRZ ;  /* 0x0000000000067805 */ /* 0x000fe2000001ff00 */
[----:B------:R-:W-:Y:S01]  /*1ae50*/  IMAD.MOV.U32 R10, RZ, RZ, R38 ;  /* 0x000000ffff0a7224 */ /* 0x000fe200078e0026 */
[----:B------:R-:W-:Y:S02]  /*1ae60*/  CS2R R4, SRZ ;  /* 0x0000000000047805 */ /* 0x000fe4000001ff00 */
[----:B------:R-:W-:Y:S01]  /*1ae70*/  MOV R21, R39 ;  /* 0x0000002700157202 */ /* 0x000fe20000000f00 */
[----:B------:R-:W-:Y:S02]  /*1ae80*/  @!P1 IMAD.MOV.U32 R6, RZ, RZ, R24 ;  /* 0x000000ffff069224 */ /* 0x000fe400078e0018 */
[----:B------:R-:W-:-:S02]  /*1ae90*/  IMAD.MOV.U32 R13, RZ, RZ, R28 ;  /* 0x000000ffff0d7224 */ /* 0x000fc400078e001c */
[----:B------:R-:W-:Y:S02]  /*1aea0*/  @!P1 IMAD.MOV.U32 R7, RZ, RZ, R25 ;  /* 0x000000ffff079224 */ /* 0x000fe400078e0019 */
        /* <DEDUP_REMOVED lines=8> */
.L_x_5188:
[----:B------:R-:W-:Y:S02]  /*1af30*/  PRMT R48, R10, 0x7610, R48 ;  /* 0x000076100a307816 */ /* 0x000fe40000000030 */
[----:B------:R-:W-:Y:S01]  /*1af40*/  CS2R R24, SRZ ;  /* 0x0000000000187805 */ /* 0x000fe2000001ff00 */
[----:B------:R-:W-:Y:S02]  /*1af50*/  IMAD.MOV.U32 R11, RZ, RZ, R7 ;  /* 0x000000ffff0b7224 */ /* 0x000fe400078e0007 */
[----:B------:R-:W-:Y:S02]  /*1af60*/  IMAD.MOV.U32 R12, RZ, RZ, R4 ;  /* 0x000000ffff0c7224 */ /* 0x000fe400078e0004 */
[----:B------:R-:W-:Y:S01]  /*1af70*/  IMAD.MOV.U32 R13, RZ, RZ, R5 ;  /* 0x000000ffff0d7224 */ /* 0x000fe200078e0005 */
[----:B------:R-:W-:Y:S02]  /*1af80*/  PRMT R37, R11, 0x7610, R37 ;  /* 0x000076100b257816 */ /* 0x000fe40000000025 */
[----:B------:R-:W-:-:S02]  /*1af90*/  PRMT R52, R12, 0x7610, R52 ;  /* 0x000076100c347816 */ /* 0x000fc40000000034 */
[----:B------:R-:W-:Y:S01]  /*1afa0*/  PRMT R42, R13, 0x7610, R42 ;  /* 0x000076100d2a7816 */ /* 0x000fe2000000002a */
[----:B------:R-:W-:Y:S06]  /*1afb0*/  BRA `(.L_x_5189) ;  /* 0xfffffecc00187947 */ /* 0x000fec000383ffff */
.L_x_4942:
[----:B-1----:R1:W2:Y:S02]  /*1afc0*/  SYNCS.PHASECHK.TRANS64.TRYWAIT P1, [R18+URZ+0x22800], R11 ;  /* 0x0228000b120075a7 */ /* 0x0022a4000802017f */
[----:B--2---:R-:W-:Y:S05]  /*1afd0*/  @!P1 NANOSLEEP.SYNCS 0x989680 ;  /* 0x009896800000995d */ /* 0x004fea0003900000 */
[----:B------:R-:W2:Y:S02]  /*1afe0*/  @!P1 SYNCS.PHASECHK.TRANS64 P1, [R18+URZ+0x22800], R11 ;  /* 0x0228000b120095a7 */ /* 0x000ea4000802007f */
[----:B--2---:R-:W-:Y:S05]  /*1aff0*/  @!P1 BRA `(.L_x_4942) ;  /* 0xfffffffc00f09947 */ /* 0x004fea000383ffff */
[----:B------:R-:W-:Y:S05]  /*1b000*/  BRA `(.L_x_5190) ;  /* 0xfffffecc00ac7947 */ /* 0x000fea000383ffff */
.L_x_4948:
[----:B0-----:R0:W3:Y:S02]  /*1b010*/  SYNCS.PHASECHK.TRANS64.TRYWAIT P2, [R21+URZ+0x22830], R72 ;  /* 0x02283048150075a7 */ /* 0x0010e4000804017f */
[----:B---3--:R-:W-:Y:S05]  /*1b020*/  @!P2 NANOSLEEP.SYNCS 0x989680 ;  /* 0x009896800000a95d */ /* 0x008fea0003900000 */
[----:B------:R-:W3:Y:S02]  /*1b030*/  @!P2 SYNCS.PHASECHK.TRANS64 P2, [R21+URZ+0x22830], R72 ;  /* 0x022830481500a5a7 */ /* 0x000ee4000804007f */
[----:B---3--:R-:W-:Y:S05]  /*1b040*/  @!P2 BRA `(.L_x_4948) ;  /* 0xfffffffc00f0a947 */ /* 0x008fea000383ffff */
[----:B------:R-:W-:Y:S05]  /*1b050*/  BRA `(.L_x_4947) ;  /* 0xfffffedc00147947 */ /* 0x000fea000383ffff */
.L_x_4953:
[----:B-1----:R1:W2:Y:S02]  /*1b060*/  SYNCS.PHASECHK.TRANS64.TRYWAIT P2, [R21+URZ+0x22850], R72 ;  /* 0x02285048150075a7 */ /* 0x0022a4000804017f */
[----:B--2---:R-:W-:Y:S05]  /*1b070*/  @!P2 NANOSLEEP.SYNCS 0x989680 ;  /* 0x009896800000a95d */ /* 0x004fea0003900000 */
[----:B------:R-:W2:Y:S02]  /*1b080*/  @!P2 SYNCS.PHASECHK.TRANS64 P2, [R21+URZ+0x22850], R72 ;  /* 0x022850481500a5a7 */ /* 0x000ea4000804007f */
[----:B--2---:R-:W-:Y:S05]  /*1b090*/  @!P2 BRA `(.L_x_4953) ;  /* 0xfffffffc00f0a947 */ /* 0x004fea000383ffff */
[----:B------:R-:W-:Y:S05]  /*1b0a0*/  BRA `(.L_x_4952) ;  /* 0xfffffef400547947 */ /* 0x000fea000383ffff */
.L_x_4958:
[----:B-1----:R1:W2:Y:S02]  /*1b0b0*/  SYNCS.PHASECHK.TRANS64.TRYWAIT P2, [R201+URZ+0x22830], R202 ;  /* 0x022830cac90075a7 */ /* 0x0022a4000804017f */
[----:B--2---:R-:W-:Y:S05]  /*1b0c0*/  @!P2 NANOSLEEP.SYNCS 0x989680 ;  /* 0x009896800000a95d */ /* 0x004fea0003900000 */
[----:B------:R-:W2:Y:S02]  /*1b0d0*/  @!P2 SYNCS.PHASECHK.TRANS64 P2, [R201+URZ+0x22830], R202 ;  /* 0x022830cac900a5a7 */ /* 0x000ea4000804007f */
[----:B--2---:R-:W-:Y:S05]  /*1b0e0*/  @!P2 BRA `(.L_x_4958) ;  /* 0xfffffffc00f0a947 */ /* 0x004fea000383ffff */
[----:B------:R-:W-:Y:S05]  /*1b0f0*/  BRA `(.L_x_4957) ;  /* 0xfffffef800c87947 */ /* 0x000fea000383ffff */
.L_x_4963:
[----:B-1----:R1:W2:Y:S02]  /*1b100*/  SYNCS.PHASECHK.TRANS64.TRYWAIT P2, [R201+URZ+0x22850], R202 ;  /* 0x022850cac90075a7 */ /* 0x0022a4000804017f */
[----:B--2---:R-:W-:Y:S05]  /*1b110*/  @!P2 NANOSLEEP.SYNCS 0x989680 ;  /* 0x009896800000a95d */ /* 0x004fea0003900000 */
[----:B------:R-:W2:Y:S02]  /*1b120*/  @!P2 SYNCS.PHASECHK.TRANS64 P2, [R201+URZ+0x22850], R202 ;  /* 0x022850cac900a5a7 */ /* 0x000ea4000804007f */
[----:B--2---:R-:W-:Y:S05]  /*1b130*/  @!P2 BRA `(.L_x_4963) ;  /* 0xfffffffc00f0a947 */ /* 0x004fea000383ffff */
[----:B------:R-:W-:Y:S05]  /*1b140*/  BRA `(.L_x_4962) ;  /* 0xffffff1c00307947 */ /* 0x000fea000383ffff */
.L_x_4969:
[----:B-1----:R1:W2:Y:S02]  /*1b150*/  SYNCS.PHASECHK.TRANS64.TRYWAIT P2, [R21+URZ+0x22830], R211 ;  /* 0x022830d3150075a7 */ /* 0x0022a4000804017f */
[----:B--2---:R-:W-:Y:S05]  /*1b160*/  @!P2 NANOSLEEP.SYNCS 0x989680 ;  /* 0x009896800000a95d */ /* 0x004fea0003900000 */
[----:B------:R-:W2:Y:S02]  /*1b170*/  @!P2 SYNCS.PHASECHK.TRANS64 P2, [R21+URZ+0x22830], R211 ;  /* 0x022830d31500a5a7 */ /* 0x000ea4000804007f */
[----:B--2---:R-:W-:Y:S05]  /*1b180*/  @!P2 BRA `(.L_x_4969) ;  /* 0xfffffffc00f0a947 */ /* 0x004fea000383ffff */
[----:B------:R-:W-:Y:S05]  /*1b190*/  BRA `(.L_x_4968) ;  /* 0xffffff2000687947 */ /* 0x000fea000383ffff */
.L_x_4974:
[----:B---3--:R3:W4:Y:S02]  /*1b1a0*/  SYNCS.PHASECHK.TRANS64.TRYWAIT P2, [R21+URZ+0x22850], R211 ;  /* 0x022850d3150075a7 */ /* 0x008724000804017f */
[----:B----4-:R-:W-:Y:S05]  /*1b1b0*/  @!P2 NANOSLEEP.SYNCS 0x989680 ;  /* 0x009896800000a95d */ /* 0x010fea0003900000 */
[----:B------:R-:W4:Y:S02]  /*1b1c0*/  @!P2 SYNCS.PHASECHK.TRANS64 P2, [R21+URZ+0x22850], R211 ;  /* 0x022850d31500a5a7 */ /* 0x000f24000804007f */
[----:B----4-:R-:W-:Y:S05]  /*1b1d0*/  @!P2 BRA `(.L_x_4974) ;  /* 0xfffffffc00f0a947 */ /* 0x010fea000383ffff */
[----:B------:R-:W-:Y:S05]  /*1b1e0*/  BRA `(.L_x_4973) ;  /* 0xffffff3800c47947 */ /* 0x000fea000383ffff */
.L_x_4989:
[----:B------:R-:W-:Y:S02]  /*1b1f0*/  IMAD.MOV.U32 R13, RZ, RZ, R4 ;  /* 0x000000ffff0d7224 */ /* 0x000fe400078e0004 */
[----:B------:R-:W-:Y:S02]  /*1b200*/  IMAD.MOV.U32 R12, RZ, RZ, RZ ;  /* 0x000000ffff0c7224 */ /* 0x000fe400078e00ff */
[----:B------:R-:W-:Y:S02]  /*1b210*/  IMAD.MOV.U32 R11, RZ, RZ, 0x181f ;  /* 0x0000181fff0b7424 */ /* 0x000fe400078e00ff */
[----:B------:R-:W-:-:S07]  /*1b220*/  IMAD.MOV.U32 R15, RZ, RZ, -0x1 ;  /* 0xffffffffff0f7424 */ /* 0x000fce00078e00ff */
[----:B01----:R-:W-:Y:S05]  /*1b230*/  WARPSYNC.COLLECTIVE R15, `(.L_x_5191) ;  /* 0x000000000f087348 */ /* 0x003fea0003c00000 */
[----:B------:R2:W3:Y:S02]  /*1b240*/  SHFL.IDX P6, R14, R13, R12, R11 ;  /* 0x0000000c0d0e7389 */ /* 0x0004e400000c000b */
[----:B0123--:R-:W-:Y:S01]  /*1b250*/  ENDCOLLECTIVE ;  /* 0x000000000000791b */ /* 0x00ffe20003800000 */
.L_x_5191:
[----:B------:R-:W-:Y:S02]  /*1b260*/  IMAD.MOV.U32 R13, RZ, RZ, R3 ;  /* 0x000000ffff0d7224 */ /* 0x000fe400078e0003 */
[----:B------:R-:W-:-:S07]  /*1b270*/  IMAD.MOV.U32 R0, RZ, RZ, R14 ;  /* 0x000000ffff007224 */ /* 0x000fce00078e000e */
[----:B------:R-:W-:Y:S05]  /*1b280*/  WARPSYNC.COLLECTIVE R15, `(.L_x_5192) ;  /* 0x000000000f087348 */ /* 0x000fea0003c00000 */
[----:B------:R0:W1:Y:S02]  /*1b290*/  SHFL.IDX P6, R14, R13, R12, R11 ;  /* 0x0000000c0d0e7389 */ /* 0x00006400000c000b */
[----:B01----:R-:W-:Y:S01]  /*1b2a0*/  ENDCOLLECTIVE ;  /* 0x000000000000791b */ /* 0x003fe20003800000 */
.L_x_5192:
[----:B------:R-:W-:Y:S05]  /*1b2b0*/  BRA `(.L_x_5193) ;  /* 0xffffff6c00c87947 */ /* 0x000fea000383ffff */
.L_x_4992:
        /* <DEDUP_REMOVED lines=8> */
.L_x_5195:
[----:B------:R-:W-:Y:S05]  /*1b340*/  BSYNC B1 ;  /* 0x0000000000017941 */ /* 0x000fea0003800000 */
.L_x_5194:
[----:B------:R-:W-:Y:S01]  /*1b350*/  IMAD.MOV.U32 R13, RZ, RZ, R3 ;  /* 0x000000ffff0d7224 */ /* 0x000fe200078e0003 */
[----:B------:R-:W-:Y:S01]  /*1b360*/  MOV R15, 0xffffffff ;  /* 0xffffffff000f7802 */ /* 0x000fe20000000f00 */
[----:B------:R-:W-:Y:S02]  /*1b370*/  IMAD.MOV.U32 R12, RZ, RZ, 0x1 ;  /* 0x00000001ff0c7424 */ /* 0x000fe400078e00ff */
[----:B------:R-:W-:Y:S02]  /*1b380*/  IMAD.MOV.U32 R11, RZ, RZ, 0x181f ;  /* 0x0000181fff0b7424 */ /* 0x000fe400078e00ff */
[----:B------:R-:W-:-:S07]  /*1b390*/  IMAD.MOV.U32 R0, RZ, RZ, R14 ;  /* 0x000000ffff007224 */ /* 0x000fce00078e000e */
[----:B------:R-:W-:Y:S05]  /*1b3a0*/  WARPSYNC.COLLECTIVE R15, `(.L_x_5196) ;  /* 0x000000000f087348 */ /* 0x000fea0003c00000 */
[----:B------:R0:W1:Y:S02]  /*1b3b0*/  SHFL.IDX P6, R14, R13, R12, R11 ;  /* 0x0000000c0d0e7389 */ /* 0x00006400000c000b */
[----:B01----:R-:W-:Y:S01]  /*1b3c0*/  ENDCOLLECTIVE ;  /* 0x000000000000791b */ /* 0x003fe20003800000 */
.L_x_5196:
[----:B------:R-:W-:Y:S05]  /*1b3d0*/  BRA `(.L_x_5197) ;  /* 0xffffff6c00fc7947 */ /* 0x000fea000383ffff */
.L_x_4995:
        /* <DEDUP_REMOVED lines=8> */
.L_x_5199:
[----:B------:R-:W-:Y:S05]  /*1b460*/  BSYNC B1 ;  /* 0x0000000000017941 */ /* 0x000fea0003800000 */
.L_x_5198:
        /* <DEDUP_REMOVED lines=8> */
.L_x_5200:
[----:B------:R-:W-:Y:S05]  /*1b4f0*/  BRA `(.L_x_5201) ;  /* 0xffffff70002c7947 */ /* 0x000fea000383ffff */
.L_x_4998:
        /* <DEDUP_REMOVED lines=8> */
.L_x_5203:
[----:B------:R-:W-:Y:S05]  /*1b580*/  BSYNC B1 ;  /* 0x0000000000017941 */ /* 0x000fea0003800000 */
.L_x_5202:
        /* <DEDUP_REMOVED lines=8> */
.L_x_5204:
[----:B------:R-:W-:Y:S05]  /*1b610*/  BRA `(.L_x_5205) ;  /* 0xffffff70005c7947 */ /* 0x000fea000383ffff */
.L_x_5015:
[----:B------:R-:W2:Y:S01]  /*1b620*/  S2R R9, SR_TID.X ;  /* 0x0000000000097919 */ /* 0x000ea20000002100 */
[----:B------:R-:W-:Y:S01]  /*1b630*/  BSSY B1, `(.L_x_5206) ;  /* 0x000000a000017945 */ /* 0x000fe20003800000 */
[----:B------:R-:W-:Y:S02]  /*1b640*/  IMAD.MOV.U32 R12, RZ, RZ, RZ ;  /* 0x000000ffff0c7224 */ /* 0x000fe400078e00ff */
[----:B-1----:R-:W-:Y:S02]  /*1b650*/  IMAD.MOV.U32 R11, RZ, RZ, 0x1f ;  /* 0x0000001fff0b7424 */ /* 0x002fe400078e00ff */
[----:B------:R-:W-:Y:S01]  /*1b660*/  IMAD.MOV.U32 R15, RZ, RZ, -0x1 ;  /* 0xffffffffff0f7424 */ /* 0x000fe200078e00ff */
[----:B--2---:R-:W-:-:S04]  /*1b670*/  SHF.R.U32.HI R9, RZ, 0x5, R9 ;  /* 0x00000005ff097819 */ /* 0x004fc80000011609 */
[----:B------:R-:W-:-:S05]  /*1b680*/  LOP3.LUT R9, R9, 0x3, RZ, 0xc0, !PT ;  /* 0x0000000309097812 */ /* 0x000fca00078ec0ff */
[----:B------:R-:W-:-:S07]  /*1b690*/  IMAD.MOV.U32 R13, RZ, RZ, R9 ;  /* 0x000000ffff0d7224 */ /* 0x000fce00078e0009 */
[----:B0-----:R-:W-:Y:S05]  /*1b6a0*/  WARPSYNC.COLLECTIVE R15, `(.L_x_5207) ;  /* 0x000000000f087348 */ /* 0x001fea0003c00000 */
[----:B0-----:R0:W1:Y:S02]  /*1b6b0*/  SHFL.IDX P6, R14, R13, R12, R11 ;  /* 0x0000000c0d0e7389 */ /* 0x00106400000c000b */
[----:B01----:R-:W-:Y:S01]  /*1b6c0*/  ENDCOLLECTIVE ;  /* 0x000000000000791b */ /* 0x003fe20003800000 */
.L_x_5207:
[----:B------:R-:W-:Y:S05]  /*1b6d0*/  BSYNC B1 ;  /* 0x0000000000017941 */ /* 0x000fea0003800000 */
.L_x_5206:
[----:B------:R-:W-:Y:S05]  /*1b6e0*/  BRA `(.L_x_5208) ;  /* 0xffffff8400e47947 */ /* 0x000fea000383ffff */
.L_x_5017:
[----:B------:R-:W-:Y:S01]  /*1b6f0*/  BSSY B1, `(.L_x_5209) ;  /* 0x0000006000017945 */ /* 0x000fe20003800000 */
[----:B------:R-:W-:-:S07]  /*1b700*/  MOV R15, 0xffffffff ;  /* 0xffffffff000f7802 */ /* 0x000fce0000000f00 */
[----:B01----:R-:W-:Y:S05]  /*1b710*/  WARPSYNC.COLLECTIVE R15, `(.L_x_5210) ;  /* 0x000000000f0c7348 */ /* 0x003fea0003c00000 */
[----:B------:R-:W-:Y:S02]  /*1b720*/  ELECT P6, UR62, PT ;  /* 0x00000000003e782f */ /* 0x000fe400038c0000 */
[----:B------:R-:W-:Y:S01]  /*1b730*/  MOV R14, UR62 ;  /* 0x0000003e000e7c02 */ /* 0x000fe20008000f00 */
[----:B01----:R-:W-:Y:S10]  /*1b740*/  ENDCOLLECTIVE ;  /* 0x000000000000791b */ /* 0x003ff40003800000 */
.L_x_5210:
[----:B------:R-:W-:Y:S05]  /*1b750*/  BSYNC B1 ;  /* 0x0000000000017941 */ /* 0x000fea0003800000 */
.L_x_5209:
[----:B------:R-:W-:Y:S05]  /*1b760*/  BRA `(.L_x_5016) ;  /* 0xffffff8400dc7947 */ /* 0x000fea000383ffff */
.L_x_5019:
[----:B0-----:R-:W2:Y:S02]  /*1b770*/  LDL R5, [R1+0x8] ;  /* 0x0000080001057983 */ /* 0x001ea40000100800 */
[----:B--2---:R0:W2:Y:S02]  /*1b780*/  SYNCS.PHASECHK.TRANS64.TRYWAIT P0, [R5+URZ+0x22820], R4 ;  /* 0x02282004050075a7 */ /* 0x0040a4000800017f */
[----:B--2---:R-:W-:Y:S05]  /*1b790*/  @!P0 NANOSLEEP.SYNCS 0x989680 ;  /* 0x009896800000895d */ /* 0x004fea0003900000 */
[----:B------:R-:W2:Y:S02]  /*1b7a0*/  @!P0 SYNCS.PHASECHK.TRANS64 P0, [R5+URZ+0x22820], R4 ;  /* 0x02282004050085a7 */ /* 0x000ea4000800007f */
[----:B--2---:R-:W-:Y:S05]  /*1b7b0*/  @!P0 BRA `(.L_x_5019) ;  /* 0xfffffffc00ec8947 */ /* 0x004fea000383ffff */
[----:B------:R-:W-:Y:S05]  /*1b7c0*/  BRA `(.L_x_5211) ;  /* 0xffffff8400ec7947 */ /* 0x000fea000383ffff */
.L_x_5023:
[----:B0-----:R0:W2:Y:S02]  /*1b7d0*/  SYNCS.PHASECHK.TRANS64.TRYWAIT P0, [R4+URZ+0x228a0], R9 ;  /* 0x0228a009040075a7 */ /* 0x0010a4000800017f */
[----:B--2---:R-:W-:Y:S05]  /*1b7e0*/  @!P0 NANOSLEEP.SYNCS 0x989680 ;  /* 0x009896800000895d */ /* 0x004fea0003900000 */
[----:B------:R-:W2:Y:S02]  /*1b7f0*/  @!P0 SYNCS.PHASECHK.TRANS64 P0, [R4+URZ+0x228a0], R9 ;  /* 0x0228a009040085a7 */ /* 0x000ea4000800007f */
[----:B--2---:R-:W-:Y:S05]  /*1b800*/  @!P0 BRA `(.L_x_5023) ;  /* 0xfffffffc00f08947 */ /* 0x004fea000383ffff */
[----:B------:R-:W-:Y:S05]  /*1b810*/  BRA `(.L_x_5212) ;  /* 0xffffff8800107947 */ /* 0x000fea000383ffff */
.L_x_5028:
[----:B-1----:R1:W2:Y:S02]  /*1b820*/  SYNCS.PHASECHK.TRANS64.TRYWAIT P0, [R4+URZ+0x228c0], R9 ;  /* 0x0228c009040075a7 */ /* 0x0022a4000800017f */
[----:B--2---:R-:W-:Y:S05]  /*1b830*/  @!P0 NANOSLEEP.SYNCS 0x989680 ;  /* 0x009896800000895d */ /* 0x004fea0003900000 */
[----:B------:R-:W2:Y:S02]  /*1b840*/  @!P0 SYNCS.PHASECHK.TRANS64 P0, [R4+URZ+0x228c0], R9 ;  /* 0x0228c009040085a7 */ /* 0x000ea4000800007f */
[----:B--2---:R-:W-:Y:S05]  /*1b850*/  @!P0 BRA `(.L_x_5028) ;  /* 0xfffffffc00f08947 */ /* 0x004fea000383ffff */
[----:B------:R-:W-:Y:S05]  /*1b860*/  BRA `(.L_x_5213) ;  /* 0xffffff8800947947 */ /* 0x000fea000383ffff */
.L_x_5038:
[----:B0-----:R0:W2:Y:S02]  /*1b870*/  SYNCS.PHASECHK.TRANS64.TRYWAIT P1, [R5+URZ+0x228a0], R6 ;  /* 0x0228a006050075a7 */ /* 0x0010a4000802017f */
[----:B--2---:R-:W-:Y:S05]  /*1b880*/  @!P1 NANOSLEEP.SYNCS 0x989680 ;  /* 0x009896800000995d */ /* 0x004fea0003900000 */
[----:B------:R-:W2:Y:S02]  /*1b890*/  @!P1 SYNCS.PHASECHK.TRANS64 P1, [R5+URZ+0x228a0], R6 ;  /* 0x0228a006050095a7 */ /* 0x000ea4000802007f */
[----:B--2---:R-:W-:Y:S05]  /*1b8a0*/  @!P1 BRA `(.L_x_5038) ;  /* 0xfffffffc00f09947 */ /* 0x004fea000383ffff */
[----:B------:R-:W-:Y:S05]  /*1b8b0*/  BRA `(.L_x_5214) ;  /* 0xffffff90002c7947 */ /* 0x000fea000383ffff */
.L_x_5043:
[----:B-1----:R1:W2:Y:S02]  /*1b8c0*/  SYNCS.PHASECHK.TRANS64.TRYWAIT P1, [R5+URZ+0x228c0], R6 ;  /* 0x0228c006050075a7 */ /* 0x0022a4000802017f */
[----:B--2---:R-:W-:Y:S05]  /*1b8d0*/  @!P1 NANOSLEEP.SYNCS 0x989680 ;  /* 0x009896800000995d */ /* 0x004fea0003900000 */
[----:B------:R-:W2:Y:S02]  /*1b8e0*/  @!P1 SYNCS.PHASECHK.TRANS64 P1, [R5+URZ+0x228c0], R6 ;  /* 0x0228c006050095a7 */ /* 0x000ea4000802007f */
[----:B--2---:R-:W-:Y:S05]  /*1b8f0*/  @!P1 BRA `(.L_x_5043) ;  /* 0xfffffffc00f09947 */ /* 0x004fea000383ffff */
[----:B------:R-:W-:Y:S05]  /*1b900*/  BRA `(.L_x_5215) ;  /* 0xffffff9000ac7947 */ /* 0x000fea000383ffff */
.L_x_5059:
        /* <DEDUP_REMOVED lines=11> */
.L_x_5217:
[----:B------:R-:W-:Y:S05]  /*1b9c0*/  BSYNC B0 ;  /* 0x0000000000007941 */ /* 0x000fea0003800000 */
.L_x_5216:
[----:B------:R-:W-:Y:S05]  /*1b9d0*/  BRA `(.L_x_5218) ;  /* 0xffffff9c00cc7947 */ /* 0x000fea000383ffff */
.L_x_5061:
[----:B------:R-:W-:Y:S01]  /*1b9e0*/  BSSY B0, `(.L_x_5219) ;  /* 0x0000006000007945 */ /* 0x000fe20003800000 */
[----:B------:R-:W-:-:S07]  /*1b9f0*/  IMAD.MOV.U32 R15, RZ, RZ, -0x1 ;  /* 0xffffffffff0f7424 */ /* 0x000fce00078e00ff */
[----:B01----:R-:W-:Y:S05]  /*1ba00*/  WARPSYNC.COLLECTIVE R15, `(.L_x_5220) ;  /* 0x000000000f0c7348 */ /* 0x003fea0003c00000 */
[----:B------:R-:W-:Y:S02]  /*1ba10*/  ELECT P6, UR62, PT ;  /* 0x00000000003e782f */ /* 0x000fe400038c0000 */
[----:B------:R-:W-:Y:S01]  /*1ba20*/  MOV R14, UR62 ;  /* 0x0000003e000e7c02 */ /* 0x000fe20008000f00 */
[----:B01----:R-:W-:Y:S10]  /*1ba30*/  ENDCOLLECTIVE ;  /* 0x000000000000791b */ /* 0x003ff40003800000 */
.L_x_5220:
[----:B------:R-:W-:Y:S05]  /*1ba40*/  BSYNC B0 ;  /* 0x0000000000007941 */ /* 0x000fea0003800000 */
.L_x_5219:
[----:B------:R-:W-:Y:S05]  /*1ba50*/  BRA `(.L_x_5221) ;  /* 0xffffff9c00dc7947 */ /* 0x000fea000383ffff */
.L_x_5063:
[----:B0-----:R0:W2:Y:S02]  /*1ba60*/  SYNCS.PHASECHK.TRANS64.TRYWAIT P0, [R0+URZ+0x22840], R2 ;  /* 0x02284002000075a7 */ /* 0x0010a4000800017f */
[----:B--2---:R-:W-:Y:S05]  /*1ba70*/  @!P0 NANOSLEEP.SYNCS 0x989680 ;  /* 0x009896800000895d */ /* 0x004fea0003900000 */
[----:B------:R-:W2:Y:S02]  /*1ba80*/  @!P0 SYNCS.PHASECHK.TRANS64 P0, [R0+URZ+0x22840], R2 ;  /* 0x02284002000085a7 */ /* 0x000ea4000800007f */
[----:B--2---:R-:W-:Y:S05]  /*1ba90*/  @!P0 BRA `(.L_x_5063) ;  /* 0xfffffffc00f08947 */ /* 0x004fea000383ffff */
[----:B------:R-:W-:Y:S05]  /*1baa0*/  BRA `(.L_x_5222) ;  /* 0xffffffa000487947 */ /* 0x000fea000383ffff */
.L_x_5067:
[----:B------:R-:W2:Y:S01]  /*1bab0*/  LDL.LU R11, [R1+0x3c] ;  /* 0x00003c00010b7983 */ /* 0x000ea20000300800 */
[----:B------:R-:W-:Y:S02]  /*1bac0*/  IMAD.MOV.U32 R13, RZ, RZ, R0 ;  /* 0x000000ffff0d7224 */ /* 0x000fe400078e0000 */
[----:B------:R-:W-:Y:S02]  /*1bad0*/  IMAD.MOV.U32 R12, RZ, RZ, RZ ;  /* 0x000000ffff0c7224 */ /* 0x000fe400078e00ff */
[----:B------:R-:W-:Y:S02]  /*1bae0*/  IMAD.MOV.U32 R15, RZ, RZ, -0x1 ;  /* 0xffffffffff0f7424 */ /* 0x000fe400078e00ff */
[----:B------:R-:W-:Y:S02]  /*1baf0*/  IMAD R17, R17, 0x80, R8 ;  /* 0x0000008011117824 */ /* 0x000fe400078e0208 */
[----:B--2---:R-:W-:Y:S02]  /*1bb00*/  IMAD R2, R11, R7, RZ ;  /* 0x000000070b027224 */ /* 0x004fe400078e02ff */
[----:B------:R-:W-:-:S03]  /*1bb10*/  IMAD.MOV.U32 R11, RZ, RZ, 0x181f ;  /* 0x0000181fff0b7424 */ /* 0x000fc600078e00ff */
[----:B------:R-:W-:-:S13]  /*1bb20*/  ISETP.GE.AND P1, PT, R17, R2, PT ;  /* 0x000000021100720c */ /* 0x000fda0003f26270 */
[----:B-----5:R-:W-:Y:S05]  /*1bb30*/  WARPSYNC.COLLECTIVE R15, `(.L_x_5223) ;  /* 0x000000000f087348 */ /* 0x020fea0003c00000 */
[----:B------:R0:W1:Y:S02]  /*1bb40*/  SHFL.IDX P6, R14, R13, R12, R11 ;  /* 0x0000000c0d0e7389 */ /* 0x00006400000c000b */
[----:B01---5:R-:W-:Y:S01]  /*1bb50*/  ENDCOLLECTIVE ;  /* 0x000000000000791b */ /* 0x023fe20003800000 */
.L_x_5223:
[----:B------:R-:W-:Y:S02]  /*1bb60*/  IMAD.MOV.U32 R13, RZ, RZ, R3 ;  /* 0x000000ffff0d7224 */ /* 0x000fe400078e0003 */
[----:B------:R-:W-:-:S07]  /*1bb70*/  IMAD.MOV.U32 R4, RZ, RZ, R14 ;  /* 0x000000ffff047224 */ /* 0x000fce00078e000e */
[----:B------:R-:W-:Y:S05]  /*1bb80*/  WARPSYNC.COLLECTIVE R15, `(.L_x_5224) ;  /* 0x000000000f087348 */ /* 0x000fea0003c00000 */
[----:B------:R0:W1:Y:S02]  /*1bb90*/  SHFL.IDX P6, R14, R13, R12, R11 ;  /* 0x0000000c0d0e7389 */ /* 0x00006400000c000b */
[----:B01----:R-:W-:Y:S01]  /*1bba0*/  ENDCOLLECTIVE ;  /* 0x000000000000791b */ /* 0x003fe20003800000 */
.L_x_5224:
[----:B------:R-:W-:Y:S02]  /*1bbb0*/  IMAD.MOV.U32 R13, RZ, RZ, R0 ;  /* 0x000000ffff0d7224 */ /* 0x000fe400078e0000 */
[----:B------:R-:W-:Y:S02]  /*1bbc0*/  IMAD.MOV.U32 R12, RZ, RZ, 0x1 ;  /* 0x00000001ff0c7424 */ /* 0x000fe400078e00ff */
[----:B------:R-:W-:-:S07]  /*1bbd0*/  IMAD.MOV.U32 R5, RZ, RZ, R14 ;  /* 0x000000ffff057224 */ /* 0x000fce00078e000e */
[----:B------:R-:W-:Y:S05]  /*1bbe0*/  WARPSYNC.COLLECTIVE R15, `(.L_x_5225) ;  /* 0x000000000f087348 */ /* 0x000fea0003c00000 */
[----:B------:R0:W1:Y:S02]  /*1bbf0*/  SHFL.IDX P6, R14, R13, R12, R11 ;  /* 0x0000000c0d0e7389 */ /* 0x00006400000c000b */
[----:B01----:R-:W-:Y:S01]  /*1bc00*/  ENDCOLLECTIVE ;  /* 0x000000000000791b */ /* 0x003fe20003800000 */
.L_x_5225:
        /* <DEDUP_REMOVED lines=10> */
.L_x_5226:
[----:B------:R-:W-:Y:S01]  /*1bcb0*/  @!PT LDS RZ, [RZ] ;  /* 0x00000000fffff984 */ /* 0x000fe20000000800 */
[----:B------:R-:W-:Y:S01]  /*1bcc0*/  @!PT LDS RZ, [RZ] ;  /* 0x00000000fffff984 */ /* 0x000fe20000000800 */
[----:B------:R-:W-:Y:S01]  /*1bcd0*/  @!PT LDS RZ, [RZ] ;  /* 0x00000000fffff984 */ /* 0x000fe20000000800 */
[----:B------:R0:W-:Y:S01]  /*1bce0*/  @!P1 LDGSTS.E.BYPASS.LTC128B.128 [R9+0x18400], desc[UR40][R4.64], !P0 ;  /* 0x1840000004099fae */ /* 0x0001e2000c101d68 */
[----:B------:R-:W-:Y:S01]  /*1bcf0*/  MOV R13, R0 ;  /* 0x00000000000d7202 */ /* 0x000fe20000000f00 */
[----:B------:R-:W-:Y:S02]  /*1bd00*/  IMAD.MOV.U32 R12, RZ, RZ, 0x2 ;  /* 0x00000002ff0c7424 */ /* 0x000fe400078e00ff */
[----:B0-----:R-:W-:-:S05]  /*1bd10*/  VIADD R4, R17, 0x10 ;  /* 0x0000001011047836 */ /* 0x001fca0000000000 */
[----:B------:R-:W-:Y:S01]  /*1bd20*/  ISETP.GE.AND P1, PT, R4, R2, PT ;  /* 0x000000020400720c */ /* 0x000fe20003f26270 */
[----:B------:R-:W-:-:S12]  /*1bd30*/  IMAD.MOV.U32 R4, RZ, RZ, R14 ;  /* 0x000000ffff047224 */ /* 0x000fd800078e000e */
[----:B------:R-:W-:Y:S05]  /*1bd40*/  WARPSYNC.COLLECTIVE R15, `(.L_x_5227) ;  /* 0x000000000f087348 */ /* 0x000fea0003c00000 */
[----:B------:R0:W1:Y:S02]  /*1bd50*/  SHFL.IDX P6, R14, R13, R12, R11 ;  /* 0x0000000c0d0e7389 */ /* 0x00006400000c000b */
[----:B01----:R-:W-:Y:S01]  /*1bd60*/  ENDCOLLECTIVE ;  /* 0x000000000000791b */ /* 0x003fe20003800000 */
.L_x_5227:
[----:B------:R-:W-:Y:S01]  /*1bd70*/  @!P1 LEA R5, P2, R10, R4, 0x1 ;  /* 0x000000040a059211 */ /* 0x000fe200078408ff */
[----:B------:R-:W-:-:S04]  /*1bd80*/  IMAD.MOV.U32 R13, RZ, RZ, R3 ;  /* 0x000000ffff0d7224 */ /* 0x000fc800078e0003 */
[----:B------:R-:W-:-:S05]  /*1bd90*/  @!P1 IMAD.X R4, RZ, RZ, R6, P2 ;  /* 0x000000ffff049224 */ /* 0x000fca00010e0606 */
[----:B------:R-:W-:Y:S01]  /*1bda0*/  @!P1 LOP3.LUT R5, R5, R4, RZ, 0x3c, !PT ;  /* 0x0000000405059212 */ /* 0x000fe200078e3cff */
[----:B------:R-:W-:-:S03]  /*1bdb0*/  IMAD.MOV.U32 R6, RZ, RZ, R14 ;  /* 0x000000ffff067224 */ /* 0x000fc600078e000e */
[----:B------:R-:W-:-:S07]  /*1bdc0*/  @!P1 LOP3.LUT R4, R5, R4, RZ, 0x3c, !PT ;  /* 0x0000000405049212 */ /* 0x000fce00078e3cff */
[----:B------:R-:W-:Y:S05]  /*1bdd0*/  WARPSYNC.COLLECTIVE R15, `(.L_x_5228) ;  /* 0x000000000f087348 */ /* 0x000fea0003c00000 */
[----:B------:R0:W1:Y:S02]  /*1bde0*/  SHFL.IDX P6, R14, R13, R12, R11 ;  /* 0x0000000c0d0e7389 */ /* 0x00006400000c000b */
[----:B01----:R-:W-:Y:S01]  /*1bdf0*/  ENDCOLLECTIVE ;  /* 0x000000000000791b */ /* 0x003fe20003800000 */
.L_x_5228:
        /* <DEDUP_REMOVED lines=8> */
[----:B------:R-:W-:Y:S01]  /*1be80*/  ISETP.GE.AND P1, PT, R4, R2, PT ;  /* 0x000000020400720c */ /* 0x000fe20003f26270 */
[----:B------:R-:W-:-:S12]  /*1be90*/  IMAD.MOV.U32 R4, RZ, RZ, R14 ;  /* 0x000000ffff047224 */ /* 0x000fd800078e000e */
[----:B------:R-:W-:Y:S05]  /*1bea0*/  WARPSYNC.COLLECTIVE R15, `(.L_x_5229) ;  /* 0x000000000f087348 */ /* 0x000fea0003c00000 */
[----:B------:R0:W1:Y:S02]  /*1beb0*/  SHFL.IDX P6, R14, R13, R12, R11 ;  /* 0x0000000c0d0e7389 */ /* 0x00006400000c000b */
[----:B01----:R-:W-:Y:S01]  /*1bec0*/  ENDCOLLECTIVE ;  /* 0x000000000000791b */ /* 0x003fe20003800000 */
.L_x_5229:
        /* <DEDUP_REMOVED lines=9> */
.L_x_5230:
        /* <DEDUP_REMOVED lines=13> */
.L_x_5231:
        /* <DEDUP_REMOVED lines=9> */
.L_x_5232:
        /* <DEDUP_REMOVED lines=13> */
.L_x_5233:
[----:B------:R-:W-:Y:S01]  /*1c190*/  @!P1 LEA R5, P2, R10, R4, 0x1 ;  /* 0x000000040a059211 */ /* 0x000fe200078408ff */
[----:B------:R-:W-:-:S04]  /*1c1a0*/  IMAD.MOV.U32 R13, RZ, RZ, R3 ;  /* 0x000000ffff0d7224 */ /* 0x000fc800078e0003 */
[----:B------:R-:W-:-:S05]  /*1c1b0*/  @!P1 IMAD.X R4, RZ, RZ, R6, P2 ;  /* 0x000000ffff049224 */ /* 0x000fca00010e0606 */
[----:B------:R-:W-:Y:S02]  /*1c1c0*/  @!P1 LOP3.LUT R5, R5, R4, RZ, 0x3c, !PT ;  /* 0x0000000405059212 */ /* 0x000fe400078e3cff */
[----:B------:R-:W-:-:S07]  /*1c1d0*/  MOV R6, R14 ;  /* 0x0000000e00067202 */ /* 0x000fce0000000f00 */
[----:B------:R-:W-:Y:S05]  /*1c1e0*/  WARPSYNC.COLLECTIVE R15, `(.L_x_5234) ;  /* 0x000000000f087348 */ /* 0x000fea0003c00000 */
[----:B------:R0:W1:Y:S02]  /*1c1f0*/  SHFL.IDX P6, R14, R13, R12, R11 ;  /* 0x0000000c0d0e7389 */ /* 0x00006400000c000b */
[----:B01----:R-:W-:Y:S01]  /*1c200*/  ENDCOLLECTIVE ;  /* 0x000000000000791b */ /* 0x003fe20003800000 */
.L_x_5234:
[----:B------:R-:W-:-:S04]  /*1c210*/  @!P1 LOP3.LUT R4, R5, R4, RZ, 0x3c, !PT ;  /* 0x0000000405049212 */ /* 0x000fc800078e3cff */
        /* <DEDUP_REMOVED lines=13> */
.L_x_5235:
        /* <DEDUP_REMOVED lines=9> */
.L_x_5236:
[----:B------:R-:W-:-:S05]  /*1c380*/  @!P1 LOP3.LUT R5, R5, R4, RZ, 0x3c, !PT ;  /* 0x0000000405059212 */ /* 0x000fca00078e3cff */
[----:B------:R-:W-:Y:S01]  /*1c390*/  @!PT LDS RZ, [RZ] ;  /* 0x00000000fffff984 */ /* 0x000fe20000000800 */
[----:B------:R-:W-:Y:S01]  /*1c3a0*/  @!PT LDS RZ, [RZ] ;  /* 0x00000000fffff984 */ /* 0x000fe20000000800 */
[----:B------:R-:W-:Y:S01]  /*1c3b0*/  @!PT LDS RZ, [RZ] ;  /* 0x00000000fffff984 */ /* 0x000fe20000000800 */
[----:B------:R0:W-:Y:S01]  /*1c3c0*/  @!P1 LDGSTS.E.BYPASS.LTC128B.128 [R9+0x1ac00], desc[UR40][R4.64], !P0 ;  /* 0x1ac0000004099fae */ /* 0x0001e2000c101d68 */
[----:B------:R-:W-:Y:S02]  /*1c3d0*/  IMAD.MOV.U32 R13, RZ, RZ, R0 ;  /* 0x000000ffff0d7224 */ /* 0x000fe400078e0000 */
[----:B------:R-:W-:Y:S02]  /*1c3e0*/  IMAD.MOV.U32 R12, RZ, RZ, 0x7 ;  /* 0x00000007ff0c7424 */ /* 0x000fe400078e00ff */
[----:B0-----:R-:W-:Y:S02]  /*1c3f0*/  VIADD R5, R17, 0x60 ;  /* 0x0000006011057836 */ /* 0x001fe40000000000 */
[----:B------:R-:W-:-:S03]  /*1c400*/  IMAD.MOV.U32 R4, RZ, RZ, R14 ;  /* 0x000000ffff047224 */ /* 0x000fc600078e000e */
[----:B------:R-:W-:-:S13]  /*1c410*/  ISETP.GE.AND P1, PT, R5, R2, PT ;  /* 0x000000020500720c */ /* 0x000fda0003f26270 */
[----:B------:R-:W-:Y:S05]  /*1c420*/  WARPSYNC.COLLECTIVE R15, `(.L_x_5237) ;  /* 0x000000000f087348 */ /* 0x000fea0003c00000 */
[----:B------:R0:W1:Y:S02]  /*1c430*/  SHFL.IDX P6, R14, R13, R12, R11 ;  /* 0x0000000c0d0e7389 */ /* 0x00006400000c000b */
[----:B01----:R-:W-:Y:S01]  /*1c440*/  ENDCOLLECTIVE ;  /* 0x000000000000791b */ /* 0x003fe20003800000 */
.L_x_5237:
        /* <DEDUP_REMOVED lines=9> */
.L_x_5238:
[----:B------:R-:W-:-:S05]  /*1c4e0*/  @!P1 LOP3.LUT R5, R5, R4, RZ, 0x3c, !PT ;  /* 0x0000000405059212 */ /* 0x000fca00078e3cff */
[----:B------:R-:W-:Y:S01]  /*1c4f0*/  @!PT LDS RZ, [RZ] ;  /* 0x00000000fffff984 */ /* 0x000fe20000000800 */
[----:B------:R-:W-:Y:S01]  /*1c500*/  @!PT LDS RZ, [RZ] ;  /* 0x00000000fffff984 */ /* 0x000fe20000000800 */
[----:B------:R-:W-:Y:S01]  /*1c510*/  @!PT LDS RZ, [RZ] ;  /* 0x00000000fffff984 */ /* 0x000fe20000000800 */
[----:B------:R1:W-:Y:S01]  /*1c520*/  @!P1 LDGSTS.E.BYPASS.LTC128B.128 [R9+0x1b400], desc[UR40][R4.64], !P0 ;  /* 0x1b40000004099fae */ /* 0x0003e2000c101d68 */
[----:B------:R-:W-:Y:S01]  /*1c530*/  IMAD.MOV.U32 R3, RZ, RZ, R14 ;  /* 0x000000ffff037224 */ /* 0x000fe200078e000e */
[----:B------:R-:W-:Y:S06]  /*1c540*/  BRA `(.L_x_5239) ;  /* 0xffffffa000f87947 */ /* 0x000fec000383ffff */
.L_x_5070:
[----:B--2---:R-:W2:Y:S02]  /*1c550*/  LDL R2, [R1+0x8] ;  /* 0x0000080001027983 */ /* 0x004ea40000100800 */
[----:B--2---:R2:W3:Y:S02]  /*1c560*/  SYNCS.PHASECHK.TRANS64.TRYWAIT P0, [R2+URZ+0x22820], R0 ;  /* 0x02282000020075a7 */ /* 0x0044e4000800017f */
[----:B---3--:R-:W-:Y:S05]  /*1c570*/  @!P0 NANOSLEEP.SYNCS 0x989680 ;  /* 0x009896800000895d */ /* 0x008fea0003900000 */
[----:B------:R-:W3:Y:S02]  /*1c580*/  @!P0 SYNCS.PHASECHK.TRANS64 P0, [R2+URZ+0x22820], R0 ;  /* 0x02282000020085a7 */ /* 0x000ee4000800007f */
[----:B---3--:R-:W-:Y:S05]  /*1c590*/  @!P0 BRA `(.L_x_5070) ;  /* 0xfffffffc00ec8947 */ /* 0x008fea000383ffff */
[----:B------:R-:W-:Y:S05]  /*1c5a0*/  BRA `(.L_x_5240) ;  /* 0xffffffa400587947 */ /* 0x000fea000383ffff */
.L_x_5074:
[----:B0-----:R0:W1:Y:S02]  /*1c5b0*/  SYNCS.PHASECHK.TRANS64.TRYWAIT P0, [R2+URZ+0x22860], R0 ;  /* 0x02286000020075a7 */ /* 0x001064000800017f */
[----:B-1----:R-:W-:Y:S05]  /*1c5c0*/  @!P0 NANOSLEEP.SYNCS 0x989680 ;  /* 0x009896800000895d */ /* 0x002fea0003900000 */
[----:B------:R-:W1:Y:S02]  /*1c5d0*/  @!P0 SYNCS.PHASECHK.TRANS64 P0, [R2+URZ+0x22860], R0 ;  /* 0x02286000020085a7 */ /* 0x000e64000800007f */
[----:B-1----:R-:W-:Y:S05]  /*1c5e0*/  @!P0 BRA `(.L_x_5074) ;  /* 0xfffffffc00f08947 */ /* 0x002fea000383ffff */
[----:B------:R-:W-:Y:S05]  /*1c5f0*/  BRA `(.L_x_5241) ;  /* 0xffffffa400847947 */ /* 0x000fea000383ffff */
.L_x_5089:
[----:B-1----:R1:W2:Y:S02]  /*1c600*/  SYNCS.PHASECHK.TRANS64.TRYWAIT P0, [R2+URZ+0x22840], R6 ;  /* 0x02284006020075a7 */ /* 0x0022a4000800017f */
[----:B--2---:R-:W-:Y:S05]  /*1c610*/  @!P0 NANOSLEEP.SYNCS 0x989680 ;  /* 0x009896800000895d */ /* 0x004fea0003900000 */
[----:B------:R-:W2:Y:S02]  /*1c620*/  @!P0 SYNCS.PHASECHK.TRANS64 P0, [R2+URZ+0x22840], R6 ;  /* 0x02284006020085a7 */ /* 0x000ea4000800007f */
[----:B--2---:R-:W-:Y:S05]  /*1c630*/  @!P0 BRA `(.L_x_5089) ;  /* 0xfffffffc00f08947 */ /* 0x004fea000383ffff */
[----:B------:R-:W-:Y:S05]  /*1c640*/  BRA `(.L_x_5242) ;  /* 0xffffffac00ac7947 */ /* 0x000fea000383ffff */
.L_x_5094:
[----:B0-----:R0:W2:Y:S02]  /*1c650*/  SYNCS.PHASECHK.TRANS64.TRYWAIT P0, [R2+URZ+0x22860], R6 ;  /* 0x02286006020075a7 */ /* 0x0010a4000800017f */
[----:B--2---:R-:W-:Y:S05]  /*1c660*/  @!P0 NANOSLEEP.SYNCS 0x989680 ;  /* 0x009896800000895d */ /* 0x004fea0003900000 */
[----:B------:R-:W2:Y:S02]  /*1c670*/  @!P0 SYNCS.PHASECHK.TRANS64 P0, [R2+URZ+0x22860], R6 ;  /* 0x02286006020085a7 */ /* 0x000ea4000800007f */
[----:B--2---:R-:W-:Y:S05]  /*1c680*/  @!P0 BRA `(.L_x_5094) ;  /* 0xfffffffc00f08947 */ /* 0x004fea000383ffff */
[----:B------:R-:W-:Y:S05]  /*1c690*/  BRA `(.L_x_5243) ;  /* 0xffffffb000347947 */ /* 0x000fea000383ffff */
.L_x_5105:
[----:B0-----:R0:W1:Y:S02]  /*1c6a0*/  SYNCS.PHASECHK.TRANS64.TRYWAIT P0, [R3+URZ+0x22840], R2 ;  /* 0x02284002030075a7 */ /* 0x001064000800017f */
[----:B-1----:R-:W-:Y:S05]  /*1c6b0*/  @!P0 NANOSLEEP.SYNCS 0x989680 ;  /* 0x009896800000895d */ /* 0x002fea0003900000 */
[----:B------:R-:W1:Y:S02]  /*1c6c0*/  @!P0 SYNCS.PHASECHK.TRANS64 P0, [R3+URZ+0x22840], R2 ;  /* 0x02284002030085a7 */ /* 0x000e64000800007f */
[----:B-1----:R-:W-:Y:S05]  /*1c6d0*/  @!P0 BRA `(.L_x_5105) ;  /* 0xfffffffc00f08947 */ /* 0x002fea000383ffff */
[----:B------:R-:W-:Y:S05]  /*1c6e0*/  BRA `(.L_x_5244) ;  /* 0xffffffb8003c7947 */ /* 0x000fea000383ffff */
.L_x_5110:
[----:B-1----:R1:W2:Y:S02]  /*1c6f0*/  SYNCS.PHASECHK.TRANS64.TRYWAIT P0, [R3+URZ+0x22860], R2 ;  /* 0x02286002030075a7 */ /* 0x0022a4000800017f */
[----:B--2---:R-:W-:Y:S05]  /*1c700*/  @!P0 NANOSLEEP.SYNCS 0x989680 ;  /* 0x009896800000895d */ /* 0x004fea0003900000 */
[----:B------:R-:W2:Y:S02]  /*1c710*/  @!P0 SYNCS.PHASECHK.TRANS64 P0, [R3+URZ+0x22860], R2 ;  /* 0x02286002030085a7 */ /* 0x000ea4000800007f */
[----:B--2---:R-:W-:Y:S05]  /*1c720*/  @!P0 BRA `(.L_x_5110) ;  /* 0xfffffffc00f08947 */ /* 0x004fea000383ffff */
[----:B------:R-:W-:Y:S05]  /*1c730*/  BRA `(.L_x_5245) ;  /* 0xffffffb800c07947 */ /* 0x000fea000383ffff */
.L_x_5121:
[----:B0-----:R0:W1:Y:S02]  /*1c740*/  SYNCS.PHASECHK.TRANS64.TRYWAIT P0, [R3+URZ+0x22840], R2 ;  /* 0x02284002030075a7 */ /* 0x001064000800017f */
[----:B-1----:R-:W-:Y:S05]  /*1c750*/  @!P0 NANOSLEEP.SYNCS 0x989680 ;  /* 0x009896800000895d */ /* 0x002fea0003900000 */
[----:B------:R-:W1:Y:S02]  /*1c760*/  @!P0 SYNCS.PHASECHK.TRANS64 P0, [R3+URZ+0x22840], R2 ;  /* 0x02284002030085a7 */ /* 0x000e64000800007f */
[----:B-1----:R-:W-:Y:S05]  /*1c770*/  @!P0 BRA `(.L_x_5121) ;  /* 0xfffffffc00f08947 */ /* 0x002fea000383ffff */
[----:B------:R-:W-:Y:S05]  /*1c780*/  BRA `(.L_x_5246) ;  /* 0xffffffc000ac7947 */ /* 0x000fea000383ffff */
.L_x_5126:
[----:B-1----:R1:W2:Y:S02]  /*1c790*/  SYNCS.PHASECHK.TRANS64.TRYWAIT P0, [R3+URZ+0x22860], R2 ;  /* 0x02286002030075a7 */ /* 0x0022a4000800017f */
[----:B--2---:R-:W-:Y:S05]  /*1c7a0*/  @!P0 NANOSLEEP.SYNCS 0x989680 ;  /* 0x009896800000895d */ /* 0x004fea0003900000 */
[----:B------:R-:W2:Y:S02]  /*1c7b0*/  @!P0 SYNCS.PHASECHK.TRANS64 P0, [R3+URZ+0x22860], R2 ;  /* 0x02286002030085a7 */ /* 0x000ea4000800007f */
[----:B--2---:R-:W-:Y:S05]  /*1c7c0*/  @!P0 BRA `(.L_x_5126) ;  /* 0xfffffffc00f08947 */ /* 0x004fea000383ffff */
[----:B------:R-:W-:Y:S05]  /*1c7d0*/  BRA `(.L_x_5247) ;  /* 0xffffffc400347947 */ /* 0x000fea000383ffff */
.L_x_5138:
[----:B------:R-:W-:Y:S01]  /*1c7e0*/  BSSY B0, `(.L_x_5248) ;  /* 0x0000008000007945 */ /* 0x000fe20003800000 */
[----:B------:R-:W-:Y:S02]  /*1c7f0*/  IMAD.MOV.U32 R13, RZ, RZ, R16 ;  /* 0x000000ffff0d7224 */ /* 0x000fe400078e0010 */
[----:B------:R-:W-:Y:S02]  /*1c800*/  IMAD.MOV.U32 R12, RZ, RZ, RZ ;  /* 0x000000ffff0c7224 */ /* 0x000fe400078e00ff */
[----:B-1----:R-:W-:Y:S02]  /*1c810*/  IMAD.MOV.U32 R11, RZ, RZ, 0x1f ;  /* 0x0000001fff0b7424 */ /* 0x002fe400078e00ff */
[----:B------:R-:W-:-:S07]  /*1c820*/  IMAD.MOV.U32 R15, RZ, RZ, -0x1 ;  /* 0xffffffffff0f7424 */ /* 0x000fce00078e00ff */
[----:B0----5:R-:W-:Y:S05]  /*1c830*/  WARPSYNC.COLLECTIVE R15, `(.L_x_5249) ;  /* 0x000000000f087348 */ /* 0x021fea0003c00000 */
[----:B0-----:R0:W1:Y:S02]  /*1c840*/  SHFL.IDX P6, R14, R13, R12, R11 ;  /* 0x0000000c0d0e7389 */ /* 0x00106400000c000b */
[----:B01---5:R-:W-:Y:S01]  /*1c850*/  ENDCOLLECTIVE ;  /* 0x000000000000791b */ /* 0x023fe20003800000 */
.L_x_5249:
[----:B------:R-:W-:Y:S05]  /*1c860*/  BSYNC B0 ;  /* 0x0000000000007941 */ /* 0x000fea0003800000 */
.L_x_5248:
        /* <DEDUP_REMOVED lines=9> */
.L_x_5250:
        /* <DEDUP_REMOVED lines=18> */
.L_x_5251:
[----:B------:R-:W-:Y:S01]  /*1ca20*/  IMAD.MOV.U32 R12, RZ, RZ, 0x2 ;  /* 0x00000002ff0c7424 */ /* 0x000fe200078e00ff */
[----:B------:R-:W-:-:S05]  /*1ca30*/  SEL R7, R14, RZ, P1 ;  /* 0x000000ff0e077207 */ /* 0x000fca0000800000 */
[----:B------:R-:W-:-:S04]  /*1ca40*/  IMAD.IADD R3, R2, 0x1, R7 ;  /* 0x0000000102037824 */ /* 0x000fc800078e0207 */
[----:B------:R-:W-:-:S07]  /*1ca50*/  IMAD.MOV.U32 R13, RZ, RZ, R3 ;  /* 0x000000ffff0d7224 */ /* 0x000fce00078e0003 */
[----:B------:R-:W-:Y:S05]  /*1ca60*/  WARPSYNC.COLLECTIVE R15, `(.L_x_5252) ;  /* 0x000000000f087348 */ /* 0x000fea0003c00000 */
[----:B------:R0:W1:Y:S02]  /*1ca70*/  SHFL.UP P6, R14, R13, R12, R11 ;  /* 0x0400000c0d0e7389 */ /* 0x00006400000c000b */
[----:B01----:R-:W-:Y:S01]  /*1ca80*/  ENDCOLLECTIVE ;  /* 0x000000000000791b */ /* 0x003fe20003800000 */
.L_x_5252:
        /* <DEDUP_REMOVED lines=8> */
.L_x_5253:
        /* <DEDUP_REMOVED lines=8> */
.L_x_5254:
        /* <DEDUP_REMOVED lines=8> */
.L_x_5255:
[----:B------:R-:W-:Y:S02]  /*1cc10*/  IMAD.MOV.U32 R12, RZ, RZ, 0x1f ;  /* 0x0000001fff0c7424 */ /* 0x000fe400078e00ff */
[----:B------:R-:W-:Y:S01]  /*1cc20*/  IMAD.MOV.U32 R11, RZ, RZ, 0x1f ;  /* 0x0000001fff0b7424 */ /* 0x000fe200078e00ff */
[----:B------:R-:W-:-:S04]  /*1cc30*/  MOV R4, R14 ;  /* 0x0000000e00047202 */ /* 0x000fc80000000f00 */
[----:B------:R-:W-:-:S05]  /*1cc40*/  SEL R4, R4, RZ, P5 ;  /* 0x000000ff04047207 */ /* 0x000fca0002800000 */
[----:B------:R-:W-:-:S04]  /*1cc50*/  IMAD.IADD R3, R3, 0x1, R4 ;  /* 0x0000000103037824 */ /* 0x000fc800078e0204 */
[----:B------:R-:W-:-:S07]  /*1cc60*/  IMAD.MOV.U32 R13, RZ, RZ, R3 ;  /* 0x000000ffff0d7224 */ /* 0x000fce00078e0003 */
[----:B------:R-:W-:Y:S05]  /*1cc70*/  WARPSYNC.COLLECTIVE R15, `(.L_x_5256) ;  /* 0x000000000f087348 */ /* 0x000fea0003c00000 */
[----:B------:R0:W1:Y:S02]  /*1cc80*/  SHFL.IDX P6, R14, R13, R12, R11 ;  /* 0x0000000c0d0e7389 */ /* 0x00006400000c000b */
[----:B01----:R-:W-:Y:S01]  /*1cc90*/  ENDCOLLECTIVE ;  /* 0x000000000000791b */ /* 0x003fe20003800000 */
.L_x_5256:
[----:B------:R-:W-:Y:S01]  /*1cca0*/  IMAD.MOV.U32 R16, RZ, RZ, R14 ;  /* 0x000000ffff107224 */ /* 0x000fe200078e000e */
[----:B------:R-:W-:Y:S06]  /*1ccb0*/  BRA `(.L_x_5257) ;  /* 0xffffffc800907947 */ /* 0x000fec000383ffff */
.L_x_5143:
        /* <DEDUP_REMOVED lines=8> */
.L_x_5259:
[----:B------:R-:W-:Y:S05]  /*1cd40*/  BSYNC B0 ;  /* 0x0000000000007941 */ /* 0x000fea0003800000 */
.L_x_5258:
        /* <DEDUP_REMOVED lines=9> */
.L_x_5260:
[----:B------:R-:W-:Y:S01]  /*1cde0*/  IMAD.MOV.U32 R12, RZ, RZ, 0x4 ;  /* 0x00000004ff0c7424 */ /* 0x000fe200078e00ff */
[----:B------:R-:W-:-:S05]  /*1cdf0*/  SEL R14, R14, RZ, P2 ;  /* 0x000000ff0e0e7207 */ /* 0x000fca0001000000 */
[----:B------:R-:W-:-:S04]  /*1ce00*/  IMAD.IADD R3, R3, 0x1, R14 ;  /* 0x0000000103037824 */ /* 0x000fc800078e020e */
[----:B------:R-:W-:-:S07]  /*1ce10*/  IMAD.MOV.U32 R13, RZ, RZ, R3 ;  /* 0x000000ffff0d7224 */ /* 0x000fce00078e0003 */
[----:B------:R-:W-:Y:S05]  /*1ce20*/  WARPSYNC.COLLECTIVE R15, `(.L_x_5261) ;  /* 0x000000000f087348 */ /* 0x000fea0003c00000 */
[----:B------:R0:W1:Y:S02]  /*1ce30*/  SHFL.UP P6, R14, R13, R12, R11 ;  /* 0x0400000c0d0e7389 */ /* 0x00006400000c000b */
[----:B01----:R-:W-:Y:S01]  /*1ce40*/  ENDCOLLECTIVE ;  /* 0x000000000000791b */ /* 0x003fe20003800000 */
.L_x_5261:
[----:B------:R-:W-:Y:S01]  /*1ce50*/  IMAD.MOV.U32 R12, RZ, RZ, 0x8 ;  /* 0x00000008ff0c7424 */ /* 0x000fe200078e00ff */
[----:B------:R-:W-:-:S05]  /*1ce60*/  SEL R14, R14, RZ, P3 ;  /* 0x000000ff0e0e7207 */ /* 0x000fca0001800000 */
[----:B------:R-:W-:-:S04]  /*1ce70*/  IMAD.IADD R3, R3, 0x1, R14 ;  /* 0x0000000103037824 */ /* 0x000fc800078e020e */
[----:B------:R-:W-:-:S07]  /*1ce80*/  IMAD.MOV.U32 R13, RZ, RZ, R3 ;  /* 0x000000ffff0d7224 */ /* 0x000fce00078e0003 */
[----:B------:R-:W-:Y:S05]  /*1ce90*/  WARPSYNC.COLLECTIVE R15, `(.L_x_5262) ;  /* 0x000000000f087348 */ /* 0x000fea0003c00000 */
[----:B------:R0:W1:Y:S02]  /*1cea0*/  SHFL.UP P6, R14, R13, R12, R11 ;  /* 0x0400000c0d0e7389 */ /* 0x00006400000c000b */
[----:B01----:R-:W-:Y:S01]  /*1ceb0*/  ENDCOLLECTIVE ;  /* 0x000000000000791b */ /* 0x003fe20003800000 */
.L_x_5262:
[----:B------:R-:W-:Y:S02]  /*1cec0*/  MOV R12, 0x10 ;  /* 0x00000010000c7802 */ /* 0x000fe40000000f00 */
[----:B------:R-:W-:-:S05]  /*1ced0*/  SEL R14, R14, RZ, P4 ;  /* 0x000000ff0e0e7207 */ /* 0x000fca0002000000 */
[----:B------:R-:W-:-:S04]  /*1cee0*/  IMAD.IADD R3, R3, 0x1, R14 ;  /* 0x0000000103037824 */ /* 0x000fc800078e020e */
[----:B------:R-:W-:-:S07]  /*1cef0*/  IMAD.MOV.U32 R13, RZ, RZ, R3 ;  /* 0x000000ffff0d7224 */ /* 0x000fce00078e0003 */
[----:B------:R-:W-:Y:S05]  /*1cf00*/  WARPSYNC.COLLECTIVE R15, `(.L_x_5263) ;  /* 0x000000000f087348 */ /* 0x000fea0003c00000 */
[----:B------:R0:W1:Y:S02]  /*1cf10*/  SHFL.UP P6, R14, R13, R12, R11 ;  /* 0x0400000c0d0e7389 */ /* 0x00006400000c000b */
[----:B01----:R-:W-:Y:S01]  /*1cf20*/  ENDCOLLECTIVE ;  /* 0x000000000000791b */ /* 0x003fe20003800000 */
.L_x_5263:
        /* <DEDUP_REMOVED lines=8> */
.L_x_5264:
[----:B------:R-:W-:Y:S01]  /*1cfb0*/  IMAD.MOV.U32 R16, RZ, RZ, R14 ;  /* 0x000000ffff107224 */ /* 0x000fe200078e000e */
[----:B------:R-:W-:Y:S06]  /*1cfc0*/  BRA `(.L_x_5265) ;  /* 0xffffffc800687947 */ /* 0x000fec000383ffff */
.L_x_5145:
[----:B------:R-:W-:Y:S01]  /*1cfd0*/  BSSY B0, `(.L_x_5266) ;  /* 0x0000006000007945 */ /* 0x000fe20003800000 */
[----:B------:R-:W-:Y:S01]  /*1cfe0*/  PLOP3.LUT P6, PT, P6, PT, PT, 0x8, 0x0 ;  /* 0x000000000000781c */ /* 0x000fe200037ce170 */
[----:B------:R-:W-:-:S12]  /*1cff0*/  IMAD.MOV.U32 R15, RZ, RZ, -0x1 ;  /* 0xffffffffff0f7424 */ /* 0x000fd800078e00ff */
[----:B0----5:R-:W-:Y:S05]  /*1d000*/  WARPSYNC.COLLECTIVE R15, `(.L_x_5267) ;  /* 0x000000000f087348 */ /* 0x021fea0003c00000 */
[----:B------:R-:W-:Y:S01]  /*1d010*/  VOTE.ANY R14, PT, P6 ;  /* 0x00000000000e7806 */ /* 0x000fe200030e0100 */
[----:B0----5:R-:W-:Y:S06]  /*1d020*/  ENDCOLLECTIVE ;  /* 0x000000000000791b */ /* 0x021fec0003800000 */
.L_x_5267:
[----:B------:R-:W-:Y:S05]  /*1d030*/  BSYNC B0 ;  /* 0x0000000000007941 */ /* 0x000fea0003800000 */
.L_x_5266:
        /* <DEDUP_REMOVED lines=9> */
.L_x_5268:
[----:B------:R-:W-:Y:S01]  /*1d0d0*/  IMAD.MOV.U32 R17, RZ, RZ, R14 ;  /* 0x000000ffff117224 */ /* 0x000fe200078e000e */
[----:B------:R-:W-:Y:S06]  /*1d0e0*/  BRA `(.L_x_5269) ;  /* 0xffffffc800587947 */ /* 0x000fec000383ffff */
.L_x_5147:
[----:B------:R-:W-:Y:S01]  /*1d0f0*/  BSSY B0, `(.L_x_5270) ;  /* 0x0000007000007945 */ /* 0x000fe20003800000 */
[----:B------:R-:W-:Y:S02]  /*1d100*/  IMAD.MOV.U32 R13, RZ, RZ, R3 ;  /* 0x000000ffff0d7224 */ /* 0x000fe400078e0003 */
[----:B------:R-:W-:Y:S02]  /*1d110*/  IMAD.MOV.U32 R11, RZ, RZ, 0x1f ;  /* 0x0000001fff0b7424 */ /* 0x000fe400078e00ff */
[----:B------:R-:W-:-:S07]  /*1d120*/  IMAD.MOV.U32 R15, RZ, RZ, -0x1 ;  /* 0xffffffffff0f7424 */ /* 0x000fce00078e00ff */
[----:B012--5:R-:W-:Y:S05]  /*1d130*/  WARPSYNC.COLLECTIVE R15, `(.L_x_5271) ;  /* 0x000000000f087348 */ /* 0x027fea0003c00000 */
[----:B------:R3:W4:Y:S02]  /*1d140*/  SHFL.IDX P6, R14, R13, R12, R11 ;  /* 0x0000000c0d0e7389 */ /* 0x00072400000c000b */
[----:B012345:R-:W-:Y:S01]  /*1d150*/  ENDCOLLECTIVE ;  /* 0x000000000000791b */ /* 0x03ffe20003800000 */
.L_x_5271:
[----:B------:R-:W-:Y:S05]  /*1d160*/  BSYNC B0 ;  /* 0x0000000000007941 */ /* 0x000fea0003800000 */
.L_x_5270:
[----:B------:R-:W-:Y:S01]  /*1d170*/  IMAD.MOV.U32 R3, RZ, RZ, R14 ;  /* 0x000000ffff037224 */ /* 0x000fe200078e000e */
[----:B------:R-:W-:Y:S06]  /*1d180*/  BRA `(.L_x_5272) ;  /* 0xffffffc8004c7947 */ /* 0x000fec000383ffff */
.L_x_5151:
[----:B0-----:R0:W1:Y:S02]  /*1d190*/  SYNCS.PHASECHK.TRANS64.TRYWAIT P0, [R0+URZ+0x22820], R3 ;  /* 0x02282003000075a7 */ /* 0x001064000800017f */
[----:B-1----:R-:W-:Y:S05]  /*1d1a0*/  @!P0 NANOSLEEP.SYNCS 0x989680 ;  /* 0x009896800000895d */ /* 0x002fea0003900000 */
[----:B------:R-:W1:Y:S02]  /*1d1b0*/  @!P0 SYNCS.PHASECHK.TRANS64 P0, [R0+URZ+0x22820], R3 ;  /* 0x02282003000085a7 */ /* 0x000e64000800007f */
[----:B-1----:R-:W-:Y:S05]  /*1d1c0*/  @!P0 BRA `(.L_x_5151) ;  /* 0xfffffffc00f08947 */ /* 0x002fea000383ffff */
[----:B------:R-:W-:Y:S05]  /*1d1d0*/  BRA `(.L_x_5273) ;  /* 0xffffffcc00d07947 */ /* 0x000fea000383ffff */
.L_x_5152:
        /* <DEDUP_REMOVED lines=11> */
.L_x_5275:
[----:B------:R-:W-:Y:S05]  /*1d290*/  BSYNC B0 ;  /* 0x0000000000007941 */ /* 0x000fea0003800000 */
.L_x_5274:
[----:B------:R-:W-:Y:S05]  /*1d2a0*/  BRA `(.L_x_5276) ;  /* 0xffffffcc00b87947 */ /* 0x000fea000383ffff */
.L_x_5153:
[----:B------:R-:W-:Y:S01]  /*1d2b0*/  BSSY B0, `(.L_x_5277) ;  /* 0x0000006000007945 */ /* 0x000fe20003800000 */
[----:B------:R-:W-:-:S07]  /*1d2c0*/  IMAD.MOV.U32 R15, RZ, RZ, -0x1 ;  /* 0xffffffffff0f7424 */ /* 0x000fce00078e00ff */
[----:B01---5:R-:W-:Y:S05]  /*1d2d0*/  WARPSYNC.COLLECTIVE R15, `(.L_x_5278) ;  /* 0x000000000f0c7348 */ /* 0x023fea0003c00000 */
[----:B------:R-:W-:Y:S02]  /*1d2e0*/  ELECT P6, UR62, PT ;  /* 0x00000000003e782f */ /* 0x000fe400038c0000 */
[----:B------:R-:W-:Y:S01]  /*1d2f0*/  MOV R14, UR62 ;  /* 0x0000003e000e7c02 */ /* 0x000fe20008000f00 */
[----:B01---5:R-:W-:Y:S10]  /*1d300*/  ENDCOLLECTIVE ;  /* 0x000000000000791b */ /* 0x023ff40003800000 */
.L_x_5278:
[----:B------:R-:W-:Y:S05]  /*1d310*/  BSYNC B0 ;  /* 0x0000000000007941 */ /* 0x000fea0003800000 */
.L_x_5277:
[----:B------:R-:W-:Y:S05]  /*1d320*/  BRA `(.L_x_5279) ;  /* 0xffffffcc00ac7947 */ /* 0x000fea000383ffff */
.L_x_5155:
[----:B0-----:R0:W1:Y:S02]  /*1d330*/  SYNCS.PHASECHK.TRANS64.TRYWAIT P0, [R6+URZ], R5 ;  /* 0x00000005060075a7 */ /* 0x001064000800017f */
[----:B-1----:R-:W-:Y:S05]  /*1d340*/  @!P0 NANOSLEEP.SYNCS 0x989680 ;  /* 0x009896800000895d */ /* 0x002fea0003900000 */
[----:B------:R-:W1:Y:S02]  /*1d350*/  @!P0 SYNCS.PHASECHK.TRANS64 P0, [R6+URZ], R5 ;  /* 0x00000005060085a7 */ /* 0x000e64000800007f */
[----:B-1----:R-:W-:Y:S05]  /*1d360*/  @!P0 BRA `(.L_x_5155) ;  /* 0xfffffffc00f08947 */ /* 0x002fea000383ffff */
[----:B------:R-:W-:Y:S05]  /*1d370*/  BRA `(.L_x_5280) ;  /* 0xffffffcc00e87947 */ /* 0x000fea000383ffff */
.L_x_5156:
[----:B-1----:R1:W2:Y:S02]  /*1d380*/  SYNCS.PHASECHK.TRANS64.TRYWAIT P0, [R7+URZ], R2 ;  /* 0x00000002070075a7 */ /* 0x0022a4000800017f */
[----:B--2---:R-:W-:Y:S05]  /*1d390*/  @!P0 NANOSLEEP.SYNCS 0x989680 ;  /* 0x009896800000895d */ /* 0x004fea0003900000 */
[----:B------:R-:W2:Y:S02]  /*1d3a0*/  @!P0 SYNCS.PHASECHK.TRANS64 P0, [R7+URZ], R2 ;  /* 0x00000002070085a7 */ /* 0x000ea4000800007f */
[----:B--2---:R-:W-:Y:S05]  /*1d3b0*/  @!P0 BRA `(.L_x_5156) ;  /* 0xfffffffc00f08947 */ /* 0x004fea000383ffff */
[----:B------:R-:W-:Y:S05]  /*1d3c0*/  BRA `(.L_x_5281) ;  /* 0xffffffcc00dc7947 */ /* 0x000fea000383ffff */
.L_x_5158:
[----:B--2---:R2:W3:Y:S02]  /*1d3d0*/  SYNCS.PHASECHK.TRANS64.TRYWAIT P0, [R4+URZ], R5 ;  /* 0x00000005040075a7 */ /* 0x0044e4000800017f */
[----:B---3--:R-:W-:Y:S05]  /*1d3e0*/  @!P0 NANOSLEEP.SYNCS 0x989680 ;  /* 0x009896800000895d */ /* 0x008fea0003900000 */
[----:B------:R-:W3:Y:S02]  /*1d3f0*/  @!P0 SYNCS.PHASECHK.TRANS64 P0, [R4+URZ], R5 ;  /* 0x00000005040085a7 */ /* 0x000ee4000800007f */
[----:B---3--:R-:W-:Y:S05]  /*1d400*/  @!P0 BRA `(.L_x_5158) ;  /* 0xfffffffc00f08947 */ /* 0x008fea000383ffff */
[----:B------:R-:W-:Y:S05]  /*1d410*/  BRA `(.L_x_5282) ;  /* 0xffffffcc00e47947 */ /* 0x000fea000383ffff */
.L_x_5283:
        /* <DEDUP_REMOVED lines=14> */
.L_x_6052:


//--------------------- .text._ZN7cutlass13device_kernelIN5flash11enable_sm90INS1_16FlashAttnFwdSm90INS1_25CollectiveMainloopFwdSm90ILi2EN4cute5tupleIJNS5_1CILi1EEES8_S8_EEENS6_IJNS7_ILi128EEENS7_ILi96EEENS7_ILi64EEEEEELi256ENS_6half_tEfNS_4arch4Sm90ELb1ELb0ELb0ELb1ELb0ELb0ELb1ELb1ELb0ELb1ELb0ELb0EEENS1_21CollectiveEpilogueFwdINS6_IJSA_NS7_ILi256EEESB_EEES9_SE_SG_Li256ELb1ELb1ELb0ELb0EEENS1_36VarlenDynamicPersistentTileSchedulerILi128ELi96ELi256ELi128ELb0ELb1ELb1ELb1ELb1ELb1EEEEEEEEEvNT_6ParamsE --------------------------
	.section	.text._ZN7cutlass13device_kernelIN5flash11enable_sm90INS1_16FlashAttnFwdSm90INS1_25CollectiveMainloopFwdSm90ILi2EN4cute5tupleIJNS5_1CILi1EEES8_S8_EEENS6_IJNS7_ILi128EEENS7_ILi96EEENS7_ILi64EEEEEELi256ENS_6half_tEfNS_4arch4Sm90ELb1ELb0ELb0ELb1ELb0ELb0ELb1ELb1ELb0ELb1ELb0ELb0EEENS1_21CollectiveEpilogueFwdINS6_IJSA_NS7_ILi256EEESB_EEES9_SE_SG_Li256ELb1ELb1ELb0ELb0EEENS1_36VarlenDynamicPersistentTileSchedulerILi128ELi96ELi256ELi128ELb0ELb1ELb1ELb1ELb1ELb1EEEEEEEEEvNT_6ParamsE,"ax",@progbits
	.align	128
.text._ZN7cutlass13device_kernelIN5flash11enable_sm90INS1_16FlashAttnFwdSm90INS1_25CollectiveMainloopFwdSm90ILi2EN4cute5tupleIJNS5_1CILi1EEES8_S8_EEENS6_IJNS7_ILi128EEENS7_ILi96EEENS7_ILi64EEEEEELi256ENS_6half_tEfNS_4arch4Sm90ELb1ELb0ELb0ELb1ELb0ELb0ELb1ELb1ELb0ELb1ELb0ELb0EEENS1_21CollectiveEpilogueFwdINS6_IJSA_NS7_ILi256EEESB_EEES9_SE_SG_Li256ELb1ELb1ELb0ELb0EEENS1_36VarlenDynamicPersistentTileSchedulerILi128ELi96ELi256ELi128ELb0ELb1ELb1ELb1ELb1ELb1EEEEEEEEEvNT_6ParamsE:
        .type           _ZN7cutlass13device_kernelIN5flash11enable_sm90INS1_16FlashAttnFwdSm90INS1_25CollectiveMainloopFwdSm90ILi2EN4cute5tupleIJNS5_1CILi1EEES8_S8_EEENS6_IJNS7_ILi128EEENS7_ILi96EEENS7_ILi64EEEEEELi256ENS_6half_tEfNS_4arch4Sm90ELb1ELb0ELb0ELb1ELb0ELb0ELb1ELb1ELb0ELb1ELb0ELb0EEENS1_21CollectiveEpilogueFwdINS6_IJSA_NS7_ILi256EEESB_EEES9_SE_SG_Li256ELb1ELb1ELb0ELb0EEENS1_36VarlenDynamicPersistentTileSchedulerILi128ELi96ELi256ELi128ELb0ELb1ELb1ELb1ELb1ELb1EEEEEEEEEvNT_6ParamsE,@function
        .size           _ZN7cutlass13device_kernelIN5flash11enable_sm90INS1_16FlashAttnFwdSm90INS1_25CollectiveMainloopFwdSm90ILi2EN4cute5tupleIJNS5_1CILi1EEES8_S8_EEENS6_IJNS7_ILi128EEENS7_ILi96EEENS7_ILi64EEEEEELi256ENS_6half_tEfNS_4arch4Sm90ELb1ELb0ELb0ELb1ELb0ELb0ELb1ELb1ELb0ELb1ELb0ELb0EEENS1_21CollectiveEpilogueFwdINS6_IJSA_NS7_ILi256EEESB_EEES9_SE_SG_Li256ELb1ELb1ELb0ELb0EEENS1_36VarlenDynamicPersistentTileSchedulerILi128ELi96ELi256ELi128ELb0ELb1ELb1ELb1ELb1ELb1EEEEEEEEEvNT_6ParamsE,(.L_x_6053 - _ZN7cutlass13device_kernelIN5flash11enable_sm90INS1_16FlashAttnFwdSm90INS1_25CollectiveMainloopFwdSm90ILi2EN4cute5tupleIJNS5_1CILi1EEES8_S8_EEENS6_IJNS7_ILi128EEENS7_ILi96EEENS7_ILi64EEEEEELi256ENS_6half_tEfNS_4arch4Sm90ELb1ELb0ELb0ELb1ELb0ELb0ELb1ELb1ELb0ELb1ELb0ELb0EEENS1_21CollectiveEpilogueFwdINS6_IJSA_NS7_ILi256EEESB_EEES9_SE_SG_Li256ELb1ELb1ELb0ELb0EEENS1_36VarlenDynamicPersistentTileSchedulerILi128ELi96ELi256ELi128ELb0ELb1ELb1ELb1ELb1ELb1EEEEEEEEEvNT_6ParamsE)
        .other          _ZN7cutlass13device_kernelIN5flash11enable_sm90INS1_16FlashAttnFwdSm90INS1_25CollectiveMainloopFwdSm90ILi2EN4cute5tupleIJNS5_1CILi1EEES8_S8_EEENS6_IJNS7_ILi128EEENS7_ILi96EEENS7_ILi64EEEEEELi256ENS_6half_tEfNS_4arch4Sm90ELb1ELb0ELb0ELb1ELb0ELb0ELb1ELb1ELb0ELb1ELb0ELb0EEENS1_21CollectiveEpilogueFwdINS6_IJSA_NS7_ILi256EEESB_EEES9_SE_SG_Li256ELb1ELb1ELb0ELb0EEENS1_36VarlenDynamicPersistentTileSchedulerILi128ELi96ELi256ELi128ELb0ELb1ELb1ELb1ELb1ELb1EEEEEEEEEvNT_6ParamsE,@"STO_CUDA_ENTRY STV_DEFAULT"
_ZN7cutlass13device_kernelIN5flash11enable_sm90INS1_16FlashAttnFwdSm90INS1_25CollectiveMainloopFwdSm90ILi2EN4cute5tupleIJNS5_1CILi1EEES8_S8_EEENS6_IJNS7_ILi128EEENS7_ILi96EEENS7_ILi64EEEEEELi256ENS_6half_tEfNS_4arch4Sm90ELb1ELb0ELb0ELb1ELb0ELb0ELb1ELb1ELb0ELb1ELb0ELb0EEENS1_21CollectiveEpilogueFwdINS6_IJSA_NS7_ILi256EEESB_EEES9_SE_SG_Li256ELb1ELb1ELb0ELb0EEENS1_36VarlenDynamicPersistentTileSchedulerILi128ELi96ELi256ELi128ELb0ELb1ELb1ELb1ELb1ELb1EEEEEEEEEvNT_6ParamsE:
        /* <DEDUP_REMOVED lines=18> */
.L_x_5285:
[----:B------:R-:W-:Y:S05]  /*0120*/  BSYNC B0 ;  /* 0x0000000000007941 */ /* 0x000fea0003800000 */
.L_x_5284:
        /* <DEDUP_REMOVED lines=43> */
.L_x_5286:
        /* <DEDUP_REMOVED lines=22> */
.L_x_5287:
        /* <DEDUP_REMOVED lines=18> */
.L_x_5288:
        /* <DEDUP_REMOVED lines=22> */
.L_x_5289:
        /* <DEDUP_REMOVED lines=22> */
.L_x_5290:
        /* <DEDUP_REMOVED lines=9> */
.L_x_5292:
        /* <DEDUP_REMOVED lines=27> */
[----:B------:R-:W-:Y:S02]  /*0b60*/  LEA.HI R0, R3, R234, RZ, 0x4 ;  /* 0x000000ea03007211 */ /* 0x000fe400078f20ff */
[----:B------:R-:W-:Y:S02]  /*0b70*/  LOP3.LUT R225, R5, 0xffffff80, RZ, 0xc0, !PT ;  /* 0xffffff8005e17812 */ /* 0x000fe400078ec0ff */
[----:B------:R-:W-:Y:S02]  /*0b80*/  SHF.R.S32.HI R9, RZ, 0x4, R0 ;  /* 0x00000004ff097819 */ /* 0x000fe40000011400 */
[----:B------:R-:W-:Y:S01]  /*0b90*/  LOP3.LUT R7, R0, 0x3fffff0, RZ, 0xc0, !PT ;  /* 0x03fffff000077812 */ /* 0x000fe200078ec0ff */
[----:B------:R-:W-:Y:S01]  /*0ba0*/  IMAD.IADD R225, R234, 0x1, -R225 ;  /* 0x00000001eae17824 */ /* 0x000fe200078e0ae1 */
[----:B------:R-:W-:-:S02]  /*0bb0*/  LEA.HI R0, R0, R9, RZ, 0x1 ;  /* 0x0000000900007211 */ /* 0x000fc400078f08ff */
[----:B------:R-:W-:Y:S01]  /*0bc0*/  LEA.HI R10, R3, R234, RZ, 0x2 ;  /* 0x000000ea030a7211 */ /* 0x000fe200078f10ff */
[----:B------:R-:W-:Y:S01]  /*0bd0*/  IMAD.IADD R7, R234, 0x1, -R7 ;  /* 0x00000001ea077824 */ /* 0x000fe200078e0a07 */
[----:B------:R-:W-:Y:S02]  /*0be0*/  SHF.R.S32.HI R4, RZ, 0x1f, R225 ;  /* 0x0000001fff047819 */ /* 0x000fe400000114e1 */
[----:B------:R-:W-:Y:S02]  /*0bf0*/  LOP3.LUT R0, R0, 0x1ffffffe, RZ, 0xc0, !PT ;  /* 0x1ffffffe00007812 */ /* 0x000fe400078ec0ff */
[----:B------:R-:W-:Y:S02]  /*0c00*/  LEA.HI R6, R4, R225, RZ, 0x2 ;  /* 0x000000e104067211 */ /* 0x000fe400078f10ff */
[----:B------:R-:W-:Y:S01]  /*0c10*/  SHF.R.S32.HI R226, RZ, 0x7, R5 ;  /* 0x00000007ffe27819 */ /* 0x000fe20000011405 */
[----:B------:R-:W-:Y:S01]  /*0c20*/  IMAD.IADD R0, R9, 0x1, -R0 ;  /* 0x0000000109007824 */ /* 0x000fe200078e0a00 */
[----:B------:R-:W-:-:S02]  /*0c30*/  SHF.R.S32.HI R8, RZ, 0x2, R6 ;  /* 0x00000002ff087819 */ /* 0x000fc40000011406 */
[----:B------:R-:W-:Y:S02]  /*0c40*/  SHF.R.S32.HI R11, RZ, 0x1f, R6 ;  /* 0x0000001fff0b7819 */ /* 0x000fe40000011406 */
[----:B------:R-:W-:Y:S02]  /*0c50*/  LOP3.LUT R9, R10, 0xfffffffc, RZ, 0xc0, !PT ;  /* 0xfffffffc0a097812 */ /* 0x000fe400078ec0ff */
[----:B------:R-:W-:Y:S02]  /*0c60*/  LEA.HI R11, R11, R8, RZ, 0x3 ;  /* 0x000000080b0b7211 */ /* 0x000fe400078f18ff */
[----:B------:R-:W-:Y:S01]  /*0c70*/  LEA.HI R4, R4, R225, RZ, 0x5 ;  /* 0x000000e104047211 */ /* 0x000fe200078f28ff */
[----:B------:R-:W-:Y:S01]  /*0c80*/  IMAD.IADD R9, R234, 0x1, -R9 ;  /* 0x00000001ea097824 */ /* 0x000fe200078e0a09 */
[----:B------:R-:W-:Y:S02]  /*0c90*/  LOP3.LUT R11, R11, 0xfffffff8, RZ, 0xc0, !PT ;  /* 0xfffffff80b0b7812 */ /* 0x000fe400078ec0ff */
[----:B------:R-:W-:-:S02]  /*0ca0*/  LEA.HI R5, R5, R226, RZ, 0x1 ;  /* 0x000000e205057211 */ /* 0x000fc400078f08ff */
[----:B------:R-:W-:Y:S01]  /*0cb0*/  SHF.R.S32.HI R4, RZ, 0x5, R4 ;  /* 0x00000005ff047819 */ /* 0x000fe20000011404 */
[----:B------:R-:W-:Y:S01]  /*0cc0*/  IMAD.IADD R11, R8, 0x1, -R11 ;  /* 0x00000001080b7824 */ /* 0x000fe200078e0a0b */
[----:B------:R-:W-:Y:S02]  /*0cd0*/  LOP3.LUT R5, R5, 0x3fffffe, RZ, 0xc0, !PT ;  /* 0x03fffffe05057812 */ /* 0x000fe400078ec0ff */
[----:B------:R-:W-:Y:S01]  /*0ce0*/  LOP3.LUT R204, R6, 0x7ffffffc, RZ, 0xc0, !PT ;  /* 0x7ffffffc06cc7812 */ /* 0x000fe200078ec0ff */
[----:B------:R-:W-:Y:S02]  /*0cf0*/  IMAD R4, R4, 0x10, R11 ;  /* 0x0000001004047824 */ /* 0x000fe400078e020b */
[----:B------:R-:W-:Y:S02]  /*0d00*/  IMAD.IADD R5, R226, 0x1, -R5 ;  /* 0x00000001e2057824 */ /* 0x000fe400078e0a05 */
[----:B------:R-:W-:Y:S02]  /*0d10*/  IMAD.IADD R204, R225, 0x1, -R204 ;  /* 0x00000001e1cc7824 */ /* 0x000fe400078e0acc */
[----:B------:R-:W-:Y:S01]  /*0d20*/  IMAD R227, R5, 0x40, R4 ;  /* 0x0000004005e37824 */ /* 0x000fe200078e0204 */
[----:B--2---:R-:W-:-:S02]  /*0d30*/  R2UR UR4, R2 ;  /* 0x00000000020472ca */ /* 0x004fc400000e0000 */
[CC--:B------:R-:W-:Y:S02]  /*0d40*/  LEA.HI R2, R3.reuse, R234.reuse, RZ, 0x5 ;  /* 0x000000ea03027211 */ /* 0x0c0fe400078f28ff */
[----:B------:R-:W-:-:S03]  /*0d50*/  LEA.HI R3, R3, R234, RZ, 0x3 ;  /* 0x000000ea03037211 */ /* 0x000fc600078f18ff */
[----:B------:R-:W-:Y:S01]  /*0d60*/  IMAD.SHL.U32 R2, R2, 0x20, RZ ;  /* 0x0000002002027824 */ /* 0x000fe200078e00ff */
[----:B------:R-:W-:Y:S02]  /*0d70*/  LOP3.LUT R219, R3, 0xfffffff8, RZ, 0xc0, !PT ;  /* 0xfffffff803db7812 */ /* 0x000fe400078ec0ff */
[----:B------:R-:W-:Y:S02]  /*0d80*/  SHF.R.S32.HI R222, RZ, 0x3, R3 ;  /* 0x00000003ffde7819 */ /* 0x000fe40000011403 */
[----:B------:R-:W-:Y:S01]  /*0d90*/  LOP3.LUT R2, R2, 0xfffffc00, RZ, 0xc0, !PT ;  /* 0xfffffc0002027812 */ /* 0x000fe200078ec0ff */
[----:B------:R-:W-:Y:S01]  /*0da0*/  IMAD.IADD R219, R234, 0x1, -R219 ;  /* 0x00000001eadb7824 */ /* 0x000fe200078e0adb */
[----:B------:R-:W-:-:S03]  /*0db0*/  ULOP3.LUT UR4, UR4, 0x1, URZ, 0xfc, !UPT ;  /* 0x0000000104047892 */ /* 0x000fc6000f8efc3f */
[----:B------:R-:W-:Y:S01]  /*0dc0*/  IMAD R7, R7, 0x40, R2 ;  /* 0x0000004007077824 */ /* 0x000fe200078e0202 */
[----:B------:R-:W-:Y:S01]  /*0dd0*/  LEA.HI R2, R9, R9, RZ, 0x1 ;  /* 0x0000000909027211 */ /* 0x000fe200078f08ff */
[----:B------:R-:W-:Y:S02]  /*0de0*/  IMAD.SHL.U32 R200, R219, 0x8, RZ ;  /* 0x00000008dbc87824 */ /* 0x000fe400078e00ff */
[----:B------:R-:W-:Y:S01]  /*0df0*/  IMAD.U32 R229, RZ, RZ, UR4 ;  /* 0x00000004ffe57e24 */ /* 0x000fe2000f8e00ff */
[----:B------:R-:W-:Y:S01]  /*0e00*/  LOP3.LUT R2, R2, 0x1ffffffe, RZ, 0xc0, !PT ;  /* 0x1ffffffe02027812 */ /* 0x000fe200078ec0ff */
[C---:B------:R-:W-:Y:S01]  /*0e10*/  VIADD R206, R200.reuse, 0x40 ;  /* 0x00000040c8ce7836 */ /* 0x040fe20000000000 */
[----:B------:R-:W-:Y:S01]  /*0e20*/  UMOV UR4, URZ ;  /* 0x0000003f00047c82 */ /* 0x000fe20008000000 */
        /* <DEDUP_REMOVED lines=9> */
[----:B------:R-:W-:Y:S02]  /*0ec0*/  IMAD R203, R2, 0x8, R227 ;  /* 0x0000000802cb7824 */ /* 0x000fe400078e02e3 */
[----:B------:R-:W-:-:S07]  /*0ed0*/  IMAD.U32 R224, RZ, RZ, UR4 ;  /* 0x00000004ffe07e24 */ /* 0x000fce000f8e00ff */
.L_x_5347:
[----:B0-23--:R-:W0:Y:S01]  /*0ee0*/  LDC.64 R2, c[0x0][0xd88] ;  /* 0x00036200ff027b82 */ /* 0x00de220000000a00 */
[----:B------:R-:W-:Y:S01]  /*0ef0*/  ULDC.64 UR8, c[0x0][0xb20] ;  /* 0x0002c80000087ab9 */ /* 0x000fe20000000a00 */
[----:B------:R-:W-:Y:S01]  /*0f00*/  ULDC.64 UR10, c[0x0][0xb10] ;  /* 0x0002c400000a7ab9 */ /* 0x000fe20000000a00 */
[----:B0-----:R-:W-:-:S06]  /*0f10*/  IMAD.WIDE R2, R7, 0x4, R2 ;  /* 0x0000000407027825 */ /* 0x001fcc00078e0202 */
[----:B------:R-:W2:Y:S01]  /*0f20*/  LDG.E R2, desc[UR38][R2.64] ;  /* 0x0000002602027981 */ /* 0x000ea2000c1e1900 */
[----:B------:R-:W-:Y:S01]  /*0f30*/  UISETP.NE.U32.AND UP0, UPT, UR8, URZ, UPT ;  /* 0x0000003f0800728c */ /* 0x000fe2000bf05070 */
[----:B------:R-:W-:Y:S01]  /*0f40*/  IMAD.MOV.U32 R7, RZ, RZ, RZ ;  /* 0x000000ffff077224 */ /* 0x000fe200078e00ff */
[----:B------:R-:W-:Y:S02]  /*0f50*/  UISETP.NE.U32.AND UP1, UPT, UR10, URZ, UPT ;  /* 0x0000003f0a00728c */ /* 0x000fe4000bf25070 */
[----:B------:R-:W-:Y:S02]  /*0f60*/  UISETP.NE.AND.EX UP0, UPT, UR9, URZ, UPT, UP0 ;  /* 0x0000003f0900728c */ /* 0x000fe4000bf05300 */
[----:B------:R-:W-:-:S04]  /*0f70*/  UISETP.NE.AND.EX UP1, UPT, UR11, URZ, UPT, UP1 ;  /* 0x0000003f0b00728c */ /* 0x000fc8000bf25310 */
[----:B------:R-:W-:Y:S02]  /*0f80*/  PLOP3.LUT P0, PT, PT, PT, UP0, 0x80, 0x0 ;  /* 0x000000000000781c */ /* 0x000fe40003f0f008 */
[----:B------:R-:W-:Y:S02]  /*0f90*/  PLOP3.LUT P2, PT, PT, PT, UP1, 0x80, 0x0 ;  /* 0x000000000000781c */ /* 0x000fe40003f4f018 */
[----:B--2---:R-:W-:-:S13]  /*0fa0*/  R2UR UR4, R2 ;  /* 0x00000000020472ca */ /* 0x004fda00000e0000 */
[----:B------:R-:W-:Y:S02]  /*0fb0*/  USHF.R.S32.HI UR7, URZ, 0x1f, UR4 ;  /* 0x0000001f3f077899 */ /* 0x000fe40008011404 */
[----:B------:R-:W-:Y:S01]  /*0fc0*/  IMAD.U32 R220, RZ, RZ, UR4 ;  /* 0x00000004ffdc7e24 */ /* 0x000fe2000f8e00ff */
[----:B------:R-:W-:-:S04]  /*0fd0*/  @UP0 ULEA UR8, UP2, UR4, UR8, 0x2 ;  /* 0x0000000804080291 */ /* 0x000fc8000f84103f */
[----:B------:R-:W-:Y:S02]  /*0fe0*/  @UP0 ULEA.HI.X UR9, UR4, UR9, UR7, 0x2, UP2 ;  /* 0x0000000904090291 */ /* 0x000fe400090f1407 */
[----:B------:R-:W-:Y:S01]  /*0ff0*/  IMAD.U32 R223, RZ, RZ, UR7 ;  /* 0x00000007ffdf7e24 */ /* 0x000fe2000f8e00ff */
[----:B------:R-:W-:Y:S01]  /*1000*/  @UP1 ULEA UR10, UP0, UR4, UR10, 0x2 ;  /* 0x0000000a040a1291 */ /* 0x000fe2000f80103f */
[----:B------:R-:W-:-:S03]  /*1010*/  IMAD.U32 R2, RZ, RZ, UR8 ;  /* 0x00000008ff027e24 */ /* 0x000fc6000f8e00ff */
[----:B------:R-:W-:Y:S01]  /*1020*/  @UP1 ULEA.HI.X UR11, UR4, UR11, UR7, 0x2, UP0 ;  /* 0x0000000b040b1291 */ /* 0x000fe200080f1407 */
[----:B------:R-:W-:Y:S01]  /*1030*/  IMAD.U32 R3, RZ, RZ, UR9 ;  /* 0x00000009ff037e24 */ /* 0x000fe2000f8e00ff */
[----:B------:R-:W-:Y:S01]  /*1040*/  ULDC.64 UR8, c[0x0][0x418] ;  /* 0x0001060000087ab9 */ /* 0x000fe20000000a00 */
[----:B------:R-:W-:Y:S01]  /*1050*/  ULDC UR4, c[0x0][0x288] ;  /* 0x0000a20000047ab9 */ /* 0x000fe20000000800 */
[----:B------:R-:W-:Y:S01]  /*1060*/  IMAD.U32 R4, RZ, RZ, UR10 ;  /* 0x0000000aff047e24 */ /* 0x000fe2000f8e00ff */
[----:B------:R-:W-:Y:S01]  /*1070*/  ULDC UR7, c[0x0][0x2f0] ;  /* 0x0000bc0000077ab9 */ /* 0x000fe20000000800 */
[----:B------:R-:W-:Y:S01]  /*1080*/  IMAD.U32 R201, RZ, RZ, UR4 ;  /* 0x00000004ffc97e24 */ /* 0x000fe2000f8e00ff */
[----:B------:R0:W5:Y:S01]  /*1090*/  @P0 LDG.E R7, desc[UR38][R2.64] ;  /* 0x0000002602070981 */ /* 0x000162000c1e1900 */
[----:B------:R-:W-:Y:S01]  /*10a0*/  IMAD.U32 R5, RZ, RZ, UR11 ;  /* 0x0000000bff057e24 */ /* 0x000fe2000f8e00ff */
[----:B------:R-:W-:Y:S01]  /*10b0*/  UISETP.NE.U32.AND UP0, UPT, UR8, URZ, UPT ;  /* 0x0000003f0800728c */ /* 0x000fe2000bf05070 */
[----:B------:R-:W-:-:S03]  /*10c0*/  ULDC UR4, c[0x0][0x424] ;  /* 0x0001090000047ab9 */ /* 0x000fc60000000800 */
[----:B------:R0:W5:Y:S01]  /*10d0*/  @P2 LDG.E R201, desc[UR38][R4.64] ;  /* 0x0000002604c92981 */ /* 0x000162000c1e1900 */
[----:B------:R-:W-:Y:S01]  /*10e0*/  UISETP.NE.AND.EX UP0, UPT, UR9, URZ, UPT, UP0 ;  /* 0x0000003f0900728c */ /* 0x000fe2000bf05300 */
[----:B------:R-:W-:Y:S02]  /*10f0*/  IMAD.U32 R221, RZ, RZ, UR6 ;  /* 0x00000006ffdd7e24 */ /* 0x000fe4000f8e00ff */
[----:B------:R-:W-:Y:S01]  /*1100*/  ULDC.64 UR8, c[0x0][0xb18] ;  /* 0x0002c60000087ab9 */ /* 0x000fe20000000a00 */
[----:B------:R-:W-:Y:S01]  /*1110*/  USEL UR4, UR4, 0x1, UP0 ;  /* 0x0000000104047887 */ /* 0x000fe20008000000 */
[----:B------:R-:W-:-:S03]  /*1120*/  ISETP.NE.U32.AND P1, PT, RZ, UR8, PT ;  /* 0x00000008ff007c0c */ /* 0x000fc6000bf25070 */
[----:B------:R-:W-:Y:S01]  /*1130*/  UIMAD UR4, UR4, UR7, URZ ;  /* 0x00000007040472a4 */ /* 0x000fe2000f8e023f */
[----:B------:R-:W-:Y:S01]  /*1140*/  ISETP.NE.AND.EX P1, PT, RZ, UR9, PT, P1 ;  /* 0x00000009ff007c0c */ /* 0x000fe2000bf25310 */
[----:B01--4-:R-:W-:-:S12]  /*1150*/  @P2 BRA `(.L_x_5293) ;  /* 0x0000000000302947 */ /* 0x013fd80003800000 */
[----:B------:R-:W-:Y:S02]  /*1160*/  ULDC.64 UR6, c[0x0][0xaf8] ;  /* 0x0002be0000067ab9 */ /* 0x000fe40000000a00 */
[----:B------:R-:W-:-:S04]  /*1170*/  ISETP.NE.U32.AND P0, PT, RZ, UR6, PT ;  /* 0x00000006ff007c0c */ /* 0x000fc8000bf05070 */
[----:B------:R-:W-:-:S13]  /*1180*/  ISETP.NE.AND.EX P0, PT, RZ, UR7, PT, P0 ;  /* 0x00000007ff007c0c */ /* 0x000fda000bf05300 */
[----:B------:R-:W-:Y:S05]  /*1190*/  @!P0 BRA `(.L_x_5293) ;  /* 0x0000000000208947 */ /* 0x000fea0003800000 */
[----:B------:R-:W-:Y:S01]  /*11a0*/  R2UR UR10, R220 ;  /* 0x00000000dc0a72ca */ /* 0x000fe200000e0000 */
[----:B------:R-:W-:-:S12]  /*11b0*/  ULDC.64 UR6, c[0x0][0xaf8] ;  /* 0x0002be0000067ab9 */ /* 0x000fd80000000a00 */
[----:B------:R-:W-:-:S06]  /*11c0*/  UIMAD.WIDE UR6, UR10, 0x4, UR6 ;  /* 0x000000040a0678a5 */ /* 0x000fcc000f8e0206 */
[----:B------:R-:W-:Y:S02]  /*11d0*/  IMAD.U32 R2, RZ, RZ, UR6 ;  /* 0x00000006ff027e24 */ /* 0x000fe4000f8e00ff */
[----:B------:R-:W-:-:S05]  /*11e0*/  IMAD.U32 R3, RZ, RZ, UR7 ;  /* 0x00000007ff037e24 */ /* 0x000fca000f8e00ff */
[----:B-----5:R-:W2:Y:S04]  /*11f0*/  LDG.E R201, desc[UR38][R2.64] ;  /* 0x0000002602c97981 */ /* 0x020ea8000c1e1900 */
[----:B------:R-:W2:Y:S02]  /*1200*/  LDG.E R0, desc[UR38][R2.64+0x4] ;  /* 0x0000042602007981 */ /* 0x000ea4000c1e1900 */
[----:B--2---:R-:W-:-:S07]  /*1210*/  IMAD.IADD R201, R0, 0x1, -R201 ;  /* 0x0000000100c97824 */ /* 0x004fce00078e0ac9 */
.L_x_5293:
[----:B------:R-:W-:Y:S01]  /*1220*/  IMAD.U32 R202, RZ, RZ, UR4 ;  /* 0x00000004ffca7e24 */ /* 0x000fe2000f8e00ff */
[----:B------:R-:W-:Y:S06]  /*1230*/  @!P1 BRA `(.L_x_5294) ;  /* 0x0000000000209947 */ /* 0x000fec0003800000 */
[----:B------:R-:W-:Y:S02]  /*1240*/  R2UR UR6, R220 ;  /* 0x00000000dc0672ca */ /* 0x000fe400000e0000 */
[----:B------:R-:W-:-:S11]  /*1250*/  R2UR UR7, R223 ;  /* 0x00000000df0772ca */ /* 0x000fd600000e0000 */
[----:B------:R-:W-:-:S04]  /*1260*/  ULEA UR4, UP0, UR6, UR8, 0x2 ;  /* 0x0000000806047291 */ /* 0x000fc8000f80103f */
[----:B------:R-:W-:Y:S02]  /*1270*/  ULEA.HI.X UR6, UR6, UR9, UR7, 0x2, UP0 ;  /* 0x0000000906067291 */ /* 0x000fe400080f1407 */
[----:B------:R-:W-:-:S04]  /*1280*/  IMAD.U32 R2, RZ, RZ, UR4 ;  /* 0x00000004ff027e24 */ /* 0x000fc8000f8e00ff */
[----:B------:R-:W-:-:S05]  /*1290*/  IMAD.U32 R3, RZ, RZ, UR6 ;  /* 0x00000006ff037e24 */ /* 0x000fca000f8e00ff */
[----:B------:R0:W5:Y:S01]  /*12a0*/  LDG.E R202, desc[UR38][R2.64] ;  /* 0x0000002602ca7981 */ /* 0x000162000c1e1900 */
[----:B------:R-:W-:Y:S05]  /*12b0*/  BRA `(.L_x_5295) ;  /* 0x0000000000307947 */ /* 0x000fea0003800000 */
.L_x_5294:
        /* <DEDUP_REMOVED lines=9> */
[----:B------:R-:W2:Y:S04]  /*1350*/  LDG.E R202, desc[UR38][R2.64] ;  /* 0x0000002602ca7981 */ /* 0x000ea8000c1e1900 */
[----:B------:R-:W2:Y:S02]  /*1360*/  LDG.E R5, desc[UR38][R2.64+0x4] ;  /* 0x0000042602057981 */ /* 0x000ea4000c1e1900 */
[----:B--2---:R-:W-:-:S07]  /*1370*/  IMAD.IADD R202, R5, 0x1, -R202 ;  /* 0x0000000105ca7824 */ /* 0x004fce00078e0aca */
.L_x_5295:
[----:B------:R-:W1:Y:S01]  /*1380*/  LDC R0, c[0x0][0x448] ;  /* 0x00011200ff007b82 */ /* 0x000e620000000800 */
[----:B------:R-:W-:Y:S01]  /*1390*/  USHF.L.U32 UR60, UR5, 0x7, URZ ;  /* 0x00000007053c7899 */ /* 0x000fe2000800063f */
[----:B-----5:R-:W-:Y:S01]  /*13a0*/  IMAD.IADD R202, R202, 0x1, -R7 ;  /* 0x00000001caca7824 */ /* 0x020fe200078e0a07 */
[----:B------:R-:W-:Y:S01]  /*13b0*/  CS2R R148, SRZ ;  /* 0x0000000000947805 */ /* 0x000fe2000001ff00 */
[----:B------:R-:W-:Y:S01]  /*13c0*/  IMAD.MOV.U32 R150, RZ, RZ, RZ ;  /* 0x000000ffff967224 */ /* 0x000fe200078e00ff */
[----:B------:R-:W-:Y:S01]  /*13d0*/  UIADD3 UR4, UR60, 0x7f, URZ ;  /* 0x0000007f3c047890 */ /* 0x000fe2000fffe03f */
[----:B------:R-:W-:Y:S02]  /*13e0*/  CS2R R146, SRZ ;  /* 0x0000000000927805 */ /* 0x000fe4000001ff00 */
[----:B0-----:R-:W-:Y:S02]  /*13f0*/  IADD3 R3, R202, 0x60, -R201 ;  /* 0x00000060ca037810 */ /* 0x001fe40007ffe8c9 */
        /* <DEDUP_REMOVED lines=16> */
[----:B-1----:R-:W-:Y:S01]  /*1500*/  ISETP.NE.AND P0, PT, R0, 0x1, PT ;  /* 0x000000010000780c */ /* 0x002fe20003f05270 */
[----:B------:R-:W-:Y:S01]  /*1510*/  IMAD.U32 R0, RZ, RZ, UR4 ;  /* 0x00000004ff007e24 */ /* 0x000fe2000f8e00ff */
        /* <DEDUP_REMOVED lines=34> */
[----:B------:R-:W-:Y:S01]  /*1740*/  CS2R R52, SRZ ;  /* 0x0000000000347805 */ /* 0x000fe2000001ff00 */
[----:B0-----:R-:W-:Y:S01]  /*1750*/  @P0 IMAD.HI.U32 R2, R2, UR4, RZ ;  /* 0x0000000402020c27 */ /* 0x001fe2000f8e00ff */
        /* <DEDUP_REMOVED lines=8> */
[----:B------:R-:W-:Y:S01]  /*17e0*/  VIADD R2, R202, 0x5f ;  /* 0x0000005fca027836 */ /* 0x000fe20000000000 */
[----:B------:R-:W-:Y:S02]  /*17f0*/  PLOP3.LUT P0, PT, PT, PT, PT, 0x80, 0x0 ;  /* 0x000000000000781c */ /* 0x000fe40003f0f070 */
[----:B------:R-:W-:Y:S02]  /*1800*/  CS2R R36, SRZ ;  /* 0x0000000000247805 */ /* 0x000fe4000001ff00 */
[----:B------:R-:W-:Y:S01]  /*1810*/  CS2R R32, SRZ ;  /* 0x0000000000207805 */ /* 0x000fe2000001ff00 */
[----:B------:R-:W-:Y:S01]  /*1820*/  IMAD.IADD R0, R3, 0x1, R0 ;  /* 0x0000000103007824 */ /* 0x000fe200078e0200 */
[----:B------:R-:W-:Y:S01]  /*1830*/  CS2R R26, SRZ ;  /* 0x00000000001a7805 */ /* 0x000fe2000001ff00 */
[----:B------:R-:W-:Y:S01]  /*1840*/  IMAD.HI R2, R2, 0x2aaaaaab, RZ ;  /* 0x2aaaaaab02027827 */ /* 0x000fe200078e02ff */
[----:B------:R-:W-:-:S02]  /*1850*/  CS2R R28, SRZ ;  /* 0x00000000001c7805 */ /* 0x000fc4000001ff00 */
[----:B------:R-:W-:Y:S01]  /*1860*/  CS2R R24, SRZ ;  /* 0x0000000000187805 */ /* 0x000fe2000001ff00 */
[----:B------:R-:W-:Y:S01]  /*1870*/  IMAD.HI R0, R0, 0x2aaaaaab, RZ ;  /* 0x2aaaaaab00007827 */ /* 0x000fe200078e02ff */
[----:B------:R-:W-:-:S03]  /*1880*/  SHF.R.U32.HI R3, RZ, 0x1f, R2 ;  /* 0x0000001fff037819 */ /* 0x000fc60000011602 */
[----:B------:R-:W-:Y:S01]  /*1890*/  IMAD.MOV.U32 R10, RZ, RZ, RZ ;  /* 0x000000ffff0a7224 */ /* 0x000fe200078e00ff */
[----:B------:R-:W-:Y:S02]  /*18a0*/  SHF.R.U32.HI R5, RZ, 0x1f, R0 ;  /* 0x0000001fff057819 */ /* 0x000fe40000011600 */
[----:B------:R-:W-:Y:S02]  /*18b0*/  LEA.HI.SX32 R156, R2, R3, 0x1c ;  /* 0x00000003029c7211 */ /* 0x000fe400078fe2ff */
[----:B------:R-:W-:Y:S02]  /*18c0*/  CS2R R2, SRZ ;  /* 0x0000000000027805 */ /* 0x000fe4000001ff00 */
[----:B------:R-:W-:Y:S01]  /*18d0*/  LEA.HI.SX32 R5, R0, R5, 0x1c ;  /* 0x0000000500057211 */ /* 0x000fe200078fe2ff */
[----:B------:R-:W-:-:S03]  /*18e0*/  IMAD.MOV.U32 R0, RZ, RZ, RZ ;  /* 0x000000ffff007224 */ /* 0x000fc600078e00ff */
[----:B------:R-:W-:-:S04]  /*18f0*/  VIMNMX R156, R156, R5, PT ;  /* 0x000000059c9c7248 */ /* 0x000fc80003fe0100 */
[----:B------:R-:W-:-:S13]  /*1900*/  ISETP.GE.AND P1, PT, R156, 0x1, PT ;  /* 0x000000019c00780c */ /* 0x000fda0003f26270 */
[----:B------:R-:W-:Y:S05]  /*1910*/  @!P1 BRA `(.L_x_5296) ;  /* 0x0000008000289947 */ /* 0x000fea0003800000 */
        /* <DEDUP_REMOVED lines=39> */
.L_x_5297:
        /* <DEDUP_REMOVED lines=14> */
.L_x_5478:
[----:B------:R-:W-:Y:S05]  /*1c70*/  WARPSYNC.ALL ;  /* 0x0000000000007948 */ /* 0x000fea0003800000 */
[----:B------:R-:W-:Y:S01]  /*1c80*/  R2UR UR4, R229 ;  /* 0x00000000e50472ca */ /* 0x000fe200000e0000 */
[----:B------:R1:W-:-:S12]  /*1c90*/  BAR.SYNC.DEFER_BLOCKING R213, 0x100 ;  /* 0x000400d50000751d */ /* 0x0003d80000010000 */
[----:B------:R-:W-:-:S05]  /*1ca0*/  IMAD.U32 R0, RZ, RZ, UR4 ;  /* 0x00000004ff007e24 */ /* 0x000fca000f8e00ff */
[----:B------:R-:W-:-:S13]  /*1cb0*/  ISETP.NE.AND P0, PT, R0, 0x3, PT ;  /* 0x000000030000780c */ /* 0x000fda0003f05270 */
[----:B-1----:R-:W-:Y:S05]  /*1cc0*/  @!P0 BRA `(.L_x_5299) ;  /* 0x0000000000048947 */ /* 0x002fea0003800000 */
[----:B------:R-:W-:Y:S01]  /*1cd0*/  BPT.TRAP 0x1 ;  /* 0x000000040000795c */ /* 0x000fe20000300000 */
.L_x_5299:
[----:B------:R-:W-:Y:S02]  /*1ce0*/  IMAD.U32 R3, RZ, RZ, UR37 ;  /* 0x00000025ff037e24 */ /* 0x000fe4000f8e00ff */
[----:B------:R-:W-:-:S03]  /*1cf0*/  IMAD.U32 R0, RZ, RZ, UR36 ;  /* 0x00000024ff007e24 */ /* 0x000fc6000f8e00ff */
[----:B------:R-:W-:Y:S01]  /*1d00*/  SHF.L.U32 R3, R3, 0x1f, RZ ;  /* 0x0000001f03037819 */ /* 0x000fe200000006ff */
[----:B------:R-:W-:-:S04]  /*1d10*/  IMAD R0, R0, 0x8, R5 ;  /* 0x0000000800007824 */ /* 0x000fc800078e0205 */
[----:B------:R1:W2:Y:S01]  /*1d20*/  SYNCS.PHASECHK.TRANS64.TRYWAIT P1, [R0+URZ+0x32430], R3 ;  /* 0x03243003000075a7 */ /* 0x0002a2000802017f */
[----:B------:R-:W-:Y:S05]  /*1d30*/  @!P0 BRA `(.L_x_5300) ;  /* 0x0000000000048947 */ /* 0x000fea0003800000 */
[----:B------:R-:W-:Y:S01]  /*1d40*/  BPT.TRAP 0x1 ;  /* 0x000000040000795c */ /* 0x000fe20000300000 */
.L_x_5300:
[----:B--2---:R-:W-:Y:S05]  /*1d50*/  @P1 BRA `(.L_x_5301) ;  /* 0x0000000000081947 */ /* 0x004fea0003800000 */
[----:B------:R-:W2:Y:S02]  /*1d60*/  SYNCS.PHASECHK.TRANS64.TRYWAIT P1, [R0+URZ+0x32430], R3 ;  /* 0x03243003000075a7 */ /* 0x000ea4000802017f */
[----:B--2---:R-:W-:Y:S05]  /*1d70*/  @!P1 BRA `(.L_x_5302) ;  /* 0x0000011c000c9947 */ /* 0x004fea0003800000 */
.L_x_5301:
        /* <DEDUP_REMOVED lines=48> */
.L_x_5479:
[----:B------:R-:W-:Y:S05]  /*2080*/  @!P0 BRA `(.L_x_5304) ;  /* 0x0000000000048947 */ /* 0x000fea0003800000 */
[----:B------:R-:W-:Y:S01]  /*2090*/  BPT.TRAP 0x1 ;  /* 0x000000040000795c */ /* 0x000fe20000300000 */
.L_x_5304:
[----:B------:R4:W0:Y:S01]  /*20a0*/  SYNCS.PHASECHK.TRANS64.TRYWAIT P1, [R0+URZ+0x32450], R3 ;  /* 0x03245003000075a7 */ /* 0x000822000802017f */
[----:B------:R-:W-:Y:S05]  /*20b0*/  @!P0 BRA `(.L_x_5305) ;  /* 0x0000000000048947 */ /* 0x000fea0003800000 */
[----:B------:R-:W-:Y:S01]  /*20c0*/  BPT.TRAP 0x1 ;  /* 0x000000040000795c */ /* 0x000fe20000300000 */
.L_x_5305:
[----:B0-----:R-:W-:Y:S05]  /*20d0*/  @P1 BRA `(.L_x_5306) ;  /* 0x0000000000081947 */ /* 0x001fea0003800000 */
[----:B------:R-:W0:Y:S02]  /*20e0*/  SYNCS.PHASECHK.TRANS64.TRYWAIT P1, [R0+URZ+0x32450], R3 ;  /* 0x03245003000075a7 */ /* 0x000e24000802017f */
[----:B0-----:R-:W-:Y:S05]  /*20f0*/  @!P1 BRA `(.L_x_5307) ;  /* 0x0000011800549947 */ /* 0x001fea0003800000 */
.L_x_5306:
        /* <DEDUP_REMOVED lines=18> */
[----:B------:R-:W5:Y:S01]  /*2220*/  S2R R74, SR_TID.X ;  /* 0x00000000004a7919 */ /* 0x000f620000002100 */
[----:B------:R-:W-:Y:S01]  /*2230*/  UMOV UR31, 0x40000040 ;  /* 0x40000040001f7882 */ /* 0x000fe20000000000 */
[----:B------:R-:W-:Y:S01]  /*2240*/  UMOV UR33, 0x40000040 ;  /* 0x4000004000217882 */ /* 0x000fe20000000000 */
[----:B------:R-:W-:-:S02]  /*2250*/  ULOP3.LUT UR6, UR4, 0x3fff, URZ, 0xc0, !UPT ;  /* 0x00003fff04067892 */ /* 0x000fc4000f8ec03f */
[----:B------:R-:W-:Y:S02]  /*2260*/  ULOP3.LUT UR4, UR40, 0x10000, URZ, 0xfc, !UPT ;  /* 0x0001000028047892 */ /* 0x000fe4000f8efc3f */
[----:B------:R-:W-:Y:S02]  /*2270*/  ULOP3.LUT UR7, UR6, 0x10000, URZ, 0xfc, !UPT ;  /* 0x0001000006077892 */ /* 0x000fe4000f8efc3f */
[----:B------:R-:W-:Y:S02]  /*2280*/  UIADD3 UR16, UR4, 0x404, URZ ;  /* 0x0000040404107890 */ /* 0x000fe4000fffe03f */
[----:B------:R-:W-:Y:S01]  /*2290*/  UIMAD UR5, UR36, 0xc00, UR7 ;  /* 0x00000c00240578a4 */ /* 0x000fe2000f8e0207 */
[----:B------:R-:W-:Y:S01]  /*22a0*/  UMOV UR8, UR4 ;  /* 0x0000000400087c82 */ /* 0x000fe20008000000 */
[----:B------:R-:W-:Y:S01]  /*22b0*/  UIADD3 UR20, UR4, 0x406, URZ ;  /* 0x0000040604147890 */ /* 0x000fe2000fffe03f */
[----:B------:R-:W-:Y:S01]  /*22c0*/  IMAD.U32 R10, RZ, RZ, UR8 ;  /* 0x00000008ff0a7e24 */ /* 0x000fe2000f8e00ff */
[----:B------:R-:W-:-:S03]  /*22d0*/  UIADD3 UR18, UR5, 0x304, URZ ;  /* 0x0000030405127890 */ /* 0x000fc6000fffe03f */
[----:B------:R-:W-:Y:S01]  /*22e0*/  UMOV UR10, UR5 ;  /* 0x00000005000a7c82 */ /* 0x000fe20008000000 */
[----:B------:R-:W-:Y:S01]  /*22f0*/  UIADD3 UR22, UR5, 0x306, URZ ;  /* 0x0000030605167890 */ /* 0x000fe2000fffe03f */
[----:B------:R-:W-:Y:S01]  /*2300*/  HGMMA.64x96x16.F32 R24, gdesc[UR8], R24, gsb0 ;  /* 0x01600000081879f0 */ /* 0x000fe20008000818 */
[----:B------:R-:W-:Y:S01]  /*2310*/  UIADD3 UR8, UR4, 0x2, URZ ;  /* 0x0000000204087890 */ /* 0x000fe2000fffe03f */
[----:B0-----:R-:W-:Y:S01]  /*2320*/  ISETP.NE.AND P1, PT, R12, 0x1, PT ;  /* 0x000000010c00780c */ /* 0x001fe20003f25270 */
[----:B------:R-:W-:Y:S01]  /*2330*/  UIADD3 UR9, UR5, 0x2, URZ ;  /* 0x0000000205097890 */ /* 0x000fe2000fffe03f */
[----:B------:R-:W-:Y:S01]  /*2340*/  VIADD R12, R203, UR60 ;  /* 0x0000003ccb0c7c36 */ /* 0x000fe20008000000 */
[----:B------:R-:W-:Y:S01]  /*2350*/  UIADD3 UR10, UR5, 0x300, URZ ;  /* 0x00000300050a7890 */ /* 0x000fe2000fffe03f */
[----:B------:R-:W-:Y:S02]  /*2360*/  UMOV UR11, 0x40000040 ;  /* 0x40000040000b7882 */ /* 0x000fe40000000000 */
[----:B------:R-:W-:Y:S01]  /*2370*/  UMOV UR12, UR8 ;  /* 0x00000008000c7c82 */ /* 0x000fe20008000000 */
[----:B------:R-:W-:Y:S01]  /*2380*/  UIADD3 UR8, UR4, 0x4, URZ ;  /* 0x0000000404087890 */ /* 0x000fe2000fffe03f */
[----:B------:R-:W-:Y:S01]  /*2390*/  IMAD.U32 R8, RZ, RZ, UR12 ;  /* 0x0000000cff087e24 */ /* 0x000fe2000f8e00ff */
[----:B------:R-:W-:Y:S01]  /*23a0*/  UMOV UR14, UR9 ;  /* 0x00000009000e7c82 */ /* 0x000fe20008000000 */
[----:B------:R-:W-:-:S02]  /*23b0*/  UIADD3 UR9, UR5, 0x4, URZ ;  /* 0x0000000405097890 */ /* 0x000fc4000fffe03f */
[----:B------:R-:W-:Y:S01]  /*23c0*/  UIADD3 UR24, UR4, 0x800, URZ ;  /* 0x0000080004187890 */ /* 0x000fe2000fffe03f */
[----:B------:R-:W0:Y:S01]  /*23d0*/  @P1 LDC R13, c[0x0][0x44c] ;  /* 0x00011300ff0d1b82 */ /* 0x000e220000000800 */
[----:B------:R-:W-:Y:S02]  /*23e0*/  UIADD3 UR26, UR5, 0x600, URZ ;  /* 0x00000600051a7890 */ /* 0x000fe4000fffe03f */
[----:B------:R-:W-:Y:S02]  /*23f0*/  UIADD3 UR28, UR4, 0x802, URZ ;  /* 0x00000802041c7890 */ /* 0x000fe4000fffe03f */
[----:B------:R-:W-:Y:S02]  /*2400*/  UIADD3 UR30, UR5, 0x602, URZ ;  /* 0x00000602051e7890 */ /* 0x000fe4000fffe03f */
[----:B------:R-:W-:Y:S01]  /*2410*/  UIADD3 UR32, UR4, 0x804, URZ ;  /* 0x0000080404207890 */ /* 0x000fe2000fffe03f */
[----:B------:R-:W1:Y:S01]  /*2420*/  @P1 LDC R20, c[0x0][0x450] ;  /* 0x00011400ff141b82 */ /* 0x000e620000000800 */
[----:B------:R-:W-:Y:S01]  /*2430*/  UIADD3 UR34, UR5, 0x604, URZ ;  /* 0x0000060405227890 */ /* 0x000fe2000fffe03f */
        /* <DEDUP_REMOVED lines=9> */
[----:B------:R-:W-:Y:S01]  /*24d0*/  UIADD3 UR48, UR4, 0xc02, URZ ;  /* 0x00000c0204307890 */ /* 0x000fe2000fffe03f */
[----:B0-----:R-:W-:Y:S01]  /*24e0*/  @P1 IMAD.HI.U32 R13, R12, R13, RZ ;  /* 0x0000000d0c0d1227 */ /* 0x001fe200078e00ff */
[----:B------:R-:W-:Y:S01]  /*24f0*/  UIADD3 UR50, UR5, 0x902, URZ ;  /* 0x0000090205327890 */ /* 0x000fe2000fffe03f */
[----:B------:R-:W-:Y:S01]  /*2500*/  UMOV UR49, 0x40000040 ;  /* 0x4000004000317882 */ /* 0x000fe20000000000 */
[----:B------:R-:W-:Y:S01]  /*2510*/  UMOV UR51, 0x40000040 ;  /* 0x4000004000337882 */ /* 0x000fe20000000000 */
[----:B------:R-:W-:-:S02]  /*2520*/  UIADD3 UR52, UR4, 0xc04, URZ ;  /* 0x00000c0404347890 */ /* 0x000fc4000fffe03f */
[----:B------:R-:W-:Y:S01]  /*2530*/  UIADD3 UR54, UR5, 0x904, URZ ;  /* 0x0000090405367890 */ /* 0x000fe2000fffe03f */
[----:B-1----:R-:W-:Y:S01]  /*2540*/  @P1 SHF.R.U32.HI R12, RZ, R20, R13 ;  /* 0x00000014ff0c1219 */ /* 0x002fe2000001160d */
[----:B------:R-:W-:Y:S01]  /*2550*/  UMOV UR53, 0x40000040 ;  /* 0x4000004000357882 */ /* 0x000fe20000000000 */
[----:B------:R-:W-:Y:S01]  /*2560*/  UMOV UR55, 0x40000040 ;  /* 0x4000004000377882 */ /* 0x000fe20000000000 */
[----:B------:R-:W-:Y:S01]  /*2570*/  UMOV UR57, 0x40000040 ;  /* 0x4000004000397882 */ /* 0x000fe20000000000 */
[----:B------:R-:W-:Y:S01]  /*2580*/  UMOV UR59, 0x40000040 ;  /* 0x40000040003b7882 */ /* 0x000fe20000000000 */
[----:B------:R-:W0:Y:S01]  /*2590*/  SHFL.IDX PT, R21, R12, RZ, 0x1c1f ;  /* 0x001c1fff0c157589 */ /* 0x000e2200000e0000 */
[----:B------:R-:W-:Y:S01]  /*25a0*/  IMAD R13, R156, -0x60, R202 ;  /* 0xffffffa09c0d7824 */ /* 0x000fe200078e02ca */
[----:B------:R-:W-:Y:S01]  /*25b0*/  ULOP3.LUT UR6, UR6, 0x3000000, URZ, 0xfc, !UPT ;  /* 0x0300000006067892 */ /* 0x000fe2000f8efc3f */
[----:B--2-4-:R-:W-:Y:S01]  /*25c0*/  IMAD.U32 R3, RZ, RZ, UR57 ;  /* 0x00000039ff037e24 */ /* 0x014fe2000f8e00ff */
[----:B------:R-:W1:Y:S01]  /*25d0*/  SHFL.IDX PT, R72, R12, 0x1, 0x1c1f ;  /* 0x003c1f000c487f89 */ /* 0x000e6200000e0000 */
[----:B------:R-:W-:-:S04]  /*25e0*/  VIADD R13, R13, 0x60 ;  /* 0x000000600d0d7836 */ /* 0x000fc80000000000 */
[----:B------:R-:W-:-:S05]  /*25f0*/  IMAD R20, R204, -0x2, R13 ;  /* 0xfffffffecc147824 */ /* 0x000fca00078e020d */
[----:B------:R-:W-:-:S04]  /*2600*/  IADD3 R13, -R201, 0x1, R20 ;  /* 0x00000001c90d7810 */ /* 0x000fc80007ffe114 */
[----:B0-----:R-:W-:-:S04]  /*2610*/  VIADDMNMX R21, R21, R13, R20, PT ;  /* 0x0000000d15157246 */ /* 0x001fc80003800114 */
[C---:B------:R-:W-:Y:S02]  /*2620*/  ISETP.GT.AND P6, PT, R21.reuse, RZ, PT ;  /* 0x000000ff1500720c */ /* 0x040fe40003fc4270 */
[C---:B------:R-:W-:Y:S02]  /*2630*/  ISETP.GT.AND P5, PT, R21.reuse, 0x1, PT ;  /* 0x000000011500780c */ /* 0x040fe40003fa4270 */
[C---:B------:R-:W-:Y:S02]  /*2640*/  ISETP.GT.AND P3, PT, R21.reuse, 0x10, PT ;  /* 0x000000101500780c */ /* 0x040fe40003f64270 */
[C---:B------:R-:W-:Y:S02]  /*2650*/  ISETP.GT.AND P4, PT, R21.reuse, 0x8, PT ;  /* 0x000000081500780c */ /* 0x040fe40003f84270 */
[----:B------:R-:W-:Y:S02]  /*2660*/  ISETP.GT.AND P2, PT, R21, 0x9, PT ;  /* 0x000000091500780c */ /* 0x000fe40003f44270 */
[----:B-1----:R-:W-:Y:S01]  /*2670*/  VIADDMNMX R72, R72, R13, R20, PT ;  /* 0x0000000d48487246 */ /* 0x002fe20003800114 */
        /* <DEDUP_REMOVED lines=78> */
[----:B------:R-:W-:-:S02]  /*2b60*/  ISETP.GT.AND P5, PT, R21, 0x18, PT ;  /* 0x000000181500780c */ /* 0x000fc40003fa4270 */
[----:B------:R-:W-:Y:S02]  /*2b70*/  FSEL R157, R32, -INF , P3 ;  /* 0xff800000209d7808 */ /* 0x000fe40001800000 */
[----:B------:R-:W-:Y:S02]  /*2b80*/  FSEL R161, R33, -INF , P6 ;  /* 0xff80000021a17808 */ /* 0x000fe40003000000 */
[C---:B------:R-:W-:Y:S02]  /*2b90*/  ISETP.GT.AND P3, PT, R21.reuse, 0x21, PT ;  /* 0x000000211500780c */ /* 0x040fe40003f64270 */
[C---:B------:R-:W-:Y:S02]  /*2ba0*/  ISETP.GT.AND P6, PT, R21.reuse, 0x28, PT ;  /* 0x000000281500780c */ /* 0x040fe40003fc4270 */
[----:B------:R-:W-:Y:S02]  /*2bb0*/  FSEL R75, R28, -INF , P4 ;  /* 0xff8000001c4b7808 */ /* 0x000fe40002000000 */
[----:B------:R-:W-:-:S02]  /*2bc0*/  ISETP.GT.AND P4, PT, R21, 0x19, PT ;  /* 0x000000191500780c */ /* 0x000fc40003f84270 */
[----:B------:R-:W-:Y:S02]  /*2bd0*/  FSEL R166, R36, -INF , P5 ;  /* 0xff80000024a67808 */ /* 0x000fe40002800000 */
[----:B------:R-:W-:Y:S02]  /*2be0*/  ISETP.GT.AND P5, PT, R21, 0x29, PT ;  /* 0x000000291500780c */ /* 0x000fe40003fa4270 */
[----:B------:R-:W-:Y:S02]  /*2bf0*/  FSEL R162, R41, -INF , P3 ;  /* 0xff80000029a27808 */ /* 0x000fe40001800000 */
[----:B------:R-:W-:Y:S02]  /*2c00*/  FSEL R170, R44, -INF , P6 ;  /* 0xff8000002caa7808 */ /* 0x000fe40003000000 */
[C---:B------:R-:W-:Y:S02]  /*2c10*/  ISETP.GT.AND P3, PT, R21.reuse, 0x38, PT ;  /* 0x000000381500780c */ /* 0x040fe40003f64270 */
[----:B------:R-:W-:-:S02]  /*2c20*/  ISETP.GT.AND P6, PT, R21, 0x39, PT ;  /* 0x000000391500780c */ /* 0x000fc40003fc4270 */
[----:B------:R-:W-:Y:S02]  /*2c30*/  FSEL R171, R37, -INF , P4 ;  /* 0xff80000025ab7808 */ /* 0x000fe40002000000 */
[----:B------:R-:W-:Y:S02]  /*2c40*/  ISETP.GT.AND P4, PT, R21, 0x30, PT ;  /* 0x000000301500780c */ /* 0x000fe40003f84270 */
[----:B------:R-:W-:Y:S02]  /*2c50*/  FSEL R174, R45, -INF , P5 ;  /* 0xff8000002dae7808 */ /* 0x000fe40002800000 */
        /* <DEDUP_REMOVED lines=8> */
[----:B------:R-:W-:-:S02]  /*2ce0*/  ISETP.GT.AND P4, PT, R21, 0x41, PT ;  /* 0x000000411500780c */ /* 0x000fc40003f84270 */
[----:B------:R-:W-:Y:S02]  /*2cf0*/  FSEL R160, R56, -INF , P5 ;  /* 0xff80000038a07808 */ /* 0x000fe40002800000 */
[----:B------:R-:W-:Y:S02]  /*2d00*/  FMNMX.FTZ R20, R75, R12, !PT ;  /* 0x0000000c4b147209 */ /* 0x000fe40007810000 */
[C---:B------:R-:W-:Y:S02]  /*2d10*/  ISETP.GT.AND P2, PT, R21.reuse, 0x20, PT ;  /* 0x000000201500780c */ /* 0x040fe40003f44270 */
[----:B------:R-:W-:Y:S02]  /*2d20*/  ISETP.GT.AND P5, PT, R21, 0x51, PT ;  /* 0x000000511500780c */ /* 0x000fe40003fa4270 */
[----:B------:R-:W-:Y:S02]  /*2d30*/  FSEL R173, R61, -INF , P3 ;  /* 0xff8000003dad7808 */ /* 0x000fe40001800000 */
[----:B------:R-:W-:-:S02]  /*2d40*/  FSEL R12, R64, -INF , P6 ;  /* 0xff800000400c7808 */ /* 0x000fc40003000000 */
[C---:B------:R-:W-:Y:S02]  /*2d50*/  ISETP.GT.AND P3, PT, R72.reuse, RZ, PT ;  /* 0x000000ff4800720c */ /* 0x040fe40003f64270 */
[----:B------:R-:W-:Y:S02]  /*2d60*/  ISETP.GT.AND P6, PT, R72, 0x1, PT ;  /* 0x000000014800780c */ /* 0x000fe40003fc4270 */
[----:B------:R-:W-:Y:S02]  /*2d70*/  FSEL R164, R57, -INF , P4 ;  /* 0xff80000039a47808 */ /* 0x000fe40002000000 */
[----:B------:R-:W-:Y:S02]  /*2d80*/  FSEL R158, R40, -INF , P2 ;  /* 0xff800000289e7808 */ /* 0x000fe40001000000 */
[----:B------:R-:W-:Y:S02]  /*2d90*/  ISETP.GT.AND P4, PT, R21, 0x58, PT ;  /* 0x000000581500780c */ /* 0x000fe40003f84270 */
[----:B------:R-:W-:-:S02]  /*2da0*/  FSEL R165, R65, -INF , P5 ;  /* 0xff80000041a57808 */ /* 0x000fc40002800000 */
[----:B------:R-:W-:Y:S02]  /*2db0*/  ISETP.GT.AND P2, PT, R21, 0x31, PT ;  /* 0x000000311500780c */ /* 0x000fe40003f44270 */
[----:B------:R-:W-:Y:S02]  /*2dc0*/  ISETP.GT.AND P5, PT, R72, 0x8, PT ;  /* 0x000000084800780c */ /* 0x000fe40003fa4270 */
[----:B------:R-:W-:Y:S02]  /*2dd0*/  FSEL R26, R26, -INF , P3 ;  /* 0xff8000001a1a7808 */ /* 0x000fe40001800000 */
[----:B------:R-:W-:Y:S02]  /*2de0*/  FSEL R24, R27, -INF , P6 ;  /* 0xff8000001b187808 */ /* 0x000fe40003000000 */
[----:B------:R-:W-:Y:S02]  /*2df0*/  FMNMX.FTZ R20, R29, R20, !PT ;  /* 0x000000141d147209 */ /* 0x000fe40007810000 */
[----:B------:R-:W-:-:S02]  /*2e00*/  FSEL R169, R68, -INF , P4 ;  /* 0xff80000044a97808 */ /* 0x000fc40002000000 */
[----:B------:R-:W-:Y:S02]  /*2e10*/  FSEL R163, R49, -INF , P2 ;  /* 0xff80000031a37808 */ /* 0x000fe40001000000 */
[----:B------:R-:W-:Y:S02]  /*2e20*/  ISETP.GT.AND P4, PT, R72, 0x9, PT ;  /* 0x000000094800780c */ /* 0x000fe40003f84270 */
[----:B------:R-:W-:Y:S02]  /*2e30*/  FSEL R30, R30, -INF , P5 ;  /* 0xff8000001e1e7808 */ /* 0x000fe40002800000 */
[----:B------:R-:W-:Y:S02]  /*2e40*/  FMNMX.FTZ R13, R26, R24, !PT ;  /* 0x000000181a0d7209 */ /* 0x000fe40007810000 */
[----:B------:R-:W-:Y:S02]  /*2e50*/  ISETP.GT.AND P2, PT, R21, 0x48, PT ;  /* 0x000000481500780c */ /* 0x000fe40003f44270 */
[----:B------:R-:W-:-:S02]  /*2e60*/  FMNMX.FTZ R20, R157, R20, !PT ;  /* 0x000000149d147209 */ /* 0x000fc40007810000 */
[----:B------:R-:W-:Y:S02]  /*2e70*/  ISETP.GT.AND P3, PT, R72, 0x10, PT ;  /* 0x000000104800780c */ /* 0x000fe40003f64270 */
[----:B------:R-:W-:Y:S02]  /*2e80*/  FSEL R28, R31, -INF , P4 ;  /* 0xff8000001f1c7808 */ /* 0x000fe40002000000 */
[----:B------:R-:W-:Y:S02]  /*2e90*/  FMNMX.FTZ R13, R30, R13, !PT ;  /* 0x0000000d1e0d7209 */ /* 0x000fe40007810000 */
[----:B------:R-:W-:Y:S02]  /*2ea0*/  FSEL R168, R60, -INF , P2 ;  /* 0xff8000003ca87808 */ /* 0x000fe40001000000 */
[----:B------:R-:W-:Y:S02]  /*2eb0*/  ISETP.GT.AND P2, PT, R21, 0x59, PT ;  /* 0x000000591500780c */ /* 0x000fe40003f44270 */
        /* <DEDUP_REMOVED lines=98> */
[----:B-----5:R-:W-:Y:S01]  /*34e0*/  LOP3.LUT P2, RZ, R74, 0x7f, RZ, 0xc0, !PT ;  /* 0x0000007f4aff7812 */ /* 0x020fe2000784c0ff */
        /* <DEDUP_REMOVED lines=94> */
[----:B------:R-:W1:Y:S08]  /*3ad0*/  MUFU.EX2 R163, R163 ;  /* 0x000000a300a37308 */ /* 0x000e700000000800 */
        /* <DEDUP_REMOVED lines=39> */
[----:B------:R-:W0:Y:S03]  /*3d50*/  MUFU.EX2 R196, R196 ;  /* 0x000000c400c47308 */ /* 0x000e260000000800 */
[----:B------:R-:W-:Y:S01]  /*3d60*/  FADD.FTZ R171, R170, R171 ;  /* 0x000000abaaab7221 */ /* 0x000fe20000010000 */
        /* <DEDUP_REMOVED lines=11> */
[C---:B------:R-:W-:Y:S02]  /*3e20*/  FADD.FTZ R174, R163.reuse, R174 ;  /* 0x000000aea3ae7221 */ /* 0x040fe40000010000 */
[----:B------:R-:W-:Y:S02]  /*3e30*/  FADD.FTZ R189, R178, R189 ;  /* 0x000000bdb2bd7221 */ /* 0x000fe40000010000 */
[----:B------:R-:W-:Y:S01]  /*3e40*/  HGMMA.64x256x16.F32 R24, R152, gdesc[UR8].tnspB, R24, gsb0 ;  /* 0x43e0000898187df0 */ /* 0x000fe20008000818 */
[----:B------:R-:W-:Y:S01]  /*3e50*/  UIADD3 UR10, UR4, 0x180, URZ ;  /* 0x00000180040a7890 */ /* 0x000fe2000fffe03f */
        /* <DEDUP_REMOVED lines=48> */
[----:B-1----:R-:W-:-:S04]  /*4160*/  @P1 SHF.R.U32.HI R152, RZ, R154, R153 ;  /* 0x0000009aff981219 */ /* 0x002fc80000011699 */
[----:B------:R-:W-:-:S05]  /*4170*/  IADD3 R152, R152, R202, -R201 ;  /* 0x000000ca98987210 */ /* 0x000fca0007ffe8c9 */
        /* <DEDUP_REMOVED lines=14> */
.L_x_5317:
[----:B------:R-:W-:-:S04]  /*4260*/  UIADD3 UR36, UR36, 0x1, URZ ;  /* 0x0000000124247890 */ /* 0x000fc8000fffe03f */
[----:B------:R-:W-:-:S04]  /*4270*/  UISETP.NE.AND UP0, UPT, UR36, 0x2, UPT ;  /* 0x000000022400788c */ /* 0x000fc8000bf05270 */
[----:B------:R-:W-:Y:S02]  /*4280*/  USEL UR4, URZ, 0x1, UP0 ;  /* 0x000000013f047887 */ /* 0x000fe40008000000 */
[----:B------:R-:W-:Y:S02]  /*4290*/  USEL UR36, UR36, URZ, UP0 ;  /* 0x0000003f24247287 */ /* 0x000fe40008000000 */
[----:B------:R-:W-:Y:S01]  /*42a0*/  ULOP3.LUT UR37, UR37, UR4, URZ, 0x3c, !UPT ;  /* 0x0000000425257292 */ /* 0x000fe2000f8e3c3f */
[----:B0-----:R-:W-:Y:S11]  /*42b0*/  @!P0 BRA `(.L_x_5309) ;  /* 0x0000000000048947 */ /* 0x001ff60003800000 */
[----:B------:R-:W-:Y:S01]  /*42c0*/  BPT.TRAP 0x1 ;  /* 0x000000040000795c */ /* 0x000fe20000300000 */
.L_x_5309:
        /* <DEDUP_REMOVED lines=9> */
.L_x_5310:
[----:B-1----:R-:W-:Y:S05]  /*4360*/  @P3 BRA `(.L_x_5311) ;  /* 0x0000000000083947 */ /* 0x002fea0003800000 */
[----:B------:R-:W1:Y:S02]  /*4370*/  SYNCS.PHASECHK.TRANS64.TRYWAIT P3, [UR4+0x32430], R13 ;  /* 0x0324300dff0075a7 */ /* 0x000e640008060144 */
[----:B-1----:R-:W-:Y:S05]  /*4380*/  @!P3 BRA `(.L_x_5312) ;  /* 0x000000f400c4b947 */ /* 0x002fea0003800000 */
.L_x_5311:
        /* <DEDUP_REMOVED lines=31> */
.L_x_5313:
[----:B------:R2:W3:Y:S01]  /*4580*/  SYNCS.PHASECHK.TRANS64.TRYWAIT P3, [UR4+0x32450], R13 ;  /* 0x0324500dff0075a7 */ /* 0x0004e20008060144 */
[----:B------:R-:W-:Y:S05]  /*4590*/  @!P0 BRA `(.L_x_5314) ;  /* 0x0000000000048947 */ /* 0x000fea0003800000 */
[----:B------:R-:W-:Y:S01]  /*45a0*/  BPT.TRAP 0x1 ;  /* 0x000000040000795c */ /* 0x000fe20000300000 */
.L_x_5314:
[----:B---3--:R-:W-:Y:S05]  /*45b0*/  @P3 BRA `(.L_x_5315) ;  /* 0x0000000000083947 */ /* 0x008fea0003800000 */
[----:B------:R-:W3:Y:S02]  /*45c0*/  SYNCS.PHASECHK.TRANS64.TRYWAIT P3, [UR4+0x32450], R13 ;  /* 0x0324500dff0075a7 */ /* 0x000ee40008060144 */
[----:B---3--:R-:W-:Y:S05]  /*45d0*/  @!P3 BRA `(.L_x_5316) ;  /* 0x000000f40048b947 */ /* 0x008fea0003800000 */
.L_x_5315:
        /* <DEDUP_REMOVED lines=13> */
[----:B------:R-:W-:Y:S01]  /*46b0*/  IMAD.MOV.U32 R214, RZ, RZ, -0x60 ;  /* 0xffffffa0ffd67424 */ /* 0x000fe200078e00ff */
        /* <DEDUP_REMOVED lines=10> */
[----:B------:R-:W2:Y:S01]  /*4760*/  S2R R217, SR_TID.X ;  /* 0x0000000000d97919 */ /* 0x000ea20000002100 */
[----:B------:R-:W-:Y:S01]  /*4770*/  UMOV UR27, 0x40000040 ;  /* 0x40000040001b7882 */ /* 0x000fe20000000000 */
[----:B------:R-:W-:Y:S01]  /*4780*/  UIADD3 UR30, UR5, 0x602, URZ ;  /* 0x00000602051e7890 */ /* 0x000fe2000fffe03f */
[----:B------:R-:W-:Y:S01]  /*4790*/  UMOV UR31, 0x40000040 ;  /* 0x40000040001f7882 */ /* 0x000fe20000000000 */
[----:B------:R-:W-:Y:S01]  /*47a0*/  UIADD3 UR34, UR5, 0x604, URZ ;  /* 0x0000060405227890 */ /* 0x000fe2000fffe03f */
[----:B-1----:R-:W-:Y:S01]  /*47b0*/  @P1 IMAD.HI.U32 R20, R21, R20, RZ ;  /* 0x0000001415141227 */ /* 0x002fe200078e00ff */
        /* <DEDUP_REMOVED lines=10> */
[----:B------:R-:W-:-:S04]  /*4860*/  IMAD R13, R207, R214, 0x1 ;  /* 0x00000001cf0d7424 */ /* 0x000fc800078e02d6 */
[----:B------:R-:W0:Y:S01]  /*4870*/  SHFL.IDX PT, R20, R21, RZ, 0x1c1f ;  /* 0x001c1fff15147589 */ /* 0x000e2200000e0000 */
[----:B------:R-:W-:-:S03]  /*4880*/  IMAD R13, R204, -0x2, R13 ;  /* 0xfffffffecc0d7824 */ /* 0x000fc600078e020d */
[----:B------:R-:W1:Y:S02]  /*4890*/  SHFL.IDX PT, R212, R21, 0x1, 0x1c1f ;  /* 0x003c1f0015d47f89 */ /* 0x000e6400000e0000 */
[----:B------:R-:W-:Y:S02]  /*48a0*/  IADD3 R13, -R201, R13, R202 ;  /* 0x0000000dc90d7210 */ /* 0x000fe40007ffe1ca */
[----:B--2---:R-:W-:-:S05]  /*48b0*/  SHF.R.U32.HI R217, RZ, 0x7, R217 ;  /* 0x00000007ffd97819 */ /* 0x004fca00000116d9 */
[----:B------:R-:W-:Y:S02]  /*48c0*/  VIADD R235, R217, 0x8 ;  /* 0x00000008d9eb7836 */ /* 0x000fe40000000000 */
[C---:B0-----:R-:W-:Y:S02]  /*48d0*/  IMAD.IADD R20, R13.reuse, 0x1, R20 ;  /* 0x000000010d147824 */ /* 0x041fe400078e0214 */
[----:B-1----:R-:W-:-:S03]  /*48e0*/  IMAD.IADD R13, R13, 0x1, R212 ;  /* 0x000000010d0d7824 */ /* 0x002fc600078e02d4 */
[C---:B------:R-:W-:Y:S02]  /*48f0*/  ISETP.GT.AND P6, PT, R20.reuse, RZ, PT ;  /* 0x000000ff1400720c */ /* 0x040fe40003fc4270 */
[C---:B------:R-:W-:Y:S02]  /*4900*/  ISETP.GT.AND P5, PT, R20.reuse, 0x1, PT ;  /* 0x000000011400780c */ /* 0x040fe40003fa4270 */
[C---:B------:R-:W-:Y:S02]  /*4910*/  ISETP.GT.AND P3, PT, R20.reuse, 0x8, PT ;  /* 0x000000081400780c */ /* 0x040fe40003f64270 */
[----:B------:R-:W-:Y:S01]  /*4920*/  ISETP.GT.AND P4, PT, R20, 0x9, PT ;  /* 0x000000091400780c */ /* 0x000fe20003f84270 */
        /* <DEDUP_REMOVED lines=215> */
[----:B------:R-:W-:Y:S01]  /*56a0*/  FSEL R153, R20, RZ, P4 ;  /* 0x000000ff14997208 */ /* 0x000fe20002000000 */
[--C-:B------:R-:W-:Y:S01]  /*56b0*/  FFMA.FTZ R156, R156, UR5, -R199.reuse ;  /* 0x000000059c9c7c23 */ /* 0x100fe200080108c7 */
[----:B------:R-:W-:Y:S01]  /*56c0*/  FSEL R216, R216, RZ, P4 ;  /* 0x000000ffd8d87208 */ /* 0x000fe20002000000 */
[----:B------:R0:W-:Y:S01]  /*56d0*/  MUFU.EX2 R158, R152 ;  /* 0x00000098009e7308 */ /* 0x0001e20000000800 */
[--C-:B------:R-:W-:Y:S01]  /*56e0*/  FFMA.FTZ R157, R157, UR5, -R199.reuse ;  /* 0x000000059d9d7c23 */ /* 0x100fe200080108c7 */
[--C-:B------:R-:W-:Y:S01]  /*56f0*/  FFMA.FTZ R160, R160, UR5, -R199.reuse ;  /* 0x00000005a0a07c23 */ /* 0x100fe200080108c7 */
[----:B------:R-:W-:Y:S01]  /*5700*/  FFMA.FTZ R161, R161, UR5, -R199 ;  /* 0x00000005a1a17c23 */ /* 0x000fe200080108c7 */
[--C-:B------:R-:W-:Y:S01]  /*5710*/  FFMA.FTZ R213, R154, UR5, -R216.reuse ;  /* 0x000000059ad57c23 */ /* 0x100fe200080108d8 */
[----:B------:R-:W-:Y:S01]  /*5720*/  FFMA.FTZ R154, R211, UR5, -R216 ;  /* 0x00000005d39a7c23 */ /* 0x000fe200080108d8 */
[----:B------:R-:W-:-:S02]  /*5730*/  IMAD.U32 R211, RZ, RZ, UR4 ;  /* 0x00000004ffd37e24 */ /* 0x000fc4000f8e00ff */
[--C-:B------:R-:W-:Y:S01]  /*5740*/  FFMA.FTZ R215, R21, UR5, -R216.reuse ;  /* 0x0000000515d77c23 */ /* 0x100fe200080108d8 */
[----:B------:R-:W-:Y:S01]  /*5750*/  FFMA.FTZ R214, R155, UR5, -R216 ;  /* 0x000000059bd67c23 */ /* 0x000fe200080108d8 */
[----:B0-----:R-:W-:Y:S01]  /*5760*/  FSEL R152, R13, RZ, P3 ;  /* 0x000000ff0d987208 */ /* 0x001fe20001800000 */
[----:B------:R-:W0:Y:S01]  /*5770*/  MUFU.EX2 R159, R159 ;  /* 0x0000009f009f7308 */ /* 0x000e220000000800 */
[----:B------:R-:W-:Y:S01]  /*5780*/  UIMAD UR4, UR36, 0xc00, UR6 ;  /* 0x00000c00240478a4 */ /* 0x000fe2000f8e0206 */
[--C-:B------:R-:W-:Y:S01]  /*5790*/  FFMA.FTZ R164, R164, UR5, -R199.reuse ;  /* 0x00000005a4a47c23 */ /* 0x100fe200080108c7 */
[----:B------:R-:W-:Y:S01]  /*57a0*/  FFMA.FTZ R165, R165, UR5, -R199 ;  /* 0x00000005a5a57c23 */ /* 0x000fe200080108c7 */
[----:B------:R-:W-:Y:S01]  /*57b0*/  FADD.FTZ R21, -R152, R209 ;  /* 0x000000d198157221 */ /* 0x000fe20000010100 */
[----:B------:R-:W-:Y:S01]  /*57c0*/  FADD.FTZ R152, -R153, R210 ;  /* 0x000000d299987221 */ /* 0x000fe20000010100 */
[----:B------:R-:W-:Y:S02]  /*57d0*/  @!P2 VIADD R153, R211, 0x32440 ;  /* 0x00032440d399a836 */ /* 0x000fe40000000000 */
[--C-:B------:R-:W-:Y:S01]  /*57e0*/  FFMA.FTZ R162, R162, UR5, -R216.reuse ;  /* 0x00000005a2a27c23 */ /* 0x100fe200080108d8 */
[----:B------:R-:W-:Y:S01]  /*57f0*/  FMUL.FTZ R210, R21, UR5 ;  /* 0x0000000515d27c20 */ /* 0x000fe20008410000 */
[----:B------:R-:W-:Y:S01]  /*5800*/  IADD3 R21, -R217, 0xb, RZ ;  /* 0x0000000bd9157810 */ /* 0x000fe20007ffe1ff */
[----:B------:R-:W-:Y:S01]  /*5810*/  FMUL.FTZ R217, R152, UR5 ;  /* 0x0000000598d97c20 */ /* 0x000fe20008410000 */
[----:B------:R-:W-:Y:S01]  /*5820*/  @!P2 PRMT R153, RZ, 0x654, R153 ;  /* 0x00000654ff99a816 */ /* 0x000fe20000000099 */
[----:B------:R-:W-:Y:S01]  /*5830*/  MUFU.EX2 R156, R156 ;  /* 0x0000009c009c7308 */ /* 0x000fe20000000800 */
[----:B------:R-:W-:Y:S01]  /*5840*/  UMOV UR10, UR4 ;  /* 0x00000004000a7c82 */ /* 0x000fe20008000000 */
[----:B------:R1:W-:Y:S06]  /*5850*/  BAR.ARV R21, 0x100 ;  /* 0x000400150000751d */ /* 0x0003ec0000002000 */
[----:B------:R2:W-:Y:S01]  /*5860*/  @!P2 SYNCS.ARRIVE.TRANS64.RED.A1T0 RZ, [R153+URZ], RZ ;  /* 0x000000ff99ffa9a7 */ /* 0x0005e2000810043f */
[----:B------:R-:W3:Y:S01]  /*5870*/  MUFU.EX2 R210, R210 ;  /* 0x000000d200d27308 */ /* 0x000ee20000000800 */
[----:B0-----:R-:W-:Y:S01]  /*5880*/  F2FP.F16.F32.PACK_AB R152, R159, R158 ;  /* 0x0000009e9f98723e */ /* 0x001fe200000000ff */
[--C-:B------:R-:W-:Y:S01]  /*5890*/  FFMA.FTZ R163, R163, UR5, -R216.reuse ;  /* 0x00000005a3a37c23 */ /* 0x100fe200080108d8 */
        /* <DEDUP_REMOVED lines=13> */
[----:B------:R-:W4:Y:S01]  /*5970*/  MUFU.EX2 R157, R157 ;  /* 0x0000009d009d7308 */ /* 0x000f220000000800 */
        /* <DEDUP_REMOVED lines=31> */
[----:B------:R4:W3:Y:S01]  /*5b70*/  MUFU.EX2 R209, R154 ;  /* 0x0000009a00d17308 */ /* 0x0008e20000000800 */
        /* <DEDUP_REMOVED lines=100> */
[----:B----4-:R-:W-:Y:S01]  /*61c0*/  F2FP.F16.F32.PACK_AB R154, R157, R156 ;  /* 0x0000009c9d9a723e */ /* 0x010fe200000000ff */
[----:B------:R-:W-:Y:S01]  /*61d0*/  MUFU.EX2 R160, R160 ;  /* 0x000000a000a07308 */ /* 0x000fe20000000800 */
[----:B--2---:R-:W-:Y:S01]  /*61e0*/  F2FP.F16.F32.PACK_AB R153, R214, R213 ;  /* 0x000000d5d699723e */ /* 0x004fe200000000ff */
[--C-:B------:R-:W-:Y:S01]  /*61f0*/  FFMA.FTZ R180, R180, UR5, -R199.reuse ;  /* 0x00000005b4b47c23 */ /* 0x100fe200080108c7 */
[----:B---3--:R-:W-:Y:S01]  /*6200*/  F2FP.F16.F32.PACK_AB R155, R209, R215 ;  /* 0x000000d7d19b723e */ /* 0x008fe200000000ff */
        /* <DEDUP_REMOVED lines=24> */
[----:B------:R-:W-:Y:S01]  /*6390*/  WARPGROUP.ARRIVE ;  /* 0x00000000000079c5 */ /* 0x000fe20000000000 */
[----:B------:R-:W-:Y:S01]  /*63a0*/  FFMA.FTZ R199, R212, UR5, -R216 ;  /* 0x00000005d4c77c23 */ /* 0x000fe200080108d8 */
[----:B------:R-:W-:Y:S01]  /*63b0*/  FFMA.FTZ R0, R210, R0, R158 ;  /* 0x00000000d2007223 */ /* 0x000fe2000001009e */
[----:B------:R-:W-:Y:S01]  /*63c0*/  FFMA.FTZ R213, R217, R12, R213 ;  /* 0x0000000cd9d57223 */ /* 0x000fe200000100d5 */
[----:B------:R-:W-:Y:S01]  /*63d0*/  ISETP.GT.AND P3, PT, R207, R208, PT ;  /* 0x000000d0cf00720c */ /* 0x000fe20003f64270 */
[----:B------:R-:W-:Y:S01]  /*63e0*/  @!P2 VIADD R211, R211, 0x32460 ;  /* 0x00032460d3d3a836 */ /* 0x000fe20000000000 */
[----:B------:R-:W-:Y:S01]  /*63f0*/  HGMMA.64x256x16.F32 R24, R152, gdesc[UR8].tnspB, R24, gsb0 ;  /* 0x43e0000898187df0 */ /* 0x000fe20008000818 */
[----:B------:R-:W-:Y:S01]  /*6400*/  MUFU.EX2 R162, R162 ;  /* 0x000000a200a27308 */ /* 0x000fe20000000800 */
[----:B------:R-:W-:Y:S01]  /*6410*/  UIADD3 UR10, UR4, 0x80, URZ ;  /* 0x00000080040a7890 */ /* 0x000fe2000fffe03f */
[----:B------:R-:W-:Y:S01]  /*6420*/  FADD.FTZ R159, R159, R0 ;  /* 0x000000009f9f7221 */ /* 0x000fe20000010000 */
[----:B------:R-:W-:Y:S01]  /*6430*/  UMOV UR11, 0x40000040 ;  /* 0x40000040000b7882 */ /* 0x000fe20000000000 */
[----:B------:R-:W-:Y:S01]  /*6440*/  FADD.FTZ R214, R214, R213 ;  /* 0x000000d5d6d67221 */ /* 0x000fe20000010000 */
[----:B------:R-:W-:Y:S01]  /*6450*/  @!P2 PRMT R211, RZ, 0x654, R211 ;  /* 0x00000654ffd3a816 */ /* 0x000fe200000000d3 */
[----:B------:R-:W-:Y:S01]  /*6460*/  FADD.FTZ R156, R156, R159 ;  /* 0x0000009f9c9c7221 */ /* 0x000fe20000010000 */
[----:B------:R-:W-:Y:S01]  /*6470*/  VIADD R207, R207, 0xffffffff ;  /* 0xffffffffcfcf7836 */ /* 0x000fe20000000000 */
[----:B------:R-:W2:Y:S01]  /*6480*/  MUFU.EX2 R163, R163 ;  /* 0x000000a300a37308 */ /* 0x000ea20000000800 */
[----:B------:R-:W-:Y:S01]  /*6490*/  FADD.FTZ R214, R215, R214 ;  /* 0x000000d6d7d67221 */ /* 0x000fe20000010000 */
[----:B------:R-:W-:Y:S01]  /*64a0*/  FADD.FTZ R157, R157, R156 ;  /* 0x0000009c9d9d7221 */ /* 0x000fe20000010000 */
[----:B------:R-:W-:-:S02]  /*64b0*/  IMAD.MOV.U32 R210, RZ, RZ, R20 ;  /* 0x000000ffffd27224 */ /* 0x000fc400078e0014 */
[----:B------:R-:W-:-:S03]  /*64c0*/  FADD.FTZ R209, R209, R214 ;  /* 0x000000d6d1d17221 */ /* 0x000fc60000010000 */
        /* <DEDUP_REMOVED lines=121> */
.L_x_5308:
[----:B------:R-:W-:-:S13]  /*6c60*/  ISETP.GE.AND P1, PT, R207, RZ, PT ;  /* 0x000000ffcf00720c */ /* 0x000fda0003f26270 */
[----:B------:R-:W-:Y:S05]  /*6c70*/  @!P1 BRA `(.L_x_5318) ;  /* 0x0000002000bc9947 */ /* 0x000fea0003800000 */
[----:B------:R-:W-:Y:S02]  /*6c80*/  IMAD.MOV.U32 R209, RZ, RZ, R20 ;  /* 0x000000ffffd17224 */ /* 0x000fe400078e0014 */
[----:B------:R-:W-:-:S07]  /*6c90*/  IMAD.MOV.U32 R201, RZ, RZ, R13 ;  /* 0x000000ffffc97224 */ /* 0x000fce00078e000d */
.L_x_5327:
[----:B------:R-:W-:-:S04]  /*6ca0*/  UIADD3 UR36, UR36, 0x1, URZ ;  /* 0x0000000124247890 */ /* 0x000fc8000fffe03f */
[----:B------:R-:W-:-:S04]  /*6cb0*/  UISETP.NE.AND UP0, UPT, UR36, 0x2, UPT ;  /* 0x000000022400788c */ /* 0x000fc8000bf05270 */
[----:B------:R-:W-:Y:S02]  /*6cc0*/  USEL UR4, URZ, 0x1, UP0 ;  /* 0x000000013f047887 */ /* 0x000fe40008000000 */
[----:B------:R-:W-:Y:S02]  /*6cd0*/  USEL UR36, UR36, URZ, UP0 ;  /* 0x0000003f24247287 */ /* 0x000fe40008000000 */
[----:B------:R-:W-:Y:S01]  /*6ce0*/  ULOP3.LUT UR37, UR37, UR4, URZ, 0x3c, !UPT ;  /* 0x0000000425257292 */ /* 0x000fe2000f8e3c3f */
[----:B-1----:R-:W-:Y:S11]  /*6cf0*/  @!P0 BRA `(.L_x_5319) ;  /* 0x0000000000048947 */ /* 0x002ff60003800000 */
[----:B------:R-:W-:Y:S01]  /*6d00*/  BPT.TRAP 0x1 ;  /* 0x000000040000795c */ /* 0x000fe20000300000 */
.L_x_5319:
        /* <DEDUP_REMOVED lines=9> */
.L_x_5320:
[----:B--2---:R-:W-:Y:S05]  /*6da0*/  @P1 BRA `(.L_x_5321) ;  /* 0x0000000000081947 */ /* 0x004fea0003800000 */
[----:B------:R-:W2:Y:S02]  /*6db0*/  SYNCS.PHASECHK.TRANS64.TRYWAIT P1, [UR4+0x32430], R13 ;  /* 0x0324300dff0075a7 */ /* 0x000ea40008020144 */
[----:B--2---:R-:W-:Y:S05]  /*6dc0*/  @!P1 BRA `(.L_x_5322) ;  /* 0x000000cc00649947 */ /* 0x004fea0003800000 */
.L_x_5321:
        /* <DEDUP_REMOVED lines=31> */
.L_x_5323:
[----:B------:R3:W4:Y:S01]  /*6fc0*/  SYNCS.PHASECHK.TRANS64.TRYWAIT P1, [UR4+0x32450], R13 ;  /* 0x0324500dff0075a7 */ /* 0x0007220008020144 */
[----:B------:R-:W-:Y:S05]  /*6fd0*/  @!P0 BRA `(.L_x_5324) ;  /* 0x0000000000048947 */ /* 0x000fea0003800000 */
[----:B------:R-:W-:Y:S01]  /*6fe0*/  BPT.TRAP 0x1 ;  /* 0x000000040000795c */ /* 0x000fe20000300000 */
.L_x_5324:
[----:B----4-:R-:W-:Y:S05]  /*6ff0*/  @P1 BRA `(.L_x_5325) ;  /* 0x0000000000081947 */ /* 0x010fea0003800000 */
[----:B------:R-:W4:Y:S02]  /*7000*/  SYNCS.PHASECHK.TRANS64.TRYWAIT P1, [UR4+0x32450], R13 ;  /* 0x0324500dff0075a7 */ /* 0x000f240008020144 */
[----:B----4-:R-:W-:Y:S05]  /*7010*/  @!P1 BRA `(.L_x_5326) ;  /* 0x000000c800e89947 */ /* 0x010fea0003800000 */
.L_x_5325:
        /* <DEDUP_REMOVED lines=10> */
[----:B------:R-:W-:Y:S01]  /*70c0*/  IMAD.U32 R212, RZ, RZ, UR4 ;  /* 0x00000004ffd47e24 */ /* 0x000fe2000f8e00ff */
[----:B------:R-:W-:Y:S01]  /*70d0*/  UMOV UR15, 0x40000040 ;  /* 0x40000040000f7882 */ /* 0x000fe20000000000 */
[----:B------:R-:W-:Y:S01]  /*70e0*/  UIADD3 UR18, UR5, 0x304, URZ ;  /* 0x0000030405127890 */ /* 0x000fe2000fffe03f */
[----:B------:R-:W-:Y:S01]  /*70f0*/  ISETP.GT.AND P1, PT, R207, RZ, PT ;  /* 0x000000ffcf00720c */ /* 0x000fe20003f24270 */
[----:B------:R-:W-:Y:S01]  /*7100*/  UMOV UR19, 0x40000040 ;  /* 0x4000004000137882 */ /* 0x000fe20000000000 */
[----:B------:R-:W-:Y:S01]  /*7110*/  HGMMA.64x96x16.F32 R152, gdesc[UR56], R152, gsb0 ;  /* 0x01600000389879f0 */ /* 0x000fe20008000898 */
[----:B------:R-:W-:Y:S01]  /*7120*/  R2UR UR56, R8 ;  /* 0x00000000083872ca */ /* 0x000fe200000e0000 */
[----:B------:R-:W-:Y:S01]  /*7130*/  UIADD3 UR58, UR5, 0x2, URZ ;  /* 0x00000002053a7890 */ /* 0x000fe2000fffe03f */
[----:B------:R-:W-:Y:S01]  /*7140*/  R2UR UR57, R9 ;  /* 0x00000000093972ca */ /* 0x000fe200000e0000 */
[----:B------:R-:W-:Y:S01]  /*7150*/  UMOV UR59, 0x40000040 ;  /* 0x40000040003b7882 */ /* 0x000fe20000000000 */
[----:B------:R-:W-:Y:S01]  /*7160*/  UIADD3 UR22, UR5, 0x306, URZ ;  /* 0x0000030605167890 */ /* 0x000fe2000fffe03f */
[----:B------:R-:W-:Y:S01]  /*7170*/  VIADD R207, R207, 0xffffffff ;  /* 0xffffffffcfcf7836 */ /* 0x000fe20000000000 */
        /* <DEDUP_REMOVED lines=16> */
[----:B------:R-:W-:Y:S01]  /*7280*/  UIMAD UR4, UR36, 0xc00, UR6 ;  /* 0x00000c00240478a4 */ /* 0x000fe2000f8e0206 */
        /* <DEDUP_REMOVED lines=104> */
[----:B0-----:R-:W0:Y:S01]  /*7910*/  SHFL.BFLY PT, R211, R202, 0x2, 0x1f ;  /* 0x0c401f00cad37f89 */ /* 0x001e2200000e0000 */
        /* <DEDUP_REMOVED lines=16> */
[----:B------:R-:W-:Y:S02]  /*7a20*/  @!P2 VIADD R152, R212, 0x32440 ;  /* 0x00032440d498a836 */ /* 0x000fe40000000000 */
[----:B------:R-:W-:Y:S01]  /*7a30*/  FMUL.FTZ R201, R201, UR5 ;  /* 0x00000005c9c97c20 */ /* 0x000fe20008410000 */
[--C-:B------:R-:W-:Y:S01]  /*7a40*/  FFMA.FTZ R156, R156, UR5, -R210.reuse ;  /* 0x000000059c9c7c23 */ /* 0x100fe200080108d2 */
[----:B------:R-:W-:Y:S01]  /*7a50*/  MUFU.EX2 R202, R202 ;  /* 0x000000ca00ca7308 */ /* 0x000fe20000000800 */
[----:B------:R-:W-:Y:S01]  /*7a60*/  FFMA.FTZ R160, R160, UR5, -R210 ;  /* 0x00000005a0a07c23 */ /* 0x000fe200080108d2 */
[----:B------:R-:W-:Y:S01]  /*7a70*/  @!P2 PRMT R152, RZ, 0x654, R152 ;  /* 0x00000654ff98a816 */ /* 0x000fe20000000098 */
[--C-:B------:R-:W-:Y:S01]  /*7a80*/  FFMA.FTZ R161, R161, UR5, -R210.reuse ;  /* 0x00000005a1a17c23 */ /* 0x100fe200080108d2 */
[--C-:B------:R-:W-:Y:S01]  /*7a90*/  FFMA.FTZ R164, R164, UR5, -R210.reuse ;  /* 0x00000005a4a47c23 */ /* 0x100fe200080108d2 */
[--C-:B------:R-:W-:Y:S01]  /*7aa0*/  FFMA.FTZ R165, R165, UR5, -R210.reuse ;  /* 0x00000005a5a57c23 */ /* 0x100fe200080108d2 */
[--C-:B------:R-:W-:Y:S01]  /*7ab0*/  FFMA.FTZ R168, R168, UR5, -R210.reuse ;  /* 0x00000005a8a87c23 */ /* 0x100fe200080108d2 */
[----:B-1----:R-:W-:Y:S01]  /*7ac0*/  FMNMX.FTZ R20, R20, R213, !PT ;  /* 0x000000d514147209 */ /* 0x002fe20007810000 */
[----:B------:R-:W0:Y:S01]  /*7ad0*/  MUFU.EX2 R201, R201 ;  /* 0x000000c900c97308 */ /* 0x000e220000000800 */
[--C-:B------:R-:W-:Y:S01]  /*7ae0*/  FFMA.FTZ R169, R169, UR5, -R210.reuse ;  /* 0x00000005a9a97c23 */ /* 0x100fe200080108d2 */
[--C-:B------:R-:W-:Y:S01]  /*7af0*/  FFMA.FTZ R172, R172, UR5, -R210.reuse ;  /* 0x00000005acac7c23 */ /* 0x100fe200080108d2 */
[--C-:B------:R-:W-:Y:S01]  /*7b00*/  FFMA.FTZ R173, R173, UR5, -R210.reuse ;  /* 0x00000005adad7c23 */ /* 0x100fe200080108d2 */
[C---:B------:R-:W-:Y:S01]  /*7b10*/  FADD.FTZ R21, -R20.reuse, R209 ;  /* 0x000000d114157221 */ /* 0x040fe20000010100 */
[----:B------:R-:W-:Y:S01]  /*7b20*/  FMUL.FTZ R214, R20, UR5 ;  /* 0x0000000514d67c20 */ /* 0x000fe20008410000 */
[--C-:B------:R-:W-:Y:S01]  /*7b30*/  FFMA.FTZ R176, R176, UR5, -R210.reuse ;  /* 0x00000005b0b07c23 */ /* 0x100fe200080108d2 */
[----:B------:R-:W-:Y:S01]  /*7b40*/  FFMA.FTZ R177, R177, UR5, -R210 ;  /* 0x00000005b1b17c23 */ /* 0x000fe200080108d2 */
[----:B------:R-:W-:Y:S01]  /*7b50*/  FMUL.FTZ R157, R21, UR5 ;  /* 0x00000005159d7c20 */ /* 0x000fe20008410000 */
[----:B------:R-:W-:Y:S01]  /*7b60*/  IADD3 R21, -R215, 0xb, RZ ;  /* 0x0000000bd7157810 */ /* 0x000fe20007ffe1ff */
[----:B------:R1:W-:Y:S01]  /*7b70*/  MUFU.EX2 R209, R153 ;  /* 0x0000009900d17308 */ /* 0x0003e20000000800 */
[--C-:B------:R-:W-:Y:S01]  /*7b80*/  FFMA.FTZ R211, R154, UR5, -R214.reuse ;  /* 0x000000059ad37c23 */ /* 0x100fe200080108d6 */
[--C-:B------:R-:W-:Y:S01]  /*7b90*/  FFMA.FTZ R213, R155, UR5, -R214.reuse ;  /* 0x000000059bd57c23 */ /* 0x100fe200080108d6 */
        /* <DEDUP_REMOVED lines=142> */
[--C-:B------:R-:W-:Y:S01]  /*8480*/  FFMA.FTZ R162, R162, UR5, -R214.reuse ;  /* 0x00000005a2a27c23 */ /* 0x100fe200080108d6 */
[----:B0-----:R-:W-:Y:S01]  /*8490*/  F2FP.F16.F32.PACK_AB R154, R209, R156 ;  /* 0x0000009cd19a723e */ /* 0x001fe200000000ff */
[--C-:B------:R-:W-:Y:S01]  /*84a0*/  FFMA.FTZ R163, R163, UR5, -R214.reuse ;  /* 0x00000005a3a37c23 */ /* 0x100fe200080108d6 */
[----:B----4-:R-:W-:Y:S01]  /*84b0*/  F2FP.F16.F32.PACK_AB R153, R213, R211 ;  /* 0x000000d3d599723e */ /* 0x010fe200000000ff */
[--C-:B------:R-:W-:Y:S01]  /*84c0*/  FFMA.FTZ R166, R166, UR5, -R214.reuse ;  /* 0x00000005a6a67c23 */ /* 0x100fe200080108d6 */
[----:B-----5:R-:W-:Y:S01]  /*84d0*/  F2FP.F16.F32.PACK_AB R155, R159, R158 ;  /* 0x0000009e9f9b723e */ /* 0x020fe200000000ff */
[--C-:B------:R-:W-:Y:S01]  /*84e0*/  FFMA.FTZ R167, R167, UR5, -R214.reuse ;  /* 0x00000005a7a77c23 */ /* 0x100fe200080108d6 */
[----:B------:R-:W-:Y:S01]  /*84f0*/  MUFU.EX2 R160, R160 ;  /* 0x000000a000a07308 */ /* 0x000fe20000000800 */
[--C-:B------:R-:W-:Y:S01]  /*8500*/  FFMA.FTZ R170, R170, UR5, -R214.reuse ;  /* 0x00000005aaaa7c23 */ /* 0x100fe200080108d6 */
[----:B------:R-:W-:Y:S01]  /*8510*/  WARPGROUP.ARRIVE ;  /* 0x00000000000079c5 */ /* 0x000fe20000000000 */
[--C-:B------:R-:W-:Y:S01]  /*8520*/  FFMA.FTZ R171, R171, UR5, -R214.reuse ;  /* 0x00000005abab7c23 */ /* 0x100fe200080108d6 */
[--C-:B------:R-:W-:Y:S01]  /*8530*/  FFMA.FTZ R174, R174, UR5, -R214.reuse ;  /* 0x00000005aeae7c23 */ /* 0x100fe200080108d6 */
[----:B------:R-:W-:Y:S01]  /*8540*/  FFMA.FTZ R175, R175, UR5, -R214 ;  /* 0x00000005afaf7c23 */ /* 0x000fe200080108d6 */
[--C-:B------:R-:W-:Y:S01]  /*8550*/  FFMA.FTZ R180, R180, UR5, -R210.reuse ;  /* 0x00000005b4b47c23 */ /* 0x100fe200080108d2 */
[----:B------:R-:W-:Y:S01]  /*8560*/  FFMA.FTZ R181, R181, UR5, -R210 ;  /* 0x00000005b5b57c23 */ /* 0x000fe200080108d2 */
[----:B------:R-:W-:Y:S01]  /*8570*/  HGMMA.64x256x16.F32 R24, R152, gdesc[UR8].tnspB, R24, gsb0 ;  /* 0x43e0000898187df0 */ /* 0x000fe20008000818 */
[----:B------:R-:W0:Y:S01]  /*8580*/  MUFU.EX2 R161, R161 ;  /* 0x000000a100a17308 */ /* 0x000e220000000800 */
[----:B------:R-:W-:Y:S01]  /*8590*/  UIADD3 UR10, UR4, 0x80, URZ ;  /* 0x00000080040a7890 */ /* 0x000fe2000fffe03f */
[--C-:B------:R-:W-:Y:S01]  /*85a0*/  FFMA.FTZ R178, R178, UR5, -R214.reuse ;  /* 0x00000005b2b27c23 */ /* 0x100fe200080108d6 */
[----:B------:R-:W-:Y:S01]  /*85b0*/  UMOV UR11, 0x40000040 ;  /* 0x40000040000b7882 */ /* 0x000fe20000000000 */
        /* <DEDUP_REMOVED lines=8> */
[--C-:B------:R-:W-:Y:S01]  /*8640*/  FFMA.FTZ R186, R186, UR5, -R214.reuse ;  /* 0x00000005baba7c23 */ /* 0x100fe200080108d6 */
[--C-:B------:R-:W-:Y:S01]  /*8650*/  FFMA.FTZ R187, R187, UR5, -R214.reuse ;  /* 0x00000005bbbb7c23 */ /* 0x100fe200080108d6 */
[--C-:B------:R-:W-:Y:S01]  /*8660*/  FFMA.FTZ R190, R190, UR5, -R214.reuse ;  /* 0x00000005bebe7c23 */ /* 0x100fe200080108d6 */
[----:B------:R-:W-:Y:S01]  /*8670*/  FFMA.FTZ R191, R191, UR5, -R214 ;  /* 0x00000005bfbf7c23 */ /* 0x000fe200080108d6 */
[----:B------:R-:W1:Y:S01]  /*8680*/  MUFU.EX2 R165, R165 ;  /* 0x000000a500a57308 */ /* 0x000e620000000800 */
[--C-:B------:R-:W-:Y:S01]  /*8690*/  FFMA.FTZ R192, R192, UR5, -R210.reuse ;  /* 0x00000005c0c07c23 */ /* 0x100fe200080108d2 */
[--C-:B------:R-:W-:Y:S01]  /*86a0*/  FFMA.FTZ R193, R193, UR5, -R210.reuse ;  /* 0x00000005c1c17c23 */ /* 0x100fe200080108d2 */
[--C-:B------:R-:W-:Y:S01]  /*86b0*/  FFMA.FTZ R196, R196, UR5, -R210.reuse ;  /* 0x00000005c4c47c23 */ /* 0x100fe200080108d2 */
[----:B------:R-:W-:Y:S01]  /*86c0*/  FFMA.FTZ R197, R197, UR5, -R210 ;  /* 0x00000005c5c57c23 */ /* 0x000fe200080108d2 */
[--C-:B------:R-:W-:Y:S01]  /*86d0*/  FFMA.FTZ R194, R194, UR5, -R214.reuse ;  /* 0x00000005c2c27c23 */ /* 0x100fe200080108d6 */
[--C-:B------:R-:W-:Y:S01]  /*86e0*/  FFMA.FTZ R195, R195, UR5, -R214.reuse ;  /* 0x00000005c3c37c23 */ /* 0x100fe200080108d6 */
[--C-:B------:R-:W-:Y:S01]  /*86f0*/  FFMA.FTZ R198, R198, UR5, -R214.reuse ;  /* 0x00000005c6c67c23 */ /* 0x100fe200080108d6 */
[----:B------:R-:W-:Y:S01]  /*8700*/  MUFU.EX2 R162, R162 ;  /* 0x000000a200a27308 */ /* 0x000fe20000000800 */
[----:B------:R-:W-:Y:S01]  /*8710*/  FFMA.FTZ R199, R199, UR5, -R214 ;  /* 0x00000005c7c77c23 */ /* 0x000fe200080108d6 */
[----:B------:R-:W-:Y:S01]  /*8720*/  FFMA.FTZ R201, R201, R0, R202 ;  /* 0x00000000c9c97223 */ /* 0x000fe200000100ca */
[----:B------:R-:W-:Y:S01]  /*8730*/  FFMA.FTZ R12, R157, R12, R211 ;  /* 0x0000000c9d0c7223 */ /* 0x000fe200000100d3 */
[----:B------:R-:W-:-:S02]  /*8740*/  @!P2 VIADD R212, R212, 0x32460 ;  /* 0x00032460d4d4a836 */ /* 0x000fc40000000000 */
[----:B------:R-:W-:Y:S01]  /*8750*/  FADD.FTZ R201, R208, R201 ;  /* 0x000000c9d0c97221 */ /* 0x000fe20000010000 */
[----:B------:R-:W-:Y:S01]  /*8760*/  FADD.FTZ R213, R213, R12 ;  /* 0x0000000cd5d57221 */ /* 0x000fe20000010000 */
[----:B------:R-:W3:Y:S01]  /*8770*/  MUFU.EX2 R163, R163 ;  /* 0x000000a300a37308 */ /* 0x000ee20000000800 */
[----:B------:R-:W-:Y:S01]  /*8780*/  @!P2 PRMT R212, RZ, 0x654, R212 ;  /* 0x00000654ffd4a816 */ /* 0x000fe200000000d4 */
[----:B------:R-:W-:Y:S01]  /*8790*/  FADD.FTZ R156, R156, R201 ;  /* 0x000000c99c9c7221 */ /* 0x000fe20000010000 */
[----:B------:R-:W-:Y:S01]  /*87a0*/  FADD.FTZ R158, R158, R213 ;  /* 0x000000d59e9e7221 */ /* 0x000fe20000010000 */
[----:B------:R-:W-:Y:S02]  /*87b0*/  IMAD.MOV.U32 R201, RZ, RZ, R13 ;  /* 0x000000ffffc97224 */ /* 0x000fe400078e000d */
[----:B------:R-:W-:Y:S01]  /*87c0*/  FADD.FTZ R209, R209, R156 ;  /* 0x0000009cd1d17221 */ /* 0x000fe20000010000 */
        /* <DEDUP_REMOVED lines=36> */
[----:B------:R-:W-:Y:S01]  /*8a10*/  FADD.FTZ R162, R162, R159 ;  /* 0x0000009fa2a27221 */ /* 0x000fe20000010000 */
[----:B----4-:R-:W-:Y:S01]  /*8a20*/  F2FP.F16.F32.PACK_AB R155, R167, R166 ;  /* 0x000000a6a79b723e */ /* 0x010fe200000000ff */
[----:B------:R-:W-:Y:S01]  /*8a30*/  FADD.FTZ R161, R161, R160 ;  /* 0x000000a0a1a17221 */ /* 0x000fe20000010000 */
[----:B------:R-:W-:Y:S01]  /*8a40*/  IMAD.MOV.U32 R209, RZ, RZ, R20 ;  /* 0x000000ffffd17224 */ /* 0x000fe200078e0014 */
[----:B------:R-:W-:Y:S01]  /*8a50*/  MUFU.EX2 R194, R194 ;  /* 0x000000c200c27308 */ /* 0x000fe20000000800 */
[----:B------:R-:W-:Y:S01]  /*8a60*/  WARPGROUP.ARRIVE ;  /* 0x00000000000079c5 */ /* 0x000fe20000000000 */
[----:B------:R-:W-:Y:S01]  /*8a70*/  FADD.FTZ R163, R163, R162 ;  /* 0x000000a2a3a37221 */ /* 0x000fe20000010000 */
[----:B------:R-:W-:-:S03]  /*8a80*/  FADD.FTZ R164, R164, R161 ;  /* 0x000000a1a4a47221 */ /* 0x000fc60000010000 */
[----:B------:R-:W-:Y:S01]  /*8a90*/  FADD.FTZ R166, R166, R163 ;  /* 0x000000a3a6a67221 */ /* 0x000fe20000010000 */
[----:B------:R-:W-:Y:S01]  /*8aa0*/  HGMMA.64x256x16.F32 R24, R152, gdesc[UR8].tnspB, R24, gsb0 ;  /* 0x43e0000898187df0 */ /* 0x000fe20008000818 */
[----:B------:R-:W-:Y:S01]  /*8ab0*/  UIADD3 UR10, UR4, 0x100, URZ ;  /* 0x00000100040a7890 */ /* 0x000fe2000fffe03f */
[----:B------:R-:W1:Y:S01]  /*8ac0*/  MUFU.EX2 R195, R195 ;  /* 0x000000c300c37308 */ /* 0x000e620000000800 */
        /* <DEDUP_REMOVED lines=60> */
[----:B-1----:R-:W-:Y:S01]  /*8e90*/  F2FP.F16.F32.PACK_AB R153, R195, R194 ;  /* 0x000000c2c399723e */ /* 0x002fe200000000ff */
        /* <DEDUP_REMOVED lines=11> */
[----:B------:R1:W-:Y:S01]  /*8f50*/  @!P2 SYNCS.ARRIVE.TRANS64.RED.A1T0 RZ, [R212+URZ], RZ ;  /* 0x000000ffd4ffa9a7 */ /* 0x0003e2000810043f */
[----:B------:R-:W-:Y:S05]  /*8f60*/  @P1 BRA `(.L_x_5327) ;  /* 0xffffffdc004c1947 */ /* 0x000fea000383ffff */
.L_x_5318:
[----:B------:R-:W2:Y:S01]  /*8f70*/  SHFL.BFLY PT, R3, R0, 0x2, 0x1f ;  /* 0x0c401f0000037f89 */ /* 0x000ea200000e0000 */
[----:B------:R-:W-:Y:S01]  /*8f80*/  IMAD.MOV.U32 R4, RZ, RZ, RZ ;  /* 0x000000ffff047224 */ /* 0x000fe200078e00ff */
[----:B------:R-:W-:Y:S01]  /*8f90*/  R2UR UR4, R224 ;  /* 0x00000000e00472ca */ /* 0x000fe200000e0000 */
[----:B------:R-:W-:Y:S01]  /*8fa0*/  UIADD3 UR36, UR36, 0x1, URZ ;  /* 0x0000000124247890 */ /* 0x000fe2000fffe03f */
[----:B------:R-:W3:Y:S01]  /*8fb0*/  SHFL.BFLY PT, R5, R12, 0x2, 0x1f ;  /* 0x0c401f000c057f89 */ /* 0x000ee200000e0000 */
[----:B------:R4:W-:Y:S06]  /*8fc0*/  BAR.ARV R21, 0x100 ;  /* 0x000400150000751d */ /* 0x0009ec0000002000 */
[----:B------:R-:W-:-:S02]  /*8fd0*/  UISETP.NE.AND UP0, UPT, UR36, 0x2, UPT ;  /* 0x000000022400788c */ /* 0x000fc4000bf05270 */
[----:B------:R-:W-:Y:S06]  /*8fe0*/  BAR.ARV 0x8, 0x180 ;  /* 0x0206000000007b1d */ /* 0x000fec0000002000 */
[----:B------:R-:W-:Y:S01]  /*8ff0*/  UIADD3 UR4, UR4, 0x1, URZ ;  /* 0x0000000104047890 */ /* 0x000fe2000fffe03f */
[----:B------:R-:W-:Y:S01]  /*9000*/  PLOP3.LUT P0, PT, PT, PT, PT, 0x8, 0x0 ;  /* 0x000000000000781c */ /* 0x000fe20003f0e170 */
[----:B--2---:R-:W-:Y:S01]  /*9010*/  FADD.FTZ R3, R3, R0 ;  /* 0x0000000003037221 */ /* 0x004fe20000010000 */
[----:B------:R-:W-:Y:S01]  /*9020*/  IMAD.MOV.U32 R0, RZ, RZ, RZ ;  /* 0x000000ffff007224 */ /* 0x000fe200078e00ff */
[----:B------:R-:W-:Y:S01]  /*9030*/  USEL UR36, UR36, URZ, UP0 ;  /* 0x0000003f24247287 */ /* 0x000fe20008000000 */
[----:B---3--:R-:W-:-:S02]  /*9040*/  FADD.FTZ R5, R5, R12 ;  /* 0x0000000c05057221 */ /* 0x008fc40000010000 */
[----:B------:R-:W2:Y:S01]  /*9050*/  SHFL.BFLY PT, R2, R3, 0x1, 0x1f ;  /* 0x0c201f0003027f89 */ /* 0x000ea200000e0000 */
[----:B------:R-:W-:Y:S02]  /*9060*/  IMAD.U32 R12, RZ, RZ, UR5 ;  /* 0x00000005ff0c7e24 */ /* 0x000fe4000f8e00ff */
[----:B------:R-:W-:Y:S01]  /*9070*/  IMAD.U32 R224, RZ, RZ, UR4 ;  /* 0x00000004ffe07e24 */ /* 0x000fe2000f8e00ff */
[----:B------:R-:W-:-:S04]  /*9080*/  USEL UR4, URZ, 0x1, UP0 ;  /* 0x000000013f047887 */ /* 0x000fc80008000000 */
[----:B------:R-:W-:Y:S01]  /*9090*/  ULOP3.LUT UR37, UR37, UR4, URZ, 0x3c, !UPT ;  /* 0x0000000425257292 */ /* 0x000fe2000f8e3c3f */
[----:B--2---:R-:W-:Y:S01]  /*90a0*/  FADD.FTZ R7, R3, R2 ;  /* 0x0000000203077221 */ /* 0x004fe20000010000 */
[----:B------:R-:W-:Y:S01]  /*90b0*/  IMAD.MOV.U32 R3, RZ, RZ, -0x800000 ;  /* 0xff800000ff037424 */ /* 0x000fe200078e00ff */
[----:B------:R-:W2:Y:S03]  /*90c0*/  SHFL.BFLY PT, R2, R5, 0x1, 0x1f ;  /* 0x0c201f0005027f89 */ /* 0x000ea600000e0000 */
[----:B------:R-:W-:-:S13]  /*90d0*/  FSETP.NE.FTZ.AND P1, PT, R7, RZ, PT ;  /* 0x000000ff0700720b */ /* 0x000fda0003f35000 */
[----:B------:R-:W3:Y:S01]  /*90e0*/  @P1 MUFU.RCP R4, R7 ;  /* 0x0000000700041308 */ /* 0x000ee20000001000 */
[----:B--2---:R-:W-:Y:S01]  /*90f0*/  FADD.FTZ R6, R5, R2 ;  /* 0x0000000205067221 */ /* 0x004fe20000010000 */
[----:B------:R-:W-:-:S06]  /*9100*/  IMAD.MOV.U32 R2, RZ, RZ, -0x800000 ;  /* 0xff800000ff027424 */ /* 0x000fcc00078e00ff */
[----:B------:R-:W2:Y:S01]  /*9110*/  @P1 MUFU.LG2 R5, R7 ;  /* 0x0000000700051308 */ /* 0x000ea20000000c00 */
[----:B------:R-:W-:Y:S01]  /*9120*/  FSETP.NE.FTZ.AND P2, PT, R6, RZ, PT ;  /* 0x000000ff0600720b */ /* 0x000fe20003f55000 */
        /* <DEDUP_REMOVED lines=17> */
[----:B------:R-:W3:Y:S01]  /*9240*/  @P2 MUFU.LG2 R6, R6 ;  /* 0x0000000600062308 */ /* 0x000ee20000000c00 */
        /* <DEDUP_REMOVED lines=50> */
[----:B--2---:R-:W-:Y:S01]  /*9570*/  @P1 FMUL.FTZ R5, R5, 0.69314718246459960938 ;  /* 0x3f31721805051820 */ /* 0x004fe20000410000 */
[----:B---3--:R-:W-:Y:S01]  /*9580*/  @P2 FMUL.FTZ R7, R6, 0.69314718246459960938 ;  /* 0x3f31721806072820 */ /* 0x008fe20000410000 */
        /* <DEDUP_REMOVED lines=66> */
[----:B----4-:R-:W-:-:S07]  /*99b0*/  @P2 FFMA.FTZ R3, R12, R20, R7 ;  /* 0x000000140c032223 */ /* 0x010fce0000010007 */
.L_x_5296:
[----:B------:R-:W2:Y:S01]  /*99c0*/  S2R R4, SR_CgaCtaId ;  /* 0x0000000000047919 */ /* 0x000ea20000008800 */
[----:B------:R-:W-:Y:S01]  /*99d0*/  MOV R151, 0x400 ;  /* 0x0000040000977802 */ /* 0x000fe20000000f00 */
[----:B------:R-:W-:Y:S01]  /*99e0*/  BSSY B0, `(.L_x_5328) ;  /* 0x00002df000007945 */ /* 0x000fe20003800000 */
[----:B------:R-:W-:Y:S02]  /*99f0*/  BAR.SYNC.DEFER_BLOCKING 0x5, 0x180 ;  /* 0x0146000000007b1d */ /* 0x000fe40000010000 */
[----:B--2---:R-:W-:-:S05]  /*9a00*/  LEA R151, R4, R151, 0x18 ;  /* 0x0000009704977211 */ /* 0x004fca00078ec0ff */
[----:B------:R-:W2:Y:S02]  /*9a10*/  LDS.128 R4, [R151+0x324d0] ;  /* 0x0324d00097047984 */ /* 0x000ea40000000c00 */
[----:B--2---:R-:W-:Y:S02]  /*9a20*/  R2UR UR5, R5 ;  /* 0x00000000050572ca */ /* 0x004fe400000e0000 */
[----:B------:R-:W-:Y:S01]  /*9a30*/  R2UR UR6, R6 ;  /* 0x00000000060672ca */ /* 0x000fe200000e0000 */
[----:B------:R-:W-:Y:S06]  /*9a40*/  BAR.ARV 0x4, 0x180 ;  /* 0x0106000000007b1d */ /* 0x000fec0000002000 */
[----:B------:R-:W-:Y:S08]  /*9a50*/  @P0 BRA `(.L_x_5329) ;  /* 0x0000001c00e80947 */ /* 0x000ff00003800000 */
[----:B------:R-:W2:Y:S01]  /*9a60*/  S2R R6, SR_SWINHI ;  /* 0x0000000000067919 */ /* 0x000ea20000002f00 */
        /* <DEDUP_REMOVED lines=20> */
[----:B--2---:R-:W-:-:S02]  /*9bb0*/  MOV R5, R6 ;  /* 0x0000000600057202 */ /* 0x004fc40000000f00 */
[----:B------:R-:W-:Y:S02]  /*9bc0*/  F2FP.F16.F32.PACK_AB R51, R158, R51 ;  /* 0x000000339e33723e */ /* 0x000fe400000000ff */
[----:B------:R-:W-:Y:S01]  /*9bd0*/  F2FP.F16.F32.PACK_AB R57, R157, R58 ;  /* 0x0000003a9d39723e */ /* 0x000fe200000000ff */
[----:B------:R-:W-:Y:S01]  /*9be0*/  IMAD.WIDE R98, R228, 0x2, R4 ;  /* 0x00000002e4627825 */ /* 0x000fe200078e0204 */
[----:B------:R-:W-:Y:S02]  /*9bf0*/  F2FP.F16.F32.PACK_AB R64, R65, R64 ;  /* 0x000000404140723e */ /* 0x000fe400000000ff */
[----:B------:R-:W-:Y:S02]  /*9c00*/  F2FP.F16.F32.PACK_AB R58, R61, R60 ;  /* 0x0000003c3d3a723e */ /* 0x000fe400000000ff */
[C---:B------:R-:W-:Y:S02]  /*9c10*/  IADD3 R169, P1, R98.reuse, 0x20, RZ ;  /* 0x0000002062a97810 */ /* 0x040fe40007f3e0ff */
[----:B------:R-:W-:-:S02]  /*9c20*/  IADD3 R171, P0, R98, 0x40, RZ ;  /* 0x0000004062ab7810 */ /* 0x000fc40007f1e0ff */
[C---:B------:R-:W-:Y:S01]  /*9c30*/  LOP3.LUT R11, R98.reuse, 0x380, RZ, 0xc0, !PT ;  /* 0x00000380620b7812 */ /* 0x040fe200078ec0ff */
[--C-:B------:R-:W-:Y:S01]  /*9c40*/  IMAD.X R13, RZ, RZ, R99.reuse, P1 ;  /* 0x000000ffff0d7224 */ /* 0x100fe200008e0663 */
[C---:B------:R-:W-:Y:S01]  /*9c50*/  IADD3 R173, P4, R98.reuse, 0x60, RZ ;  /* 0x0000006062ad7810 */ /* 0x040fe20007f9e0ff */
[--C-:B------:R-:W-:Y:S01]  /*9c60*/  IMAD.X R15, RZ, RZ, R99.reuse, P0 ;  /* 0x000000ffff0f7224 */ /* 0x100fe200000e0663 */
        /* <DEDUP_REMOVED lines=13> */
[----:B------:R-:W-:-:S02]  /*9d40*/  SHF.R.U64 R11, R11, 0x3, RZ ;  /* 0x000000030b0b7819 */ /* 0x000fc400000012ff */
[----:B------:R-:W-:Y:S02]  /*9d50*/  LOP3.LUT R16, R173, 0x380, RZ, 0xc0, !PT ;  /* 0x00000380ad107812 */ /* 0x000fe400078ec0ff */
[----:B------:R-:W-:Y:S02]  /*9d60*/  LOP3.LUT R18, R175, 0x380, RZ, 0xc0, !PT ;  /* 0x00000380af127812 */ /* 0x000fe400078ec0ff */
[----:B------:R-:W-:Y:S02]  /*9d70*/  IADD3 R185, P0, R98, 0x8020, RZ ;  /* 0x0000802062b97810 */ /* 0x000fe40007f1e0ff */
[----:B------:R-:W-:Y:S02]  /*9d80*/  SHF.R.U64 R12, R12, 0x3, RZ ;  /* 0x000000030c0c7819 */ /* 0x000fe400000012ff */
[----:B------:R-:W-:Y:S01]  /*9d90*/  LOP3.LUT R20, R177, 0x380, RZ, 0xc0, !PT ;  /* 0x00000380b1147812 */ /* 0x000fe200078ec0ff */
[----:B------:R-:W-:Y:S01]  /*9da0*/  IMAD.X R47, RZ, RZ, R99, P0 ;  /* 0x000000ffff2f7224 */ /* 0x000fe200000e0663 */
        /* <DEDUP_REMOVED lines=17> */
[----:B------:R-:W-:Y:S02]  /*9ec0*/  SHF.R.U64 R18, R18, 0x3, RZ ;  /* 0x0000000312127819 */ /* 0x000fe400000012ff */
[----:B------:R-:W-:Y:S02]  /*9ed0*/  LOP3.LUT R38, R183, 0x380, RZ, 0xc0, !PT ;  /* 0x00000380b7267812 */ /* 0x000fe400078ec0ff */
        /* <DEDUP_REMOVED lines=9> */
[----:B------:R-:W-:Y:S01]  /*9f70*/  MOV R98, R98 ;  /* 0x0000006200627202 */ /* 0x000fe20000000f00 */
[----:B------:R-:W-:Y:S01]  /*9f80*/  BAR.SYNC.DEFER_BLOCKING 0x1, 0x100 ;  /* 0x0044000000007b1d */ /* 0x000fe20000010000 */
[----:B------:R-:W-:Y:S02]  /*9f90*/  LOP3.LUT R18, R18, R175, RZ, 0x3c, !PT ;  /* 0x000000af12127212 */ /* 0x000fe400078e3cff */
[----:B------:R-:W-:Y:S02]  /*9fa0*/  SHF.R.U64 R38, R38, 0x3, RZ ;  /* 0x0000000326267819 */ /* 0x000fe400000012ff */
[----:B------:R-:W-:-:S02]  /*9fb0*/  LOP3.LUT R70, R191, 0x380, RZ, 0xc0, !PT ;  /* 0x00000380bf467812 */ /* 0x000fc400078ec0ff */
[----:B------:R-:W-:Y:S02]  /*9fc0*/  LOP3.LUT R99, R94, 0x380, RZ, 0xc0, !PT ;  /* 0x000003805e637812 */ /* 0x000fe400078ec0ff */
[----:B------:R-:W-:Y:S02]  /*9fd0*/  LOP3.LUT R20, R20, R177, RZ, 0x3c, !PT ;  /* 0x000000b114147212 */ /* 0x000fe400078e3cff */
[----:B------:R-:W-:Y:S02]  /*9fe0*/  SHF.R.U64 R46, R46, 0x3, RZ ;  /* 0x000000032e2e7819 */ /* 0x000fe400000012ff */
[----:B------:R-:W-:Y:S02]  /*9ff0*/  LOP3.LUT R78, R6, 0x380, RZ, 0xc0, !PT ;  /* 0x00000380064e7812 */ /* 0x000fe400078ec0ff */
[----:B------:R-:W-:Y:S02]  /*a000*/  MOV R12, R12 ;  /* 0x0000000c000c7202 */ /* 0x000fe40000000f00 */
[----:B------:R-:W-:-:S02]  /*a010*/  LOP3.LUT R22, R22, R179, RZ, 0x3c, !PT ;  /* 0x000000b316167212 */ /* 0x000fc400078e3cff */
[----:B------:R-:W-:Y:S02]  /*a020*/  SHF.R.U64 R54, R54, 0x3, RZ ;  /* 0x0000000336367819 */ /* 0x000fe400000012ff */
[----:B------:R-:W-:Y:S02]  /*a030*/  MOV R14, R14 ;  /* 0x0000000e000e7202 */ /* 0x000fe40000000f00 */
[----:B------:R-:W-:Y:S01]  /*a040*/  LOP3.LUT R30, R30, R181, RZ, 0x3c, !PT ;  /* 0x000000b51e1e7212 */ /* 0x000fe200078e3cff */
[----:B------:R-:W-:Y:S01]  /*a050*/  STSM.16.M88.4 [R98], R24 ;  /* 0x0000001862007844 */ /* 0x000fe20000000200 */
[----:B------:R-:W-:Y:S02]  /*a060*/  SHF.R.U64 R62, R62, 0x3, RZ ;  /* 0x000000033e3e7819 */ /* 0x000fe400000012ff */
[----:B------:R-:W-:Y:S01]  /*a070*/  LOP3.LUT R169, R156, 0x380, RZ, 0xc0, !PT ;  /* 0x000003809ca97812 */ /* 0x000fe200078ec0ff */
[----:B------:R-:W-:Y:S01]  /*a080*/  STSM.16.M88.4 [R12], R32 ;  /* 0x000000200c007844 */ /* 0x000fe20000000200 */
[----:B------:R-:W-:-:S02]  /*a090*/  MOV R16, R16 ;  /* 0x0000001000107202 */ /* 0x000fc40000000f00 */
[----:B------:R-:W-:Y:S01]  /*a0a0*/  LOP3.LUT R38, R38, R183, RZ, 0x3c, !PT ;  /* 0x000000b726267212 */ /* 0x000fe200078e3cff */
[----:B------:R-:W-:Y:S01]  /*a0b0*/  STSM.16.M88.4 [R14], R40 ;  /* 0x000000280e007844 */ /* 0x000fe20000000200 */
[----:B------:R-:W-:Y:S02]  /*a0c0*/  SHF.R.U64 R70, R70, 0x3, RZ ;  /* 0x0000000346467819 */ /* 0x000fe400000012ff */
[----:B------:R-:W-:Y:S01]  /*a0d0*/  SHF.R.U64 R99, R99, 0x3, RZ ;  /* 0x0000000363637819 */ /* 0x000fe200000012ff */
[----:B------:R-:W-:Y:S01]  /*a0e0*/  STSM.16.M88.4 [R16], R48 ;  /* 0x0000003010007844 */ /* 0x000fe20000000200 */
[----:B------:R-:W-:Y:S02]  /*a0f0*/  MOV R18, R18 ;  /* 0x0000001200127202 */ /* 0x000fe40000000f00 */
[----:B------:R-:W-:Y:S02]  /*a100*/  F2FP.F16.F32.PACK_AB R59, R155, R59 ;  /* 0x0000003b9b3b723e */ /* 0x000fe400000000ff */
[----:B------:R-:W-:-:S02]  /*a110*/  F2FP.F16.F32.PACK_AB R65, R154, R66 ;  /* 0x000000429a41723e */ /* 0x000fc400000000ff */
[----:B------:R-:W-:Y:S01]  /*a120*/  F2FP.F16.F32.PACK_AB R72, R73, R72 ;  /* 0x000000484948723e */ /* 0x000fe200000000ff */
[----:B------:R-:W-:Y:S01]  /*a130*/  STSM.16.M88.4 [R18], R56 ;  /* 0x0000003812007844 */ /* 0x000fe20000000200 */
[----:B------:R-:W-:Y:S02]  /*a140*/  LOP3.LUT R46, R46, R185, RZ, 0x3c, !PT ;  /* 0x000000b92e2e7212 */ /* 0x000fe400078e3cff */
[----:B------:R-:W-:Y:S02]  /*a150*/  SHF.R.U64 R29, R78, 0x3, RZ ;  /* 0x000000034e1d7819 */ /* 0x000fe400000012ff */
[----:B------:R-:W-:Y:S02]  /*a160*/  MOV R20, R20 ;  /* 0x0000001400147202 */ /* 0x000fe40000000f00 */
[----:B------:R-:W-:Y:S02]  /*a170*/  F2FP.F16.F32.PACK_AB R66, R69, R68 ;  /* 0x000000444542723e */ /* 0x000fe400000000ff */
[----:B------:R-:W-:-:S02]  /*a180*/  F2FP.F16.F32.PACK_AB R67, R153, R67 ;  /* 0x000000439943723e */ /* 0x000fc400000000ff */
[----:B------:R-:W-:Y:S02]  /*a190*/  F2FP.F16.F32.PACK_AB R73, R152, R74 ;  /* 0x0000004a9849723e */ /* 0x000fe400000000ff */
[----:B------:R-:W-:Y:S01]  /*a1a0*/  F2FP.F16.F32.PACK_AB R80, R81, R80 ;  /* 0x000000505150723e */ /* 0x000fe200000000ff */
[----:B------:R-:W-:Y:S01]  /*a1b0*/  STSM.16.M88.4 [R20], R64 ;  /* 0x0000004014007844 */ /* 0x000fe20000000200 */
[----:B------:R-:W-:Y:S02]  /*a1c0*/  LOP3.LUT R54, R54, R187, RZ, 0x3c, !PT ;  /* 0x000000bb36367212 */ /* 0x000fe400078e3cff */
[----:B------:R-:W-:Y:S02]  /*a1d0*/  MOV R22, R22 ;  /* 0x0000001600167202 */ /* 0x000fe40000000f00 */
[----:B------:R-:W-:Y:S02]  /*a1e0*/  F2FP.F16.F32.PACK_AB R74, R77, R76 ;  /* 0x0000004c4d4a723e */ /* 0x000fe400000000ff */
[----:B------:R-:W-:-:S02]  /*a1f0*/  F2FP.F16.F32.PACK_AB R75, R9, R75 ;  /* 0x0000004b094b723e */ /* 0x000fc400000000ff */
[----:B------:R-:W-:Y:S02]  /*a200*/  F2FP.F16.F32.PACK_AB R81, R8, R82 ;  /* 0x000000520851723e */ /* 0x000fe400000000ff */
[----:B------:R-:W-:Y:S01]  /*a210*/  LOP3.LUT R62, R62, R189, RZ, 0x3c, !PT ;  /* 0x000000bd3e3e7212 */ /* 0x000fe200078e3cff */
[----:B------:R2:W-:Y:S01]  /*a220*/  STSM.16.M88.4 [R22], R72 ;  /* 0x0000004816007844 */ /* 0x0005e20000000200 */
[----:B------:R-:W-:Y:S02]  /*a230*/  SHF.R.U64 R169, R169, 0x3, RZ ;  /* 0x00000003a9a97819 */ /* 0x000fe400000012ff */
[----:B------:R-:W-:Y:S02]  /*a240*/  MOV R30, R30 ;  /* 0x0000001e001e7202 */ /* 0x000fe40000000f00 */
[----:B------:R-:W-:Y:S02]  /*a250*/  F2FP.F16.F32.PACK_AB R82, R85, R84 ;  /* 0x000000545552723e */ /* 0x000fe400000000ff */
[----:B------:R-:W-:-:S02]  /*a260*/  F2FP.F16.F32.PACK_AB R83, R83, R86 ;  /* 0x000000565353723e */ /* 0x000fc400000000ff */
[----:B------:R-:W-:Y:S02]  /*a270*/  LOP3.LUT R70, R70, R191, RZ, 0x3c, !PT ;  /* 0x000000bf46467212 */ /* 0x000fe400078e3cff */
[----:B------:R-:W-:Y:S01]  /*a280*/  LOP3.LUT R94, R99, R94, RZ, 0x3c, !PT ;  /* 0x0000005e635e7212 */ /* 0x000fe200078e3cff */
[----:B------:R3:W-:Y:S01]  /*a290*/  STSM.16.M88.4 [R30], R80 ;  /* 0x000000501e007844 */ /* 0x0007e20000000200 */
[----:B------:R-:W-:Y:S02]  /*a2a0*/  MOV R38, R38 ;  /* 0x0000002600267202 */ /* 0x000fe40000000f00 */
[----:B------:R-:W-:Y:S01]  /*a2b0*/  F2FP.F16.F32.PACK_AB R84, R89, R88 ;  /* 0x000000585954723e */ /* 0x000fe200000000ff */
[----:B--2---:R-:W2:Y:S01]  /*a2c0*/  LDC R73, c[0x0][0xce8] ;  /* 0x00033a00ff497b82 */ /* 0x004ea20000000800 */
[----:B------:R-:W-:Y:S02]  /*a2d0*/  F2FP.F16.F32.PACK_AB R85, R91, R90 ;  /* 0x0000005a5b55723e */ /* 0x000fe400000000ff */
[----:B------:R-:W-:-:S02]  /*a2e0*/  F2FP.F16.F32.PACK_AB R86, R93, R92 ;  /* 0x0000005c5d56723e */ /* 0x000fc400000000ff */
[----:B------:R-:W-:Y:S02]  /*a2f0*/  F2FP.F16.F32.PACK_AB R87, R165, R87 ;  /* 0x00000057a557723e */ /* 0x000fe400000000ff */
[----:B------:R-:W-:Y:S02]  /*a300*/  F2FP.F16.F32.PACK_AB R96, R97, R96 ;  /* 0x000000606160723e */ /* 0x000fe400000000ff */
[----:B------:R-:W-:Y:S01]  /*a310*/  F2FP.F16.F32.PACK_AB R104, R105, R104 ;  /* 0x000000686968723e */ /* 0x000fe200000000ff */
[----:B------:R3:W-:Y:S01]  /*a320*/  STSM.16.M88.4 [R38], R84 ;  /* 0x0000005426007844 */ /* 0x0007e20000000200 */
[----:B------:R-:W-:Y:S02]  /*a330*/  LOP3.LUT R78, R29, R6, RZ, 0x3c, !PT ;  /* 0x000000061d4e7212 */ /* 0x000fe400078e3cff */
[----:B------:R-:W-:Y:S02]  /*a340*/  MOV R46, R46 ;  /* 0x0000002e002e7202 */ /* 0x000fe40000000f00 */
[----:B------:R-:W-:-:S02]  /*a350*/  F2FP.F16.F32.PACK_AB R97, R167, R166 ;  /* 0x000000a6a761723e */ /* 0x000fc400000000ff */
[----:B------:R-:W-:Y:S02]  /*a360*/  F2FP.F16.F32.PACK_AB R98, R101, R100 ;  /* 0x000000646562723e */ /* 0x000fe400000000ff */
[----:B------:R-:W-:Y:S02]  /*a370*/  F2FP.F16.F32.PACK_AB R99, R103, R102 ;  /* 0x000000666763723e */ /* 0x000fe400000000ff */
[----:B------:R-:W-:Y:S02]  /*a380*/  F2FP.F16.F32.PACK_AB R105, R107, R106 ;  /* 0x0000006a6b69723e */ /* 0x000fe400000000ff */
[----:B------:R-:W-:Y:S01]  /*a390*/  F2FP.F16.F32.PACK_AB R112, R113, R112 ;  /* 0x000000707170723e */ /* 0x000fe200000000ff */
[----:B------:R3:W-:Y:S01]  /*a3a0*/  STSM.16.M88.4 [R46], R96 ;  /* 0x000000602e007844 */ /* 0x0007e20000000200 */
[----:B------:R-:W-:Y:S02]  /*a3b0*/  MOV R54, R54 ;  /* 0x0000003600367202 */ /* 0x000fe40000000f00 */
        /* <DEDUP_REMOVED lines=18> */
[----:B------:R-:W-:Y:S02]  /*a4e0*/  R2UR UR4, R220 ;  /* 0x00000000dc0472ca */ /* 0x000fe400000e0000 */
[----:B------:R-:W-:Y:S02]  /*a4f0*/  MOV R78, R78 ;  /* 0x0000004e004e7202 */ /* 0x000fe40000000f00 */
[----:B------:R-:W-:Y:S02]  /*a500*/  F2FP.F16.F32.PACK_AB R130, R133, R132 ;  /* 0x000000848582723e */ /* 0x000fe400000000ff */
[----:B------:R-:W-:-:S02]  /*a510*/  F2FP.F16.F32.PACK_AB R131, R135, R134 ;  /* 0x000000868783723e */ /* 0x000fc400000000ff */
[----:B------:R-:W-:Y:S02]  /*a520*/  F2FP.F16.F32.PACK_AB R137, R139, R138 ;  /* 0x0000008a8b89723e */ /* 0x000fe400000000ff */
[----:B------:R-:W-:Y:S01]  /*a530*/  F2FP.F16.F32.PACK_AB R144, R145, R144 ;  /* 0x000000909190723e */ /* 0x000fe200000000ff */
[----:B------:R3:W-:Y:S01]  /*a540*/  STSM.16.M88.4 [R78], R128 ;  /* 0x000000804e007844 */ /* 0x0007e20000000200 */
[----:B------:R-:W-:Y:S01]  /*a550*/  MOV R94, R94 ;  /* 0x0000005e005e7202 */ /* 0x000fe20000000f00 */
[----:B------:R-:W-:Y:S01]  /*a560*/  USHF.L.U32 UR10, UR4, 0x2, URZ ;  /* 0x00000002040a7899 */ /* 0x000fe2000800063f */
[----:B------:R-:W-:Y:S02]  /*a570*/  F2FP.F16.F32.PACK_AB R138, R141, R140 ;  /* 0x0000008c8d8a723e */ /* 0x000fe400000000ff */
[----:B------:R-:W-:Y:S02]  /*a580*/  F2FP.F16.F32.PACK_AB R139, R143, R142 ;  /* 0x0000008e8f8b723e */ /* 0x000fe400000000ff */
[----:B------:R-:W-:-:S02]  /*a590*/  F2FP.F16.F32.PACK_AB R145, R147, R146 ;  /* 0x000000929391723e */ /* 0x000fc400000000ff */
[----:B------:R-:W-:Y:S01]  /*a5a0*/  MOV R10, R10 ;  /* 0x0000000a000a7202 */ /* 0x000fe20000000f00 */
[----:B------:R3:W-:Y:S01]  /*a5b0*/  STSM.16.M88.4 [R94], R136 ;  /* 0x000000885e007844 */ /* 0x0007e20000000200 */
[----:B------:R-:W-:Y:S02]  /*a5c0*/  F2FP.F16.F32.PACK_AB R146, R149, R148 ;  /* 0x000000949592723e */ /* 0x000fe400000000ff */
[----:B------:R-:W-:Y:S02]  /*a5d0*/  F2FP.F16.F32.PACK_AB R147, R0, R150 ;  /* 0x000000960093723e */ /* 0x000fe400000000ff */
[----:B------:R-:W-:Y:S02]  /*a5e0*/  R2UR UR7, R223 ;  /* 0x00000000df0772ca */ /* 0x000fe400000e0000 */
[----:B------:R-:W-:Y:S01]  /*a5f0*/  PLOP3.LUT P0, PT, PT, PT, UP0, 0x80, 0x0 ;  /* 0x000000000000781c */ /* 0x000fe20003f0f008 */
[----:B------:R3:W-:Y:S10]  /*a600*/  STSM.16.M88.4 [R10], R144 ;  /* 0x000000900a007844 */ /* 0x0007f40000000200 */
[----:B------:R-:W-:-:S02]  /*a610*/  USHF.L.U64.HI UR11, UR4, 0x2, UR7 ;  /* 0x00000002040b7899 */ /* 0x000fc40008010207 */
        /* <DEDUP_REMOVED lines=8> */
[----:B--2---:R-:W-:Y:S01]  /*a6a0*/  ISETP.NE.AND P1, PT, R73, 0x1, PT ;  /* 0x000000014900780c */ /* 0x004fe20003f25270 */
[----:B------:R-:W-:Y:S01]  /*a6b0*/  ULDC UR7, c[0x0][0xb88] ;  /* 0x0002e20000077ab9 */ /* 0x000fe20000000800 */
[----:B------:R-:W-:Y:S01]  /*a6c0*/  UMOV UR4, URZ ;  /* 0x0000003f00047c82 */ /* 0x000fe20008000000 */
[----:B------:R-:W-:-:S06]  /*a6d0*/  UISETP.NE.AND.EX UP1, UPT, UR9, URZ, UPT, UP1 ;  /* 0x0000003f0900728c */ /* 0x000fcc000bf25310 */
[----:B------:R-:W-:-:S04]  /*a6e0*/  PLOP3.LUT P2, PT, PT, PT, UP1, 0x80, 0x0 ;  /* 0x000000000000781c */ /* 0x000fc80003f4f018 */
[----:B------:R-:W2:Y:S01]  /*a6f0*/  @P1 LDC R6, c[0x0][0xcec] ;  /* 0x00033b00ff061b82 */ /* 0x000ea20000000800 */
[----:B------:R-:W-:-:S04]  /*a700*/  @UP1 UIADD3 UR8, UP2, UR10, UR8, URZ ;  /* 0x000000080a081290 */ /* 0x000fc8000ff5e03f */
[----:B------:R-:W-:Y:S02]  /*a710*/  @UP1 UIADD3.X UR9, UR11, UR9, URZ, UP2, !UPT ;  /* 0x000000090b091290 */ /* 0x000fe400097fe43f */
[----:B------:R-:W-:Y:S01]  /*a720*/  IMAD.U32 R12, RZ, RZ, UR8 ;  /* 0x00000008ff0c7e24 */ /* 0x000fe2000f8e00ff */
[----:B------:R-:W0:Y:S03]  /*a730*/  @P1 LDC R11, c[0x0][0xcf0] ;  /* 0x00033c00ff0b1b82 */ /* 0x000e260000000800 */
[----:B------:R-:W-:Y:S01]  /*a740*/  IMAD.U32 R13, RZ, RZ, UR9 ;  /* 0x00000009ff0d7e24 */ /* 0x000fe2000f8e00ff */
[----:B----4-:R-:W-:Y:S01]  /*a750*/  @P0 R2UR UR4, R0 ;  /* 0x00000000000402ca */ /* 0x010fe200000e0000 */
[----:B------:R-:W-:-:S06]  /*a760*/  IMAD.U32 R0, RZ, RZ, UR7 ;  /* 0x00000007ff007e24 */ /* 0x000fcc000f8e00ff */
[----:B------:R3:W5:Y:S01]  /*a770*/  @P2 LDG.E R0, desc[UR38][R12.64] ;  /* 0x000000260c002981 */ /* 0x000762000c1e1900 */
[----:B0-2---:R-:W-:Y:S07]  /*a780*/  @P2 BRA `(.L_x_5330) ;  /* 0x0000000000102947 */ /* 0x005fee0003800000 */
[----:B------:R-:W-:Y:S05]  /*a790*/  @!P0 BRA `(.L_x_5330) ;  /* 0x00000000000c8947 */ /* 0x000fea0003800000 */
[----:B---3--:R-:W2:Y:S04]  /*a7a0*/  LDG.E R13, desc[UR38][R8.64] ;  /* 0x00000026080d7981 */ /* 0x008ea8000c1e1900 */
[----:B-----5:R-:W2:Y:S02]  /*a7b0*/  LDG.E R0, desc[UR38][R8.64+0x4] ;  /* 0x0000042608007981 */ /* 0x020ea4000c1e1900 */
[----:B--2---:R-:W-:-:S07]  /*a7c0*/  IMAD.IADD R0, R0, 0x1, -R13 ;  /* 0x0000000100007824 */ /* 0x004fce00078e0a0d */
.L_x_5330:
[----:B------:R-:W-:Y:S01]  /*a7d0*/  R2UR UR17, R221 ;  /* 0x00000000dd1172ca */ /* 0x000fe200000e0000 */
[----:B------:R-:W-:Y:S01]  /*a7e0*/  ULDC.64 UR12, c[0x0][0xc90] ;  /* 0x00032400000c7ab9 */ /* 0x000fe20000000a00 */
[----:B------:R-:W-:Y:S01]  /*a7f0*/  R2UR UR16, R223 ;  /* 0x00000000df1072ca */ /* 0x000fe200000e0000 */
[----:B---3--:R-:W-:Y:S01]  /*a800*/  VIADD R13, R203, UR60 ;  /* 0x0000003ccb0d7c36 */ /* 0x008fe20008000000 */
[----:B------:R-:W-:Y:S01]  /*a810*/  R2UR UR15, R220 ;  /* 0x00000000dc0f72ca */ /* 0x000fe200000e0000 */
[----:B------:R-:W-:Y:S01]  /*a820*/  USHF.R.S32.HI UR11, URZ, 0x1f, UR4 ;  /* 0x0000001f3f0b7899 */ /* 0x000fe20008011404 */
[----:B------:R-:W-:Y:S01]  /*a830*/  IMAD R9, R222, 0x40, R200 ;  /* 0x00000040de097824 */ /* 0x000fe200078e02c8 */
[----:B------:R-:W-:Y:S01]  /*a840*/  UMOV UR10, UR4 ;  /* 0x00000004000a7c82 */ /* 0x000fe20008000000 */
[----:B------:R-:W-:Y:S01]  /*a850*/  @P1 IMAD.HI.U32 R6, R13, R6, RZ ;  /* 0x000000060d061227 */ /* 0x000fe200078e00ff */
[----:B------:R-:W0:Y:S03]  /*a860*/  @P1 LDC R75, c[0x0][0xcf0] ;  /* 0x00033c00ff4b1b82 */ /* 0x000e260000000800 */
[----:B------:R-:W-:Y:S01]  /*a870*/  IMAD.MOV.U32 R8, RZ, RZ, R13 ;  /* 0x000000ffff087224 */ /* 0x000fe200078e000d */
[----:B------:R-:W-:Y:S01]  /*a880*/  USHF.R.S32.HI UR14, URZ, 0x1f, UR17 ;  /* 0x0000001f3f0e7899 */ /* 0x000fe20008011411 */
[----:B------:R-:W-:Y:S01]  /*a890*/  @P1 SHF.R.U32.HI R8, RZ, R11, R6 ;  /* 0x0000000bff081219 */ /* 0x000fe20000011606 */
[----:B------:R-:W-:Y:S01]  /*a8a0*/  UIMAD.WIDE.U32 UR8, UR17, UR12, UR10 ;  /* 0x0000000c110872a5 */ /* 0x000fe2000f8e000a */
[----:B------:R-:W-:Y:S01]  /*a8b0*/  IMAD.WIDE R4, R9, 0x2, R4 ;  /* 0x0000000209047825 */ /* 0x000fe200078e0204 */
[----:B------:R-:W-:Y:S01]  /*a8c0*/  UIMAD UR7, UR14, UR12, URZ ;  /* 0x0000000c0e0772a4 */ /* 0x000fe2000f8e023f */
[--C-:B------:R-:W-:Y:S01]  /*a8d0*/  SHF.R.S32.HI R9, RZ, 0x1f, R8.reuse ;  /* 0x0000001fff097819 */ /* 0x100fe20000011408 */
[----:B------:R-:W-:Y:S01]  /*a8e0*/  USEL UR16, UR16, URZ, !UP0 ;  /* 0x0000003f10107287 */ /* 0x000fe2000c000000 */
[----:B------:R-:W-:Y:S01]  /*a8f0*/  IMAD.MOV R6, RZ, RZ, -R8 ;  /* 0x000000ffff067224 */ /* 0x000fe200078e0a08 */
[----:B------:R-:W-:Y:S01]  /*a900*/  UIMAD UR7, UR17, UR13, UR7 ;  /* 0x0000000d110772a4 */ /* 0x000fe2000f8e0207 */
[----:B------:R-:W-:Y:S01]  /*a910*/  IADD3 R29, P2, R4, 0x5000, RZ ;  /* 0x00005000041d7810 */ /* 0x000fe20007f5e0ff */
[----:B------:R-:W-:Y:S01]  /*a920*/  USEL UR15, UR15, URZ, !UP0 ;  /* 0x0000003f0f0f7287 */ /* 0x000fe2000c000000 */
[----:B------:R-:W-:Y:S01]  /*a930*/  IMAD R11, R73, R6, R13 ;  /* 0x00000006490b7224 */ /* 0x000fe200078e020d */
[----:B------:R-:W-:Y:S01]  /*a940*/  ULDC.64 UR12, c[0x0][0xc98] ;  /* 0x00032600000c7ab9 */ /* 0x000fe20000000a00 */
[----:B------:R-:W-:Y:S01]  /*a950*/  UIADD3 UR9, UR9, UR7, URZ ;  /* 0x0000000709097290 */ /* 0x000fe2000fffe03f */
[----:B------:R-:W-:Y:S01]  /*a960*/  LOP3.LUT R28, R29, 0x380, RZ, 0xc0, !PT ;  /* 0x000003801d1c7812 */ /* 0x000fe200078ec0ff */
[----:B------:R-:W-:Y:S01]  /*a970*/  UIMAD UR7, UR16, UR12, URZ ;  /* 0x0000000c100772a4 */ /* 0x000fe2000f8e023f */
[----:B------:R-:W-:Y:S01]  /*a980*/  SHF.R.S32.HI R6, RZ, 0x1f, R11 ;  /* 0x0000001fff067819 */ /* 0x000fe2000001140b */
[----:B------:R-:W-:Y:S01]  /*a990*/  UIMAD.WIDE.U32 UR8, UR15, UR12, UR8 ;  /* 0x0000000c0f0872a5 */ /* 0x000fe2000f8e0008 */
[----:B------:R-:W-:Y:S01]  /*a9a0*/  SHF.R.U64 R28, R28, 0x3, RZ ;  /* 0x000000031c1c7819 */ /* 0x000fe200000012ff */
[----:B------:R-:W-:Y:S01]  /*a9b0*/  UIMAD UR7, UR15, UR13, UR7 ;  /* 0x0000000d0f0772a4 */ /* 0x000fe2000f8e0207 */
[----:B------:R-:W-:Y:S01]  /*a9c0*/  IADD3 R25, P3, R4, 0x4000, RZ ;  /* 0x0000400004197810 */ /* 0x000fe20007f7e0ff */
[----:B------:R-:W-:Y:S01]  /*a9d0*/  VIADD R14, R227, UR60 ;  /* 0x0000003ce30e7c36 */ /* 0x000fe20008000000 */
[----:B------:R-:W-:Y:S01]  /*a9e0*/  LOP3.LUT R28, R28, R29, RZ, 0x3c, !PT ;  /* 0x0000001d1c1c7212 */ /* 0x000fe200078e3cff */
[----:B------:R-:W-:Y:S01]  /*a9f0*/  IMAD.X R29, RZ, RZ, R5, P2 ;  /* 0x000000ffff1d7224 */ /* 0x000fe200010e0605 */
[----:B------:R-:W-:Y:S01]  /*aa00*/  IADD3 R8, P0, R8, UR8, RZ ;  /* 0x0000000808087c10 */ /* 0x000fe2000ff1e0ff */
[----:B------:R-:W-:Y:S01]  /*aa10*/  IMAD.U32 R10, RZ, RZ, UR7 ;  /* 0x00000007ff0a7e24 */ /* 0x000fe2000f8e00ff */
[----:B------:R-:W-:Y:S01]  /*aa20*/  IADD3 R45, P2, R4, 0xb000, RZ ;  /* 0x0000b000042d7810 */ /* 0x000fe20007f5e0ff */
[----:B-----5:R-:W-:Y:S01]  /*aa30*/  IMAD R77, R0, R73, RZ ;  /* 0x00000049004d7224 */ /* 0x020fe200078e02ff */
[----:B------:R-:W-:Y:S01]  /*aa40*/  LOP3.LUT R24, R25, 0x380, RZ, 0xc0, !PT ;  /* 0x0000038019187812 */ /* 0x000fe200078ec0ff */
[----:B------:R-:W-:Y:S01]  /*aa50*/  ULDC.64 UR12, c[0x0][0xba0] ;  /* 0x0002e800000c7ab9 */ /* 0x000fe20000000a00 */
[----:B------:R-:W-:Y:S01]  /*aa60*/  IADD3.X R9, R9, UR9, R10, P0, !PT ;  /* 0x0000000909097c10 */ /* 0x000fe200087fe40a */
[----:B------:R-:W-:Y:S01]  /*aa70*/  ULDC.64 UR8, c[0x0][0xc88] ;  /* 0x0003220000087ab9 */ /* 0x000fe20000000a00 */
[----:B------:R-:W-:Y:S01]  /*aa80*/  LOP3.LUT R44, R45, 0x380, RZ, 0xc0, !PT ;  /* 0x000003802d2c7812 */ /* 0x000fe200078ec0ff */
[----:B------:R-:W-:Y:S01]  /*aa90*/  IMAD R6, R6, UR8, RZ ;  /* 0x0000000806067c24 */ /* 0x000fe2000f8e02ff */
[----:B------:R-:W-:Y:S01]  /*aaa0*/  SHF.R.U64 R24, R24, 0x3, RZ ;  /* 0x0000000318187819 */ /* 0x000fe200000012ff */
[----:B------:R-:W-:Y:S01]  /*aab0*/  IMAD.WIDE.U32 R8, R11, UR8, R8 ;  /* 0x000000080b087c25 */ /* 0x000fe2000f8e0008 */
[----:B------:R-:W-:-:S02]  /*aac0*/  SHF.R.U64 R44, R44, 0x3, RZ ;  /* 0x000000032c2c7819 */ /* 0x000fc400000012ff */
[----:B------:R-:W-:Y:S01]  /*aad0*/  IADD3 R13, P5, R4, 0x1000, RZ ;  /* 0x00001000040d7810 */ /* 0x000fe20007fbe0ff */
[----:B------:R-:W-:Y:S01]  /*aae0*/  IMAD R15, R11, UR9, R6 ;  /* 0x000000090b0f7c24 */ /* 0x000fe2000f8e0206 */
[----:B------:R-:W-:Y:S01]  /*aaf0*/  ULDC.64 UR8, c[0x0][0xc50] ;  /* 0x0003140000087ab9 */ /* 0x000fe20000000a00 */
[----:B------:R-:W-:Y:S01]  /*ab00*/  VIADD R6, R14, 0x8 ;  /* 0x000000080e067836 */ /* 0x000fe20000000000 */
[----:B------:R-:W-:Y:S01]  /*ab10*/  LEA R10, P0, R8, UR8, 0x2 ;  /* 0x00000008080a7c11 */ /* 0x000fe2000f8010ff */
[----:B------:R-:W-:Y:S01]  /*ab20*/  IMAD.IADD R9, R9, 0x1, R15 ;  /* 0x0000000109097824 */ /* 0x000fe200078e020f */
[----:B------:R-:W-:Y:S01]  /*ab30*/  LOP3.LUT R44, R44, R45, RZ, 0x3c, !PT ;  /* 0x0000002d2c2c7212 */ /* 0x000fe200078e3cff */
[----:B------:R-:W-:Y:S01]  /*ab40*/  IMAD.X R45, RZ, RZ, R5, P2 ;  /* 0x000000ffff2d7224 */ /* 0x000fe200010e0605 */
[----:B------:R-:W-:Y:S01]  /*ab50*/  IADD3 R17, P4, R4, 0x2000, RZ ;  /* 0x0000200004117810 */ /* 0x000fe20007f9e0ff */
[----:B------:R-:W-:Y:S01]  /*ab60*/  SHFL.IDX PT, R42, R10, RZ, 0x1c1f ;  /* 0x001c1fff0a2a7589 */ /* 0x000fe200000e0000 */
[----:B------:R-:W-:-:S02]  /*ab70*/  LEA.HI.X R8, R8, UR9, R9, 0x2, P0 ;  /* 0x0000000908087c11 */ /* 0x000fc400080f1409 */
[----:B------:R-:W-:Y:S01]  /*ab80*/  IADD3 R21, P0, R4, 0x3000, RZ ;  /* 0x0000300004157810 */ /* 0x000fe20007f1e0ff */
[----:B------:R-:W-:Y:S01]  /*ab90*/  SHFL.IDX PT, R46, R10, 0x1, 0x1c1f ;  /* 0x003c1f000a2e7f89 */ /* 0x000fe200000e0000 */
[----:B------:R-:W-:Y:S01]  /*aba0*/  LOP3.LUT R24, R24, R25, RZ, 0x3c, !PT ;  /* 0x0000001918187212 */ /* 0x000fe200078e3cff */
[----:B------:R-:W-:Y:S01]  /*abb0*/  IMAD.X R25, RZ, RZ, R5, P3 ;  /* 0x000000ffff197224 */ /* 0x000fe200018e0605 */
[----:B------:R-:W-:Y:S01]  /*abc0*/  LOP3.LUT R20, R21, 0x380, RZ, 0xc0, !PT ;  /* 0x0000038015147812 */ /* 0x000fe200078ec0ff */
[----:B------:R-:W2:Y:S01]  /*abd0*/  SHFL.IDX PT, R43, R8, RZ, 0x1c1f ;  /* 0x001c1fff082b7589 */ /* 0x000ea200000e0000 */
[----:B------:R-:W-:Y:S02]  /*abe0*/  IADD3 R41, P3, R4, 0xa000, RZ ;  /* 0x0000a00004297810 */ /* 0x000fe40007f7e0ff */
[----:B------:R-:W-:Y:S01]  /*abf0*/  SHF.R.U64 R20, R20, 0x3, RZ ;  /* 0x0000000314147819 */ /* 0x000fe200000012ff */
[----:B------:R-:W3:Y:S01]  /*ac00*/  SHFL.IDX PT, R47, R8, 0x1, 0x1c1f ;  /* 0x003c1f00082f7f89 */ /* 0x000ee200000e0000 */
[----:B------:R-:W-:-:S02]  /*ac10*/  LOP3.LUT R12, R13, 0x380, RZ, 0xc0, !PT ;  /* 0x000003800d0c7812 */ /* 0x000fc400078ec0ff */
[----:B------:R-:W-:Y:S01]  /*ac20*/  LOP3.LUT R20, R20, R21, RZ, 0x3c, !PT ;  /* 0x0000001514147212 */ /* 0x000fe200078e3cff */
[----:B------:R-:W-:Y:S01]  /*ac30*/  IMAD.X R21, RZ, RZ, R5, P0 ;  /* 0x000000ffff157224 */ /* 0x000fe200000e0605 */
[----:B------:R-:W-:Y:S02]  /*ac40*/  IADD3 R53, P0, R4, 0x9000, RZ ;  /* 0x0000900004357810 */ /* 0x000fe40007f1e0ff */
[----:B------:R-:W-:Y:S02]  /*ac50*/  LOP3.LUT R16, R17, 0x380, RZ, 0xc0, !PT ;  /* 0x0000038011107812 */ /* 0x000fe400078ec0ff */
[----:B------:R-:W-:Y:S02]  /*ac60*/  LOP3.LUT R52, R53, 0x380, RZ, 0xc0, !PT ;  /* 0x0000038035347812 */ /* 0x000fe400078ec0ff */
[----:B------:R-:W-:Y:S02]  /*ac70*/  LOP3.LUT R40, R41, 0x380, RZ, 0xc0, !PT ;  /* 0x0000038029287812 */ /* 0x000fe400078ec0ff */
[----:B------:R-:W-:-:S02]  /*ac80*/  SHF.R.U64 R52, R52, 0x3, RZ ;  /* 0x0000000334347819 */ /* 0x000fc400000012ff */
[----:B------:R-:W-:Y:S02]  /*ac90*/  SHF.R.U64 R12, R12, 0x3, RZ ;  /* 0x000000030c0c7819 */ /* 0x000fe400000012ff */
[----:B------:R-:W-:Y:S01]  /*aca0*/  LOP3.LUT R52, R52, R53, RZ, 0x3c, !PT ;  /* 0x0000003534347212 */ /* 0x000fe200078e3cff */
[----:B------:R-:W-:Y:S01]  /*acb0*/  IMAD.X R53, RZ, RZ, R5, P0 ;  /* 0x000000ffff357224 */ /* 0x000fe200000e0605 */
[----:B------:R-:W-:Y:S02]  /*acc0*/  LOP3.LUT P0, RZ, R225, 0x3, RZ, 0xc0, !PT ;  /* 0x00000003e1ff7812 */ /* 0x000fe4000780c0ff */
[----:B------:R-:W-:Y:S02]  /*acd0*/  SHF.R.U64 R16, R16, 0x3, RZ ;  /* 0x0000000310107819 */ /* 0x000fe400000012ff */
[-C--:B------:R-:W-:Y:S02]  /*ace0*/  ISETP.GE.OR P2, PT, R14, R77.reuse, P0 ;  /* 0x0000004d0e00720c */ /* 0x080fe40000746670 */
[----:B------:R-:W-:-:S02]  /*acf0*/  ISETP.GE.OR P0, PT, R6, R77, P0 ;  /* 0x0000004d0600720c */ /* 0x000fc40000706670 */
[----:B------:R-:W-:Y:S02]  /*ad00*/  SHF.R.U64 R40, R40, 0x3, RZ ;  /* 0x0000000328287819 */ /* 0x000fe400000012ff */
[----:B------:R-:W-:Y:S01]  /*ad10*/  LOP3.LUT R12, R12, R13, RZ, 0x3c, !PT ;  /* 0x0000000d0c0c7212 */ /* 0x000fe200078e3cff */
[--C-:B------:R-:W-:Y:S01]  /*ad20*/  IMAD.X R13, RZ, RZ, R5.reuse, P5 ;  /* 0x000000ffff0d7224 */ /* 0x100fe200028e0605 */
[----:B------:R-:W-:Y:S01]  /*ad30*/  LOP3.LUT R16, R16, R17, RZ, 0x3c, !PT ;  /* 0x0000001110107212 */ /* 0x000fe200078e3cff */
[----:B------:R-:W-:Y:S01]  /*ad40*/  IMAD.X R17, RZ, RZ, R5, P4 ;  /* 0x000000ffff117224 */ /* 0x000fe200020e0605 */
[C---:B------:R-:W-:Y:S02]  /*ad50*/  IADD3 R33, P6, R4.reuse, 0x6000, RZ ;  /* 0x0000600004217810 */ /* 0x040fe40007fde0ff */
[C---:B------:R-:W-:Y:S01]  /*ad60*/  IADD3 R37, P5, R4.reuse, 0x7000, RZ ;  /* 0x0000700004257810 */ /* 0x040fe20007fbe0ff */
[----:B--2---:R-:W-:Y:S01]  /*ad70*/  @!P2 ST.E desc[UR38][R42.64], R2 ;  /* 0x000000022a00a985 */ /* 0x004fe2000c101926 */
[----:B------:R-:W-:-:S02]  /*ad80*/  IADD3 R61, P4, R4, 0x8000, RZ ;  /* 0x00008000043d7810 */ /* 0x000fc40007f9e0ff */
[----:B------:R-:W-:Y:S01]  /*ad90*/  LOP3.LUT R40, R40, R41, RZ, 0x3c, !PT ;  /* 0x0000002928287212 */ /* 0x000fe200078e3cff */
[----:B---3--:R2:W-:Y:S01]  /*ada0*/  @!P0 ST.E desc[UR38][R46.64], R3 ;  /* 0x000000032e008985 */ /* 0x0085e2000c101926 */
[--C-:B------:R-:W-:Y:S01]  /*adb0*/  IMAD.X R41, RZ, RZ, R5.reuse, P3 ;  /* 0x000000ffff297224 */ /* 0x100fe200018e0605 */
[----:B------:R-:W-:Y:S02]  /*adc0*/  IADD3 R9, P3, R4, 0xf000, RZ ;  /* 0x0000f00004097810 */ /* 0x000fe40007f7e0ff */
[----:B------:R-:W-:Y:S01]  /*add0*/  LOP3.LUT R32, R33, 0x380, RZ, 0xc0, !PT ;  /* 0x0000038021207812 */ /* 0x000fe200078ec0ff */
[----:B------:R-:W-:Y:S01]  /*ade0*/  UIMAD UR7, UR11, UR12, URZ ;  /* 0x0000000c0b0772a4 */ /* 0x000fe2000f8e023f */
[----:B------:R-:W-:Y:S01]  /*adf0*/  LOP3.LUT R36, R37, 0x380, RZ, 0xc0, !PT ;  /* 0x0000038025247812 */ /* 0x000fe200078ec0ff */
[----:B------:R-:W-:Y:S01]  /*ae00*/  UIMAD.WIDE.U32 UR8, UR4, UR12, URZ ;  /* 0x0000000c040872a5 */ /* 0x000fe2000f8e003f */
[----:B------:R-:W-:Y:S01]  /*ae10*/  LOP3.LUT R60, R61, 0x380, RZ, 0xc0, !PT ;  /* 0x000003803d3c7812 */ /* 0x000fe200078ec0ff */
[----:B------:R-:W-:Y:S01]  /*ae20*/  ULDC.64 UR10, c[0x0][0xbe8] ;  /* 0x0002fa00000a7ab9 */ /* 0x000fe20000000a00 */
[----:B------:R-:W-:Y:S01]  /*ae30*/  LOP3.LUT R0, R9, 0x380, RZ, 0xc0, !PT ;  /* 0x0000038009007812 */ /* 0x000fe200078ec0ff */
[----:B------:R-:W-:Y:S01]  /*ae40*/  IMAD.X R49, RZ, RZ, R5, P3 ;  /* 0x000000ffff317224 */ /* 0x000fe200018e0605 */
[----:B--2---:R-:W2:Y:S01]  /*ae50*/  @P1 LDC R3, c[0x0][0xcec] ;  /* 0x00033b00ff031b82 */ /* 0x004ea20000000800 */
[----:B------:R-:W-:Y:S01]  /*ae60*/  SHF.R.U64 R32, R32, 0x3, RZ ;  /* 0x0000000320207819 */ /* 0x000fe200000012ff */
[----:B------:R-:W5:Y:S01]  /*ae70*/  LD.E.128 R12, desc[UR38][R12.64] ;  /* 0x000000260c0c7980 */ /* 0x000f62000c101d00 */
[----:B------:R-:W-:-:S02]  /*ae80*/  SHF.R.U64 R36, R36, 0x3, RZ ;  /* 0x0000000324247819 */ /* 0x000fc400000012ff */
[----:B------:R-:W-:Y:S01]  /*ae90*/  SHF.R.U64 R60, R60, 0x3, RZ ;  /* 0x000000033c3c7819 */ /* 0x000fe200000012ff */
[----:B------:R-:W5:Y:S01]  /*aea0*/  LD.E.128 R16, desc[UR38][R16.64] ;  /* 0x0000002610107980 */ /* 0x000f62000c101d00 */
[----:B------:R-:W-:Y:S01]  /*aeb0*/  SHF.R.U64 R0, R0, 0x3, RZ ;  /* 0x0000000300007819 */ /* 0x000fe200000012ff */
[----:B------:R-:W-:Y:S01]  /*aec0*/  UIMAD UR7, UR4, UR13, UR7 ;  /* 0x0000000d040772a4 */ /* 0x000fe2000f8e0207 */
[----:B------:R-:W-:Y:S01]  /*aed0*/  LOP3.LUT R32, R32, R33, RZ, 0x3c, !PT ;  /* 0x0000002120207212 */ /* 0x000fe200078e3cff */
[--C-:B------:R-:W-:Y:S01]  /*aee0*/  IMAD.X R33, RZ, RZ, R5.reuse, P6 ;  /* 0x000000ffff217224 */ /* 0x100fe200030e0605 */
[----:B------:R-:W-:Y:S01]  /*aef0*/  LOP3.LUT R36, R36, R37, RZ, 0x3c, !PT ;  /* 0x0000002524247212 */ /* 0x000fe200078e3cff */
[--C-:B------:R-:W-:Y:S01]  /*af00*/  IMAD.X R37, RZ, RZ, R5.reuse, P5 ;  /* 0x000000ffff257224 */ /* 0x100fe200028e0605 */
[----:B------:R-:W-:Y:S01]  /*af10*/  LOP3.LUT R60, R60, R61, RZ, 0x3c, !PT ;  /* 0x0000003d3c3c7212 */ /* 0x000fe200078e3cff */
[----:B------:R-:W-:Y:S01]  /*af20*/  IMAD.X R61, RZ, RZ, R5, P4 ;  /* 0x000000ffff3d7224 */ /* 0x000fe200020e0605 */
[C---:B------:R-:W-:Y:S01]  /*af30*/  IADD3 R69, P6, R4.reuse, 0xc000, RZ ;  /* 0x0000c00004457810 */ /* 0x040fe20007fde0ff */
[----:B------:R-:W5:Y:S01]  /*af40*/  LD.E.128 R20, desc[UR38][R20.64] ;  /* 0x0000002614147980 */ /* 0x000f62000c101d00 */
[----:B------:R-:W-:-:S02]  /*af50*/  IADD3 R65, P5, R4, 0xd000, RZ ;  /* 0x0000d00004417810 */ /* 0x000fc40007fbe0ff */
[C---:B------:R-:W-:Y:S01]  /*af60*/  IADD3 R57, P4, R4.reuse, 0xe000, RZ ;  /* 0x0000e00004397810 */ /* 0x040fe20007f9e0ff */
[----:B------:R-:W5:Y:S01]  /*af70*/  LD.E.128 R24, desc[UR38][R24.64] ;  /* 0x0000002618187980 */ /* 0x000f62000c101d00 */
[----:B------:R-:W-:Y:S02]  /*af80*/  LOP3.LUT R11, R4, 0x380, RZ, 0xc0, !PT ;  /* 0x00000380040b7812 */ /* 0x000fe400078ec0ff */
[----:B------:R-:W-:Y:S01]  /*af90*/  LOP3.LUT R48, R0, R9, RZ, 0x3c, !PT ;  /* 0x0000000900307212 */ /* 0x000fe200078e3cff */
[----:B------:R-:W-:Y:S01]  /*afa0*/  IMAD R0, R219, 0x20, R222 ;  /* 0x00000020db007824 */ /* 0x000fe200078e02de */
[----:B------:R-:W-:Y:S01]  /*afb0*/  UIADD3 UR9, UR9, UR7, URZ ;  /* 0x0000000709097290 */ /* 0x000fe2000fffe03f */
[----:B------:R-:W-:Y:S01]  /*afc0*/  LOP3.LUT R68, R69, 0x380, RZ, 0xc0, !PT ;  /* 0x0000038045447812 */ /* 0x000fe200078ec0ff */
[----:B------:R-:W-:Y:S01]  /*afd0*/  UIMAD UR4, UR14, UR10, URZ ;  /* 0x0000000a0e0472a4 */ /* 0x000fe2000f8e023f */
[----:B------:R-:W-:Y:S01]  /*afe0*/  LOP3.LUT R64, R65, 0x380, RZ, 0xc0, !PT ;  /* 0x0000038041407812 */ /* 0x000fe200078ec0ff */
[----:B------:R-:W5:Y:S01]  /*aff0*/  LD.E.128 R28, desc[UR38][R28.64] ;  /* 0x000000261c1c7980 */ /* 0x000f62000c101d00 */
[----:B------:R-:W-:-:S02]  /*b000*/  LOP3.LUT R56, R57, 0x380, RZ, 0xc0, !PT ;  /* 0x0000038039387812 */ /* 0x000fc400078ec0ff */
[----:B------:R-:W-:Y:S01]  /*b010*/  SHF.R.U64 R11, R11, 0x3, RZ ;  /* 0x000000030b0b7819 */ /* 0x000fe200000012ff */
[----:B------:R-:W-:Y:S01]  /*b020*/  VIADD R6, R0, UR60 ;  /* 0x0000003c00067c36 */ /* 0x000fe20008000000 */
[----:B------:R-:W-:Y:S01]  /*b030*/  UIMAD UR4, UR17, UR11, UR4 ;  /* 0x0000000b110472a4 */ /* 0x000fe2000f8e0204 */
[----:B------:R-:W-:Y:S01]  /*b040*/  SHF.R.U64 R68, R68, 0x3, RZ ;  /* 0x0000000344447819 */ /* 0x000fe200000012ff */
[----:B------:R-:W-:Y:S01]  /*b050*/  UIMAD.WIDE.U32 UR8, UR17, UR10, UR8 ;  /* 0x0000000a110872a5 */ /* 0x000fe2000f8e0008 */
[----:B------:R-:W-:Y:S01]  /*b060*/  SHF.R.U64 R64, R64, 0x3, RZ ;  /* 0x0000000340407819 */ /* 0x000fe200000012ff */
[----:B------:R-:W5:Y:S01]  /*b070*/  LD.E.128 R32, desc[UR38][R32.64] ;  /* 0x0000002620207980 */ /* 0x000f62000c101d00 */
[----:B------:R-:W-:Y:S01]  /*b080*/  SHF.R.U64 R56, R56, 0x3, RZ ;  /* 0x0000000338387819 */ /* 0x000fe200000012ff */
[----:B------:R-:W-:Y:S01]  /*b090*/  ULDC.64 UR10, c[0x0][0xbf0] ;  /* 0x0002fc00000a7ab9 */ /* 0x000fe20000000a00 */
[----:B------:R-:W-:Y:S01]  /*b0a0*/  LOP3.LUT R4, R11, R4, RZ, 0x3c, !PT ;  /* 0x000000040b047212 */ /* 0x000fe200078e3cff */
[----:B--2---:R-:W-:Y:S01]  /*b0b0*/  @P1 IMAD.HI.U32 R0, R6, R3, RZ ;  /* 0x0000000306001227 */ /* 0x004fe200078e00ff */
[----:B------:R-:W-:Y:S01]  /*b0c0*/  UIADD3 UR9, UR9, UR4, URZ ;  /* 0x0000000409097290 */ /* 0x000fe2000fffe03f */
[----:B------:R-:W-:Y:S01]  /*b0d0*/  LOP3.LUT R68, R68, R69, RZ, 0x3c, !PT ;  /* 0x0000004544447212 */ /* 0x000fe200078e3cff */
[----:B------:R-:W-:Y:S01]  /*b0e0*/  UIMAD UR4, UR16, UR10, URZ ;  /* 0x0000000a100472a4 */ /* 0x000fe2000f8e023f */
[----:B------:R-:W-:Y:S01]  /*b0f0*/  LOP3.LUT R64, R64, R65, RZ, 0x3c, !PT ;  /* 0x0000004140407212 */ /* 0x000fe200078e3cff */
[--C-:B------:R-:W-:Y:S01]  /*b100*/  IMAD.X R69, RZ, RZ, R5.reuse, P6 ;  /* 0x000000ffff457224 */ /* 0x100fe200030e0605 */
[----:B------:R-:W-:Y:S01]  /*b110*/  LOP3.LUT R56, R56, R57, RZ, 0x3c, !PT ;  /* 0x0000003938387212 */ /* 0x000fe200078e3cff */
[--C-:B------:R-:W-:Y:S01]  /*b120*/  IMAD.X R65, RZ, RZ, R5.reuse, P5 ;  /* 0x000000ffff417224 */ /* 0x100fe200028e0605 */
[----:B------:R2:W5:Y:S01]  /*b130*/  LD.E.128 R8, desc[UR38][R4.64] ;  /* 0x0000002604087980 */ /* 0x000562000c101d00 */
[----:B------:R-:W-:Y:S01]  /*b140*/  IMAD.X R57, RZ, RZ, R5, P4 ;  /* 0x000000ffff397224 */ /* 0x000fe200020e0605 */
[----:B------:R-:W-:-:S02]  /*b150*/  UIMAD UR4, UR15, UR11, UR4 ;  /* 0x0000000b0f0472a4 */ /* 0x000fc4000f8e0204 */
[----:B------:R-:W-:Y:S01]  /*b160*/  UIMAD.WIDE.U32 UR8, UR15, UR10, UR8 ;  /* 0x0000000a0f0872a5 */ /* 0x000fe2000f8e0008 */
[----:B------:R-:W5:Y:S02]  /*b170*/  LD.E.128 R36, desc[UR38][R36.64] ;  /* 0x0000002624247980 */ /* 0x000f64000c101d00 */
[----:B------:R-:W-:Y:S02]  /*b180*/  ULDC.64 UR10, c[0x0][0xbe0] ;  /* 0x0002f800000a7ab9 */ /* 0x000fe40000000a00 */
[----:B------:R-:W5:Y:S01]  /*b190*/  LD.E.128 R60, desc[UR38][R60.64] ;  /* 0x000000263c3c7980 */ /* 0x000f62000c101d00 */
[----:B--2---:R-:W-:Y:S01]  /*b1a0*/  IMAD.MOV.U32 R5, RZ, RZ, R6 ;  /* 0x000000ffff057224 */ /* 0x004fe200078e0006 */
[----:B0-----:R-:W-:Y:S01]  /*b1b0*/  @P1 SHF.R.U32.HI R5, RZ, R75, R0 ;  /* 0x0000004bff051219 */ /* 0x001fe20000011600 */
[----:B------:R-:W-:Y:S01]  /*b1c0*/  UIADD3 UR4, UR9, UR4, URZ ;  /* 0x0000000409047290 */ /* 0x000fe2000fffe03f */
[----:B------:R-:W5:Y:S02]  /*b1d0*/  LD.E.128 R52, desc[UR38][R52.64] ;  /* 0x0000002634347980 */ /* 0x000f64000c101d00 */
[--C-:B------:R-:W-:Y:S01]  /*b1e0*/  SHF.R.S32.HI R0, RZ, 0x1f, R5.reuse ;  /* 0x0000001fff007819 */ /* 0x100fe20000011405 */
[----:B------:R-:W-:Y:S01]  /*b1f0*/  IMAD.MOV R4, RZ, RZ, -R5 ;  /* 0x000000ffff047224 */ /* 0x000fe200078e0a05 */
[----:B------:R-:W5:Y:S01]  /*b200*/  LD.E.128 R40, desc[UR38][R40.64] ;  /* 0x0000002628287980 */ /* 0x000f62000c101d00 */
[----:B------:R-:W-:-:S02]  /*b210*/  IMAD.U32 R3, RZ, RZ, UR9 ;  /* 0x00000009ff037e24 */ /* 0x000fc4000f8e00ff */
[----:B------:R-:W-:Y:S01]  /*b220*/  IMAD R0, R0, UR10, RZ ;  /* 0x0000000a00007c24 */ /* 0x000fe2000f8e02ff */
[----:B------:R-:W5:Y:S01]  /*b230*/  LD.E.128 R44, desc[UR38][R44.64] ;  /* 0x000000262c2c7980 */ /* 0x000f62000c101d00 */
[----:B------:R-:W-:Y:S02]  /*b240*/  IMAD R73, R73, R4, R6 ;  /* 0x0000000449497224 */ /* 0x000fe400078e0206 */
        /* <DEDUP_REMOVED lines=32> */
[----:B------:R0:W2:Y:S01]  /*b450*/  SHFL.IDX PT, R79, R6, RZ, 0x181f ;  /* 0x00181fff064f7589 */ /* 0x0000a200000e0000 */
[----:B------:R-:W-:Y:S03]  /*b460*/  BSSY B1, `(.L_x_5331) ;  /* 0x0000015000017945 */ /* 0x000fe60003800000 */
[----:B------:R0:W3:Y:S01]  /*b470*/  SHFL.IDX PT, R75, R76, RZ, 0x181f ;  /* 0x00181fff4c4b7589 */ /* 0x0000e200000e0000 */
        /* <DEDUP_REMOVED lines=19> */
.L_x_5332:
[----:B------:R-:W-:Y:S05]  /*b5b0*/  BSYNC B1 ;  /* 0x0000000000017941 */ /* 0x000fea0003800000 */
.L_x_5331:
[----:B----45:R4:W0:Y:S01]  /*b5c0*/  SHFL.IDX PT, R11, R76, 0x1, 0x181f ;  /* 0x00381f004c0b7f89 */ /* 0x03082200000e0000 */
        /* <DEDUP_REMOVED lines=20> */
.L_x_5334:
[----:B------:R-:W-:Y:S05]  /*b710*/  BSYNC B1 ;  /* 0x0000000000017941 */ /* 0x000fea0003800000 */
.L_x_5333:
        /* <DEDUP_REMOVED lines=11> */
[C---:B------:R-:W-:Y:S02]  /*b7d0*/  @!P1 LEA R8, P4, R205.reuse, R5, 0x1 ;  /* 0x00000005cd089211 */ /* 0x040fe400078808ff */
        /* <DEDUP_REMOVED lines=9> */
.L_x_5336:
[----:B------:R-:W-:Y:S05]  /*b870*/  BSYNC B1 ;  /* 0x0000000000017941 */ /* 0x000fea0003800000 */
.L_x_5335:
[----:B------:R-:W-:Y:S01]  /*b880*/  VIADD R0, R78, 0x60 ;  /* 0x000000604e007836 */ /* 0x000fe20000000000 */
[----:B0-----:R0:W0:Y:S04]  /*b890*/  SHFL.IDX PT, R11, R76, 0x3, 0x181f ;  /* 0x00781f004c0b7f89 */ /* 0x00102800000e0000 */
[----:B------:R-:W-:Y:S01]  /*b8a0*/  ISETP.GE.AND P0, PT, R0, R77, PT ;  /* 0x0000004d0000720c */ /* 0x000fe20003f06270 */
[----:B------:R0:W0:-:S12]  /*b8b0*/  SHFL.IDX PT, R13, R6, 0x3, 0x181f ;  /* 0x00781f00060d7f89 */ /* 0x00001800000e0000 */
        /* <DEDUP_REMOVED lines=20> */
.L_x_5329:
[----:B------:R-:W-:Y:S01]  /*ba00*/  R2UR UR4, R220 ;  /* 0x00000000dc0472ca */ /* 0x000fe200000e0000 */
[----:B------:R-:W-:Y:S01]  /*ba10*/  ULDC.64 UR8, c[0x0][0xd00] ;  /* 0x0003400000087ab9 */ /* 0x000fe20000000a00 */
[----:B------:R-:W2:Y:S01]  /*ba20*/  LDC R13, c[0x0][0xce8] ;  /* 0x00033a00ff0d7b82 */ /* 0x000ea20000000800 */
[----:B------:R-:W-:Y:S01]  /*ba30*/  UISETP.NE.U32.AND UP0, UPT, UR8, URZ, UPT ;  /* 0x0000003f0800728c */ /* 0x000fe2000bf05070 */
[----:B------:R-:W-:-:S03]  /*ba40*/  R2UR UR7, R221 ;  /* 0x00000000dd0772ca */ /* 0x000fc600000e0000 */
[----:B------:R-:W-:-:S03]  /*ba50*/  UISETP.NE.AND.EX UP0, UPT, UR9, URZ, UPT, UP0 ;  /* 0x0000003f0900728c */ /* 0x000fc6000bf05300 */
[----:B------:R-:W-:-:S03]  /*ba60*/  ULDC.64 UR8, c[0x0][0xd00] ;  /* 0x0003400000087ab9 */ /* 0x000fc60000000a00 */
[----:B------:R-:W-:Y:S01]  /*ba70*/  UIMAD.WIDE UR8, UR4, 0x4, UR8 ;  /* 0x00000004040878a5 */ /* 0x000fe2000f8e0208 */
[----:B------:R-:W-:-:S05]  /*ba80*/  PLOP3.LUT P2, PT, PT, PT, UP0, 0x80, 0x0 ;  /* 0x000000000000781c */ /* 0x000fca0003f4f008 */
[----:B------:R-:W-:Y:S02]  /*ba90*/  IMAD.U32 R2, RZ, RZ, UR8 ;  /* 0x00000008ff027e24 */ /* 0x000fe4000f8e00ff */
[----:B------:R-:W-:Y:S01]  /*baa0*/  IMAD.U32 R3, RZ, RZ, UR9 ;  /* 0x00000009ff037e24 */ /* 0x000fe2000f8e00ff */
[----:B------:R-:W-:Y:S02]  /*bab0*/  ULDC.64 UR8, c[0x0][0xd08] ;  /* 0x0003420000087ab9 */ /* 0x000fe40000000a00 */
[----:B------:R-:W-:-:S03]  /*bac0*/  UISETP.NE.U32.AND UP1, UPT, UR8, URZ, UPT ;  /* 0x0000003f0800728c */ /* 0x000fc6000bf25070 */
[----:B------:R-:W3:Y:S01]  /*bad0*/  @P2 LDG.E R6, desc[UR38][R2.64] ;  /* 0x0000002602062981 */ /* 0x000ee2000c1e1900 */
[----:B------:R-:W-:-:S06]  /*bae0*/  UISETP.NE.AND.EX UP1, UPT, UR9, URZ, UPT, UP1 ;  /* 0x0000003f0900728c */ /* 0x000fcc000bf25310 */
[----:B------:R-:W-:-:S05]  /*baf0*/  PLOP3.LUT P3, PT, PT, PT, UP1, 0x80, 0x0 ;  /* 0x000000000000781c */ /* 0x000fca0003f6f018 */
[----:B------:R-:W-:Y:S02]  /*bb00*/  @UP1 ULDC.64 UR8, c[0x0][0xd08] ;  /* 0x0003420000081ab9 */ /* 0x000fe40000000a00 */
[----:B------:R-:W-:-:S03]  /*bb10*/  @UP1 UIMAD.WIDE UR8, UR4, 0x4, UR8 ;  /* 0x00000004040818a5 */ /* 0x000fc6000f8e0208 */
[----:B------:R-:W-:Y:S02]  /*bb20*/  ULDC UR4, c[0x0][0xb88] ;  /* 0x0002e20000047ab9 */ /* 0x000fe40000000800 */
[----:B------:R-:W-:Y:S02]  /*bb30*/  IMAD.U32 R0, RZ, RZ, UR4 ;  /* 0x00000004ff007e24 */ /* 0x000fe4000f8e00ff */
[----:B------:R-:W-:Y:S02]  /*bb40*/  IMAD.U32 R4, RZ, RZ, UR8 ;  /* 0x00000008ff047e24 */ /* 0x000fe4000f8e00ff */
[----:B------:R-:W-:-:S05]  /*bb50*/  IMAD.U32 R5, RZ, RZ, UR9 ;  /* 0x00000009ff057e24 */ /* 0x000fca000f8e00ff */
[----:B------:R4:W5:Y:S01]  /*bb60*/  @P3 LDG.E R0, desc[UR38][R4.64] ;  /* 0x0000002604003981 */ /* 0x000962000c1e1900 */
[----:B--2---:R-:W-:Y:S01]  /*bb70*/  ISETP.NE.AND P0, PT, R13, 0x1, PT ;  /* 0x000000010d00780c */ /* 0x004fe20003f05270 */
[----:B------:R-:W-:Y:S01]  /*bb80*/  UMOV UR4, URZ ;  /* 0x0000003f00047c82 */ /* 0x000fe20008000000 */
[----:B------:R-:W-:Y:S01]  /*bb90*/  USHF.R.S32.HI UR11, URZ, 0x1f, UR7 ;  /* 0x0000001f3f0b7899 */ /* 0x000fe20008011407 */
[----:B------:R-:W-:-:S10]  /*bba0*/  ISETP.GE.AND P1, PT, R234, 0x80, PT ;  /* 0x00000080ea00780c */ /* 0x000fd40003f26270 */
[----:B------:R-:W2:Y:S01]  /*bbb0*/  @P0 LDC R11, c[0x0][0xcec] ;  /* 0x00033b00ff0b0b82 */ /* 0x000ea20000000800 */
[----:B---3--:R-:W-:-:S13]  /*bbc0*/  @P2 R2UR UR4, R6 ;  /* 0x00000000060422ca */ /* 0x008fda00000e0000 */
[----:B------:R-:W-:Y:S01]  /*bbd0*/  USHF.R.S32.HI UR10, URZ, 0x1f, UR4 ;  /* 0x0000001f3f0a7899 */ /* 0x000fe20008011404 */
[----:B--2-4-:R-:W-:Y:S11]  /*bbe0*/  @P3 BRA `(.L_x_5338) ;  /* 0x0000000000103947 */ /* 0x014ff60003800000 */
[----:B------:R-:W-:Y:S05]  /*bbf0*/  @!P2 BRA `(.L_x_5338) ;  /* 0x00000000000ca947 */ /* 0x000fea0003800000 */
[----:B------:R-:W2:Y:S04]  /*bc00*/  LDG.E R5, desc[UR38][R2.64] ;  /* 0x0000002602057981 */ /* 0x000ea8000c1e1900 */
[----:B-----5:R-:W2:Y:S02]  /*bc10*/  LDG.E R0, desc[UR38][R2.64+0x4] ;  /* 0x0000042602007981 */ /* 0x020ea4000c1e1900 */
[----:B--2---:R-:W-:-:S07]  /*bc20*/  IMAD.IADD R0, R0, 0x1, -R5 ;  /* 0x0000000100007824 */ /* 0x004fce00078e0a05 */
.L_x_5338:
[----:B------:R-:W-:Y:S01]  /*bc30*/  R2UR UR8, R220 ;  /* 0x00000000dc0872ca */ /* 0x000fe200000e0000 */
[----:B------:R-:W-:Y:S01]  /*bc40*/  BSSY B1, `(.L_x_5339) ;  /* 0x000002f000017945 */ /* 0x000fe20003800000 */
[----:B------:R-:W-:-:S11]  /*bc50*/  R2UR UR7, R223 ;  /* 0x00000000df0772ca */ /* 0x000fd600000e0000 */
[----:B------:R-:W-:Y:S02]  /*bc60*/  USEL UR12, UR8, URZ, !UP0 ;  /* 0x0000003f080c7287 */ /* 0x000fe4000c000000 */
[----:B------:R-:W-:Y:S01]  /*bc70*/  USEL UR13, UR7, URZ, !UP0 ;  /* 0x0000003f070d7287 */ /* 0x000fe2000c000000 */
[----:B------:R-:W-:Y:S11]  /*bc80*/  @P1 BRA `(.L_x_5340) ;  /* 0x0000000000a81947 */ /* 0x000ff60003800000 */
[----:B------:R-:W2:Y:S01]  /*bc90*/  S2R R3, SR_TID.X ;  /* 0x0000000000037919 */ /* 0x000ea20000002100 */
[----:B------:R-:W3:Y:S01]  /*bca0*/  LDC R9, c[0x0][0xce8] ;  /* 0x00033a00ff097b82 */ /* 0x000ee20000000800 */
[----:B------:R-:W-:Y:S02]  /*bcb0*/  IMAD.U32 R4, RZ, RZ, UR60 ;  /* 0x0000003cff047e24 */ /* 0x000fe4000f8e00ff */
[----:B---3-5:R-:W-:-:S03]  /*bcc0*/  IMAD R2, R0, R9, RZ ;  /* 0x0000000900027224 */ /* 0x028fc600078e02ff */
[----:B--2---:R-:W-:-:S04]  /*bcd0*/  IADD3 R4, R4, -0x80, R3 ;  /* 0xffffff8004047810 */ /* 0x004fc80007ffe003 */
[----:B------:R-:W-:-:S13]  /*bce0*/  ISETP.GE.AND P1, PT, R4, R2, PT ;  /* 0x000000020400720c */ /* 0x000fda0003f26270 */
[----:B------:R-:W-:Y:S05]  /*bcf0*/  @P1 BRA `(.L_x_5340) ;  /* 0x00000000008c1947 */ /* 0x000fea0003800000 */
[----:B------:R-:W-:Y:S01]  /*bd00*/  ISETP.NE.AND P1, PT, R9, 0x1, PT ;  /* 0x000000010900780c */ /* 0x000fe20003f25270 */
[----:B------:R-:W-:Y:S01]  /*bd10*/  ULDC.64 UR14, c[0x0][0xc90] ;  /* 0x00032400000e7ab9 */ /* 0x000fe20000000a00 */
[----:B------:R-:W-:Y:S01]  /*bd20*/  R2UR UR16, R221 ;  /* 0x00000000dd1072ca */ /* 0x000fe200000e0000 */
[----:B------:R-:W-:Y:S01]  /*bd30*/  UIMAD UR7, UR11, UR14, URZ ;  /* 0x0000000e0b0772a4 */ /* 0x000fe2000f8e023f */
[----:B------:R-:W-:Y:S01]  /*bd40*/  IMAD.MOV.U32 R2, RZ, RZ, R4 ;  /* 0x000000ffff027224 */ /* 0x000fe200078e0004 */
[----:B------:R-:W-:Y:S01]  /*bd50*/  UMOV UR8, UR4 ;  /* 0x0000000400087c82 */ /* 0x000fe20008000000 */
[----:B------:R-:W-:-:S07]  /*bd60*/  UMOV UR9, UR10 ;  /* 0x0000000a00097c82 */ /* 0x000fce0008000000 */
[----:B------:R-:W2:Y:S02]  /*bd70*/  @P1 LDC R3, c[0x0][0xcec] ;  /* 0x00033b00ff031b82 */ /* 0x000ea40000000800 */
[----:B------:R-:W-:Y:S02]  /*bd80*/  UIMAD.WIDE.U32 UR8, UR16, UR14, UR8 ;  /* 0x0000000e100872a5 */ /* 0x000fe4000f8e0008 */
[----:B------:R-:W-:-:S03]  /*bd90*/  UIMAD UR7, UR16, UR15, UR7 ;  /* 0x0000000f100772a4 */ /* 0x000fc6000f8e0207 */
[----:B------:R-:W-:Y:S01]  /*bda0*/  ULDC.64 UR14, c[0x0][0xc98] ;  /* 0x00032600000e7ab9 */ /* 0x000fe20000000a00 */
[----:B------:R-:W3:Y:S01]  /*bdb0*/  @P1 LDC R6, c[0x0][0xcf0] ;  /* 0x00033c00ff061b82 */ /* 0x000ee20000000800 */
[----:B------:R-:W-:Y:S02]  /*bdc0*/  UIADD3 UR9, UR9, UR7, URZ ;  /* 0x0000000709097290 */ /* 0x000fe4000fffe03f */
[----:B------:R-:W-:Y:S02]  /*bdd0*/  UIMAD UR7, UR13, UR14, URZ ;  /* 0x0000000e0d0772a4 */ /* 0x000fe4000f8e023f */
[----:B------:R-:W-:Y:S02]  /*bde0*/  UIMAD.WIDE.U32 UR8, UR12, UR14, UR8 ;  /* 0x0000000e0c0872a5 */ /* 0x000fe4000f8e0008 */
[----:B------:R-:W-:-:S03]  /*bdf0*/  UIMAD UR7, UR12, UR15, UR7 ;  /* 0x0000000f0c0772a4 */ /* 0x000fc6000f8e0207 */
[----:B------:R-:W-:Y:S01]  /*be00*/  ULDC.64 UR14, c[0x0][0xc88] ;  /* 0x00032200000e7ab9 */ /* 0x000fe20000000a00 */
[----:B--2---:R-:W-:-:S05]  /*be10*/  @P1 IMAD.HI.U32 R3, R4, R3, RZ ;  /* 0x0000000304031227 */ /* 0x004fca00078e00ff */
[----:B---3--:R-:W-:Y:S01]  /*be20*/  @P1 SHF.R.U32.HI R2, RZ, R6, R3 ;  /* 0x00000006ff021219 */ /* 0x008fe20000011603 */
        /* <DEDUP_REMOVED lines=16> */
.L_x_5340:
[----:B------:R-:W-:Y:S05]  /*bf30*/  BSYNC B1 ;  /* 0x0000000000017941 */ /* 0x000fea0003800000 */
.L_x_5339:
[----:B--2---:R-:W2:Y:S01]  /*bf40*/  @P0 LDC R3, c[0x0][0xcf0] ;  /* 0x00033c00ff030b82 */ /* 0x004ea20000000800 */
[----:B------:R-:W-:Y:S01]  /*bf50*/  ULDC.64 UR14, c[0x0][0xba0] ;  /* 0x0002e800000e7ab9 */ /* 0x000fe20000000a00 */
[----:B------:R-:W-:Y:S01]  /*bf60*/  R2UR UR16, R221 ;  /* 0x00000000dd1072ca */ /* 0x000fe200000e0000 */
[----:B------:R-:W-:Y:S01]  /*bf70*/  UIMAD UR7, UR10, UR14, URZ ;  /* 0x0000000e0a0772a4 */ /* 0x000fe2000f8e023f */
[----:B------:R-:W-:Y:S01]  /*bf80*/  IMAD R2, R219, 0x20, R222 ;  /* 0x00000020db027824 */ /* 0x000fe200078e02de */
[----:B------:R-:W-:Y:S01]  /*bf90*/  UIMAD.WIDE.U32 UR8, UR4, UR14, URZ ;  /* 0x0000000e040872a5 */ /* 0x000fe2000f8e003f */
[----:B------:R-:W-:Y:S01]  /*bfa0*/  BSSY B1, `(.L_x_5341) ;  /* 0x0000040000017945 */ /* 0x000fe20003800000 */
[----:B------:R-:W-:Y:S01]  /*bfb0*/  UIMAD UR7, UR4, UR15, UR7 ;  /* 0x0000000f040772a4 */ /* 0x000fe2000f8e0207 */
[----:B------:R-:W-:Y:S02]  /*bfc0*/  VIADD R6, R2, UR60 ;  /* 0x0000003c02067c36 */ /* 0x000fe40008000000 */
        /* <DEDUP_REMOVED lines=10> */
[----:B--2---:R-:W-:Y:S01]  /*c070*/  @P0 SHF.R.U32.HI R5, RZ, R3, R2 ;  /* 0x00000003ff050219 */ /* 0x004fe20000011602 */
        /* <DEDUP_REMOVED lines=27> */
[----:B------:R2:W3:Y:S01]  /*c230*/  SHFL.IDX PT, R9, R4, RZ, 0x181f ;  /* 0x00181fff04097589 */ /* 0x0004e200000e0000 */
[-C--:B------:R-:W-:Y:S01]  /*c240*/  ISETP.GE.AND P1, PT, R0, R13.reuse, PT ;  /* 0x0000000d0000720c */ /* 0x080fe20003f26270 */
[----:B------:R-:W-:Y:S02]  /*c250*/  VIADD R0, R6, 0x40 ;  /* 0x0000004006007836 */ /* 0x000fe40000000000 */
[----:B------:R2:W4:Y:S03]  /*c260*/  SHFL.IDX PT, R3, R5, RZ, 0x181f ;  /* 0x00181fff05037589 */ /* 0x00052600000e0000 */
[----:B------:R-:W-:Y:S01]  /*c270*/  ISETP.GE.AND P0, PT, R0, R13, PT ;  /* 0x0000000d0000720c */ /* 0x000fe20003f06270 */
[----:B------:R-:W-:-:S12]  /*c280*/  @P2 BRA `(.L_x_5342) ;  /* 0x0000000000442947 */ /* 0x000fd80003800000 */
        /* <DEDUP_REMOVED lines=17> */
.L_x_5342:
[----:B------:R-:W-:Y:S05]  /*c3a0*/  BSYNC B1 ;  /* 0x0000000000017941 */ /* 0x000fea0003800000 */
.L_x_5341:
[----:B---34-:R3:W4:Y:S01]  /*c3b0*/  SHFL.IDX PT, R3, R5, 0x1, 0x181f ;  /* 0x00381f0005037f89 */ /* 0x01872200000e0000 */
        /* <DEDUP_REMOVED lines=20> */
.L_x_5344:
[----:B------:R-:W-:Y:S05]  /*c500*/  BSYNC B1 ;  /* 0x0000000000017941 */ /* 0x000fea0003800000 */
.L_x_5343:
        /* <DEDUP_REMOVED lines=21> */
.L_x_5346:
[----:B------:R-:W-:Y:S05]  /*c660*/  BSYNC B1 ;  /* 0x0000000000017941 */ /* 0x000fea0003800000 */
.L_x_5345:
[----:B------:R-:W-:Y:S01]  /*c670*/  VIADD R0, R6, 0x60 ;  /* 0x0000006006007836 */ /* 0x000fe20000000000 */
[----:B0-23--:R-:W0:Y:S04]  /*c680*/  SHFL.IDX PT, R5, R5, 0x3, 0x181f ;  /* 0x00781f0005057f89 */ /* 0x00de2800000e0000 */
[----:B------:R-:W-:Y:S01]  /*c690*/  ISETP.GE.AND P0, PT, R0, R13, PT ;  /* 0x0000000d0000720c */ /* 0x000fe20003f06270 */
[----:B----4-:R2:W3:-:S12]  /*c6a0*/  SHFL.IDX PT, R3, R4, 0x3, 0x181f ;  /* 0x00781f0004037f89 */ /* 0x0104d800000e0000 */
[----:B--2---:R-:W-:Y:S05]  /*c6b0*/  @P0 BRA `(.L_x_5337) ;  /* 0x0000000000440947 */ /* 0x004fea0003800000 */
[----:B------:R-:W-:Y:S02]  /*c6c0*/  ULDC UR4, c[0x0][0xbc8] ;  /* 0x0002f20000047ab9 */ /* 0x000fe40000000800 */
[----:B------:R-:W-:Y:S02]  /*c6d0*/  ISETP.GE.AND P3, PT, R200, UR4, PT ;  /* 0x00000004c8007c0c */ /* 0x000fe4000bf66270 */
[----:B------:R-:W-:Y:S02]  /*c6e0*/  ISETP.GE.AND P2, PT, R206, UR4, PT ;  /* 0x00000004ce007c0c */ /* 0x000fe4000bf46270 */
[----:B------:R-:W-:Y:S02]  /*c6f0*/  ISETP.GE.AND P1, PT, R205, UR4, PT ;  /* 0x00000004cd007c0c */ /* 0x000fe4000bf26270 */
[----:B------:R-:W-:-:S07]  /*c700*/  ISETP.GE.AND P0, PT, R218, UR4, PT ;  /* 0x00000004da007c0c */ /* 0x000fce000bf06270 */
[-C--:B---3--:R-:W-:Y:S02]  /*c710*/  @!P3 LEA R8, P6, R200, R3.reuse, 0x1 ;  /* 0x00000003c808b211 */ /* 0x088fe400078c08ff */
[-C--:B------:R-:W-:Y:S02]  /*c720*/  @!P2 LEA R10, P5, R206, R3.reuse, 0x1 ;  /* 0x00000003ce0aa211 */ /* 0x080fe400078a08ff */
[C---:B------:R-:W-:Y:S02]  /*c730*/  @!P1 LEA R12, P4, R205.reuse, R3, 0x1 ;  /* 0x00000003cd0c9211 */ /* 0x040fe400078808ff */
        /* <DEDUP_REMOVED lines=9> */
.L_x_5337:
[----:B------:R-:W-:Y:S05]  /*c7d0*/  BSYNC B0 ;  /* 0x0000000000007941 */ /* 0x000fea0003800000 */
.L_x_5328:
[----:B------:R-:W-:Y:S02]  /*c7e0*/  ULDC UR4, c[0x0][0xd3c] ;  /* 0x00034f0000047ab9 */ /* 0x000fe40000000800 */
[----:B------:R-:W-:-:S13]  /*c7f0*/  ISETP.GE.AND P0, PT, R7, UR4, PT ;  /* 0x0000000407007c0c */ /* 0x000fda000bf06270 */
[----:B------:R-:W-:Y:S05]  /*c800*/  @!P0 BRA `(.L_x_5347) ;  /* 0xffffff4400b48947 */ /* 0x000fea000383ffff */
[----:B------:R-:W-:Y:S05]  /*c810*/  EXIT ;  /* 0x000000000000794d */ /* 0x000fea0003800000 */
.L_x_5291:
[----:B------:R-:W-:-:S08]  /*c820*/  NOP ;  /* 0x0000000000007918 */ /* 0x000fd00000000000 */
[----:B0-----:R-:W0:-:S00]  /*c830*/  USETMAXREG.DEALLOC.CTAPOOL 0x18 ;  /* 0x00000018000079c8 */ /* 0x001e0000080e0500 */
        /* <DEDUP_REMOVED lines=16> */
.L_x_5348:
        /* <DEDUP_REMOVED lines=42> */
.L_x_5354:
        /* <DEDUP_REMOVED lines=12> */
.L_x_5353:
[----:B------:R-:W-:Y:S05]  /*cca0*/  BSYNC B0 ;  /* 0x0000000000007941 */ /* 0x000fea0003800000 */
.L_x_5352:
        /* <DEDUP_REMOVED lines=21> */
.L_x_5350:
        /* <DEDUP_REMOVED lines=18> */
[----:B------:R-:W-:-:S05]  /*cf20*/  VIADD R11, R6, 0xffffffff ;  /* 0xffffffff060b7836 */ /* 0x000fca0000000000 */
[----:B------:R2:W3:Y:S02]  /*cf30*/  SHFL.IDX PT, R16, R4, R11, 0x1f ;  /* 0x00001f0b04107589 */ /* 0x0004e400000e0000 */
.L_x_5355:
[----:B-1----:R-:W-:Y:S01]  /*cf40*/  IMAD.MOV R2, RZ, RZ, -R3 ;  /* 0x000000ffff027224 */ /* 0x002fe200078e0a03 */
[----:B--2---:R-:W-:Y:S01]  /*cf50*/  IABS R4, R8 ;  /* 0x0000000800047213 */ /* 0x004fe20000000000 */
        /* <DEDUP_REMOVED lines=17> */
[----:B------:R-:W-:-:S04]  /*d070*/  IMAD.MOV.U32 R9, RZ, RZ, R2 ;  /* 0x000000ffff097224 */ /* 0x000fc800078e0002 */
[----:B------:R-:W-:Y:S01]  /*d080*/  @!P2 IMAD.MOV R9, RZ, RZ, -R9 ;  /* 0x000000ffff09a224 */ /* 0x000fe200078e0a09 */
[----:B------:R-:W-:-:S05]  /*d090*/  @!P1 LOP3.LUT R9, RZ, R8, RZ, 0x33, !PT ;  /* 0x00000008ff099212 */ /* 0x000fca00078e33ff */
[----:B------:R-:W-:Y:S02]  /*d0a0*/  IMAD R4, R10, R9, RZ ;  /* 0x000000090a047224 */ /* 0x000fe400078e02ff */
[----:B------:R-:W-:Y:S02]  /*d0b0*/  IMAD.MOV R9, RZ, RZ, -R9 ;  /* 0x000000ffff097224 */ /* 0x000fe400078e0a09 */
[----:B------:R-:W-:Y:S02]  /*d0c0*/  IMAD.MOV R3, RZ, RZ, -R4 ;  /* 0x000000ffff037224 */ /* 0x000fe400078e0a04 */
[----:B------:R-:W-:-:S03]  /*d0d0*/  IMAD R7, R8, R9, R7 ;  /* 0x0000000908077224 */ /* 0x000fc600078e0207 */
[----:B------:R-:W-:Y:S01]  /*d0e0*/  VIADDMNMX R10, R3, UR5, R10, PT ;  /* 0x00000005030a7c46 */ /* 0x000fe2000b80010a */
[----:B------:R-:W-:Y:S01]  /*d0f0*/  IMAD.IADD R4, R7, 0x1, R4 ;  /* 0x0000000107047824 */ /* 0x000fe200078e0204 */
[----:B------:R-:W-:Y:S02]  /*d100*/  IABS R8, R7 ;  /* 0x0000000700087213 */ /* 0x000fe40000000000 */
[----:B------:R-:W-:-:S04]  /*d110*/  IABS R6, R10 ;  /* 0x0000000a00067213 */ /* 0x000fc80000000000 */
[----:B------:R-:W1:Y:S08]  /*d120*/  I2F.RP R11, R6 ;  /* 0x00000006000b7306 */ /* 0x000e700000209400 */
[----:B-1----:R-:W1:Y:S02]  /*d130*/  MUFU.RCP R11, R11 ;  /* 0x0000000b000b7308 */ /* 0x002e640000001000 */
[----:B-1----:R-:W-:-:S06]  /*d140*/  VIADD R2, R11, 0xffffffe ;  /* 0x0ffffffe0b027836 */ /* 0x002fcc0000000000 */
[----:B------:R1:W2:Y:S02]  /*d150*/  F2I.FTZ.U32.TRUNC.NTZ R3, R2 ;  /* 0x0000000200037305 */ /* 0x0002a4000021f000 */
[----:B-1----:R-:W-:Y:S02]  /*d160*/  IMAD.MOV.U32 R2, RZ, RZ, RZ ;  /* 0x000000ffff027224 */ /* 0x002fe400078e00ff */
[----:B--2---:R-:W-:-:S04]  /*d170*/  IMAD.MOV R9, RZ, RZ, -R3 ;  /* 0x000000ffff097224 */ /* 0x004fc800078e0a03 */
[----:B------:R-:W-:-:S04]  /*d180*/  IMAD R9, R9, R6, RZ ;  /* 0x0000000609097224 */ /* 0x000fc800078e02ff */
[----:B------:R-:W-:Y:S01]  /*d190*/  IMAD.HI.U32 R3, R3, R9, R2 ;  /* 0x0000000903037227 */ /* 0x000fe200078e0002 */
[-C--:B------:R-:W-:Y:S02]  /*d1a0*/  IABS R9, R10.reuse ;  /* 0x0000000a00097213 */ /* 0x080fe40000000000 */
[----:B------:R-:W-:-:S03]  /*d1b0*/  LOP3.LUT R2, R7, R10, RZ, 0x3c, !PT ;  /* 0x0000000a07027212 */ /* 0x000fc600078e3cff */
[----:B------:R-:W-:Y:S01]  /*d1c0*/  IMAD.MOV R9, RZ, RZ, -R9 ;  /* 0x000000ffff097224 */ /* 0x000fe200078e0a09 */
[----:B------:R-:W-:Y:S01]  /*d1d0*/  ISETP.GE.AND P2, PT, R2, RZ, PT ;  /* 0x000000ff0200720c */ /* 0x000fe20003f46270 */
[----:B------:R-:W-:-:S04]  /*d1e0*/  IMAD.HI.U32 R3, R3, R8, RZ ;  /* 0x0000000803037227 */ /* 0x000fc800078e00ff */
        /* <DEDUP_REMOVED lines=14> */
.L_x_5351:
[----:B------:R-:W-:Y:S02]  /*d2d0*/  IMAD.MOV.U32 R17, RZ, RZ, RZ ;  /* 0x000000ffff117224 */ /* 0x000fe400078e00ff */
[----:B------:R-:W-:Y:S02]  /*d2e0*/  IMAD.U32 R16, RZ, RZ, UR6 ;  /* 0x00000006ff107e24 */ /* 0x000fe4000f8e00ff */
[----:B------:R-:W-:-:S07]  /*d2f0*/  IMAD.MOV.U32 R18, RZ, RZ, RZ ;  /* 0x000000ffff127224 */ /* 0x000fce00078e00ff */
.L_x_5356:
[----:B------:R-:W-:-:S13]  /*d300*/  ISETP.NE.AND P0, PT, R0, RZ, PT ;  /* 0x000000ff0000720c */ /* 0x000fda0003f05270 */
[----:B------:R-:W1:Y:S01]  /*d310*/  @!P0 S2R R3, SR_CgaCtaId ;  /* 0x0000000000038919 */ /* 0x000e620000008800 */
[----:B------:R-:W-:-:S04]  /*d320*/  @!P0 MOV R0, 0x400 ;  /* 0x0000040000008802 */ /* 0x000fc80000000f00 */
[----:B-1----:R-:W-:-:S05]  /*d330*/  @!P0 LEA R0, R3, R0, 0x18 ;  /* 0x0000000003008211 */ /* 0x002fca00078ec0ff */
[----:B------:R2:W-:Y:S01]  /*d340*/  @!P0 STS.128 [R0+0x324d0], R16 ;  /* 0x0324d01000008388 */ /* 0x0005e20000000c00 */
[----:B------:R-:W-:Y:S06]  /*d350*/  BAR.ARV 0x5, 0x180 ;  /* 0x0146000000007b1d */ /* 0x000fec0000002000 */
.L_x_5349:
        /* <DEDUP_REMOVED lines=35> */
.L_x_5465:
[----:B-1----:R-:W1:Y:S02]  /*d590*/  LDC.64 R2, c[0x0][0xd88] ;  /* 0x00036200ff027b82 */ /* 0x002e640000000a00 */
        /* <DEDUP_REMOVED lines=21> */
[----:B0-----:R-:W-:Y:S01]  /*d6f0*/  IMAD.MOV.U32 R8, RZ, RZ, RZ ;  /* 0x000000ffff087224 */ /* 0x001fe200078e00ff */
        /* <DEDUP_REMOVED lines=17> */
[----:B---3--:R-:W-:-:S05]  /*d810*/  @P2 IADD3.X R7, R10, UR9, RZ, P3, !PT ;  /* 0x000000090a072c10 */ /* 0x008fca0009ffe4ff */
        /* <DEDUP_REMOVED lines=11> */
[----:B------:R-:W1:Y:S04]  /*d8d0*/  LDG.E R7, desc[UR38][R2.64] ;  /* 0x0000002602077981 */ /* 0x000e68000c1e1900 */
[----:B------:R-:W1:Y:S02]  /*d8e0*/  LDG.E R2, desc[UR38][R2.64+0x4] ;  /* 0x0000042602027981 */ /* 0x000e64000c1e1900 */
[----:B-1----:R-:W-:-:S05]  /*d8f0*/  IMAD.IADD R9, R2, 0x1, -R7 ;  /* 0x0000000102097824 */ /* 0x002fca00078e0a07 */
[----:B------:R2:W-:Y:S02]  /*d900*/  STL [R1+0x34], R9 ;  /* 0x0000340901007387 */ /* 0x0005e40000100800 */
.L_x_5358:
[----:B------:R-:W-:Y:S01]  /*d910*/  IMAD.MOV.U32 R2, RZ, RZ, R12 ;  /* 0x000000ffff027224 */ /* 0x000fe200078e000c */
[----:B------:R-:W-:Y:S01]  /*d920*/  ULDC.64 UR4, c[0x0][0xb18] ;  /* 0x0002c60000047ab9 */ /* 0x000fe20000000a00 */
[----:B-----5:R-:W-:Y:S01]  /*d930*/  IMAD.IADD R3, R8, 0x1, R0 ;  /* 0x0000000108037824 */ /* 0x020fe200078e0200 */
[----:B------:R-:W-:Y:S02]  /*d940*/  ISETP.NE.U32.AND P1, PT, RZ, UR4, PT ;  /* 0x00000004ff007c0c */ /* 0x000fe4000bf25070 */
[----:B------:R3:W-:Y:S02]  /*d950*/  STL [R1+0xc], R2 ;  /* 0x00000c0201007387 */ /* 0x0007e40000100800 */
[----:B------:R-:W-:Y:S02]  /*d960*/  ISETP.NE.AND.EX P1, PT, RZ, UR5, PT, P1 ;  /* 0x00000005ff007c0c */ /* 0x000fe4000bf25310 */
[----:B------:R3:W-:Y:S11]  /*d970*/  STL [R1+0x20], R3 ;  /* 0x0000200301007387 */ /* 0x0007f60000100800 */
[----:B---3--:R-:W-:Y:S05]  /*d980*/  @!P1 BRA `(.L_x_5359) ;  /* 0x0000000000109947 */ /* 0x008fea0003800000 */
[----:B------:R-:W-:-:S04]  /*d990*/  IADD3 R6, P0, R11, UR4, RZ ;  /* 0x000000040b067c10 */ /* 0x000fc8000ff1e0ff */
[----:B------:R-:W-:-:S05]  /*d9a0*/  IADD3.X R7, R10, UR5, RZ, P0, !PT ;  /* 0x000000050a077c10 */ /* 0x000fca00087fe4ff */
[----:B------:R3:W5:Y:S01]  /*d9b0*/  LDG.E R6, desc[UR38][R6.64] ;  /* 0x0000002606067981 */ /* 0x000762000c1e1900 */
[----:B------:R-:W-:Y:S05]  /*d9c0*/  BRA `(.L_x_5360) ;  /* 0x0000000000107947 */ /* 0x000fea0003800000 */
.L_x_5359:
[----:B------:R-:W-:Y:S05]  /*d9d0*/  @!P0 BRA `(.L_x_5360) ;  /* 0x00000000000c8947 */ /* 0x000fea0003800000 */
[----:B------:R-:W3:Y:S04]  /*d9e0*/  LDG.E R6, desc[UR38][R4.64] ;  /* 0x0000002604067981 */ /* 0x000ee8000c1e1900 */
[----:B------:R-:W3:Y:S02]  /*d9f0*/  LDG.E R4, desc[UR38][R4.64+0x4] ;  /* 0x0000042604047981 */ /* 0x000ee4000c1e1900 */
[----:B---3--:R-:W-:-:S07]  /*da00*/  IMAD.IADD R6, R4, 0x1, -R6 ;  /* 0x0000000104067824 */ /* 0x008fce00078e0a06 */
.L_x_5360:
[----:B-----5:R-:W-:Y:S01]  /*da10*/  IMAD.IADD R6, R6, 0x1, -R0 ;  /* 0x0000000106067824 */ /* 0x020fe200078e0a00 */
[----:B------:R-:W-:Y:S01]  /*da20*/  BSSY B7, `(.L_x_5361) ;  /* 0x00004ed000077945 */ /* 0x000fe20003800000 */
[----:B------:R-:W4:Y:S02]  /*da30*/  LDC R0, c[0x0][0x448] ;  /* 0x00011200ff007b82 */ /* 0x000f240000000800 */
[----:B----4-:R-:W-:Y:S01]  /*da40*/  ISETP.NE.AND P0, PT, R0, 0x1, PT ;  /* 0x000000010000780c */ /* 0x010fe20003f05270 */
[----:B------:R-:W-:-:S04]  /*da50*/  IMAD.SHL.U32 R0, R17, 0x80, RZ ;  /* 0x0000008011007824 */ /* 0x000fc800078e00ff */
[----:B------:R-:W-:-:S08]  /*da60*/  VIADD R0, R0, 0x7f ;  /* 0x0000007f00007836 */ /* 0x000fd00000000000 */
[----:B------:R-:W4:Y:S08]  /*da70*/  @P0 LDC R2, c[0x0][0x44c] ;  /* 0x00011300ff020b82 */ /* 0x000f300000000800 */
[----:B------:R-:W0:Y:S01]  /*da80*/  @P0 LDC R3, c[0x0][0x450] ;  /* 0x00011400ff030b82 */ /* 0x000e220000000800 */
[----:B----4-:R-:W-:-:S05]  /*da90*/  @P0 IMAD.HI.U32 R2, R0, R2, RZ ;  /* 0x0000000200020227 */ /* 0x010fca00078e00ff */
[----:B0-----:R-:W-:Y:S01]  /*daa0*/  @P0 SHF.R.U32.HI R0, RZ, R3, R2 ;  /* 0x00000003ff000219 */ /* 0x001fe20000011602 */
        /* <DEDUP_REMOVED lines=12> */
[----:B0-----:R-:W-:Y:S05]  /*db70*/  @P0 BRA `(.L_x_5362) ;  /* 0x0000000000440947 */ /* 0x001fea0003800000 */
[----:B------:R-:W0:Y:S02]  /*db80*/  S2R R4, SR_TID.X ;  /* 0x0000000000047919 */ /* 0x000e240000002100 */
[----:B0-----:R-:W-:-:S04]  /*db90*/  LOP3.LUT R4, R4, 0x7f, RZ, 0xc0, !PT ;  /* 0x0000007f04047812 */ /* 0x001fc800078ec0ff */
[----:B------:R-:W-:-:S13]  /*dba0*/  ISETP.NE.AND P0, PT, R4, RZ, PT ;  /* 0x000000ff0400720c */ /* 0x000fda0003f05270 */
[----:B------:R-:W-:Y:S05]  /*dbb0*/  @P0 BRA `(.L_x_5363) ;  /* 0x0000004c004c0947 */ /* 0x000fea0003800000 */
[----:B------:R-:W0:Y:S01]  /*dbc0*/  S2R R3, SR_LANEID ;  /* 0x0000000000037919 */ /* 0x000e220000000000 */
[----:B------:R-:W-:Y:S02]  /*dbd0*/  VOTEU.ANY UR4, UPT, PT ;  /* 0x0000000000047886 */ /* 0x000fe400038e0100 */
[----:B------:R-:W0:Y:S08]  /*dbe0*/  FLO.U32 R0, UR4 ;  /* 0x0000000400007d00 */ /* 0x000e3000080e0000 */
[----:B------:R-:W4:Y:S01]  /*dbf0*/  POPC R5, UR4 ;  /* 0x0000000400057d09 */ /* 0x000f220008000000 */
[----:B0-----:R-:W-:-:S02]  /*dc00*/  ISETP.EQ.U32.AND P0, PT, R0, R3, PT ;  /* 0x000000030000720c */ /* 0x001fc40003f02070 */
[----:B------:R-:W4:Y:S11]  /*dc10*/  LDC.64 R2, c[0x0][0xd60] ;  /* 0x00035800ff027b82 */ /* 0x000f360000000a00 */
[----:B----4-:R-:W4:Y:S01]  /*dc20*/  @P0 ATOMG.E.ADD.STRONG.GPU PT, R3, desc[UR38][R2.64], R5 ;  /* 0x00000005020309a8 */ /* 0x010f2200081ee1e6 */
[----:B------:R-:W0:Y:S02]  /*dc30*/  S2R R4, SR_LTMASK ;  /* 0x0000000000047919 */ /* 0x000e240000003900 */
[----:B0-----:R-:W-:-:S04]  /*dc40*/  LOP3.LUT R4, R4, UR4, RZ, 0xc0, !PT ;  /* 0x0000000404047c12 */ /* 0x001fc8000f8ec0ff */
[----:B---3--:R-:W0:Y:S01]  /*dc50*/  POPC R7, R4 ;  /* 0x0000000400077309 */ /* 0x008e220000000000 */
[----:B----4-:R-:W0:Y:S02]  /*dc60*/  SHFL.IDX PT, R0, R3, R0, 0x1f ;  /* 0x00001f0003007589 */ /* 0x010e2400000e0000 */
[----:B0-----:R-:W-:Y:S01]  /*dc70*/  IADD3 R16, R0, UR40, R7 ;  /* 0x0000002800107c10 */ /* 0x001fe2000fffe007 */
[----:B------:R-:W-:Y:S06]  /*dc80*/  BRA `(.L_x_5363) ;  /* 0x0000004c00187947 */ /* 0x000fec0003800000 */
.L_x_5362:
        /* <DEDUP_REMOVED lines=13> */
[----:B---3--:R-:W-:-:S02]  /*dd60*/  IMAD.U32 R7, RZ, RZ, UR9 ;  /* 0x00000009ff077e24 */ /* 0x008fc4000f8e00ff */
[----:B------:R-:W-:Y:S02]  /*dd70*/  IMAD.U32 R10, RZ, RZ, UR4 ;  /* 0x00000004ff0a7e24 */ /* 0x000fe4000f8e00ff */
[----:B------:R-:W-:Y:S02]  /*dd80*/  IMAD.U32 R11, RZ, RZ, UR5 ;  /* 0x00000005ff0b7e24 */ /* 0x000fe4000f8e00ff */
[----:B------:R-:W-:Y:S02]  /*dd90*/  IMAD.MOV.U32 R8, RZ, RZ, 0x70 ;  /* 0x00000070ff087424 */ /* 0x000fe400078e00ff */
[----:B------:R-:W-:Y:S02]  /*dda0*/  IMAD.MOV.U32 R12, RZ, RZ, 0x1 ;  /* 0x00000001ff0c7424 */ /* 0x000fe400078e00ff */
[----:B------:R-:W-:-:S07]  /*ddb0*/  IMAD.MOV.U32 R13, RZ, RZ, RZ ;  /* 0x000000ffff0d7224 */ /* 0x000fce00078e00ff */
[----:B------:R-:W-:-:S07]  /*ddc0*/  LEPC R20, `(.L_x_5365) ;  /* 0x000000001014794e */ /* 0x000fce0000000000 */
[----:B012---:R-:W-:Y:S05]  /*ddd0*/  CALL.ABS.NOINC R2 ;  /* 0x0000000002007343 */ /* 0x007fea0003c00000 */
.L_x_5365:
[----:B------:R-:W-:Y:S05]  /*dde0*/  BSYNC B6 ;  /* 0x0000000000067941 */ /* 0x000fea0003800000 */
.L_x_5364:
        /* <DEDUP_REMOVED lines=13> */
[----:B---3--:R-:W-:-:S02]  /*dec0*/  IMAD.U32 R7, RZ, RZ, UR9 ;  /* 0x00000009ff077e24 */ /* 0x008fc4000f8e00ff */
[----:B------:R-:W-:Y:S02]  /*ded0*/  IMAD.U32 R10, RZ, RZ, UR4 ;  /* 0x00000004ff0a7e24 */ /* 0x000fe4000f8e00ff */
[----:B------:R-:W-:Y:S02]  /*dee0*/  IMAD.U32 R11, RZ, RZ, UR5 ;  /* 0x00000005ff0b7e24 */ /* 0x000fe4000f8e00ff */
[----:B------:R-:W-:Y:S02]  /*def0*/  IMAD.MOV.U32 R8, RZ, RZ, 0x70 ;  /* 0x00000070ff087424 */ /* 0x000fe400078e00ff */
[----:B------:R-:W-:Y:S02]  /*df00*/  IMAD.MOV.U32 R12, RZ, RZ, 0x1 ;  /* 0x00000001ff0c7424 */ /* 0x000fe400078e00ff */
[----:B0-----:R-:W-:-:S07]  /*df10*/  IMAD.MOV.U32 R13, RZ, RZ, RZ ;  /* 0x000000ffff0d7224 */ /* 0x001fce00078e00ff */
[----:B------:R-:W-:-:S07]  /*df20*/  LEPC R20, `(.L_x_5368) ;  /* 0x000000001014794e */ /* 0x000fce0000000000 */
[----:B-12-4-:R-:W-:Y:S05]  /*df30*/  CALL.ABS.NOINC R2 ;  /* 0x0000000002007343 */ /* 0x016fea0003c00000 */
.L_x_5368:
        /* <DEDUP_REMOVED lines=16> */
.L_x_5367:
[----:B------:R-:W-:Y:S05]  /*e040*/  BSYNC B6 ;  /* 0x0000000000067941 */ /* 0x000fea0003800000 */
.L_x_5366:
[----:B------:R-:W4:Y:S01]  /*e050*/  LDL.LU R2, [R1] ;  /* 0x0000000001027983 */ /* 0x000f220000300800 */
[----:B------:R-:W-:-:S03]  /*e060*/  ULDC.64 UR4, c[0x0][0xaf0] ;  /* 0x0002bc0000047ab9 */ /* 0x000fc60000000a00 */
[----:B------:R-:W5:Y:S04]  /*e070*/  LDL.LU R4, [R1+0x1c] ;  /* 0x00001c0001047983 */ /* 0x000f680000300800 */
[----:B---3--:R-:W3:Y:S01]  /*e080*/  LDL R7, [R1+0xc] ;  /* 0x00000c0001077983 */ /* 0x008ee20000100800 */
[----:B------:R-:W-:-:S03]  /*e090*/  ISETP.NE.U32.AND P0, PT, RZ, UR4, PT ;  /* 0x00000004ff007c0c */ /* 0x000fc6000bf05070 */
[----:B------:R-:W2:Y:S01]  /*e0a0*/  LDL R0, [R1+0x30] ;  /* 0x0000300001007983 */ /* 0x000ea20000100800 */
[----:B------:R-:W-:-:S13]  /*e0b0*/  ISETP.NE.AND.EX P0, PT, RZ, UR5, PT, P0 ;  /* 0x00000005ff007c0c */ /* 0x000fda000bf05300 */
[----:B----4-:R-:W-:-:S04]  /*e0c0*/  @P0 IADD3 R2, P1, R2, UR4, RZ ;  /* 0x0000000402020c10 */ /* 0x010fc8000ff3e0ff */
[----:B-----5:R-:W-:Y:S01]  /*e0d0*/  @P0 IADD3.X R3, R4, UR5, RZ, P1, !PT ;  /* 0x0000000504030c10 */ /* 0x020fe20008ffe4ff */
[----:B------:R-:W-:-:S04]  /*e0e0*/  ULDC.64 UR4, c[0x0][0xb00] ;  /* 0x0002c00000047ab9 */ /* 0x000fc80000000a00 */
[----:B---3--:R0:W3:Y:S02]  /*e0f0*/  @P0 LDG.E R7, desc[UR38][R2.64] ;  /* 0x0000002602070981 */ /* 0x0080e4000c1e1900 */
[----:B0-----:R-:W0:Y:S01]  /*e100*/  LDC.64 R2, c[0x0][0x418] ;  /* 0x00010600ff027b82 */ /* 0x001e220000000a00 */
[----:B--2---:R-:W-:Y:S01]  /*e110*/  VIADD R4, R0, 0xffffffff ;  /* 0xffffffff00047836 */ /* 0x004fe20000000000 */
[----:B---3--:R-:W-:Y:S01]  /*e120*/  SHF.R.S32.HI R8, RZ, 0x1f, R7 ;  /* 0x0000001fff087819 */ /* 0x008fe20000011407 */
[----:B------:R2:W-:Y:S04]  /*e130*/  @P0 STL [R1+0xc], R7 ;  /* 0x00000c0701000387 */ /* 0x0005e80000100800 */
[----:B------:R2:W-:Y:S01]  /*e140*/  STL [R1+0x1c], R8 ;  /* 0x00001c0801007387 */ /* 0x0005e20000100800 */
[----:B0-----:R-:W-:Y:S01]  /*e150*/  LOP3.LUT P0, RZ, R2, UR4, RZ, 0xfc, !PT ;  /* 0x0000000402ff7c12 */ /* 0x001fe2000f80fcff */
[----:B------:R-:W-:-:S03]  /*e160*/  UMOV UR4, 0xffffffff ;  /* 0xffffffff00047882 */ /* 0x000fc60000000000 */
[----:B------:R-:W-:-:S04]  /*e170*/  LOP3.LUT P0, RZ, R3, UR5, RZ, 0xfc, P0 ;  /* 0x0000000503ff7c12 */ /* 0x000fc8000800fcff */
[----:B------:R-:W-:Y:S01]  /*e180*/  SEL R0, R7, RZ, !P0 ;  /* 0x000000ff07007207 */ /* 0x000fe20004000000 */
[----:B--2---:R-:W-:Y:S08]  /*e190*/  BRA.DIV UR4, `(.L_x_5369) ;  /* 0x0000005a04a07947 */ /* 0x004ff0000b800000 */
[----:B------:R-:W0:Y:S02]  /*e1a0*/  S2R R5, SR_TID.X ;  /* 0x0000000000057919 */ /* 0x000e240000002100 */
[----:B0-----:R-:W-:-:S04]  /*e1b0*/  SHF.R.U32.HI R5, RZ, 0x5, R5 ;  /* 0x00000005ff057819 */ /* 0x001fc80000011605 */
[----:B------:R-:W-:-:S05]  /*e1c0*/  LOP3.LUT R5, R5, 0x3, RZ, 0xc0, !PT ;  /* 0x0000000305057812 */ /* 0x000fca00078ec0ff */
[----:B------:R0:W2:Y:S02]  /*e1d0*/  SHFL.IDX PT, R14, R5, RZ, 0x1f ;  /* 0x00001fff050e7589 */ /* 0x0000a400000e0000 */
.L_x_5482:
        /* <DEDUP_REMOVED lines=12> */
.L_x_5485:
[----:B------:R-:W-:Y:S05]  /*e2a0*/  @!P6 BRA `(.L_x_5370) ;  /* 0x000000040014e947 */ /* 0x000fea0003800000 */
[----:B------:R-:W-:-:S04]  /*e2b0*/  ISETP.NE.U32.AND P0, PT, R2, RZ, PT ;  /* 0x000000ff0200720c */ /* 0x000fc80003f05070 */
[----:B------:R-:W-:-:S13]  /*e2c0*/  ISETP.NE.AND.EX P0, PT, R3, RZ, PT, P0 ;  /* 0x000000ff0300720c */ /* 0x000fda0003f05300 */
[----:B------:R-:W-:Y:S05]  /*e2d0*/  @!P0 BRA `(.L_x_5372) ;  /* 0x0000000000548947 */ /* 0x000fea0003800000 */
[----:B------:R-:W2:Y:S01]  /*e2e0*/  LDC R6, c[0x0][0x43c] ;  /* 0x00010f00ff067b82 */ /* 0x000ea20000000800 */
[----:B-1----:R-:W-:Y:S01]  /*e2f0*/  IMAD.MOV.U32 R9, RZ, RZ, R4 ;  /* 0x000000ffff097224 */ /* 0x002fe200078e0004 */
        /* <DEDUP_REMOVED lines=19> */
.L_x_5372:
[----:B------:R-:W3:Y:S04]  /*e430*/  LDL R7, [R1+0x4] ;  /* 0x0000040001077983 */ /* 0x000ee80000100800 */
[----:B0-2---:R-:W3:Y:S04]  /*e440*/  LDL R0, [R1+0x8] ;  /* 0x0000080001007983 */ /* 0x005ee80000100800 */
[----:B------:R-:W2:Y:S01]  /*e450*/  LDL R2, [R1+0x18] ;  /* 0x0000180001027983 */ /* 0x000ea20000100800 */
[----:B---3--:R-:W-:Y:S01]  /*e460*/  IMAD R0, R0, 0x8, R7 ;  /* 0x0000000800007824 */ /* 0x008fe200078e0207 */
[----:B--2---:R-:W-:-:S04]  /*e470*/  SHF.L.U32 R2, R2, 0x1f, RZ ;  /* 0x0000001f02027819 */ /* 0x004fc800000006ff */
[----:B------:R-:W0:Y:S02]  /*e480*/  SYNCS.PHASECHK.TRANS64.TRYWAIT P0, [R0+URZ+0x32440], R2 ;  /* 0x03244002000075a7 */ /* 0x000e24000800017f */
[----:B0-----:R-:W-:Y:S05]  /*e490*/  @!P0 BRA `(.L_x_5373) ;  /* 0x0000005800348947 */ /* 0x001fea0003800000 */
.L_x_5486:
        /* <DEDUP_REMOVED lines=11> */
.L_x_5374:
        /* <DEDUP_REMOVED lines=27> */
.L_x_5370:
[----:B0-----:R-:W3:Y:S04]  /*e700*/  LDL R0, [R1+0x4] ;  /* 0x0000040001007983 */ /* 0x001ee80000100800 */
        /* <DEDUP_REMOVED lines=16> */
[----:B0-----:R-:W-:-:S05]  /*e810*/  SHF.R.S32.HI R0, RZ, 0x1f, R18 ;  /* 0x0000001fff007819 */ /* 0x001fca0000011412 */
        /* <DEDUP_REMOVED lines=18> */
[----:B01----:R-:W-:Y:S05]  /*e940*/  CALL.ABS.NOINC R2 ;  /* 0x0000000002007343 */ /* 0x003fea0003c00000 */
.L_x_5376:
[----:B------:R-:W-:Y:S05]  /*e950*/  BSYNC B6 ;  /* 0x0000000000067941 */ /* 0x000fea0003800000 */
.L_x_5375:
[----:B------:R-:W3:Y:S01]  /*e960*/  LDL R4, [R1+0x40] ;  /* 0x0000400001047983 */ /* 0x000ee20000100800 */
[----:B------:R-:W0:Y:S01]  /*e970*/  LDC R7, c[0x0][0x448] ;  /* 0x00011200ff077b82 */ /* 0x000e220000000800 */
[----:B------:R-:W-:Y:S01]  /*e980*/  ULDC.64 UR4, c[0x0][0x298] ;  /* 0x0000a60000047ab9 */ /* 0x000fe20000000a00 */
[----:B------:R-:W-:Y:S01]  /*e990*/  ULDC.64 UR6, c[0x0][0x280] ;  /* 0x0000a00000067ab9 */ /* 0x000fe20000000a00 */
[----:B------:R-:W4:Y:S04]  /*e9a0*/  LDL R10, [R1+0x28] ;  /* 0x00002800010a7983 */ /* 0x000f280000100800 */
[----:B-1----:R-:W4:Y:S01]  /*e9b0*/  LDL R9, [R1+0x4c] ;  /* 0x00004c0001097983 */ /* 0x002f220000100800 */
[----:B--2---:R-:W1:Y:S01]  /*e9c0*/  S2R R2, SR_TID.X ;  /* 0x0000000000027919 */ /* 0x004e620000002100 */
[----:B------:R-:W2:Y:S02]  /*e9d0*/  S2R R0, SR_TID.X ;  /* 0x0000000000007919 */ /* 0x000ea40000002100 */
[----:B------:R-:W4:Y:S04]  /*e9e0*/  LDL R8, [R1+0x50] ;  /* 0x0000500001087983 */ /* 0x000f280000100800 */
[----:B------:R-:W4:Y:S01]  /*e9f0*/  LDL R6, [R1+0x38] ;  /* 0x0000380001067983 */ /* 0x000f220000100800 */
[----:B0-----:R-:W-:-:S13]  /*ea00*/  ISETP.NE.AND P0, PT, R7, 0x1, PT ;  /* 0x000000010700780c */ /* 0x001fda0003f05270 */
[----:B------:R-:W0:Y:S01]  /*ea10*/  @P0 LDC R3, c[0x0][0x450] ;  /* 0x00011400ff030b82 */ /* 0x000e220000000800 */
[----:B-1----:R-:W-:-:S04]  /*ea20*/  LOP3.LUT R2, R2, 0x7f, RZ, 0xc0, !PT ;  /* 0x0000007f02027812 */ /* 0x002fc800078ec0ff */
[----:B------:R-:W-:Y:S01]  /*ea30*/  SHF.R.U32.HI R2, RZ, 0x3, R2 ;  /* 0x00000003ff027819 */ /* 0x000fe20000011602 */
[----:B--2---:R-:W-:-:S05]  /*ea40*/  IMAD.SHL.U32 R0, R0, 0x10, RZ ;  /* 0x0000001000007824 */ /* 0x004fca00078e00ff */
[----:B------:R-:W-:Y:S02]  /*ea50*/  LOP3.LUT R0, R2, 0x70, R0, 0xf8, !PT ;  /* 0x0000007002007812 */ /* 0x000fe400078ef800 */
[----:B------:R-:W1:Y:S03]  /*ea60*/  @P0 LDC R2, c[0x0][0x44c] ;  /* 0x00011300ff020b82 */ /* 0x000e660000000800 */
[----:B------:R-:W-:-:S04]  /*ea70*/  IMAD R5, R17, 0x80, R0 ;  /* 0x0000008011057824 */ /* 0x000fc800078e0200 */
[----:B------:R-:W-:Y:S01]  /*ea80*/  IMAD.MOV.U32 R0, RZ, RZ, R5 ;  /* 0x000000ffff007224 */ /* 0x000fe200078e0005 */
[----:B------:R2:W-:Y:S01]  /*ea90*/  STL [R1+0x24], R5 ;  /* 0x0000240501007387 */ /* 0x0005e20000100800 */
[----:B-1----:R-:W-:-:S05]  /*eaa0*/  @P0 IMAD.HI.U32 R2, R5, R2, RZ ;  /* 0x0000000205020227 */ /* 0x002fca00078e00ff */
[----:B0-----:R-:W-:Y:S01]  /*eab0*/  @P0 SHF.R.U32.HI R0, RZ, R3, R2 ;  /* 0x00000003ff000219 */ /* 0x001fe20000011602 */
[----:B---3--:R-:W-:-:S04]  /*eac0*/  IMAD R2, R4, UR4, RZ ;  /* 0x0000000404027c24 */ /* 0x008fc8000f8e02ff */
[C---:B----4-:R-:W-:Y:S02]  /*ead0*/  IMAD R4, R10.reuse, UR5, R2 ;  /* 0x000000050a047c24 */ /* 0x050fe4000f8e0202 */
        /* <DEDUP_REMOVED lines=26> */
[----:B--2---:R-:W-:Y:S01]  /*ec80*/  IMAD.WIDE.U32 R4, R0, UR4, R2 ;  /* 0x0000000400047c25 */ /* 0x004fe2000f8e0002 */
        /* <DEDUP_REMOVED lines=12> */
[----:B------:R-:W-:-:S03]  /*ed50*/  IMAD R17, R17, 0x80, R8 ;  /* 0x0000008011117824 */ /* 0x000fc600078e0208 */
[----:B------:R-:W0:Y:S01]  /*ed60*/  SHFL.IDX PT, R5, R3, RZ, 0x181f ;  /* 0x00181fff03057589 */ /* 0x000e2200000e0000 */
[----:B------:R-:W-:-:S03]  /*ed70*/  VIADD R8, R17, 0x10 ;  /* 0x0000001011087836 */ /* 0x000fc60000000000 */
[----:B------:R-:W-:Y:S04]  /*ed80*/  SHFL.IDX PT, R6, R3, 0x1, 0x181f ;  /* 0x00381f0003067f89 */ /* 0x000fe800000e0000 */
[----:B------:R1:W-:Y:S01]  /*ed90*/  STL [R1+0x3c], R8 ;  /* 0x00003c0801007387 */ /* 0x0003e20000100800 */
[----:B--2---:R-:W-:-:S03]  /*eda0*/  IMAD R2, R4, R7, RZ ;  /* 0x0000000704027224 */ /* 0x004fc600078e02ff */
[----:B------:R-:W2:Y:S02]  /*edb0*/  SHFL.IDX PT, R4, R0, RZ, 0x181f ;  /* 0x00181fff00047589 */ /* 0x000ea400000e0000 */
[CC--:B------:R-:W-:Y:S02]  /*edc0*/  ISETP.GE.AND P1, PT, R17.reuse, R2.reuse, PT ;  /* 0x000000021100720c */ /* 0x0c0fe40003f26270 */
[----:B------:R-:W3:Y:S01]  /*edd0*/  SHFL.IDX PT, R7, R0, 0x1, 0x181f ;  /* 0x00381f0000077f89 */ /* 0x000ee200000e0000 */
[----:B------:R-:W-:Y:S01]  /*ede0*/  ISETP.GE.AND P2, PT, R8, R2, PT ;  /* 0x000000020800720c */ /* 0x000fe20003f46270 */
[----:B-1----:R-:W-:-:S05]  /*edf0*/  VIADD R8, R17, 0x20 ;  /* 0x0000002011087836 */ /* 0x002fca0000000000 */
[----:B------:R-:W-:Y:S04]  /*ee00*/  STL [R1+0x48], R8 ;  /* 0x0000480801007387 */ /* 0x000fe80000100800 */
[----:B0-----:R-:W-:-:S05]  /*ee10*/  @!P1 LEA R5, P3, R10, R5, 0x1 ;  /* 0x000000050a059211 */ /* 0x001fca00078608ff */
[----:B--2---:R-:W-:-:S05]  /*ee20*/  @!P1 IMAD.X R4, RZ, RZ, R4, P3 ;  /* 0x000000ffff049224 */ /* 0x004fca00018e0604 */
[----:B------:R-:W-:-:S04]  /*ee30*/  @!P1 LOP3.LUT R5, R5, R4, RZ, 0x3c, !PT ;  /* 0x0000000405059212 */ /* 0x000fc800078e3cff */
[----:B------:R-:W-:-:S04]  /*ee40*/  @!P1 LOP3.LUT R4, R5, R4, RZ, 0x3c, !PT ;  /* 0x0000000405049212 */ /* 0x000fc800078e3cff */
[----:B------:R-:W-:-:S05]  /*ee50*/  @!P1 LOP3.LUT R5, R5, R4, RZ, 0x3c, !PT ;  /* 0x0000000405059212 */ /* 0x000fca00078e3cff */
[----:B-----5:R0:W-:Y:S02]  /*ee60*/  @!P1 LDGSTS.E.BYPASS.LTC128B.128 [R9+0x18400], desc[UR38][R4.64], !P0 ;  /* 0x1840000004099fae */ /* 0x0201e4000c101d66 */
[----:B0-----:R-:W-:Y:S02]  /*ee70*/  @!P2 LEA R5, P1, R10, R6, 0x1 ;  /* 0x000000060a05a211 */ /* 0x001fe400078208ff */
        /* <DEDUP_REMOVED lines=60> */
.L_x_5503:
[----:B------:R2:W5:Y:S01]  /*f240*/  LDL R8, [R1+0x4] ;  /* 0x0000040001087983 */ /* 0x0005620000100800 */
[----:B01----:R-:W-:-:S05]  /*f250*/  VIADD R4, R17, 0x70 ;  /* 0x0000007011047836 */ /* 0x003fca0000000000 */
        /* <DEDUP_REMOVED lines=10> */
.L_x_5378:
[----:B--2---:R-:W2:Y:S01]  /*f300*/  LDL R2, [R1+0x4] ;  /* 0x0000040001027983 */ /* 0x004ea20000100800 */
        /* <DEDUP_REMOVED lines=37> */
.L_x_5380:
[----:B------:R-:W-:Y:S05]  /*f560*/  BSYNC B6 ;  /* 0x0000000000067941 */ /* 0x000fea0003800000 */
.L_x_5379:
        /* <DEDUP_REMOVED lines=134> */
.L_x_5521:
        /* <DEDUP_REMOVED lines=14> */
.L_x_5383:
[----:B------:R-:W-:Y:S05]  /*feb0*/  BSYNC B0 ;  /* 0x0000000000007941 */ /* 0x000fea0003800000 */
.L_x_5382:
[----:B------:R3:W5:Y:S01]  /*fec0*/  LDL R7, [R1+0x4] ;  /* 0x0000040001077983 */ /* 0x0007620000100800 */
[----:B------:R-:W-:Y:S01]  /*fed0*/  PLOP3.LUT P0, PT, PT, PT, PT, 0x80, 0x0 ;  /* 0x000000000000781c */ /* 0x000fe20003f0f070 */
[----:B------:R-:W-:-:S12]  /*fee0*/  NOP ;  /* 0x0000000000007918 */ /* 0x000fd80000000000 */
.L_x_5384:
        /* <DEDUP_REMOVED lines=19> */
.L_x_5522:
[----:B------:R-:W-:Y:S05]  /*10020*/  BSYNC B0 ;  /* 0x0000000000007941 */ /* 0x000fea0003800000 */
.L_x_5385:
        /* <DEDUP_REMOVED lines=16> */
.L_x_5523:
[----:B------:R-:W-:Y:S05]  /*10130*/  BSYNC B1 ;  /* 0x0000000000017941 */ /* 0x000fea0003800000 */
.L_x_5389:
        /* <DEDUP_REMOVED lines=9> */
.L_x_5392:
[----:B------:R-:W-:Y:S05]  /*101d0*/  BSYNC B1 ;  /* 0x0000000000017941 */ /* 0x000fea0003800000 */
.L_x_5391:
        /* <DEDUP_REMOVED lines=14> */
.L_x_5393:
        /* <DEDUP_REMOVED lines=16> */
.L_x_5394:
        /* <DEDUP_REMOVED lines=16> */
.L_x_5395:
        /* <DEDUP_REMOVED lines=16> */
.L_x_5396:
        /* <DEDUP_REMOVED lines=11> */
.L_x_5388:
[----:B------:R-:W-:Y:S05]  /*10670*/  BSYNC B0 ;  /* 0x0000000000007941 */ /* 0x000fea0003800000 */
.L_x_5387:
[----:B------:R-:W4:Y:S01]  /*10680*/  LDL R4, [R1+0x30] ;  /* 0x0000300001047983 */ /* 0x000f220000100800 */
[----:B------:R-:W-:Y:S01]  /*10690*/  BSSY B0, `(.L_x_5397) ;  /* 0x000020a000007945 */ /* 0x000fe20003800000 */
[----:B----4-:R-:W-:-:S13]  /*106a0*/  ISETP.GE.AND P0, PT, R4, 0x2, PT ;  /* 0x000000020400780c */ /* 0x010fda0003f06270 */
[----:B------:R-:W-:Y:S05]  /*106b0*/  @!P0 BRA `(.L_x_5398) ;  /* 0x00000020001c8947 */ /* 0x000fea0003800000 */
[C---:B------:R-:W-:Y:S01]  /*106c0*/  LOP3.LUT R0, R4.reuse, 0x1, RZ, 0xc0, !PT ;  /* 0x0000000104007812 */ /* 0x040fe200078ec0ff */
[----:B------:R-:W-:Y:S01]  /*106d0*/  VIADD R4, R4, 0xfffffffe ;  /* 0xfffffffe04047836 */ /* 0x000fe20000000000 */
[----:B------:R-:W-:Y:S02]  /*106e0*/  BSSY B2, `(.L_x_5399) ;  /* 0x00000b0000027945 */ /* 0x000fe40003800000 */
[----:B------:R-:W-:Y:S01]  /*106f0*/  ISETP.NE.U32.AND P0, PT, R0, 0x1, PT ;  /* 0x000000010000780c */ /* 0x000fe20003f05070 */
[----:B------:R-:W-:-:S12]  /*10700*/  IMAD.MOV.U32 R0, RZ, RZ, R4 ;  /* 0x000000ffff007224 */ /* 0x000fd800078e0004 */
[----:B------:R-:W-:Y:S05]  /*10710*/  @!P0 BRA `(.L_x_5400) ;  /* 0x0000000800b08947 */ /* 0x000fea0003800000 */
[----:B--2---:R-:W2:Y:S04]  /*10720*/  LDL R6, [R1+0x14] ;  /* 0x0000140001067983 */ /* 0x004ea80000100800 */
[----:B------:R-:W4:Y:S04]  /*10730*/  LDL.LU R5, [R1+0x8] ;  /* 0x0000080001057983 */ /* 0x000f280000300800 */
[----:B------:R-:W3:Y:S01]  /*10740*/  LDL.LU R8, [R1+0x18] ;  /* 0x0000180001087983 */ /* 0x000ee20000300800 */
        /* <DEDUP_REMOVED lines=15> */
[----:B-----5:R-:W2:Y:S01]  /*10840*/  LDL R7, [R1+0x1c] ;  /* 0x00001c0001077983 */ /* 0x020ea20000100800 */
        /* <DEDUP_REMOVED lines=19> */
.L_x_5403:
        /* <DEDUP_REMOVED lines=9> */
.L_x_5524:
[----:B------:R-:W-:Y:S05]  /*10a10*/  BSYNC B3 ;  /* 0x0000000000037941 */ /* 0x000fea0003800000 */
.L_x_5404:
        /* <DEDUP_REMOVED lines=9> */
.L_x_5407:
[----:B------:R-:W-:Y:S05]  /*10ab0*/  BSYNC B3 ;  /* 0x0000000000037941 */ /* 0x000fea0003800000 */
.L_x_5406:
[----:B-----5:R-:W2:Y:S04]  /*10ac0*/  LDL R7, [R1+0x4] ;  /* 0x0000040001077983 */ /* 0x020ea80000100800 */
        /* <DEDUP_REMOVED lines=13> */
.L_x_5408:
        /* <DEDUP_REMOVED lines=14> */
.L_x_5525:
[----:B------:R-:W-:Y:S05]  /*10c80*/  BSYNC B3 ;  /* 0x0000000000037941 */ /* 0x000fea0003800000 */
.L_x_5409:
        /* <DEDUP_REMOVED lines=11> */
.L_x_5412:
[----:B------:R-:W-:Y:S05]  /*10d40*/  BSYNC B3 ;  /* 0x0000000000037941 */ /* 0x000fea0003800000 */
.L_x_5411:
        /* <DEDUP_REMOVED lines=11> */
.L_x_5413:
        /* <DEDUP_REMOVED lines=16> */
.L_x_5414:
        /* <DEDUP_REMOVED lines=16> */
.L_x_5415:
        /* <DEDUP_REMOVED lines=16> */
.L_x_5416:
        /* <DEDUP_REMOVED lines=11> */
.L_x_5402:
[----:B------:R-:W-:Y:S05]  /*111b0*/  BSYNC B1 ;  /* 0x0000000000017941 */ /* 0x000fea0003800000 */
.L_x_5401:
[----:B------:R-:W2:Y:S02]  /*111c0*/  LDL.LU R5, [R1+0x30] ;  /* 0x0000300001057983 */ /* 0x000ea40000300800 */
[----:B--2---:R-:W-:-:S07]  /*111d0*/  VIADD R0, R5, 0xfffffffd ;  /* 0xfffffffd05007836 */ /* 0x004fce0000000000 */
.L_x_5400:
[----:B------:R-:W-:Y:S05]  /*111e0*/  BSYNC B2 ;  /* 0x0000000000027941 */ /* 0x000fea0003800000 */
.L_x_5399:
[----:B------:R-:W-:-:S13]  /*111f0*/  ISETP.NE.AND P0, PT, R4, RZ, PT ;  /* 0x000000ff0400720c */ /* 0x000fda0003f05270 */
[----:B------:R-:W-:Y:S05]  /*11200*/  @!P0 BRA `(.L_x_5398) ;  /* 0x0000001400488947 */ /* 0x000fea0003800000 */
.L_x_5449:
[----:B------:R-:W4:Y:S04]  /*11210*/  LDL R4, [R1+0x14] ;  /* 0x0000140001047983 */ /* 0x000f280000100800 */
[----:B------:R-:W2:Y:S04]  /*11220*/  LDL.LU R3, [R1+0x8] ;  /* 0x0000080001037983 */ /* 0x000ea80000300800 */
[----:B------:R-:W3:Y:S01]  /*11230*/  LDL.LU R2, [R1+0x18] ;  /* 0x0000180001027983 */ /* 0x000ee20000300800 */
[----:B------:R-:W-:Y:S05]  /*11240*/  YIELD ;  /* 0x0000000000007946 */ /* 0x000fea0003800000 */
[----:B------:R-:W-:Y:S01]  /*11250*/  BSSY B1, `(.L_x_5417) ;  /* 0x00000a2000017945 */ /* 0x000fe20003800000 */
[----:B----4-:R-:W-:Y:S01]  /*11260*/  LOP3.LUT P1, RZ, R4, 0x1, RZ, 0xc0, !PT ;  /* 0x0000000104ff7812 */ /* 0x010fe2000782c0ff */
[----:B--2--5:R-:W-:-:S05]  /*11270*/  VIADD R7, R3, 0x1 ;  /* 0x0000000103077836 */ /* 0x024fca0000000000 */
[----:B------:R-:W-:-:S04]  /*11280*/  ISETP.NE.AND P0, PT, R7, 0x2, PT ;  /* 0x000000020700780c */ /* 0x000fc80003f05270 */
[----:B------:R-:W-:Y:S02]  /*11290*/  SEL R6, RZ, 0x1, P0 ;  /* 0x00000001ff067807 */ /* 0x000fe40000000000 */
[----:B------:R-:W-:Y:S02]  /*112a0*/  SEL R7, R7, RZ, P0 ;  /* 0x000000ff07077207 */ /* 0x000fe40000000000 */
[----:B---3--:R-:W-:Y:S01]  /*112b0*/  LOP3.LUT R6, R2, R6, RZ, 0x3c, !PT ;  /* 0x0000000602067212 */ /* 0x008fe200078e3cff */
[----:B------:R-:W-:Y:S06]  /*112c0*/  @!P1 BRA `(.L_x_5418) ;  /* 0x0000000800689947 */ /* 0x000fec0003800000 */
[----:B------:R-:W-:Y:S01]  /*112d0*/  ULDC.64 UR4, c[0x0][0x418] ;  /* 0x0001060000047ab9 */ /* 0x000fe20000000a00 */
[----:B0-----:R-:W-:Y:S01]  /*112e0*/  IMAD.MOV.U32 R8, RZ, RZ, R0 ;  /* 0x000000ffff087224 */ /* 0x001fe200078e0000 */
        /* <DEDUP_REMOVED lines=23> */
.L_x_5419:
        /* <DEDUP_REMOVED lines=9> */
.L_x_5526:
[----:B------:R-:W-:Y:S05]  /*114f0*/  BSYNC B2 ;  /* 0x0000000000027941 */ /* 0x000fea0003800000 */
.L_x_5420:
        /* <DEDUP_REMOVED lines=9> */
.L_x_5423:
[----:B------:R-:W-:Y:S05]  /*11590*/  BSYNC B2 ;  /* 0x0000000000027941 */ /* 0x000fea0003800000 */
.L_x_5422:
        /* <DEDUP_REMOVED lines=13> */
.L_x_5424:
        /* <DEDUP_REMOVED lines=14> */
.L_x_5527:
[----:B------:R-:W-:Y:S05]  /*11750*/  BSYNC B2 ;  /* 0x0000000000027941 */ /* 0x000fea0003800000 */
.L_x_5425:
        /* <DEDUP_REMOVED lines=11> */
.L_x_5428:
[----:B------:R-:W-:Y:S05]  /*11810*/  BSYNC B2 ;  /* 0x0000000000027941 */ /* 0x000fea0003800000 */
.L_x_5427:
        /* <DEDUP_REMOVED lines=10> */
.L_x_5429:
        /* <DEDUP_REMOVED lines=16> */
.L_x_5430:
        /* <DEDUP_REMOVED lines=16> */
.L_x_5431:
        /* <DEDUP_REMOVED lines=16> */
.L_x_5432:
        /* <DEDUP_REMOVED lines=11> */
.L_x_5418:
[----:B------:R-:W-:Y:S05]  /*11c70*/  BSYNC B1 ;  /* 0x0000000000017941 */ /* 0x000fea0003800000 */
.L_x_5417:
[----:B------:R-:W2:Y:S01]  /*11c80*/  LDL R2, [R1+0x14] ;  /* 0x0000140001027983 */ /* 0x000ea20000100800 */
[----:B------:R-:W-:Y:S01]  /*11c90*/  VIADD R7, R7, 0x1 ;  /* 0x0000000107077836 */ /* 0x000fe20000000000 */
[----:B------:R-:W-:Y:S04]  /*11ca0*/  BSSY B1, `(.L_x_5433) ;  /* 0x00000a5000017945 */ /* 0x000fe80003800000 */
[----:B------:R-:W-:-:S04]  /*11cb0*/  ISETP.NE.AND P0, PT, R7, 0x2, PT ;  /* 0x000000020700780c */ /* 0x000fc80003f05270 */
[----:B0-----:R-:W-:Y:S02]  /*11cc0*/  SEL R9, R7, RZ, P0 ;  /* 0x000000ff07097207 */ /* 0x001fe40000000000 */
        /* <DEDUP_REMOVED lines=31> */
.L_x_5435:
        /* <DEDUP_REMOVED lines=9> */
.L_x_5528:
[----:B------:R-:W-:Y:S05]  /*11f50*/  BSYNC B2 ;  /* 0x0000000000027941 */ /* 0x000fea0003800000 */
.L_x_5436:
        /* <DEDUP_REMOVED lines=9> */
.L_x_5439:
[----:B------:R-:W-:Y:S05]  /*11ff0*/  BSYNC B2 ;  /* 0x0000000000027941 */ /* 0x000fea0003800000 */
.L_x_5438:
        /* <DEDUP_REMOVED lines=14> */
.L_x_5440:
        /* <DEDUP_REMOVED lines=14> */
.L_x_5529:
[----:B------:R-:W-:Y:S05]  /*121c0*/  BSYNC B2 ;  /* 0x0000000000027941 */ /* 0x000fea0003800000 */
.L_x_5441:
        /* <DEDUP_REMOVED lines=11> */
.L_x_5444:
[----:B------:R-:W-:Y:S05]  /*12280*/  BSYNC B2 ;  /* 0x0000000000027941 */ /* 0x000fea0003800000 */
.L_x_5443:
        /* <DEDUP_REMOVED lines=11> */
.L_x_5445:
        /* <DEDUP_REMOVED lines=16> */
.L_x_5446:
        /* <DEDUP_REMOVED lines=16> */
.L_x_5447:
        /* <DEDUP_REMOVED lines=16> */
.L_x_5448:
        /* <DEDUP_REMOVED lines=11> */
.L_x_5434:
[----:B------:R-:W-:Y:S05]  /*126f0*/  BSYNC B1 ;  /* 0x0000000000017941 */ /* 0x000fea0003800000 */
.L_x_5433:
[C---:B------:R-:W-:Y:S01]  /*12700*/  ISETP.GT.AND P0, PT, R0.reuse, 0x1, PT ;  /* 0x000000010000780c */ /* 0x040fe20003f04270 */
[----:B------:R-:W-:-:S12]  /*12710*/  VIADD R0, R0, 0xfffffffe ;  /* 0xfffffffe00007836 */ /* 0x000fd80000000000 */
[----:B------:R-:W-:Y:S05]  /*12720*/  @P0 BRA `(.L_x_5449) ;  /* 0xffffffe800b80947 */ /* 0x000fea000383ffff */
.L_x_5398:
[----:B------:R-:W-:Y:S05]  /*12730*/  BSYNC B0 ;  /* 0x0000000000007941 */ /* 0x000fea0003800000 */
.L_x_5397:
        /* <DEDUP_REMOVED lines=21> */
[----:B-----5:R-:W1:Y:S01]  /*12890*/  POPC R7, R6 ;  /* 0x0000000600077309 */ /* 0x020e620000000000 */
[----:B--2---:R-:W1:Y:S02]  /*128a0*/  SHFL.IDX PT, R4, R3, R4, 0x1f ;  /* 0x00001f0403047589 */ /* 0x004e6400000e0000 */
[----:B-1----:R-:W-:-:S07]  /*128b0*/  IADD3 R16, R4, UR40, R7 ;  /* 0x0000002804107c10 */ /* 0x002fce000fffe007 */
.L_x_5451:
[----:B------:R-:W-:Y:S05]  /*128c0*/  BSYNC B0 ;  /* 0x0000000000007941 */ /* 0x000fea0003800000 */
.L_x_5450:
[----:B------:R-:W-:-:S05]  /*128d0*/  SEL R0, R0, RZ, P0 ;  /* 0x000000ff00007207 */ /* 0x000fca0000000000 */
[----:B------:R2:W-:Y:S02]  /*128e0*/  STL [R1+0x8], R0 ;  /* 0x0000080001007387 */ /* 0x0005e40000100800 */
.L_x_5363:
[----:B------:R-:W-:Y:S05]  /*128f0*/  BSYNC B7 ;  /* 0x0000000000077941 */ /* 0x000fea0003800000 */
.L_x_5361:
        /* <DEDUP_REMOVED lines=13> */
.L_x_5452:
        /* <DEDUP_REMOVED lines=36> */
.L_x_5539:
[----:B------:R-:W-:Y:S02]  /*12c10*/  ULDC UR4, c[0x0][0xd38] ;  /* 0x00034e0000047ab9 */ /* 0x000fe40000000800 */
[----:B------:R-:W-:-:S04]  /*12c20*/  IMAD.U32 R4, RZ, RZ, UR4 ;  /* 0x00000004ff047e24 */ /* 0x000fc8000f8e00ff */
[----:B--2---:R-:W-:-:S04]  /*12c30*/  IMAD R16, R16, R4, RZ ;  /* 0x0000000410107224 */ /* 0x004fc800078e02ff */
[----:B------:R-:W-:-:S05]  /*12c40*/  IMAD.IADD R5, R5, 0x1, R16 ;  /* 0x0000000105057824 */ /* 0x000fca00078e0210 */
[----:B------:R-:W-:-:S13]  /*12c50*/  ISETP.GT.AND P6, PT, R5, R0, PT ;  /* 0x000000000500720c */ /* 0x000fda0003fc4270 */
[----:B------:R-:W-:Y:S05]  /*12c60*/  @P6 BRA `(.L_x_5455) ;  /* 0x00000000009c6947 */ /* 0x000fea0003800000 */
.L_x_5460:
[----:B-1----:R-:W1:Y:S01]  /*12c70*/  LDC R3, c[0x0][0xd3c] ;  /* 0x00034f00ff037b82 */ /* 0x002e620000000800 */
        /* <DEDUP_REMOVED lines=13> */
.L_x_5458:
[----:B------:R-:W-:Y:S05]  /*12d50*/  BSYNC B0 ;  /* 0x0000000000007941 */ /* 0x000fea0003800000 */
.L_x_5457:
[----:B------:R-:W-:-:S03]  /*12d60*/  UMOV UR4, 0xffffffff ;  /* 0xffffffff00047882 */ /* 0x000fc60000000000 */
[----:B------:R-:W-:Y:S05]  /*12d70*/  BRA.DIV UR4, `(.L_x_5459) ;  /* 0x0000003204007947 */ /* 0x000fea000b800000 */
[----:B-----5:R-:W1:Y:S02]  /*12d80*/  SHFL.UP PT, R14, R2, 0x1, RZ ;  /* 0x04200000020e7989 */ /* 0x020e6400000e00ff */
        /* <DEDUP_REMOVED lines=15> */
.L_x_5547:
[----:B------:R-:W-:Y:S02]  /*12e80*/  ULDC UR4, c[0x0][0xd38] ;  /* 0x00034e0000047ab9 */ /* 0x000fe40000000800 */
[----:B------:R-:W-:-:S04]  /*12e90*/  IMAD.U32 R4, RZ, RZ, UR4 ;  /* 0x00000004ff047e24 */ /* 0x000fc8000f8e00ff */
[----:B--2---:R-:W-:-:S04]  /*12ea0*/  IMAD R16, R16, R4, RZ ;  /* 0x0000000410107224 */ /* 0x004fc800078e02ff */
[----:B------:R-:W-:-:S05]  /*12eb0*/  IMAD.IADD R5, R16, 0x1, R5 ;  /* 0x0000000110057824 */ /* 0x000fca00078e0205 */
[----:B------:R-:W-:-:S13]  /*12ec0*/  ISETP.GT.AND P6, PT, R5, R0, PT ;  /* 0x000000000500720c */ /* 0x000fda0003fc4270 */
[----:B------:R-:W-:Y:S05]  /*12ed0*/  @!P6 BRA `(.L_x_5460) ;  /* 0xfffffffc0064e947 */ /* 0x000fea000383ffff */
.L_x_5455:
[----:B------:R-:W-:Y:S01]  /*12ee0*/  IMAD.IADD R16, R5, 0x1, -R16 ;  /* 0x0000000105107824 */ /* 0x000fe200078e0a10 */
[----:B------:R-:W-:-:S03]  /*12ef0*/  UMOV UR4, 0xffffffff ;  /* 0xffffffff00047882 */ /* 0x000fc60000000000 */
[----:B------:R-:W-:-:S05]  /*12f00*/  IMAD R5, R3, R4, R16 ;  /* 0x0000000403057224 */ /* 0x000fca00078e0210 */
[----:B------:R-:W-:Y:S01]  /*12f10*/  ISETP.GT.AND P6, PT, R5, R0, PT ;  /* 0x000000000500720c */ /* 0x000fe20003fc4270 */
[----:B------:R-:W-:-:S12]  /*12f20*/  BRA.DIV UR4, `(.L_x_5461) ;  /* 0x0000003204687947 */ /* 0x000fd8000b800000 */
[----:B------:R-:W-:-:S04]  /*12f30*/  VOTE.ANY R5, PT, !P6 ;  /* 0x0000000000057806 */ /* 0x000fc800070e0100 */
[----:B------:R-:W2:Y:S02]  /*12f40*/  POPC R6, R5 ;  /* 0x0000000500067309 */ /* 0x000ea40000000000 */
[----:B--2---:R2:W4:Y:S02]  /*12f50*/  SHFL.IDX PT, R17, R2, R6, 0x1f ;  /* 0x00001f0602117589 */ /* 0x00452400000e0000 */
.L_x_5551:
[----:B------:R-:W-:Y:S01]  /*12f60*/  ISETP.NE.AND P0, PT, R5, RZ, PT ;  /* 0x000000ff0500720c */ /* 0x000fe20003f05270 */
[----:B------:R-:W-:-:S12]  /*12f70*/  IMAD.MOV.U32 R5, RZ, RZ, RZ ;  /* 0x000000ffff057224 */ /* 0x000fd800078e00ff */
[----:B------:R-:W-:Y:S05]  /*12f80*/  @!P0 BRA `(.L_x_5462) ;  /* 0x0000000000148947 */ /* 0x000fea0003800000 */
[----:B------:R-:W-:Y:S01]  /*12f90*/  UMOV UR4, 0xffffffff ;  /* 0xffffffff00047882 */ /* 0x000fe20000000000 */
[----:B------:R-:W-:Y:S02]  /*12fa0*/  VIADD R12, R6, 0xffffffff ;  /* 0xffffffff060c7836 */ /* 0x000fe40000000000 */
[----:B------:R-:W-:Y:S05]  /*12fb0*/  BRA.DIV UR4, `(.L_x_5463) ;  /* 0x00000032048c7947 */ /* 0x000fea000b800000 */
[----:B-1----:R1:W0:Y:S02]  /*12fc0*/  SHFL.IDX PT, R3, R3, R12, 0x1f ;  /* 0x00001f0c03037589 */ /* 0x00222400000e0000 */
.L_x_5554:
[----:B0-----:R-:W-:-:S07]  /*12fd0*/  IMAD.MOV.U32 R5, RZ, RZ, R3 ;  /* 0x000000ffff057224 */ /* 0x001fce00078e0003 */
.L_x_5462:
[----:B-12---:R-:W1:Y:S01]  /*12fe0*/  LDC.64 R2, c[0x0][0xd90] ;  /* 0x00036400ff027b82 */ /* 0x006e620000000a00 */
[----:B------:R-:W-:-:S04]  /*12ff0*/  IMAD.IADD R19, R6, 0x1, R19 ;  /* 0x0000000106137824 */ /* 0x000fc800078e0213 */
[----:B-1----:R-:W-:-:S05]  /*13000*/  IMAD.WIDE R2, R19, 0x4, R2 ;  /* 0x0000000413027825 */ /* 0x002fca00078e0202 */
[----:B---3-5:R-:W4:Y:S01]  /*13010*/  LDG.E R7, desc[UR38][R2.64] ;  /* 0x0000002602077981 */ /* 0x028f22000c1e1900 */
[----:B------:R-:W-:-:S04]  /*13020*/  IMAD R16, R5, R4, R16 ;  /* 0x0000000405107224 */ /* 0x000fc800078e0210 */
[----:B------:R-:W-:Y:S02]  /*13030*/  IMAD.IADD R0, R0, 0x1, -R16 ;  /* 0x0000000100007824 */ /* 0x000fe400078e0a10 */
[----:B----4-:R-:W-:-:S05]  /*13040*/  IMAD R6, R17, R7, RZ ;  /* 0x0000000711067224 */ /* 0x010fca00078e02ff */
[----:B0-----:R-:W-:-:S04]  /*13050*/  IABS R8, R6 ;  /* 0x0000000600087213 */ /* 0x001fc80000000000 */
        /* <DEDUP_REMOVED lines=58> */
.L_x_5456:
[----:B------:R-:W-:Y:S01]  /*13400*/  UMOV UR4, URZ ;  /* 0x0000003f00047c82 */ /* 0x000fe20008000000 */
[----:B------:R-:W-:Y:S01]  /*13410*/  UMOV UR5, URZ ;  /* 0x0000003f00057c82 */ /* 0x000fe20008000000 */
[----:B------:R-:W-:Y:S01]  /*13420*/  ULDC UR6, c[0x0][0xd3c] ;  /* 0x00034f0000067ab9 */ /* 0x000fe20000000800 */
[----:B------:R-:W-:Y:S02]  /*13430*/  IMAD.MOV.U32 R16, RZ, RZ, R0 ;  /* 0x000000ffff107224 */ /* 0x000fe400078e0000 */
[----:B------:R-:W-:Y:S02]  /*13440*/  IMAD.U32 R17, RZ, RZ, UR4 ;  /* 0x00000004ff117e24 */ /* 0x000fe4000f8e00ff */
[----:B------:R-:W-:Y:S02]  /*13450*/  IMAD.U32 R18, RZ, RZ, UR5 ;  /* 0x00000005ff127e24 */ /* 0x000fe4000f8e00ff */
[----:B------:R-:W-:-:S07]  /*13460*/  IMAD.U32 R19, RZ, RZ, UR6 ;  /* 0x00000006ff137e24 */ /* 0x000fce000f8e00ff */
.L_x_5464:
[----:B------:R1:W2:Y:S01]  /*13470*/  LDL R3, [R1+0x4] ;  /* 0x0000040001037983 */ /* 0x0002a20000100800 */
[----:B------:R-:W4:Y:S01]  /*13480*/  S2R R0, SR_TID.X ;  /* 0x0000000000007919 */ /* 0x000f220000002100 */
[----:B------:R-:W-:Y:S05]  /*13490*/  WARPSYNC.ALL ;  /* 0x0000000000007948 */ /* 0x000fea0003800000 */
[----:B----4-:R-:W-:Y:S01]  /*134a0*/  LOP3.LUT R0, R0, 0x1f, RZ, 0xc0, !PT ;  /* 0x0000001f00007812 */ /* 0x010fe200078ec0ff */
        /* <DEDUP_REMOVED lines=8> */
.L_x_5453:
[----:B------:R-:W-:Y:S02]  /*13530*/  ULDC UR4, c[0x0][0xd3c] ;  /* 0x00034f0000047ab9 */ /* 0x000fe40000000800 */
[----:B----4-:R-:W-:-:S13]  /*13540*/  ISETP.GE.AND P0, PT, R19, UR4, PT ;  /* 0x0000000413007c0c */ /* 0x010fda000bf06270 */
[----:B------:R-:W-:Y:S05]  /*13550*/  @!P0 BRA `(.L_x_5465) ;  /* 0xffffffa0000c8947 */ /* 0x000fea000383ffff */
[----:B------:R-:W-:Y:S05]  /*13560*/  BSYNC B8 ;  /* 0x0000000000087941 */ /* 0x000fea0003800000 */
.L_x_5357:
[----:B--2---:R-:W2:Y:S01]  /*13570*/  LDL.LU R0, [R1+0x68] ;  /* 0x0000680001007983 */ /* 0x004ea20000300800 */
[----:B------:R-:W-:Y:S01]  /*13580*/  BSSY B0, `(.L_x_5466) ;  /* 0x000000b000007945 */ /* 0x000fe20003800000 */
[----:B------:R-:W4:Y:S01]  /*13590*/  S2R R5, SR_CgaCtaId ;  /* 0x0000000000057919 */ /* 0x000f220000008800 */
[----:B--2---:R-:W-:-:S05]  /*135a0*/  VIADD R0, R0, 0x1 ;  /* 0x0000000100007836 */ /* 0x004fca0000000000 */
        /* <DEDUP_REMOVED lines=8> */
.L_x_5555:
[----:B------:R-:W-:Y:S05]  /*13630*/  BSYNC B0 ;  /* 0x0000000000007941 */ /* 0x000fea0003800000 */
.L_x_5466:
[----:B------:R-:W-:-:S03]  /*13640*/  UMOV UR4, 0xffffffff ;  /* 0xffffffff00047882 */ /* 0x000fc60000000000 */
[----:B------:R-:W-:Y:S05]  /*13650*/  BRA.DIV UR4, `(.L_x_5468) ;  /* 0x0000002e04207947 */ /* 0x000fea000b800000 */
[----:B------:R-:W1:Y:S02]  /*13660*/  S2R R2, SR_TID.X ;  /* 0x0000000000027919 */ /* 0x000e640000002100 */
[----:B-1----:R-:W-:-:S04]  /*13670*/  SHF.R.U32.HI R2, RZ, 0x5, R2 ;  /* 0x00000005ff027819 */ /* 0x002fc80000011602 */
[----:B------:R-:W-:-:S05]  /*13680*/  LOP3.LUT R2, R2, 0x3, RZ, 0xc0, !PT ;  /* 0x0000000302027812 */ /* 0x000fca00078ec0ff */
[----:B------:R1:W2:Y:S02]  /*13690*/  SHFL.IDX PT, R14, R2, RZ, 0x1f ;  /* 0x00001fff020e7589 */ /* 0x0002a400000e0000 */
.L_x_5558:
[----:B--2---:R-:W-:Y:S01]  /*136a0*/  ISETP.NE.AND P0, PT, R14, RZ, PT ;  /* 0x000000ff0e00720c */ /* 0x004fe20003f05270 */
[----:B------:R-:W-:-:S12]  /*136b0*/  BSSY B0, `(.L_x_5469) ;  /* 0x0000029000007945 */ /* 0x000fd80003800000 */
[----:B------:R-:W-:Y:S05]  /*136c0*/  @P0 BRA `(.L_x_5470) ;  /* 0x00000000009c0947 */ /* 0x000fea0003800000 */
[----:B------:R-:W-:-:S03]  /*136d0*/  UMOV UR4, 0xffffffff ;  /* 0xffffffff00047882 */ /* 0x000fc60000000000 */
[----:B------:R-:W-:Y:S05]  /*136e0*/  BRA.DIV UR4, `(.L_x_5471) ;  /* 0x0000002e04307947 */ /* 0x000fea000b800000 */
[----:B------:R-:W-:-:S13]  /*136f0*/  ELECT P6, URZ, PT ;  /* 0x00000000003f782f */ /* 0x000fda00038c0000 */
.L_x_5561:
        /* <DEDUP_REMOVED lines=8> */
.L_x_5472:
[----:B0-----:R-:W2:Y:S04]  /*13780*/  LDL R3, [R1+0x8] ;  /* 0x0000080001037983 */ /* 0x001ea80000100800 */
[----:B---3-5:R-:W3:Y:S01]  /*13790*/  LDL.LU R7, [R1+0x18] ;  /* 0x0000180001077983 */ /* 0x028ee20000300800 */
        /* <DEDUP_REMOVED lines=12> */
.L_x_5562:
[----:B------:R-:W1:Y:S02]  /*13860*/  SYNCS.PHASECHK.TRANS64.TRYWAIT P0, [R7+URZ], R2 ;  /* 0x00000002070075a7 */ /* 0x000e64000800017f */
[----:B-1----:R-:W-:Y:S05]  /*13870*/  @!P0 BRA `(.L_x_5474) ;  /* 0x0000002c00008947 */ /* 0x002fea0003800000 */
.L_x_5563:
[----:B------:R-:W-:Y:S05]  /*13880*/  @!P2 BRA `(.L_x_5475) ;  /* 0x000000000004a947 */ /* 0x000fea0003800000 */
[----:B------:R-:W-:Y:S01]  /*13890*/  BPT.TRAP 0x1 ;  /* 0x000000040000795c */ /* 0x000fe20000300000 */
.L_x_5475:
[----:B------:R-:W2:Y:S01]  /*138a0*/  LDL.LU R4, [R1+0x8] ;  /* 0x0000080001047983 */ /* 0x000ea20000300800 */
[----:B------:R-:W-:-:S04]  /*138b0*/  VIADD R0, R0, 0x32460 ;  /* 0x0003246000007836 */ /* 0x000fc80000000000 */
[----:B--2---:R-:W-:-:S04]  /*138c0*/  IMAD R4, R4, 0x8, R0 ;  /* 0x0000000804047824 */ /* 0x004fc800078e0200 */
[----:B------:R-:W2:Y:S02]  /*138d0*/  SYNCS.PHASECHK.TRANS64.TRYWAIT P0, [R4+URZ], R5 ;  /* 0x00000005040075a7 */ /* 0x000ea4000800017f */
[----:B--2---:R-:W-:Y:S05]  /*138e0*/  @!P0 BRA `(.L_x_5476) ;  /* 0x0000002800f88947 */ /* 0x004fea0003800000 */
.L_x_5564:
[----:B------:R-:W-:-:S07]  /*138f0*/  IMAD R3, R3, 0x8, R0 ;  /* 0x0000000803037824 */ /* 0x000fce00078e0200 */
.L_x_5477:
[----:B---3--:R3:W4:Y:S02]  /*13900*/  SYNCS.PHASECHK.TRANS64.TRYWAIT P0, [R3+URZ], R2 ;  /* 0x00000002030075a7 */ /* 0x008724000800017f */
[----:B----4-:R-:W-:Y:S05]  /*13910*/  @!P0 NANOSLEEP.SYNCS 0x989680 ;  /* 0x009896800000895d */ /* 0x010fea0003900000 */
[----:B------:R-:W4:Y:S02]  /*13920*/  @!P0 SYNCS.PHASECHK.TRANS64 P0, [R3+URZ], R2 ;  /* 0x00000002030085a7 */ /* 0x000f24000800007f */
[----:B----4-:R-:W-:Y:S05]  /*13930*/  @!P0 BRA `(.L_x_5477) ;  /* 0xfffffffc00f08947 */ /* 0x010fea000383ffff */
.L_x_5470:
[----:B------:R-:W-:Y:S05]  /*13940*/  BSYNC B0 ;  /* 0x0000000000007941 */ /* 0x000fea0003800000 */
.L_x_5469:
[----:B------:R-:W-:Y:S05]  /*13950*/  EXIT ;  /* 0x000000000000794d */ /* 0x000fea0003800000 */
.L_x_5298:
[----:B0-----:R0:W1:Y:S02]  /*13960*/  SYNCS.PHASECHK.TRANS64.TRYWAIT P0, [R5+URZ+0x32400], R2 ;  /* 0x03240002050075a7 */ /* 0x001064000800017f */
[----:B-1----:R-:W-:Y:S05]  /*13970*/  @!P0 NANOSLEEP.SYNCS 0x989680 ;  /* 0x009896800000895d */ /* 0x002fea0003900000 */
[----:B------:R-:W1:Y:S02]  /*13980*/  @!P0 SYNCS.PHASECHK.TRANS64 P0, [R5+URZ+0x32400], R2 ;  /* 0x03240002050085a7 */ /* 0x000e64000800007f */
[----:B-1----:R-:W-:Y:S05]  /*13990*/  @!P0 BRA `(.L_x_5298) ;  /* 0xfffffffc00f08947 */ /* 0x002fea000383ffff */
[----:B------:R-:W-:Y:S05]  /*139a0*/  BRA `(.L_x_5478) ;  /* 0xfffffee000b07947 */ /* 0x000fea000383ffff */
.L_x_5302:
[----:B--2---:R2:W3:Y:S02]  /*139b0*/  SYNCS.PHASECHK.TRANS64.TRYWAIT P1, [R0+URZ+0x32430], R3 ;  /* 0x03243003000075a7 */ /* 0x0044e4000802017f */
[----:B---3--:R-:W-:Y:S05]  /*139c0*/  @!P1 NANOSLEEP.SYNCS 0x989680 ;  /* 0x009896800000995d */ /* 0x008fea0003900000 */
[----:B------:R-:W3:Y:S02]  /*139d0*/  @!P1 SYNCS.PHASECHK.TRANS64 P1, [R0+URZ+0x32430], R3 ;  /* 0x03243003000095a7 */ /* 0x000ee4000802007f */
[----:B---3--:R-:W-:Y:S05]  /*139e0*/  @!P1 BRA `(.L_x_5302) ;  /* 0xfffffffc00f09947 */ /* 0x008fea000383ffff */
[----:B------:R-:W-:Y:S05]  /*139f0*/  BRA `(.L_x_5301) ;  /* 0xfffffee000e07947 */ /* 0x000fea000383ffff */
.L_x_5303:
[----:B---3--:R3:W4:Y:S02]  /*13a00*/  SYNCS.PHASECHK.TRANS64.TRYWAIT P1, [R5+URZ+0x32410], R2 ;  /* 0x03241002050075a7 */ /* 0x008724000802017f */
[----:B----4-:R-:W-:Y:S05]  /*13a10*/  @!P1 NANOSLEEP.SYNCS 0x989680 ;  /* 0x009896800000995d */ /* 0x010fea0003900000 */
[----:B------:R-:W4:Y:S02]  /*13a20*/  @!P1 SYNCS.PHASECHK.TRANS64 P1, [R5+URZ+0x32410], R2 ;  /* 0x03241002050095a7 */ /* 0x000f24000802007f */
[----:B----4-:R-:W-:Y:S05]  /*13a30*/  @!P1 BRA `(.L_x_5303) ;  /* 0xfffffffc00f09947 */ /* 0x010fea000383ffff */
[----:B------:R-:W-:Y:S05]  /*13a40*/  BRA `(.L_x_5479) ;  /* 0xfffffee4008c7947 */ /* 0x000fea000383ffff */
.L_x_5307:
[----:B------:R0:W0:Y:S02]  /*13a50*/  SYNCS.PHASECHK.TRANS64.TRYWAIT P1, [R0+URZ+0x32450], R3 ;  /* 0x03245003000075a7 */ /* 0x000024000802017f */
[----:B0-----:R-:W-:Y:S05]  /*13a60*/  @!P1 NANOSLEEP.SYNCS 0x989680 ;  /* 0x009896800000995d */ /* 0x001fea0003900000 */
[----:B------:R-:W0:Y:S02]  /*13a70*/  @!P1 SYNCS.PHASECHK.TRANS64 P1, [R0+URZ+0x32450], R3 ;  /* 0x03245003000095a7 */ /* 0x000e24000802007f */
[----:B0-----:R-:W-:Y:S05]  /*13a80*/  @!P1 BRA `(.L_x_5307) ;  /* 0xfffffffc00f09947 */ /* 0x001fea000383ffff */
[----:B------:R-:W-:Y:S05]  /*13a90*/  BRA `(.L_x_5306) ;  /* 0xfffffee400987947 */ /* 0x000fea000383ffff */
.L_x_5312:
[----:B-1----:R-:W-:-:S04]  /*13aa0*/  IMAD.U32 R20, RZ, RZ, UR4 ;  /* 0x00000004ff147e24 */ /* 0x002fc8000f8e00ff */
[----:B------:R1:W2:Y:S03]  /*13ab0*/  SYNCS.PHASECHK.TRANS64.TRYWAIT P3, [R20+URZ+0x32430], R13 ;  /* 0x0324300d140075a7 */ /* 0x0002a6000806017f */
[----:B--2---:R-:W-:Y:S05]  /*13ac0*/  @!P3 NANOSLEEP.SYNCS 0x989680 ;  /* 0x009896800000b95d */ /* 0x004fea0003900000 */
[----:B------:R-:W2:Y:S02]  /*13ad0*/  @!P3 SYNCS.PHASECHK.TRANS64 P3, [R20+URZ+0x32430], R13 ;  /* 0x0324300d1400b5a7 */ /* 0x000ea4000806007f */
[----:B--2---:R-:W-:Y:S05]  /*13ae0*/  @!P3 BRA `(.L_x_5312) ;  /* 0xfffffffc00ecb947 */ /* 0x004fea000383ffff */
[----:B------:R-:W-:Y:S05]  /*13af0*/  BRA `(.L_x_5311) ;  /* 0xffffff0800247947 */ /* 0x000fea000383ffff */
.L_x_5316:
[----:B-1----:R-:W-:-:S04]  /*13b00*/  IMAD.U32 R20, RZ, RZ, UR4 ;  /* 0x00000004ff147e24 */ /* 0x002fc8000f8e00ff */
[----:B------:R1:W3:Y:S03]  /*13b10*/  SYNCS.PHASECHK.TRANS64.TRYWAIT P3, [R20+URZ+0x32450], R13 ;  /* 0x0324500d140075a7 */ /* 0x0002e6000806017f */
[----:B---3--:R-:W-:Y:S05]  /*13b20*/  @!P3 NANOSLEEP.SYNCS 0x989680 ;  /* 0x009896800000b95d */ /* 0x008fea0003900000 */
[----:B------:R-:W3:Y:S02]  /*13b30*/  @!P3 SYNCS.PHASECHK.TRANS64 P3, [R20+URZ+0x32450], R13 ;  /* 0x0324500d1400b5a7 */ /* 0x000ee4000806007f */
[----:B---3--:R-:W-:Y:S05]  /*13b40*/  @!P3 BRA `(.L_x_5316) ;  /* 0xfffffffc00ecb947 */ /* 0x008fea000383ffff */
[----:B------:R-:W-:Y:S05]  /*13b50*/  BRA `(.L_x_5315) ;  /* 0xffffff0800a07947 */ /* 0x000fea000383ffff */
.L_x_5322:
[----:B--2---:R-:W-:-:S04]  /*13b60*/  IMAD.U32 R20, RZ, RZ, UR4 ;  /* 0x00000004ff147e24 */ /* 0x004fc8000f8e00ff */
[----:B------:R2:W3:Y:S03]  /*13b70*/  SYNCS.PHASECHK.TRANS64.TRYWAIT P1, [R20+URZ+0x32430], R13 ;  /* 0x0324300d140075a7 */ /* 0x0004e6000802017f */
[----:B---3--:R-:W-:Y:S05]  /*13b80*/  @!P1 NANOSLEEP.SYNCS 0x989680 ;  /* 0x009896800000995d */ /* 0x008fea0003900000 */
[----:B------:R-:W3:Y:S02]  /*13b90*/  @!P1 SYNCS.PHASECHK.TRANS64 P1, [R20+URZ+0x32430], R13 ;  /* 0x0324300d140095a7 */ /* 0x000ee4000802007f */
[----:B---3--:R-:W-:Y:S05]  /*13ba0*/  @!P1 BRA `(.L_x_5322) ;  /* 0xfffffffc00ec9947 */ /* 0x008fea000383ffff */
[----:B------:R-:W-:Y:S05]  /*13bb0*/  BRA `(.L_x_5321) ;  /* 0xffffff3000847947 */ /* 0x000fea000383ffff */
.L_x_5326:
[----:B--2---:R-:W-:-:S04]  /*13bc0*/  IMAD.U32 R20, RZ, RZ, UR4 ;  /* 0x00000004ff147e24 */ /* 0x004fc8000f8e00ff */
[----:B------:R2:W4:Y:S03]  /*13bd0*/  SYNCS.PHASECHK.TRANS64.TRYWAIT P1, [R20+URZ+0x32450], R13 ;  /* 0x0324500d140075a7 */ /* 0x000526000802017f */
[----:B----4-:R-:W-:Y:S05]  /*13be0*/  @!P1 NANOSLEEP.SYNCS 0x989680 ;  /* 0x009896800000995d */ /* 0x010fea0003900000 */
[----:B------:R-:W4:Y:S02]  /*13bf0*/  @!P1 SYNCS.PHASECHK.TRANS64 P1, [R20+URZ+0x32450], R13 ;  /* 0x0324500d140095a7 */ /* 0x000f24000802007f */
[----:B----4-:R-:W-:Y:S05]  /*13c00*/  @!P1 BRA `(.L_x_5326) ;  /* 0xfffffffc00ec9947 */ /* 0x010fea000383ffff */
[----:B------:R-:W-:Y:S05]  /*13c10*/  BRA `(.L_x_5325) ;  /* 0xffffff3400007947 */ /* 0x000fea000383ffff */
.L_x_5369:
        /* <DEDUP_REMOVED lines=8> */
[----:B-1----:R-:W-:Y:S05]  /*13ca0*/  WARPSYNC.COLLECTIVE R15, `(.L_x_5481) ;  /* 0x000000000f087348 */ /* 0x002fea0003c00000 */
[----:B------:R0:W2:Y:S02]  /*13cb0*/  SHFL.IDX P6, R14, R13, R12, R11 ;  /* 0x0000000c0d0e7389 */ /* 0x0000a400000c000b */
[----:B012---:R-:W-:Y:S01]  /*13cc0*/  ENDCOLLECTIVE ;  /* 0x000000000000791b */ /* 0x007fe20003800000 */
.L_x_5481:
[----:B------:R-:W-:Y:S05]  /*13cd0*/  BSYNC B0 ;  /* 0x0000000000007941 */ /* 0x000fea0003800000 */
.L_x_5480:
[----:B------:R-:W-:Y:S05]  /*13ce0*/  BRA `(.L_x_5482) ;  /* 0xffffffa4003c7947 */ /* 0x000fea000383ffff */
.L_x_5371:
[----:B------:R-:W-:Y:S01]  /*13cf0*/  BSSY B0, `(.L_x_5483) ;  /* 0x0000006000007945 */ /* 0x000fe20003800000 */
[----:B------:R-:W-:-:S07]  /*13d00*/  IMAD.MOV.U32 R15, RZ, RZ, -0x1 ;  /* 0xffffffffff0f7424 */ /* 0x000fce00078e00ff */
[----:B01----:R-:W-:Y:S05]  /*13d10*/  WARPSYNC.COLLECTIVE R15, `(.L_x_5484) ;  /* 0x000000000f0c7348 */ /* 0x003fea0003c00000 */
[----:B------:R-:W-:Y:S02]  /*13d20*/  ELECT P6, UR62, PT ;  /* 0x00000000003e782f */ /* 0x000fe400038c0000 */
[----:B------:R-:W-:Y:S01]  /*13d30*/  MOV R14, UR62 ;  /* 0x0000003e000e7c02 */ /* 0x000fe20008000f00 */
[----:B01----:R-:W-:Y:S10]  /*13d40*/  ENDCOLLECTIVE ;  /* 0x000000000000791b */ /* 0x003ff40003800000 */
.L_x_5484:
[----:B------:R-:W-:Y:S05]  /*13d50*/  BSYNC B0 ;  /* 0x0000000000007941 */ /* 0x000fea0003800000 */
.L_x_5483:
[----:B------:R-:W-:Y:S05]  /*13d60*/  BRA `(.L_x_5485) ;  /* 0xffffffa4004c7947 */ /* 0x000fea000383ffff */
.L_x_5373:
[----:B0-----:R0:W2:Y:S02]  /*13d70*/  SYNCS.PHASECHK.TRANS64.TRYWAIT P0, [R0+URZ+0x32440], R2 ;  /* 0x03244002000075a7 */ /* 0x0010a4000800017f */
[----:B--2---:R-:W-:Y:S05]  /*13d80*/  @!P0 NANOSLEEP.SYNCS 0x989680 ;  /* 0x009896800000895d */ /* 0x004fea0003900000 */
[----:B------:R-:W2:Y:S02]  /*13d90*/  @!P0 SYNCS.PHASECHK.TRANS64 P0, [R0+URZ+0x32440], R2 ;  /* 0x03244002000085a7 */ /* 0x000ea4000800007f */
[----:B--2---:R-:W-:Y:S05]  /*13da0*/  @!P0 BRA `(.L_x_5373) ;  /* 0xfffffffc00f08947 */ /* 0x004fea000383ffff */
[----:B------:R-:W-:Y:S05]  /*13db0*/  BRA `(.L_x_5486) ;  /* 0xffffffa400b87947 */ /* 0x000fea000383ffff */
.L_x_5377:
[----:B------:R0:W5:Y:S01]  /*13dc0*/  LDL R2, [R1+0x34] ;  /* 0x0000340001027983 */ /* 0x0001620000100800 */
[----:B------:R-:W-:Y:S02]  /*13dd0*/  IMAD.MOV.U32 R13, RZ, RZ, R0 ;  /* 0x000000ffff0d7224 */ /* 0x000fe400078e0000 */
[----:B------:R-:W-:Y:S02]  /*13de0*/  IMAD.MOV.U32 R12, RZ, RZ, RZ ;  /* 0x000000ffff0c7224 */ /* 0x000fe400078e00ff */
[----:B------:R-:W-:Y:S02]  /*13df0*/  IMAD.MOV.U32 R11, RZ, RZ, 0x181f ;  /* 0x0000181fff0b7424 */ /* 0x000fe400078e00ff */
[----:B------:R-:W-:Y:S02]  /*13e00*/  IMAD.MOV.U32 R15, RZ, RZ, -0x1 ;  /* 0xffffffffff0f7424 */ /* 0x000fe400078e00ff */
[----:B0-----:R-:W-:-:S07]  /*13e10*/  IMAD R17, R17, 0x80, R8 ;  /* 0x0000008011117824 */ /* 0x001fce00078e0208 */
[----:B-----5:R-:W-:Y:S05]  /*13e20*/  WARPSYNC.COLLECTIVE R15, `(.L_x_5487) ;  /* 0x000000000f087348 */ /* 0x020fea0003c00000 */
[----:B------:R0:W1:Y:S02]  /*13e30*/  SHFL.IDX P6, R14, R13, R12, R11 ;  /* 0x0000000c0d0e7389 */ /* 0x00006400000c000b */
[----:B01---5:R-:W-:Y:S01]  /*13e40*/  ENDCOLLECTIVE ;  /* 0x000000000000791b */ /* 0x023fe20003800000 */
.L_x_5487:
[----:B------:R-:W-:-:S05]  /*13e50*/  VIADD R8, R17, 0x10 ;  /* 0x0000001011087836 */ /* 0x000fca0000000000 */
[----:B------:R0:W-:Y:S01]  /*13e60*/  STL [R1+0x3c], R8 ;  /* 0x00003c0801007387 */ /* 0x0001e20000100800 */
[----:B------:R-:W-:Y:S02]  /*13e70*/  IMAD.MOV.U32 R13, RZ, RZ, R3 ;  /* 0x000000ffff0d7224 */ /* 0x000fe400078e0003 */
[----:B------:R-:W-:-:S07]  /*13e80*/  IMAD.MOV.U32 R4, RZ, RZ, R14 ;  /* 0x000000ffff047224 */ /* 0x000fce00078e000e */
[----:B0-----:R-:W-:Y:S05]  /*13e90*/  WARPSYNC.COLLECTIVE R15, `(.L_x_5488) ;  /* 0x000000000f087348 */ /* 0x001fea0003c00000 */
[----:B------:R1:W2:Y:S02]  /*13ea0*/  SHFL.IDX P6, R14, R13, R12, R11 ;  /* 0x0000000c0d0e7389 */ /* 0x0002a400000c000b */
[----:B012---:R-:W-:Y:S01]  /*13eb0*/  ENDCOLLECTIVE ;  /* 0x000000000000791b */ /* 0x007fe20003800000 */
.L_x_5488:
[----:B------:R-:W-:Y:S02]  /*13ec0*/  IMAD.MOV.U32 R13, RZ, RZ, R0 ;  /* 0x000000ffff0d7224 */ /* 0x000fe400078e0000 */
[----:B------:R-:W-:Y:S02]  /*13ed0*/  IMAD.MOV.U32 R12, RZ, RZ, 0x1 ;  /* 0x00000001ff0c7424 */ /* 0x000fe400078e00ff */
[----:B------:R-:W-:-:S07]  /*13ee0*/  IMAD.MOV.U32 R5, RZ, RZ, R14 ;  /* 0x000000ffff057224 */ /* 0x000fce00078e000e */
[----:B------:R-:W-:Y:S05]  /*13ef0*/  WARPSYNC.COLLECTIVE R15, `(.L_x_5489) ;  /* 0x000000000f087348 */ /* 0x000fea0003c00000 */
[----:B------:R0:W1:Y:S02]  /*13f00*/  SHFL.IDX P6, R14, R13, R12, R11 ;  /* 0x0000000c0d0e7389 */ /* 0x00006400000c000b */
[----:B01----:R-:W-:Y:S01]  /*13f10*/  ENDCOLLECTIVE ;  /* 0x000000000000791b */ /* 0x003fe20003800000 */
.L_x_5489:
[----:B------:R-:W-:Y:S02]  /*13f20*/  IMAD.MOV.U32 R13, RZ, RZ, R3 ;  /* 0x000000ffff0d7224 */ /* 0x000fe400078e0003 */
[----:B------:R-:W-:Y:S02]  /*13f30*/  IMAD R2, R2, R7, RZ ;  /* 0x0000000702027224 */ /* 0x000fe400078e02ff */
[----:B------:R-:W-:-:S07]  /*13f40*/  IMAD.MOV.U32 R7, RZ, RZ, R14 ;  /* 0x000000ffff077224 */ /* 0x000fce00078e000e */
[----:B------:R-:W-:Y:S05]  /*13f50*/  WARPSYNC.COLLECTIVE R15, `(.L_x_5490) ;  /* 0x000000000f087348 */ /* 0x000fea0003c00000 */
[----:B------:R0:W1:Y:S02]  /*13f60*/  SHFL.IDX P6, R14, R13, R12, R11 ;  /* 0x0000000c0d0e7389 */ /* 0x00006400000c000b */
[----:B01----:R-:W-:Y:S01]  /*13f70*/  ENDCOLLECTIVE ;  /* 0x000000000000791b */ /* 0x003fe20003800000 */
.L_x_5490:
        /* <DEDUP_REMOVED lines=13> */
.L_x_5491:
        /* <DEDUP_REMOVED lines=12> */
.L_x_5492:
        /* <DEDUP_REMOVED lines=17> */
.L_x_5493:
        /* <DEDUP_REMOVED lines=10> */
.L_x_5494:
        /* <DEDUP_REMOVED lines=13> */
.L_x_5495:
        /* <DEDUP_REMOVED lines=10> */
.L_x_5496:
        /* <DEDUP_REMOVED lines=13> */
.L_x_5497:
        /* <DEDUP_REMOVED lines=10> */
.L_x_5498:
        /* <DEDUP_REMOVED lines=13> */
.L_x_5499:
        /* <DEDUP_REMOVED lines=10> */
.L_x_5500:
        /* <DEDUP_REMOVED lines=11> */
.L_x_5501:
        /* <DEDUP_REMOVED lines=10> */
.L_x_5502:
[----:B------:R-:W-:Y:S01]  /*14860*/  @!PT LDS RZ, [RZ] ;  /* 0x00000000fffff984 */ /* 0x000fe20000000800 */
[----:B------:R-:W-:Y:S01]  /*14870*/  @!PT LDS RZ, [RZ] ;  /* 0x00000000fffff984 */ /* 0x000fe20000000800 */
[----:B------:R-:W-:Y:S01]  /*14880*/  @!PT LDS RZ, [RZ] ;  /* 0x00000000fffff984 */ /* 0x000fe20000000800 */
[----:B------:R1:W-:Y:S01]  /*14890*/  @!P1 LDGSTS.E.BYPASS.LTC128B.128 [R9+0x1b400], desc[UR38][R4.64], !P0 ;  /* 0x1b40000004099fae */ /* 0x0003e2000c101d66 */
[----:B------:R-:W-:Y:S01]  /*148a0*/  IMAD.MOV.U32 R3, RZ, RZ, R14 ;  /* 0x000000ffff037224 */ /* 0x000fe200078e000e */
[----:B------:R-:W-:Y:S06]  /*148b0*/  BRA `(.L_x_5503) ;  /* 0xffffffa800607947 */ /* 0x000fec000383ffff */
.L_x_5381:
        /* <DEDUP_REMOVED lines=35> */
.L_x_5505:
[----:B------:R-:W-:Y:S05]  /*14af0*/  BSYNC B0 ;  /* 0x0000000000007941 */ /* 0x000fea0003800000 */
.L_x_5504:
        /* <DEDUP_REMOVED lines=12> */
.L_x_5506:
        /* <DEDUP_REMOVED lines=14> */
.L_x_5507:
[----:B------:R-:W-:-:S04]  /*14ca0*/  @!P5 LOP3.LUT R2, R3, R2, RZ, 0x3c, !PT ;  /* 0x000000020302d212 */ /* 0x000fc800078e3cff */
[----:B------:R-:W-:Y:S01]  /*14cb0*/  @!P5 LOP3.LUT R3, R3, R2, RZ, 0x3c, !PT ;  /* 0x000000020303d212 */ /* 0x000fe200078e3cff */
[----:B------:R-:W-:Y:S02]  /*14cc0*/  IMAD.MOV.U32 R13, RZ, RZ, R4 ;  /* 0x000000ffff0d7224 */ /* 0x000fe400078e0004 */
[----:B------:R-:W-:-:S07]  /*14cd0*/  IMAD.MOV.U32 R6, RZ, RZ, R14 ;  /* 0x000000ffff067224 */ /* 0x000fce00078e000e */
[----:B------:R-:W-:Y:S05]  /*14ce0*/  WARPSYNC.COLLECTIVE R15, `(.L_x_5508) ;  /* 0x000000000f087348 */ /* 0x000fea0003c00000 */
[----:B------:R0:W1:Y:S02]  /*14cf0*/  SHFL.IDX P6, R14, R13, R12, R11 ;  /* 0x0000000c0d0e7389 */ /* 0x00006400000c000b */
[----:B01----:R-:W-:Y:S01]  /*14d00*/  ENDCOLLECTIVE ;  /* 0x000000000000791b */ /* 0x003fe20003800000 */
.L_x_5508:
        /* <DEDUP_REMOVED lines=17> */
.L_x_5509:
        /* <DEDUP_REMOVED lines=12> */
.L_x_5510:
        /* <DEDUP_REMOVED lines=12> */
.L_x_5511:
        /* <DEDUP_REMOVED lines=12> */
.L_x_5512:
        /* <DEDUP_REMOVED lines=12> */
.L_x_5513:
        /* <DEDUP_REMOVED lines=12> */
.L_x_5514:
        /* <DEDUP_REMOVED lines=12> */
.L_x_5515:
        /* <DEDUP_REMOVED lines=11> */
.L_x_5516:
        /* <DEDUP_REMOVED lines=16> */
.L_x_5517:
[----:B------:R-:W-:Y:S02]  /*15450*/  IMAD.MOV.U32 R13, RZ, RZ, R4 ;  /* 0x000000ffff0d7224 */ /* 0x000fe400078e0004 */
[----:B------:R-:W-:-:S07]  /*15460*/  IMAD.MOV.U32 R6, RZ, RZ, R14 ;  /* 0x000000ffff067224 */ /* 0x000fce00078e000e */
[----:B------:R-:W-:Y:S05]  /*15470*/  WARPSYNC.COLLECTIVE R15, `(.L_x_5518) ;  /* 0x000000000f087348 */ /* 0x000fea0003c00000 */
[----:B------:R0:W1:Y:S02]  /*15480*/  SHFL.IDX P6, R14, R13, R12, R11 ;  /* 0x0000000c0d0e7389 */ /* 0x00006400000c000b */
[----:B01----:R-:W-:Y:S01]  /*15490*/  ENDCOLLECTIVE ;  /* 0x000000000000791b */ /* 0x003fe20003800000 */
.L_x_5518:
[----:B------:R-:W-:Y:S02]  /*154a0*/  IMAD.MOV.U32 R13, RZ, RZ, R0 ;  /* 0x000000ffff0d7224 */ /* 0x000fe400078e0000 */
[----:B------:R-:W-:Y:S02]  /*154b0*/  IMAD.MOV.U32 R12, RZ, RZ, 0x7 ;  /* 0x00000007ff0c7424 */ /* 0x000fe400078e00ff */
[----:B------:R-:W-:-:S07]  /*154c0*/  IMAD.MOV.U32 R2, RZ, RZ, R14 ;  /* 0x000000ffff027224 */ /* 0x000fce00078e000e */
[----:B------:R-:W-:Y:S05]  /*154d0*/  WARPSYNC.COLLECTIVE R15, `(.L_x_5519) ;  /* 0x000000000f087348 */ /* 0x000fea0003c00000 */
[----:B------:R0:W1:Y:S02]  /*154e0*/  SHFL.IDX P6, R14, R13, R12, R11 ;  /* 0x0000000c0d0e7389 */ /* 0x00006400000c000b */
[----:B01----:R-:W-:Y:S01]  /*154f0*/  ENDCOLLECTIVE ;  /* 0x000000000000791b */ /* 0x003fe20003800000 */
.L_x_5519:
        /* <DEDUP_REMOVED lines=14> */
.L_x_5520:
[----:B------:R-:W-:Y:S01]  /*155e0*/  IMAD.MOV.U32 R2, RZ, RZ, R14 ;  /* 0x000000ffff027224 */ /* 0x000fe200078e000e */
[----:B------:R-:W-:Y:S06]  /*155f0*/  BRA `(.L_x_5521) ;  /* 0xffffffa400f47947 */ /* 0x000fec000383ffff */
.L_x_5386:
[----:B0-----:R-:W4:Y:S02]  /*15600*/  LDL R2, [R1+0x4] ;  /* 0x0000040001027983 */ /* 0x001f240000100800 */
[----:B----4-:R0:W1:Y:S02]  /*15610*/  SYNCS.PHASECHK.TRANS64.TRYWAIT P0, [R2+URZ+0x32420], R0 ;  /* 0x03242000020075a7 */ /* 0x010064000800017f */
[----:B-1----:R-:W-:Y:S05]  /*15620*/  @!P0 NANOSLEEP.SYNCS 0x989680 ;  /* 0x009896800000895d */ /* 0x002fea0003900000 */
[----:B------:R-:W1:Y:S02]  /*15630*/  @!P0 SYNCS.PHASECHK.TRANS64 P0, [R2+URZ+0x32420], R0 ;  /* 0x03242000020085a7 */ /* 0x000e64000800007f */
[----:B-1----:R-:W-:Y:S05]  /*15640*/  @!P0 BRA `(.L_x_5386) ;  /* 0xfffffffc00ec8947 */ /* 0x002fea000383ffff */
[----:B------:R-:W-:Y:S05]  /*15650*/  BRA `(.L_x_5522) ;  /* 0xffffffa800707947 */ /* 0x000fea000383ffff */
.L_x_5390:
[----:B0-----:R0:W1:Y:S02]  /*15660*/  SYNCS.PHASECHK.TRANS64.TRYWAIT P0, [R2+URZ+0x32460], R0 ;  /* 0x03246000020075a7 */ /* 0x001064000800017f */
[----:B-1----:R-:W-:Y:S05]  /*15670*/  @!P0 NANOSLEEP.SYNCS 0x989680 ;  /* 0x009896800000895d */ /* 0x002fea0003900000 */
[----:B------:R-:W1:Y:S02]  /*15680*/  @!P0 SYNCS.PHASECHK.TRANS64 P0, [R2+URZ+0x32460], R0 ;  /* 0x03246000020085a7 */ /* 0x000e64000800007f */
[----:B-1----:R-:W-:Y:S05]  /*15690*/  @!P0 BRA `(.L_x_5390) ;  /* 0xfffffffc00f08947 */ /* 0x002fea000383ffff */
[----:B------:R-:W-:Y:S05]  /*156a0*/  BRA `(.L_x_5523) ;  /* 0xffffffa800a07947 */ /* 0x000fea000383ffff */
.L_x_5405:
[----:B-1----:R1:W2:Y:S02]  /*156b0*/  SYNCS.PHASECHK.TRANS64.TRYWAIT P0, [R3+URZ+0x32440], R2 ;  /* 0x03244002030075a7 */ /* 0x0022a4000800017f */
[----:B--2---:R-:W-:Y:S05]  /*156c0*/  @!P0 NANOSLEEP.SYNCS 0x989680 ;  /* 0x009896800000895d */ /* 0x004fea0003900000 */
[----:B------:R-:W2:Y:S02]  /*156d0*/  @!P0 SYNCS.PHASECHK.TRANS64 P0, [R3+URZ+0x32440], R2 ;  /* 0x03244002030085a7 */ /* 0x000ea4000800007f */
[----:B--2---:R-:W-:Y:S05]  /*156e0*/  @!P0 BRA `(.L_x_5405) ;  /* 0xfffffffc00f08947 */ /* 0x004fea000383ffff */
[----:B------:R-:W-:Y:S05]  /*156f0*/  BRA `(.L_x_5524) ;  /* 0xffffffb000c47947 */ /* 0x000fea000383ffff */
.L_x_5410:
[----:B0-----:R0:W2:Y:S02]  /*15700*/  SYNCS.PHASECHK.TRANS64.TRYWAIT P0, [R3+URZ+0x32460], R2 ;  /* 0x03246002030075a7 */ /* 0x0010a4000800017f */
[----:B--2---:R-:W-:Y:S05]  /*15710*/  @!P0 NANOSLEEP.SYNCS 0x989680 ;  /* 0x009896800000895d */ /* 0x004fea0003900000 */
[----:B------:R-:W2:Y:S02]  /*15720*/  @!P0 SYNCS.PHASECHK.TRANS64 P0, [R3+URZ+0x32460], R2 ;  /* 0x03246002030085a7 */ /* 0x000ea4000800007f */
[----:B--2---:R-:W-:Y:S05]  /*15730*/  @!P0 BRA `(.L_x_5410) ;  /* 0xfffffffc00f08947 */ /* 0x004fea000383ffff */
[----:B------:R-:W-:Y:S05]  /*15740*/  BRA `(.L_x_5525) ;  /* 0xffffffb4004c7947 */ /* 0x000fea000383ffff */
.L_x_5421:
[----:B0-----:R0:W1:Y:S02]  /*15750*/  SYNCS.PHASECHK.TRANS64.TRYWAIT P0, [R4+URZ+0x32440], R2 ;  /* 0x03244002040075a7 */ /* 0x001064000800017f */
[----:B-1----:R-:W-:Y:S05]  /*15760*/  @!P0 NANOSLEEP.SYNCS 0x989680 ;  /* 0x009896800000895d */ /* 0x002fea0003900000 */
[----:B------:R-:W1:Y:S02]  /*15770*/  @!P0 SYNCS.PHASECHK.TRANS64 P0, [R4+URZ+0x32440], R2 ;  /* 0x03244002040085a7 */ /* 0x000e64000800007f */
[----:B-1----:R-:W-:Y:S05]  /*15780*/  @!P0 BRA `(.L_x_5421) ;  /* 0xfffffffc00f08947 */ /* 0x002fea000383ffff */
[----:B------:R-:W-:Y:S05]  /*15790*/  BRA `(.L_x_5526) ;  /* 0xffffffbc00547947 */ /* 0x000fea000383ffff */
.L_x_5426:
[----:B-1----:R1:W2:Y:S02]  /*157a0*/  SYNCS.PHASECHK.TRANS64.TRYWAIT P0, [R4+URZ+0x32460], R2 ;  /* 0x03246002040075a7 */ /* 0x0022a4000800017f */
[----:B--2---:R-:W-:Y:S05]  /*157b0*/  @!P0 NANOSLEEP.SYNCS 0x989680 ;  /* 0x009896800000895d */ /* 0x004fea0003900000 */
[----:B------:R-:W2:Y:S02]  /*157c0*/  @!P0 SYNCS.PHASECHK.TRANS64 P0, [R4+URZ+0x32460], R2 ;  /* 0x03246002040085a7 */ /* 0x000ea4000800007f */
[----:B--2---:R-:W-:Y:S05]  /*157d0*/  @!P0 BRA `(.L_x_5426) ;  /* 0xfffffffc00f08947 */ /* 0x004fea000383ffff */
[----:B------:R-:W-:Y:S05]  /*157e0*/  BRA `(.L_x_5527) ;  /* 0xffffffbc00d87947 */ /* 0x000fea000383ffff */
.L_x_5437:
[----:B-1----:R1:W2:Y:S02]  /*157f0*/  SYNCS.PHASECHK.TRANS64.TRYWAIT P0, [R4+URZ+0x32440], R2 ;  /* 0x03244002040075a7 */ /* 0x0022a4000800017f */
[----:B--2---:R-:W-:Y:S05]  /*15800*/  @!P0 NANOSLEEP.SYNCS 0x989680 ;  /* 0x009896800000895d */ /* 0x004fea0003900000 */
[----:B------:R-:W2:Y:S02]  /*15810*/  @!P0 SYNCS.PHASECHK.TRANS64 P0, [R4+URZ+0x32440], R2 ;  /* 0x03244002040085a7 */ /* 0x000ea4000800007f */
[----:B--2---:R-:W-:Y:S05]  /*15820*/  @!P0 BRA `(.L_x_5437) ;  /* 0xfffffffc00f08947 */ /* 0x004fea000383ffff */
[----:B------:R-:W-:Y:S05]  /*15830*/  BRA `(.L_x_5528) ;  /* 0xffffffc400c47947 */ /* 0x000fea000383ffff */
.L_x_5442:
[----:B0-----:R0:W2:Y:S02]  /*15840*/  SYNCS.PHASECHK.TRANS64.TRYWAIT P0, [R4+URZ+0x32460], R2 ;  /* 0x03246002040075a7 */ /* 0x0010a4000800017f */
[----:B--2---:R-:W-:Y:S05]  /*15850*/  @!P0 NANOSLEEP.SYNCS 0x989680 ;  /* 0x009896800000895d */ /* 0x004fea0003900000 */
[----:B------:R-:W2:Y:S02]  /*15860*/  @!P0 SYNCS.PHASECHK.TRANS64 P0, [R4+URZ+0x32460], R2 ;  /* 0x03246002040085a7 */ /* 0x000ea4000800007f */
[----:B--2---:R-:W-:Y:S05]  /*15870*/  @!P0 BRA `(.L_x_5442) ;  /* 0xfffffffc00f08947 */ /* 0x004fea000383ffff */
[----:B------:R-:W-:Y:S05]  /*15880*/  BRA `(.L_x_5529) ;  /* 0xffffffc8004c7947 */ /* 0x000fea000383ffff */
.L_x_5454:
[----:B------:R-:W-:Y:S01]  /*15890*/  BSSY B0, `(.L_x_5530) ;  /* 0x0000008000007945 */ /* 0x000fe20003800000 */
[----:B------:R-:W-:Y:S02]  /*158a0*/  IMAD.MOV.U32 R13, RZ, RZ, R16 ;  /* 0x000000ffff0d7224 */ /* 0x000fe400078e0010 */
[----:B------:R-:W-:Y:S02]  /*158b0*/  IMAD.MOV.U32 R12, RZ, RZ, RZ ;  /* 0x000000ffff0c7224 */ /* 0x000fe400078e00ff */
[----:B------:R-:W-:Y:S02]  /*158c0*/  IMAD.MOV.U32 R11, RZ, RZ, 0x1f ;  /* 0x0000001fff0b7424 */ /* 0x000fe400078e00ff */
[----:B------:R-:W-:-:S07]  /*158d0*/  IMAD.MOV.U32 R15, RZ, RZ, -0x1 ;  /* 0xffffffffff0f7424 */ /* 0x000fce00078e00ff */
[----:B01-3-5:R-:W-:Y:S05]  /*158e0*/  WARPSYNC.COLLECTIVE R15, `(.L_x_5531) ;  /* 0x000000000f087348 */ /* 0x02bfea0003c00000 */
[----:B------:R2:W4:Y:S02]  /*158f0*/  SHFL.IDX P6, R14, R13, R12, R11 ;  /* 0x0000000c0d0e7389 */ /* 0x00052400000c000b */
[----:B012345:R-:W-:Y:S01]  /*15900*/  ENDCOLLECTIVE ;  /* 0x000000000000791b */ /* 0x03ffe20003800000 */
.L_x_5531:
[----:B------:R-:W-:Y:S05]  /*15910*/  BSYNC B0 ;  /* 0x0000000000007941 */ /* 0x000fea0003800000 */
.L_x_5530:
        /* <DEDUP_REMOVED lines=9> */
.L_x_5532:
        /* <DEDUP_REMOVED lines=18> */
.L_x_5533:
        /* <DEDUP_REMOVED lines=8> */
.L_x_5534:
        /* <DEDUP_REMOVED lines=8> */
.L_x_5535:
        /* <DEDUP_REMOVED lines=8> */
.L_x_5536:
        /* <DEDUP_REMOVED lines=8> */
.L_x_5537:
        /* <DEDUP_REMOVED lines=9> */
.L_x_5538:
[----:B------:R-:W-:Y:S01]  /*15d60*/  IMAD.MOV.U32 R16, RZ, RZ, R14 ;  /* 0x000000ffff107224 */ /* 0x000fe200078e000e */
[----:B------:R-:W-:Y:S06]  /*15d70*/  BRA `(.L_x_5539) ;  /* 0xffffffcc00a47947 */ /* 0x000fec000383ffff */
.L_x_5459:
[----:B------:R-:W-:Y:S01]  /*15d80*/  BSSY B0, `(.L_x_5540) ;  /* 0x0000008000007945 */ /* 0x000fe20003800000 */
[----:B-----5:R-:W-:Y:S02]  /*15d90*/  IMAD.MOV.U32 R13, RZ, RZ, R2 ;  /* 0x000000ffff0d7224 */ /* 0x020fe400078e0002 */
[----:B------:R-:W-:Y:S02]  /*15da0*/  IMAD.MOV.U32 R12, RZ, RZ, 0x1 ;  /* 0x00000001ff0c7424 */ /* 0x000fe400078e00ff */
[----:B------:R-:W-:Y:S02]  /*15db0*/  IMAD.MOV.U32 R11, RZ, RZ, RZ ;  /* 0x000000ffff0b7224 */ /* 0x000fe400078e00ff */
[----:B------:R-:W-:-:S07]  /*15dc0*/  IMAD.MOV.U32 R15, RZ, RZ, -0x1 ;  /* 0xffffffffff0f7424 */ /* 0x000fce00078e00ff */
[----:B01-3--:R-:W-:Y:S05]  /*15dd0*/  WARPSYNC.COLLECTIVE R15, `(.L_x_5541) ;  /* 0x000000000f087348 */ /* 0x00bfea0003c00000 */
[----:B------:R2:W4:Y:S02]  /*15de0*/  SHFL.UP P6, R14, R13, R12, R11 ;  /* 0x0400000c0d0e7389 */ /* 0x00052400000c000b */
[----:B01234-:R-:W-:Y:S01]  /*15df0*/  ENDCOLLECTIVE ;  /* 0x000000000000791b */ /* 0x01ffe20003800000 */
.L_x_5541:
[----:B------:R-:W-:Y:S05]  /*15e00*/  BSYNC B0 ;  /* 0x0000000000007941 */ /* 0x000fea0003800000 */
.L_x_5540:
        /* <DEDUP_REMOVED lines=9> */
.L_x_5542:
        /* <DEDUP_REMOVED lines=8> */
.L_x_5543:
        /* <DEDUP_REMOVED lines=8> */
.L_x_5544:
        /* <DEDUP_REMOVED lines=8> */
.L_x_5545:
        /* <DEDUP_REMOVED lines=9> */
.L_x_5546:
[----:B------:R-:W-:Y:S01]  /*160b0*/  IMAD.MOV.U32 R16, RZ, RZ, R14 ;  /* 0x000000ffff107224 */ /* 0x000fe200078e000e */
[----:B------:R-:W-:Y:S06]  /*160c0*/  BRA `(.L_x_5547) ;  /* 0xffffffcc006c7947 */ /* 0x000fec000383ffff */
.L_x_5461:
[----:B------:R-:W-:Y:S01]  /*160d0*/  BSSY B0, `(.L_x_5548) ;  /* 0x0000006000007945 */ /* 0x000fe20003800000 */
[----:B------:R-:W-:Y:S01]  /*160e0*/  PLOP3.LUT P6, PT, P6, PT, PT, 0x8, 0x0 ;  /* 0x000000000000781c */ /* 0x000fe200037ce170 */
[----:B------:R-:W-:-:S12]  /*160f0*/  IMAD.MOV.U32 R15, RZ, RZ, -0x1 ;  /* 0xffffffffff0f7424 */ /* 0x000fd800078e00ff */
[----:B01-3-5:R-:W-:Y:S05]  /*16100*/  WARPSYNC.COLLECTIVE R15, `(.L_x_5549) ;  /* 0x000000000f087348 */ /* 0x02bfea0003c00000 */
[----:B------:R-:W-:Y:S01]  /*16110*/  VOTE.ANY R14, PT, P6 ;  /* 0x00000000000e7806 */ /* 0x000fe200030e0100 */
[----:B01-3-5:R-:W-:Y:S06]  /*16120*/  ENDCOLLECTIVE ;  /* 0x000000000000791b */ /* 0x02bfec0003800000 */
.L_x_5549:
[----:B------:R-:W-:Y:S05]  /*16130*/  BSYNC B0 ;  /* 0x0000000000007941 */ /* 0x000fea0003800000 */
.L_x_5548:
        /* <DEDUP_REMOVED lines=9> */
.L_x_5550:
[----:B------:R-:W-:Y:S01]  /*161d0*/  IMAD.MOV.U32 R17, RZ, RZ, R14 ;  /* 0x000000ffff117224 */ /* 0x000fe200078e000e */
[----:B------:R-:W-:Y:S06]  /*161e0*/  BRA `(.L_x_5551) ;  /* 0xffffffcc005c7947 */ /* 0x000fec000383ffff */
.L_x_5463:
[----:B------:R-:W-:Y:S01]  /*161f0*/  BSSY B0, `(.L_x_5552) ;  /* 0x0000007000007945 */ /* 0x000fe20003800000 */
[----:B------:R-:W-:Y:S02]  /*16200*/  IMAD.MOV.U32 R13, RZ, RZ, R3 ;  /* 0x000000ffff0d7224 */ /* 0x000fe400078e0003 */
[----:B------:R-:W-:Y:S02]  /*16210*/  IMAD.MOV.U32 R11, RZ, RZ, 0x1f ;  /* 0x0000001fff0b7424 */ /* 0x000fe400078e00ff */
[----:B------:R-:W-:-:S07]  /*16220*/  IMAD.MOV.U32 R15, RZ, RZ, -0x1 ;  /* 0xffffffffff0f7424 */ /* 0x000fce00078e00ff */
[----:B012345:R-:W-:Y:S05]  /*16230*/  WARPSYNC.COLLECTIVE R15, `(.L_x_5553) ;  /* 0x000000000f087348 */ /* 0x03ffea0003c00000 */
[----:B------:R0:W0:Y:S02]  /*16240*/  SHFL.IDX P6, R14, R13, R12, R11 ;  /* 0x0000000c0d0e7389 */ /* 0x00002400000c000b */
[----:B012345:R-:W-:Y:S01]  /*16250*/  ENDCOLLECTIVE ;  /* 0x000000000000791b */ /* 0x03ffe20003800000 */
.L_x_5553:
[----:B------:R-:W-:Y:S05]  /*16260*/  BSYNC B0 ;  /* 0x0000000000007941 */ /* 0x000fea0003800000 */
.L_x_5552:
[----:B------:R-:W-:Y:S01]  /*16270*/  IMAD.MOV.U32 R3, RZ, RZ, R14 ;  /* 0x000000ffff037224 */ /* 0x000fe200078e000e */
[----:B------:R-:W-:Y:S06]  /*16280*/  BRA `(.L_x_5554) ;  /* 0xffffffcc00507947 */ /* 0x000fec000383ffff */
.L_x_5467:
[----:B0-----:R0:W1:Y:S02]  /*16290*/  SYNCS.PHASECHK.TRANS64.TRYWAIT P0, [R0+URZ+0x32420], R3 ;  /* 0x03242003000075a7 */ /* 0x001064000800017f */
[----:B-1----:R-:W-:Y:S05]  /*162a0*/  @!P0 NANOSLEEP.SYNCS 0x989680 ;  /* 0x009896800000895d */ /* 0x002fea0003900000 */
[----:B------:R-:W1:Y:S02]  /*162b0*/  @!P0 SYNCS.PHASECHK.TRANS64 P0, [R0+URZ+0x32420], R3 ;  /* 0x03242003000085a7 */ /* 0x000e64000800007f */
[----:B-1----:R-:W-:Y:S05]  /*162c0*/  @!P0 BRA `(.L_x_5467) ;  /* 0xfffffffc00f08947 */ /* 0x002fea000383ffff */
[----:B------:R-:W-:Y:S05]  /*162d0*/  BRA `(.L_x_5555) ;  /* 0xffffffd000d47947 */ /* 0x000fea000383ffff */
.L_x_5468:
        /* <DEDUP_REMOVED lines=11> */
.L_x_5557:
[----:B------:R-:W-:Y:S05]  /*16390*/  BSYNC B0 ;  /* 0x0000000000007941 */ /* 0x000fea0003800000 */
.L_x_5556:
[----:B------:R-:W-:Y:S05]  /*163a0*/  BRA `(.L_x_5558) ;  /* 0xffffffd000bc7947 */ /* 0x000fea000383ffff */
.L_x_5471:
[----:B------:R-:W-:Y:S01]  /*163b0*/  BSSY B1, `(.L_x_5559) ;  /* 0x0000006000017945 */ /* 0x000fe20003800000 */
[----:B------:R-:W-:-:S07]  /*163c0*/  IMAD.MOV.U32 R15, RZ, RZ, -0x1 ;  /* 0xffffffffff0f7424 */ /* 0x000fce00078e00ff */
[----:B01-3-5:R-:W-:Y:S05]  /*163d0*/  WARPSYNC.COLLECTIVE R15, `(.L_x_5560) ;  /* 0x000000000f0c7348 */ /* 0x02bfea0003c00000 */
[----:B------:R-:W-:Y:S02]  /*163e0*/  ELECT P6, UR62, PT ;  /* 0x00000000003e782f */ /* 0x000fe400038c0000 */
[----:B------:R-:W-:Y:S01]  /*163f0*/  MOV R14, UR62 ;  /* 0x0000003e000e7c02 */ /* 0x000fe20008000f00 */
[----:B01-3-5:R-:W-:Y:S10]  /*16400*/  ENDCOLLECTIVE ;  /* 0x000000000000791b */ /* 0x02bff40003800000 */
.L_x_5560:
[----:B------:R-:W-:Y:S05]  /*16410*/  BSYNC B1 ;  /* 0x0000000000017941 */ /* 0x000fea0003800000 */
.L_x_5559:
[----:B------:R-:W-:Y:S05]  /*16420*/  BRA `(.L_x_5561) ;  /* 0xffffffd000b47947 */ /* 0x000fea000383ffff */
.L_x_5473:
[----:B0-----:R0:W1:Y:S02]  /*16430*/  SYNCS.PHASECHK.TRANS64.TRYWAIT P0, [R6+URZ], R5 ;  /* 0x00000005060075a7 */ /* 0x001064000800017f */
[----:B-1----:R-:W-:Y:S05]  /*16440*/  @!P0 NANOSLEEP.SYNCS 0x989680 ;  /* 0x009896800000895d */ /* 0x002fea0003900000 */
[----:B------:R-:W1:Y:S02]  /*16450*/  @!P0 SYNCS.PHASECHK.TRANS64 P0, [R6+URZ], R5 ;  /* 0x00000005060085a7 */ /* 0x000e64000800007f */
[----:B-1----:R-:W-:Y:S05]  /*16460*/  @!P0 BRA `(.L_x_5473) ;  /* 0xfffffffc00f08947 */ /* 0x002fea000383ffff */
[----:B------:R-:W-:Y:S05]  /*16470*/  BRA `(.L_x_5562) ;  /* 0xffffffd000f87947 */ /* 0x000fea000383ffff */
.L_x_5474:
[----:B-1----:R1:W2:Y:S02]  /*16480*/  SYNCS.PHASECHK.TRANS64.TRYWAIT P0, [R7+URZ], R2 ;  /* 0x00000002070075a7 */ /* 0x0022a4000800017f */
[----:B--2---:R-:W-:Y:S05]  /*16490*/  @!P0 NANOSLEEP.SYNCS 0x989680 ;  /* 0x009896800000895d */ /* 0x004fea0003900000 */
[----:B------:R-:W2:Y:S02]  /*164a0*/  @!P0 SYNCS.PHASECHK.TRANS64 P0, [R7+URZ], R2 ;  /* 0x00000002070085a7 */ /* 0x000ea4000800007f */
[----:B--2---:R-:W-:Y:S05]  /*164b0*/  @!P0 BRA `(.L_x_5474) ;  /* 0xfffffffc00f08947 */ /* 0x004fea000383ffff */
[----:B------:R-:W-:Y:S05]  /*164c0*/  BRA `(.L_x_5563) ;  /* 0xffffffd000ec7947 */ /* 0x000fea000383ffff */
.L_x_5476:
[----:B--2---:R2:W3:Y:S02]  /*164d0*/  SYNCS.PHASECHK.TRANS64.TRYWAIT P0, [R4+URZ], R5 ;  /* 0x00000005040075a7 */ /* 0x0044e4000800017f */
[----:B---3--:R-:W-:Y:S05]  /*164e0*/  @!P0 NANOSLEEP.SYNCS 0x989680 ;  /* 0x009896800000895d */ /* 0x008fea0003900000 */
[----:B------:R-:W3:Y:S02]  /*164f0*/  @!P0 SYNCS.PHASECHK.TRANS64 P0, [R4+URZ], R5 ;  /* 0x00000005040085a7 */ /* 0x000ee4000800007f */
[----:B---3--:R-:W-:Y:S05]  /*16500*/  @!P0 BRA `(.L_x_5476) ;  /* 0xfffffffc00f08947 */ /* 0x008fea000383ffff */
[----:B------:R-:W-:Y:S05]  /*16510*/  BRA `(.L_x_5564) ;  /* 0xffffffd000f47947 */ /* 0x000fea000383ffff */
.L_x_5565:
        /* <DEDUP_REMOVED lines=14> */
.L_x_6053:


//--------------------- .text._ZN7cutlass13device_kernelIN5flash11enable_sm90INS1_16FlashAttnFwdSm90INS1_25CollectiveMainloopFwdSm90ILi2EN4cute5tupleIJNS5_1CILi1EEES8_S8_EEENS6_IJNS7_ILi128EEENS7_ILi96EEENS7_ILi64EEEEEELi256ENS_6half_tEfNS_4arch4Sm90ELb1ELb0ELb0ELb1ELb0ELb1ELb1ELb1ELb0ELb1ELb0ELb0EEENS1_21CollectiveEpilogueFwdINS6_IJSA_NS7_ILi256EEESB_EEES9_SE_SG_Li256ELb1ELb1ELb0ELb0EEENS1_36VarlenDynamicPersistentTileSchedulerILi128ELi96ELi256ELi128ELb0ELb1ELb1ELb1ELb1ELb1EEEEEEEEEvNT_6ParamsE --------------------------
	.section	.text._ZN7cutlass13device_kernelIN5flash11enable_sm90INS1_16FlashAttnFwdSm90INS1_25CollectiveMainloopFwdSm90ILi2EN4cute5tupleIJNS5_1CILi1EEES8_S8_EEENS6_IJNS7_ILi128EEENS7_ILi96EEENS7_ILi64EEEEEELi256ENS_6half_tEfNS_4arch4Sm90ELb1ELb0ELb0ELb1ELb0ELb1ELb1ELb1ELb0ELb1ELb0ELb0EEENS1_21CollectiveEpilogueFwdINS6_IJSA_NS7_ILi256EEESB_EEES9_SE_SG_Li256ELb1ELb1ELb0ELb0EEENS1_36VarlenDynamicPersistentTileSchedulerILi128ELi96ELi256ELi128ELb0ELb1ELb1ELb1ELb1ELb1EEEEEEEEEvNT_6ParamsE,"ax",@progbits
	.align	128
.text._ZN7cutlass13device_kernelIN5flash11enable_sm90INS1_16FlashAttnFwdSm90INS1_25CollectiveMainloopFwdSm90ILi2EN4cute5tupleIJNS5_1CILi1EEES8_S8_EEENS6_IJNS7_ILi128EEENS7_ILi96EEENS7_ILi64EEEEEELi256ENS_6half_tEfNS_4arch4Sm90ELb1ELb0ELb0ELb1ELb0ELb1ELb1ELb1ELb0ELb1ELb0ELb0EEENS1_21CollectiveEpilogueFwdINS6_IJSA_NS7_ILi256EEESB_EEES9_SE_SG_Li256ELb1ELb1ELb0ELb0EEENS1_36VarlenDynamicPersistentTileSchedulerILi128ELi96ELi256ELi128ELb0ELb1ELb1ELb1ELb1ELb1EEEEEEEEEvNT_6ParamsE:
        .type           _ZN7cutlass13device_kernelIN5flash11enable_sm90INS1_16FlashAttnFwdSm90INS1_25CollectiveMainloopFwdSm90ILi2EN4cute5tupleIJNS5_1CILi1EEES8_S8_EEENS6_IJNS7_ILi128EEENS7_ILi96EEENS7_ILi64EEEEEELi256ENS_6half_tEfNS_4arch4Sm90ELb1ELb0ELb0ELb1ELb0ELb1ELb1ELb1ELb0ELb1ELb0ELb0EEENS1_21CollectiveEpilogueFwdINS6_IJSA_NS7_ILi256EEESB_EEES9_SE_SG_Li256ELb1ELb1ELb0ELb0EEENS1_36VarlenDynamicPersistentTileSchedulerILi128ELi96ELi256ELi128ELb0ELb1ELb1ELb1ELb1ELb1EEEEEEEEEvNT_6ParamsE,@function
        .size           _ZN7cutlass13device_kernelIN5flash11enable_sm90INS1_16FlashAttnFwdSm90INS1_25CollectiveMainloopFwdSm90ILi2EN4cute5tupleIJNS5_1CILi1EEES8_S8_EEENS6_IJNS7_ILi128EEENS7_ILi96EEENS7_ILi64EEEEEELi256ENS_6half_tEfNS_4arch4Sm90ELb1ELb0ELb0ELb1ELb0ELb1ELb1ELb1ELb0ELb1ELb0ELb0EEENS1_21CollectiveEpilogueFwdINS6_IJSA_NS7_ILi256EEESB_EEES9_SE_SG_Li256ELb1ELb1ELb0ELb0EEENS1_36VarlenDynamicPersistentTileSchedulerILi128ELi96ELi256ELi128ELb0ELb1ELb1ELb1ELb1ELb1EEEEEEEEEvNT_6ParamsE,(.L_x_6054 - _ZN7cutlass13device_kernelIN5flash11enable_sm90INS1_16FlashAttnFwdSm90INS1_25CollectiveMainloopFwdSm90ILi2EN4cute5tupleIJNS5_1CILi1EEES8_S8_EEENS6_IJNS7_ILi128EEENS7_ILi96EEENS7_ILi64EEEEEELi256ENS_6half_tEfNS_4arch4Sm90ELb1ELb0ELb0ELb1ELb0ELb1ELb1ELb1ELb0ELb1ELb0ELb0EEENS1_21CollectiveEpilogueFwdINS6_IJSA_NS7_ILi256EEESB_EEES9_SE_SG_Li256ELb1ELb1ELb0ELb0EEENS1_36VarlenDynamicPersistentTileSchedulerILi128ELi96ELi256ELi128ELb0ELb1ELb1ELb1ELb1ELb1EEEEEEEEEvNT_6ParamsE)
        .other          _ZN7cutlass13device_kernelIN5flash11enable_sm90INS1_16FlashAttnFwdSm90INS1_25CollectiveMainloopFwdSm90ILi2EN4cute5tupleIJNS5_1CILi1EEES8_S8_EEENS6_IJNS7_ILi128EEENS7_ILi96EEENS7_ILi64EEEEEELi256ENS_6half_tEfNS_4arch4Sm90ELb1ELb0ELb0ELb1ELb0ELb1ELb1ELb1ELb0ELb1ELb0ELb0EEENS1_21CollectiveEpilogueFwdINS6_IJSA_NS7_ILi256EEESB_EEES9_SE_SG_Li256ELb1ELb1ELb0ELb0EEENS1_36VarlenDynamicPersistentTileSchedulerILi128ELi96ELi256ELi128ELb0ELb1ELb1ELb1ELb1ELb1EEEEEEEEEvNT_6ParamsE,@"STO_CUDA_ENTRY STV_DEFAULT"
_ZN7cutlass13device_kernelIN5flash11enable_sm90INS1_16FlashAttnFwdSm90INS1_25CollectiveMainloopFwdSm90ILi2EN4cute5tupleIJNS5_1CILi1EEES8_S8_EEENS6_IJNS7_ILi128EEENS7_ILi96EEENS7_ILi64EEEEEELi256ENS_6half_tEfNS_4arch4Sm90ELb1ELb0ELb0ELb1ELb0ELb1ELb1ELb1ELb0ELb1ELb0ELb0EEENS1_21CollectiveEpilogueFwdINS6_IJSA_NS7_ILi256EEESB_EEES9_SE_SG_Li256ELb1ELb1ELb0ELb0EEENS1_36VarlenDynamicPersistentTileSchedulerILi128ELi96ELi256ELi128ELb0ELb1ELb1ELb1ELb1ELb1EEEEEEEEEvNT_6ParamsE:
        /* <DEDUP_REMOVED lines=23> */
.L_x_5567:
[----:B------:R-:W-:Y:S05]  /*0170*/  BSYNC B0 ;  /* 0x0000000000007941 */ /* 0x000fea0003800000 */
.L_x_5566:
        /* <DEDUP_REMOVED lines=42> */
.L_x_5568:
        /* <DEDUP_REMOVED lines=22> */
.L_x_5569:
        /* <DEDUP_REMOVED lines=18> */
.L_x_5570:
        /* <DEDUP_REMOVED lines=22> */
.L_x_5571:
        /* <DEDUP_REMOVED lines=22> */
.L_x_5572:
        /* <DEDUP_REMOVED lines=9> */
.L_x_5575:
[----:B------:R-:W-:-:S08]  /*09f0*/  NOP ;  /* 0x0000000000007918 */ /* 0x000fd00000000000 */
[----:B------:R-:W0:Y:S02]  /*0a00*/  USETMAXREG.TRY_ALLOC.CTAPOOL UP0, 0xf0 ;  /* 0x000000f0000079c8 */ /* 0x000e240008000600 */
[----:B0-----:R-:W-:-:S13]  /*0a10*/  PLOP3.LUT P0, PT, PT, PT, UP0, 0x80, 0x0 ;  /* 0x000000000000781c */ /* 0x001fda0003f0f008 */
[----:B------:R-:W-:Y:S05]  /*0a20*/  @!P0 BRA `(.L_x_5575) ;  /* 0xfffffffc00f08947 */ /* 0x000fea000383ffff */
[----:B------:R-:W3:Y:S01]  /*0a30*/  LDL.LU R0, [R1+0x8] ;  /* 0x0000080001007983 */ /* 0x000ee20000300800 */
[----:B--2---:R-:W0:Y:S01]  /*0a40*/  S2R R2, SR_TID.X ;  /* 0x0000000000027919 */ /* 0x004e220000002100 */
[----:B------:R-:W1:Y:S01]  /*0a50*/  S2UR UR5, SR_CgaCtaId ;  /* 0x00000000000579c3 */ /* 0x000e620000008800 */
[----:B------:R-:W-:Y:S01]  /*0a60*/  UMOV UR4, 0x400 ;  /* 0x0000040000047882 */ /* 0x000fe20000000000 */
[----:B0-----:R-:W-:-:S06]  /*0a70*/  SHF.R.U32.HI R2, RZ, 0x7, R2 ;  /* 0x00000007ff027819 */ /* 0x001fcc0000011602 */
[----:B------:R-:W-:Y:S06]  /*0a80*/  BAR.ARV 0x8, 0x180 ;  /* 0x0206000000007b1d */ /* 0x000fec0000002000 */
[----:B------:R-:W-:-:S13]  /*0a90*/  ISETP.NE.AND P0, PT, R2, 0x1, PT ;  /* 0x000000010200780c */ /* 0x000fda0003f05270 */
[----:B------:R-:W-:Y:S08]  /*0aa0*/  @!P0 BAR.ARV 0x9, 0x100 ;  /* 0x0244000000008b1d */ /* 0x000ff00000002000 */
[----:B------:R-:W-:Y:S01]  /*0ab0*/  BAR.SYNC.DEFER_BLOCKING 0x5, 0x180 ;  /* 0x0146000000007b1d */ /* 0x000fe20000010000 */
[----:B-1----:R-:W-:-:S06]  /*0ac0*/  ULEA UR4, UR5, UR4, 0x18 ;  /* 0x0000000405047291 */ /* 0x002fcc000f8ec03f */
[----:B------:R-:W-:Y:S01]  /*0ad0*/  IMAD.U32 R19, RZ, RZ, UR4 ;  /* 0x00000004ff137e24 */ /* 0x000fe2000f8e00ff */
[----:B------:R-:W-:-:S04]  /*0ae0*/  ULDC UR4, c[0x0][0xd3c] ;  /* 0x00034f0000047ab9 */ /* 0x000fc80000000800 */
[----:B------:R-:W0:Y:S01]  /*0af0*/  LDS.128 R88, [R19+0x324d0] ;  /* 0x0324d00013587984 */ /* 0x000e220000000c00 */
[----:B------:R-:W-:Y:S06]  /*0b00*/  BAR.ARV 0x4, 0x180 ;  /* 0x0106000000007b1d */ /* 0x000fec0000002000 */
[----:B---3--:R-:W-:-:S04]  /*0b10*/  LOP3.LUT R0, R0, 0xffffffef, RZ, 0xc0, !PT ;  /* 0xffffffef00007812 */ /* 0x008fc800078ec0ff */
[----:B------:R-:W-:-:S05]  /*0b20*/  @P0 LOP3.LUT R0, R0, 0x10, RZ, 0xfc, !PT ;  /* 0x0000001000000812 */ /* 0x000fca00078efcff */
[----:B------:R1:W-:Y:S01]  /*0b30*/  STL [R1+0x8], R0 ;  /* 0x0000080001007387 */ /* 0x0003e20000100800 */
[----:B0-----:R-:W-:-:S13]  /*0b40*/  ISETP.GE.AND P0, PT, R91, UR4, PT ;  /* 0x000000045b007c0c */ /* 0x001fda000bf06270 */
[----:B-1----:R-:W-:Y:S05]  /*0b50*/  @P0 BRA `(.L_x_5576) ;  /* 0x000001cc00700947 */ /* 0x002fea0003800000 */
[----:B------:R-:W2:Y:S01]  /*0b60*/  LDL.LU R12, [R1+0x84] ;  /* 0x00008400010c7983 */ /* 0x000ea20000300800 */
        /* <DEDUP_REMOVED lines=9> */
[----:B------:R-:W-:-:S04]  /*0c00*/  SHF.R.S32.HI R3, RZ, 0x1f, R8 ;  /* 0x0000001fff037819 */ /* 0x000fc80000011408 */
[----:B------:R-:W-:Y:S02]  /*0c10*/  LEA.HI R5, R3, R4, RZ, 0x3 ;  /* 0x0000000403057211 */ /* 0x000fe400078f18ff */
[----:B------:R-:W-:Y:S02]  /*0c20*/  LEA.HI R3, R0, R13, RZ, 0x4 ;  /* 0x0000000d00037211 */ /* 0x000fe400078f20ff */
[----:B------:R-:W-:Y:S02]  /*0c30*/  LOP3.LUT R9, R5, 0xfffffff8, RZ, 0xc0, !PT ;  /* 0xfffffff805097812 */ /* 0x000fe400078ec0ff */
[----:B------:R-:W-:-:S03]  /*0c40*/  SHF.R.S32.HI R6, RZ, 0x4, R3 ;  /* 0x00000004ff067819 */ /* 0x000fc60000011403 */
[----:B------:R-:W-:Y:S01]  /*0c50*/  IMAD.IADD R10, R4, 0x1, -R9 ;  /* 0x00000001040a7824 */ /* 0x000fe200078e0a09 */
[C---:B------:R-:W-:Y:S02]  /*0c60*/  LOP3.LUT R4, R3.reuse, 0x3fffff0, RZ, 0xc0, !PT ;  /* 0x03fffff003047812 */ /* 0x040fe400078ec0ff */
[----:B------:R-:W-:Y:S02]  /*0c70*/  LEA.HI R5, R0, R13, RZ, 0x5 ;  /* 0x0000000d00057211 */ /* 0x000fe400078f28ff */
[----:B------:R-:W-:Y:S01]  /*0c80*/  LEA.HI R3, R3, R6, RZ, 0x1 ;  /* 0x0000000603037211 */ /* 0x000fe200078f08ff */
[----:B------:R-:W-:Y:S01]  /*0c90*/  IMAD.IADD R4, R13, 0x1, -R4 ;  /* 0x000000010d047824 */ /* 0x000fe200078e0a04 */
[----:B------:R-:W-:Y:S02]  /*0ca0*/  SHF.R.S32.HI R15, RZ, 0x5, R5 ;  /* 0x00000005ff0f7819 */ /* 0x000fe40000011405 */
[----:B------:R-:W-:-:S03]  /*0cb0*/  LOP3.LUT R3, R3, 0x1ffffffe, RZ, 0xc0, !PT ;  /* 0x1ffffffe03037812 */ /* 0x000fc600078ec0ff */
[----:B------:R-:W-:Y:S02]  /*0cc0*/  IMAD R4, R15, 0x10, R4 ;  /* 0x000000100f047824 */ /* 0x000fe400078e0204 */
[----:B------:R-:W-:Y:S01]  /*0cd0*/  IMAD.IADD R3, R6, 0x1, -R3 ;  /* 0x0000000106037824 */ /* 0x000fe200078e0a03 */
[----:B------:R-:W-:-:S03]  /*0ce0*/  SHF.R.S32.HI R14, RZ, 0x7, R2 ;  /* 0x00000007ff0e7819 */ /* 0x000fc60000011402 */
[----:B------:R-:W-:Y:S01]  /*0cf0*/  IMAD R6, R4, 0x8, R3 ;  /* 0x0000000804067824 */ /* 0x000fe200078e0203 */
[----:B------:R-:W-:Y:S02]  /*0d00*/  LEA.HI R4, R0, R13, RZ, 0x2 ;  /* 0x0000000d00047211 */ /* 0x000fe400078f10ff */
[----:B------:R-:W-:Y:S02]  /*0d10*/  LEA.HI R7, R7, R11, RZ, 0x5 ;  /* 0x0000000b07077211 */ /* 0x000fe400078f28ff */
[----:B------:R-:W-:Y:S02]  /*0d20*/  LEA.HI R2, R2, R14, RZ, 0x1 ;  /* 0x0000000e02027211 */ /* 0x000fe400078f08ff */
[----:B------:R-:W-:Y:S02]  /*0d30*/  LEA.HI R3, R0, R13, RZ, 0x3 ;  /* 0x0000000d00037211 */ /* 0x000fe400078f18ff */
[--C-:B------:R-:W-:Y:S02]  /*0d40*/  SHF.R.S32.HI R22, RZ, 0x2, R4.reuse ;  /* 0x00000002ff167819 */ /* 0x100fe40000011404 */
[----:B------:R-:W-:-:S02]  /*0d50*/  SHF.R.S32.HI R5, RZ, 0x1f, R4 ;  /* 0x0000001fff057819 */ /* 0x000fc40000011404 */
[----:B------:R-:W-:Y:S02]  /*0d60*/  SHF.R.S32.HI R7, RZ, 0x5, R7 ;  /* 0x00000005ff077819 */ /* 0x000fe40000011407 */
[----:B------:R-:W-:Y:S02]  /*0d70*/  LOP3.LUT R2, R2, 0x3fffffe, RZ, 0xc0, !PT ;  /* 0x03fffffe02027812 */ /* 0x000fe400078ec0ff */
[----:B------:R-:W-:Y:S02]  /*0d80*/  LOP3.LUT R0, R3, 0xfffffff8, RZ, 0xc0, !PT ;  /* 0xfffffff803007812 */ /* 0x000fe400078ec0ff */
[----:B------:R-:W-:Y:S01]  /*0d90*/  LEA.HI R5, R5, R22, RZ, 0x3 ;  /* 0x0000001605057211 */ /* 0x000fe200078f18ff */
[----:B------:R-:W-:Y:S01]  /*0da0*/  IMAD R7, R7, 0x10, R10 ;  /* 0x0000001007077824 */ /* 0x000fe200078e020a */
[----:B------:R-:W-:Y:S01]  /*0db0*/  LOP3.LUT R4, R4, 0xfffffffc, RZ, 0xc0, !PT ;  /* 0xfffffffc04047812 */ /* 0x000fe200078ec0ff */
[----:B------:R-:W-:Y:S01]  /*0dc0*/  IMAD.IADD R2, R14, 0x1, -R2 ;  /* 0x000000010e027824 */ /* 0x000fe200078e0a02 */
[----:B------:R-:W-:Y:S01]  /*0dd0*/  LOP3.LUT R5, R5, 0xfffffff8, RZ, 0xc0, !PT ;  /* 0xfffffff805057812 */ /* 0x000fe200078ec0ff */
[----:B------:R-:W-:-:S02]  /*0de0*/  VIADD R10, R22, 0x40 ;  /* 0x00000040160a7836 */ /* 0x000fc40000000000 */
[----:B------:R-:W-:Y:S02]  /*0df0*/  IMAD R7, R2, 0x40, R7 ;  /* 0x0000004002077824 */ /* 0x000fe400078e0207 */
[----:B------:R-:W-:Y:S01]  /*0e00*/  IMAD.IADD R9, R13, 0x1, -R4 ;  /* 0x000000010d097824 */ /* 0x000fe200078e0a04 */
[----:B------:R-:W-:Y:S01]  /*0e10*/  SHF.R.S32.HI R4, RZ, 0x1f, R10 ;  /* 0x0000001fff047819 */ /* 0x000fe2000001140a */
[----:B------:R-:W-:Y:S01]  /*0e20*/  IMAD.IADD R5, R22, 0x1, -R5 ;  /* 0x0000000116057824 */ /* 0x000fe200078e0a05 */
[----:B------:R-:W-:Y:S01]  /*0e30*/  STL [R1+0x88], R7 ;  /* 0x0000880701007387 */ /* 0x000fe20000100800 */
[----:B------:R-:W-:Y:S01]  /*0e40*/  IMAD.SHL.U32 R200, R9, 0x4, RZ ;  /* 0x0000000409c87824 */ /* 0x000fe200078e00ff */
[----:B------:R-:W-:Y:S02]  /*0e50*/  LEA.HI R4, R4, R10, RZ, 0x3 ;  /* 0x0000000a04047211 */ /* 0x000fe400078f18ff */
[----:B------:R-:W-:Y:S01]  /*0e60*/  STL [R1+0x6c], RZ ;  /* 0x00006cff01007387 */ /* 0x000fe20000100800 */
[----:B------:R-:W-:Y:S01]  /*0e70*/  SHF.R.S32.HI R3, RZ, 0x3, R3 ;  /* 0x00000003ff037819 */ /* 0x000fe20000011403 */
[----:B------:R-:W-:-:S02]  /*0e80*/  IMAD.SHL.U32 R3, R10, 0x40, RZ ;  /* 0x000000400a037824 */ /* 0x000fc400078e00ff */
[----:B------:R-:W-:Y:S02]  /*0e90*/  VIADD R203, R200, 0x10 ;  /* 0x00000010c8cb7836 */ /* 0x000fe40000000000 */
[----:B------:R-:W-:Y:S01]  /*0ea0*/  IMAD.SHL.U32 R4, R4, 0x40, RZ ;  /* 0x0000004004047824 */ /* 0x000fe200078e00ff */
[----:B------:R-:W-:Y:S01]  /*0eb0*/  LOP3.LUT R3, R3, 0x1c0, RZ, 0xc0, !PT ;  /* 0x000001c003037812 */ /* 0x000fe200078ec0ff */
[----:B------:R-:W-:-:S03]  /*0ec0*/  IMAD.SHL.U32 R16, R9, 0x8, RZ ;  /* 0x0000000809107824 */ /* 0x000fc600078e00ff */
[----:B------:R-:W-:Y:S02]  /*0ed0*/  LOP3.LUT R4, R4, 0xfffffe00, RZ, 0xc0, !PT ;  /* 0xfffffe0004047812 */ /* 0x000fe400078ec0ff */
[----:B------:R-:W-:-:S05]  /*0ee0*/  LOP3.LUT R8, R8, 0x7ffffffc, RZ, 0xc0, !PT ;  /* 0x7ffffffc08087812 */ /* 0x000fca00078ec0ff */
[----:B------:R-:W-:Y:S01]  /*0ef0*/  IMAD.IADD R8, R11, 0x1, -R8 ;  /* 0x000000010b087824 */ /* 0x000fe200078e0a08 */
[----:B------:R-:W-:Y:S01]  /*0f00*/  SHF.R.S32.HI R17, RZ, 0x1f, R16 ;  /* 0x0000001fff117819 */ /* 0x000fe20000011410 */
[----:B------:R-:W-:Y:S02]  /*0f10*/  IMAD.MOV.U32 R18, RZ, RZ, RZ ;  /* 0x000000ffff127224 */ /* 0x000fe400078e00ff */
[----:B------:R-:W-:Y:S02]  /*0f20*/  IMAD.MOV.U32 R202, RZ, RZ, RZ ;  /* 0x000000ffffca7224 */ /* 0x000fe400078e00ff */
[----:B------:R-:W-:Y:S02]  /*0f30*/  IMAD.MOV.U32 R23, RZ, RZ, RZ ;  /* 0x000000ffff177224 */ /* 0x000fe400078e00ff */
[----:B------:R-:W-:Y:S01]  /*0f40*/  IMAD.MOV.U32 R2, RZ, RZ, RZ ;  /* 0x000000ffff027224 */ /* 0x000fe200078e00ff */
[----:B--2---:R-:W-:Y:S01]  /*0f50*/  LOP3.LUT R216, R12, 0x1, RZ, 0xfc, !PT ;  /* 0x000000010cd87812 */ /* 0x004fe200078efcff */
[----:B------:R-:W-:-:S04]  /*0f60*/  IMAD.IADD R12, R13, 0x1, -R0 ;  /* 0x000000010d0c7824 */ /* 0x000fc800078e0a00 */
[----:B------:R-:W-:Y:S01]  /*0f70*/  IMAD.SHL.U32 R13, R12, 0x8, RZ ;  /* 0x000000080c0d7824 */ /* 0x000fe200078e00ff */
[----:B------:R-:W-:Y:S02]  /*0f80*/  SHF.R.S32.HI R0, RZ, 0x1f, R22 ;  /* 0x0000001fff007819 */ /* 0x000fe40000011416 */
[----:B------:R-:W-:Y:S02]  /*0f90*/  LEA.HI R0, R9, R9, RZ, 0x1 ;  /* 0x0000000909007211 */ /* 0x000fe400078f08ff */
[----:B------:R-:W-:Y:S04]  /*0fa0*/  STL [R1+0xc], R13 ;  /* 0x00000c0d01007387 */ /* 0x000fe80000100800 */
[----:B------:R0:W-:Y:S01]  /*0fb0*/  STL [R1+0x74], R5 ;  /* 0x0000740501007387 */ /* 0x0001e20000100800 */
[----:B------:R-:W-:Y:S01]  /*0fc0*/  LOP3.LUT R0, R0, 0x1ffffffe, RZ, 0xc0, !PT ;  /* 0x1ffffffe00007812 */ /* 0x000fe200078ec0ff */
[----:B------:R-:W-:-:S02]  /*0fd0*/  VIADD R12, R13, 0x40 ;  /* 0x000000400d0c7836 */ /* 0x000fc40000000000 */
[----:B------:R-:W-:Y:S01]  /*0fe0*/  VIADD R10, R13, 0x80 ;  /* 0x000000800d0a7836 */ /* 0x000fe20000000000 */
[----:B0-----:R-:W-:Y:S01]  /*0ff0*/  SHF.R.S32.HI R5, RZ, 0x1f, R13 ;  /* 0x0000001fff057819 */ /* 0x001fe2000001140d */
[----:B------:R-:W-:-:S04]  /*1000*/  IMAD.IADD R0, R9, 0x1, -R0 ;  /* 0x0000000109007824 */ /* 0x000fc800078e0a00 */
[----:B------:R0:W-:Y:S01]  /*1010*/  STL [R1+0x9c], R5 ;  /* 0x00009c0501007387 */ /* 0x0001e20000100800 */
[----:B------:R-:W-:Y:S02]  /*1020*/  SHF.R.U32.HI R9, RZ, 0x3, R3 ;  /* 0x00000003ff097819 */ /* 0x000fe40000011603 */
[----:B------:R-:W-:Y:S01]  /*1030*/  LOP3.LUT R3, R3, 0x38, R16, 0xf8, !PT ;  /* 0x0000003803037812 */ /* 0x000fe200078ef810 */
[----:B------:R1:W-:Y:S01]  /*1040*/  STL [R1+0x4c], R12 ;  /* 0x00004c0c01007387 */ /* 0x0003e20000100800 */
[----:B0-----:R-:W-:Y:S01]  /*1050*/  VIADD R5, R13, 0xc0 ;  /* 0x000000c00d057836 */ /* 0x001fe20000000000 */
[----:B------:R-:W-:Y:S02]  /*1060*/  SHF.R.S32.HI R13, RZ, 0x1f, R203 ;  /* 0x0000001fff0d7819 */ /* 0x000fe400000114cb */
[----:B------:R0:W-:Y:S01]  /*1070*/  STL [R1+0x48], R10 ;  /* 0x0000480a01007387 */ /* 0x0001e20000100800 */
[----:B-1----:R-:W-:-:S03]  /*1080*/  SHF.R.S32.HI R12, RZ, 0x1f, R12 ;  /* 0x0000001fff0c7819 */ /* 0x002fc6000001140c */
[----:B------:R-:W-:Y:S04]  /*1090*/  STL [R1+0x50], R5 ;  /* 0x0000500501007387 */ /* 0x000fe80000100800 */
[----:B------:R-:W-:Y:S01]  /*10a0*/  STL [R1+0x80], R13 ;  /* 0x0000800d01007387 */ /* 0x000fe20000100800 */
[----:B0-----:R-:W-:-:S03]  /*10b0*/  SHF.R.S32.HI R10, RZ, 0x1f, R10 ;  /* 0x0000001fff0a7819 */ /* 0x001fc6000001140a */
[----:B------:R0:W-:Y:S01]  /*10c0*/  STL [R1+0x3c], R4 ;  /* 0x00003c0401007387 */ /* 0x0001e20000100800 */
[----:B------:R-:W-:-:S03]  /*10d0*/  IMAD R0, R0, 0x8, R7 ;  /* 0x0000000800007824 */ /* 0x000fc600078e0207 */
[----:B------:R-:W-:Y:S01]  /*10e0*/  STL [R1+0x98], R12 ;  /* 0x0000980c01007387 */ /* 0x000fe20000100800 */
[----:B0-----:R-:W-:Y:S02]  /*10f0*/  LOP3.LUT R4, R4, R3, R9, 0xf6, !PT ;  /* 0x0000000304047212 */ /* 0x001fe400078ef609 */
[----:B------:R-:W-:Y:S01]  /*1100*/  SHF.R.S32.HI R3, RZ, 0x1f, R5 ;  /* 0x0000001fff037819 */ /* 0x000fe20000011405 */
[----:B------:R-:W-:Y:S01]  /*1110*/  STL [R1+0x94], R10 ;  /* 0x0000940a01007387 */ /* 0x000fe20000100800 */
[----:B------:R-:W-:-:S03]  /*1120*/  IMAD.SHL.U32 R5, R6, 0x8, RZ ;  /* 0x0000000806057824 */ /* 0x000fc600078e00ff */
[----:B------:R0:W-:Y:S04]  /*1130*/  STL [R1+0x90], R3 ;  /* 0x0000900301007387 */ /* 0x0001e80000100800 */
[----:B------:R1:W-:Y:S01]  /*1140*/  STL [R1+0x44], R8 ;  /* 0x0000440801007387 */ /* 0x0003e20000100800 */
[----:B0-----:R-:W-:-:S03]  /*1150*/  IMAD R3, R4, 0x2, R19 ;  /* 0x0000000204037824 */ /* 0x001fc600078e0213 */
[----:B------:R1:W-:Y:S04]  /*1160*/  STL [R1+0x8c], R5 ;  /* 0x00008c0501007387 */ /* 0x0003e80000100800 */
[----:B------:R1:W-:Y:S04]  /*1170*/  STL [R1+0x40], R0 ;  /* 0x0000400001007387 */ /* 0x0003e80000100800 */
[----:B------:R1:W-:Y:S02]  /*1180*/  STL [R1+0x84], R3 ;  /* 0x0000840301007387 */ /* 0x0003e40000100800 */
.L_x_5725:
[----:B012---:R-:W0:Y:S02]  /*1190*/  LDC.64 R4, c[0x0][0xd88] ;  /* 0x00036200ff047b82 */ /* 0x007e240000000a00 */
[----:B0-----:R-:W-:-:S05]  /*11a0*/  IMAD.WIDE R4, R91, 0x4, R4 ;  /* 0x000000045b047825 */ /* 0x001fca00078e0204 */
[----:B------:R-:W2:Y:S01]  /*11b0*/  LDG.E R0, desc[UR40][R4.64] ;  /* 0x0000002804007981 */ /* 0x000ea2000c1e1900 */
[----:B------:R-:W-:Y:S05]  /*11c0*/  YIELD ;  /* 0x0000000000007946 */ /* 0x000fea0003800000 */
[----:B------:R-:W-:Y:S01]  /*11d0*/  ULDC.64 UR4, c[0x0][0xb20] ;  /* 0x0002c80000047ab9 */ /* 0x000fe20000000a00 */
[----:B------:R-:W-:Y:S01]  /*11e0*/  ULDC.64 UR8, c[0x0][0xb10] ;  /* 0x0002c40000087ab9 */ /* 0x000fe20000000a00 */
[----:B------:R-:W-:Y:S01]  /*11f0*/  ISETP.NE.U32.AND P1, PT, RZ, UR4, PT ;  /* 0x00000004ff007c0c */ /* 0x000fe2000bf25070 */
[----:B------:R-:W-:Y:S01]  /*1200*/  ULDC.64 UR6, c[0x0][0xb00] ;  /* 0x0002c00000067ab9 */ /* 0x000fe20000000a00 */
[----:B------:R-:W-:Y:S01]  /*1210*/  IMAD.MOV.U32 R33, RZ, RZ, RZ ;  /* 0x000000ffff217224 */ /* 0x000fe200078e00ff */
[----:B------:R-:W-:-:S02]  /*1220*/  ISETP.NE.U32.AND P0, PT, RZ, UR6, PT ;  /* 0x00000006ff007c0c */ /* 0x000fc4000bf05070 */
[----:B------:R-:W-:Y:S02]  /*1230*/  ISETP.NE.AND.EX P1, PT, RZ, UR5, PT, P1 ;  /* 0x00000005ff007c0c */ /* 0x000fe4000bf25310 */
[----:B------:R-:W-:Y:S02]  /*1240*/  ISETP.NE.AND.EX P0, PT, RZ, UR7, PT, P0 ;  /* 0x00000007ff007c0c */ /* 0x000fe4000bf05300 */
[----:B--2---:R-:W-:Y:S01]  /*1250*/  SHF.R.S32.HI R3, RZ, 0x1f, R0 ;  /* 0x0000001fff037819 */ /* 0x004fe20000011400 */
[----:B------:R-:W-:Y:S08]  /*1260*/  STL [R1+0x64], R0 ;  /* 0x0000640001007387 */ /* 0x000ff00000100800 */
[C---:B------:R-:W-:Y:S01]  /*1270*/  @P1 LEA R6, P2, R0.reuse, UR4, 0x2 ;  /* 0x0000000400061c11 */ /* 0x040fe2000f8410ff */
[C---:B------:R-:W-:Y:S01]  /*1280*/  IMAD.SHL.U32 R36, R0.reuse, 0x4, RZ ;  /* 0x0000000400247824 */ /* 0x040fe200078e00ff */
[C-C-:B------:R-:W-:Y:S01]  /*1290*/  SHF.L.U64.HI R35, R0.reuse, 0x2, R3.reuse ;  /* 0x0000000200237819 */ /* 0x140fe20000010203 */
[----:B------:R0:W-:Y:S01]  /*12a0*/  STL [R1+0x7c], R3 ;  /* 0x00007c0301007387 */ /* 0x0001e20000100800 */
[----:B------:R-:W-:-:S02]  /*12b0*/  @P1 LEA.HI.X R7, R0, UR5, R3, 0x2, P2 ;  /* 0x0000000500071c11 */ /* 0x000fc400090f1403 */
[----:B------:R-:W-:Y:S01]  /*12c0*/  ISETP.NE.U32.AND P2, PT, RZ, UR8, PT ;  /* 0x00000008ff007c0c */ /* 0x000fe2000bf45070 */
[----:B------:R-:W-:Y:S01]  /*12d0*/  ULDC UR4, c[0x0][0x288] ;  /* 0x0000a20000047ab9 */ /* 0x000fe20000000800 */
[C---:B------:R-:W-:Y:S01]  /*12e0*/  IADD3 R8, P3, R36.reuse, UR6, RZ ;  /* 0x0000000624087c10 */ /* 0x040fe2000ff7e0ff */
[----:B------:R1:W-:Y:S01]  /*12f0*/  STL [R1+0x5c], R36 ;  /* 0x00005c2401007387 */ /* 0x0003e20000100800 */
[----:B------:R-:W-:Y:S01]  /*1300*/  ISETP.NE.AND.EX P2, PT, RZ, UR9, PT, P2 ;  /* 0x00000009ff007c0c */ /* 0x000fe2000bf45320 */
[----:B0-----:R-:W-:Y:S01]  /*1310*/  IMAD.MOV.U32 R3, RZ, RZ, RZ ;  /* 0x000000ffff037224 */ /* 0x001fe200078e00ff */
[C---:B------:R-:W-:Y:S01]  /*1320*/  IADD3.X R9, R35.reuse, UR7, RZ, P3, !PT ;  /* 0x0000000723097c10 */ /* 0x040fe20009ffe4ff */
[----:B---3--:R-:W-:Y:S01]  /*1330*/  IMAD.U32 R10, RZ, RZ, UR4 ;  /* 0x00000004ff0a7e24 */ /* 0x008fe2000f8e00ff */
[----:B------:R-:W-:Y:S01]  /*1340*/  ULDC.64 UR4, c[0x0][0x418] ;  /* 0x0001060000047ab9 */ /* 0x000fe20000000a00 */
[----:B------:R1:W-:Y:S04]  /*1350*/  STL [R1+0x60], R35 ;  /* 0x0000602301007387 */ /* 0x0003e80000100800 */
[----:B------:R1:W5:Y:S04]  /*1360*/  @P1 LDG.E R3, desc[UR40][R6.64] ;  /* 0x0000002806031981 */ /* 0x000368000c1e1900 */
[----:B------:R-:W-:Y:S01]  /*1370*/  @P2 IADD3 R4, P1, R36, UR8, RZ ;  /* 0x0000000824042c10 */ /* 0x000fe2000ff3e0ff */
[----:B------:R1:W5:Y:S03]  /*1380*/  @P0 LDG.E R33, desc[UR40][R8.64] ;  /* 0x0000002808210981 */ /* 0x000366000c1e1900 */
[----:B------:R-:W-:-:S05]  /*1390*/  @P2 IADD3.X R5, R35, UR9, RZ, P1, !PT ;  /* 0x0000000923052c10 */ /* 0x000fca0008ffe4ff */
[----:B------:R-:W2:Y:S01]  /*13a0*/  @P2 LDG.E R10, desc[UR40][R4.64] ;  /* 0x00000028040a2981 */ /* 0x000ea2000c1e1900 */
[----:B------:R-:W-:Y:S01]  /*13b0*/  UISETP.NE.U32.AND UP0, UPT, UR4, URZ, UPT ;  /* 0x0000003f0400728c */ /* 0x000fe2000bf05070 */
[----:B------:R-:W-:Y:S02]  /*13c0*/  IMAD.MOV.U32 R31, RZ, RZ, R0 ;  /* 0x000000ffff1f7224 */ /* 0x000fe400078e0000 */
        /* <DEDUP_REMOVED lines=8> */
[----:B--2---:R1:W-:Y:S01]  /*1450*/  STL [R1+0x1c], R10 ;  /* 0x00001c0a01007387 */ /* 0x0043e20000100800 */
[----:B----4-:R-:W-:Y:S05]  /*1460*/  @P2 BRA `(.L_x_5577) ;  /* 0x0000000000282947 */ /* 0x010fea0003800000 */
[----:B------:R-:W-:Y:S02]  /*1470*/  ULDC.64 UR4, c[0x0][0xaf8] ;  /* 0x0002be0000047ab9 */ /* 0x000fe40000000a00 */
[----:B------:R-:W-:-:S04]  /*1480*/  ISETP.NE.U32.AND P1, PT, RZ, UR4, PT ;  /* 0x00000004ff007c0c */ /* 0x000fc8000bf25070 */
[----:B------:R-:W-:-:S13]  /*1490*/  ISETP.NE.AND.EX P1, PT, RZ, UR5, PT, P1 ;  /* 0x00000005ff007c0c */ /* 0x000fda000bf25310 */
[----:B------:R-:W-:Y:S05]  /*14a0*/  @!P1 BRA `(.L_x_5577) ;  /* 0x0000000000189947 */ /* 0x000fea0003800000 */
[----:B------:R-:W0:Y:S02]  /*14b0*/  LDC.64 R4, c[0x0][0xaf8] ;  /* 0x0002be00ff047b82 */ /* 0x000e240000000a00 */
[----:B0-----:R-:W-:-:S05]  /*14c0*/  IMAD.WIDE R4, R31, 0x4, R4 ;  /* 0x000000041f047825 */ /* 0x001fca00078e0204 */
[----:B------:R-:W2:Y:S04]  /*14d0*/  LDG.E R0, desc[UR40][R4.64] ;  /* 0x0000002804007981 */ /* 0x000ea8000c1e1900 */
[----:B-1----:R-:W2:Y:S02]  /*14e0*/  LDG.E R7, desc[UR40][R4.64+0x4] ;  /* 0x0000042804077981 */ /* 0x002ea4000c1e1900 */
[----:B--2---:R-:W-:-:S05]  /*14f0*/  IMAD.IADD R10, R7, 0x1, -R0 ;  /* 0x00000001070a7824 */ /* 0x004fca00078e0a00 */
[----:B------:R0:W-:Y:S02]  /*1500*/  STL [R1+0x1c], R10 ;  /* 0x00001c0a01007387 */ /* 0x0001e40000100800 */
.L_x_5577:
[----:B------:R-:W-:Y:S01]  /*1510*/  ULDC.64 UR4, c[0x0][0xb18] ;  /* 0x0002c60000047ab9 */ /* 0x000fe20000000a00 */
[----:B------:R2:W-:Y:S01]  /*1520*/  STL [R1+0x58], R90 ;  /* 0x0000585a01007387 */ /* 0x0005e20000100800 */
[----:B------:R-:W-:-:S04]  /*1530*/  ISETP.NE.U32.AND P1, PT, RZ, UR4, PT ;  /* 0x00000004ff007c0c */ /* 0x000fc8000bf25070 */
[----:B------:R-:W-:-:S13]  /*1540*/  ISETP.NE.AND.EX P1, PT, RZ, UR5, PT, P1 ;  /* 0x00000005ff007c0c */ /* 0x000fda000bf25310 */
[----:B--2---:R-:W-:Y:S05]  /*1550*/  @!P1 BRA `(.L_x_5578) ;  /* 0x0000000000109947 */ /* 0x004fea0003800000 */
[----:B------:R-:W-:-:S04]  /*1560*/  IADD3 R4, P0, R36, UR4, RZ ;  /* 0x0000000424047c10 */ /* 0x000fc8000ff1e0ff */
[----:B------:R-:W-:-:S05]  /*1570*/  IADD3.X R5, R35, UR5, RZ, P0, !PT ;  /* 0x0000000523057c10 */ /* 0x000fca00087fe4ff */
[----:B------:R2:W5:Y:S01]  /*1580*/  LDG.E R32, desc[UR40][R4.64] ;  /* 0x0000002804207981 */ /* 0x000562000c1e1900 */
[----:B------:R-:W-:Y:S05]  /*1590*/  BRA `(.L_x_5579) ;  /* 0x0000000000107947 */ /* 0x000fea0003800000 */
.L_x_5578:
[----:B------:R-:W-:Y:S05]  /*15a0*/  @!P0 BRA `(.L_x_5579) ;  /* 0x00000000000c8947 */ /* 0x000fea0003800000 */
[----:B------:R-:W2:Y:S04]  /*15b0*/  LDG.E R5, desc[UR40][R8.64] ;  /* 0x0000002808057981 */ /* 0x000ea8000c1e1900 */
[----:B------:R-:W2:Y:S02]  /*15c0*/  LDG.E R32, desc[UR40][R8.64+0x4] ;  /* 0x0000042808207981 */ /* 0x000ea4000c1e1900 */
[----:B--2---:R-:W-:-:S07]  /*15d0*/  IMAD.IADD R32, R32, 0x1, -R5 ;  /* 0x0000000120207824 */ /* 0x004fce00078e0a05 */
.L_x_5579:
[----:B------:R-:W-:Y:S01]  /*15e0*/  ULDC.64 UR4, c[0x0][0xb08] ;  /* 0x0002c20000047ab9 */ /* 0x000fe20000000a00 */
[----:B-1----:R-:W1:Y:S01]  /*15f0*/  LDC R8, c[0x0][0x448] ;  /* 0x00011200ff087b82 */ /* 0x002e620000000800 */
[----:B------:R-:W-:-:S04]  /*1600*/  ISETP.NE.U32.AND P0, PT, RZ, UR4, PT ;  /* 0x00000004ff007c0c */ /* 0x000fc8000bf05070 */
[----:B------:R-:W-:Y:S01]  /*1610*/  ISETP.NE.AND.EX P0, PT, RZ, UR5, PT, P0 ;  /* 0x00000005ff007c0c */ /* 0x000fe2000bf05300 */
[----:B------:R-:W-:-:S12]  /*1620*/  ULDC.64 UR4, c[0x0][0xb28] ;  /* 0x0002ca0000047ab9 */ /* 0x000fd80000000a00 */
[----:B--2---:R-:W2:Y:S02]  /*1630*/  @P0 LDC.64 R4, c[0x0][0xb08] ;  /* 0x0002c200ff040b82 */ /* 0x004ea40000000a00 */
[----:B--2---:R-:W-:-:S05]  /*1640*/  @P0 IMAD.WIDE R4, R31, 0x4, R4 ;  /* 0x000000041f040825 */ /* 0x004fca00078e0204 */
        /* <DEDUP_REMOVED lines=9> */
[----:B------:R-:W-:Y:S02]  /*16e0*/  IMAD.SHL.U32 R12, R89, 0x80, RZ ;  /* 0x00000080590c7824 */ /* 0x000fe400078e00ff */
[----:B------:R-:W-:Y:S02]  /*16f0*/  IMAD.IADD R8, R32, 0x1, -R3 ;  /* 0x0000000120087824 */ /* 0x000fe400078e0a03 */
[----:B---3--:R-:W-:Y:S01]  /*1700*/  VIADD R4, R12, 0x7f ;  /* 0x0000007f0c047836 */ /* 0x008fe20000000000 */
[----:B------:R1:W-:Y:S07]  /*1710*/  STL [R1+0x28], R12 ;  /* 0x0000280c01007387 */ /* 0x0003ee0000100800 */
[----:B------:R-:W3:Y:S08]  /*1720*/  @P1 LDC R11, c[0x0][0x44c] ;  /* 0x00011300ff0b1b82 */ /* 0x000ef00000000800 */
[----:B------:R-:W0:Y:S01]  /*1730*/  @P1 LDC R5, c[0x0][0x450] ;  /* 0x00011400ff051b82 */ /* 0x000e220000000800 */
[----:B--2---:R-:W-:-:S02]  /*1740*/  @P0 IMAD.IADD R24, R9, 0x1, -R0 ;  /* 0x0000000109180824 */ /* 0x004fc400078e0a00 */
[----:B---3--:R-:W-:-:S04]  /*1750*/  @P1 IMAD.HI.U32 R0, R4, R11, RZ ;  /* 0x0000000b04001227 */ /* 0x008fc800078e00ff */
[----:B----4-:R-:W-:Y:S01]  /*1760*/  IMAD.IADD R6, R8, 0x1, R24 ;  /* 0x0000000108067824 */ /* 0x010fe200078e0218 */
[----:B0-----:R-:W-:-:S03]  /*1770*/  @P1 SHF.R.U32.HI R4, RZ, R5, R0 ;  /* 0x00000005ff041219 */ /* 0x001fc60000011600 */
[C---:B------:R-:W-:Y:S01]  /*1780*/  VIADD R0, R6.reuse, 0x5f ;  /* 0x0000005f06007836 */ /* 0x040fe20000000000 */
[----:B------:R-:W-:Y:S01]  /*1790*/  IADD3 R29, R6, 0x60, -R10 ;  /* 0x00000060061d7810 */ /* 0x000fe20007ffe80a */
[----:B------:R1:W-:Y:S02]  /*17a0*/  STL [R1+0x2c], R6 ;  /* 0x00002c0601007387 */ /* 0x0003e40000100800 */
        /* <DEDUP_REMOVED lines=22> */
[----:B-1----:R-:W-:Y:S05]  /*1910*/  @!P1 BRA `(.L_x_5580) ;  /* 0x00000040004c9947 */ /* 0x002fea0003800000 */
        /* <DEDUP_REMOVED lines=20> */
.L_x_5582:
[----:B------:R-:W-:Y:S05]  /*1a60*/  BSYNC B6 ;  /* 0x0000000000067941 */ /* 0x000fea0003800000 */
.L_x_5581:
[----:B------:R-:W-:Y:S01]  /*1a70*/  IADD3 R25, R19, 0x400, RZ ;  /* 0x0000040013197810 */ /* 0x000fe20007ffe0ff */
[----:B------:R-:W-:Y:S03]  /*1a80*/  BSSY B6, `(.L_x_5583) ;  /* 0x0000013000067945 */ /* 0x000fe60003800000 */
        /* <DEDUP_REMOVED lines=18> */
.L_x_5584:
[----:B------:R-:W-:Y:S05]  /*1bb0*/  BSYNC B6 ;  /* 0x0000000000067941 */ /* 0x000fea0003800000 */
.L_x_5583:
[----:B------:R-:W-:Y:S01]  /*1bc0*/  ULDC.64 UR4, c[0x0][0xaf0] ;  /* 0x0002bc0000047ab9 */ /* 0x000fe20000000a00 */
[----:B------:R-:W0:Y:S01]  /*1bd0*/  S2R R44, SR_TID.X ;  /* 0x00000000002c7919 */ /* 0x000e220000002100 */
[----:B------:R-:W-:Y:S01]  /*1be0*/  ISETP.NE.U32.AND P0, PT, RZ, UR4, PT ;  /* 0x00000004ff007c0c */ /* 0x000fe2000bf05070 */
[----:B------:R-:W1:Y:S01]  /*1bf0*/  LDC.64 R8, c[0x0][0x300] ;  /* 0x0000c000ff087b82 */ /* 0x000e620000000a00 */
[----:B------:R-:W-:Y:S01]  /*1c00*/  IMAD.IADD R61, R33, 0x1, R32 ;  /* 0x00000001213d7824 */ /* 0x000fe200078e0220 */
[----:B------:R-:W-:Y:S01]  /*1c10*/  ULDC.64 UR6, c[0x0][0xb00] ;  /* 0x0002c00000067ab9 */ /* 0x000fe20000000a00 */
[----:B------:R-:W-:Y:S01]  /*1c20*/  ISETP.NE.AND.EX P0, PT, RZ, UR5, PT, P0 ;  /* 0x00000005ff007c0c */ /* 0x000fe2000bf05300 */
[----:B------:R-:W2:Y:S01]  /*1c30*/  LDL R45, [R1+0x74] ;  /* 0x00007400012d7983 */ /* 0x000ea20000100800 */
[----:B------:R-:W-:Y:S02]  /*1c40*/  SHF.R.S32.HI R11, RZ, 0x1f, R90 ;  /* 0x0000001fff0b7819 */ /* 0x000fe4000001145a */
[----:B------:R-:W-:Y:S01]  /*1c50*/  SHF.R.S32.HI R42, RZ, 0x1f, R22 ;  /* 0x0000001fff2a7819 */ /* 0x000fe20000011416 */
[----:B------:R-:W-:Y:S01]  /*1c60*/  VIADD R62, R16, 0x20 ;  /* 0x00000020103e7836 */ /* 0x000fe20000000000 */
[----:B------:R-:W3:Y:S07]  /*1c70*/  LDC.64 R14, c[0x0][0x408] ;  /* 0x00010200ff0e7b82 */ /* 0x000eee0000000a00 */
[----:B------:R-:W-:Y:S01]  /*1c80*/  @P0 IADD3 R4, P1, R36, UR4, RZ ;  /* 0x0000000424040c10 */ /* 0x000fe2000ff3e0ff */
[----:B------:R-:W-:Y:S01]  /*1c90*/  VIADD R63, R16, 0x40 ;  /* 0x00000040103f7836 */ /* 0x000fe20000000000 */
[----:B------:R-:W4:Y:S02]  /*1ca0*/  LDC.64 R58, c[0x0][0x3f8] ;  /* 0x0000fe00ff3a7b82 */ /* 0x000f240000000a00 */
[----:B------:R-:W-:Y:S01]  /*1cb0*/  @P0 IADD3.X R5, R35, UR5, RZ, P1, !PT ;  /* 0x0000000523050c10 */ /* 0x000fe20008ffe4ff */
[----:B------:R-:W-:-:S04]  /*1cc0*/  ULDC.64 UR4, c[0x0][0x308] ;  /* 0x0000c20000047ab9 */ /* 0x000fc80000000a00 */
[----:B------:R0:W3:Y:S01]  /*1cd0*/  @P0 LDG.E R31, desc[UR40][R4.64] ;  /* 0x00000028041f0981 */ /* 0x0000e2000c1e1900 */
[----:B------:R-:W-:Y:S01]  /*1ce0*/  SHF.R.S32.HI R43, RZ, 0x1f, R61 ;  /* 0x0000001fff2b7819 */ /* 0x000fe2000001143d */
[-C--:B-1----:R-:W-:Y:S01]  /*1cf0*/  IMAD.WIDE.U32 R6, R61, R8.reuse, RZ ;  /* 0x000000083d067225 */ /* 0x082fe200078e00ff */
[----:B------:R-:W1:Y:S03]  /*1d00*/  LDC R41, c[0x0][0x3f4] ;  /* 0x0000fd00ff297b82 */ /* 0x000e660000000800 */
[----:B------:R-:W-:Y:S01]  /*1d10*/  IMAD R0, R43, R8, RZ ;  /* 0x000000082b007224 */ /* 0x000fe200078e02ff */
[----:B------:R-:W-:Y:S02]  /*1d20*/  ISETP.NE.U32.AND P0, PT, RZ, UR6, PT ;  /* 0x00000006ff007c0c */ /* 0x000fe4000bf05070 */
[----:B0-----:R-:W-:Y:S01]  /*1d30*/  SHF.R.U32.HI R40, RZ, 0x7, R44 ;  /* 0x00000007ff287819 */ /* 0x001fe2000001162c */
[----:B------:R-:W-:Y:S01]  /*1d40*/  IMAD R3, R61, R9, R0 ;  /* 0x000000093d037224 */ /* 0x000fe200078e0200 */
[----:B------:R-:W-:-:S02]  /*1d50*/  ISETP.NE.AND.EX P0, PT, RZ, UR7, PT, P0 ;  /* 0x00000007ff007c0c */ /* 0x000fc4000bf05300 */
[----:B------:R-:W-:Y:S01]  /*1d60*/  ISETP.NE.AND P6, PT, R40, 0x1, PT ;  /* 0x000000012800780c */ /* 0x000fe20003fc5270 */
[----:B------:R-:W-:Y:S02]  /*1d70*/  IMAD.IADD R7, R7, 0x1, R3 ;  /* 0x0000000107077824 */ /* 0x000fe400078e0203 */
[----:B------:R-:W-:Y:S02]  /*1d80*/  IMAD R3, R11, UR4, RZ ;  /* 0x000000040b037c24 */ /* 0x000fe4000f8e02ff */
[----:B------:R-:W-:-:S04]  /*1d90*/  IMAD.WIDE.U32 R4, R90, UR4, R6 ;  /* 0x000000045a047c25 */ /* 0x000fc8000f8e0006 */
[----:B------:R-:W-:Y:S01]  /*1da0*/  IMAD R3, R90, UR5, R3 ;  /* 0x000000055a037c24 */ /* 0x000fe2000f8e0203 */
[----:B------:R-:W-:-:S03]  /*1db0*/  ULDC.64 UR4, c[0x0][0x310] ;  /* 0x0000c40000047ab9 */ /* 0x000fc60000000a00 */
[----:B------:R-:W-:Y:S02]  /*1dc0*/  IMAD.IADD R5, R5, 0x1, R3 ;  /* 0x0000000105057824 */ /* 0x000fe400078e0203 */
[-C--:B------:R-:W-:Y:S02]  /*1dd0*/  IMAD R10, R42, R8.reuse, RZ ;  /* 0x000000082a0a7224 */ /* 0x080fe400078e02ff */
[----:B------:R-:W-:-:S04]  /*1de0*/  IMAD.WIDE.U32 R6, R22, R8, R16 ;  /* 0x0000000816067225 */ /* 0x000fc800078e0010 */
[C---:B------:R-:W-:Y:S02]  /*1df0*/  VIADD R64, R16.reuse, 0x60 ;  /* 0x0000006010407836 */ /* 0x040fe40000000000 */
[C---:B------:R-:W-:Y:S02]  /*1e00*/  VIADD R12, R16.reuse, 0xc0 ;  /* 0x000000c0100c7836 */ /* 0x040fe40000000000 */
[C---:B------:R-:W-:Y:S02]  /*1e10*/  VIADD R65, R16.reuse, 0x80 ;  /* 0x0000008010417836 */ /* 0x040fe40000000000 */
[C---:B------:R-:W-:Y:S02]  /*1e20*/  VIADD R66, R16.reuse, 0xa0 ;  /* 0x000000a010427836 */ /* 0x040fe40000000000 */
[----:B------:R-:W-:Y:S01]  /*1e30*/  VIADD R32, R16, 0xe0 ;  /* 0x000000e010207836 */ /* 0x000fe20000000000 */
[----:B------:R-:W-:Y:S02]  /*1e40*/  SHF.R.S32.HI R201, RZ, 0x1f, R200 ;  /* 0x0000001fffc97819 */ /* 0x000fe400000114c8 */
[----:B---3--:R-:W-:-:S04]  /*1e50*/  SHF.R.S32.HI R0, RZ, 0x1f, R31 ;  /* 0x0000001fff007819 */ /* 0x008fc8000001141f */
[----:B------:R-:W-:Y:S02]  /*1e60*/  SEL R20, R0, RZ, !P0 ;  /* 0x000000ff00147207 */ /* 0x000fe40004000000 */
[----:B------:R-:W-:-:S03]  /*1e70*/  SEL R21, R31, RZ, !P0 ;  /* 0x000000ff1f157207 */ /* 0x000fc60004000000 */
[----:B------:R-:W-:Y:S02]  /*1e80*/  IMAD R0, R20, UR4, RZ ;  /* 0x0000000414007c24 */ /* 0x000fe4000f8e02ff */
[----:B------:R-:W-:-:S04]  /*1e90*/  IMAD.WIDE.U32 R4, R21, UR4, R4 ;  /* 0x0000000415047c25 */ /* 0x000fc8000f8e0004 */
[----:B------:R-:W-:Y:S01]  /*1ea0*/  IMAD R3, R21, UR5, R0 ;  /* 0x0000000515037c24 */ /* 0x000fe2000f8e0200 */
[----:B------:R-:W-:Y:S05]  /*1eb0*/  @!P6 WARPSYNC.ALL ;  /* 0x000000000000e948 */ /* 0x000fea0003800000 */
[----:B------:R-:W-:Y:S01]  /*1ec0*/  ULDC UR4, c[0x0][0x320] ;  /* 0x0000c80000047ab9 */ /* 0x000fe20000000800 */
[----:B------:R-:W-:Y:S01]  /*1ed0*/  IMAD R0, R22, R9, R10 ;  /* 0x0000000916007224 */ /* 0x000fe200078e020a */
[----:B------:R-:W-:Y:S01]  /*1ee0*/  ISETP.GE.AND P1, PT, R62, UR4, PT ;  /* 0x000000043e007c0c */ /* 0x000fe2000bf26270 */
[----:B------:R-:W-:Y:S01]  /*1ef0*/  IMAD.IADD R3, R5, 0x1, R3 ;  /* 0x0000000105037824 */ /* 0x000fe200078e0203 */
[----:B------:R-:W-:Y:S01]  /*1f00*/  IADD3 R31, P0, R4, R6, RZ ;  /* 0x00000006041f7210 */ /* 0x000fe20007f1e0ff */
[----:B------:R-:W-:Y:S01]  /*1f10*/  ULDC.64 UR6, c[0x0][0x330] ;  /* 0x0000cc0000067ab9 */ /* 0x000fe20000000a00 */
[----:B------:R-:W-:-:S02]  /*1f20*/  SEL R6, RZ, 0xffffffff, P1 ;  /* 0xffffffffff067807 */ /* 0x000fc40000800000 */
[----:B------:R-:W-:Y:S02]  /*1f30*/  IADD3.X R0, R3, R7, R0, P0, !PT ;  /* 0x0000000703007210 */ /* 0x000fe400007fe400 */
[----:B------:R-:W-:Y:S01]  /*1f40*/  ISETP.GE.AND P0, PT, R16, UR4, PT ;  /* 0x0000000410007c0c */ /* 0x000fe2000bf06270 */
[----:B------:R-:W-:Y:S02]  /*1f50*/  IMAD R7, R11, UR6, RZ ;  /* 0x000000060b077c24 */ /* 0x000fe4000f8e02ff */
[----:B------:R-:W-:Y:S01]  /*1f60*/  IMAD.SHL.U32 R11, R6, 0x2, RZ ;  /* 0x00000002060b7824 */ /* 0x000fe200078e00ff */
[----:B------:R-:W-:Y:S02]  /*1f70*/  SEL R10, RZ, 0x1, P0 ;  /* 0x00000001ff0a7807 */ /* 0x000fe40000000000 */
[----:B------:R-:W-:Y:S02]  /*1f80*/  ISETP.GE.AND P0, PT, R63, UR4, PT ;  /* 0x000000043f007c0c */ /* 0x000fe4000bf06270 */
[----:B------:R-:W-:-:S02]  /*1f90*/  ISETP.GE.AND P1, PT, R64, UR4, PT ;  /* 0x0000000440007c0c */ /* 0x000fc4000bf26270 */
[----:B------:R-:W-:Y:S02]  /*1fa0*/  ISETP.GE.AND P2, PT, R12, UR4, PT ;  /* 0x000000040c007c0c */ /* 0x000fe4000bf46270 */
[----:B------:R-:W-:Y:S02]  /*1fb0*/  LOP3.LUT R10, R11, 0x2, R10, 0xe2, !PT ;  /* 0x000000020b0a7812 */ /* 0x000fe400078ee20a */
[----:B------:R-:W-:Y:S02]  /*1fc0*/  SEL R11, RZ, 0x4, P0 ;  /* 0x00000004ff0b7807 */ /* 0x000fe40000000000 */
[----:B------:R-:W-:Y:S02]  /*1fd0*/  SEL R12, RZ, 0x8, P1 ;  /* 0x00000008ff0c7807 */ /* 0x000fe40000800000 */
[----:B------:R-:W-:Y:S02]  /*1fe0*/  ISETP.GE.AND P0, PT, R65, UR4, PT ;  /* 0x0000000441007c0c */ /* 0x000fe4000bf06270 */
[----:B------:R-:W-:-:S02]  /*1ff0*/  ISETP.GE.AND P1, PT, R66, UR4, PT ;  /* 0x0000000442007c0c */ /* 0x000fc4000bf26270 */
[----:B------:R-:W-:Y:S02]  /*2000*/  LOP3.LUT R10, R12, R10, R11, 0xfe, !PT ;  /* 0x0000000a0c0a7212 */ /* 0x000fe400078efe0b */
[----:B------:R-:W-:Y:S02]  /*2010*/  SEL R11, RZ, 0x10, P0 ;  /* 0x00000010ff0b7807 */ /* 0x000fe40000000000 */
[----:B------:R-:W-:Y:S01]  /*2020*/  SEL R12, RZ, 0x20, P1 ;  /* 0x00000020ff0c7807 */ /* 0x000fe20000800000 */
[----:B------:R-:W-:Y:S01]  /*2030*/  IMAD R13, R90, UR7, R7 ;  /* 0x000000075a0d7c24 */ /* 0x000fe2000f8e0207 */
[----:B------:R-:W-:Y:S02]  /*2040*/  ISETP.GE.AND P3, PT, R32, UR4, PT ;  /* 0x0000000420007c0c */ /* 0x000fe4000bf66270 */
[----:B------:R-:W-:Y:S01]  /*2050*/  LOP3.LUT R11, R12, R10, R11, 0xfe, !PT ;  /* 0x0000000a0c0b7212 */ /* 0x000fe200078efe0b */
[----:B------:R-:W-:Y:S01]  /*2060*/  IMAD.WIDE.U32 R6, R90, UR6, R16 ;  /* 0x000000065a067c25 */ /* 0x000fe2000f8e0010 */
[----:B------:R-:W-:Y:S01]  /*2070*/  SEL R10, RZ, 0x40, P2 ;  /* 0x00000040ff0a7807 */ /* 0x000fe20001000000 */
[----:B------:R-:W-:-:S02]  /*2080*/  ULDC.64 UR4, c[0x0][0x338] ;  /* 0x0000ce0000047ab9 */ /* 0x000fc40000000a00 */
[----:B------:R-:W-:Y:S01]  /*2090*/  IMAD R12, R20, UR4, RZ ;  /* 0x00000004140c7c24 */ /* 0x000fe2000f8e02ff */
[----:B------:R-:W-:Y:S01]  /*20a0*/  LOP3.LUT R95, R11, R10, RZ, 0xfc, !PT ;  /* 0x0000000a0b5f7212 */ /* 0x000fe200078efcff */
[----:B------:R-:W-:Y:S02]  /*20b0*/  IMAD.IADD R7, R7, 0x1, R13 ;  /* 0x0000000107077824 */ /* 0x000fe400078e020d */
[C---:B------:R-:W-:Y:S02]  /*20c0*/  IMAD R10, R42.reuse, R14, RZ ;  /* 0x0000000e2a0a7224 */ /* 0x040fe400078e02ff */
[----:B----4-:R-:W-:Y:S02]  /*20d0*/  IMAD R32, R42, R58, RZ ;  /* 0x0000003a2a207224 */ /* 0x010fe400078e02ff */
[C---:B------:R-:W-:Y:S02]  /*20e0*/  IMAD R93, R21.reuse, UR5, R12 ;  /* 0x00000005155d7c24 */ /* 0x040fe4000f8e020c */
[----:B------:R-:W-:Y:S01]  /*20f0*/  IMAD.WIDE.U32 R6, R21, UR4, R6 ;  /* 0x0000000415067c25 */ /* 0x000fe2000f8e0006 */
[----:B-1----:R-:W-:Y:S01]  /*2100*/  ISETP.GE.AND P0, PT, R16, R41, PT ;  /* 0x000000291000720c */ /* 0x002fe20003f06270 */
[----:B------:R-:W-:-:S02]  /*2110*/  ULDC UR4, c[0x0][0x2f4] ;  /* 0x0000bd0000047ab9 */ /* 0x000fc40000000800 */
[C---:B------:R-:W-:Y:S02]  /*2120*/  IMAD R35, R22.reuse, R15, R10 ;  /* 0x0000000f16237224 */ /* 0x040fe400078e020a */
[----:B------:R-:W-:-:S04]  /*2130*/  IMAD.WIDE.U32 R12, R22, R14, R200 ;  /* 0x0000000e160c7225 */ /* 0x000fc800078e00c8 */
[----:B------:R-:W-:-:S04]  /*2140*/  IMAD.WIDE.U32 R20, R22, R14, R16 ;  /* 0x0000000e16147225 */ /* 0x000fc800078e0010 */
[----:B------:R-:W-:-:S04]  /*2150*/  IMAD.WIDE.U32 R10, R22, R58, R200 ;  /* 0x0000003a160a7225 */ /* 0x000fc800078e00c8 */
[----:B------:R-:W-:Y:S02]  /*2160*/  IMAD R39, R22, R59, R32 ;  /* 0x0000003b16277224 */ /* 0x000fe400078e0220 */
[----:B------:R-:W-:Y:S02]  /*2170*/  IMAD.IADD R13, R13, 0x1, R35 ;  /* 0x000000010d0d7824 */ /* 0x000fe400078e0223 */
[----:B------:R-:W-:Y:S02]  /*2180*/  IMAD.IADD R35, R35, 0x1, R21 ;  /* 0x0000000123237824 */ /* 0x000fe400078e0215 */
[----:B------:R-:W-:Y:S01]  /*2190*/  IMAD.IADD R21, R11, 0x1, R39 ;  /* 0x000000010b157824 */ /* 0x000fe200078e0227 */
[----:B-----5:R-:W-:Y:S01]  /*21a0*/  SHF.R.S32.HI R11, RZ, 0x1f, R30 ;  /* 0x0000001fff0b7819 */ /* 0x020fe2000001141e */
[----:B------:R-:W-:Y:S02]  /*21b0*/  IMAD.MOV.U32 R34, RZ, RZ, R20 ;  /* 0x000000ffff227224 */ /* 0x000fe400078e0014 */
[----:B------:R-:W-:-:S02]  /*21c0*/  IMAD.MOV.U32 R20, RZ, RZ, R10 ;  /* 0x000000ffff147224 */ /* 0x000fc400078e000a */
[C---:B------:R-:W-:Y:S02]  /*21d0*/  IMAD R10, R11.reuse, R14, RZ ;  /* 0x0000000e0b0a7224 */ /* 0x040fe400078e02ff */
[----:B------:R-:W-:Y:S02]  /*21e0*/  IMAD R38, R11, R58, RZ ;  /* 0x0000003a0b267224 */ /* 0x000fe400078e02ff */
[C---:B------:R-:W-:Y:S02]  /*21f0*/  IMAD R85, R30.reuse, R15, R10 ;  /* 0x0000000f1e557224 */ /* 0x040fe400078e020a */
[----:B------:R-:W-:-:S04]  /*2200*/  IMAD.WIDE.U32 R10, R30, R14, R12 ;  /* 0x0000000e1e0a7225 */ /* 0x000fc800078e000c */
[----:B------:R-:W-:Y:S02]  /*2210*/  IMAD.WIDE.U32 R12, R30, R14, R34 ;  /* 0x0000000e1e0c7225 */ /* 0x000fe400078e0022 */
[----:B------:R-:W3:Y:S01]  /*2220*/  LDL R34, [R1+0x3c] ;  /* 0x00003c0001227983 */ /* 0x000ee20000100800 */
[----:B------:R-:W-:Y:S02]  /*2230*/  IADD3 R60, P2, R22, R61, RZ ;  /* 0x0000003d163c7210 */ /* 0x000fe40007f5e0ff */
[----:B------:R-:W-:-:S03]  /*2240*/  SEL R37, R41, RZ, P0 ;  /* 0x000000ff29257207 */ /* 0x000fc60000000000 */
[----:B------:R-:W-:Y:S02]  /*2250*/  IMAD.X R61, R42, 0x1, R43, P2 ;  /* 0x000000012a3d7824 */ /* 0x000fe400010e062b */
[----:B------:R-:W-:Y:S02]  /*2260*/  IMAD.IADD R37, R16, 0x1, R37 ;  /* 0x0000000110257824 */ /* 0x000fe400078e0225 */
[C---:B------:R-:W-:Y:S02]  /*2270*/  VIADD R42, R22.reuse, 0x40 ;  /* 0x00000040162a7836 */ /* 0x040fe40000000000 */
[----:B------:R-:W-:Y:S01]  /*2280*/  IMAD.WIDE.U32 R32, R22, R58, R16 ;  /* 0x0000003a16207225 */ /* 0x000fe200078e0010 */
[----:B------:R-:W-:-:S03]  /*2290*/  SHF.R.S32.HI R36, RZ, 0x1f, R37 ;  /* 0x0000001fff247819 */ /* 0x000fc60000011425 */
[----:B------:R-:W-:Y:S01]  /*22a0*/  IMAD.SHL.U32 R42, R42, 0x40, RZ ;  /* 0x000000402a2a7824 */ /* 0x000fe200078e00ff */
[----:B------:R-:W-:Y:S01]  /*22b0*/  LEA.HI R36, R36, R37, RZ, 0x3 ;  /* 0x0000002524247211 */ /* 0x000fe200078f18ff */
[----:B------:R-:W-:Y:S02]  /*22c0*/  IMAD.IADD R33, R39, 0x1, R33 ;  /* 0x0000000127217824 */ /* 0x000fe400078e0221 */
[----:B--2---:R-:W-:Y:S01]  /*22d0*/  IMAD.SHL.U32 R71, R45, 0x40, RZ ;  /* 0x000000402d477824 */ /* 0x004fe200078e00ff */
[----:B------:R-:W-:Y:S01]  /*22e0*/  LOP3.LUT R42, R42, 0x1c0, RZ, 0xc0, !PT ;  /* 0x000001c02a2a7812 */ /* 0x000fe200078ec0ff */
[----:B------:R-:W-:Y:S02]  /*22f0*/  VIADD R44, R44, 0xffffff80 ;  /* 0xffffff802c2c7836 */ /* 0x000fe40000000000 */
[----:B------:R-:W-:Y:S01]  /*2300*/  IMAD.WIDE.U32 R56, R30, R58, R32 ;  /* 0x0000003a1e387225 */ /* 0x000fe200078e0020 */
[----:B------:R-:W-:Y:S02]  /*2310*/  LOP3.LUT R71, R71, 0x1c0, RZ, 0xc0, !PT ;  /* 0x000001c047477812 */ /* 0x000fe400078ec0ff */
[----:B------:R-:W-:Y:S01]  /*2320*/  LOP3.LUT R32, R42, 0x38, R36, 0xf8, !PT ;  /* 0x000000382a207812 */ /* 0x000fe200078ef824 */
[----:B------:R-:W-:Y:S01]  /*2330*/  VIADD R76, R40, 0x8 ;  /* 0x00000008284c7836 */ /* 0x000fe20000000000 */
[----:B------:R-:W-:Y:S01]  /*2340*/  SHF.R.S32.HI R40, RZ, 0x1f, R44 ;  /* 0x0000001fff287819 */ /* 0x000fe2000001142c */
[----:B------:R-:W-:Y:S01]  /*2350*/  VIADD R42, R22, 0x40 ;  /* 0x00000040162a7836 */ /* 0x000fe20000000000 */
[----:B------:R-:W-:-:S02]  /*2360*/  SHF.R.U32.HI R74, RZ, 0x3, R71 ;  /* 0x00000003ff4a7819 */ /* 0x000fc40000011647 */
[----:B------:R-:W-:Y:S01]  /*2370*/  LOP3.LUT R33, R71, 0x18, R16, 0xf8, !PT ;  /* 0x0000001847217812 */ /* 0x000fe200078ef810 */
[----:B------:R-:W-:Y:S01]  /*2380*/  IMAD.SHL.U32 R42, R42, 0x40, RZ ;  /* 0x000000402a2a7824 */ /* 0x000fe200078e00ff */
[----:B------:R-:W-:Y:S02]  /*2390*/  LEA.HI R40, R40, R44, RZ, 0x5 ;  /* 0x0000002c28287211 */ /* 0x000fe400078f28ff */
[----:B------:R-:W-:Y:S02]  /*23a0*/  LOP3.LUT R33, R33, R74, RZ, 0x3c, !PT ;  /* 0x0000004a21217212 */ /* 0x000fe400078e3cff */
[----:B------:R-:W-:Y:S02]  /*23b0*/  SHF.R.S32.HI R40, RZ, 0x5, R40 ;  /* 0x00000005ff287819 */ /* 0x000fe40000011428 */
[----:B------:R-:W-:Y:S01]  /*23c0*/  LOP3.LUT R42, R42, 0x1c0, RZ, 0xc0, !PT ;  /* 0x000001c02a2a7812 */ /* 0x000fe200078ec0ff */
[----:B------:R-:W-:Y:S01]  /*23d0*/  IMAD.MOV.U32 R77, RZ, RZ, 0x20 ;  /* 0x00000020ff4d7424 */ /* 0x000fe200078e00ff */
[----:B------:R-:W-:Y:S01]  /*23e0*/  LOP3.LUT P1, RZ, R45, 0x4, RZ, 0xc0, !PT ;  /* 0x000000042dff7812 */ /* 0x000fe2000782c0ff */
[----:B------:R-:W-:Y:S01]  /*23f0*/  IMAD R79, R40, 0x200, R33 ;  /* 0x00000200284f7824 */ /* 0x000fe200078e0221 */
[----:B------:R-:W-:-:S02]  /*2400*/  LOP3.LUT R33, R71, 0x38, R36, 0xf8, !PT ;  /* 0x0000003847217812 */ /* 0x000fc400078ef824 */
[----:B------:R-:W-:Y:S01]  /*2410*/  SHF.R.U32.HI R42, RZ, 0x3, R42 ;  /* 0x00000003ff2a7819 */ /* 0x000fe2000001162a */
[----:B------:R-:W-:Y:S01]  /*2420*/  IMAD R37, R9, 0x60, RZ ;  /* 0x0000006009257824 */ /* 0x000fe200078e02ff */
[C---:B------:R-:W-:Y:S01]  /*2430*/  SHF.L.U64.HI R67, R8.reuse, 0x6, R9 ;  /* 0x0000000608437819 */ /* 0x040fe20000010209 */
[----:B------:R-:W-:Y:S01]  /*2440*/  IMAD.SHL.U32 R68, R8, 0x40, RZ ;  /* 0x0000004008447824 */ /* 0x000fe200078e00ff */
[----:B------:R-:W-:Y:S01]  /*2450*/  SHF.L.U64.HI R69, R14, 0x6, R15 ;  /* 0x000000060e457819 */ /* 0x000fe2000001020f */
[----:B------:R-:W-:Y:S01]  /*2460*/  IMAD R81, R15, 0x60, RZ ;  /* 0x000000600f517824 */ /* 0x000fe200078e02ff */
[----:B------:R-:W-:Y:S01]  /*2470*/  SHF.L.U64.HI R72, R58, 0x6, R59 ;  /* 0x000000063a487819 */ /* 0x000fe2000001023b */
[----:B------:R-:W-:Y:S01]  /*2480*/  IMAD.SHL.U32 R70, R14, 0x40, RZ ;  /* 0x000000400e467824 */ /* 0x000fe200078e00ff */
[----:B------:R-:W-:Y:S01]  /*2490*/  SEL R77, R77, 0xffffffe0, !P1 ;  /* 0xffffffe04d4d7807 */ /* 0x000fe20004800000 */
[----:B------:R-:W-:Y:S01]  /*24a0*/  IMAD R87, R30, R59, R38 ;  /* 0x0000003b1e577224 */ /* 0x000fe200078e0226 */
[----:B------:R-:W-:Y:S01]  /*24b0*/  LOP3.LUT R33, R33, R74, RZ, 0x3c, !PT ;  /* 0x0000004a21217212 */ /* 0x000fe200078e3cff */
[----:B------:R-:W-:Y:S01]  /*24c0*/  IMAD R35, R59, 0x60, RZ ;  /* 0x000000603b237824 */ /* 0x000fe200078e02ff */
[----:B------:R-:W-:Y:S01]  /*24d0*/  LOP3.LUT R32, R32, R42, RZ, 0x3c, !PT ;  /* 0x0000002a20207212 */ /* 0x000fe200078e3cff */
[----:B------:R-:W-:Y:S01]  /*24e0*/  IMAD.SHL.U32 R73, R58, 0x40, RZ ;  /* 0x000000403a497824 */ /* 0x000fe200078e00ff */
[----:B------:R-:W-:Y:S01]  /*24f0*/  SEL R94, RZ, 0xffffff80, P3 ;  /* 0xffffff80ff5e7807 */ /* 0x000fe20001800000 */
[----:B------:R-:W-:Y:S01]  /*2500*/  IMAD.WIDE.U32 R20, R30, R58, R20 ;  /* 0x0000003a1e147225 */ /* 0x000fe200078e0014 */
[----:B------:R-:W-:-:S03]  /*2510*/  LOP3.LUT R89, R36, 0xfffffff8, RZ, 0xc0, !PT ;  /* 0xfffffff824597812 */ /* 0x000fc600078ec0ff */
[----:B------:R-:W-:Y:S02]  /*2520*/  VIADD R45, R22, 0x40 ;  /* 0x00000040162d7836 */ /* 0x000fe40000000000 */
[----:B------:R-:W-:Y:S01]  /*2530*/  IMAD.WIDE.U32 R8, R8, 0x60, RZ ;  /* 0x0000006008087825 */ /* 0x000fe200078e00ff */
[----:B------:R-:W-:-:S03]  /*2540*/  LOP3.LUT R94, R95, 0x80, R94, 0xc8, !PT ;  /* 0x000000805f5e7812 */ /* 0x000fc600078ec85e */
[----:B------:R-:W-:-:S04]  /*2550*/  IMAD.WIDE.U32 R14, R14, 0x60, RZ ;  /* 0x000000600e0e7825 */ /* 0x000fc800078e00ff */
[----:B------:R-:W-:Y:S01]  /*2560*/  IMAD.WIDE.U32 R58, R58, 0x60, RZ ;  /* 0x000000603a3a7825 */ /* 0x000fe200078e00ff */
[----:B------:R-:W-:Y:S02]  /*2570*/  SHF.R.S32.HI R75, RZ, 0x1f, R45 ;  /* 0x0000001fff4b7819 */ /* 0x000fe4000001142d */
[----:B------:R-:W-:Y:S01]  /*2580*/  SHF.R.S32.HI R88, RZ, 0x3, R36 ;  /* 0x00000003ff587819 */ /* 0x000fe20000011424 */
[----:B------:R-:W-:Y:S01]  /*2590*/  IMAD.IADD R84, R11, 0x1, R85 ;  /* 0x000000010b547824 */ /* 0x000fe200078e0255 */
[----:B------:R-:W-:Y:S01]  /*25a0*/  SHF.R.S32.HI R90, RZ, 0x1f, R89 ;  /* 0x0000001fff5a7819 */ /* 0x000fe20000011459 */
[----:B------:R-:W-:Y:S01]  /*25b0*/  IMAD.IADD R86, R21, 0x1, R87 ;  /* 0x0000000115567824 */ /* 0x000fe200078e0257 */
[----:B------:R-:W-:Y:S01]  /*25c0*/  ISETP.GE.AND P1, PT, R16, UR4, PT ;  /* 0x0000000410007c0c */ /* 0x000fe2000bf26270 */
[----:B------:R-:W-:Y:S01]  /*25d0*/  IMAD.SHL.U32 R78, R41, 0x2, RZ ;  /* 0x00000002294e7824 */ /* 0x000fe200078e00ff */
[----:B------:R-:W-:Y:S01]  /*25e0*/  ISETP.GE.AND P2, PT, R62, UR4, PT ;  /* 0x000000043e007c0c */ /* 0x000fe2000bf46270 */
[----:B------:R-:W-:Y:S01]  /*25f0*/  IMAD.IADD R80, R9, 0x1, R37 ;  /* 0x0000000109507824 */ /* 0x000fe200078e0225 */
[----:B------:R-:W-:Y:S01]  /*2600*/  LOP3.LUT R95, R95, 0x40, RZ, 0xc0, !PT ;  /* 0x000000405f5f7812 */ /* 0x000fe200078ec0ff */
[----:B------:R-:W-:-:S02]  /*2610*/  IMAD.IADD R81, R15, 0x1, R81 ;  /* 0x000000010f517824 */ /* 0x000fc400078e0251 */
[----:B------:R-:W-:Y:S02]  /*2620*/  IMAD.IADD R82, R59, 0x1, R35 ;  /* 0x000000013b527824 */ /* 0x000fe400078e0223 */
[----:B------:R-:W-:Y:S02]  /*2630*/  IMAD.IADD R83, R77, 0x1, R79 ;  /* 0x000000014d537824 */ /* 0x000fe400078e024f */
[----:B------:R-:W-:Y:S02]  /*2640*/  IMAD.IADD R85, R85, 0x1, R13 ;  /* 0x0000000155557824 */ /* 0x000fe400078e020d */
[----:B------:R-:W-:Y:S02]  /*2650*/  IMAD.IADD R87, R87, 0x1, R57 ;  /* 0x0000000157577824 */ /* 0x000fe400078e0239 */
[----:B------:R-:W-:Y:S02]  /*2660*/  IMAD R91, R40, 0x200, R33 ;  /* 0x00000200285b7824 */ /* 0x000fe400078e0221 */
[----:B------:R-:W-:Y:S01]  /*2670*/  IMAD.IADD R93, R7, 0x1, R93 ;  /* 0x00000001075d7824 */ /* 0x000fe200078e025d */
[----:B------:R-:W-:Y:S01]  /*2680*/  @!P6 BAR.SYNC.DEFER_BLOCKING 0x9, 0x100 ;  /* 0x024400000000eb1d */ /* 0x000fe20000010000 */
[----:B---3--:R-:W-:-:S07]  /*2690*/  IMAD.IADD R92, R34, 0x1, R32 ;  /* 0x00000001225c7824 */ /* 0x008fce00078e0220 */
.L_x_5632:
        /* <DEDUP_REMOVED lines=17> */
[C---:B------:R-:W-:Y:S01]  /*27b0*/  IMAD R27, R18.reuse, 0x1800, R79 ;  /* 0x00001800121b7824 */ /* 0x040fe200078e024f */
        /* <DEDUP_REMOVED lines=8> */
[----:B---3--:R-:W-:Y:S05]  /*2840*/  @!P3 BRA `(.L_x_5586) ;  /* 0x000000280018b947 */ /* 0x008fea0003800000 */
        /* <DEDUP_REMOVED lines=9> */
[----:B------:R-:W-:Y:S01]  /*28e0*/  IMAD.WIDE.U32 R32, R58, R45, RZ ;  /* 0x0000002d3a207225 */ /* 0x000fe200078e00ff */
[----:B------:R-:W-:-:S03]  /*28f0*/  IADD3 R96, R35, R39, RZ ;  /* 0x0000002723607210 */ /* 0x000fc60007ffe0ff */
        /* <DEDUP_REMOVED lines=30> */
.L_x_5589:
[----:B------:R-:W-:Y:S05]  /*2ae0*/  BSYNC B1 ;  /* 0x0000000000017941 */ /* 0x000fea0003800000 */
.L_x_5588:
[----:B0-----:R-:W-:Y:S01]  /*2af0*/  VIADD R36, R22, 0x40 ;  /* 0x0000004016247836 */ /* 0x001fe20000000000 */
[----:B------:R-:W-:Y:S01]  /*2b00*/  BSSY B1, `(.L_x_5590) ;  /* 0x000001c000017945 */ /* 0x000fe20003800000 */
[----:B------:R-:W-:Y:S01]  /*2b10*/  CS2R R44, SRZ ;  /* 0x00000000002c7805 */ /* 0x000fe2000001ff00 */
[----:B-----5:R-:W-:Y:S01]  /*2b20*/  IMAD.MOV.U32 R98, RZ, RZ, R50 ;  /* 0x000000ffff627224 */ /* 0x020fe200078e0032 */
[----:B------:R-:W-:Y:S02]  /*2b30*/  CS2R R46, SRZ ;  /* 0x00000000002e7805 */ /* 0x000fe4000001ff00 */
[----:B------:R-:W-:Y:S02]  /*2b40*/  ISETP.GE.AND P5, PT, R36, R106, PT ;  /* 0x0000006a2400720c */ /* 0x000fe40003fa6270 */
[----:B------:R-:W-:Y:S01]  /*2b50*/  CS2R R36, SRZ ;  /* 0x0000000000247805 */ /* 0x000fe2000001ff00 */
[----:B------:R-:W-:-:S10]  /*2b60*/  IMAD.MOV.U32 R99, RZ, RZ, R51 ;  /* 0x000000ffff637224 */ /* 0x000fd400078e0033 */
        /* <DEDUP_REMOVED lines=21> */
.L_x_5591:
[----:B------:R-:W-:Y:S05]  /*2cc0*/  BSYNC B1 ;  /* 0x0000000000017941 */ /* 0x000fea0003800000 */
.L_x_5590:
        /* <DEDUP_REMOVED lines=27> */
.L_x_5592:
[----:B------:R-:W-:Y:S01]  /*2e80*/  IMAD R96, R18, 0x8, R19 ;  /* 0x0000000812607824 */ /* 0x000fe200078e0213 */
[----:B------:R-:W-:Y:S01]  /*2e90*/  SHF.L.U32 R107, R202, 0x1f, RZ ;  /* 0x0000001fca6b7819 */ /* 0x000fe200000006ff */
[----:B------:R-:W-:Y:S03]  /*2ea0*/  BSSY B1, `(.L_x_5593) ;  /* 0x0000003000017945 */ /* 0x000fe60003800000 */
[----:B------:R-:W0:Y:S02]  /*2eb0*/  SYNCS.PHASECHK.TRANS64.TRYWAIT P6, [R96+URZ+0x32490], R107 ;  /* 0x0324906b600075a7 */ /* 0x000e2400080c017f */
[----:B0-----:R-:W-:Y:S05]  /*2ec0*/  @!P6 BRA `(.L_x_5594) ;  /* 0x000001a8009ce947 */ /* 0x001fea0003800000 */
.L_x_5892:
[----:B------:R-:W-:Y:S05]  /*2ed0*/  BSYNC B1 ;  /* 0x0000000000017941 */ /* 0x000fea0003800000 */
.L_x_5593:
        /* <DEDUP_REMOVED lines=49> */
.L_x_5600:
[----:B------:R-:W-:Y:S05]  /*31f0*/  BSYNC B3 ;  /* 0x0000000000037941 */ /* 0x000fea0003800000 */
.L_x_5599:
[----:B--2---:R1:W-:Y:S02]  /*3200*/  STG.E.128 desc[UR40][R42.64], R32 ;  /* 0x000000202a007986 */ /* 0x0043e4000c101d28 */
.L_x_5598:
[----:B------:R-:W-:Y:S05]  /*3210*/  BSYNC B2 ;  /* 0x0000000000027941 */ /* 0x000fea0003800000 */
.L_x_5597:
        /* <DEDUP_REMOVED lines=46> */
.L_x_5602:
[----:B------:R-:W-:Y:S05]  /*3500*/  BSYNC B2 ;  /* 0x0000000000027941 */ /* 0x000fea0003800000 */
.L_x_5601:
[----:B--2---:R2:W-:Y:S02]  /*3510*/  STG.E.128 desc[UR40][R42.64+0x40], R32 ;  /* 0x000040202a007986 */ /* 0x0045e4000c101d28 */
.L_x_5596:
[----:B------:R-:W-:Y:S05]  /*3520*/  BSYNC B1 ;  /* 0x0000000000017941 */ /* 0x000fea0003800000 */
.L_x_5595:
        /* <DEDUP_REMOVED lines=48> */
.L_x_5607:
[----:B------:R-:W-:Y:S05]  /*3830*/  BSYNC B2 ;  /* 0x0000000000027941 */ /* 0x000fea0003800000 */
.L_x_5606:
[----:B--2---:R3:W-:Y:S02]  /*3840*/  STG.E.128 desc[UR40][R40.64], R32 ;  /* 0x0000002028007986 */ /* 0x0047e4000c101d28 */
.L_x_5605:
[----:B------:R-:W-:Y:S05]  /*3850*/  BSYNC B1 ;  /* 0x0000000000017941 */ /* 0x000fea0003800000 */
.L_x_5604:
        /* <DEDUP_REMOVED lines=46> */
.L_x_5609:
[----:B------:R-:W-:Y:S05]  /*3b40*/  BSYNC B1 ;  /* 0x0000000000017941 */ /* 0x000fea0003800000 */
.L_x_5608:
[----:B--2---:R1:W-:Y:S01]  /*3b50*/  STG.E.128 desc[UR40][R40.64+0x40], R32 ;  /* 0x0000402028007986 */ /* 0x0043e2000c101d28 */
[----:B------:R-:W-:Y:S05]  /*3b60*/  BRA `(.L_x_5603) ;  /* 0x0000001400b87947 */ /* 0x000fea0003800000 */
.L_x_5587:
[----:B------:R-:W-:Y:S01]  /*3b70*/  VIADD R36, R22, 0x40 ;  /* 0x0000004016247836 */ /* 0x000fe20000000000 */
[----:B------:R-:W-:-:S04]  /*3b80*/  CS2R R38, SRZ ;  /* 0x0000000000267805 */ /* 0x000fc8000001ff00 */
[----:B------:R-:W-:Y:S02]  /*3b90*/  ISETP.GE.AND P3, PT, R36, R106, PT ;  /* 0x0000006a2400720c */ /* 0x000fe40003f66270 */
        /* <DEDUP_REMOVED lines=39> */
[----:B0-----:R-:W-:Y:S01]  /*3e10*/  IMAD.MOV.U32 R48, RZ, RZ, R39 ;  /* 0x000000ffff307224 */ /* 0x001fe200078e0027 */
[----:B------:R-:W-:Y:S01]  /*3e20*/  PRMT R123, R53, 0x7610, R123 ;  /* 0x00007610357b7816 */ /* 0x000fe2000000007b */
[----:B------:R-:W-:Y:S01]  /*3e30*/  IMAD.MOV.U32 R49, RZ, RZ, R36 ;  /* 0x000000ffff317224 */ /* 0x000fe200078e0024 */
[----:B------:R-:W-:Y:S01]  /*3e40*/  PRMT R119, R55, 0x7610, R119 ;  /* 0x0000761037777816 */ /* 0x000fe20000000077 */
[----:B------:R-:W-:Y:S01]  /*3e50*/  IMAD.MOV.U32 R51, RZ, RZ, R37 ;  /* 0x000000ffff337224 */ /* 0x000fe200078e0025 */
[----:B------:R-:W-:-:S02]  /*3e60*/  PRMT R123, R123, 0x5410, R48 ;  /* 0x000054107b7b7816 */ /* 0x000fc40000000030 */
[----:B------:R-:W-:Y:S01]  /*3e70*/  PRMT R130, R50, 0x5410, R49 ;  /* 0x0000541032827816 */ /* 0x000fe20000000031 */
[----:B----4-:R-:W-:Y:S01]  /*3e80*/  IMAD.MOV.U32 R48, RZ, RZ, R42 ;  /* 0x000000ffff307224 */ /* 0x010fe200078e002a */
[----:B------:R-:W-:Y:S01]  /*3e90*/  PRMT R119, R119, 0x5410, R51 ;  /* 0x0000541077777816 */ /* 0x000fe20000000033 */
[----:B------:R-:W-:Y:S02]  /*3ea0*/  IMAD.MOV.U32 R49, RZ, RZ, R43 ;  /* 0x000000ffff317224 */ /* 0x000fe400078e002b */
[----:B------:R-:W-:Y:S02]  /*3eb0*/  IMAD.MOV.U32 R50, RZ, RZ, R40 ;  /* 0x000000ffff327224 */ /* 0x000fe400078e0028 */
[----:B------:R-:W-:Y:S01]  /*3ec0*/  IMAD.MOV.U32 R51, RZ, RZ, R41 ;  /* 0x000000ffff337224 */ /* 0x000fe200078e0029 */
[----:B------:R-:W-:Y:S01]  /*3ed0*/  PRMT R114, R48, 0x7610, R114 ;  /* 0x0000761030727816 */ /* 0x000fe20000000072 */
[----:B------:R-:W-:Y:S01]  /*3ee0*/  IMAD.MOV.U32 R52, RZ, RZ, R34 ;  /* 0x000000ffff347224 */ /* 0x000fe200078e0022 */
[----:B------:R-:W-:Y:S01]  /*3ef0*/  PRMT R115, R50, 0x5410, R49 ;  /* 0x0000541032737816 */ /* 0x000fe20000000031 */
[----:B------:R-:W-:Y:S01]  /*3f00*/  IMAD.MOV.U32 R54, RZ, RZ, R32 ;  /* 0x000000ffff367224 */ /* 0x000fe200078e0020 */
[----:B------:R-:W-:Y:S01]  /*3f10*/  PRMT R117, R51, 0x7610, R117 ;  /* 0x0000761033757816 */ /* 0x000fe20000000075 */
[----:B-----5:R-:W-:-:S02]  /*3f20*/  IMAD.MOV.U32 R48, RZ, RZ, R46 ;  /* 0x000000ffff307224 */ /* 0x020fc400078e002e */
[----:B------:R-:W-:Y:S02]  /*3f30*/  IMAD.MOV.U32 R49, RZ, RZ, R47 ;  /* 0x000000ffff317224 */ /* 0x000fe400078e002f */
[----:B------:R-:W-:Y:S02]  /*3f40*/  IMAD.MOV.U32 R50, RZ, RZ, R44 ;  /* 0x000000ffff327224 */ /* 0x000fe400078e002c */
[----:B------:R-:W-:Y:S01]  /*3f50*/  IMAD.MOV.U32 R51, RZ, RZ, R45 ;  /* 0x000000ffff337224 */ /* 0x000fe200078e002d */
[----:B------:R-:W-:Y:S02]  /*3f60*/  PRMT R129, R52, 0x5410, R54 ;  /* 0x0000541034817816 */ /* 0x000fe40000000036 */
[----:B------:R-:W-:Y:S02]  /*3f70*/  PRMT R114, R114, 0x5410, R48 ;  /* 0x0000541072727816 */ /* 0x000fe40000000030 */
[----:B------:R-:W-:Y:S02]  /*3f80*/  PRMT R116, R50, 0x5410, R49 ;  /* 0x0000541032747816 */ /* 0x000fe40000000031 */
[----:B------:R-:W-:Y:S01]  /*3f90*/  PRMT R117, R117, 0x5410, R51 ;  /* 0x0000541075757816 */ /* 0x000fe20000000033 */
[----:B------:R-:W-:Y:S06]  /*3fa0*/  @!P3 BRA `(.L_x_5610) ;  /* 0x000000000004b947 */ /* 0x000fec0003800000 */
[----:B------:R-:W-:Y:S01]  /*3fb0*/  BPT.TRAP 0x1 ;  /* 0x000000040000795c */ /* 0x000fe20000300000 */
.L_x_5610:
        /* <DEDUP_REMOVED lines=9> */
.L_x_5893:
[----:B------:R-:W-:Y:S05]  /*4050*/  BSYNC B1 ;  /* 0x0000000000017941 */ /* 0x000fea0003800000 */
.L_x_5611:
[----:B------:R-:W-:Y:S01]  /*4060*/  ISETP.GE.OR P5, PT, R22, R106, P1 ;  /* 0x0000006a1600720c */ /* 0x000fe20000fa6670 */
[----:B------:R-:W-:-:S12]  /*4070*/  BSSY B1, `(.L_x_5613) ;  /* 0x000007f000017945 */ /* 0x000fd80003800000 */
[----:B------:R-:W-:Y:S05]  /*4080*/  @P5 BRA `(.L_x_5614) ;  /* 0x0000000400f45947 */ /* 0x000fea0003800000 */
[----:B------:R-:W1:Y:S01]  /*4090*/  S2R R50, SR_TID.X ;  /* 0x0000000000327919 */ /* 0x000e620000002100 */
[----:B------:R-:W-:Y:S01]  /*40a0*/  SHF.R.S32.HI R48, RZ, 0x1f, R22 ;  /* 0x0000001fff307819 */ /* 0x000fe20000011416 */
[-C--:B--2---:R-:W-:Y:S01]  /*40b0*/  IMAD.WIDE.U32 R104, R22, R102.reuse, R100 ;  /* 0x0000006616687225 */ /* 0x084fe200078e0064 */
[----:B------:R-:W-:Y:S03]  /*40c0*/  BSSY B2, `(.L_x_5615) ;  /* 0x000006d000027945 */ /* 0x000fe60003800000 */
[----:B------:R-:W-:Y:S01]  /*40d0*/  IMAD R48, R48, R102, RZ ;  /* 0x0000006630307224 */ /* 0x000fe200078e02ff */
[----:B------:R-:W-:-:S03]  /*40e0*/  IADD3 R108, P5, P6, R4, R104, R89 ;  /* 0x00000068046c7210 */ /* 0x000fc60007ebe059 */
[----:B------:R-:W-:Y:S01]  /*40f0*/  IMAD R49, R22, R103, R48 ;  /* 0x0000006716317224 */ /* 0x000fe200078e0230 */
[----:B------:R-:W-:-:S03]  /*4100*/  SEL R48, R78, R111, !P0 ;  /* 0x0000006f4e307207 */ /* 0x000fc60004000000 */
[----:B------:R-:W-:Y:S01]  /*4110*/  IMAD.IADD R112, R49, 0x1, R105 ;  /* 0x0000000131707824 */ /* 0x000fe200078e0269 */
[----:B------:R-:W-:-:S04]  /*4120*/  SHF.R.S32.HI R49, RZ, 0x1f, R48 ;  /* 0x0000001fff317819 */ /* 0x000fc80000011430 */
[----:B------:R-:W-:Y:S01]  /*4130*/  LEA.HI R49, R49, R48, RZ, 0x4 ;  /* 0x0000003031317211 */ /* 0x000fe200078f20ff */
[----:B------:R-:W-:Y:S01]  /*4140*/  IMAD R48, R18, 0x1800, R91 ;  /* 0x0000180012307824 */ /* 0x000fe200078e025b */
[----:B------:R-:W-:Y:S02]  /*4150*/  IADD3.X R110, R3, R112, R90, P5, P6 ;  /* 0x00000070036e7210 */ /* 0x000fe40002fec45a */
[----:B------:R-:W-:Y:S01]  /*4160*/  LEA.HI.SX32 R49, R49, R88, 0x1c ;  /* 0x0000005831317211 */ /* 0x000fe200078fe2ff */
[----:B------:R-:W-:-:S04]  /*4170*/  IMAD R48, R48, 0x2, R19 ;  /* 0x0000000230307824 */ /* 0x000fc800078e0213 */
[----:B------:R-:W-:Y:S02]  /*4180*/  IMAD.SHL.U32 R113, R49, 0x8, RZ ;  /* 0x0000000831717824 */ /* 0x000fe400078e00ff */
[----:B-1----:R-:W-:-:S03]  /*4190*/  VIADD R51, R50, 0xffffff80 ;  /* 0xffffff8032337836 */ /* 0x002fc60000000000 */
[----:B------:R-:W-:Y:S02]  /*41a0*/  LOP3.LUT R49, R71, 0x38, R113, 0xf8, !PT ;  /* 0x0000003847317812 */ /* 0x000fe400078ef871 */
[----:B------:R-:W-:Y:S02]  /*41b0*/  SHF.R.S32.HI R50, RZ, 0x1f, R51 ;  /* 0x0000001fff327819 */ /* 0x000fe40000011433 */
[----:B------:R-:W-:Y:S02]  /*41c0*/  LOP3.LUT R49, R49, R74, RZ, 0x3c, !PT ;  /* 0x0000004a31317212 */ /* 0x000fe400078e3cff */
[----:B------:R-:W-:-:S04]  /*41d0*/  LEA.HI R50, R50, R51, RZ, 0x5 ;  /* 0x0000003332327211 */ /* 0x000fc800078f28ff */
[----:B------:R-:W-:-:S05]  /*41e0*/  SHF.R.S32.HI R50, RZ, 0x5, R50 ;  /* 0x00000005ff327819 */ /* 0x000fca0000011432 */
[----:B------:R-:W-:-:S04]  /*41f0*/  IMAD R49, R50, 0x200, R49 ;  /* 0x0000020032317824 */ /* 0x000fc800078e0231 */
        /* <DEDUP_REMOVED lines=89> */
.L_x_5616:
[----:B------:R-:W-:Y:S05]  /*4790*/  BSYNC B2 ;  /* 0x0000000000027941 */ /* 0x000fea0003800000 */
.L_x_5615:
        /* <DEDUP_REMOVED lines=12> */
.L_x_5614:
[----:B------:R-:W-:Y:S05]  /*4860*/  BSYNC B1 ;  /* 0x0000000000017941 */ /* 0x000fea0003800000 */
.L_x_5613:
[----:B-1----:R-:W-:Y:S02]  /*4870*/  VIADD R33, R22, 0x40 ;  /* 0x0000004016217836 */ /* 0x002fe40000000000 */
[-C--:B--2---:R-:W-:Y:S02]  /*4880*/  IMAD R32, R75, R102.reuse, RZ ;  /* 0x000000664b207224 */ /* 0x084fe400078e02ff */
[C---:B------:R-:W-:Y:S01]  /*4890*/  IMAD.WIDE.U32 R100, R33.reuse, R102, R100 ;  /* 0x0000006621647225 */ /* 0x040fe200078e0064 */
[----:B------:R-:W-:-:S03]  /*48a0*/  ISETP.GE.OR P5, PT, R33, R106, P1 ;  /* 0x0000006a2100720c */ /* 0x000fc60000fa6670 */
[----:B------:R-:W-:-:S10]  /*48b0*/  IMAD R103, R33, R103, R32 ;  /* 0x0000006721677224 */ /* 0x000fd400078e0220 */
[----:B------:R-:W-:Y:S05]  /*48c0*/  @P5 BRA `(.L_x_5603) ;  /* 0x0000000800605947 */ /* 0x000fea0003800000 */
[----:B------:R-:W2:Y:S01]  /*48d0*/  LDL R34, [R1+0x3c] ;  /* 0x00003c0001227983 */ /* 0x000ea20000100800 */
[----:B------:R-:W-:Y:S01]  /*48e0*/  IMAD.IADD R50, R101, 0x1, R103 ;  /* 0x0000000165327824 */ /* 0x000fe200078e0267 */
[----:B------:R-:W-:Y:S01]  /*48f0*/  IADD3 R32, P5, P6, R4, R100, R89 ;  /* 0x0000006404207210 */ /* 0x000fe20007ebe059 */
[----:B------:R-:W-:Y:S01]  /*4900*/  VIADD R35, R22, 0x40 ;  /* 0x0000004016237836 */ /* 0x000fe20000000000 */
[----:B------:R-:W-:Y:S01]  /*4910*/  SEL R111, R78, R111, !P0 ;  /* 0x0000006f4e6f7207 */ /* 0x000fe20004000000 */
[----:B------:R-:W-:Y:S01]  /*4920*/  VIADD R36, R22, 0x40 ;  /* 0x0000004016247836 */ /* 0x000fe20000000000 */
[----:B------:R-:W-:Y:S01]  /*4930*/  IADD3.X R33, R3, R50, R90, P5, P6 ;  /* 0x0000003203217210 */ /* 0x000fe20002fec45a */
[----:B------:R-:W-:Y:S01]  /*4940*/  IMAD.SHL.U32 R35, R35, 0x40, RZ ;  /* 0x0000004023237824 */ /* 0x000fe200078e00ff */
[----:B------:R-:W-:Y:S01]  /*4950*/  LEA R48, P5, R32, R98, 0x1 ;  /* 0x0000006220307211 */ /* 0x000fe200078a08ff */
[----:B------:R-:W-:Y:S01]  /*4960*/  IMAD.SHL.U32 R36, R36, 0x40, RZ ;  /* 0x0000004024247824 */ /* 0x000fe200078e00ff */
[----:B------:R-:W-:Y:S02]  /*4970*/  BSSY B1, `(.L_x_5617) ;  /* 0x0000069000017945 */ /* 0x000fe40003800000 */
[----:B------:R-:W-:-:S02]  /*4980*/  LEA.HI.X R49, R32, R99, R33, 0x1, P5 ;  /* 0x0000006320317211 */ /* 0x000fc400028f0c21 */
[----:B------:R-:W-:Y:S02]  /*4990*/  SHF.R.S32.HI R32, RZ, 0x1f, R111 ;  /* 0x0000001fff207819 */ /* 0x000fe4000001146f */
[----:B------:R-:W-:Y:S02]  /*49a0*/  LOP3.LUT R35, R35, 0x1c0, RZ, 0xc0, !PT ;  /* 0x000001c023237812 */ /* 0x000fe400078ec0ff */
[----:B------:R-:W-:Y:S02]  /*49b0*/  LEA.HI R111, R32, R111, RZ, 0x4 ;  /* 0x0000006f206f7211 */ /* 0x000fe400078f20ff */
[----:B------:R-:W-:Y:S02]  /*49c0*/  LOP3.LUT R36, R36, 0x1c0, RZ, 0xc0, !PT ;  /* 0x000001c024247812 */ /* 0x000fe400078ec0ff */
[----:B------:R-:W-:Y:S02]  /*49d0*/  LEA.HI.SX32 R51, R111, R88, 0x1c ;  /* 0x000000586f337211 */ /* 0x000fe400078fe2ff */
[----:B------:R-:W-:-:S02]  /*49e0*/  SHF.R.U32.HI R35, RZ, 0x3, R35 ;  /* 0x00000003ff237819 */ /* 0x000fc40000011623 */
[----:B------:R-:W-:-:S04]  /*49f0*/  SHF.L.U32 R51, R51, 0x3, RZ ;  /* 0x0000000333337819 */ /* 0x000fc800000006ff */
[----:B------:R-:W-:-:S04]  /*4a00*/  LOP3.LUT R32, R36, 0x38, R51, 0xf8, !PT ;  /* 0x0000003824207812 */ /* 0x000fc800078ef833 */
[----:B------:R-:W-:-:S05]  /*4a10*/  LOP3.LUT R32, R32, R35, RZ, 0x3c, !PT ;  /* 0x0000002320207212 */ /* 0x000fca00078e3cff */
[----:B--2---:R-:W-:Y:S02]  /*4a20*/  IMAD.IADD R33, R34, 0x1, R32 ;  /* 0x0000000122217824 */ /* 0x004fe400078e0220 */
        /* <DEDUP_REMOVED lines=10> */
[----:B--2---:R-:W-:Y:S01]  /*4ad0*/  IMAD.MOV.U32 R40, RZ, RZ, R36 ;  /* 0x000000ffff287224 */ /* 0x004fe200078e0024 */
[----:B------:R-:W-:Y:S01]  /*4ae0*/  SHF.R.U32.HI R52, RZ, 0x10, R41 ;  /* 0x00000010ff347819 */ /* 0x000fe20000011629 */
[----:B------:R-:W-:Y:S01]  /*4af0*/  IMAD.MOV.U32 R41, RZ, RZ, R38 ;  /* 0x000000ffff297224 */ /* 0x000fe200078e0026 */
[--C-:B------:R-:W-:Y:S01]  /*4b00*/  SHF.R.U64 R105, R42, 0x10, R43.reuse ;  /* 0x000000102a697819 */ /* 0x100fe2000000122b */
[----:B-1----:R-:W-:Y:S01]  /*4b10*/  IMAD.MOV.U32 R36, RZ, RZ, R34 ;  /* 0x000000ffff247224 */ /* 0x002fe200078e0022 */
[----:B------:R-:W-:Y:S01]  /*4b20*/  SHF.R.U32.HI R54, RZ, 0x10, R43 ;  /* 0x00000010ff367819 */ /* 0x000fe2000001162b */
[--C-:B------:R-:W-:Y:S01]  /*4b30*/  HADD2.F32 R38, -RZ, R37.reuse.H0_H0 ;  /* 0x20000025ff267230 */ /* 0x100fe20000004100 */
[--C-:B------:R-:W-:Y:S01]  /*4b40*/  SHF.R.U64 R53, R46, 0x10, R47.reuse ;  /* 0x000000102e357819 */ /* 0x100fe2000000122f */
[----:B------:R-:W-:Y:S01]  /*4b50*/  HADD2.F32 R37, -RZ, R37.H1_H1 ;  /* 0x30000025ff257230 */ /* 0x000fe20000004100 */
[----:B------:R-:W-:Y:S01]  /*4b60*/  SHF.R.U32.HI R47, RZ, 0x10, R47 ;  /* 0x00000010ff2f7819 */ /* 0x000fe2000001162f */
[----:B------:R-:W-:-:S02]  /*4b70*/  HADD2.F32 R34, -RZ, R33.H0_H0 ;  /* 0x20000021ff227230 */ /* 0x000fc40000004100 */
[----:B------:R-:W-:Y:S02]  /*4b80*/  HADD2.F32 R44, -RZ, R44.H0_H0 ;  /* 0x2000002cff2c7230 */ /* 0x000fe40000004100 */
[----:B------:R-:W-:Y:S02]  /*4b90*/  HADD2.F32 R43, -RZ, R117.H0_H0 ;  /* 0x20000075ff2b7230 */ /* 0x000fe40000004100 */
[----:B------:R-:W-:Y:S02]  /*4ba0*/  HADD2.F32 R33, -RZ, R33.H1_H1 ;  /* 0x30000021ff217230 */ /* 0x000fe40000004100 */
[-C--:B------:R-:W-:Y:S01]  /*4bb0*/  FMUL.FTZ R46, R37, R44.reuse ;  /* 0x0000002c252e7220 */ /* 0x080fe20000410000 */
[----:B------:R-:W-:Y:S02]  /*4bc0*/  HADD2.F32 R117, -RZ, R117.H1_H1 ;  /* 0x30000075ff757230 */ /* 0x000fe40000004100 */
[----:B------:R-:W-:Y:S02]  /*4bd0*/  HADD2.F32 R42, -RZ, R52.H0_H0 ;  /* 0x20000034ff2a7230 */ /* 0x000fe40000004100 */
[C---:B------:R-:W-:Y:S01]  /*4be0*/  FMUL.FTZ R44, R33.reuse, R44 ;  /* 0x0000002c212c7220 */ /* 0x040fe20000410000 */
[-C--:B------:R-:W-:Y:S01]  /*4bf0*/  FMUL.FTZ R45, R38, R117.reuse ;  /* 0x00000075262d7220 */ /* 0x080fe20000410000 */
[C---:B------:R-:W-:Y:S01]  /*4c00*/  FMUL.FTZ R117, R34.reuse, R117 ;  /* 0x0000007522757220 */ /* 0x040fe20000410000 */
[-C--:B------:R-:W-:Y:S01]  /*4c10*/  FFMA.FTZ R46, R33, R42.reuse, -R46 ;  /* 0x0000002a212e7223 */ /* 0x080fe2000001082e */
[----:B------:R-:W-:Y:S01]  /*4c20*/  FFMA.FTZ R52, R37, R42, R44 ;  /* 0x0000002a25347223 */ /* 0x000fe2000001002c */
[----:B------:R-:W-:Y:S01]  /*4c30*/  FFMA.FTZ R45, R34, R43, -R45 ;  /* 0x0000002b222d7223 */ /* 0x000fe2000001082d */
[----:B------:R-:W-:-:S02]  /*4c40*/  HADD2.F32 R42, -RZ, R116.H1_H1 ;  /* 0x30000074ff2a7230 */ /* 0x000fc40000004100 */
[----:B------:R-:W-:Y:S01]  /*4c50*/  FFMA.FTZ R117, R38, R43, R117 ;  /* 0x0000002b26757223 */ /* 0x000fe20000010075 */
[----:B------:R-:W-:Y:S02]  /*4c60*/  HADD2.F32 R33, -RZ, R35.H0_H0 ;  /* 0x20000023ff217230 */ /* 0x000fe40000004100 */
[--C-:B------:R-:W-:Y:S02]  /*4c70*/  HADD2.F32 R34, -RZ, R39.reuse.H0_H0 ;  /* 0x20000027ff227230 */ /* 0x100fe40000004100 */
[----:B------:R-:W-:Y:S02]  /*4c80*/  HADD2.F32 R39, -RZ, R39.H1_H1 ;  /* 0x30000027ff277230 */ /* 0x000fe40000004100 */
[----:B------:R-:W-:Y:S01]  /*4c90*/  FMUL.FTZ R43, R33, R42 ;  /* 0x0000002a212b7220 */ /* 0x000fe20000410000 */
[----:B------:R-:W-:Y:S02]  /*4ca0*/  HADD2.F32 R44, -RZ, R47.H0_H0 ;  /* 0x2000002fff2c7230 */ /* 0x000fe40000004100 */
[----:B------:R-:W-:-:S02]  /*4cb0*/  HADD2.F32 R35, -RZ, R35.H1_H1 ;  /* 0x30000023ff237230 */ /* 0x000fc40000004100 */
[----:B------:R-:W-:Y:S02]  /*4cc0*/  HADD2.F32 R37, -RZ, R115.H1_H1 ;  /* 0x30000073ff257230 */ /* 0x000fe40000004100 */
[----:B------:R-:W-:Y:S02]  /*4cd0*/  HADD2.F32 R38, -RZ, R54.H0_H0 ;  /* 0x20000036ff267230 */ /* 0x000fe40000004100 */
[C---:B------:R-:W-:Y:S01]  /*4ce0*/  FMUL.FTZ R54, R34.reuse, R42 ;  /* 0x0000002a22367220 */ /* 0x040fe20000410000 */
[-C--:B------:R-:W-:Y:S01]  /*4cf0*/  FMUL.FTZ R42, R39, R44.reuse ;  /* 0x0000002c272a7220 */ /* 0x080fe20000410000 */
[----:B------:R-:W-:Y:S01]  /*4d00*/  FMUL.FTZ R102, R35, R44 ;  /* 0x0000002c23667220 */ /* 0x000fe20000410000 */
[-C--:B------:R-:W-:Y:S01]  /*4d10*/  FFMA.FTZ R44, R34, R37.reuse, R43 ;  /* 0x00000025222c7223 */ /* 0x080fe2000001002b */
[----:B------:R-:W-:Y:S01]  /*4d20*/  FFMA.FTZ R54, R33, R37, -R54 ;  /* 0x0000002521367223 */ /* 0x000fe20000010836 */
[----:B------:R-:W-:Y:S02]  /*4d30*/  HADD2.F32 R34, -RZ, R40.H0_H0 ;  /* 0x20000028ff227230 */ /* 0x000fe40000004100 */
[----:B------:R-:W-:Y:S01]  /*4d40*/  FFMA.FTZ R55, R35, R38, -R42 ;  /* 0x0000002623377223 */ /* 0x000fe2000001082a */
[----:B------:R-:W-:-:S02]  /*4d50*/  HADD2.F32 R116, -RZ, R116.H0_H0 ;  /* 0x20000074ff747230 */ /* 0x000fc40000004100 */
[----:B------:R-:W-:Y:S01]  /*4d60*/  FFMA.FTZ R103, R39, R38, R102 ;  /* 0x0000002627677223 */ /* 0x000fe20000010066 */
[----:B------:R-:W-:Y:S02]  /*4d70*/  HADD2.F32 R37, -RZ, R104.H0_H0 ;  /* 0x20000068ff257230 */ /* 0x000fe40000004100 */
[----:B------:R-:W-:Y:S02]  /*4d80*/  HADD2.F32 R33, -RZ, R32.H0_H0 ;  /* 0x20000020ff217230 */ /* 0x000fe40000004100 */
[----:B------:R-:W-:Y:S01]  /*4d90*/  FMUL.FTZ R38, R34, R116 ;  /* 0x0000007422267220 */ /* 0x000fe20000410000 */
[----:B------:R-:W-:Y:S01]  /*4da0*/  HADD2.F32 R40, -RZ, R40.H1_H1 ;  /* 0x30000028ff287230 */ /* 0x000fe20000004100 */
[----:B------:R-:W-:Y:S01]  /*4db0*/  F2FP.F16.F32.PACK_AB R54, R55, R54 ;  /* 0x000000363736723e */ /* 0x000fe200000000ff */
        /* <DEDUP_REMOVED lines=11> */
[----:B------:R-:W-:Y:S02]  /*4e70*/  HADD2.F32 R34, -RZ, R114.H0_H0 ;  /* 0x20000072ff227230 */ /* 0x000fe40000004100 */
[----:B------:R-:W-:-:S02]  /*4e80*/  HADD2.F32 R33, -RZ, R41.H0_H0 ;  /* 0x20000029ff217230 */ /* 0x000fc40000004100 */
[----:B------:R-:W-:Y:S01]  /*4e90*/  HADD2.F32 R114, -RZ, R114.H1_H1 ;  /* 0x30000072ff727230 */ /* 0x000fe20000004100 */
[----:B------:R-:W-:Y:S01]  /*4ea0*/  F2FP.F16.F32.PACK_AB R40, R40, R39 ;  /* 0x000000272828723e */ /* 0x000fe200000000ff */
[----:B------:R-:W-:Y:S02]  /*4eb0*/  HADD2.F32 R37, -RZ, R53.H0_H0 ;  /* 0x20000035ff257230 */ /* 0x000fe40000004100 */
[--C-:B------:R-:W-:Y:S02]  /*4ec0*/  HADD2.F32 R32, -RZ, R36.reuse.H0_H0 ;  /* 0x20000024ff207230 */ /* 0x100fe40000004100 */
[-C--:B------:R-:W-:Y:S01]  /*4ed0*/  FMUL.FTZ R47, R33, R114.reuse ;  /* 0x00000072212f7220 */ /* 0x080fe20000410000 */
[----:B------:R-:W-:Y:S02]  /*4ee0*/  HADD2.F32 R41, -RZ, R41.H1_H1 ;  /* 0x30000029ff297230 */ /* 0x000fe40000004100 */
[----:B------:R-:W-:Y:S02]  /*4ef0*/  HADD2.F32 R36, -RZ, R36.H1_H1 ;  /* 0x30000024ff247230 */ /* 0x000fe40000004100 */
[----:B------:R-:W-:Y:S01]  /*4f00*/  FMUL.FTZ R114, R32, R114 ;  /* 0x0000007220727220 */ /* 0x000fe20000410000 */
[----:B------:R-:W-:-:S02]  /*4f10*/  HADD2.F32 R35, -RZ, R105.H0_H0 ;  /* 0x20000069ff237230 */ /* 0x000fc40000004100 */
[-C--:B------:R-:W-:Y:S01]  /*4f20*/  FMUL.FTZ R53, R41, R37.reuse ;  /* 0x0000002529357220 */ /* 0x080fe20000410000 */
[-C--:B------:R-:W-:Y:S01]  /*4f30*/  FFMA.FTZ R47, R32, R34.reuse, -R47 ;  /* 0x00000022202f7223 */ /* 0x080fe2000001082f */
[C---:B------:R-:W-:Y:S01]  /*4f40*/  FMUL.FTZ R42, R36.reuse, R37 ;  /* 0x00000025242a7220 */ /* 0x040fe20000410000 */
[----:B------:R-:W-:Y:S01]  /*4f50*/  FFMA.FTZ R114, R33, R34, R114 ;  /* 0x0000002221727223 */ /* 0x000fe20000010072 */
[-C--:B------:R-:W-:Y:S01]  /*4f60*/  FFMA.FTZ R36, R36, R35.reuse, -R53 ;  /* 0x0000002324247223 */ /* 0x080fe20000010835 */
[----:B------:R-:W-:Y:S01]  /*4f70*/  F2FP.F16.F32.PACK_AB R32, R43, R38 ;  /* 0x000000262b20723e */ /* 0x000fe200000000ff */
[----:B------:R-:W-:Y:S01]  /*4f80*/  FFMA.FTZ R35, R41, R35, R42 ;  /* 0x0000002329237223 */ /* 0x000fe2000001002a */
[----:B------:R-:W-:Y:S01]  /*4f90*/  F2FP.F16.F32.PACK_AB R33, R46, R45 ;  /* 0x0000002d2e21723e */ /* 0x000fe200000000ff */
[----:B------:R-:W-:Y:S01]  /*4fa0*/  IMAD.MOV.U32 R39, RZ, RZ, R44 ;  /* 0x000000ffff277224 */ /* 0x000fe200078e002c */
[----:B------:R-:W-:Y:S01]  /*4fb0*/  F2FP.F16.F32.PACK_AB R34, R36, R47 ;  /* 0x0000002f2422723e */ /* 0x000fe200000000ff */
[----:B------:R-:W-:Y:S01]  /*4fc0*/  IMAD.MOV.U32 R36, RZ, RZ, R40 ;  /* 0x000000ffff247224 */ /* 0x000fe200078e0028 */
[----:B------:R-:W-:Y:S01]  /*4fd0*/  F2FP.F16.F32.PACK_AB R38, R35, R114 ;  /* 0x000000722326723e */ /* 0x000fe200000000ff */
[----:B------:R-:W-:Y:S01]  /*4fe0*/  IMAD.MOV.U32 R35, RZ, RZ, R54 ;  /* 0x000000ffff237224 */ /* 0x000fe200078e0036 */
[----:B------:R-:W-:-:S07]  /*4ff0*/  F2FP.F16.F32.PACK_AB R37, R52, R117 ;  /* 0x000000753425723e */ /* 0x000fce00000000ff */
.L_x_5618:
[----:B------:R-:W-:Y:S05]  /*5000*/  BSYNC B1 ;  /* 0x0000000000017941 */ /* 0x000fea0003800000 */
.L_x_5617:
        /* <DEDUP_REMOVED lines=10> */
.L_x_5586:
[----:B------:R-:W-:-:S13]  /*50b0*/  ISETP.NE.AND P3, PT, R216, 0x3, PT ;  /* 0x00000003d800780c */ /* 0x000fda0003f65270 */
[----:B------:R-:W-:Y:S05]  /*50c0*/  @!P3 BRA `(.L_x_5619) ;  /* 0x000000000004b947 */ /* 0x000fea0003800000 */
[----:B------:R-:W-:Y:S01]  /*50d0*/  BPT.TRAP 0x1 ;  /* 0x000000040000795c */ /* 0x000fe20000300000 */
.L_x_5619:
[----:B------:R-:W-:Y:S01]  /*50e0*/  IMAD R96, R18, 0x8, R19 ;  /* 0x0000000812607824 */ /* 0x000fe200078e0213 */
[----:B------:R-:W-:Y:S01]  /*50f0*/  SHF.L.U32 R107, R202, 0x1f, RZ ;  /* 0x0000001fca6b7819 */ /* 0x000fe200000006ff */
[----:B------:R-:W-:Y:S01]  /*5100*/  IMAD R106, R27, -0x60, R24 ;  /* 0xffffffa01b6a7824 */ /* 0x000fe200078e0218 */
[----:B------:R-:W-:Y:S02]  /*5110*/  BSSY B1, `(.L_x_5620) ;  /* 0x0000004000017945 */ /* 0x000fe40003800000 */
[----:B------:R-:W0:Y:S02]  /*5120*/  SYNCS.PHASECHK.TRANS64.TRYWAIT P4, [R96+URZ+0x32490], R107 ;  /* 0x0324906b600075a7 */ /* 0x000e24000808017f */
[----:B------:R-:W-:Y:S01]  /*5130*/  VIMNMX R106, R106, 0x60, PT ;  /* 0x000000606a6a7848 */ /* 0x000fe20003fe0100 */
[----:B0-----:R-:W-:Y:S06]  /*5140*/  @!P4 BRA `(.L_x_5621) ;  /* 0x000001880024c947 */ /* 0x001fec0003800000 */
.L_x_5894:
[----:B------:R-:W-:Y:S05]  /*5150*/  BSYNC B1 ;  /* 0x0000000000017941 */ /* 0x000fea0003800000 */
.L_x_5620:
[CC--:B------:R-:W-:Y:S01]  /*5160*/  ISETP.GE.AND P5, PT, R22.reuse, R106.reuse, PT ;  /* 0x0000006a1600720c */ /* 0x0c0fe20003fa6270 */
[----:B------:R-:W-:Y:S01]  /*5170*/  VIADD R32, R22, 0x40 ;  /* 0x0000004016207836 */ /* 0x000fe20000000000 */
[----:B------:R-:W-:Y:S04]  /*5180*/  BSSY B1, `(.L_x_5622) ;  /* 0x0000007000017945 */ /* 0x000fe80003800000 */
[----:B------:R-:W-:-:S07]  /*5190*/  ISETP.GE.AND P4, PT, R32, R106, PT ;  /* 0x0000006a2000720c */ /* 0x000fce0003f86270 */
[----:B------:R-:W-:Y:S06]  /*51a0*/  @P5 BRA `(.L_x_5623) ;  /* 0x0000000000105947 */ /* 0x000fec0003800000 */
[----:B------:R-:W1:Y:S04]  /*51b0*/  @!P1 LDS.128 R32, [R104] ;  /* 0x0000000068209984 */ /* 0x000e680000000c00 */
[----:B------:R-:W2:Y:S04]  /*51c0*/  @!P2 LDS.128 R36, [R102] ;  /* 0x000000006624a984 */ /* 0x000ea80000000c00 */
[----:B-1----:R1:W-:Y:S04]  /*51d0*/  @!P1 STG.E.128 desc[UR40][R42.64], R32 ;  /* 0x000000202a009986 */ /* 0x0023e8000c101d28 */
[----:B--2---:R1:W-:Y:S02]  /*51e0*/  @!P2 STG.E.128 desc[UR40][R42.64+0x40], R36 ;  /* 0x000040242a00a986 */ /* 0x0043e4000c101d28 */
.L_x_5623:
[----:B------:R-:W-:Y:S05]  /*51f0*/  BSYNC B1 ;  /* 0x0000000000017941 */ /* 0x000fea0003800000 */
.L_x_5622:
[----:B------:R-:W-:Y:S05]  /*5200*/  @P4 BRA `(.L_x_5603) ;  /* 0x0000000000104947 */ /* 0x000fea0003800000 */
[----:B-1----:R-:W1:Y:S04]  /*5210*/  @!P1 LDS.128 R32, [R104+0x2000] ;  /* 0x0020000068209984 */ /* 0x002e680000000c00 */
[----:B------:R-:W2:Y:S04]  /*5220*/  @!P2 LDS.128 R36, [R102+0x2000] ;  /* 0x002000006624a984 */ /* 0x000ea80000000c00 */
[----:B-1----:R3:W-:Y:S04]  /*5230*/  @!P1 STG.E.128 desc[UR40][R40.64], R32 ;  /* 0x0000002028009986 */ /* 0x0027e8000c101d28 */
[----:B--2---:R3:W-:Y:S02]  /*5240*/  @!P2 STG.E.128 desc[UR40][R40.64+0x40], R36 ;  /* 0x000040242800a986 */ /* 0x0047e4000c101d28 */
.L_x_5603:
[----:B------:R-:W-:Y:S05]  /*5250*/  BSYNC B0 ;  /* 0x0000000000007941 */ /* 0x000fea0003800000 */
.L_x_5585:
        /* <DEDUP_REMOVED lines=17> */
.L_x_5625:
[----:B------:R-:W-:Y:S05]  /*5370*/  BSYNC B0 ;  /* 0x0000000000007941 */ /* 0x000fea0003800000 */
.L_x_5624:
[----:B------:R-:W2:Y:S01]  /*5380*/  SYNCS.PHASECHK.TRANS64.TRYWAIT P3, [R96+URZ+0x324b0], R107 ;  /* 0x0324b06b600075a7 */ /* 0x000ea2000806017f */
[----:B------:R-:W-:Y:S01]  /*5390*/  ULDC UR42, c[0x0][0x320] ;  /* 0x0000c800002a7ab9 */ /* 0x000fe20000000800 */
[----:B------:R-:W-:Y:S01]  /*53a0*/  ULDC.64 UR38, c[0x0][0x328] ;  /* 0x0000ca0000267ab9 */ /* 0x000fe20000000a00 */
[----:B------:R-:W-:Y:S01]  /*53b0*/  ULDC.64 UR36, c[0x0][0x318] ;  /* 0x0000c60000247ab9 */ /* 0x000fe20000000a00 */
[----:B------:R-:W-:Y:S01]  /*53c0*/  BSSY B0, `(.L_x_5626) ;  /* 0x0000003000007945 */ /* 0x000fe20003800000 */
[----:B-1----:R-:W-:-:S03]  /*53d0*/  IMAD R32, R18, 0x6000, R79 ;  /* 0x0000600012207824 */ /* 0x002fc600078e024f */
[----:B--2---:R-:W-:Y:S05]  /*53e0*/  @!P3 BRA `(.L_x_5627) ;  /* 0x000001840090b947 */ /* 0x004fea0003800000 */
.L_x_5895:
[----:B------:R-:W-:Y:S05]  /*53f0*/  BSYNC B0 ;  /* 0x0000000000007941 */ /* 0x000fea0003800000 */
.L_x_5626:
        /* <DEDUP_REMOVED lines=39> */
.L_x_5629:
[----:B------:R-:W-:Y:S05]  /*5670*/  BSYNC B0 ;  /* 0x0000000000007941 */ /* 0x000fea0003800000 */
.L_x_5628:
[----:B--2---:R-:W-:Y:S01]  /*5680*/  VIADD R32, R22, 0x40 ;  /* 0x0000004016207836 */ /* 0x004fe20000000000 */
[----:B------:R-:W-:Y:S04]  /*5690*/  BSSY B0, `(.L_x_5630) ;  /* 0x0000025000007945 */ /* 0x000fe80003800000 */
[----:B------:R-:W-:-:S13]  /*56a0*/  ISETP.GE.AND P3, PT, R32, R106, PT ;  /* 0x0000006a2000720c */ /* 0x000fda0003f66270 */
[----:B------:R-:W-:Y:S05]  /*56b0*/  @P3 BRA `(.L_x_5631) ;  /* 0x0000000000883947 */ /* 0x000fea0003800000 */
[----:B------:R-:W-:Y:S01]  /*56c0*/  IADD3 R35, P3, R36, 0x40, RZ ;  /* 0x0000004024237810 */ /* 0x000fe20007f7e0ff */
        /* <DEDUP_REMOVED lines=33> */
.L_x_5631:
[----:B------:R-:W-:Y:S05]  /*58e0*/  BSYNC B0 ;  /* 0x0000000000007941 */ /* 0x000fea0003800000 */
.L_x_5630:
[----:B------:R-:W-:Y:S01]  /*58f0*/  @!PT LDS RZ, [RZ] ;  /* 0x00000000fffff984 */ /* 0x000fe20000000800 */
[----:B------:R-:W-:Y:S01]  /*5900*/  @!PT LDS RZ, [RZ] ;  /* 0x00000000fffff984 */ /* 0x000fe20000000800 */
[----:B------:R-:W-:Y:S01]  /*5910*/  @!PT LDS RZ, [RZ] ;  /* 0x00000000fffff984 */ /* 0x000fe20000000800 */
[----:B------:R-:W-:Y:S01]  /*5920*/  @!PT LDS RZ, [RZ] ;  /* 0x00000000fffff984 */ /* 0x000fe20000000800 */
[----:B------:R3:W-:Y:S06]  /*5930*/  MEMBAR.ALL.CTA ;  /* 0x0000000000007992 */ /* 0x0007ec0000008000 */
[----:B---3--:R-:W3:Y:S02]  /*5940*/  FENCE.VIEW.ASYNC.S ;  /* 0x00000000000073c6 */ /* 0x008ee40000000000 */
[----:B---3--:R3:W-:Y:S01]  /*5950*/  BAR.SYNC.DEFER_BLOCKING R76, 0x80 ;  /* 0x0002004c0000751d */ /* 0x0087e20000010000 */
[----:B------:R-:W-:Y:S01]  /*5960*/  ISETP.NE.AND P5, PT, R97, RZ, PT ;  /* 0x000000ff6100720c */ /* 0x000fe20003fa5270 */
[----:B------:R-:W-:-:S02]  /*5970*/  VIADD R18, R18, 0x1 ;  /* 0x0000000112127836 */ /* 0x000fc40000000000 */
[----:B01----:R-:W-:-:S03]  /*5980*/  @!P4 VIADD R96, R96, 0x324c0 ;  /* 0x000324c06060c836 */ /* 0x003fc60000000000 */
[C---:B------:R-:W-:Y:S02]  /*5990*/  ISETP.NE.AND P3, PT, R18.reuse, 0x2, PT ;  /* 0x000000021200780c */ /* 0x040fe40003f65270 */
[----:B------:R-:W-:Y:S02]  /*59a0*/  @!P4 PRMT R96, RZ, 0x654, R96 ;  /* 0x00000654ff60c816 */ /* 0x000fe40000000060 */
[----:B--2---:R-:W-:Y:S02]  /*59b0*/  SEL R33, RZ, 0x1, P3 ;  /* 0x00000001ff217807 */ /* 0x004fe40001800000 */
        /* <DEDUP_REMOVED lines=9> */
.L_x_5580:
[----:B------:R-:W2:Y:S01]  /*5a50*/  LDL R5, [R1+0x28] ;  /* 0x0000280001057983 */ /* 0x000ea20000100800 */
[----:B------:R-:W0:Y:S01]  /*5a60*/  LDC R0, c[0x0][0x448] ;  /* 0x00011200ff007b82 */ /* 0x000e220000000800 */
        /* <DEDUP_REMOVED lines=23> */
[----:B0-----:R-:W-:Y:S02]  /*5be0*/  ISETP.NE.AND P1, PT, R0, 0x1, PT ;  /* 0x000000010000780c */ /* 0x001fe40003f25270 */
[----:B------:R-:W-:Y:S01]  /*5bf0*/  CS2R R108, SRZ ;  /* 0x00000000006c7805 */ /* 0x000fe2000001ff00 */
[----:B------:R-:W-:Y:S01]  /*5c00*/  IMAD.MOV.U32 R173, RZ, RZ, RZ ;  /* 0x000000ffffad7224 */ /* 0x000fe200078e00ff */
[----:B------:R-:W-:-:S02]  /*5c10*/  CS2R R104, SRZ ;  /* 0x0000000000687805 */ /* 0x000fc4000001ff00 */
[----:B------:R-:W-:Y:S02]  /*5c20*/  CS2R R170, SRZ ;  /* 0x0000000000aa7805 */ /* 0x000fe4000001ff00 */
[----:B------:R-:W-:Y:S02]  /*5c30*/  CS2R R100, SRZ ;  /* 0x0000000000647805 */ /* 0x000fe4000001ff00 */
[----:B---3--:R-:W-:Y:S02]  /*5c40*/  CS2R R96, SRZ ;  /* 0x0000000000607805 */ /* 0x008fe4000001ff00 */
        /* <DEDUP_REMOVED lines=35> */
[----:B------:R-:W-:Y:S01]  /*5e80*/  CS2R R26, SRZ ;  /* 0x00000000001a7805 */ /* 0x000fe2000001ff00 */
[----:B--2---:R-:W-:-:S04]  /*5e90*/  VIADD R0, R5, 0x7f ;  /* 0x0000007f05007836 */ /* 0x004fc80000000000 */
[----:B0-----:R-:W-:-:S05]  /*5ea0*/  @P1 IMAD.HI.U32 R3, R0, R3, RZ ;  /* 0x0000000300031227 */ /* 0x001fca00078e00ff */
[----:B-1----:R-:W-:Y:S02]  /*5eb0*/  @P1 SHF.R.U32.HI R0, RZ, R4, R3 ;  /* 0x00000004ff001219 */ /* 0x002fe40000011603 */
[----:B------:R-:W-:Y:S02]  /*5ec0*/  CS2R R4, SRZ ;  /* 0x0000000000047805 */ /* 0x000fe4000001ff00 */
[----:B------:R-:W-:Y:S01]  /*5ed0*/  PLOP3.LUT P1, PT, PT, PT, PT, 0x80, 0x0 ;  /* 0x000000000000781c */ /* 0x000fe20003f2f070 */
        /* <DEDUP_REMOVED lines=13> */
.L_x_5633:
        /* <DEDUP_REMOVED lines=10> */
.L_x_5898:
[----:B01----:R-:W-:Y:S01]  /*6050*/  LEA.HI R0, R14, R14, RZ, 0x1 ;  /* 0x0000000e0e007211 */ /* 0x003fe200078f08ff */
[----:B------:R-:W-:Y:S01]  /*6060*/  VIADD R24, R19, 0x18400 ;  /* 0x0001840013187836 */ /* 0x000fe20000000000 */
[----:B------:R-:W-:Y:S01]  /*6070*/  BSSY B6, `(.L_x_5636) ;  /* 0x000001d000067945 */ /* 0x000fe20003800000 */
[----:B------:R-:W-:Y:S01]  /*6080*/  IMAD.MOV.U32 R213, RZ, RZ, 0x40000040 ;  /* 0x40000040ffd57424 */ /* 0x000fe200078e00ff */
[----:B------:R-:W-:Y:S02]  /*6090*/  LOP3.LUT R3, R0, 0x7fffe, RZ, 0xc0, !PT ;  /* 0x0007fffe00037812 */ /* 0x000fe400078ec0ff */
[----:B------:R-:W-:-:S03]  /*60a0*/  LOP3.LUT P0, RZ, R24, 0x1bf, RZ, 0xc0, !PT ;  /* 0x000001bf18ff7812 */ /* 0x000fc6000780c0ff */
[----:B------:R-:W-:-:S04]  /*60b0*/  IMAD.IADD R3, R14, 0x1, -R3 ;  /* 0x000000010e037824 */ /* 0x000fc800078e0a03 */
[----:B------:R-:W-:-:S05]  /*60c0*/  IMAD R3, R3, 0x2000, R24 ;  /* 0x0000200003037824 */ /* 0x000fca00078e0218 */
[----:B------:R-:W-:Y:S01]  /*60d0*/  SHF.R.U32.HI R0, RZ, 0x4, R3 ;  /* 0x00000004ff007819 */ /* 0x000fe20000011603 */
[----:B------:R-:W-:-:S03]  /*60e0*/  VIADD R3, R3, 0xa000 ;  /* 0x0000a00003037836 */ /* 0x000fc60000000000 */
[----:B------:R-:W-:Y:S02]  /*60f0*/  LOP3.LUT R0, R0, 0x3fff, RZ, 0xc0, !PT ;  /* 0x00003fff00007812 */ /* 0x000fe400078ec0ff */
[----:B------:R-:W-:Y:S02]  /*6100*/  SHF.R.U32.HI R3, RZ, 0x4, R3 ;  /* 0x00000004ff037819 */ /* 0x000fe40000011603 */
[----:B------:R-:W-:Y:S02]  /*6110*/  LOP3.LUT R212, R0, 0x10000, RZ, 0xfc, !PT ;  /* 0x0001000000d47812 */ /* 0x000fe400078efcff */
        /* <DEDUP_REMOVED lines=18> */
.L_x_5637:
[----:B------:R-:W-:Y:S05]  /*6240*/  BSYNC B6 ;  /* 0x0000000000067941 */ /* 0x000fea0003800000 */
.L_x_5636:
[----:B------:R-:W-:Y:S02]  /*6250*/  ULDC UR4, c[0x0][0x3f4] ;  /* 0x0000fd0000047ab9 */ /* 0x000fe40000000800 */
[----:B------:R-:W-:-:S13]  /*6260*/  ISETP.LT.AND P0, PT, RZ, UR4, PT ;  /* 0x00000004ff007c0c */ /* 0x000fda000bf01270 */
        /* <DEDUP_REMOVED lines=11> */
.L_x_5641:
[----:B-1----:R1:W2:Y:S02]  /*6320*/  SYNCS.PHASECHK.TRANS64.TRYWAIT P0, [R19+URZ+0x32400], R0 ;  /* 0x03240000130075a7 */ /* 0x0022a4000800017f */
[----:B--2---:R-:W-:Y:S05]  /*6330*/  @!P0 NANOSLEEP.SYNCS 0x989680 ;  /* 0x009896800000895d */ /* 0x004fea0003900000 */
[----:B------:R-:W2:Y:S02]  /*6340*/  @!P0 SYNCS.PHASECHK.TRANS64 P0, [R19+URZ+0x32400], R0 ;  /* 0x03240000130085a7 */ /* 0x000ea4000800007f */
[----:B--2---:R-:W-:Y:S05]  /*6350*/  @!P0 BRA `(.L_x_5641) ;  /* 0xfffffffc00f08947 */ /* 0x004fea000383ffff */
.L_x_5640:
[----:B------:R-:W-:Y:S05]  /*6360*/  BSYNC B0 ;  /* 0x0000000000007941 */ /* 0x000fea0003800000 */
.L_x_5639:
[----:B------:R-:W-:Y:S05]  /*6370*/  BRA `(.L_x_5642) ;  /* 0x0000002c00887947 */ /* 0x000fea0003800000 */
.L_x_5638:
        /* <DEDUP_REMOVED lines=30> */
.L_x_5644:
[----:B------:R-:W-:Y:S05]  /*6560*/  BSYNC B6 ;  /* 0x0000000000067941 */ /* 0x000fea0003800000 */
.L_x_5643:
[----:B------:R-:W2:Y:S01]  /*6570*/  LDL R41, [R1+0x28] ;  /* 0x0000280001297983 */ /* 0x000ea20000100800 */
[----:B------:R-:W-:Y:S01]  /*6580*/  ULDC.U8 UR4, c[0x0][0x410] ;  /* 0x0001040000047ab9 */ /* 0x000fe20000000000 */
[----:B------:R-:W-:Y:S01]  /*6590*/  BSSY B0, `(.L_x_5645) ;  /* 0x00002b8000007945 */ /* 0x000fe20003800000 */
[----:B------:R-:W-:Y:S01]  /*65a0*/  ISETP.NE.AND P0, PT, RZ, UR4, PT ;  /* 0x00000004ff007c0c */ /* 0x000fe2000bf05270 */
[----:B--2---:R-:W-:-:S12]  /*65b0*/  IMAD.IADD R39, R22, 0x1, R41 ;  /* 0x0000000116277824 */ /* 0x004fd800078e0229 */
[----:B------:R-:W-:Y:S05]  /*65c0*/  @!P0 BRA `(.L_x_5646) ;  /* 0x0000001400948947 */ /* 0x000fea0003800000 */
[----:B------:R-:W0:Y:S01]  /*65d0*/  LDC R35, c[0x0][0x448] ;  /* 0x00011200ff237b82 */ /* 0x000e220000000800 */
[----:B------:R-:W1:Y:S01]  /*65e0*/  S2R R20, SR_TID.X ;  /* 0x0000000000147919 */ /* 0x000e620000002100 */
[----:B------:R-:W-:Y:S01]  /*65f0*/  ULDC.64 UR4, c[0x0][0x3f8] ;  /* 0x0000fe0000047ab9 */ /* 0x000fe20000000a00 */
[----:B------:R-:W-:Y:S01]  /*6600*/  ULDC.64 UR6, c[0x0][0x408] ;  /* 0x0001020000067ab9 */ /* 0x000fe20000000a00 */
[----:B------:R-:W-:Y:S02]  /*6610*/  IMAD.MOV.U32 R6, RZ, RZ, R24 ;  /* 0x000000ffff067224 */ /* 0x000fe400078e0018 */
[----:B------:R-:W-:Y:S02]  /*6620*/  IMAD.MOV.U32 R7, RZ, RZ, R29 ;  /* 0x000000ffff077224 */ /* 0x000fe400078e001d */
[----:B------:R-:W-:Y:S02]  /*6630*/  IMAD.MOV.U32 R8, RZ, RZ, R30 ;  /* 0x000000ffff087224 */ /* 0x000fe400078e001e */
[----:B------:R-:W-:Y:S01]  /*6640*/  IMAD.MOV.U32 R9, RZ, RZ, R27 ;  /* 0x000000ffff097224 */ /* 0x000fe200078e001b */
[----:B0-----:R-:W-:Y:S01]  /*6650*/  ISETP.NE.AND P0, PT, R35, 0x1, PT ;  /* 0x000000012300780c */ /* 0x001fe20003f05270 */
[----:B-1----:R-:W-:-:S12]  /*6660*/  VIADD R21, R20, 0xffffff80 ;  /* 0xffffff8014157836 */ /* 0x002fd80000000000 */
[----:B------:R-:W0:Y:S01]  /*6670*/  @P0 LDC R0, c[0x0][0x44c] ;  /* 0x00011300ff000b82 */ /* 0x000e220000000800 */
[----:B------:R-:W-:-:S04]  /*6680*/  SHF.R.S32.HI R20, RZ, 0x1f, R21 ;  /* 0x0000001fff147819 */ /* 0x000fc80000011415 */
[----:B------:R-:W-:-:S03]  /*6690*/  LEA.HI R20, R20, R21, RZ, 0x2 ;  /* 0x0000001514147211 */ /* 0x000fc600078f10ff */
[----:B------:R-:W1:Y:S01]  /*66a0*/  @P0 LDC R5, c[0x0][0x450] ;  /* 0x00011400ff050b82 */ /* 0x000e620000000800 */
[----:B------:R-:W-:-:S04]  /*66b0*/  LOP3.LUT R20, R20, 0xfffffffc, RZ, 0xc0, !PT ;  /* 0xfffffffc14147812 */ /* 0x000fc800078ec0ff */
[----:B------:R-:W-:-:S05]  /*66c0*/  IADD3 R20, R21, -R20, RZ ;  /* 0x8000001415147210 */ /* 0x000fca0007ffe0ff */
[----:B------:R-:W-:-:S04]  /*66d0*/  IMAD R3, R20, 0x40, R39 ;  /* 0x0000004014037824 */ /* 0x000fc800078e0227 */
        /* <DEDUP_REMOVED lines=23> */
.L_x_5904:
[----:B------:R-:W5:Y:S01]  /*6850*/  LDL R9, [R1+0x1c] ;  /* 0x00001c0001097983 */ /* 0x000f620000100800 */
[----:B------:R-:W-:Y:S01]  /*6860*/  BSSY B1, `(.L_x_5648) ;  /* 0x000001f000017945 */ /* 0x000fe20003800000 */
[----:B------:R-:W-:Y:S02]  /*6870*/  CS2R R30, SRZ ;  /* 0x00000000001e7805 */ /* 0x000fe4000001ff00 */
[----:B------:R-:W-:Y:S02]  /*6880*/  CS2R R20, SRZ ;  /* 0x0000000000147805 */ /* 0x000fe4000001ff00 */
[----:B------:R-:W-:Y:S02]  /*6890*/  CS2R R28, SRZ ;  /* 0x00000000001c7805 */ /* 0x000fe4000001ff00 */
[----:B------:R-:W-:Y:S01]  /*68a0*/  CS2R R24, SRZ ;  /* 0x0000000000187805 */ /* 0x000fe2000001ff00 */
[----:B-----5:R-:W-:-:S05]  /*68b0*/  IMAD R35, R9, R35, RZ ;  /* 0x0000002309237224 */ /* 0x020fca00078e02ff */
[----:B------:R-:W-:-:S13]  /*68c0*/  ISETP.GE.AND P0, PT, R39, R35, PT ;  /* 0x000000232700720c */ /* 0x000fda0003f06270 */
        /* <DEDUP_REMOVED lines=24> */
.L_x_5649:
[----:B------:R-:W-:Y:S05]  /*6a50*/  BSYNC B1 ;  /* 0x0000000000017941 */ /* 0x000fea0003800000 */
.L_x_5648:
        /* <DEDUP_REMOVED lines=21> */
.L_x_5910:
[----:B01----:R-:W5:Y:S04]  /*6bb0*/  LDL R7, [R1+0x6c] ;  /* 0x00006c0001077983 */ /* 0x003f680000100800 */
[----:B------:R-:W2:Y:S01]  /*6bc0*/  LDL R37, [R1+0x74] ;  /* 0x0000740001257983 */ /* 0x000ea20000100800 */
[----:B------:R-:W-:Y:S01]  /*6bd0*/  VIADD R4, R39, 0x40 ;  /* 0x0000004027047836 */ /* 0x000fe20000000000 */
[----:B------:R-:W-:Y:S01]  /*6be0*/  BSSY B1, `(.L_x_5651) ;  /* 0x0000022000017945 */ /* 0x000fe20003800000 */
[----:B------:R-:W-:Y:S02]  /*6bf0*/  CS2R R8, SRZ ;  /* 0x0000000000087805 */ /* 0x000fe4000001ff00 */
[----:B------:R-:W-:Y:S02]  /*6c00*/  CS2R R12, SRZ ;  /* 0x00000000000c7805 */ /* 0x000fe4000001ff00 */
[----:B------:R-:W-:-:S02]  /*6c10*/  CS2R R10, SRZ ;  /* 0x00000000000a7805 */ /* 0x000fc4000001ff00 */
[----:B------:R-:W-:Y:S02]  /*6c20*/  ISETP.GE.AND P0, PT, R4, R35, PT ;  /* 0x000000230400720c */ /* 0x000fe40003f06270 */
[----:B-----5:R-:W-:-:S04]  /*6c30*/  LEA.HI R6, R7, R7, RZ, 0x1 ;  /* 0x0000000707067211 */ /* 0x020fc800078f08ff */
[----:B------:R-:W-:Y:S01]  /*6c40*/  LOP3.LUT R6, R6, 0xfffffffe, RZ, 0xc0, !PT ;  /* 0xfffffffe06067812 */ /* 0x000fe200078ec0ff */
[----:B--2---:R-:W-:-:S04]  /*6c50*/  IMAD.SHL.U32 R36, R37, 0x40, RZ ;  /* 0x0000004025247824 */ /* 0x004fc800078e00ff */
[----:B------:R-:W-:-:S05]  /*6c60*/  IMAD.IADD R73, R7, 0x1, -R6 ;  /* 0x0000000107497824 */ /* 0x000fca00078e0a06 */
[----:B------:R-:W-:Y:S01]  /*6c70*/  SHF.L.U32 R34, R73, 0x1f, RZ ;  /* 0x0000001f49227819 */ /* 0x000fe200000006ff */
[----:B------:R-:W-:Y:S06]  /*6c80*/  @P0 BRA `(.L_x_5652) ;  /* 0x00000000005c0947 */ /* 0x000fec0003800000 */
[----:B------:R-:W2:Y:S01]  /*6c90*/  LDL R15, [R1+0x80] ;  /* 0x00008000010f7983 */ /* 0x000ea20000100800 */
[----:B------:R-:W-:Y:S01]  /*6ca0*/  ULDC UR4, c[0x0][0x3f4] ;  /* 0x0000fd0000047ab9 */ /* 0x000fe20000000800 */
[----:B---3--:R-:W-:Y:S01]  /*6cb0*/  IMAD.MOV.U32 R6, RZ, RZ, R0 ;  /* 0x000000ffff067224 */ /* 0x008fe200078e0000 */
[----:B------:R-:W-:Y:S01]  /*6cc0*/  ISETP.GE.AND P3, PT, R203, UR4, PT ;  /* 0x00000004cb007c0c */ /* 0x000fe2000bf66270 */
[----:B------:R-:W-:Y:S01]  /*6cd0*/  IMAD.MOV.U32 R7, RZ, RZ, R3 ;  /* 0x000000ffff077224 */ /* 0x000fe200078e0003 */
[----:B------:R-:W-:Y:S02]  /*6ce0*/  ISETP.GE.AND P2, PT, R200, UR4, PT ;  /* 0x00000004c8007c0c */ /* 0x000fe4000bf46270 */
[----:B------:R-:W-:-:S09]  /*6cf0*/  CS2R R12, SRZ ;  /* 0x00000000000c7805 */ /* 0x000fd2000001ff00 */
[C---:B------:R-:W-:Y:S01]  /*6d00*/  @!P3 IMAD.SHL.U32 R9, R203.reuse, 0x2, RZ ;  /* 0x00000002cb09b824 */ /* 0x040fe200078e00ff */
[----:B------:R-:W-:Y:S02]  /*6d10*/  CS2R R26, SRZ ;  /* 0x00000000001a7805 */ /* 0x000fe4000001ff00 */
[----:B------:R-:W-:Y:S01]  /*6d20*/  CS2R R10, SRZ ;  /* 0x00000000000a7805 */ /* 0x000fe2000001ff00 */
[----:B------:R-:W-:Y:S01]  /*6d30*/  @!P2 IMAD.WIDE R6, R200, 0x2, R6 ;  /* 0x00000002c806a825 */ /* 0x000fe200078e0206 */
[-C--:B------:R-:W-:Y:S02]  /*6d40*/  @!P3 IADD3 R32, P0, R0, R9.reuse, RZ ;  /* 0x000000090020b210 */ /* 0x080fe40007f1e0ff */
[----:B----4-:R-:W-:Y:S02]  /*6d50*/  @!P3 IADD3 R4, P1, R14, R9, RZ ;  /* 0x000000090e04b210 */ /* 0x010fe40007f3e0ff */
[----:B------:R0:W5:Y:S01]  /*6d60*/  @!P2 LD.E.64 R12, desc[UR40][R6.64] ;  /* 0x00000028060ca980 */ /* 0x000162000c101b00 */
[----:B--2---:R-:W-:Y:S01]  /*6d70*/  @!P3 SHF.L.U64.HI R8, R203, 0x1, R15 ;  /* 0x00000001cb08b819 */ /* 0x004fe2000001020f */
        /* <DEDUP_REMOVED lines=8> */
.L_x_5652:
[----:B------:R-:W-:Y:S05]  /*6e00*/  BSYNC B1 ;  /* 0x0000000000017941 */ /* 0x000fea0003800000 */
.L_x_5651:
[----:B0-----:R-:W4:Y:S01]  /*6e10*/  S2R R7, SR_TID.X ;  /* 0x0000000000077919 */ /* 0x001f220000002100 */
[----:B------:R-:W0:Y:S01]  /*6e20*/  SYNCS.PHASECHK.TRANS64.TRYWAIT P0, [R19+URZ+0x32400], R34 ;  /* 0x03240022130075a7 */ /* 0x000e22000800017f */
[----:B------:R-:W-:Y:S01]  /*6e30*/  LOP3.LUT R3, R36, 0x1c0, RZ, 0xc0, !PT ;  /* 0x000001c024037812 */ /* 0x000fe200078ec0ff */
[----:B-----5:R-:W-:Y:S01]  /*6e40*/  IMAD.MOV.U32 R4, RZ, RZ, R26 ;  /* 0x000000ffff047224 */ /* 0x020fe200078e001a */
        /* <DEDUP_REMOVED lines=12> */
[----:B------:R-:W-:Y:S01]  /*6f10*/  IMAD.MOV.U32 R4, RZ, RZ, R13 ;  /* 0x000000ffff047224 */ /* 0x000fe200078e000d */
[----:B------:R-:W-:Y:S01]  /*6f20*/  PRMT R44, R44, 0x5410, R3 ;  /* 0x000054102c2c7816 */ /* 0x000fe20000000003 */
[----:B------:R-:W-:Y:S01]  /*6f30*/  IMAD.MOV.U32 R5, RZ, RZ, R10 ;  /* 0x000000ffff057224 */ /* 0x000fe200078e000a */
[----:B------:R-:W-:Y:S02]  /*6f40*/  LOP3.LUT P2, RZ, R37, 0x4, RZ, 0xc0, !PT ;  /* 0x0000000425ff7812 */ /* 0x000fe4000784c0ff */
[----:B------:R-:W-:Y:S02]  /*6f50*/  PRMT R46, R46, 0x5410, R4 ;  /* 0x000054102e2e7816 */ /* 0x000fe40000000004 */
[----:B------:R-:W-:Y:S01]  /*6f60*/  PRMT R47, R5, 0x7610, R47 ;  /* 0x00007610052f7816 */ /* 0x000fe2000000002f */
[----:B------:R-:W-:Y:S01]  /*6f70*/  IMAD.MOV.U32 R5, RZ, RZ, R11 ;  /* 0x000000ffff057224 */ /* 0x000fe200078e000b */
[----:B------:R-:W-:Y:S01]  /*6f80*/  ISETP.GE.AND P1, PT, R22, R41, PT ;  /* 0x000000291600720c */ /* 0x000fe20003f26270 */
[----:B----4-:R-:W-:-:S05]  /*6f90*/  VIADD R14, R7, 0xffffff80 ;  /* 0xffffff80070e7836 */ /* 0x010fca0000000000 */
[----:B------:R-:W-:-:S04]  /*6fa0*/  SHF.R.S32.HI R7, RZ, 0x1f, R14 ;  /* 0x0000001fff077819 */ /* 0x000fc8000001140e */
[----:B------:R-:W-:-:S04]  /*6fb0*/  LEA.HI R7, R7, R14, RZ, 0x5 ;  /* 0x0000000e07077211 */ /* 0x000fc800078f28ff */
[----:B------:R-:W-:-:S05]  /*6fc0*/  SHF.R.S32.HI R7, RZ, 0x5, R7 ;  /* 0x00000005ff077819 */ /* 0x000fca0000011407 */
[----:B------:R-:W-:-:S04]  /*6fd0*/  IMAD R0, R7, 0x200, R0 ;  /* 0x0000020007007824 */ /* 0x000fc800078e0200 */
[----:B------:R-:W-:-:S04]  /*6fe0*/  IMAD R3, R0, 0x2, R19 ;  /* 0x0000000200037824 */ /* 0x000fc800078e0213 */
[C---:B------:R-:W-:Y:S02]  /*6ff0*/  VIADD R4, R3.reuse, 0x18400 ;  /* 0x0001840003047836 */ /* 0x040fe40000000000 */
[----:B------:R-:W-:Y:S01]  /*7000*/  VIADD R0, R3, 0x18440 ;  /* 0x0001844003007836 */ /* 0x000fe20000000000 */
[----:B0-----:R-:W-:Y:S06]  /*7010*/  @!P0 BRA `(.L_x_5654) ;  /* 0x0000016c00b48947 */ /* 0x001fec0003800000 */
.L_x_5911:
[----:B------:R-:W-:Y:S05]  /*7020*/  BSYNC B1 ;  /* 0x0000000000017941 */ /* 0x000fea0003800000 */
.L_x_5653:
        /* <DEDUP_REMOVED lines=10> */
[----:B------:R-:W-:Y:S01]  /*70d0*/  SHF.R.U32.HI R14, RZ, 0x10, R29 ;  /* 0x00000010ff0e7819 */ /* 0x000fe2000001161d */
        /* <DEDUP_REMOVED lines=12> */
[----:B------:R-:W-:Y:S01]  /*71a0*/  FMUL.FTZ R35, R29, R33 ;  /* 0x000000211d237220 */ /* 0x000fe20000410000 */
[----:B------:R-:W-:-:S02]  /*71b0*/  HADD2.F32 R14, -RZ, R6.H0_H0 ;  /* 0x20000006ff0e7230 */ /* 0x000fc40000004100 */
[----:B0-----:R-:W-:Y:S01]  /*71c0*/  FMUL.FTZ R34, R4, R32 ;  /* 0x0000002004227220 */ /* 0x001fe20000410000 */
        /* <DEDUP_REMOVED lines=25> */
.L_x_5658:
[----:B------:R-:W-:Y:S05]  /*7360*/  BSYNC B2 ;  /* 0x0000000000027941 */ /* 0x000fea0003800000 */
.L_x_5657:
[----:B------:R-:W-:Y:S05]  /*7370*/  @P1 BRA `(.L_x_5656) ;  /* 0x0000000000a81947 */ /* 0x000fea0003800000 */
[----:B-1----:R-:W1:Y:S01]  /*7380*/  LDS.128 R4, [R0] ;  /* 0x0000000000047984 */ /* 0x002e620000000c00 */
        /* <DEDUP_REMOVED lines=14> */
[----:B------:R-:W-:-:S02]  /*7470*/  HADD2.F32 R14, -RZ, R6.H0_H0 ;  /* 0x20000006ff0e7230 */ /* 0x000fc40000004100 */
[----:B------:R-:W-:Y:S01]  /*7480*/  FMUL.FTZ R30, R4, R28 ;  /* 0x0000001c041e7220 */ /* 0x000fe20000410000 */
[----:B0-----:R-:W-:Y:S01]  /*7490*/  FFMA.FTZ R34, R20, R29, R32 ;  /* 0x0000001d14227223 */ /* 0x001fe20000010020 */
        /* <DEDUP_REMOVED lines=24> */
.L_x_5656:
[----:B------:R-:W-:Y:S05]  /*7620*/  BSYNC B1 ;  /* 0x0000000000017941 */ /* 0x000fea0003800000 */
.L_x_5655:
[----:B-12---:R-:W-:-:S05]  /*7630*/  VIADD R4, R22, 0x40 ;  /* 0x0000004016047836 */ /* 0x006fca0000000000 */
[----:B------:R-:W-:-:S13]  /*7640*/  ISETP.GE.AND P0, PT, R4, R41, PT ;  /* 0x000000290400720c */ /* 0x000fda0003f06270 */
        /* <DEDUP_REMOVED lines=15> */
[----:B-1----:R-:W-:-:S02]  /*7740*/  HADD2.F32 R14, -RZ, R7.H0_H0 ;  /* 0x20000007ff0e7230 */ /* 0x002fc40000004100 */
        /* <DEDUP_REMOVED lines=32> */
.L_x_5661:
[----:B------:R-:W-:Y:S05]  /*7950*/  BSYNC B1 ;  /* 0x0000000000017941 */ /* 0x000fea0003800000 */
.L_x_5660:
[----:B------:R-:W-:Y:S05]  /*7960*/  @P1 BRA `(.L_x_5659) ;  /* 0x0000001400e81947 */ /* 0x000fea0003800000 */
[----:B-1----:R-:W1:Y:S01]  /*7970*/  LDS.128 R4, [R0+0x2000] ;  /* 0x0020000000047984 */ /* 0x002e620000000c00 */
[----:B------:R-:W-:Y:S01]  /*7980*/  SHF.R.U32.HI R12, RZ, 0x10, R11 ;  /* 0x00000010ff0c7819 */ /* 0x000fe2000001160b */
[----:B------:R-:W-:Y:S01]  /*7990*/  HADD2.F32 R13, -RZ, R45.H0_H0 ;  /* 0x2000002dff0d7230 */ /* 0x000fe20000004100 */
[----:B------:R-:W-:Y:S02]  /*79a0*/  SHF.R.U32.HI R14, RZ, 0x10, R9 ;  /* 0x00000010ff0e7819 */ /* 0x000fe40000011609 */
        /* <DEDUP_REMOVED lines=18> */
[----:B------:R-:W-:Y:S02]  /*7ad0*/  HADD2.F32 R6, -RZ, R5.H0_H0 ;  /* 0x20000005ff067230 */ /* 0x000fe40000004100 */
        /* <DEDUP_REMOVED lines=20> */
.L_x_5646:
[----:B------:R-:W0:Y:S01]  /*7c20*/  S2R R0, SR_TID.X ;  /* 0x0000000000007919 */ /* 0x000e220000002100 */
[----:B------:R-:W1:Y:S01]  /*7c30*/  LDC R6, c[0x0][0x448] ;  /* 0x00011200ff067b82 */ /* 0x000e620000000800 */
[----:B------:R-:W-:Y:S01]  /*7c40*/  ULDC.64 UR4, c[0x0][0x3f8] ;  /* 0x0000fe0000047ab9 */ /* 0x000fe20000000a00 */
[----:B------:R-:W-:Y:S01]  /*7c50*/  ULDC.64 UR6, c[0x0][0x408] ;  /* 0x0001020000067ab9 */ /* 0x000fe20000000a00 */
[----:B------:R-:W-:Y:S02]  /*7c60*/  IMAD.MOV.U32 R28, RZ, RZ, R24 ;  /* 0x000000ffff1c7224 */ /* 0x000fe400078e0018 */
[----:B------:R-:W-:Y:S02]  /*7c70*/  IMAD.MOV.U32 R20, RZ, RZ, R30 ;  /* 0x000000ffff147224 */ /* 0x000fe400078e001e */
[----:B------:R-:W-:Y:S01]  /*7c80*/  IMAD.MOV.U32 R21, RZ, RZ, R27 ;  /* 0x000000ffff157224 */ /* 0x000fe200078e001b */
[----:B-1----:R-:W-:Y:S01]  /*7c90*/  ISETP.NE.AND P0, PT, R6, 0x1, PT ;  /* 0x000000010600780c */ /* 0x002fe20003f05270 */
[----:B0-----:R-:W-:-:S05]  /*7ca0*/  VIADD R0, R0, 0xffffff80 ;  /* 0xffffff8000007836 */ /* 0x001fca0000000000 */
[----:B------:R-:W-:-:S07]  /*7cb0*/  SHF.R.S32.HI R3, RZ, 0x1f, R0 ;  /* 0x0000001fff037819 */ /* 0x000fce0000011400 */
[----:B------:R-:W0:Y:S01]  /*7cc0*/  @P0 LDC R5, c[0x0][0x450] ;  /* 0x00011400ff050b82 */ /* 0x000e220000000800 */
[----:B------:R-:W-:-:S04]  /*7cd0*/  LEA.HI R3, R3, R0, RZ, 0x2 ;  /* 0x0000000003037211 */ /* 0x000fc800078f10ff */
[----:B------:R-:W-:-:S05]  /*7ce0*/  LOP3.LUT R3, R3, 0xfffffffc, RZ, 0xc0, !PT ;  /* 0xfffffffc03037812 */ /* 0x000fca00078ec0ff */
[----:B------:R-:W-:Y:S02]  /*7cf0*/  IMAD.IADD R3, R0, 0x1, -R3 ;  /* 0x0000000100037824 */ /* 0x000fe400078e0a03 */
[----:B------:R-:W1:Y:S02]  /*7d00*/  @P0 LDC R0, c[0x0][0x44c] ;  /* 0x00011300ff000b82 */ /* 0x000e640000000800 */
[----:B------:R-:W-:-:S04]  /*7d10*/  IMAD R3, R3, 0x40, R39 ;  /* 0x0000004003037824 */ /* 0x000fc800078e0227 */
[----:B-1----:R-:W-:-:S05]  /*7d20*/  @P0 IMAD.HI.U32 R0, R3, R0, RZ ;  /* 0x0000000003000227 */ /* 0x002fca00078e00ff */
[----:B0-----:R-:W-:-:S04]  /*7d30*/  @P0 SHF.R.U32.HI R3, RZ, R5, R0 ;  /* 0x00000005ff030219 */ /* 0x001fc80000011600 */
        /* <DEDUP_REMOVED lines=17> */
[----:B------:R-:W2:Y:S01]  /*7e50*/  LDL R11, [R1+0x1c] ;  /* 0x00001c00010b7983 */ /* 0x000ea20000100800 */
[----:B------:R-:W0:Y:S03]  /*7e60*/  LDC R31, c[0x0][0x3f4] ;  /* 0x0000fd00ff1f7b82 */ /* 0x000e260000000800 */
[----:B------:R-:W1:Y:S04]  /*7e70*/  SHFL.IDX PT, R3, R10, RZ, 0x1c1f ;  /* 0x001c1fff0a037589 */ /* 0x000e6800000e0000 */
[----:B------:R-:W3:Y:S04]  /*7e80*/  SHFL.IDX PT, R0, R28, RZ, 0x1c1f ;  /* 0x001c1fff1c007589 */ /* 0x000ee800000e0000 */
[----:B------:R-:W4:Y:S04]  /*7e90*/  SHFL.IDX PT, R14, R29, RZ, 0x1c1f ;  /* 0x001c1fff1d0e7589 */ /* 0x000f2800000e0000 */
[----:B------:R-:W5:Y:S01]  /*7ea0*/  SHFL.IDX PT, R8, R20, RZ, 0x1c1f ;  /* 0x001c1fff14087589 */ /* 0x000f6200000e0000 */
[----:B0-----:R-:W-:Y:S01]  /*7eb0*/  ISETP.GE.AND P0, PT, R16, R31, PT ;  /* 0x0000001f1000720c */ /* 0x001fe20003f06270 */
[----:B--2---:R-:W-:-:S05]  /*7ec0*/  IMAD R30, R11, R6, RZ ;  /* 0x000000060b1e7224 */ /* 0x004fca00078e02ff */
[----:B------:R-:W-:-:S13]  /*7ed0*/  ISETP.GE.OR P1, PT, R39, R30, P0 ;  /* 0x0000001e2700720c */ /* 0x000fda0000726670 */
[C---:B------:R-:W-:Y:S01]  /*7ee0*/  @!P1 IMAD.SHL.U32 R9, R16.reuse, 0x2, RZ ;  /* 0x0000000210099824 */ /* 0x040fe200078e00ff */
[----:B------:R-:W-:-:S04]  /*7ef0*/  @!P1 SHF.L.U64.HI R21, R16, 0x1, R17 ;  /* 0x0000000110159819 */ /* 0x000fc80000010211 */
[----:B-1----:R-:W-:-:S05]  /*7f00*/  @!P1 IADD3 R4, P2, R3, R9, RZ ;  /* 0x0000000903049210 */ /* 0x002fca0007f5e0ff */
[----:B---3--:R-:W-:-:S06]  /*7f10*/  @!P1 IMAD.X R5, R0, 0x1, R21, P2 ;  /* 0x0000000100059824 */ /* 0x008fcc00010e0615 */
[----:B------:R-:W2:Y:S01]  /*7f20*/  @!P1 LD.E.128 R4, desc[UR40][R4.64] ;  /* 0x0000002804049980 */ /* 0x000ea2000c101d00 */
[----:B----4-:R-:W-:-:S05]  /*7f30*/  @!P1 IADD3 R14, P2, R14, R9, RZ ;  /* 0x000000090e0e9210 */ /* 0x010fca0007f5e0ff */
[----:B-----5:R-:W-:-:S04]  /*7f40*/  @!P1 IMAD.X R3, R8, 0x1, R21, P2 ;  /* 0x0000000108039824 */ /* 0x020fc800010e0615 */
[----:B------:R-:W-:-:S05]  /*7f50*/  @!P1 IMAD.MOV.U32 R15, RZ, RZ, R3 ;  /* 0x000000ffff0f9224 */ /* 0x000fca00078e0003 */
[----:B------:R-:W3:Y:S01]  /*7f60*/  @!P1 LD.E.128 R24, desc[UR40][R14.64] ;  /* 0x000000280e189980 */ /* 0x000ee2000c101d00 */
[----:B------:R-:W-:Y:S02]  /*7f70*/  CS2R R36, SRZ ;  /* 0x0000000000247805 */ /* 0x000fe4000001ff00 */
[----:B------:R-:W-:Y:S01]  /*7f80*/  CS2R R34, SRZ ;  /* 0x0000000000227805 */ /* 0x000fe2000001ff00 */
[----:B------:R-:W0:Y:S04]  /*7f90*/  SHFL.IDX PT, R21, R29, 0x1, 0x1c1f ;  /* 0x003c1f001d157f89 */ /* 0x000e2800000e0000 */
[----:B------:R-:W1:Y:S01]  /*7fa0*/  SHFL.IDX PT, R20, R20, 0x1, 0x1c1f ;  /* 0x003c1f0014147f89 */ /* 0x000e6200000e0000 */
[----:B--2---:R-:W-:Y:S01]  /*7fb0*/  @!P1 IMAD.MOV.U32 R36, RZ, RZ, R4 ;  /* 0x000000ffff249224 */ /* 0x004fe200078e0004 */
[----:B------:R-:W-:Y:S01]  /*7fc0*/  @!P1 MOV R35, R7 ;  /* 0x0000000700239202 */ /* 0x000fe20000000f00 */
[----:B------:R-:W-:Y:S01]  /*7fd0*/  @!P1 IMAD.MOV.U32 R37, RZ, RZ, R5 ;  /* 0x000000ffff259224 */ /* 0x000fe200078e0005 */
[----:B------:R-:W-:Y:S01]  /*7fe0*/  CS2R R4, SRZ ;  /* 0x0000000000047805 */ /* 0x000fe2000001ff00 */
[----:B------:R-:W-:-:S02]  /*7ff0*/  IMAD.MOV.U32 R0, RZ, RZ, R36 ;  /* 0x000000ffff007224 */ /* 0x000fc400078e0024 */
[----:B------:R-:W-:Y:S01]  /*8000*/  @!P1 IMAD.MOV.U32 R34, RZ, RZ, R6 ;  /* 0x000000ffff229224 */ /* 0x000fe200078e0006 */
[----:B------:R-:W-:Y:S01]  /*8010*/  CS2R R6, SRZ ;  /* 0x0000000000067805 */ /* 0x000fe2000001ff00 */
[----:B------:R-:W-:Y:S01]  /*8020*/  IMAD.MOV.U32 R3, RZ, RZ, R37 ;  /* 0x000000ffff037224 */ /* 0x000fe200078e0025 */
[----:B------:R-:W-:Y:S01]  /*8030*/  PRMT R46, R46, 0x5410, R0 ;  /* 0x000054102e2e7816 */ /* 0x000fe20000000000 */
[----:B------:R-:W-:Y:S01]  /*8040*/  IMAD.MOV.U32 R8, RZ, RZ, R34 ;  /* 0x000000ffff087224 */ /* 0x000fe200078e0022 */
[----:B------:R-:W2:Y:S01]  /*8050*/  SHFL.IDX PT, R0, R28, 0x1, 0x1c1f ;  /* 0x003c1f001c007f89 */ /* 0x000ea200000e0000 */
[----:B------:R-:W-:Y:S01]  /*8060*/  IMAD.MOV.U32 R9, RZ, RZ, R35 ;  /* 0x000000ffff097224 */ /* 0x000fe200078e0023 */
[----:B------:R-:W-:Y:S01]  /*8070*/  PRMT R33, R33, 0x5410, R3 ;  /* 0x0000541021217816 */ /* 0x000fe20000000003 */
[----:B---3--:R-:W-:Y:S01]  /*8080*/  @!P1 IMAD.MOV.U32 R6, RZ, RZ, R24 ;  /* 0x000000ffff069224 */ /* 0x008fe200078e0018 */
[----:B------:R3:W4:Y:S01]  /*8090*/  SHFL.IDX PT, R3, R10, 0x1, 0x1c1f ;  /* 0x003c1f000a037f89 */ /* 0x00072200000e0000 */
[----:B------:R-:W-:Y:S01]  /*80a0*/  @!P1 IMAD.MOV.U32 R7, RZ, RZ, R25 ;  /* 0x000000ffff079224 */ /* 0x000fe200078e0019 */
[----:B------:R-:W-:Y:S01]  /*80b0*/  PRMT R32, R8, 0x5410, R9 ;  /* 0x0000541008207816 */ /* 0x000fe20000000009 */
[----:B------:R-:W-:-:S02]  /*80c0*/  @!P1 IMAD.MOV.U32 R4, RZ, RZ, R26 ;  /* 0x000000ffff049224 */ /* 0x000fc400078e001a */
[----:B------:R-:W-:Y:S02]  /*80d0*/  @!P1 IMAD.MOV.U32 R5, RZ, RZ, R27 ;  /* 0x000000ffff059224 */ /* 0x000fe400078e001b */
[----:B------:R-:W-:Y:S02]  /*80e0*/  IMAD.MOV.U32 R8, RZ, RZ, R6 ;  /* 0x000000ffff087224 */ /* 0x000fe400078e0006 */
[----:B------:R-:W-:Y:S02]  /*80f0*/  IMAD.MOV.U32 R9, RZ, RZ, R7 ;  /* 0x000000ffff097224 */ /* 0x000fe400078e0007 */
[----:B---3--:R-:W-:Y:S01]  /*8100*/  IMAD.MOV.U32 R10, RZ, RZ, R4 ;  /* 0x000000ffff0a7224 */ /* 0x008fe200078e0004 */
[----:B------:R-:W-:Y:S01]  /*8110*/  PRMT R46, R8, 0x7610, R46 ;  /* 0x00007610082e7816 */ /* 0x000fe2000000002e */
[----:B------:R-:W-:Y:S01]  /*8120*/  IMAD.MOV.U32 R11, RZ, RZ, R5 ;  /* 0x000000ffff0b7224 */ /* 0x000fe200078e0005 */
[----:B------:R-:W-:Y:S02]  /*8130*/  PRMT R33, R9, 0x7610, R33 ;  /* 0x0000761009217816 */ /* 0x000fe40000000021 */
[----:B------:R-:W-:-:S02]  /*8140*/  CS2R R8, SRZ ;  /* 0x0000000000087805 */ /* 0x000fc4000001ff00 */
[----:B------:R-:W-:Y:S02]  /*8150*/  PRMT R51, R10, 0x7610, R51 ;  /* 0x000076100a337816 */ /* 0x000fe40000000033 */
[----:B012---:R-:W-:-:S07]  /*8160*/  PRMT R40, R11, 0x7610, R40 ;  /* 0x000076100b287816 */ /* 0x007fce0000000028 */
.L_x_5921:
        /* <DEDUP_REMOVED lines=20> */
[--C-:B------:R-:W-:Y:S02]  /*82b0*/  IMAD.X R13, R0, 0x1, R9.reuse, P1 ;  /* 0x00000001000d7824 */ /* 0x100fe400008e0609 */
[----:B------:R-:W-:-:S04]  /*82c0*/  IMAD.X R9, R20, 0x1, R9, P2 ;  /* 0x0000000114097824 */ /* 0x000fc800010e0609 */
[----:B------:R-:W5:Y:S04]  /*82d0*/  LD.E.128 R12, desc[UR40][R12.64] ;  /* 0x000000280c0c7980 */ /* 0x000f68000c101d00 */
[----:B------:R-:W5:Y:S02]  /*82e0*/  LD.E.128 R8, desc[UR40][R8.64] ;  /* 0x0000002808087980 */ /* 0x000f64000c101d00 */
.L_x_5664:
[----:B------:R-:W-:Y:S05]  /*82f0*/  BSYNC B1 ;  /* 0x0000000000017941 */ /* 0x000fea0003800000 */
.L_x_5663:
[----:B------:R-:W4:Y:S01]  /*8300*/  LDL R0, [R1+0x28] ;  /* 0x0000280001007983 */ /* 0x000f220000100800 */
[----:B------:R-:W0:Y:S01]  /*8310*/  SYNCS.PHASECHK.TRANS64.TRYWAIT P1, [R19+URZ+0x32400], R24 ;  /* 0x03240018130075a7 */ /* 0x000e22000802017f */
[----:B------:R-:W-:Y:S01]  /*8320*/  VIADD R21, R22, 0x40 ;  /* 0x0000004016157836 */ /* 0x000fe20000000000 */
[----:B------:R-:W-:Y:S01]  /*8330*/  BSSY B1, `(.L_x_5665) ;  /* 0x0000011000017945 */ /* 0x000fe20003800000 */
[----:B-----5:R-:W-:-:S05]  /*8340*/  IMAD.MOV.U32 R20, RZ, RZ, R9 ;  /* 0x000000ffff147224 */ /* 0x020fca00078e0009 */
[----:B------:R-:W-:Y:S01]  /*8350*/  PRMT R52, R20, 0x7610, R52 ;  /* 0x0000761014347816 */ /* 0x000fe20000000034 */
[----:B------:R-:W-:Y:S01]  /*8360*/  IMAD.MOV.U32 R20, RZ, RZ, R12 ;  /* 0x000000ffff147224 */ /* 0x000fe200078e000c */
[----:B----4-:R-:W-:Y:S01]  /*8370*/  VIADDMNMX R3, R30, -R0, 0x80, PT ;  /* 0x000000801e037446 */ /* 0x010fe20003800900 */
[----:B------:R-:W-:-:S03]  /*8380*/  IMAD.MOV.U32 R0, RZ, RZ, R8 ;  /* 0x000000ffff007224 */ /* 0x000fc600078e0008 */
[-C--:B------:R-:W-:Y:S02]  /*8390*/  ISETP.GE.OR P2, PT, R22, R3.reuse, P0 ;  /* 0x000000031600720c */ /* 0x080fe40000746670 */
[----:B------:R-:W-:Y:S01]  /*83a0*/  PRMT R51, R51, 0x5410, R0 ;  /* 0x0000541033337816 */ /* 0x000fe20000000000 */
[----:B------:R-:W-:Y:S01]  /*83b0*/  IMAD.MOV.U32 R0, RZ, RZ, R10 ;  /* 0x000000ffff007224 */ /* 0x000fe200078e000a */
[----:B------:R-:W-:Y:S01]  /*83c0*/  ISETP.GE.OR P0, PT, R21, R3, P0 ;  /* 0x000000031500720c */ /* 0x000fe20000706670 */
[----:B------:R-:W-:Y:S02]  /*83d0*/  IMAD.MOV.U32 R3, RZ, RZ, R11 ;  /* 0x000000ffff037224 */ /* 0x000fe400078e000b */
[----:B------:R-:W-:Y:S01]  /*83e0*/  IMAD.MOV.U32 R21, RZ, RZ, R13 ;  /* 0x000000ffff157224 */ /* 0x000fe200078e000d */
[----:B------:R-:W-:Y:S01]  /*83f0*/  PRMT R52, R52, 0x5410, R0 ;  /* 0x0000541034347816 */ /* 0x000fe20000000000 */
[----:B------:R-:W-:Y:S01]  /*8400*/  IMAD.IADD R0, R16, 0x1, R31 ;  /* 0x0000000110007824 */ /* 0x000fe200078e021f */
[----:B------:R-:W-:-:S02]  /*8410*/  PRMT R53, R3, 0x5410, R20 ;  /* 0x0000541003357816 */ /* 0x000fc40000000014 */
[----:B------:R-:W-:Y:S01]  /*8420*/  PRMT R54, R21, 0x7610, R54 ;  /* 0x0000761015367816 */ /* 0x000fe20000000036 */
[----:B0-----:R-:W-:Y:S06]  /*8430*/  @!P1 BRA `(.L_x_5666) ;  /* 0x0000016000309947 */ /* 0x001fec0003800000 */
.L_x_5922:
[----:B------:R-:W-:Y:S05]  /*8440*/  BSYNC B1 ;  /* 0x0000000000017941 */ /* 0x000fea0003800000 */
.L_x_5665:
[----:B------:R-:W-:Y:S01]  /*8450*/  BSSY B1, `(.L_x_5667) ;  /* 0x0000069000017945 */ /* 0x000fe20003800000 */
[----:B------:R-:W-:Y:S01]  /*8460*/  IMAD.MOV.U32 R55, RZ, RZ, R14 ;  /* 0x000000ffff377224 */ /* 0x000fe200078e000e */
[----:B------:R-:W-:Y:S01]  /*8470*/  LOP3.LUT R0, R0, 0x38, RZ, 0xc0, !PT ;  /* 0x0000003800007812 */ /* 0x000fe200078ec0ff */
[----:B------:R-:W-:Y:S01]  /*8480*/  IMAD.MOV.U32 R56, RZ, RZ, R15 ;  /* 0x000000ffff387224 */ /* 0x000fe200078e000f */
[----:B------:R-:W-:Y:S06]  /*8490*/  @P2 BRA `(.L_x_5668) ;  /* 0x0000000400902947 */ /* 0x000fec0003800000 */
[----:B------:R-:W2:Y:S01]  /*84a0*/  LDL R3, [R1+0x74] ;  /* 0x0000740001037983 */ /* 0x000ea20000100800 */
[----:B------:R-:W1:Y:S02]  /*84b0*/  S2R R20, SR_TID.X ;  /* 0x0000000000147919 */ /* 0x000e640000002100 */
[----:B-1----:R-:W-:-:S05]  /*84c0*/  VIADD R20, R20, 0xffffff80 ;  /* 0xffffff8014147836 */ /* 0x002fca0000000000 */
[----:B------:R-:W-:-:S04]  /*84d0*/  SHF.R.S32.HI R28, RZ, 0x1f, R20 ;  /* 0x0000001fff1c7819 */ /* 0x000fc80000011414 */
[----:B------:R-:W-:-:S04]  /*84e0*/  LEA.HI R28, R28, R20, RZ, 0x5 ;  /* 0x000000141c1c7211 */ /* 0x000fc800078f28ff */
[----:B------:R-:W-:Y:S02]  /*84f0*/  SHF.R.S32.HI R28, RZ, 0x5, R28 ;  /* 0x00000005ff1c7819 */ /* 0x000fe4000001141c */
[--C-:B------:R-:W-:Y:S02]  /*8500*/  SHF.R.U64 R50, R36, 0x10, R37.reuse ;  /* 0x0000001024327819 */ /* 0x100fe40000001225 */
[----:B------:R-:W-:Y:S01]  /*8510*/  SHF.R.U32.HI R38, RZ, 0x10, R37 ;  /* 0x00000010ff267819 */ /* 0x000fe20000011625 */
[--C-:B------:R-:W-:Y:S01]  /*8520*/  HADD2.F32 R37, -RZ, R33.reuse.H0_H0 ;  /* 0x20000021ff257230 */ /* 0x100fe20000004100 */
[----:B------:R-:W-:Y:S02]  /*8530*/  SHF.R.U32.HI R36, RZ, 0x10, R7 ;  /* 0x00000010ff247819 */ /* 0x000fe40000011607 */
[--C-:B------:R-:W-:Y:S02]  /*8540*/  SHF.R.U64 R49, R34, 0x10, R35.reuse ;  /* 0x0000001022317819 */ /* 0x100fe40000001223 */
[----:B------:R-:W-:Y:S01]  /*8550*/  SHF.R.U32.HI R44, RZ, 0x10, R35 ;  /* 0x00000010ff2c7819 */ /* 0x000fe20000011623 */
[----:B------:R-:W-:Y:S01]  /*8560*/  HADD2.F32 R35, -RZ, R33.H1_H1 ;  /* 0x30000021ff237230 */ /* 0x000fe20000004100 */
[--C-:B------:R-:W-:Y:S01]  /*8570*/  SHF.R.U64 R47, R4, 0x10, R5.reuse ;  /* 0x00000010042f7819 */ /* 0x100fe20000001205 */
[----:B------:R-:W-:Y:S01]  /*8580*/  HADD2.F32 R34, -RZ, R36.H0_H0 ;  /* 0x20000024ff227230 */ /* 0x000fe20000004100 */
[----:B------:R-:W-:-:S02]  /*8590*/  SHF.R.U32.HI R42, RZ, 0x10, R5 ;  /* 0x00000010ff2a7819 */ /* 0x000fc40000011605 */
[----:B------:R-:W-:Y:S01]  /*85a0*/  SHF.R.U64 R48, R6, 0x10, R7 ;  /* 0x0000001006307819 */ /* 0x000fe20000001207 */
[----:B--2---:R-:W-:-:S05]  /*85b0*/  IMAD.SHL.U32 R3, R3, 0x40, RZ ;  /* 0x0000004003037824 */ /* 0x004fca00078e00ff */
[----:B------:R-:W-:-:S04]  /*85c0*/  LOP3.LUT R21, R3, 0x1c0, RZ, 0xc0, !PT ;  /* 0x000001c003157812 */ /* 0x000fc800078ec0ff */
[----:B------:R-:W-:Y:S02]  /*85d0*/  LOP3.LUT R3, R21, 0x38, R16, 0xf8, !PT ;  /* 0x0000003815037812 */ /* 0x000fe400078ef810 */
[----:B0-----:R-:W-:-:S04]  /*85e0*/  SHF.R.U32.HI R24, RZ, 0x3, R21 ;  /* 0x00000003ff187819 */ /* 0x001fc80000011615 */
[----:B------:R-:W-:-:S05]  /*85f0*/  LOP3.LUT R3, R3, R24, RZ, 0x3c, !PT ;  /* 0x0000001803037212 */ /* 0x000fca00078e3cff */
[----:B------:R-:W-:Y:S01]  /*8600*/  IMAD R20, R28, 0x200, R3 ;  /* 0x000002001c147824 */ /* 0x000fe200078e0203 */
[----:B------:R-:W-:-:S03]  /*8610*/  LOP3.LUT R3, R24, R0, R21, 0x1e, !PT ;  /* 0x0000000018037212 */ /* 0x000fc600078e1e15 */
[----:B------:R-:W-:Y:S02]  /*8620*/  IMAD R43, R20, 0x2, R19 ;  /* 0x00000002142b7824 */ /* 0x000fe400078e0213 */
[----:B------:R-:W-:-:S03]  /*8630*/  IMAD R20, R28, 0x200, R3 ;  /* 0x000002001c147824 */ /* 0x000fc600078e0203 */
[----:B------:R-:W0:Y:S01]  /*8640*/  LDS.128 R24, [R43+0x18400] ;  /* 0x018400002b187984 */ /* 0x000e220000000c00 */
[----:B------:R-:W-:-:S05]  /*8650*/  IMAD R45, R20, 0x2, R19 ;  /* 0x00000002142d7824 */ /* 0x000fca00078e0213 */
[----:B------:R-:W1:Y:S01]  /*8660*/  LDS.128 R28, [R45+0x18400] ;  /* 0x018400002d1c7984 */ /* 0x000e620000000c00 */
[----:B0-----:R-:W-:Y:S02]  /*8670*/  HADD2.F32 R4, -RZ, R25.H0_H0 ;  /* 0x20000019ff047230 */ /* 0x001fe40000004100 */
[--C-:B-1----:R-:W-:Y:S02]  /*8680*/  HADD2.F32 R20, -RZ, R29.reuse.H0_H0 ;  /* 0x2000001dff147230 */ /* 0x102fe40000004100 */
[----:B------:R-:W-:-:S03]  /*8690*/  HADD2.F32 R29, -RZ, R29.H1_H1 ;  /* 0x3000001dff1d7230 */ /* 0x000fc60000004100 */
[C---:B------:R-:W-:Y:S01]  /*86a0*/  FMUL.FTZ R39, R20.reuse, R37 ;  /* 0x0000002514277220 */ /* 0x040fe20000410000 */
[-C--:B------:R-:W-:Y:S01]  /*86b0*/  FMUL.FTZ R41, R20, R35.reuse ;  /* 0x0000002314297220 */ /* 0x080fe20000410000 */
[----:B------:R-:W-:Y:S02]  /*86c0*/  HADD2.F32 R25, -RZ, R25.H1_H1 ;  /* 0x30000019ff197230 */ /* 0x000fe40000004100 */
[----:B------:R-:W-:Y:S01]  /*86d0*/  FMUL.FTZ R36, R29, R34 ;  /* 0x000000221d247220 */ /* 0x000fe20000410000 */
[----:B------:R-:W-:Y:S02]  /*86e0*/  HADD2.F32 R20, -RZ, R38.H0_H0 ;  /* 0x20000026ff147230 */ /* 0x000fe40000004100 */
[C---:B------:R-:W-:Y:S01]  /*86f0*/  FFMA.FTZ R39, R4.reuse, R35, -R39 ;  /* 0x0000002304277223 */ /* 0x040fe20000010827 */
[----:B------:R-:W-:Y:S01]  /*8700*/  FFMA.FTZ R41, R4, R37, R41 ;  /* 0x0000002504297223 */ /* 0x000fe20000010029 */
[----:B------:R-:W-:Y:S02]  /*8710*/  HADD2.F32 R33, -RZ, R31.H0_H0 ;  /* 0x2000001fff217230 */ /* 0x000fe40000004100 */
[----:B------:R-:W-:-:S02]  /*8720*/  HADD2.F32 R35, -RZ, R40.H0_H0 ;  /* 0x20000028ff237230 */ /* 0x000fc40000004100 */
[----:B------:R-:W-:Y:S02]  /*8730*/  HADD2.F32 R4, -RZ, R32.H1_H1 ;  /* 0x30000020ff047230 */ /* 0x000fe40000004100 */
[-C--:B------:R-:W-:Y:S01]  /*8740*/  FFMA.FTZ R38, R25, R20.reuse, -R36 ;  /* 0x0000001419267223 */ /* 0x080fe20000010824 */
[----:B------:R-:W-:Y:S02]  /*8750*/  HADD2.F32 R6, -RZ, R27.H0_H0 ;  /* 0x2000001bff067230 */ /* 0x000fe40000004100 */
[----:B------:R-:W-:Y:S01]  /*8760*/  FMUL.FTZ R40, R29, R20 ;  /* 0x000000141d287220 */ /* 0x000fe20000410000 */
[----:B------:R-:W-:Y:S02]  /*8770*/  HADD2.F32 R36, -RZ, R42.H0_H0 ;  /* 0x2000002aff247230 */ /* 0x000fe40000004100 */
[C---:B------:R-:W-:Y:S01]  /*8780*/  FMUL.FTZ R29, R33.reuse, R35 ;  /* 0x00000023211d7220 */ /* 0x040fe20000410000 */
[----:B------:R-:W-:Y:S02]  /*8790*/  HADD2.F32 R31, -RZ, R31.H1_H1 ;  /* 0x3000001fff1f7230 */ /* 0x000fe40000004100 */
[----:B------:R-:W-:Y:S01]  /*87a0*/  FMUL.FTZ R42, R33, R4 ;  /* 0x00000004212a7220 */ /* 0x000fe20000410000 */
[----:B------:R-:W-:-:S02]  /*87b0*/  HADD2.F32 R27, -RZ, R27.H1_H1 ;  /* 0x3000001bff1b7230 */ /* 0x000fc40000004100 */
[----:B------:R-:W-:Y:S01]  /*87c0*/  FFMA.FTZ R40, R25, R34, R40 ;  /* 0x0000002219287223 */ /* 0x000fe20000010028 */
[C---:B------:R-:W-:Y:S01]  /*87d0*/  FFMA.FTZ R33, R6.reuse, R4, -R29 ;  /* 0x0000000406217223 */ /* 0x040fe2000001081d */
[----:B------:R-:W-:Y:S02]  /*87e0*/  HADD2.F32 R20, -RZ, R44.H0_H0 ;  /* 0x2000002cff147230 */ /* 0x000fe40000004100 */
[----:B------:R-:W-:Y:S01]  /*87f0*/  FFMA.FTZ R42, R6, R35, R42 ;  /* 0x00000023062a7223 */ /* 0x000fe2000001002a */
[----:B------:R-:W-:Y:S02]  /*8800*/  HADD2.F32 R7, -RZ, R28.H0_H0 ;  /* 0x2000001cff077230 */ /* 0x000fe40000004100 */
[----:B------:R-:W-:Y:S01]  /*8810*/  FMUL.FTZ R34, R31, R36 ;  /* 0x000000241f227220 */ /* 0x000fe20000410000 */
[--C-:B------:R-:W-:Y:S02]  /*8820*/  HADD2.F32 R6, -RZ, R46.reuse.H0_H0 ;  /* 0x2000002eff067230 */ /* 0x100fe40000004100 */
[----:B------:R-:W-:-:S02]  /*8830*/  HADD2.F32 R4, -RZ, R46.H1_H1 ;  /* 0x3000002eff047230 */ /* 0x000fc40000004100 */
[-C--:B------:R-:W-:Y:S01]  /*8840*/  FMUL.FTZ R46, R31, R20.reuse ;  /* 0x000000141f2e7220 */ /* 0x080fe20000410000 */
[----:B------:R-:W-:Y:S02]  /*8850*/  HADD2.F32 R3, -RZ, R24.H0_H0 ;  /* 0x20000018ff037230 */ /* 0x000fe40000004100 */
[----:B------:R-:W-:Y:S01]  /*8860*/  FFMA.FTZ R44, R27, R20, -R34 ;  /* 0x000000141b2c7223 */ /* 0x000fe20000010822 */
[----:B------:R-:W-:Y:S02]  /*8870*/  HADD2.F32 R21, -RZ, R30.H0_H0 ;  /* 0x2000001eff157230 */ /* 0x000fe40000004100 */
[C---:B------:R-:W-:Y:S01]  /*8880*/  FMUL.FTZ R34, R7.reuse, R6 ;  /* 0x0000000607227220 */ /* 0x040fe20000410000 */
[----:B------:R-:W-:Y:S02]  /*8890*/  HADD2.F32 R20, -RZ, R51.H0_H0 ;  /* 0x20000033ff147230 */ /* 0x000fe40000004100 */
[----:B------:R-:W-:Y:S02]  /*88a0*/  HADD2.F32 R32, -RZ, R32.H0_H0 ;  /* 0x20000020ff207230 */ /* 0x000fe40000004100 */
[----:B------:R-:W-:Y:S01]  /*88b0*/  FMUL.FTZ R7, R7, R4 ;  /* 0x0000000407077220 */ /* 0x000fe20000410000 */
[----:B------:R-:W-:Y:S01]  /*88c0*/  FFMA.FTZ R35, R27, R36, R46 ;  /* 0x000000241b237223 */ /* 0x000fe2000001002e */
[----:B------:R-:W-:Y:S01]  /*88d0*/  FFMA.FTZ R4, R3, R4, -R34 ;  /* 0x0000000403047223 */ /* 0x000fe20000010822 */
[----:B------:R-:W-:-:S02]  /*88e0*/  HADD2.F32 R5, -RZ, R26.H0_H0 ;  /* 0x2000001aff057230 */ /* 0x000fc40000004100 */
[C---:B------:R-:W-:Y:S01]  /*88f0*/  FMUL.FTZ R36, R21.reuse, R20 ;  /* 0x0000001415247220 */ /* 0x040fe20000410000 */
[----:B------:R-:W-:Y:S01]  /*8900*/  FMUL.FTZ R34, R21, R32 ;  /* 0x0000002015227220 */ /* 0x000fe20000410000 */
[----:B------:R-:W-:Y:S02]  /*8910*/  HADD2.F32 R28, -RZ, R28.H1_H1 ;  /* 0x3000001cff1c7230 */ /* 0x000fe40000004100 */
[----:B------:R-:W-:Y:S01]  /*8920*/  FFMA.FTZ R6, R3, R6, R7 ;  /* 0x0000000603067223 */ /* 0x000fe20000010007 */
[----:B------:R-:W-:Y:S02]  /*8930*/  HADD2.F32 R21, -RZ, R48.H0_H0 ;  /* 0x20000030ff157230 */ /* 0x000fe40000004100 */
[----:B------:R-:W-:Y:S02]  /*8940*/  HADD2.F32 R3, -RZ, R50.H0_H0 ;  /* 0x20000032ff037230 */ /* 0x000fe40000004100 */
[----:B------:R-:W-:Y:S02]  /*8950*/  HADD2.F32 R30, -RZ, R30.H1_H1 ;  /* 0x3000001eff1e7230 */ /* 0x000fe40000004100 */
[----:B------:R-:W-:-:S02]  /*8960*/  HADD2.F32 R25, -RZ, R47.H0_H0 ;  /* 0x2000002fff197230 */ /* 0x000fc40000004100 */
[C---:B------:R-:W-:Y:S01]  /*8970*/  FFMA.FTZ R36, R5.reuse, R32, -R36 ;  /* 0x0000002005247223 */ /* 0x040fe20000010824 */
[----:B------:R-:W-:Y:S02]  /*8980*/  HADD2.F32 R7, -RZ, R49.H0_H0 ;  /* 0x20000031ff077230 */ /* 0x000fe40000004100 */
[----:B------:R-:W-:Y:S01]  /*8990*/  FFMA.FTZ R34, R5, R20, R34 ;  /* 0x0000001405227223 */ /* 0x000fe20000010022 */
[----:B------:R-:W-:Y:S02]  /*89a0*/  HADD2.F32 R24, -RZ, R24.H1_H1 ;  /* 0x30000018ff187230 */ /* 0x000fe40000004100 */
[C---:B------:R-:W-:Y:S01]  /*89b0*/  FMUL.FTZ R5, R28.reuse, R21 ;  /* 0x000000151c057220 */ /* 0x040fe20000410000 */
[----:B------:R-:W-:Y:S02]  /*89c0*/  HADD2.F32 R26, -RZ, R26.H1_H1 ;  /* 0x3000001aff1a7230 */ /* 0x000fe40000004100 */
[----:B------:R-:W-:Y:S01]  /*89d0*/  FMUL.FTZ R28, R28, R3 ;  /* 0x000000031c1c7220 */ /* 0x000fe20000410000 */
[C---:B------:R-:W-:Y:S01]  /*89e0*/  FMUL.FTZ R27, R30.reuse, R25 ;  /* 0x000000191e1b7220 */ /* 0x040fe20000410000 */
        /* <DEDUP_REMOVED lines=15> */
.L_x_5668:
[----:B------:R-:W-:Y:S05]  /*8ae0*/  BSYNC B1 ;  /* 0x0000000000017941 */ /* 0x000fea0003800000 */
.L_x_5667:
[----:B------:R-:W-:Y:S01]  /*8af0*/  PRMT R40, R55, 0x5410, R56 ;  /* 0x0000541037287816 */ /* 0x000fe20000000038 */
[----:B------:R-:W-:Y:S06]  /*8b00*/  @P0 BRA `(.L_x_5659) ;  /* 0x0000000400800947 */ /* 0x000fec0003800000 */
[----:B------:R-:W2:Y:S01]  /*8b10*/  LDL R3, [R1+0x3c] ;  /* 0x00003c0001037983 */ /* 0x000ea20000100800 */
[C---:B-1----:R-:W-:Y:S02]  /*8b20*/  VIADD R4, R22.reuse, 0x40 ;  /* 0x0000004016047836 */ /* 0x042fe40000000000 */
[----:B------:R-:W-:Y:S01]  /*8b30*/  VIADD R5, R22, 0x40 ;  /* 0x0000004016057836 */ /* 0x000fe20000000000 */
[----:B------:R-:W3:Y:S01]  /*8b40*/  LDL R41, [R1+0x84] ;  /* 0x0000840001297983 */ /* 0x000ee20000100800 */
[----:B------:R-:W-:Y:S02]  /*8b50*/  IMAD.SHL.U32 R4, R4, 0x40, RZ ;  /* 0x0000004004047824 */ /* 0x000fe400078e00ff */
[----:B------:R-:W-:-:S03]  /*8b60*/  IMAD.SHL.U32 R5, R5, 0x40, RZ ;  /* 0x0000004005057824 */ /* 0x000fc600078e00ff */
[----:B------:R-:W-:Y:S02]  /*8b70*/  LOP3.LUT R4, R4, 0x1c0, RZ, 0xc0, !PT ;  /* 0x000001c004047812 */ /* 0x000fe400078ec0ff */
[----:B------:R-:W-:Y:S02]  /*8b80*/  LOP3.LUT R5, R5, 0x1c0, RZ, 0xc0, !PT ;  /* 0x000001c005057812 */ /* 0x000fe400078ec0ff */
[----:B------:R-:W-:-:S04]  /*8b90*/  SHF.R.U32.HI R4, RZ, 0x3, R4 ;  /* 0x00000003ff047819 */ /* 0x000fc80000011604 */
[----:B------:R-:W-:Y:S02]  /*8ba0*/  LOP3.LUT R0, R4, R0, R5, 0x1e, !PT ;  /* 0x0000000004007212 */ /* 0x000fe400078e1e05 */
[----:B------:R-:W-:Y:S01]  /*8bb0*/  SHF.R.U32.HI R28, RZ, 0x10, R9 ;  /* 0x00000010ff1c7819 */ /* 0x000fe20000011609 */
[----:B------:R-:W-:Y:S01]  /*8bc0*/  HADD2.F32 R21, -RZ, R52.H0_H0 ;  /* 0x20000034ff157230 */ /* 0x000fe20000004100 */
[----:B------:R-:W-:Y:S02]  /*8bd0*/  SHF.R.U64 R39, R12, 0x10, R13 ;  /* 0x000000100c277819 */ /* 0x000fe4000000120d */
[--C-:B------:R-:W-:Y:S02]  /*8be0*/  SHF.R.U64 R38, R14, 0x10, R15.reuse ;  /* 0x000000100e267819 */ /* 0x100fe4000000120f */
[----:B------:R-:W-:Y:S01]  /*8bf0*/  SHF.R.U32.HI R36, RZ, 0x10, R15 ;  /* 0x00000010ff247819 */ /* 0x000fe2000001160f */
[----:B------:R-:W-:Y:S01]  /*8c00*/  HADD2.F32 R15, -RZ, R54.H0_H0 ;  /* 0x20000036ff0f7230 */ /* 0x000fe20000004100 */
[----:B------:R-:W-:Y:S01]  /*8c10*/  SHF.R.U32.HI R20, RZ, 0x10, R13 ;  /* 0x00000010ff147819 */ /* 0x000fe2000001160d */
[----:B------:R-:W-:Y:S01]  /*8c20*/  HADD2.F32 R28, -RZ, R28.H0_H0 ;  /* 0x2000001cff1c7230 */ /* 0x000fe20000004100 */
[----:B------:R-:W-:-:S02]  /*8c30*/  SHF.R.U64 R37, R8, 0x10, R9 ;  /* 0x0000001008257819 */ /* 0x000fc40000001209 */
[--C-:B------:R-:W-:Y:S02]  /*8c40*/  SHF.R.U64 R35, R10, 0x10, R11.reuse ;  /* 0x000000100a237819 */ /* 0x100fe4000000120b */
[----:B------:R-:W-:Y:S01]  /*8c50*/  SHF.R.U32.HI R33, RZ, 0x10, R11 ;  /* 0x00000010ff217819 */ /* 0x000fe2000001160b */
[----:B--2---:R-:W-:-:S04]  /*8c60*/  IMAD.IADD R0, R3, 0x1, R0 ;  /* 0x0000000103007824 */ /* 0x004fc800078e0200 */
[----:B------:R-:W-:Y:S01]  /*8c70*/  IMAD R0, R0, 0x2, R19 ;  /* 0x0000000200007824 */ /* 0x000fe200078e0213 */
[----:B---3--:R-:W1:Y:S04]  /*8c80*/  LDS.128 R4, [R41+0x18400] ;  /* 0x0184000029047984 */ /* 0x008e680000000c00 */
[----:B0-----:R-:W0:Y:S01]  /*8c90*/  LDS.128 R24, [R0+0x18400] ;  /* 0x0184000000187984 */ /* 0x001e220000000c00 */
[----:B-1----:R-:W-:Y:S02]  /*8ca0*/  HADD2.F32 R8, -RZ, R5.H0_H0 ;  /* 0x20000005ff087230 */ /* 0x002fe40000004100 */
[--C-:B0-----:R-:W-:Y:S02]  /*8cb0*/  HADD2.F32 R12, -RZ, R25.reuse.H0_H0 ;  /* 0x20000019ff0c7230 */ /* 0x101fe40000004100 */
[----:B------:R-:W-:-:S03]  /*8cc0*/  HADD2.F32 R25, -RZ, R25.H1_H1 ;  /* 0x30000019ff197230 */ /* 0x000fc60000004100 */
[C---:B------:R-:W-:Y:S01]  /*8cd0*/  FMUL.FTZ R29, R12.reuse, R21 ;  /* 0x000000150c1d7220 */ /* 0x040fe20000410000 */
[-C--:B------:R-:W-:Y:S01]  /*8ce0*/  FMUL.FTZ R31, R12, R15.reuse ;  /* 0x0000000f0c1f7220 */ /* 0x080fe20000410000 */
[----:B------:R-:W-:Y:S02]  /*8cf0*/  HADD2.F32 R5, -RZ, R5.H1_H1 ;  /* 0x30000005ff057230 */ /* 0x000fe40000004100 */
[----:B------:R-:W-:Y:S01]  /*8d00*/  FMUL.FTZ R30, R25, R28 ;  /* 0x0000001c191e7220 */ /* 0x000fe20000410000 */
[----:B------:R-:W-:Y:S02]  /*8d10*/  HADD2.F32 R12, -RZ, R20.H0_H0 ;  /* 0x20000014ff0c7230 */ /* 0x000fe40000004100 */
[C---:B------:R-:W-:Y:S01]  /*8d20*/  FFMA.FTZ R29, R8.reuse, R15, -R29 ;  /* 0x0000000f081d7223 */ /* 0x040fe2000001081d */
[----:B------:R-:W-:Y:S02]  /*8d30*/  HADD2.F32 R11, -RZ, R24.H0_H0 ;  /* 0x20000018ff0b7230 */ /* 0x000fe40000004100 */
[----:B------:R-:W-:Y:S01]  /*8d40*/  FFMA.FTZ R31, R8, R21, R31 ;  /* 0x00000015081f7223 */ /* 0x000fe2000001001f */
[----:B------:R-:W-:-:S02]  /*8d50*/  HADD2.F32 R20, -RZ, R51.H1_H1 ;  /* 0x30000033ff147230 */ /* 0x000fc40000004100 */
[----:B------:R-:W-:Y:S02]  /*8d60*/  HADD2.F32 R8, -RZ, R53.H1_H1 ;  /* 0x30000035ff087230 */ /* 0x000fe40000004100 */
[----:B------:R-:W-:Y:S01]  /*8d70*/  FFMA.FTZ R32, R5, R12, -R30 ;  /* 0x0000000c05207223 */ /* 0x000fe2000001081e */
[----:B------:R-:W-:Y:S02]  /*8d80*/  HADD2.F32 R3, -RZ, R4.H0_H0 ;  /* 0x20000004ff037230 */ /* 0x000fe40000004100 */
[----:B------:R-:W-:Y:S01]  /*8d90*/  FMUL.FTZ R30, R11, R20 ;  /* 0x000000140b1e7220 */ /* 0x000fe20000410000 */
[----:B------:R-:W-:Y:S01]  /*8da0*/  FMUL.FTZ R34, R25, R12 ;  /* 0x0000000c19227220 */ /* 0x000fe20000410000 */
[----:B------:R-:W-:Y:S02]  /*8db0*/  HADD2.F32 R13, -RZ, R26.H0_H0 ;  /* 0x2000001aff0d7230 */ /* 0x000fe40000004100 */
[----:B------:R-:W-:Y:S01]  /*8dc0*/  FMUL.FTZ R11, R11, R8 ;  /* 0x000000080b0b7220 */ /* 0x000fe20000410000 */
[----:B------:R-:W-:-:S02]  /*8dd0*/  HADD2.F32 R12, -RZ, R52.H1_H1 ;  /* 0x30000034ff0c7230 */ /* 0x000fc40000004100 */
[----:B------:R-:W-:Y:S01]  /*8de0*/  FFMA.FTZ R30, R3, R8, -R30 ;  /* 0x00000008031e7223 */ /* 0x000fe2000001081e */
[----:B------:R-:W-:Y:S01]  /*8df0*/  FFMA.FTZ R34, R5, R28, R34 ;  /* 0x0000001c05227223 */ /* 0x000fe20000010022 */
[----:B------:R-:W-:Y:S02]  /*8e00*/  HADD2.F32 R8, -RZ, R40.H0_H0 ;  /* 0x20000028ff087230 */ /* 0x000fe40000004100 */
[----:B------:R-:W-:Y:S01]  /*8e10*/  FFMA.FTZ R15, R3, R20, R11 ;  /* 0x00000014030f7223 */ /* 0x000fe2000001000b */
[----:B------:R-:W-:Y:S02]  /*8e20*/  HADD2.F32 R9, -RZ, R6.H0_H0 ;  /* 0x20000006ff097230 */ /* 0x000fe40000004100 */
[----:B------:R-:W-:Y:S01]  /*8e30*/  FMUL.FTZ R20, R13, R12 ;  /* 0x0000000c0d147220 */ /* 0x000fe20000410000 */
[----:B------:R-:W-:Y:S02]  /*8e40*/  HADD2.F32 R14, -RZ, R27.H0_H0 ;  /* 0x2000001bff0e7230 */ /* 0x000fe40000004100 */
[----:B------:R-:W-:-:S02]  /*8e50*/  HADD2.F32 R5, -RZ, R53.H0_H0 ;  /* 0x20000035ff057230 */ /* 0x000fc40000004100 */
[----:B------:R-:W-:Y:S02]  /*8e60*/  HADD2.F32 R3, -RZ, R40.H1_H1 ;  /* 0x30000028ff037230 */ /* 0x000fe40000004100 */
[-C--:B------:R-:W-:Y:S01]  /*8e70*/  FMUL.FTZ R28, R13, R8.reuse ;  /* 0x000000080d1c7220 */ /* 0x080fe20000410000 */
[----:B------:R-:W-:Y:S02]  /*8e80*/  HADD2.F32 R10, -RZ, R7.H0_H0 ;  /* 0x20000007ff0a7230 */ /* 0x000fe40000004100 */
[----:B------:R-:W-:Y:S01]  /*8e90*/  FFMA.FTZ R13, R9, R8, -R20 ;  /* 0x00000008090d7223 */ /* 0x000fe20000010814 */
[C---:B------:R-:W-:Y:S01]  /*8ea0*/  FMUL.FTZ R11, R14.reuse, R5 ;  /* 0x000000050e0b7220 */ /* 0x040fe20000410000 */
[----:B------:R-:W-:Y:S02]  /*8eb0*/  HADD2.F32 R27, -RZ, R27.H1_H1 ;  /* 0x3000001bff1b7230 */ /* 0x000fe40000004100 */
[----:B------:R-:W-:Y:S01]  /*8ec0*/  FMUL.FTZ R14, R14, R3 ;  /* 0x000000030e0e7220 */ /* 0x000fe20000410000 */
[----:B------:R-:W-:-:S02]  /*8ed0*/  HADD2.F32 R20, -RZ, R33.H0_H0 ;  /* 0x20000021ff147230 */ /* 0x000fc40000004100 */
        /* <DEDUP_REMOVED lines=35> */
.L_x_5659:
[----:B------:R-:W-:Y:S05]  /*9110*/  BSYNC B0 ;  /* 0x0000000000007941 */ /* 0x000fea0003800000 */
.L_x_5645:
        /* <DEDUP_REMOVED lines=8> */
.L_x_5642:
[----:B0123--:R-:W0:Y:S01]  /*91a0*/  S2R R0, SR_TID.X ;  /* 0x0000000000007919 */ /* 0x00fe220000002100 */
[----:B------:R-:W-:Y:S01]  /*91b0*/  ISETP.NE.AND P0, PT, R216, 0x3, PT ;  /* 0x00000003d800780c */ /* 0x000fe20003f05270 */
[----:B------:R-:W-:Y:S05]  /*91c0*/  WARPSYNC.ALL ;  /* 0x0000000000007948 */ /* 0x000fea0003800000 */
[----:B0-----:R-:W-:-:S05]  /*91d0*/  SHF.R.U32.HI R0, RZ, 0x7, R0 ;  /* 0x00000007ff007819 */ /* 0x001fca0000011600 */
[----:B------:R-:W-:-:S05]  /*91e0*/  VIADD R0, R0, 0x8 ;  /* 0x0000000800007836 */ /* 0x000fca0000000000 */
[----:B------:R0:W-:Y:S06]  /*91f0*/  BAR.SYNC.DEFER_BLOCKING R0, 0x100 ;  /* 0x000400000000751d */ /* 0x0001ec0000010000 */
[----:B------:R-:W-:Y:S05]  /*9200*/  @!P0 BRA `(.L_x_5669) ;  /* 0x0000000000048947 */ /* 0x000fea0003800000 */
[----:B------:R-:W-:Y:S01]  /*9210*/  BPT.TRAP 0x1 ;  /* 0x000000040000795c */ /* 0x000fe20000300000 */
.L_x_5669:
[----:B------:R-:W-:Y:S01]  /*9220*/  IMAD R174, R2, 0x8, R19 ;  /* 0x0000000802ae7824 */ /* 0x000fe200078e0213 */
[----:B------:R-:W-:-:S04]  /*9230*/  SHF.L.U32 R7, R23, 0x1f, RZ ;  /* 0x0000001f17077819 */ /* 0x000fc800000006ff */
[----:B------:R1:W2:Y:S01]  /*9240*/  SYNCS.PHASECHK.TRANS64.TRYWAIT P1, [R174+URZ+0x32430], R7 ;  /* 0x03243007ae0075a7 */ /* 0x0002a2000802017f */
[----:B------:R-:W-:Y:S05]  /*9250*/  @!P0 BRA `(.L_x_5670) ;  /* 0x0000000000048947 */ /* 0x000fea0003800000 */
[----:B------:R-:W-:Y:S01]  /*9260*/  BPT.TRAP 0x1 ;  /* 0x000000040000795c */ /* 0x000fe20000300000 */
.L_x_5670:
[----:B------:R-:W-:-:S05]  /*9270*/  VIADD R3, R19, 0x1c400 ;  /* 0x0001c40013037836 */ /* 0x000fca0000000000 */
[----:B------:R-:W-:-:S04]  /*9280*/  SHF.R.U32.HI R3, RZ, 0x4, R3 ;  /* 0x00000004ff037819 */ /* 0x000fc80000011603 */
[----:B------:R-:W-:-:S04]  /*9290*/  LOP3.LUT R3, R3, 0x3fff, RZ, 0xc0, !PT ;  /* 0x00003fff03037812 */ /* 0x000fc800078ec0ff */
[----:B------:R-:W-:-:S05]  /*92a0*/  LOP3.LUT R3, R3, 0x10000, RZ, 0xfc, !PT ;  /* 0x0001000003037812 */ /* 0x000fca00078efcff */
[----:B------:R3:W-:Y:S01]  /*92b0*/  STL [R1+0x20], R3 ;  /* 0x0000200301007387 */ /* 0x0007e20000100800 */
[----:B--2---:R-:W-:Y:S05]  /*92c0*/  @P1 BRA `(.L_x_5671) ;  /* 0x0000000000081947 */ /* 0x004fea0003800000 */
[----:B------:R-:W2:Y:S02]  /*92d0*/  SYNCS.PHASECHK.TRANS64.TRYWAIT P1, [R174+URZ+0x32430], R7 ;  /* 0x03243007ae0075a7 */ /* 0x000ea4000802017f */
[----:B--2---:R-:W-:Y:S05]  /*92e0*/  @!P1 BRA `(.L_x_5672) ;  /* 0x0000015000989947 */ /* 0x004fea0003800000 */
.L_x_5671:
[----:B---3--:R-:W3:Y:S01]  /*92f0*/  LDL R3, [R1+0x20] ;  /* 0x0000200001037983 */ /* 0x008ee20000100800 */
[----:B------:R-:W-:Y:S01]  /*9300*/  IMAD.MOV.U32 R5, RZ, RZ, 0x40000040 ;  /* 0x40000040ff057424 */ /* 0x000fe200078e00ff */
[----:B------:R-:W-:Y:S05]  /*9310*/  WARPSYNC.ALL ;  /* 0x0000000000007948 */ /* 0x000fea0003800000 */
[C---:B------:R-:W-:Y:S01]  /*9320*/  R2UR UR4, R212.reuse ;  /* 0x00000000d40472ca */ /* 0x040fe200000e0000 */
[----:B-----5:R-:W-:Y:S01]  /*9330*/  WARPGROUP.ARRIVE ;  /* 0x00000000000079c5 */ /* 0x020fe20000000000 */
[----:B------:R-:W-:Y:S01]  /*9340*/  R2UR UR5, R213 ;  /* 0x00000000d50572ca */ /* 0x000fe200000e0000 */
[----:B------:R-:W-:Y:S01]  /*9350*/  VIADD R12, R212, 0x2 ;  /* 0x00000002d40c7836 */ /* 0x000fe20000000000 */
[----:B------:R-:W-:Y:S01]  /*9360*/  R2UR UR7, R5 ;  /* 0x00000000050772ca */ /* 0x000fe200000e0000 */
[----:B------:R-:W-:Y:S01]  /*9370*/  IMAD.MOV.U32 R13, RZ, RZ, 0x40000040 ;  /* 0x40000040ff0d7424 */ /* 0x000fe200078e00ff */
[----:B------:R-:W-:Y:S01]  /*9380*/  BSSY B0, `(.L_x_5673) ;  /* 0x0000029000007945 */ /* 0x000fe20003800000 */
[----:B------:R-:W-:-:S02]  /*9390*/  IMAD.MOV.U32 R9, RZ, RZ, 0x40000040 ;  /* 0x40000040ff097424 */ /* 0x000fc400078e00ff */
[C---:B------:R-:W-:Y:S01]  /*93a0*/  VIADD R10, R212.reuse, 0x4 ;  /* 0x00000004d40a7836 */ /* 0x040fe20000000000 */
[----:B------:R4:W-:Y:S01]  /*93b0*/  STL.64 [R1+0x10], R12 ;  /* 0x0000100c01007387 */ /* 0x0009e20000100a00 */
[----:B------:R-:W-:Y:S02]  /*93c0*/  IMAD.MOV.U32 R11, RZ, RZ, 0x40000040 ;  /* 0x40000040ff0b7424 */ /* 0x000fe400078e00ff */
[----:B------:R-:W-:Y:S02]  /*93d0*/  VIADD R236, R212, 0x6 ;  /* 0x00000006d4ec7836 */ /* 0x000fe40000000000 */
[----:B------:R-:W-:Y:S01]  /*93e0*/  IMAD.MOV.U32 R237, RZ, RZ, 0x40000040 ;  /* 0x40000040ffed7424 */ /* 0x000fe200078e00ff */
[----:B------:R4:W-:Y:S01]  /*93f0*/  STL.64 [R1], R10 ;  /* 0x0000000a01007387 */ /* 0x0009e20000100a00 */
[----:B------:R-:W-:Y:S02]  /*9400*/  IMAD.MOV.U32 R5, RZ, RZ, 0x40000040 ;  /* 0x40000040ff057424 */ /* 0x000fe400078e00ff */
[----:B---3--:R-:W-:-:S04]  /*9410*/  IMAD R4, R2, 0x300, R3 ;  /* 0x0000030002047824 */ /* 0x008fc800078e0203 */
[C---:B------:R-:W-:Y:S01]  /*9420*/  VIADD R8, R4.reuse, 0x2 ;  /* 0x0000000204087836 */ /* 0x040fe20000000000 */
[----:B------:R-:W-:-:S13]  /*9430*/  R2UR UR6, R4 ;  /* 0x00000000040672ca */ /* 0x000fda00000e0000 */
[----:B------:R-:W-:Y:S01]  /*9440*/  HGMMA.64x96x16.F32 R24, gdesc[UR4], RZ, !UPT, gsb0 ;  /* 0x01600000041879f0 */ /* 0x000fe2000c0008ff */
[----:B------:R-:W-:Y:S02]  /*9450*/  R2UR UR4, R12 ;  /* 0x000000000c0472ca */ /* 0x000fe400000e0000 */
[----:B------:R-:W-:Y:S02]  /*9460*/  R2UR UR5, R13 ;  /* 0x000000000d0572ca */ /* 0x000fe400000e0000 */
[----:B------:R-:W-:Y:S01]  /*9470*/  R2UR UR6, R8 ;  /* 0x00000000080672ca */ /* 0x000fe200000e0000 */
[C---:B------:R-:W-:Y:S01]  /*9480*/  VIADD R8, R4.reuse, 0x4 ;  /* 0x0000000404087836 */ /* 0x040fe20000000000 */
[----:B------:R-:W-:Y:S01]  /*9490*/  R2UR UR7, R9 ;  /* 0x00000000090772ca */ /* 0x000fe200000e0000 */
[----:B------:R-:W-:Y:S02]  /*94a0*/  IMAD.MOV.U32 R9, RZ, RZ, 0x40000040 ;  /* 0x40000040ff097424 */ /* 0x000fe400078e00ff */
        /* <DEDUP_REMOVED lines=15> */
[----:B------:R-:W-:Y:S01]  /*95a0*/  SHF.L.U32 R4, R73, 0x1f, RZ ;  /* 0x0000001f49047819 */ /* 0x000fe200000006ff */
[----:B------:R-:W-:-:S02]  /*95b0*/  WARPGROUP.DEPBAR.LE gsb0, 0x0 ;  /* 0x00008000000079c5 */ /* 0x000fc40000010000 */
[----:B------:R-:W-:-:S08]  /*95c0*/  WARPGROUP.ARRIVE ;  /* 0x00000000000079c5 */ /* 0x000fd00000000000 */
[----:B------:R-:W-:Y:S03]  /*95d0*/  HGMMA.64x96x16.F32 R24, gdesc[UR4], R24, gsb0 ;  /* 0x01600000041879f0 */ /* 0x000fe60008000818 */
[----:B------:R-:W-:Y:S02]  /*95e0*/  WARPGROUP.DEPBAR.LE gsb0, 0x0 ;  /* 0x00008000000079c5 */ /* 0x000fe40000010000 */
[----:B------:R-:W3:Y:S02]  /*95f0*/  SYNCS.PHASECHK.TRANS64.TRYWAIT P1, [R19+URZ+0x32410], R4 ;  /* 0x03241004130075a7 */ /* 0x000ee4000802017f */
[----:B---34-:R-:W-:Y:S05]  /*9600*/  @!P1 BRA `(.L_x_5674) ;  /* 0x0000014c00e49947 */ /* 0x018fea0003800000 */
.L_x_5923:
[----:B------:R-:W-:Y:S05]  /*9610*/  BSYNC B0 ;  /* 0x0000000000007941 */ /* 0x000fea0003800000 */
.L_x_5673:
[----:B------:R-:W-:Y:S05]  /*9620*/  @!P0 BRA `(.L_x_5675) ;  /* 0x0000000000048947 */ /* 0x000fea0003800000 */
[----:B------:R-:W-:Y:S01]  /*9630*/  BPT.TRAP 0x1 ;  /* 0x000000040000795c */ /* 0x000fe20000300000 */
.L_x_5675:
[----:B------:R4:W0:Y:S01]  /*9640*/  SYNCS.PHASECHK.TRANS64.TRYWAIT P2, [R174+URZ+0x32450], R7 ;  /* 0x03245007ae0075a7 */ /* 0x000822000804017f */
[----:B------:R-:W-:Y:S05]  /*9650*/  @!P0 BRA `(.L_x_5676) ;  /* 0x0000000000048947 */ /* 0x000fea0003800000 */
[----:B------:R-:W-:Y:S01]  /*9660*/  BPT.TRAP 0x1 ;  /* 0x000000040000795c */ /* 0x000fe20000300000 */
.L_x_5676:
[----:B------:R-:W5:Y:S01]  /*9670*/  S2R R3, SR_TID.X ;  /* 0x0000000000037919 */ /* 0x000f620000002100 */
[----:B------:R-:W-:Y:S01]  /*9680*/  BSSY B0, `(.L_x_5677) ;  /* 0x0000006000007945 */ /* 0x000fe20003800000 */
[----:B-----5:R-:W-:-:S04]  /*9690*/  LOP3.LUT R3, R3, 0x7f, RZ, 0xc0, !PT ;  /* 0x0000007f03037812 */ /* 0x020fc800078ec0ff */
[----:B------:R-:W-:Y:S01]  /*96a0*/  ISETP.NE.AND P1, PT, R3, RZ, PT ;  /* 0x000000ff0300720c */ /* 0x000fe20003f25270 */
[----:B0-----:R-:W-:-:S12]  /*96b0*/  @P2 BRA `(.L_x_5678) ;  /* 0x0000000000082947 */ /* 0x001fd80003800000 */
[----:B------:R-:W0:Y:S02]  /*96c0*/  SYNCS.PHASECHK.TRANS64.TRYWAIT P2, [R174+URZ+0x32450], R7 ;  /* 0x03245007ae0075a7 */ /* 0x000e24000804017f */
[----:B0-----:R-:W-:Y:S05]  /*96d0*/  @!P2 BRA `(.L_x_5679) ;  /* 0x0000014c00c4a947 */ /* 0x001fea0003800000 */
.L_x_5678:
[----:B------:R-:W-:Y:S05]  /*96e0*/  BSYNC B0 ;  /* 0x0000000000007941 */ /* 0x000fea0003800000 */
.L_x_5677:
[----:B------:R-:W-:Y:S05]  /*96f0*/  WARPSYNC.ALL ;  /* 0x0000000000007948 */ /* 0x000fea0003800000 */
[----:B------:R-:W-:Y:S01]  /*9700*/  VIADD R3, R19, 0x400 ;  /* 0x0000040013037836 */ /* 0x000fe20000000000 */
[----:B---3--:R-:W-:Y:S01]  /*9710*/  LOP3.LUT R4, R72, 0x10000, RZ, 0xfc, !PT ;  /* 0x0001000048047812 */ /* 0x008fe200078efcff */
[----:B------:R-:W-:Y:S02]  /*9720*/  IMAD.MOV.U32 R5, RZ, RZ, 0x40000040 ;  /* 0x40000040ff057424 */ /* 0x000fe400078e00ff */
[----:B-12-4-:R-:W-:Y:S01]  /*9730*/  IMAD.MOV.U32 R7, RZ, RZ, 0x40000040 ;  /* 0x40000040ff077424 */ /* 0x016fe200078e00ff */
[----:B------:R-:W-:Y:S01]  /*9740*/  SHF.R.U32.HI R3, RZ, 0x4, R3 ;  /* 0x00000004ff037819 */ /* 0x000fe20000011603 */
[----:B------:R-:W-:Y:S01]  /*9750*/  WARPGROUP.ARRIVE ;  /* 0x00000000000079c5 */ /* 0x000fe20000000000 */
[----:B------:R-:W-:-:S02]  /*9760*/  IMAD.MOV.U32 R235, RZ, RZ, 0x40000040 ;  /* 0x40000040ffeb7424 */ /* 0x000fc400078e00ff */
[----:B------:R-:W-:Y:S01]  /*9770*/  IMAD.MOV.U32 R9, RZ, RZ, 0x40000040 ;  /* 0x40000040ff097424 */ /* 0x000fe200078e00ff */
[----:B------:R-:W-:Y:S02]  /*9780*/  LOP3.LUT R3, R3, 0x3fff, RZ, 0xc0, !PT ;  /* 0x00003fff03037812 */ /* 0x000fe400078ec0ff */
[----:B------:R-:W-:Y:S01]  /*9790*/  MOV R233, 0x40000040 ;  /* 0x4000004000e97802 */ /* 0x000fe20000000f00 */
[----:B------:R-:W-:Y:S01]  /*97a0*/  IMAD.MOV.U32 R231, RZ, RZ, 0x40000040 ;  /* 0x40000040ffe77424 */ /* 0x000fe200078e00ff */
[----:B------:R-:W-:Y:S01]  /*97b0*/  LOP3.LUT R6, R3, 0x10000, RZ, 0xfc, !PT ;  /* 0x0001000003067812 */ /* 0x000fe200078efcff */
[----:B------:R-:W-:Y:S01]  /*97c0*/  IMAD.MOV.U32 R229, RZ, RZ, 0x40000040 ;  /* 0x40000040ffe57424 */ /* 0x000fe200078e00ff */
[----:B------:R-:W0:Y:S03]  /*97d0*/  LDC R75, c[0x0][0x448] ;  /* 0x00011200ff4b7b82 */ /* 0x000e260000000800 */
[----:B------:R1:W-:Y:S01]  /*97e0*/  STL [R1+0x24], R6 ;  /* 0x0000240601007387 */ /* 0x0003e20000100800 */
[----:B------:R-:W-:-:S02]  /*97f0*/  R2UR UR4, R4 ;  /* 0x00000000040472ca */ /* 0x000fc400000e0000 */
[----:B------:R-:W-:Y:S01]  /*9800*/  R2UR UR5, R5 ;  /* 0x00000000050572ca */ /* 0x000fe200000e0000 */
[C---:B------:R-:W-:Y:S01]  /*9810*/  VIADD R234, R4.reuse, 0x2 ;  /* 0x0000000204ea7836 */ /* 0x040fe20000000000 */
[----:B------:R-:W-:Y:S01]  /*9820*/  R2UR UR7, R7 ;  /* 0x00000000070772ca */ /* 0x000fe200000e0000 */
[----:B------:R-:W-:Y:S01]  /*9830*/  VIADD R232, R4, 0x4 ;  /* 0x0000000404e87836 */ /* 0x000fe20000000000 */
[----:B------:R-:W2:Y:S01]  /*9840*/  LDL.LU R73, [R1+0x8] ;  /* 0x0000080001497983 */ /* 0x000ea20000300800 */
[----:B-1----:R-:W-:-:S03]  /*9850*/  IMAD R6, R2, 0xc00, R6 ;  /* 0x00000c0002067824 */ /* 0x002fc600078e0206 */
[----:B------:R-:W3:Y:S02]  /*9860*/  LDL R72, [R1+0x40] ;  /* 0x0000400001487983 */ /* 0x000ee40000100800 */
[----:B------:R-:W-:Y:S01]  /*9870*/  R2UR UR6, R6 ;  /* 0x00000000060672ca */ /* 0x000fe200000e0000 */
[C---:B------:R-:W-:Y:S01]  /*9880*/  VIADD R230, R4.reuse, 0x6 ;  /* 0x0000000604e67836 */ /* 0x040fe20000000000 */
[----:B------:R-:W3:Y:S01]  /*9890*/  LDL R77, [R1+0x28] ;  /* 0x00002800014d7983 */ /* 0x000ee20000100800 */
[C---:B------:R-:W-:Y:S02]  /*98a0*/  VIADD R228, R4.reuse, 0x400 ;  /* 0x0000040004e47836 */ /* 0x040fe40000000000 */
[C---:B------:R-:W-:Y:S01]  /*98b0*/  VIADD R226, R4.reuse, 0x402 ;  /* 0x0000040204e27836 */ /* 0x040fe20000000000 */
[----:B------:R-:W4:Y:S01]  /*98c0*/  LDL R176, [R1+0x2c] ;  /* 0x00002c0001b07983 */ /* 0x000f220000100800 */
[----:B------:R-:W-:Y:S02]  /*98d0*/  IMAD.MOV.U32 R227, RZ, RZ, 0x40000040 ;  /* 0x40000040ffe37424 */ /* 0x000fe400078e00ff */
[----:B------:R-:W-:Y:S01]  /*98e0*/  VIADD R224, R4, 0x404 ;  /* 0x0000040404e07836 */ /* 0x000fe20000000000 */
[----:B------:R-:W5:Y:S03]  /*98f0*/  LDL R74, [R1+0x44] ;  /* 0x00004400014a7983 */ /* 0x000f660000100800 */
[----:B------:R-:W-:Y:S01]  /*9900*/  HGMMA.64x96x16.F32 R24, gdesc[UR4], R24, gsb0 ;  /* 0x01600000041879f0 */ /* 0x000fe20008000818 */
[----:B------:R-:W-:Y:S01]  /*9910*/  VIADD R8, R6, 0x2 ;  /* 0x0000000206087836 */ /* 0x000fe20000000000 */
[----:B------:R-:W-:Y:S01]  /*9920*/  R2UR UR4, R234 ;  /* 0x00000000ea0472ca */ /* 0x000fe200000e0000 */
[----:B------:R-:W-:Y:S01]  /*9930*/  IMAD.MOV.U32 R225, RZ, RZ, 0x40000040 ;  /* 0x40000040ffe17424 */ /* 0x000fe200078e00ff */
[----:B------:R-:W-:Y:S01]  /*9940*/  R2UR UR5, R235 ;  /* 0x00000000eb0572ca */ /* 0x000fe200000e0000 */
[----:B------:R-:W-:Y:S01]  /*9950*/  VIADD R222, R4, 0x406 ;  /* 0x0000040604de7836 */ /* 0x000fe20000000000 */
[----:B------:R-:W-:Y:S01]  /*9960*/  R2UR UR6, R8 ;  /* 0x00000000080672ca */ /* 0x000fe200000e0000 */
[----:B------:R-:W-:Y:S01]  /*9970*/  IMAD.MOV.U32 R223, RZ, RZ, 0x40000040 ;  /* 0x40000040ffdf7424 */ /* 0x000fe200078e00ff */
[----:B------:R-:W-:Y:S01]  /*9980*/  R2UR UR7, R9 ;  /* 0x00000000090772ca */ /* 0x000fe200000e0000 */
[----:B------:R-:W-:Y:S01]  /*9990*/  VIADD R8, R6, 0x4 ;  /* 0x0000000406087836 */ /* 0x000fe20000000000 */
[----:B------:R-:W5:Y:S01]  /*99a0*/  LDL R177, [R1+0x1c] ;  /* 0x00001c0001b17983 */ /* 0x000f620000100800 */
[----:B------:R-:W-:Y:S01]  /*99b0*/  IMAD.MOV.U32 R9, RZ, RZ, 0x40000040 ;  /* 0x40000040ff097424 */ /* 0x000fe200078e00ff */
        /* <DEDUP_REMOVED lines=53> */
[----:B------:R-:W-:-:S02]  /*9d10*/  VIADD R8, R6, 0x600 ;  /* 0x0000060006087836 */ /* 0x000fc40000000000 */
[----:B------:R-:W-:Y:S02]  /*9d20*/  IMAD.MOV.U32 R219, RZ, RZ, 0x40000040 ;  /* 0x40000040ffdb7424 */ /* 0x000fe400078e00ff */
[----:B------:R-:W-:Y:S01]  /*9d30*/  IMAD.MOV.U32 R9, RZ, RZ, 0x40000040 ;  /* 0x40000040ff097424 */ /* 0x000fe200078e00ff */
[----:B------:R-:W-:Y:S02]  /*9d40*/  WARPGROUP.DEPBAR.LE gsb0, 0x0 ;  /* 0x00008000000079c5 */ /* 0x000fe40000010000 */
[----:B------:R-:W-:-:S06]  /*9d50*/  WARPGROUP.ARRIVE ;  /* 0x00000000000079c5 */ /* 0x000fcc0000000000 */
        /* <DEDUP_REMOVED lines=81> */
[----:B------:R-:W-:Y:S02]  /*a270*/  R2UR UR7, R7 ;  /* 0x00000000070772ca */ /* 0x000fe400000e0000 */
[----:B0-----:R-:W-:Y:S02]  /*a280*/  ISETP.NE.AND P5, PT, R75, 0x1, PT ;  /* 0x000000014b00780c */ /* 0x001fe40003fa5270 */
[----:B--2---:R-:W-:-:S11]  /*a290*/  LOP3.LUT R73, R73, 0xfffffff7, RZ, 0xc0, !PT ;  /* 0xfffffff749497812 */ /* 0x004fd600078ec0ff */
[----:B------:R-:W0:Y:S08]  /*a2a0*/  @P5 LDC R6, c[0x0][0x44c] ;  /* 0x00011300ff065b82 */ /* 0x000e300000000800 */
[----:B------:R-:W1:Y:S01]  /*a2b0*/  @P5 LDC R7, c[0x0][0x450] ;  /* 0x00011400ff075b82 */ /* 0x000e620000000800 */
[----:B------:R-:W-:-:S05]  /*a2c0*/  @P5 LOP3.LUT R73, R73, 0x8, RZ, 0xfc, !PT ;  /* 0x0000000849495812 */ /* 0x000fca00078efcff */
[----:B------:R3:W-:Y:S02]  /*a2d0*/  STL [R1+0x8], R73 ;  /* 0x0000084901007387 */ /* 0x0007e40000100800 */
[----:B---3--:R-:W-:Y:S01]  /*a2e0*/  IMAD.IADD R73, R72, 0x1, R77 ;  /* 0x0000000148497824 */ /* 0x008fe200078e024d */
[----:B------:R-:W-:Y:S02]  /*a2f0*/  WARPGROUP.DEPBAR.LE gsb0, 0x0 ;  /* 0x00008000000079c5 */ /* 0x000fe40000010000 */
[----:B------:R-:W-:-:S06]  /*a300*/  WARPGROUP.ARRIVE ;  /* 0x00000000000079c5 */ /* 0x000fcc0000000000 */
[----:B------:R-:W-:Y:S01]  /*a310*/  HGMMA.64x96x16.F32 R24, gdesc[UR4], R24, gsb0 ;  /* 0x01600000041879f0 */ /* 0x000fe20008000818 */
[----:B0-----:R-:W-:Y:S01]  /*a320*/  @P5 IMAD.HI.U32 R6, R73, R6, RZ ;  /* 0x0000000649065227 */ /* 0x001fe200078e00ff */
[----:B------:R-:W-:-:S04]  /*a330*/  ULDC UR4, c[0x0][0xa80] ;  /* 0x0002a00000047ab9 */ /* 0x000fc80000000800 */
[----:B-1----:R-:W-:-:S05]  /*a340*/  @P5 SHF.R.U32.HI R73, RZ, R7, R6 ;  /* 0x00000007ff495219 */ /* 0x002fca0000011606 */
[----:B------:R-:W0:Y:S01]  /*a350*/  SHFL.IDX PT, R72, R73, RZ, 0x1c1f ;  /* 0x001c1fff49487589 */ /* 0x000e2200000e0000 */
[----:B----4-:R-:W-:-:S04]  /*a360*/  IMAD R6, R214, -0x60, R176 ;  /* 0xffffffa0d6067824 */ /* 0x010fc800078e02b0 */
[----:B------:R-:W-:-:S04]  /*a370*/  VIADD R6, R6, 0x60 ;  /* 0x0000006006067836 */ /* 0x000fc80000000000 */
[----:B-----5:R-:W-:-:S05]  /*a380*/  IMAD R6, R74, -0x2, R6 ;  /* 0xfffffffe4a067824 */ /* 0x020fca00078e0206 */
[----:B------:R-:W-:-:S04]  /*a390*/  IADD3 R7, -R177, 0x1, R6 ;  /* 0x00000001b1077810 */ /* 0x000fc80007ffe106 */
[----:B0-----:R-:W-:-:S04]  /*a3a0*/  VIADDMNMX R75, R72, R7, R6, PT ;  /* 0x00000007484b7246 */ /* 0x001fc80003800106 */
[C---:B------:R-:W-:Y:S02]  /*a3b0*/  ISETP.GT.AND P3, PT, R75.reuse, RZ, PT ;  /* 0x000000ff4b00720c */ /* 0x040fe40003f64270 */
[C---:B------:R-:W-:Y:S02]  /*a3c0*/  ISETP.GT.AND P4, PT, R75.reuse, 0x1, PT ;  /* 0x000000014b00780c */ /* 0x040fe40003f84270 */
[----:B------:R-:W-:Y:S01]  /*a3d0*/  ISETP.GT.AND P2, PT, R75, 0x8, PT ;  /* 0x000000084b00780c */ /* 0x000fe20003f44270 */
[----:B------:R-:W-:Y:S02]  /*a3e0*/  WARPGROUP.DEPBAR.LE gsb0, 0x0 ;  /* 0x00008000000079c5 */ /* 0x000fe40000010000 */
[----:B------:R-:W-:Y:S02]  /*a3f0*/  FSEL R86, R24, -INF , P3 ;  /* 0xff80000018567808 */ /* 0x000fe40001800000 */
[----:B------:R-:W-:Y:S02]  /*a400*/  FSEL R88, R25, -INF , P4 ;  /* 0xff80000019587808 */ /* 0x000fe40002000000 */
[----:B------:R-:W-:-:S02]  /*a410*/  ISETP.GT.AND P3, PT, R75, 0x9, PT ;  /* 0x000000094b00780c */ /* 0x000fc40003f64270 */
[----:B------:R-:W-:Y:S02]  /*a420*/  FSEL R90, R28, -INF , P2 ;  /* 0xff8000001c5a7808 */ /* 0x000fe40001000000 */
[----:B------:R-:W-:Y:S02]  /*a430*/  FMNMX.FTZ R25, R86, R88, !PT ;  /* 0x0000005856197209 */ /* 0x000fe40007810000 */
[----:B------:R-:W-:Y:S02]  /*a440*/  ISETP.GT.AND P2, PT, R75, 0x10, PT ;  /* 0x000000104b00780c */ /* 0x000fe40003f44270 */
[----:B------:R-:W-:Y:S02]  /*a450*/  FSEL R92, R29, -INF , P3 ;  /* 0xff8000001d5c7808 */ /* 0x000fe40001800000 */
[----:B------:R-:W-:Y:S02]  /*a460*/  FMNMX.FTZ R25, R90, R25, !PT ;  /* 0x000000195a197209 */ /* 0x000fe40007810000 */
        /* <DEDUP_REMOVED lines=57> */
[----:B------:R-:W-:Y:S02]  /*a800*/  FSEL R80, R69, -INF , P3 ;  /* 0xff80000045507808 */ /* 0x000fe40001800000 */
[----:B------:R-:W-:-:S04]  /*a810*/  FMNMX.FTZ R25, R68, R25, !PT ;  /* 0x0000001944197209 */ /* 0x000fc80007810000 */
[----:B------:R-:W-:-:S05]  /*a820*/  FMNMX.FTZ R25, R80, R25, !PT ;  /* 0x0000001950197209 */ /* 0x000fca0007810000 */
[----:B------:R-:W0:Y:S04]  /*a830*/  SHFL.BFLY PT, R84, R25, 0x2, 0x1f ;  /* 0x0c401f0019547f89 */ /* 0x000e2800000e0000 */
[----:B------:R-:W1:Y:S01]  /*a840*/  SHFL.IDX PT, R73, R73, 0x1, 0x1c1f ;  /* 0x003c1f0049497f89 */ /* 0x000e6200000e0000 */
[----:B0-----:R-:W-:-:S05]  /*a850*/  FMNMX.FTZ R84, R25, R84, !PT ;  /* 0x0000005419547209 */ /* 0x001fca0007810000 */
[----:B------:R-:W0:Y:S01]  /*a860*/  SHFL.BFLY PT, R29, R84, 0x1, 0x1f ;  /* 0x0c201f00541d7f89 */ /* 0x000e2200000e0000 */
[----:B-1----:R-:W-:-:S04]  /*a870*/  VIADDMNMX R37, R73, R7, R6, PT ;  /* 0x0000000749257246 */ /* 0x002fc80003800106 */
[C---:B------:R-:W-:Y:S02]  /*a880*/  ISETP.GT.AND P3, PT, R37.reuse, RZ, PT ;  /* 0x000000ff2500720c */ /* 0x040fe40003f64270 */
[C---:B------:R-:W-:Y:S01]  /*a890*/  ISETP.GT.AND P4, PT, R37.reuse, 0x1, PT ;  /* 0x000000012500780c */ /* 0x040fe20003f84270 */
[----:B------:R-:W-:Y:S01]  /*a8a0*/  IMAD.U32 R7, RZ, RZ, UR4 ;  /* 0x00000004ff077e24 */ /* 0x000fe2000f8e00ff */
[----:B------:R-:W-:Y:S02]  /*a8b0*/  ISETP.GT.AND P2, PT, R37, 0x8, PT ;  /* 0x000000082500780c */ /* 0x000fe40003f44270 */
[----:B------:R-:W-:Y:S02]  /*a8c0*/  FSEL R26, R26, -INF , P3 ;  /* 0xff8000001a1a7808 */ /* 0x000fe40001800000 */
[----:B------:R-:W-:Y:S02]  /*a8d0*/  FSEL R25, R27, -INF , P4 ;  /* 0xff8000001b197808 */ /* 0x000fe40002000000 */
[----:B------:R-:W-:-:S02]  /*a8e0*/  ISETP.GT.AND P3, PT, R37, 0x9, PT ;  /* 0x000000092500780c */ /* 0x000fc40003f64270 */
[----:B------:R-:W-:Y:S02]  /*a8f0*/  FSEL R30, R30, -INF , P2 ;  /* 0xff8000001e1e7808 */ /* 0x000fe40001000000 */
[----:B------:R-:W-:Y:S02]  /*a900*/  FMNMX.FTZ R27, R26, R25, !PT ;  /* 0x000000191a1b7209 */ /* 0x000fe40007810000 */
[----:B0-----:R-:W-:Y:S02]  /*a910*/  FMNMX.FTZ R6, R84, R29, !PT ;  /* 0x0000001d54067209 */ /* 0x001fe40007810000 */
[----:B------:R-:W-:Y:S02]  /*a920*/  ISETP.GT.AND P2, PT, R37, 0x10, PT ;  /* 0x000000102500780c */ /* 0x000fe40003f44270 */
[C---:B------:R-:W-:Y:S01]  /*a930*/  FSETP.NEU.FTZ.AND P4, PT, R6.reuse, -INF , PT ;  /* 0xff8000000600780b */ /* 0x040fe20003f9d000 */
[----:B------:R-:W-:Y:S01]  /*a940*/  FMUL.FTZ R29, R6, R7 ;  /* 0x00000007061d7220 */ /* 0x000fe20000410000 */
[----:B------:R-:W-:-:S02]  /*a950*/  FSEL R84, R31, -INF , P3 ;  /* 0xff8000001f547808 */ /* 0x000fc40001800000 */
[----:B------:R-:W-:Y:S02]  /*a960*/  FMNMX.FTZ R27, R30, R27, !PT ;  /* 0x0000001b1e1b7209 */ /* 0x000fe40007810000 */
[----:B------:R-:W-:Y:S02]  /*a970*/  FSEL R29, R29, RZ, P4 ;  /* 0x000000ff1d1d7208 */ /* 0x000fe40002000000 */
[C---:B------:R-:W-:Y:S02]  /*a980*/  ISETP.GT.AND P3, PT, R37.reuse, 0x11, PT ;  /* 0x000000112500780c */ /* 0x040fe40003f64270 */
[----:B------:R-:W-:Y:S02]  /*a990*/  FSEL R34, R34, -INF , P2 ;  /* 0xff80000022227808 */ /* 0x000fe40001000000 */
[----:B------:R-:W-:Y:S01]  /*a9a0*/  FMNMX.FTZ R27, R84, R27, !PT ;  /* 0x0000001b541b7209 */ /* 0x000fe20007810000 */
[----:B------:R-:W-:Y:S01]  /*a9b0*/  FFMA.FTZ R204, R86, R7, -R29 ;  /* 0x0000000756cc7223 */ /* 0x000fe2000001081d */
[----:B------:R-:W-:-:S02]  /*a9c0*/  ISETP.GT.AND P2, PT, R37, 0x18, PT ;  /* 0x000000182500780c */ /* 0x000fc40003f44270 */
[----:B------:R-:W-:Y:S02]  /*a9d0*/  FSEL R86, R35, -INF , P3 ;  /* 0xff80000023567808 */ /* 0x000fe40001800000 */
[----:B------:R-:W-:Y:S02]  /*a9e0*/  FMNMX.FTZ R27, R34, R27, !PT ;  /* 0x0000001b221b7209 */ /* 0x000fe40007810000 */
        /* <DEDUP_REMOVED lines=13> */
[----:B------:R-:W-:Y:S01]  /*aac0*/  FMNMX.FTZ R31, R42, R31, !PT ;  /* 0x0000001f2a1f7209 */ /* 0x000fe20007810000 */
[----:B------:R0:W-:Y:S01]  /*aad0*/  MUFU.EX2 R27, R33 ;  /* 0x00000021001b7308 */ /* 0x0001e20000000800 */
[C---:B------:R-:W-:Y:S02]  /*aae0*/  ISETP.GT.AND P3, PT, R37.reuse, 0x29, PT ;  /* 0x000000292500780c */ /* 0x040fe40003f64270 */
[----:B------:R-:W-:Y:S01]  /*aaf0*/  FSEL R46, R46, -INF , P2 ;  /* 0xff8000002e2e7808 */ /* 0x000fe20001000000 */
[----:B------:R-:W-:Y:S01]  /*ab00*/  FFMA.FTZ R35, R92, R7, -R29 ;  /* 0x000000075c237223 */ /* 0x000fe2000001081d */
[----:B------:R-:W-:Y:S02]  /*ab10*/  ISETP.GT.AND P2, PT, R37, 0x30, PT ;  /* 0x000000302500780c */ /* 0x000fe40003f44270 */
[----:B0-----:R-:W-:-:S02]  /*ab20*/  FMNMX.FTZ R33, R90, R31, !PT ;  /* 0x0000001f5a217209 */ /* 0x001fc40007810000 */
        /* <DEDUP_REMOVED lines=39> */
[----:B------:R-:W-:Y:S02]  /*ada0*/  ISETP.GT.AND P3, PT, R37, 0x59, PT ;  /* 0x000000592500780c */ /* 0x000fe40003f64270 */
[----:B------:R-:W-:Y:S02]  /*adb0*/  FSEL R70, R70, -INF , P2 ;  /* 0xff80000046467808 */ /* 0x000fe40001000000 */
[----:B------:R-:W-:Y:S02]  /*adc0*/  FMNMX.FTZ R37, R40, R39, !PT ;  /* 0x0000002728257209 */ /* 0x000fe40007810000 */
[----:B------:R-:W-:-:S02]  /*add0*/  FSEL R98, R71, -INF , P3 ;  /* 0xff80000047627808 */ /* 0x000fc40001800000 */
[----:B------:R-:W-:-:S04]  /*ade0*/  FMNMX.FTZ R37, R70, R37, !PT ;  /* 0x0000002546257209 */ /* 0x000fc80007810000 */
[----:B------:R-:W-:Y:S01]  /*adf0*/  FMNMX.FTZ R37, R98, R37, !PT ;  /* 0x0000002562257209 */ /* 0x000fe20007810000 */
[----:B------:R-:W-:-:S04]  /*ae00*/  FFMA.FTZ R43, R24, R7, -R29 ;  /* 0x00000007182b7223 */ /* 0x000fc8000001081d */
[----:B------:R-:W0:Y:S02]  /*ae10*/  SHFL.BFLY PT, R24, R37, 0x2, 0x1f ;  /* 0x0c401f0025187f89 */ /* 0x000e2400000e0000 */
[----:B0-----:R-:W-:-:S05]  /*ae20*/  FMNMX.FTZ R24, R37, R24, !PT ;  /* 0x0000001825187209 */ /* 0x001fca0007810000 */
[----:B------:R-:W0:Y:S01]  /*ae30*/  SHFL.BFLY PT, R37, R24, 0x1, 0x1f ;  /* 0x0c201f0018257f89 */ /* 0x000e2200000e0000 */
        /* <DEDUP_REMOVED lines=9> */
[-CC-:B-1----:R-:W-:Y:S01]  /*aed0*/  FFMA.FTZ R41, R28, R7.reuse, -R29.reuse ;  /* 0x000000071c297223 */ /* 0x182fe2000001081d */
[-CC-:B------:R-:W-:Y:S01]  /*aee0*/  FFMA.FTZ R49, R74, R7.reuse, -R29.reuse ;  /* 0x000000074a317223 */ /* 0x180fe2000001081d */
[-CC-:B------:R-:W-:Y:S01]  /*aef0*/  FFMA.FTZ R168, R64, R7.reuse, -R29.reuse ;  /* 0x0000000740a87223 */ /* 0x180fe2000001081d */
[-CC-:B------:R-:W-:Y:S01]  /*af00*/  FFMA.FTZ R51, R76, R7.reuse, -R29.reuse ;  /* 0x000000074c337223 */ /* 0x180fe2000001081d */
[-CC-:B------:R-:W-:Y:S01]  /*af10*/  FFMA.FTZ R170, R68, R7.reuse, -R29.reuse ;  /* 0x0000000744aa7223 */ /* 0x180fe2000001081d */
[----:B------:R-:W-:Y:S01]  /*af20*/  FFMA.FTZ R53, R80, R7, -R29 ;  /* 0x0000000750357223 */ /* 0x000fe2000001081d */
[----:B------:R-:W1:Y:S01]  /*af30*/  S2R R79, SR_TID.X ;  /* 0x00000000004f7919 */ /* 0x000e620000002100 */
[----:B------:R-:W2:Y:S01]  /*af40*/  @P5 LDC R28, c[0x0][0x450] ;  /* 0x00011400ff1c5b82 */ /* 0x000ea20000000800 */
[----:B0-----:R-:W-:-:S04]  /*af50*/  FMNMX.FTZ R172, R24, R37, !PT ;  /* 0x0000002518ac7209 */ /* 0x001fc80007810000 */
[C---:B------:R-:W-:Y:S01]  /*af60*/  FSETP.NEU.FTZ.AND P2, PT, R172.reuse, -INF , PT ;  /* 0xff800000ac00780b */ /* 0x040fe20003f5d000 */
[----:B------:R-:W-:-:S05]  /*af70*/  FMUL.FTZ R24, R172, R7 ;  /* 0x00000007ac187220 */ /* 0x000fca0000410000 */
[----:B------:R-:W-:-:S05]  /*af80*/  FSEL R29, R24, RZ, P2 ;  /* 0x000000ff181d7208 */ /* 0x000fca0001000000 */
[-CC-:B------:R-:W-:Y:S01]  /*af90*/  FFMA.FTZ R25, R25, R7.reuse, -R29.reuse ;  /* 0x0000000719197223 */ /* 0x180fe2000001081d */
[----:B------:R-:W-:-:S03]  /*afa0*/  FFMA.FTZ R205, R26, R7, -R29 ;  /* 0x000000071acd7223 */ /* 0x000fc6000001081d */
[----:B------:R0:W-:Y:S02]  /*afb0*/  MUFU.EX2 R26, R25 ;  /* 0x00000019001a7308 */ /* 0x0001e40000000800 */
[----:B0-----:R-:W0:Y:S01]  /*afc0*/  @P5 LDC R25, c[0x0][0x44c] ;  /* 0x00011300ff195b82 */ /* 0x001e220000000800 */
[----:B------:R-:W-:-:S05]  /*afd0*/  FFMA.FTZ R30, R30, R7, -R29 ;  /* 0x000000071e1e7223 */ /* 0x000fca000001081d */
[----:B------:R-:W3:Y:S01]  /*afe0*/  MUFU.EX2 R204, R204 ;  /* 0x000000cc00cc7308 */ /* 0x000ee20000000800 */
[-CC-:B------:R-:W-:Y:S01]  /*aff0*/  FFMA.FTZ R84, R84, R7.reuse, -R29.reuse ;  /* 0x0000000754547223 */ /* 0x180fe2000001081d */
[----:B------:R-:W-:-:S06]  /*b000*/  FFMA.FTZ R34, R34, R7, -R29 ;  /* 0x0000000722227223 */ /* 0x000fcc000001081d */
[----:B------:R-:W4:Y:S01]  /*b010*/  MUFU.EX2 R205, R205 ;  /* 0x000000cd00cd7308 */ /* 0x000f220000000800 */
[----:B-1----:R-:W-:Y:S01]  /*b020*/  SHF.R.U32.HI R79, RZ, 0x7, R79 ;  /* 0x00000007ff4f7819 */ /* 0x002fe2000001164f */
[----:B------:R-:W-:-:S06]  /*b030*/  @!P1 VIADD R24, R174, 0x32440 ;  /* 0x00032440ae189836 */ /* 0x000fcc0000000000 */
[----:B------:R-:W1:Y:S08]  /*b040*/  MUFU.EX2 R206, R206 ;  /* 0x000000ce00ce7308 */ /* 0x000e700000000800 */
[----:B------:R-:W5:Y:S01]  /*b050*/  MUFU.EX2 R30, R30 ;  /* 0x0000001e001e7308 */ /* 0x000f620000000800 */
[----:B------:R-:W-:Y:S01]  /*b060*/  FFMA.FTZ R86, R86, R7, -R29 ;  /* 0x0000000756567223 */ /* 0x000fe2000001081d */
[----:B------:R-:W-:-:S06]  /*b070*/  IADD3 R173, -R79, 0xb, RZ ;  /* 0x0000000b4fad7810 */ /* 0x000fcc0007ffe1ff */
[----:B------:R-:W-:Y:S01]  /*b080*/  MUFU.EX2 R39, R43 ;  /* 0x0000002b00277308 */ /* 0x000fe20000000800 */
[----:B------:R-:W-:Y:S01]  /*b090*/  FFMA.FTZ R38, R38, R7, -R29 ;  /* 0x0000000726267223 */ /* 0x000fe2000001081d */
[----:B------:R-:W-:Y:S01]  /*b0a0*/  @!P1 PRMT R24, RZ, 0x654, R24 ;  /* 0x00000654ff189816 */ /* 0x000fe20000000018 */
[----:B------:R-:W-:Y:S01]  /*b0b0*/  IMAD.MOV.U32 R175, RZ, RZ, R77 ;  /* 0x000000ffffaf7224 */ /* 0x000fe200078e004d */
[----:B------:R0:W-:Y:S06]  /*b0c0*/  BAR.ARV R173, 0x100 ;  /* 0x000400ad0000751d */ /* 0x0001ec0000002000 */
[----:B------:R2:W-:Y:S01]  /*b0d0*/  MUFU.EX2 R43, R32 ;  /* 0x00000020002b7308 */ /* 0x0005e20000000800 */
[----:B------:R1:W-:Y:S07]  /*b0e0*/  @!P1 SYNCS.ARRIVE.TRANS64.RED.A1T0 RZ, [R24+URZ], RZ ;  /* 0x000000ff18ff99a7 */ /* 0x0003ee000810043f */
[----:B------:R-:W5:Y:S01]  /*b0f0*/  MUFU.EX2 R207, R84 ;  /* 0x0000005400cf7308 */ /* 0x000f620000000800 */
[----:B--2---:R-:W-:Y:S01]  /*b100*/  LOP3.LUT R32, R3, 0x3000000, RZ, 0xfc, !PT ;  /* 0x0300000003207812 */ /* 0x004fe200078efcff */
[----:B0-----:R-:W-:-:S04]  /*b110*/  @P5 IMAD.HI.U32 R3, R77, R25, RZ ;  /* 0x000000194d035227 */ /* 0x001fc800078e00ff */
[----:B------:R-:W-:Y:S02]  /*b120*/  IMAD.MOV.U32 R25, RZ, RZ, 0x40000040 ;  /* 0x40000040ff197424 */ /* 0x000fe400078e00ff */
[----:B------:R-:W0:Y:S01]  /*b130*/  MUFU.EX2 R152, R152 ;  /* 0x0000009800987308 */ /* 0x000e220000000800 */
[----:B------:R-:W-:Y:S01]  /*b140*/  @P5 SHF.R.U32.HI R175, RZ, R28, R3 ;  /* 0x0000001cffaf5219 */ /* 0x000fe20000011603 */
[----:B---3--:R-:W-:Y:S01]  /*b150*/  FADD.FTZ R3, R204, R27 ;  /* 0x0000001bcc037221 */ /* 0x008fe20000010000 */
[----:B------:R-:W-:-:S05]  /*b160*/  R2UR UR7, R25 ;  /* 0x00000000190772ca */ /* 0x000fca00000e0000 */
[----:B------:R-:W2:Y:S01]  /*b170*/  MUFU.EX2 R34, R34 ;  /* 0x0000002200227308 */ /* 0x000ea20000000800 */
[----:B----4-:R-:W-:Y:S01]  /*b180*/  FADD.FTZ R25, R205, R26 ;  /* 0x0000001acd197221 */ /* 0x010fe20000010000 */
[----:B------:R3:W-:Y:S01]  /*b190*/  BAR.SYNC.DEFER_BLOCKING R0, 0x100 ;  /* 0x000400000000751d */ /* 0x0007e20000010000 */
[----:B------:R-:W-:Y:S01]  /*b1a0*/  FFMA.FTZ R88, R88, R7, -R29 ;  /* 0x0000000758587223 */ /* 0x000fe2000001081d */
[----:B-1----:R-:W-:-:S04]  /*b1b0*/  IMAD R24, R2, 0xc00, R32 ;  /* 0x00000c0002187824 */ /* 0x002fc800078e0220 */
[----:B------:R-:W1:Y:S01]  /*b1c0*/  MUFU.EX2 R153, R86 ;  /* 0x0000005600997308 */ /* 0x000e620000000800 */
[----:B------:R5:W-:Y:S01]  /*b1d0*/  STL [R1+0x18], R32 ;  /* 0x0000182001007387 */ /* 0x000be20000100800 */
[----:B---3--:R-:W-:Y:S01]  /*b1e0*/  FADD.FTZ R0, R206, R3 ;  /* 0x00000003ce007221 */ /* 0x008fe20000010000 */
[----:B------:R-:W-:-:S05]  /*b1f0*/  FFMA.FTZ R157, R42, R7, -R29 ;  /* 0x000000072a9d7223 */ /* 0x000fca000001081d */
[----:B------:R-:W3:Y:S01]  /*b200*/  MUFU.EX2 R154, R154 ;  /* 0x0000009a009a7308 */ /* 0x000ee20000000800 */
[----:B------:R-:W-:Y:S01]  /*b210*/  FADD.FTZ R3, R31, R0 ;  /* 0x000000001f037221 */ /* 0x000fe20000010000 */
[----:B-----5:R-:W-:-:S06]  /*b220*/  FADD.FTZ R32, R30, R25 ;  /* 0x000000191e207221 */ /* 0x020fcc0000010000 */
[----:B------:R-:W4:Y:S01]  /*b230*/  MUFU.EX2 R38, R38 ;  /* 0x0000002600267308 */ /* 0x000f220000000800 */
[----:B------:R-:W-:Y:S01]  /*b240*/  FADD.FTZ R25, R207, R32 ;  /* 0x00000020cf197221 */ /* 0x000fe20000010000 */
[----:B------:R-:W-:Y:S01]  /*b250*/  FFMA.FTZ R90, R90, R7, -R29 ;  /* 0x000000075a5a7223 */ /* 0x000fe2000001081d */
[----:B0-----:R-:W-:-:S05]  /*b260*/  FADD.FTZ R0, R152, R3 ;  /* 0x0000000398007221 */ /* 0x001fca0000010000 */
[----:B------:R-:W0:Y:S01]  /*b270*/  MUFU.EX2 R155, R88 ;  /* 0x00000058009b7308 */ /* 0x000e220000000800 */
[----:B--2---:R-:W-:Y:S01]  /*b280*/  FADD.FTZ R32, R34, R25 ;  /* 0x0000001922207221 */ /* 0x004fe20000010000 */
[----:B------:R-:W-:Y:S01]  /*b290*/  FFMA.FTZ R46, R46, R7, -R29 ;  /* 0x000000072e2e7223 */ /* 0x000fe2000001081d */
[----:B------:R-:W-:-:S05]  /*b2a0*/  FADD.FTZ R3, R33, R0 ;  /* 0x0000000021037221 */ /* 0x000fca0000010000 */
[----:B------:R-:W2:Y:S01]  /*b2b0*/  MUFU.EX2 R156, R156 ;  /* 0x0000009c009c7308 */ /* 0x000ea20000000800 */
[----:B-1----:R-:W-:-:S07]  /*b2c0*/  FADD.FTZ R25, R153, R32 ;  /* 0x0000002099197221 */ /* 0x002fce0000010000 */
[----:B------:R-:W1:Y:S01]  /*b2d0*/  MUFU.EX2 R157, R157 ;  /* 0x0000009d009d7308 */ /* 0x000e620000000800 */
[----:B------:R-:W-:Y:S01]  /*b2e0*/  FFMA.FTZ R92, R92, R7, -R29 ;  /* 0x000000075c5c7223 */ /* 0x000fe2000001081d */
[----:B---3--:R-:W-:Y:S01]  /*b2f0*/  FADD.FTZ R0, R154, R3 ;  /* 0x000000039a007221 */ /* 0x008fe20000010000 */
[----:B----4-:R-:W-:-:S05]  /*b300*/  FADD.FTZ R32, R38, R25 ;  /* 0x0000001926207221 */ /* 0x010fca0000010000 */
[----:B------:R-:W3:Y:S01]  /*b310*/  MUFU.EX2 R90, R90 ;  /* 0x0000005a005a7308 */ /* 0x000ee20000000800 */
[----:B------:R-:W-:Y:S01]  /*b320*/  FFMA.FTZ R50, R50, R7, -R29 ;  /* 0x0000000732327223 */ /* 0x000fe2000001081d */
[----:B------:R-:W-:Y:S02]  /*b330*/  VIADD R36, R24, 0x80 ;  /* 0x0000008018247836 */ /* 0x000fe40000000000 */
[----:B------:R-:W-:-:S04]  /*b340*/  FADD.FTZ R3, R35, R0 ;  /* 0x0000000023037221 */ /* 0x000fc80000010000 */
[----:B------:R-:W4:Y:S01]  /*b350*/  MUFU.EX2 R158, R158 ;  /* 0x0000009e009e7308 */ /* 0x000f220000000800 */
[----:B------:R-:W-:Y:S02]  /*b360*/  VIADD R28, R24, 0x100 ;  /* 0x00000100181c7836 */ /* 0x000fe40000000000 */
[----:B0-----:R-:W-:-:S05]  /*b370*/  FADD.FTZ R32, R155, R32 ;  /* 0x000000209b207221 */ /* 0x001fca0000010000 */
[----:B------:R-:W0:Y:S01]  /*b380*/  MUFU.EX2 R46, R46 ;  /* 0x0000002e002e7308 */ /* 0x000e220000000800 */
[----:B------:R-:W-:Y:S02]  /*b390*/  IMAD.MOV.U32 R25, RZ, RZ, 0x40000040 ;  /* 0x40000040ff197424 */ /* 0x000fe400078e00ff */
[----:B------:R-:W-:Y:S01]  /*b3a0*/  FFMA.FTZ R94, R94, R7, -R29 ;  /* 0x000000075e5e7223 */ /* 0x000fe2000001081d */
[----:B--2---:R-:W-:-:S04]  /*b3b0*/  FADD.FTZ R0, R156, R3 ;  /* 0x000000039c007221 */ /* 0x004fc80000010000 */
[----:B------:R-:W2:Y:S01]  /*b3c0*/  MUFU.EX2 R41, R41 ;  /* 0x0000002900297308 */ /* 0x000ea20000000800 */
[----:B------:R-:W-:Y:S01]  /*b3d0*/  R2UR UR10, R36 ;  /* 0x00000000240a72ca */ /* 0x000fe200000e0000 */
[----:B-1----:R-:W-:Y:S01]  /*b3e0*/  FADD.FTZ R3, R157, R32 ;  /* 0x000000209d037221 */ /* 0x002fe20000010000 */
[----:B------:R-:W-:-:S05]  /*b3f0*/  R2UR UR14, R28 ;  /* 0x000000001c0e72ca */ /* 0x000fca00000e0000 */
[----:B------:R-:W1:Y:S01]  /*b400*/  MUFU.EX2 R159, R92 ;  /* 0x0000005c009f7308 */ /* 0x000e620000000800 */
[----:B------:R-:W-:Y:S01]  /*b410*/  FFMA.FTZ R54, R54, R7, -R29 ;  /* 0x0000000736367223 */ /* 0x000fe2000001081d */
[C---:B------:R-:W-:Y:S01]  /*b420*/  R2UR UR6, R24.reuse ;  /* 0x00000000180672ca */ /* 0x040fe200000e0000 */
[C---:B------:R-:W-:Y:S01]  /*b430*/  VIADD R28, R24.reuse, 0x200 ;  /* 0x00000200181c7836 */ /* 0x040fe20000000000 */
[----:B------:R-:W-:-:S04]  /*b440*/  IADD3 R36, R24, 0x180, RZ ;  /* 0x0000018018247810 */ /* 0x000fc80007ffe0ff */
[----:B------:R-:W5:Y:S01]  /*b450*/  MUFU.EX2 R160, R160 ;  /* 0x000000a000a07308 */ /* 0x000f620000000800 */
[----:B------:R-:W-:Y:S01]  /*b460*/  VIADD R24, R24, 0x280 ;  /* 0x0000028018187836 */ /* 0x000fe20000000000 */
[----:B------:R-:W-:Y:S01]  /*b470*/  R2UR UR27, R25 ;  /* 0x00000000191b72ca */ /* 0x000fe200000e0000 */
[----:B------:R-:W-:-:S05]  /*b480*/  FADD.FTZ R25, R39, R0 ;  /* 0x0000000027197221 */ /* 0x000fca0000010000 */
[----:B------:R-:W5:Y:S01]  /*b490*/  MUFU.EX2 R50, R50 ;  /* 0x0000003200327308 */ /* 0x000f620000000800 */
[----:B---3--:R-:W-:Y:S01]  /*b4a0*/  FADD.FTZ R3, R90, R3 ;  /* 0x000000035a037221 */ /* 0x008fe20000010000 */
[----:B------:R-:W-:Y:S01]  /*b4b0*/  FFMA.FTZ R96, R96, R7, -R29 ;  /* 0x0000000760607223 */ /* 0x000fe2000001081d */
[----:B------:R-:W-:Y:S01]  /*b4c0*/  R2UR UR26, R24 ;  /* 0x00000000181a72ca */ /* 0x000fe200000e0000 */
[----:B----4-:R-:W-:-:S04]  /*b4d0*/  FADD.FTZ R0, R158, R25 ;  /* 0x000000199e007221 */ /* 0x010fc80000010000 */
[----:B------:R-:W3:Y:S01]  /*b4e0*/  MUFU.EX2 R161, R94 ;  /* 0x0000005e00a17308 */ /* 0x000ee20000000800 */
[----:B0-----:R-:W-:Y:S01]  /*b4f0*/  FADD.FTZ R24, R46, R3 ;  /* 0x000000032e187221 */ /* 0x001fe20000010000 */
[----:B------:R-:W-:Y:S01]  /*b500*/  FFMA.FTZ R58, R58, R7, -R29 ;  /* 0x000000073a3a7223 */ /* 0x000fe2000001081d */
[----:B--2---:R-:W-:-:S05]  /*b510*/  FADD.FTZ R3, R41, R0 ;  /* 0x0000000029037221 */ /* 0x004fca0000010000 */
[----:B------:R-:W0:Y:S01]  /*b520*/  MUFU.EX2 R162, R162 ;  /* 0x000000a200a27308 */ /* 0x000e220000000800 */
[----:B-1----:R-:W-:-:S07]  /*b530*/  FADD.FTZ R25, R159, R24 ;  /* 0x000000189f197221 */ /* 0x002fce0000010000 */
[----:B------:R-:W1:Y:S01]  /*b540*/  MUFU.EX2 R54, R54 ;  /* 0x0000003600367308 */ /* 0x000e620000000800 */
[----:B------:R-:W-:Y:S01]  /*b550*/  FFMA.FTZ R82, R82, R7, -R29 ;  /* 0x0000000752527223 */ /* 0x000fe2000001081d */
[----:B-----5:R-:W-:-:S06]  /*b560*/  FADD.FTZ R0, R160, R3 ;  /* 0x00000003a0007221 */ /* 0x020fcc0000010000 */
[----:B------:R-:W2:Y:S01]  /*b570*/  MUFU.EX2 R45, R45 ;  /* 0x0000002d002d7308 */ /* 0x000ea20000000800 */
[----:B------:R-:W-:Y:S01]  /*b580*/  FADD.FTZ R24, R50, R25 ;  /* 0x0000001932187221 */ /* 0x000fe20000010000 */
[----:B------:R-:W-:-:S06]  /*b590*/  FFMA.FTZ R62, R62, R7, -R29 ;  /* 0x000000073e3e7223 */ /* 0x000fcc000001081d */
[----:B------:R-:W4:Y:S01]  /*b5a0*/  MUFU.EX2 R163, R96 ;  /* 0x0000006000a37308 */ /* 0x000f220000000800 */
[----:B------:R-:W-:Y:S01]  /*b5b0*/  FADD.FTZ R3, R43, R0 ;  /* 0x000000002b037221 */ /* 0x000fe20000010000 */
[----:B---3--:R-:W-:-:S06]  /*b5c0*/  FADD.FTZ R25, R161, R24 ;  /* 0x00000018a1197221 */ /* 0x008fcc0000010000 */
[----:B------:R-:W3:Y:S08]  /*b5d0*/  MUFU.EX2 R164, R164 ;  /* 0x000000a400a47308 */ /* 0x000ef00000000800 */
[----:B------:R-:W5:Y:S01]  /*b5e0*/  MUFU.EX2 R58, R58 ;  /* 0x0000003a003a7308 */ /* 0x000f620000000800 */
[----:B------:R-:W-:Y:S01]  /*b5f0*/  FFMA.FTZ R78, R78, R7, -R29 ;  /* 0x000000074e4e7223 */ /* 0x000fe2000001081d */
[----:B0-----:R-:W-:-:S06]  /*b600*/  FADD.FTZ R0, R162, R3 ;  /* 0x00000003a2007221 */ /* 0x001fcc0000010000 */
[----:B------:R-:W0:Y:S01]  /*b610*/  MUFU.EX2 R47, R47 ;  /* 0x0000002f002f7308 */ /* 0x000e220000000800 */
[----:B-1----:R-:W-:Y:S01]  /*b620*/  FADD.FTZ R24, R54, R25 ;  /* 0x0000001936187221 */ /* 0x002fe20000010000 */
[----:B------:R-:W-:-:S06]  /*b630*/  FFMA.FTZ R66, R66, R7, -R29 ;  /* 0x0000000742427223 */ /* 0x000fcc000001081d */
[----:B------:R-:W1:Y:S01]  /*b640*/  MUFU.EX2 R165, R82 ;  /* 0x0000005200a57308 */ /* 0x000e620000000800 */
[----:B--2---:R-:W-:Y:S01]  /*b650*/  FADD.FTZ R3, R45, R0 ;  /* 0x000000002d037221 */ /* 0x004fe20000010000 */
[----:B----4-:R-:W-:-:S06]  /*b660*/  FADD.FTZ R25, R163, R24 ;  /* 0x00000018a3197221 */ /* 0x010fcc0000010000 */
[----:B------:R-:W2:Y:S08]  /*b670*/  MUFU.EX2 R166, R166 ;  /* 0x000000a600a67308 */ /* 0x000eb00000000800 */
[----:B------:R-:W4:Y:S01]  /*b680*/  MUFU.EX2 R62, R62 ;  /* 0x0000003e003e7308 */ /* 0x000f220000000800 */
[----:B------:R-:W-:Y:S01]  /*b690*/  FFMA.FTZ R40, R40, R7, -R29 ;  /* 0x0000000728287223 */ /* 0x000fe2000001081d */
[----:B---3--:R-:W-:-:S06]  /*b6a0*/  FADD.FTZ R0, R164, R3 ;  /* 0x00000003a4007221 */ /* 0x008fcc0000010000 */
[----:B------:R-:W3:Y:S01]  /*b6b0*/  MUFU.EX2 R49, R49 ;  /* 0x0000003100317308 */ /* 0x000ee20000000800 */
[----:B-----5:R-:W-:Y:S01]  /*b6c0*/  FADD.FTZ R24, R58, R25 ;  /* 0x000000193a187221 */ /* 0x020fe20000010000 */
[----:B------:R-:W-:-:S06]  /*b6d0*/  FFMA.FTZ R70, R70, R7, -R29 ;  /* 0x0000000746467223 */ /* 0x000fcc000001081d */
[----:B------:R-:W5:Y:S01]  /*b6e0*/  MUFU.EX2 R167, R78 ;  /* 0x0000004e00a77308 */ /* 0x000f620000000800 */
[----:B0-----:R-:W-:Y:S01]  /*b6f0*/  FADD.FTZ R3, R47, R0 ;  /* 0x000000002f037221 */ /* 0x001fe20000010000 */
[----:B-1----:R-:W-:-:S06]  /*b700*/  FADD.FTZ R25, R165, R24 ;  /* 0x00000018a5197221 */ /* 0x002fcc0000010000 */
[----:B------:R-:W0:Y:S08]  /*b710*/  MUFU.EX2 R168, R168 ;  /* 0x000000a800a87308 */ /* 0x000e300000000800 */
[----:B------:R-:W1:Y:S01]  /*b720*/  MUFU.EX2 R66, R66 ;  /* 0x0000004200427308 */ /* 0x000e620000000800 */
[----:B------:R-:W-:Y:S01]  /*b730*/  FFMA.FTZ R98, R98, R7, -R29 ;  /* 0x0000000762627223 */ /* 0x000fe2000001081d */
[----:B--2---:R-:W-:-:S06]  /*b740*/  FADD.FTZ R0, R166, R3 ;  /* 0x00000003a6007221 */ /* 0x004fcc0000010000 */
[----:B------:R-:W2:Y:S01]  /*b750*/  MUFU.EX2 R51, R51 ;  /* 0x0000003300337308 */ /* 0x000ea20000000800 */
[----:B----4-:R-:W-:-:S07]  /*b760*/  FADD.FTZ R24, R62, R25 ;  /* 0x000000193e187221 */ /* 0x010fce0000010000 */
[----:B------:R-:W4:Y:S01]  /*b770*/  MUFU.EX2 R169, R40 ;  /* 0x0000002800a97308 */ /* 0x000f220000000800 */
[----:B---3--:R-:W-:Y:S01]  /*b780*/  FADD.FTZ R3, R49, R0 ;  /* 0x0000000031037221 */ /* 0x008fe20000010000 */
[----:B-----5:R-:W-:-:S06]  /*b790*/  FADD.FTZ R25, R167, R24 ;  /* 0x00000018a7197221 */ /* 0x020fcc0000010000 */
[----:B------:R-:W3:Y:S08]  /*b7a0*/  MUFU.EX2 R170, R170 ;  /* 0x000000aa00aa7308 */ /* 0x000ef00000000800 */
[----:B------:R-:W5:Y:S01]  /*b7b0*/  MUFU.EX2 R70, R70 ;  /* 0x0000004600467308 */ /* 0x000f620000000800 */
[----:B0-----:R-:W-:Y:S01]  /*b7c0*/  FADD.FTZ R0, R168, R3 ;  /* 0x00000003a8007221 */ /* 0x001fe20000010000 */
[----:B-1----:R-:W-:-:S06]  /*b7d0*/  FADD.FTZ R24, R66, R25 ;  /* 0x0000001942187221 */ /* 0x002fcc0000010000 */
[----:B------:R-:W0:Y:S01]  /*b7e0*/  MUFU.EX2 R53, R53 ;  /* 0x0000003500357308 */ /* 0x000e220000000800 */
[----:B------:R-:W-:-:S07]  /*b7f0*/  IMAD.MOV.U32 R37, RZ, RZ, 0x40000040 ;  /* 0x40000040ff257424 */ /* 0x000fce00078e00ff */
[----:B------:R-:W1:Y:S01]  /*b800*/  MUFU.EX2 R171, R98 ;  /* 0x0000006200ab7308 */ /* 0x000e620000000800 */
[----:B------:R-:W-:Y:S02]  /*b810*/  IMAD.MOV.U32 R29, RZ, RZ, 0x40000040 ;  /* 0x40000040ff1d7424 */ /* 0x000fe400078e00ff */
[----:B--2---:R-:W-:Y:S01]  /*b820*/  FADD.FTZ R3, R51, R0 ;  /* 0x0000000033037221 */ /* 0x004fe20000010000 */
[----:B----4-:R-:W-:Y:S01]  /*b830*/  FADD.FTZ R25, R169, R24 ;  /* 0x00000018a9197221 */ /* 0x010fe20000010000 */
[----:B------:R-:W-:Y:S01]  /*b840*/  R2UR UR11, R37 ;  /* 0x00000000250b72ca */ /* 0x000fe200000e0000 */
[----:B------:R-:W-:Y:S01]  /*b850*/  IMAD.MOV.U32 R37, RZ, RZ, 0x40000040 ;  /* 0x40000040ff257424 */ /* 0x000fe200078e00ff */
[----:B------:R-:W-:Y:S01]  /*b860*/  R2UR UR15, R29 ;  /* 0x000000001d0f72ca */ /* 0x000fe200000e0000 */
[----:B---3--:R-:W-:Y:S01]  /*b870*/  FADD.FTZ R0, R170, R3 ;  /* 0x00000003aa007221 */ /* 0x008fe20000010000 */
[----:B------:R-:W-:Y:S02]  /*b880*/  IMAD.MOV.U32 R29, RZ, RZ, 0x40000040 ;  /* 0x40000040ff1d7424 */ /* 0x000fe400078e00ff */
[----:B-----5:R-:W-:Y:S01]  /*b890*/  FADD.FTZ R24, R70, R25 ;  /* 0x0000001946187221 */ /* 0x020fe20000010000 */
[----:B------:R-:W-:Y:S01]  /*b8a0*/  F2FP.F16.F32.PACK_AB R204, R27, R204 ;  /* 0x000000cc1bcc723e */ /* 0x000fe200000000ff */
[----:B0-----:R-:W-:Y:S01]  /*b8b0*/  FADD.FTZ R3, R53, R0 ;  /* 0x0000000035037221 */ /* 0x001fe20000010000 */
[----:B------:R-:W-:-:S02]  /*b8c0*/  F2FP.F16.F32.PACK_AB R206, R31, R206 ;  /* 0x000000ce1fce723e */ /* 0x000fc400000000ff */
[----:B------:R-:W-:Y:S02]  /*b8d0*/  F2FP.F16.F32.PACK_AB R205, R26, R205 ;  /* 0x000000cd1acd723e */ /* 0x000fe400000000ff */
[----:B------:R-:W-:Y:S01]  /*b8e0*/  F2FP.F16.F32.PACK_AB R207, R207, R30 ;  /* 0x0000001ecfcf723e */ /* 0x000fe200000000ff */
[----:B-1----:R-:W-:Y:S01]  /*b8f0*/  FADD.FTZ R0, R171, R24 ;  /* 0x00000018ab007221 */ /* 0x002fe20000010000 */
[----:B------:R-:W-:Y:S02]  /*b900*/  R2UR UR18, R36 ;  /* 0x00000000241272ca */ /* 0x000fe400000e0000 */
[----:B------:R-:W-:Y:S02]  /*b910*/  R2UR UR19, R37 ;  /* 0x00000000251372ca */ /* 0x000fe400000e0000 */
[----:B------:R-:W-:Y:S02]  /*b920*/  R2UR UR22, R28 ;  /* 0x000000001c1672ca */ /* 0x000fe400000e0000 */
[----:B------:R-:W-:-:S02]  /*b930*/  R2UR UR23, R29 ;  /* 0x000000001d1772ca */ /* 0x000fc400000e0000 */
        /* <DEDUP_REMOVED lines=20> */
[----:B------:R-:W-:-:S06]  /*ba80*/  WARPGROUP.ARRIVE ;  /* 0x00000000000079c5 */ /* 0x000fcc0000000000 */
[----:B------:R-:W-:Y:S03]  /*ba90*/  HGMMA.64x256x16.F32 R24, R204, gdesc[UR4].tnspB, RZ, !UPT, gsb0 ;  /* 0x43e00004cc187df0 */ /* 0x000fe6000c0008ff */
[----:B------:R-:W-:Y:S02]  /*baa0*/  WARPGROUP.DEPBAR.LE gsb0, 0x0 ;  /* 0x00008000000079c5 */ /* 0x000fe40000010000 */
[----:B------:R-:W-:-:S15]  /*bab0*/  WARPGROUP.ARRIVE ;  /* 0x00000000000079c5 */ /* 0x000fde0000000000 */
[----:B------:R-:W-:-:S08]  /*bac0*/  NOP ;  /* 0x0000000000007918 */ /* 0x000fd00000000000 */
[----:B------:R-:W-:Y:S03]  /*bad0*/  HGMMA.64x256x16.F32 R24, R152, gdesc[UR8].tnspB, R24, gsb0 ;  /* 0x43e0000898187df0 */ /* 0x000fe60008000818 */
        /* <DEDUP_REMOVED lines=11> */
[----:B------:R-:W-:Y:S01]  /*bb90*/  HGMMA.64x256x16.F32 R24, R164, gdesc[UR20].tnspB, R24, gsb0 ;  /* 0x43e00014a4187df0 */ /* 0x000fe20008000818 */
[----:B------:R-:W-:-:S05]  /*bba0*/  IADD3 R152, R175, R176, -R177 ;  /* 0x000000b0af987210 */ /* 0x000fca0007ffe8b1 */
[----:B------:R-:W-:-:S05]  /*bbb0*/  IMAD.HI R152, R152, 0x2aaaaaab, RZ ;  /* 0x2aaaaaab98987827 */ /* 0x000fca00078e02ff */
[----:B------:R-:W-:-:S04]  /*bbc0*/  SHF.R.U32.HI R153, RZ, 0x1f, R152 ;  /* 0x0000001fff997819 */ /* 0x000fc80000011698 */
[----:B------:R-:W-:-:S04]  /*bbd0*/  LEA.HI.SX32 R153, R152, R153, 0x1c ;  /* 0x0000009998997211 */ /* 0x000fc800078fe2ff */
[----:B------:R-:W-:Y:S01]  /*bbe0*/  VIMNMX R154, RZ, R153, !PT ;  /* 0x00000099ff9a7248 */ /* 0x000fe20007fe0100 */
[----:B------:R-:W-:-:S04]  /*bbf0*/  VIADD R214, R214, 0xfffffffe ;  /* 0xfffffffed6d67836 */ /* 0x000fc80000000000 */
[----:B------:R0:W-:Y:S01]  /*bc00*/  STL [R1+0x30], R154 ;  /* 0x0000309a01007387 */ /* 0x0001e20000100800 */
[----:B------:R-:W-:Y:S01]  /*bc10*/  ISETP.GE.AND P2, PT, R214, R154, PT ;  /* 0x0000009ad600720c */ /* 0x000fe20003f46270 */
[----:B------:R-:W-:-:S05]  /*bc20*/  @!P1 VIADD R174, R174, 0x32460 ;  /* 0x00032460aeae9836 */ /* 0x000fca0000000000 */
[----:B------:R-:W-:Y:S01]  /*bc30*/  @!P1 PRMT R174, RZ, 0x654, R174 ;  /* 0x00000654ffae9816 */ /* 0x000fe200000000ae */
[----:B------:R-:W-:Y:S02]  /*bc40*/  WARPGROUP.DEPBAR.LE gsb0, 0x0 ;  /* 0x00008000000079c5 */ /* 0x000fe40000010000 */
[----:B------:R-:W-:-:S06]  /*bc50*/  WARPGROUP.ARRIVE ;  /* 0x00000000000079c5 */ /* 0x000fcc0000000000 */
[----:B------:R-:W-:Y:S03]  /*bc60*/  HGMMA.64x256x16.F32 R24, R168, gdesc[UR24].tnspB, R24, gsb0 ;  /* 0x43e00018a8187df0 */ /* 0x000fe60008000818 */
[----:B------:R-:W-:Y:S02]  /*bc70*/  WARPGROUP.DEPBAR.LE gsb0, 0x0 ;  /* 0x00008000000079c5 */ /* 0x000fe40000010000 */
[----:B------:R0:W-:Y:S01]  /*bc80*/  @!P1 SYNCS.ARRIVE.TRANS64.RED.A1T0 RZ, [R174+URZ], RZ ;  /* 0x000000ffaeff99a7 */ /* 0x0001e2000810043f */
[----:B------:R-:W-:Y:S05]  /*bc90*/  @!P2 BRA `(.L_x_5680) ;  /* 0x000000300008a947 */ /* 0x000fea0003800000 */
[----:B------:R-:W-:Y:S02]  /*bca0*/  IMAD.MOV.U32 R206, RZ, RZ, R172 ;  /* 0x000000ffffce7224 */ /* 0x000fe400078e00ac */
[----:B------:R-:W-:Y:S02]  /*bcb0*/  IMAD.MOV.U32 R207, RZ, RZ, R6 ;  /* 0x000000ffffcf7224 */ /* 0x000fe400078e0006 */
[----:B------:R-:W-:-:S07]  /*bcc0*/  IMAD.MOV.U32 R204, RZ, RZ, R214 ;  /* 0x000000ffffcc7224 */ /* 0x000fce00078e00d6 */
.L_x_5690:
[----:B------:R-:W-:Y:S01]  /*bcd0*/  VIADD R2, R2, 0x1 ;  /* 0x0000000102027836 */ /* 0x000fe20000000000 */
[----:B------:R-:W-:Y:S05]  /*bce0*/  YIELD ;  /* 0x0000000000007946 */ /* 0x000fea0003800000 */
[----:B------:R-:W-:-:S04]  /*bcf0*/  ISETP.NE.AND P2, PT, R2, 0x2, PT ;  /* 0x000000020200780c */ /* 0x000fc80003f45270 */
[----:B------:R-:W-:Y:S02]  /*bd00*/  SEL R6, RZ, 0x1, P2 ;  /* 0x00000001ff067807 */ /* 0x000fe40001000000 */
[----:B------:R-:W-:Y:S02]  /*bd10*/  SEL R2, R2, RZ, P2 ;  /* 0x000000ff02027207 */ /* 0x000fe40001000000 */
[----:B------:R-:W-:Y:S01]  /*bd20*/  LOP3.LUT R23, R23, R6, RZ, 0x3c, !PT ;  /* 0x0000000617177212 */ /* 0x000fe200078e3cff */
[----:B-1---5:R-:W-:Y:S06]  /*bd30*/  @!P0 BRA `(.L_x_5681) ;  /* 0x0000000000048947 */ /* 0x022fec0003800000 */
[----:B------:R-:W-:Y:S01]  /*bd40*/  BPT.TRAP 0x1 ;  /* 0x000000040000795c */ /* 0x000fe20000300000 */
.L_x_5681:
[----:B------:R-:W-:Y:S01]  /*bd50*/  IMAD R205, R2, 0x8, R19 ;  /* 0x0000000802cd7824 */ /* 0x000fe200078e0213 */
[----:B------:R-:W-:-:S04]  /*bd60*/  SHF.L.U32 R6, R23, 0x1f, RZ ;  /* 0x0000001f17067819 */ /* 0x000fc800000006ff */
[----:B------:R1:W2:Y:S01]  /*bd70*/  SYNCS.PHASECHK.TRANS64.TRYWAIT P2, [R205+URZ+0x32430], R6 ;  /* 0x03243006cd0075a7 */ /* 0x0002a2000804017f */
[----:B------:R-:W-:Y:S05]  /*bd80*/  @!P0 BRA `(.L_x_5682) ;  /* 0x0000000000048947 */ /* 0x000fea0003800000 */
[----:B------:R-:W-:Y:S01]  /*bd90*/  BPT.TRAP 0x1 ;  /* 0x000000040000795c */ /* 0x000fe20000300000 */
.L_x_5682:
[----:B------:R-:W3:Y:S01]  /*bda0*/  LDL R7, [R1+0x20] ;  /* 0x0000200001077983 */ /* 0x000ee20000100800 */
[----:B------:R-:W-:Y:S02]  /*bdb0*/  IMAD.MOV.U32 R157, RZ, RZ, 0x40000040 ;  /* 0x40000040ff9d7424 */ /* 0x000fe400078e00ff */
[----:B---3--:R-:W-:Y:S01]  /*bdc0*/  IMAD R156, R2, 0x300, R7 ;  /* 0x00000300029c7824 */ /* 0x008fe200078e0207 */
[----:B--2---:R-:W-:Y:S06]  /*bdd0*/  @P2 BRA `(.L_x_5683) ;  /* 0x0000000000082947 */ /* 0x004fec0003800000 */
[----:B------:R-:W2:Y:S02]  /*bde0*/  SYNCS.PHASECHK.TRANS64.TRYWAIT P2, [R205+URZ+0x32430], R6 ;  /* 0x03243006cd0075a7 */ /* 0x000ea4000804017f */
[----:B--2---:R-:W-:Y:S05]  /*bdf0*/  @!P2 BRA `(.L_x_5684) ;  /* 0x000001280010a947 */ /* 0x004fea0003800000 */
.L_x_5683:
[----:B------:R-:W3:Y:S04]  /*be00*/  LDL.64 R220, [R1+0x10] ;  /* 0x0000100001dc7983 */ /* 0x000ee80000100a00 */
[----:B------:R-:W4:Y:S01]  /*be10*/  LDL.64 R214, [R1] ;  /* 0x0000000001d67983 */ /* 0x000f220000100a00 */
[----:B------:R-:W-:Y:S05]  /*be20*/  WARPSYNC.ALL ;  /* 0x0000000000007948 */ /* 0x000fea0003800000 */
[C---:B------:R-:W-:Y:S01]  /*be30*/  R2UR UR6, R156.reuse ;  /* 0x000000009c0672ca */ /* 0x040fe200000e0000 */
[C---:B0-----:R-:W-:Y:S01]  /*be40*/  VIADD R154, R156.reuse, 0x2 ;  /* 0x000000029c9a7836 */ /* 0x041fe20000000000 */
        /* <DEDUP_REMOVED lines=16> */
[----:B------:R-:W-:-:S03]  /*bf50*/  R2UR UR17, R237 ;  /* 0x00000000ed1172ca */ /* 0x000fc600000e0000 */
[----:B------:R-:W-:Y:S03]  /*bf60*/  HGMMA.64x96x16.F32 R152, gdesc[UR4], RZ, !UPT, gsb0 ;  /* 0x01600000049879f0 */ /* 0x000fe6000c0008ff */
[----:B------:R-:W-:Y:S02]  /*bf70*/  WARPGROUP.DEPBAR.LE gsb0, 0x0 ;  /* 0x00008000000079c5 */ /* 0x000fe40000010000 */
[----:B------:R-:W-:Y:S01]  /*bf80*/  WARPGROUP.ARRIVE ;  /* 0x00000000000079c5 */ /* 0x000fe20000000000 */
[----:B---3--:R-:W-:Y:S02]  /*bf90*/  R2UR UR8, R220 ;  /* 0x00000000dc0872ca */ /* 0x008fe400000e0000 */
[----:B------:R-:W-:Y:S02]  /*bfa0*/  R2UR UR9, R221 ;  /* 0x00000000dd0972ca */ /* 0x000fe400000e0000 */
[----:B----4-:R-:W-:-:S02]  /*bfb0*/  R2UR UR12, R214 ;  /* 0x00000000d60c72ca */ /* 0x010fc400000e0000 */
[----:B------:R-:W-:-:S09]  /*bfc0*/  R2UR UR13, R215 ;  /* 0x00000000d70d72ca */ /* 0x000fd200000e0000 */
        /* <DEDUP_REMOVED lines=10> */
.L_x_5685:
[----:B------:R0:W3:Y:S01]  /*c070*/  SYNCS.PHASECHK.TRANS64.TRYWAIT P2, [R205+URZ+0x32450], R6 ;  /* 0x03245006cd0075a7 */ /* 0x0000e2000804017f */
[----:B------:R-:W-:Y:S05]  /*c080*/  @!P0 BRA `(.L_x_5686) ;  /* 0x0000000000048947 */ /* 0x000fea0003800000 */
[----:B------:R-:W-:Y:S01]  /*c090*/  BPT.TRAP 0x1 ;  /* 0x000000040000795c */ /* 0x000fe20000300000 */
.L_x_5686:
[----:B------:R-:W-:Y:S04]  /*c0a0*/  BSSY B0, `(.L_x_5687) ;  /* 0x0000004000007945 */ /* 0x000fe80003800000 */
[----:B---3--:R-:W-:Y:S05]  /*c0b0*/  @P2 BRA `(.L_x_5688) ;  /* 0x0000000000082947 */ /* 0x008fea0003800000 */
[----:B------:R-:W3:Y:S02]  /*c0c0*/  SYNCS.PHASECHK.TRANS64.TRYWAIT P2, [R205+URZ+0x32450], R6 ;  /* 0x03245006cd0075a7 */ /* 0x000ee4000804017f */
[----:B---3--:R-:W-:Y:S05]  /*c0d0*/  @!P2 BRA `(.L_x_5689) ;  /* 0x00000124006ca947 */ /* 0x008fea0003800000 */
.L_x_5688:
[----:B------:R-:W-:Y:S05]  /*c0e0*/  BSYNC B0 ;  /* 0x0000000000007941 */ /* 0x000fea0003800000 */
.L_x_5687:
[----:B------:R-:W-:Y:S05]  /*c0f0*/  WARPSYNC.ALL ;  /* 0x0000000000007948 */ /* 0x000fea0003800000 */
[----:B------:R4:W-:Y:S01]  /*c100*/  STL [R1+0xa0], R16 ;  /* 0x0000a01001007387 */ /* 0x0009e20000100800 */
[----:B------:R-:W0:Y:S03]  /*c110*/  LDC R214, c[0x0][0x448] ;  /* 0x00011200ffd67b82 */ /* 0x000e260000000800 */
[----:B------:R-:W2:Y:S04]  /*c120*/  LDL R7, [R1+0x40] ;  /* 0x0000400001077983 */ /* 0x000ea80000100800 */
[----:B------:R-:W2:Y:S04]  /*c130*/  LDL R220, [R1+0x24] ;  /* 0x0000240001dc7983 */ /* 0x000ea80000100800 */
[----:B----4-:R-:W4:Y:S01]  /*c140*/  LDL R16, [R1+0x28] ;  /* 0x0000280001107983 */ /* 0x010f220000100800 */
[----:B------:R-:W-:Y:S01]  /*c150*/  IMAD.MOV.U32 R215, RZ, RZ, 0x40000040 ;  /* 0x40000040ffd77424 */ /* 0x000fe200078e00ff */
[----:B------:R-:W-:-:S02]  /*c160*/  R2UR UR4, R4 ;  /* 0x00000000040472ca */ /* 0x000fc400000e0000 */
[----:B------:R-:W-:Y:S01]  /*c170*/  R2UR UR5, R5 ;  /* 0x00000000050572ca */ /* 0x000fe200000e0000 */
[----:B------:R-:W-:Y:S01]  /*c180*/  WARPGROUP.ARRIVE ;  /* 0x00000000000079c5 */ /* 0x000fe20000000000 */
[----:B0-----:R-:W-:Y:S01]  /*c190*/  ISETP.NE.AND P2, PT, R214, 0x1, PT ;  /* 0x00000001d600780c */ /* 0x001fe20003f45270 */
[----:B------:R-:W-:Y:S01]  /*c1a0*/  IMAD.MOV.U32 R221, RZ, RZ, 0x40000040 ;  /* 0x40000040ffdd7424 */ /* 0x000fe200078e00ff */
[----:B------:R-:W4:Y:S11]  /*c1b0*/  LDL.LU R217, [R1+0x8] ;  /* 0x0000080001d97983 */ /* 0x000f360000300800 */
[----:B------:R-:W0:Y:S08]  /*c1c0*/  @P2 LDC R214, c[0x0][0x44c] ;  /* 0x00011300ffd62b82 */ /* 0x000e300000000800 */
[----:B-123--:R-:W1:Y:S01]  /*c1d0*/  @P2 LDC R6, c[0x0][0x450] ;  /* 0x00011400ff062b82 */ /* 0x00ee620000000800 */
[----:B------:R-:W-:Y:S01]  /*c1e0*/  R2UR UR7, R215 ;  /* 0x00000000d70772ca */ /* 0x000fe200000e0000 */
[----:B----4-:R-:W-:-:S02]  /*c1f0*/  IMAD.IADD R7, R7, 0x1, R16 ;  /* 0x0000000107077824 */ /* 0x010fc400078e0210 */
[----:B------:R-:W-:Y:S01]  /*c200*/  IMAD.MOV.U32 R215, RZ, RZ, 0x40000040 ;  /* 0x40000040ffd77424 */ /* 0x000fe200078e00ff */
[----:B------:R2:W5:Y:S01]  /*c210*/  LDL.LU R16, [R1+0xa0] ;  /* 0x0000a00001107983 */ /* 0x0005620000300800 */
[----:B0-----:R-:W-:-:S05]  /*c220*/  @P2 IMAD.HI.U32 R214, R7, R214, RZ ;  /* 0x000000d607d62227 */ /* 0x001fca00078e00ff */
[----:B-1----:R-:W-:Y:S01]  /*c230*/  @P2 SHF.R.U32.HI R7, RZ, R6, R214 ;  /* 0x00000006ff072219 */ /* 0x002fe200000116d6 */
[----:B------:R-:W-:-:S05]  /*c240*/  IMAD R214, R2, 0xc00, R220 ;  /* 0x00000c0002d67824 */ /* 0x000fca00078e02dc */
[----:B------:R-:W-:-:S13]  /*c250*/  R2UR UR6, R214 ;  /* 0x00000000d60672ca */ /* 0x000fda00000e0000 */
[----:B------:R-:W-:Y:S01]  /*c260*/  HGMMA.64x96x16.F32 R152, gdesc[UR4], R152, gsb0 ;  /* 0x01600000049879f0 */ /* 0x000fe20008000898 */
[----:B------:R-:W-:Y:S01]  /*c270*/  VIADD R220, R214, 0x2 ;  /* 0x00000002d6dc7836 */ /* 0x000fe20000000000 */
        /* <DEDUP_REMOVED lines=114> */
[----:B------:R-:W-:Y:S01]  /*c9a0*/  LOP3.LUT R217, R217, 0xfffffeff, RZ, 0xc0, !PT ;  /* 0xfffffeffd9d97812 */ /* 0x000fe200078ec0ff */
[----:B------:R-:W-:-:S02]  /*c9b0*/  WARPGROUP.DEPBAR.LE gsb0, 0x0 ;  /* 0x00008000000079c5 */ /* 0x000fc40000010000 */
[----:B------:R-:W-:-:S06]  /*c9c0*/  WARPGROUP.ARRIVE ;  /* 0x00000000000079c5 */ /* 0x000fcc0000000000 */
[----:B------:R-:W-:Y:S01]  /*c9d0*/  HGMMA.64x96x16.F32 R152, gdesc[UR4], R152, gsb0 ;  /* 0x01600000049879f0 */ /* 0x000fe20008000898 */
[----:B------:R-:W-:Y:S02]  /*c9e0*/  R2UR UR6, R220 ;  /* 0x00000000dc0672ca */ /* 0x000fe400000e0000 */
[----:B------:R-:W-:Y:S02]  /*c9f0*/  R2UR UR7, R221 ;  /* 0x00000000dd0772ca */ /* 0x000fe400000e0000 */
[----:B------:R-:W-:Y:S02]  /*ca00*/  R2UR UR4, R10 ;  /* 0x000000000a0472ca */ /* 0x000fe400000e0000 */
[----:B------:R-:W-:Y:S02]  /*ca10*/  R2UR UR5, R11 ;  /* 0x000000000b0572ca */ /* 0x000fe400000e0000 */
[----:B------:R-:W-:-:S04]  /*ca20*/  @P1 LOP3.LUT R217, R217, 0x100, RZ, 0xfc, !PT ;  /* 0x00000100d9d91812 */ /* 0x000fc800078efcff */
[----:B------:R-:W-:-:S04]  /*ca30*/  LOP3.LUT R217, R217, 0xffffff7f, RZ, 0xc0, !PT ;  /* 0xffffff7fd9d97812 */ /* 0x000fc800078ec0ff */
[----:B------:R-:W-:-:S05]  /*ca40*/  @P0 LOP3.LUT R217, R217, 0x80, RZ, 0xfc, !PT ;  /* 0x00000080d9d90812 */ /* 0x000fca00078efcff */
[----:B------:R-:W-:Y:S04]  /*ca50*/  STL [R1+0x8], R217 ;  /* 0x000008d901007387 */ /* 0x000fe80000100800 */
[----:B------:R-:W3:Y:S04]  /*ca60*/  LDL R220, [R1+0x2c] ;  /* 0x00002c0001dc7983 */ /* 0x000ee80000100800 */
[----:B------:R-:W3:Y:S01]  /*ca70*/  LDL R221, [R1+0x1c] ;  /* 0x00001c0001dd7983 */ /* 0x000ee20000100800 */
[----:B------:R-:W-:Y:S02]  /*ca80*/  WARPGROUP.DEPBAR.LE gsb0, 0x0 ;  /* 0x00008000000079c5 */ /* 0x000fe40000010000 */
[----:B------:R-:W-:-:S06]  /*ca90*/  WARPGROUP.ARRIVE ;  /* 0x00000000000079c5 */ /* 0x000fcc0000000000 */
[----:B------:R-:W-:Y:S01]  /*caa0*/  HGMMA.64x96x16.F32 R152, gdesc[UR4], R152, gsb0 ;  /* 0x01600000049879f0 */ /* 0x000fe20008000898 */
[----:B------:R-:W-:Y:S02]  /*cab0*/  R2UR UR7, R215 ;  /* 0x00000000d70772ca */ /* 0x000fe400000e0000 */
[----:B------:R-:W4:Y:S01]  /*cac0*/  LDL R215, [R1+0x44] ;  /* 0x0000440001d77983 */ /* 0x000f220000100800 */
[----:B------:R-:W-:Y:S01]  /*cad0*/  VIADD R214, R214, 0x906 ;  /* 0x00000906d6d67836 */ /* 0x000fe20000000000 */
[----:B------:R-:W-:Y:S02]  /*cae0*/  R2UR UR4, R8 ;  /* 0x00000000080472ca */ /* 0x000fe400000e0000 */
[----:B------:R-:W-:Y:S02]  /*caf0*/  R2UR UR5, R9 ;  /* 0x00000000090572ca */ /* 0x000fe400000e0000 */
[----:B------:R-:W-:Y:S01]  /*cb00*/  R2UR UR6, R214 ;  /* 0x00000000d60672ca */ /* 0x000fe200000e0000 */
[----:B------:R-:W0:Y:S01]  /*cb10*/  SHFL.IDX PT, R6, R7, RZ, 0x1c1f ;  /* 0x001c1fff07067589 */ /* 0x000e2200000e0000 */
[----:B------:R-:W-:-:S04]  /*cb20*/  IMAD.MOV.U32 R214, RZ, RZ, -0x60 ;  /* 0xffffffa0ffd67424 */ /* 0x000fc800078e00ff */
[----:B------:R-:W-:Y:S01]  /*cb30*/  IMAD R214, R204, R214, 0x1 ;  /* 0x00000001ccd67424 */ /* 0x000fe200078e02d6 */
[----:B------:R-:W-:Y:S02]  /*cb40*/  WARPGROUP.DEPBAR.LE gsb0, 0x0 ;  /* 0x00008000000079c5 */ /* 0x000fe40000010000 */
[----:B------:R-:W-:-:S06]  /*cb50*/  WARPGROUP.ARRIVE ;  /* 0x00000000000079c5 */ /* 0x000fcc0000000000 */
[----:B------:R-:W-:Y:S03]  /*cb60*/  HGMMA.64x96x16.F32 R152, gdesc[UR4], R152, gsb0 ;  /* 0x01600000049879f0 */ /* 0x000fe60008000898 */
[----:B------:R-:W-:Y:S02]  /*cb70*/  WARPGROUP.DEPBAR.LE gsb0, 0x0 ;  /* 0x00008000000079c5 */ /* 0x000fe40000010000 */
[----:B----4-:R-:W-:-:S05]  /*cb80*/  IMAD R214, R215, -0x2, R214 ;  /* 0xfffffffed7d67824 */ /* 0x010fca00078e02d6 */
[----:B---3--:R-:W-:Y:S01]  /*cb90*/  IADD3 R214, -R221, R214, R220 ;  /* 0x000000d6ddd67210 */ /* 0x008fe20007ffe1dc */
[----:B------:R-:W1:Y:S04]  /*cba0*/  SHFL.IDX PT, R7, R7, 0x1, 0x1c1f ;  /* 0x003c1f0007077f89 */ /* 0x000e6800000e0000 */
[----:B0-----:R-:W-:Y:S01]  /*cbb0*/  IMAD.IADD R6, R214, 0x1, R6 ;  /* 0x00000001d6067824 */ /* 0x001fe200078e0206 */
[----:B------:R-:W3:Y:S04]  /*cbc0*/  LDL R220, [R1+0x18] ;  /* 0x0000180001dc7983 */ /* 0x000ee80000100800 */
[----:B------:R-:W-:-:S02]  /*cbd0*/  ISETP.GT.AND P3, PT, R6, RZ, PT ;  /* 0x000000ff0600720c */ /* 0x000fc40003f64270 */
[C---:B------:R-:W-:Y:S02]  /*cbe0*/  ISETP.GT.AND P2, PT, R6.reuse, 0x1, PT ;  /* 0x000000010600780c */ /* 0x040fe40003f44270 */
        /* <DEDUP_REMOVED lines=63> */
[----:B------:R-:W-:Y:S02]  /*cfe0*/  FSEL R215, R193, -INF , P3 ;  /* 0xff800000c1d77808 */ /* 0x000fe40001800000 */
[----:B------:R-:W-:Y:S02]  /*cff0*/  FMNMX.FTZ R6, R192, R6, !PT ;  /* 0x00000006c0067209 */ /* 0x000fe40007810000 */
[----:B------:R-:W-:Y:S02]  /*d000*/  FSEL R196, R196, -INF , P2 ;  /* 0xff800000c4c47808 */ /* 0x000fe40001000000 */
[----:B------:R-:W-:Y:S02]  /*d010*/  FMNMX.FTZ R6, R215, R6, !PT ;  /* 0x00000006d7067209 */ /* 0x000fe40007810000 */
[----:B------:R-:W-:-:S02]  /*d020*/  FSEL R197, R197, -INF , P4 ;  /* 0xff800000c5c57808 */ /* 0x000fc40002000000 */
[----:B------:R-:W-:-:S04]  /*d030*/  FMNMX.FTZ R6, R196, R6, !PT ;  /* 0x00000006c4067209 */ /* 0x000fc80007810000 */
[----:B------:R-:W-:Y:S01]  /*d040*/  FMNMX.FTZ R6, R197, R6, !PT ;  /* 0x00000006c5067209 */ /* 0x000fe20007810000 */
[----:B-1----:R-:W-:-:S04]  /*d050*/  IMAD.IADD R214, R214, 0x1, R7 ;  /* 0x00000001d6d67824 */ /* 0x002fc800078e0207 */
[----:B------:R-:W0:Y:S02]  /*d060*/  SHFL.BFLY PT, R7, R6, 0x2, 0x1f ;  /* 0x0c401f0006077f89 */ /* 0x000e2400000e0000 */
[----:B0-----:R-:W-:-:S05]  /*d070*/  FMNMX.FTZ R6, R6, R7, !PT ;  /* 0x0000000706067209 */ /* 0x001fca0007810000 */
[----:B------:R-:W0:Y:S01]  /*d080*/  SHFL.BFLY PT, R7, R6, 0x1, 0x1f ;  /* 0x0c201f0006077f89 */ /* 0x000e2200000e0000 */
[----:B------:R-:W-:Y:S02]  /*d090*/  ISETP.GT.AND P3, PT, R214, RZ, PT ;  /* 0x000000ffd600720c */ /* 0x000fe40003f64270 */
[----:B0-----:R-:W-:-:S04]  /*d0a0*/  FMNMX.FTZ R6, R6, R7, !PT ;  /* 0x0000000706067209 */ /* 0x001fc80007810000 */
[----:B------:R-:W-:-:S04]  /*d0b0*/  FSETP.NEU.FTZ.AND P6, PT, R6, -INF , PT ;  /* 0xff8000000600780b */ /* 0x000fc80003fdd000 */
[----:B------:R-:W-:-:S05]  /*d0c0*/  FSEL R7, R6, RZ, P6 ;  /* 0x000000ff06077208 */ /* 0x000fca0003000000 */
[----:B------:R-:W-:Y:S02]  /*d0d0*/  FADD.FTZ R207, -R7, R207 ;  /* 0x000000cf07cf7221 */ /* 0x000fe40000010100 */
[----:B------:R-:W0:Y:S01]  /*d0e0*/  LDC R7, c[0x0][0xa80] ;  /* 0x0002a000ff077b82 */ /* 0x000e220000000800 */
[----:B------:R-:W-:Y:S02]  /*d0f0*/  ISETP.GT.AND P2, PT, R214, 0x1, PT ;  /* 0x00000001d600780c */ /* 0x000fe40003f44270 */
[----:B------:R-:W-:Y:S02]  /*d100*/  FSEL R193, R154, -INF , P3 ;  /* 0xff8000009ac17808 */ /* 0x000fe40001800000 */
[----:B------:R-:W-:Y:S02]  /*d110*/  FSEL R155, R155, -INF , P2 ;  /* 0xff8000009b9b7808 */ /* 0x000fe40001000000 */
[C---:B------:R-:W-:Y:S02]  /*d120*/  ISETP.GT.AND P4, PT, R214.reuse, 0x8, PT ;  /* 0x00000008d600780c */ /* 0x040fe40003f84270 */
[----:B------:R-:W-:-:S02]  /*d130*/  ISETP.GT.AND P3, PT, R214, 0x9, PT ;  /* 0x00000009d600780c */ /* 0x000fc40003f64270 */
[----:B------:R-:W-:Y:S02]  /*d140*/  ISETP.GT.AND P2, PT, R214, 0x10, PT ;  /* 0x00000010d600780c */ /* 0x000fe40003f44270 */
[----:B------:R-:W-:Y:S02]  /*d150*/  FSEL R158, R158, -INF , P4 ;  /* 0xff8000009e9e7808 */ /* 0x000fe40002000000 */
[----:B------:R-:W-:Y:S02]  /*d160*/  FSEL R159, R159, -INF , P3 ;  /* 0xff8000009f9f7808 */ /* 0x000fe40001800000 */
[----:B------:R-:W-:Y:S02]  /*d170*/  FSEL R162, R162, -INF , P2 ;  /* 0xff800000a2a27808 */ /* 0x000fe40001000000 */
[C---:B------:R-:W-:Y:S02]  /*d180*/  ISETP.GT.AND P4, PT, R214.reuse, 0x11, PT ;  /* 0x00000011d600780c */ /* 0x040fe40003f84270 */
[----:B------:R-:W-:-:S02]  /*d190*/  ISETP.GT.AND P3, PT, R214, 0x18, PT ;  /* 0x00000018d600780c */ /* 0x000fc40003f64270 */
[----:B------:R-:W-:Y:S01]  /*d1a0*/  ISETP.GT.AND P2, PT, R214, 0x19, PT ;  /* 0x00000019d600780c */ /* 0x000fe20003f44270 */
[----:B0-----:R-:W-:Y:S01]  /*d1b0*/  FMUL.FTZ R154, R6, R7 ;  /* 0x00000007069a7220 */ /* 0x001fe20000410000 */
[----:B------:R-:W-:Y:S02]  /*d1c0*/  FSEL R163, R163, -INF , P4 ;  /* 0xff800000a3a37808 */ /* 0x000fe40002000000 */
        /* <DEDUP_REMOVED lines=10> */
[C---:B------:R-:W-:Y:S02]  /*d270*/  ISETP.GT.AND P4, PT, R214.reuse, 0x29, PT ;  /* 0x00000029d600780c */ /* 0x040fe40003f84270 */
[C---:B------:R-:W-:Y:S02]  /*d280*/  ISETP.GT.AND P3, PT, R214.reuse, 0x30, PT ;  /* 0x00000030d600780c */ /* 0x040fe40003f64270 */
[----:B------:R-:W-:Y:S02]  /*d290*/  ISETP.GT.AND P2, PT, R214, 0x31, PT ;  /* 0x00000031d600780c */ /* 0x000fe40003f44270 */
[----:B------:R-:W-:Y:S02]  /*d2a0*/  FSEL R154, R154, RZ, P6 ;  /* 0x000000ff9a9a7208 */ /* 0x000fe40003000000 */
[----:B------:R-:W-:Y:S02]  /*d2b0*/  FSEL R187, R187, -INF , P1 ;  /* 0xff800000bbbb7808 */ /* 0x000fe40000800000 */
[----:B------:R-:W-:-:S02]  /*d2c0*/  FSEL R190, R190, -INF , P0 ;  /* 0xff800000bebe7808 */ /* 0x000fc40000000000 */
[----:B------:R-:W-:Y:S02]  /*d2d0*/  FSEL R175, R175, -INF , P4 ;  /* 0xff800000afaf7808 */ /* 0x000fe40002000000 */
[----:B------:R-:W-:Y:S02]  /*d2e0*/  FSEL R178, R178, -INF , P3 ;  /* 0xff800000b2b27808 */ /* 0x000fe40001800000 */
[----:B------:R-:W-:Y:S02]  /*d2f0*/  FSEL R179, R179, -INF , P2 ;  /* 0xff800000b3b37808 */ /* 0x000fe40001000000 */
[C---:B------:R-:W-:Y:S02]  /*d300*/  LOP3.LUT P1, RZ, R217.reuse, 0x100, RZ, 0xc0, !PT ;  /* 0x00000100d9ff7812 */ /* 0x040fe4000782c0ff */
[----:B------:R-:W-:Y:S01]  /*d310*/  LOP3.LUT P0, RZ, R217, 0x80, RZ, 0xc0, !PT ;  /* 0x00000080d9ff7812 */ /* 0x000fe2000780c0ff */
[-CC-:B------:R-:W-:Y:S01]  /*d320*/  FFMA.FTZ R217, R157, R7.reuse, -R154.reuse ;  /* 0x000000079dd97223 */ /* 0x180fe2000001089a */
[C---:B------:R-:W-:Y:S01]  /*d330*/  ISETP.GT.AND P4, PT, R214.reuse, 0x38, PT ;  /* 0x00000038d600780c */ /* 0x040fe20003f84270 */
[----:B------:R-:W-:Y:S01]  /*d340*/  FFMA.FTZ R157, R173, R7, -R154 ;  /* 0x00000007ad9d7223 */ /* 0x000fe2000001089a */
[----:B------:R-:W-:-:S02]  /*d350*/  ISETP.GT.AND P3, PT, R214, 0x39, PT ;  /* 0x00000039d600780c */ /* 0x000fc40003f64270 */
[----:B------:R-:W-:Y:S01]  /*d360*/  ISETP.GT.AND P2, PT, R214, 0x40, PT ;  /* 0x00000040d600780c */ /* 0x000fe20003f44270 */
[-C--:B------:R-:W-:Y:S01]  /*d370*/  FFMA.FTZ R152, R152, R7.reuse, -R154 ;  /* 0x0000000798987223 */ /* 0x080fe2000001089a */
[----:B------:R-:W-:Y:S01]  /*d380*/  FMUL.FTZ R173, R207, R7 ;  /* 0x00000007cfad7220 */ /* 0x000fe20000410000 */
[----:B------:R-:W-:Y:S02]  /*d390*/  FSEL R182, R182, -INF , P4 ;  /* 0xff800000b6b67808 */ /* 0x000fe40002000000 */
[----:B------:R-:W-:Y:S02]  /*d3a0*/  FSEL R183, R183, -INF , P3 ;  /* 0xff800000b7b77808 */ /* 0x000fe40001800000 */
[----:B------:R-:W-:Y:S02]  /*d3b0*/  FSEL R186, R186, -INF , P2 ;  /* 0xff800000baba7808 */ /* 0x000fe40001000000 */
[C---:B------:R-:W-:Y:S02]  /*d3c0*/  ISETP.GT.AND P2, PT, R214.reuse, 0x50, PT ;  /* 0x00000050d600780c */ /* 0x040fe40003f44270 */
[----:B------:R-:W-:-:S02]  /*d3d0*/  ISETP.GT.AND P3, PT, R214, 0x51, PT ;  /* 0x00000051d600780c */ /* 0x000fc40003f64270 */
[C---:B------:R-:W-:Y:S02]  /*d3e0*/  ISETP.GT.AND P4, PT, R214.reuse, 0x58, PT ;  /* 0x00000058d600780c */ /* 0x040fe40003f84270 */
[C---:B------:R-:W-:Y:S02]  /*d3f0*/  ISETP.GT.AND P5, PT, R214.reuse, 0x59, PT ;  /* 0x00000059d600780c */ /* 0x040fe40003fa4270 */
[----:B------:R-:W-:Y:S01]  /*d400*/  ISETP.GT.AND P6, PT, R214, 0x49, PT ;  /* 0x00000049d600780c */ /* 0x000fe20003fc4270 */
[-CC-:B------:R-:W-:Y:S01]  /*d410*/  FFMA.FTZ R214, R153, R7.reuse, -R154.reuse ;  /* 0x0000000799d67223 */ /* 0x180fe2000001089a */
[----:B------:R-:W-:Y:S01]  /*d420*/  MUFU.EX2 R152, R152 ;  /* 0x0000009800987308 */ /* 0x000fe20000000800 */
[----:B------:R-:W-:-:S07]  /*d430*/  FFMA.FTZ R153, R156, R7, -R154 ;  /* 0x000000079c997223 */ /* 0x000fce000001089a */
[----:B------:R-:W0:Y:S01]  /*d440*/  MUFU.EX2 R173, R173 ;  /* 0x000000ad00ad7308 */ /* 0x000e220000000800 */
[----:B------:R-:W-:-:S07]  /*d450*/  FFMA.FTZ R160, R160, R7, -R154 ;  /* 0x00000007a0a07223 */ /* 0x000fce000001089a */
[----:B------:R-:W1:Y:S01]  /*d460*/  MUFU.EX2 R214, R214 ;  /* 0x000000d600d67308 */ /* 0x000e620000000800 */
[-CC-:B------:R-:W-:Y:S01]  /*d470*/  FFMA.FTZ R161, R161, R7.reuse, -R154.reuse ;  /* 0x00000007a1a17223 */ /* 0x180fe2000001089a */
[-CC-:B------:R-:W-:Y:S01]  /*d480*/  FFMA.FTZ R164, R164, R7.reuse, -R154.reuse ;  /* 0x00000007a4a47223 */ /* 0x180fe2000001089a */
[-CC-:B------:R-:W-:Y:S01]  /*d490*/  FFMA.FTZ R165, R165, R7.reuse, -R154.reuse ;  /* 0x00000007a5a57223 */ /* 0x180fe2000001089a */
[-CC-:B------:R-:W-:Y:S01]  /*d4a0*/  FFMA.FTZ R168, R168, R7.reuse, -R154.reuse ;  /* 0x00000007a8a87223 */ /* 0x180fe2000001089a */
[----:B------:R-:W-:-:S03]  /*d4b0*/  FFMA.FTZ R169, R169, R7, -R154 ;  /* 0x00000007a9a97223 */ /* 0x000fc6000001089a */
        /* <DEDUP_REMOVED lines=13> */
[----:B------:R-:W-:-:S02]  /*d590*/  FFMA.FTZ R197, R197, R7, -R154 ;  /* 0x00000007c5c57223 */ /* 0x000fc4000001089a */
[----:B------:R-:W2:Y:S01]  /*d5a0*/  MUFU.EX2 R154, R217 ;  /* 0x000000d9009a7308 */ /* 0x000ea20000000800 */
[----:B0-----:R-:W-:-:S04]  /*d5b0*/  FFMA.FTZ R3, R173, R3, R152 ;  /* 0x00000003ad037223 */ /* 0x001fc80000010098 */
[----:B-1----:R-:W-:-:S04]  /*d5c0*/  FADD.FTZ R3, R214, R3 ;  /* 0x00000003d6037221 */ /* 0x002fc80000010000 */
[----:B----4-:R-:W-:-:S04]  /*d5d0*/  FADD.FTZ R3, R153, R3 ;  /* 0x0000000399037221 */ /* 0x010fc80000010000 */
[C---:B--2---:R-:W-:Y:S01]  /*d5e0*/  FADD.FTZ R3, R154.reuse, R3 ;  /* 0x000000039a037221 */ /* 0x044fe20000010000 */
[----:B------:R-:W-:Y:S02]  /*d5f0*/  F2FP.F16.F32.PACK_AB R154, R154, R153 ;  /* 0x000000999a9a723e */ /* 0x000fe400000000ff */
        /* <DEDUP_REMOVED lines=27> */
[----:B------:R-:W-:-:S04]  /*d7b0*/  FMNMX.FTZ R153, R198, R153, !PT ;  /* 0x00000099c6997209 */ /* 0x000fc80007810000 */
[----:B------:R-:W-:-:S05]  /*d7c0*/  FMNMX.FTZ R153, R199, R153, !PT ;  /* 0x00000099c7997209 */ /* 0x000fca0007810000 */
[----:B------:R-:W0:Y:S02]  /*d7d0*/  SHFL.BFLY PT, R172, R153, 0x2, 0x1f ;  /* 0x0c401f0099ac7f89 */ /* 0x000e2400000e0000 */
[----:B0-----:R-:W-:-:S05]  /*d7e0*/  FMNMX.FTZ R172, R153, R172, !PT ;  /* 0x000000ac99ac7209 */ /* 0x001fca0007810000 */
[----:B------:R-:W0:Y:S01]  /*d7f0*/  SHFL.BFLY PT, R153, R172, 0x1, 0x1f ;  /* 0x0c201f00ac997f89 */ /* 0x000e2200000e0000 */
[----:B------:R-:W1:Y:S01]  /*d800*/  S2R R221, SR_TID.X ;  /* 0x0000000000dd7919 */ /* 0x000e620000002100 */
[----:B0-----:R-:W-:-:S04]  /*d810*/  FMNMX.FTZ R172, R172, R153, !PT ;  /* 0x00000099acac7209 */ /* 0x001fc80007810000 */
[----:B------:R-:W-:-:S04]  /*d820*/  FSETP.NEU.FTZ.AND P2, PT, R172, -INF , PT ;  /* 0xff800000ac00780b */ /* 0x000fc80003f5d000 */
[----:B------:R-:W-:-:S05]  /*d830*/  FSEL R153, R172, RZ, P2 ;  /* 0x000000ffac997208 */ /* 0x000fca0001000000 */
[----:B------:R-:W-:Y:S01]  /*d840*/  FADD.FTZ R153, -R153, R206 ;  /* 0x000000ce99997221 */ /* 0x000fe20000010100 */
[----:B------:R-:W-:-:S05]  /*d850*/  FMUL.FTZ R206, R172, R7 ;  /* 0x00000007acce7220 */ /* 0x000fca0000410000 */
[----:B------:R-:W-:Y:S01]  /*d860*/  FSEL R206, R206, RZ, P2 ;  /* 0x000000ffcece7208 */ /* 0x000fe20001000000 */
[----:B------:R-:W-:Y:S01]  /*d870*/  FMUL.FTZ R153, R153, R7 ;  /* 0x0000000799997220 */ /* 0x000fe20000410000 */
[----:B------:R-:W-:-:S03]  /*d880*/  F2FP.F16.F32.PACK_AB R152, R214, R152 ;  /* 0x00000098d698723e */ /* 0x000fc600000000ff */
        /* <DEDUP_REMOVED lines=24> */
[----:B------:R-:W-:Y:S08]  /*da10*/  MUFU.EX2 R207, R207 ;  /* 0x000000cf00cf7308 */ /* 0x000ff00000000800 */
[----:B------:R-:W0:Y:S08]  /*da20*/  MUFU.EX2 R206, R153 ;  /* 0x0000009900ce7308 */ /* 0x000e300000000800 */
[----:B------:R1:W2:Y:S01]  /*da30*/  MUFU.EX2 R153, R214 ;  /* 0x000000d600997308 */ /* 0x0002a20000000800 */
[----:B------:R-:W-:-:S02]  /*da40*/  IMAD.MOV.U32 R159, RZ, RZ, 0x40000040 ;  /* 0x40000040ff9f7424 */ /* 0x000fc400078e00ff */
[----:B0-----:R-:W-:Y:S01]  /*da50*/  FFMA.FTZ R0, R206, R0, R207 ;  /* 0x00000000ce007223 */ /* 0x001fe200000100cf */
[----:B-1----:R-:W-:Y:S01]  /*da60*/  SHF.R.U32.HI R214, RZ, 0x7, R221 ;  /* 0x00000007ffd67819 */ /* 0x002fe200000116dd */
[-C--:B------:R-:W-:Y:S01]  /*da70*/  FMUL.FTZ R24, R24, R173.reuse ;  /* 0x000000ad18187220 */ /* 0x080fe20000410000 */
[-C--:B------:R-:W-:Y:S01]  /*da80*/  FMUL.FTZ R25, R25, R173.reuse ;  /* 0x000000ad19197220 */ /* 0x080fe20000410000 */
[----:B------:R-:W-:Y:S01]  /*da90*/  FMUL.FTZ R28, R28, R173 ;  /* 0x000000ad1c1c7220 */ /* 0x000fe20000410000 */
[C---:B--2---:R-:W-:Y:S01]  /*daa0*/  FADD.FTZ R0, R153.reuse, R0 ;  /* 0x0000000099007221 */ /* 0x044fe20000010000 */
[----:B------:R-:W-:Y:S01]  /*dab0*/  F2FP.F16.F32.PACK_AB R153, R153, R207 ;  /* 0x000000cf9999723e */ /* 0x000fe200000000ff */
[----:B------:R-:W-:Y:S02]  /*dac0*/  @!P1 VIADD R207, R205, 0x32440 ;  /* 0x00032440cdcf9836 */ /* 0x000fe40000000000 */
        /* <DEDUP_REMOVED lines=61> */
[----:B------:R-:W-:-:S02]  /*dea0*/  R2UR UR7, R159 ;  /* 0x000000009f0772ca */ /* 0x000fc400000e0000 */
[----:B------:R-:W-:Y:S01]  /*deb0*/  IADD3 R173, -R214, 0xb, RZ ;  /* 0x0000000bd6ad7810 */ /* 0x000fe20007ffe1ff */
[----:B------:R0:W-:Y:S01]  /*dec0*/  MUFU.EX2 R159, R155 ;  /* 0x0000009b009f7308 */ /* 0x0001e20000000800 */
[----:B------:R-:W-:-:S03]  /*ded0*/  @!P1 PRMT R207, RZ, 0x654, R207 ;  /* 0x00000654ffcf9816 */ /* 0x000fc600000000cf */
[----:B------:R1:W-:Y:S06]  /*dee0*/  BAR.ARV R173, 0x100 ;  /* 0x000400ad0000751d */ /* 0x0003ec0000002000 */
[----:B0-----:R-:W-:Y:S01]  /*def0*/  VIADD R155, R214, 0x8 ;  /* 0x00000008d69b7836 */ /* 0x001fe20000000000 */
[----:B------:R0:W-:Y:S01]  /*df00*/  @!P1 SYNCS.ARRIVE.TRANS64.RED.A1T0 RZ, [R207+URZ], RZ ;  /* 0x000000ffcfff99a7 */ /* 0x0001e2000810043f */
[----:B------:R-:W2:Y:S03]  /*df10*/  MUFU.EX2 R193, R193 ;  /* 0x000000c100c17308 */ /* 0x000ea60000000800 */
[----:B------:R2:W-:Y:S01]  /*df20*/  BAR.SYNC.DEFER_BLOCKING R155, 0x100 ;  /* 0x0004009b0000751d */ /* 0x0005e20000010000 */
[----:B---3--:R-:W-:-:S02]  /*df30*/  IMAD R158, R2, 0xc00, R220 ;  /* 0x00000c00029e7824 */ /* 0x008fc400078e02dc */
[-C--:B------:R-:W-:Y:S01]  /*df40*/  FMUL.FTZ R26, R26, R206.reuse ;  /* 0x000000ce1a1a7220 */ /* 0x080fe20000410000 */
[-C--:B------:R-:W-:Y:S01]  /*df50*/  FMUL.FTZ R27, R27, R206.reuse ;  /* 0x000000ce1b1b7220 */ /* 0x080fe20000410000 */
[-C--:B------:R-:W-:Y:S01]  /*df60*/  FMUL.FTZ R30, R30, R206.reuse ;  /* 0x000000ce1e1e7220 */ /* 0x080fe20000410000 */
[-C--:B------:R-:W-:Y:S01]  /*df70*/  FMUL.FTZ R31, R31, R206.reuse ;  /* 0x000000ce1f1f7220 */ /* 0x080fe20000410000 */
[----:B------:R-:W-:Y:S01]  /*df80*/  R2UR UR6, R158 ;  /* 0x000000009e0672ca */ /* 0x000fe200000e0000 */
        /* <DEDUP_REMOVED lines=61> */
[----:B------:R-:W2:Y:S01]  /*e360*/  MUFU.EX2 R160, R160 ;  /* 0x000000a000a07308 */ /* 0x000ea20000000800 */
[----:B------:R-:W3:Y:S03]  /*e370*/  LDL R206, [R1+0x30] ;  /* 0x0000300001ce7983 */ /* 0x000ee60000100800 */
[----:B------:R-:W-:-:S06]  /*e380*/  WARPGROUP.ARRIVE ;  /* 0x00000000000079c5 */ /* 0x000fcc0000000000 */
[----:B------:R-:W-:Y:S01]  /*e390*/  HGMMA.64x256x16.F32 R24, R152, gdesc[UR4].tnspB, R24, gsb0 ;  /* 0x43e0000498187df0 */ /* 0x000fe20008000818 */
[----:B------:R-:W4:Y:S08]  /*e3a0*/  MUFU.EX2 R161, R161 ;  /* 0x000000a100a17308 */ /* 0x000f300000000800 */
[----:B------:R-:W-:Y:S08]  /*e3b0*/  MUFU.EX2 R165, R165 ;  /* 0x000000a500a57308 */ /* 0x000ff00000000800 */
[----:B------:R-:W-:Y:S08]  /*e3c0*/  MUFU.EX2 R162, R162 ;  /* 0x000000a200a27308 */ /* 0x000ff00000000800 */
[----:B------:R-:W1:Y:S08]  /*e3d0*/  MUFU.EX2 R163, R163 ;  /* 0x000000a300a37308 */ /* 0x000e700000000800 */
[----:B------:R-:W-:Y:S08]  /*e3e0*/  MUFU.EX2 R166, R166 ;  /* 0x000000a600a67308 */ /* 0x000ff00000000800 */
[----:B------:R-:W0:Y:S01]  /*e3f0*/  MUFU.EX2 R167, R167 ;  /* 0x000000a700a77308 */ /* 0x000e220000000800 */
[----:B--2---:R-:W-:-:S04]  /*e400*/  FADD.FTZ R3, R160, R3 ;  /* 0x00000003a0037221 */ /* 0x004fc80000010000 */
[----:B----4-:R-:W-:-:S03]  /*e410*/  FADD.FTZ R3, R161, R3 ;  /* 0x00000003a1037221 */ /* 0x010fc60000010000 */
[----:B------:R-:W-:Y:S08]  /*e420*/  MUFU.EX2 R168, R168 ;  /* 0x000000a800a87308 */ /* 0x000ff00000000800 */
[----:B------:R-:W-:Y:S08]  /*e430*/  MUFU.EX2 R169, R169 ;  /* 0x000000a900a97308 */ /* 0x000ff00000000800 */
[----:B------:R-:W-:Y:S08]  /*e440*/  MUFU.EX2 R157, R157 ;  /* 0x0000009d009d7308 */ /* 0x000ff00000000800 */
[----:B------:R-:W-:Y:S01]  /*e450*/  MUFU.EX2 R170, R170 ;  /* 0x000000aa00aa7308 */ /* 0x000fe20000000800 */
[----:B------:R-:W-:-:S07]  /*e460*/  WARPGROUP.DEPBAR.LE gsb0, 0x0 ;  /* 0x00008000000079c5 */ /* 0x000fce0000010000 */
[----:B------:R-:W2:Y:S01]  /*e470*/  MUFU.EX2 R154, R164 ;  /* 0x000000a4009a7308 */ /* 0x000ea20000000800 */
[----:B------:R-:W-:Y:S02]  /*e480*/  VIADD R152, R158, 0x80 ;  /* 0x000000809e987836 */ /* 0x000fe40000000000 */
[----:B------:R-:W-:-:S03]  /*e490*/  IMAD.MOV.U32 R153, RZ, RZ, 0x40000040 ;  /* 0x40000040ff997424 */ /* 0x000fc600078e00ff */
[----:B------:R-:W-:Y:S02]  /*e4a0*/  R2UR UR6, R152 ;  /* 0x00000000980672ca */ /* 0x000fe400000e0000 */
[----:B------:R-:W-:Y:S02]  /*e4b0*/  R2UR UR7, R153 ;  /* 0x00000000990772ca */ /* 0x000fe400000e0000 */
[----:B------:R-:W-:Y:S02]  /*e4c0*/  F2FP.F16.F32.PACK_AB R152, R161, R160 ;  /* 0x000000a0a198723e */ /* 0x000fe400000000ff */
[----:B-1----:R-:W-:Y:S02]  /*e4d0*/  F2FP.F16.F32.PACK_AB R153, R163, R162 ;  /* 0x000000a2a399723e */ /* 0x002fe400000000ff */
[----:B0-----:R-:W-:Y:S01]  /*e4e0*/  F2FP.F16.F32.PACK_AB R155, R167, R166 ;  /* 0x000000a6a79b723e */ /* 0x001fe200000000ff */
[----:B--2---:R-:W-:Y:S01]  /*e4f0*/  FADD.FTZ R3, R154, R3 ;  /* 0x000000039a037221 */ /* 0x004fe20000010000 */
[----:B------:R-:W-:-:S04]  /*e500*/  F2FP.F16.F32.PACK_AB R154, R165, R154 ;  /* 0x0000009aa59a723e */ /* 0x000fc800000000ff */
[----:B------:R-:W-:-:S06]  /*e510*/  WARPGROUP.ARRIVE ;  /* 0x00000000000079c5 */ /* 0x000fcc0000000000 */
[----:B------:R-:W-:Y:S01]  /*e520*/  HGMMA.64x256x16.F32 R24, R152, gdesc[UR4].tnspB, R24, gsb0 ;  /* 0x43e0000498187df0 */ /* 0x000fe20008000818 */
[----:B------:R-:W0:Y:S01]  /*e530*/  MUFU.EX2 R171, R171 ;  /* 0x000000ab00ab7308 */ /* 0x000e220000000800 */
[----:B------:R-:W-:-:S07]  /*e540*/  FADD.FTZ R3, R165, R3 ;  /* 0x00000003a5037221 */ /* 0x000fce0000010000 */
[----:B------:R-:W-:Y:S08]  /*e550*/  MUFU.EX2 R174, R174 ;  /* 0x000000ae00ae7308 */ /* 0x000ff00000000800 */
[----:B------:R-:W1:Y:S01]  /*e560*/  MUFU.EX2 R175, R175 ;  /* 0x000000af00af7308 */ /* 0x000e620000000800 */
[----:B------:R-:W-:-:S04]  /*e570*/  FADD.FTZ R3, R168, R3 ;  /* 0x00000003a8037221 */ /* 0x000fc80000010000 */
[----:B------:R-:W-:-:S03]  /*e580*/  FADD.FTZ R3, R169, R3 ;  /* 0x00000003a9037221 */ /* 0x000fc60000010000 */
[----:B------:R-:W-:Y:S08]  /*e590*/  MUFU.EX2 R176, R176 ;  /* 0x000000b000b07308 */ /* 0x000ff00000000800 */
[----:B------:R-:W-:Y:S08]  /*e5a0*/  MUFU.EX2 R177, R177 ;  /* 0x000000b100b17308 */ /* 0x000ff00000000800 */
[----:B------:R-:W-:Y:S08]  /*e5b0*/  MUFU.EX2 R181, R181 ;  /* 0x000000b500b57308 */ /* 0x000ff00000000800 */
        /* <DEDUP_REMOVED lines=11> */
[----:B0-----:R-:W-:Y:S02]  /*e670*/  F2FP.F16.F32.PACK_AB R153, R171, R170 ;  /* 0x000000aaab99723e */ /* 0x001fe400000000ff */
[----:B-1----:R-:W-:Y:S01]  /*e680*/  F2FP.F16.F32.PACK_AB R155, R175, R174 ;  /* 0x000000aeaf9b723e */ /* 0x002fe200000000ff */
[----:B--2---:R-:W-:Y:S01]  /*e690*/  FADD.FTZ R3, R154, R3 ;  /* 0x000000039a037221 */ /* 0x004fe20000010000 */
[----:B------:R-:W-:-:S04]  /*e6a0*/  F2FP.F16.F32.PACK_AB R154, R157, R154 ;  /* 0x0000009a9d9a723e */ /* 0x000fc800000000ff */
[----:B------:R-:W-:-:S06]  /*e6b0*/  WARPGROUP.ARRIVE ;  /* 0x00000000000079c5 */ /* 0x000fcc0000000000 */
[----:B------:R-:W-:Y:S01]  /*e6c0*/  HGMMA.64x256x16.F32 R24, R152, gdesc[UR4].tnspB, R24, gsb0 ;  /* 0x43e0000498187df0 */ /* 0x000fe20008000818 */
[----:B------:R-:W-:-:S04]  /*e6d0*/  FADD.FTZ R3, R157, R3 ;  /* 0x000000039d037221 */ /* 0x000fc80000010000 */
[----:B------:R-:W-:-:S04]  /*e6e0*/  FADD.FTZ R3, R176, R3 ;  /* 0x00000003b0037221 */ /* 0x000fc80000010000 */
[----:B------:R-:W-:Y:S01]  /*e6f0*/  FADD.FTZ R3, R177, R3 ;  /* 0x00000003b1037221 */ /* 0x000fe20000010000 */
        /* <DEDUP_REMOVED lines=8> */
[----:B------:R-:W0:Y:S01]  /*e780*/  MUFU.EX2 R154, R180 ;  /* 0x000000b4009a7308 */ /* 0x000e220000000800 */
[----:B------:R-:W-:Y:S01]  /*e790*/  IMAD.MOV.U32 R153, RZ, RZ, 0x40000040 ;  /* 0x40000040ff997424 */ /* 0x000fe200078e00ff */
[----:B------:R-:W-:-:S04]  /*e7a0*/  IADD3 R152, R158, 0x180, RZ ;  /* 0x000001809e987810 */ /* 0x000fc80007ffe0ff */
[----:B------:R-:W-:Y:S02]  /*e7b0*/  R2UR UR6, R152 ;  /* 0x00000000980672ca */ /* 0x000fe400000e0000 */
[----:B------:R-:W-:Y:S02]  /*e7c0*/  R2UR UR7, R153 ;  /* 0x00000000990772ca */ /* 0x000fe400000e0000 */
[----:B------:R-:W-:Y:S02]  /*e7d0*/  F2FP.F16.F32.PACK_AB R152, R177, R176 ;  /* 0x000000b0b198723e */ /* 0x000fe400000000ff */
[----:B------:R-:W-:Y:S02]  /*e7e0*/  F2FP.F16.F32.PACK_AB R153, R179, R178 ;  /* 0x000000b2b399723e */ /* 0x000fe400000000ff */
[----:B------:R-:W-:Y:S01]  /*e7f0*/  F2FP.F16.F32.PACK_AB R155, R183, R182 ;  /* 0x000000b6b79b723e */ /* 0x000fe200000000ff */
[----:B0-----:R-:W-:Y:S01]  /*e800*/  FADD.FTZ R3, R154, R3 ;  /* 0x000000039a037221 */ /* 0x001fe20000010000 */
        /* <DEDUP_REMOVED lines=15> */
[----:B------:R-:W-:Y:S02]  /*e900*/  VIADD R152, R158, 0x200 ;  /* 0x000002009e987836 */ /* 0x000fe40000000000 */
[----:B------:R-:W-:-:S03]  /*e910*/  IMAD.MOV.U32 R153, RZ, RZ, 0x40000040 ;  /* 0x40000040ff997424 */ /* 0x000fc600078e00ff */
        /* <DEDUP_REMOVED lines=29> */
[----:B---3--:R-:W-:-:S03]  /*eaf0*/  ISETP.GT.AND P2, PT, R204, R206, PT ;  /* 0x000000cecc00720c */ /* 0x008fc60003f44270 */
[----:B------:R-:W-:Y:S01]  /*eb00*/  FADD.FTZ R191, R191, R0 ;  /* 0x00000000bfbf7221 */ /* 0x000fe20000010000 */
[----:B------:R-:W-:Y:S01]  /*eb10*/  @!P1 VIADD R205, R205, 0x32460 ;  /* 0x00032460cdcd9836 */ /* 0x000fe20000000000 */
[----:B------:R-:W-:Y:S02]  /*eb20*/  WARPGROUP.DEPBAR.LE gsb0, 0x0 ;  /* 0x00008000000079c5 */ /* 0x000fe40000010000 */
        /* <DEDUP_REMOVED lines=12> */
[----:B------:R-:W-:Y:S01]  /*ebf0*/  FADD.FTZ R194, R194, R191 ;  /* 0x000000bfc2c27221 */ /* 0x000fe20000010000 */
[----:B------:R-:W-:-:S03]  /*ec00*/  @!P1 PRMT R205, RZ, 0x654, R205 ;  /* 0x00000654ffcd9816 */ /* 0x000fc600000000cd */
[----:B------:R-:W-:-:S04]  /*ec10*/  FADD.FTZ R195, R195, R194 ;  /* 0x000000c2c3c37221 */ /* 0x000fc80000010000 */
[----:B------:R-:W-:Y:S01]  /*ec20*/  FADD.FTZ R0, R198, R195 ;  /* 0x000000c3c6007221 */ /* 0x000fe20000010000 */
[----:B------:R-:W-:Y:S01]  /*ec30*/  FADD.FTZ R3, R197, R3 ;  /* 0x00000003c5037221 */ /* 0x000fe20000010000 */
[----:B------:R-:W-:Y:S02]  /*ec40*/  VIADD R204, R204, 0xffffffff ;  /* 0xffffffffcccc7836 */ /* 0x000fe40000000000 */
[----:B------:R-:W-:Y:S01]  /*ec50*/  FADD.FTZ R0, R199, R0 ;  /* 0x00000000c7007221 */ /* 0x000fe20000010000 */
[----:B------:R-:W-:Y:S02]  /*ec60*/  IMAD.MOV.U32 R206, RZ, RZ, R172 ;  /* 0x000000ffffce7224 */ /* 0x000fe400078e00ac */
[----:B------:R-:W-:Y:S01]  /*ec70*/  IMAD.MOV.U32 R207, RZ, RZ, R6 ;  /* 0x000000ffffcf7224 */ /* 0x000fe200078e0006 */
[----:B------:R-:W-:Y:S02]  /*ec80*/  WARPGROUP.DEPBAR.LE gsb0, 0x0 ;  /* 0x00008000000079c5 */ /* 0x000fe40000010000 */
[----:B------:R1:W-:Y:S01]  /*ec90*/  @!P1 SYNCS.ARRIVE.TRANS64.RED.A1T0 RZ, [R205+URZ], RZ ;  /* 0x000000ffcdff99a7 */ /* 0x0003e2000810043f */
[----:B------:R-:W-:Y:S05]  /*eca0*/  @P2 BRA `(.L_x_5690) ;  /* 0xffffffd000082947 */ /* 0x000fea000383ffff */
[----:B------:R-:W-:-:S07]  /*ecb0*/  IMAD.MOV.U32 R214, RZ, RZ, R204 ;  /* 0x000000ffffd67224 */ /* 0x000fce00078e00cc */
.L_x_5680:
[----:B------:R-:W-:-:S13]  /*ecc0*/  ISETP.GE.AND P2, PT, R214, RZ, PT ;  /* 0x000000ffd600720c */ /* 0x000fda0003f46270 */
[----:B------:R-:W-:Y:S05]  /*ecd0*/  @!P2 BRA `(.L_x_5691) ;  /* 0x0000002400f4a947 */ /* 0x000fea0003800000 */
[----:B-1----:R-:W-:Y:S02]  /*ece0*/  IMAD.MOV.U32 R205, RZ, RZ, R172 ;  /* 0x000000ffffcd7224 */ /* 0x002fe400078e00ac */
[----:B------:R-:W-:-:S07]  /*ecf0*/  IMAD.MOV.U32 R206, RZ, RZ, R6 ;  /* 0x000000ffffce7224 */ /* 0x000fce00078e0006 */
.L_x_5701:
        /* <DEDUP_REMOVED lines=8> */
.L_x_5692:
[----:B------:R-:W-:Y:S01]  /*ed80*/  IMAD R215, R2, 0x8, R19 ;  /* 0x0000000802d77824 */ /* 0x000fe200078e0213 */
[----:B------:R-:W-:-:S04]  /*ed90*/  SHF.L.U32 R6, R23, 0x1f, RZ ;  /* 0x0000001f17067819 */ /* 0x000fc800000006ff */
[----:B------:R1:W2:Y:S01]  /*eda0*/  SYNCS.PHASECHK.TRANS64.TRYWAIT P2, [R215+URZ+0x32430], R6 ;  /* 0x03243006d70075a7 */ /* 0x0002a2000804017f */
[----:B------:R-:W-:Y:S05]  /*edb0*/  @!P0 BRA `(.L_x_5693) ;  /* 0x0000000000048947 */ /* 0x000fea0003800000 */
[----:B------:R-:W-:Y:S01]  /*edc0*/  BPT.TRAP 0x1 ;  /* 0x000000040000795c */ /* 0x000fe20000300000 */
.L_x_5693:
[----:B------:R-:W3:Y:S01]  /*edd0*/  LDL R7, [R1+0x20] ;  /* 0x0000200001077983 */ /* 0x000ee20000100800 */
[----:B------:R-:W-:Y:S02]  /*ede0*/  IMAD.MOV.U32 R157, RZ, RZ, 0x40000040 ;  /* 0x40000040ff9d7424 */ /* 0x000fe400078e00ff */
[----:B---3--:R-:W-:Y:S01]  /*edf0*/  IMAD R156, R2, 0x300, R7 ;  /* 0x00000300029c7824 */ /* 0x008fe200078e0207 */
[----:B--2---:R-:W-:Y:S06]  /*ee00*/  @P2 BRA `(.L_x_5694) ;  /* 0x0000000000082947 */ /* 0x004fec0003800000 */
[----:B------:R-:W2:Y:S02]  /*ee10*/  SYNCS.PHASECHK.TRANS64.TRYWAIT P2, [R215+URZ+0x32430], R6 ;  /* 0x03243006d70075a7 */ /* 0x000ea4000804017f */
[----:B--2---:R-:W-:Y:S05]  /*ee20*/  @!P2 BRA `(.L_x_5695) ;  /* 0x000000f8002ca947 */ /* 0x004fea0003800000 */
.L_x_5694:
[----:B------:R3:W-:Y:S04]  /*ee30*/  STL.64 [R1+0xa8], R2 ;  /* 0x0000a80201007387 */ /* 0x0007e80000100a00 */
[----:B------:R-:W4:Y:S04]  /*ee40*/  LDL.64 R220, [R1] ;  /* 0x0000000001dc7983 */ /* 0x000f280000100a00 */
[----:B---3--:R-:W3:Y:S01]  /*ee50*/  LDL.64 R2, [R1+0x10] ;  /* 0x0000100001027983 */ /* 0x008ee20000100a00 */
        /* <DEDUP_REMOVED lines=8> */
[----:B------:R-:W-:-:S02]  /*eee0*/  IMAD.MOV.U32 R155, RZ, RZ, 0x40000040 ;  /* 0x40000040ff9b7424 */ /* 0x000fc400078e00ff */
[----:B------:R-:W-:Y:S02]  /*eef0*/  IMAD.MOV.U32 R153, RZ, RZ, 0x40000040 ;  /* 0x40000040ff997424 */ /* 0x000fe400078e00ff */
[----:B------:R-:W-:Y:S01]  /*ef00*/  IMAD.MOV.U32 R157, RZ, RZ, 0x40000040 ;  /* 0x40000040ff9d7424 */ /* 0x000fe200078e00ff */
[----:B------:R-:W-:Y:S02]  /*ef10*/  R2UR UR10, R154 ;  /* 0x000000009a0a72ca */ /* 0x000fe400000e0000 */
[----:B------:R-:W-:Y:S02]  /*ef20*/  R2UR UR11, R155 ;  /* 0x000000009b0b72ca */ /* 0x000fe400000e0000 */
[----:B------:R-:W-:Y:S02]  /*ef30*/  R2UR UR14, R152 ;  /* 0x00000000980e72ca */ /* 0x000fe400000e0000 */
[----:B------:R-:W-:Y:S02]  /*ef40*/  R2UR UR15, R153 ;  /* 0x00000000990f72ca */ /* 0x000fe400000e0000 */
[----:B------:R-:W-:-:S02]  /*ef50*/  R2UR UR18, R156 ;  /* 0x000000009c1272ca */ /* 0x000fc400000e0000 */
[----:B------:R-:W-:Y:S02]  /*ef60*/  R2UR UR19, R157 ;  /* 0x000000009d1372ca */ /* 0x000fe400000e0000 */
[----:B------:R-:W-:-:S06]  /*ef70*/  WARPGROUP.ARRIVE ;  /* 0x00000000000079c5 */ /* 0x000fcc0000000000 */
[----:B------:R-:W-:Y:S03]  /*ef80*/  HGMMA.64x96x16.F32 R152, gdesc[UR4], RZ, !UPT, gsb0 ;  /* 0x01600000049879f0 */ /* 0x000fe6000c0008ff */
[----:B------:R-:W-:Y:S02]  /*ef90*/  WARPGROUP.DEPBAR.LE gsb0, 0x0 ;  /* 0x00008000000079c5 */ /* 0x000fe40000010000 */
[----:B------:R-:W-:Y:S01]  /*efa0*/  WARPGROUP.ARRIVE ;  /* 0x00000000000079c5 */ /* 0x000fe20000000000 */
[----:B---3--:R-:W-:Y:S02]  /*efb0*/  R2UR UR8, R2 ;  /* 0x00000000020872ca */ /* 0x008fe400000e0000 */
[----:B------:R-:W-:Y:S02]  /*efc0*/  R2UR UR9, R3 ;  /* 0x00000000030972ca */ /* 0x000fe400000e0000 */
[----:B------:R0:W5:Y:S11]  /*efd0*/  LDL.LU.64 R2, [R1+0xa8] ;  /* 0x0000a80001027983 */ /* 0x0001760000300a00 */
[----:B------:R-:W-:Y:S01]  /*efe0*/  HGMMA.64x96x16.F32 R152, gdesc[UR8], R152, gsb0 ;  /* 0x01600000089879f0 */ /* 0x000fe20008000898 */
[----:B----4-:R-:W-:-:S02]  /*eff0*/  R2UR UR12, R220 ;  /* 0x00000000dc0c72ca */ /* 0x010fc400000e0000 */
        /* <DEDUP_REMOVED lines=10> */
[----:B0-----:R-:W-:Y:S05]  /*f0a0*/  @!P0 BRA `(.L_x_5696) ;  /* 0x0000000000048947 */ /* 0x001fea0003800000 */
[----:B------:R-:W-:Y:S01]  /*f0b0*/  BPT.TRAP 0x1 ;  /* 0x000000040000795c */ /* 0x000fe20000300000 */
.L_x_5696:
[----:B------:R0:W3:Y:S01]  /*f0c0*/  SYNCS.PHASECHK.TRANS64.TRYWAIT P2, [R215+URZ+0x32450], R6 ;  /* 0x03245006d70075a7 */ /* 0x0000e2000804017f */
[----:B------:R-:W-:Y:S05]  /*f0d0*/  @!P0 BRA `(.L_x_5697) ;  /* 0x0000000000048947 */ /* 0x000fea0003800000 */
[----:B------:R-:W-:Y:S01]  /*f0e0*/  BPT.TRAP 0x1 ;  /* 0x000000040000795c */ /* 0x000fe20000300000 */
.L_x_5697:
[----:B------:R-:W-:Y:S04]  /*f0f0*/  BSSY B0, `(.L_x_5698) ;  /* 0x0000004000007945 */ /* 0x000fe80003800000 */
[----:B---3--:R-:W-:Y:S05]  /*f100*/  @P2 BRA `(.L_x_5699) ;  /* 0x0000000000082947 */ /* 0x008fea0003800000 */
[----:B------:R-:W3:Y:S02]  /*f110*/  SYNCS.PHASECHK.TRANS64.TRYWAIT P2, [R215+URZ+0x32450], R6 ;  /* 0x03245006d70075a7 */ /* 0x000ee4000804017f */
[----:B---3--:R-:W-:Y:S05]  /*f120*/  @!P2 BRA `(.L_x_5700) ;  /* 0x000000f40080a947 */ /* 0x008fea0003800000 */
.L_x_5699:
[----:B------:R-:W-:Y:S05]  /*f130*/  BSYNC B0 ;  /* 0x0000000000007941 */ /* 0x000fea0003800000 */
.L_x_5698:
[----:B------:R-:W-:Y:S05]  /*f140*/  WARPSYNC.ALL ;  /* 0x0000000000007948 */ /* 0x000fea0003800000 */
[----:B------:R-:W0:Y:S01]  /*f150*/  LDL R204, [R1+0x24] ;  /* 0x0000240001cc7983 */ /* 0x000e220000100800 */
[----:B------:R-:W-:Y:S01]  /*f160*/  IMAD.MOV.U32 R7, RZ, RZ, 0x40000040 ;  /* 0x40000040ff077424 */ /* 0x000fe200078e00ff */
[----:B------:R-:W-:Y:S01]  /*f170*/  R2UR UR4, R4 ;  /* 0x00000000040472ca */ /* 0x000fe200000e0000 */
[----:B------:R-:W-:Y:S01]  /*f180*/  WARPGROUP.ARRIVE ;  /* 0x00000000000079c5 */ /* 0x000fe20000000000 */
[----:B------:R-:W-:Y:S01]  /*f190*/  R2UR UR5, R5 ;  /* 0x00000000050572ca */ /* 0x000fe200000e0000 */
[----:B------:R-:W-:Y:S01]  /*f1a0*/  IMAD.MOV.U32 R221, RZ, RZ, 0x40000040 ;  /* 0x40000040ffdd7424 */ /* 0x000fe200078e00ff */
[----:B------:R-:W-:Y:S01]  /*f1b0*/  R2UR UR7, R7 ;  /* 0x00000000070772ca */ /* 0x000fe200000e0000 */
[----:B0123-5:R-:W-:-:S04]  /*f1c0*/  IMAD R6, R2, 0xc00, R204 ;  /* 0x00000c0002067824 */ /* 0x02ffc800078e02cc */
[C---:B------:R-:W-:Y:S01]  /*f1d0*/  VIADD R220, R6.reuse, 0x2 ;  /* 0x0000000206dc7836 */ /* 0x040fe20000000000 */
[----:B------:R-:W-:-:S13]  /*f1e0*/  R2UR UR6, R6 ;  /* 0x00000000060672ca */ /* 0x000fda00000e0000 */
        /* <DEDUP_REMOVED lines=118> */
[----:B------:R-:W-:Y:S02]  /*f950*/  R2UR UR6, R220 ;  /* 0x00000000dc0672ca */ /* 0x000fe400000e0000 */
[----:B------:R-:W-:Y:S02]  /*f960*/  R2UR UR7, R221 ;  /* 0x00000000dd0772ca */ /* 0x000fe400000e0000 */
[----:B------:R-:W-:Y:S01]  /*f970*/  R2UR UR4, R10 ;  /* 0x000000000a0472ca */ /* 0x000fe200000e0000 */
[----:B------:R-:W-:Y:S01]  /*f980*/  VIADD R6, R6, 0x906 ;  /* 0x0000090606067836 */ /* 0x000fe20000000000 */
[----:B------:R-:W-:Y:S01]  /*f990*/  R2UR UR5, R11 ;  /* 0x000000000b0572ca */ /* 0x000fe200000e0000 */
[----:B------:R-:W-:Y:S01]  /*f9a0*/  IMAD.MOV.U32 R7, RZ, RZ, 0x40000040 ;  /* 0x40000040ff077424 */ /* 0x000fe200078e00ff */
[----:B------:R-:W2:Y:S01]  /*f9b0*/  LDL R221, [R1+0x18] ;  /* 0x0000180001dd7983 */ /* 0x000ea20000100800 */
        /* <DEDUP_REMOVED lines=41> */
[----:B0-----:R-:W-:-:S04]  /*fc50*/  FMUL.FTZ R204, R6, R7 ;  /* 0x0000000706cc7220 */ /* 0x001fc80000410000 */
[-CC-:B------:R-:W-:Y:S01]  /*fc60*/  FFMA.FTZ R207, R157, R7.reuse, -R204.reuse ;  /* 0x000000079dcf7223 */ /* 0x180fe200000108cc */
[-CC-:B------:R-:W-:Y:S01]  /*fc70*/  FFMA.FTZ R157, R173, R7.reuse, -R204.reuse ;  /* 0x00000007ad9d7223 */ /* 0x180fe200000108cc */
[-CC-:B------:R-:W-:Y:S01]  /*fc80*/  FFMA.FTZ R152, R152, R7.reuse, -R204.reuse ;  /* 0x0000000798987223 */ /* 0x180fe200000108cc */
[-C--:B------:R-:W-:Y:S01]  /*fc90*/  FMUL.FTZ R173, R217, R7.reuse ;  /* 0x00000007d9ad7220 */ /* 0x080fe20000410000 */
[-CC-:B------:R-:W-:Y:S01]  /*fca0*/  FFMA.FTZ R206, R153, R7.reuse, -R204.reuse ;  /* 0x0000000799ce7223 */ /* 0x180fe200000108cc */
[----:B------:R-:W-:-:S03]  /*fcb0*/  FFMA.FTZ R153, R156, R7, -R204 ;  /* 0x000000079c997223 */ /* 0x000fc600000108cc */
[----:B------:R-:W-:Y:S01]  /*fcc0*/  MUFU.EX2 R152, R152 ;  /* 0x0000009800987308 */ /* 0x000fe20000000800 */
        /* <DEDUP_REMOVED lines=20> */
[----:B------:R-:W1:Y:S01]  /*fe10*/  MUFU.EX2 R204, R206 ;  /* 0x000000ce00cc7308 */ /* 0x000e620000000800 */
[----:B0-----:R-:W-:-:S04]  /*fe20*/  FFMA.FTZ R3, R173, R3, R152 ;  /* 0x00000003ad037223 */ /* 0x001fc80000010098 */
[C---:B-1----:R-:W-:Y:S01]  /*fe30*/  FADD.FTZ R3, R204.reuse, R3 ;  /* 0x00000003cc037221 */ /* 0x042fe20000010000 */
        /* <DEDUP_REMOVED lines=18> */
[----:B------:R-:W-:Y:S01]  /*ff60*/  FMNMX.FTZ R152, R187, R152, !PT ;  /* 0x00000098bb987209 */ /* 0x000fe20007810000 */
[----:B------:R-:W0:Y:S03]  /*ff70*/  MUFU.EX2 R153, R153 ;  /* 0x0000009900997308 */ /* 0x000e260000000800 */
[----:B------:R-:W-:-:S04]  /*ff80*/  FMNMX.FTZ R152, R190, R152, !PT ;  /* 0x00000098be987209 */ /* 0x000fc80007810000 */
[----:B------:R-:W-:Y:S01]  /*ff90*/  FMNMX.FTZ R152, R191, R152, !PT ;  /* 0x00000098bf987209 */ /* 0x000fe20007810000 */
[----:B------:R-:W1:Y:S03]  /*ffa0*/  MUFU.EX2 R206, R207 ;  /* 0x000000cf00ce7308 */ /* 0x000e660000000800 */
[----:B------:R-:W-:-:S04]  /*ffb0*/  FMNMX.FTZ R152, R194, R152, !PT ;  /* 0x00000098c2987209 */ /* 0x000fc80007810000 */
[----:B------:R-:W-:-:S04]  /*ffc0*/  FMNMX.FTZ R152, R195, R152, !PT ;  /* 0x00000098c3987209 */ /* 0x000fc80007810000 */
[----:B------:R-:W-:Y:S01]  /*ffd0*/  FMNMX.FTZ R152, R198, R152, !PT ;  /* 0x00000098c6987209 */ /* 0x000fe20007810000 */
[----:B0-----:R-:W-:-:S03]  /*ffe0*/  FADD.FTZ R3, R153, R3 ;  /* 0x0000000399037221 */ /* 0x001fc60000010000 */
[----:B------:R-:W-:Y:S01]  /*fff0*/  FMNMX.FTZ R152, R199, R152, !PT ;  /* 0x00000098c7987209 */ /* 0x000fe20007810000 */
[C---:B-1----:R-:W-:Y:S01]  /*10000*/  FADD.FTZ R3, R206.reuse, R3 ;  /* 0x00000003ce037221 */ /* 0x042fe20000010000 */
[----:B------:R-:W-:-:S03]  /*10010*/  F2FP.F16.F32.PACK_AB R206, R206, R153 ;  /* 0x00000099cece723e */ /* 0x000fc600000000ff */
[----:B------:R-:W0:Y:S02]  /*10020*/  SHFL.BFLY PT, R153, R152, 0x2, 0x1f ;  /* 0x0c401f0098997f89 */ /* 0x000e2400000e0000 */
[----:B0-----:R-:W-:-:S05]  /*10030*/  FMNMX.FTZ R153, R152, R153, !PT ;  /* 0x0000009998997209 */ /* 0x001fca0007810000 */
[----:B------:R-:W0:Y:S02]  /*10040*/  SHFL.BFLY PT, R172, R153, 0x1, 0x1f ;  /* 0x0c201f0099ac7f89 */ /* 0x000e2400000e0000 */
[----:B0-----:R-:W-:-:S05]  /*10050*/  FMNMX.FTZ R172, R153, R172, !PT ;  /* 0x000000ac99ac7209 */ /* 0x001fca0007810000 */
[C---:B------:R-:W-:Y:S01]  /*10060*/  FMUL.FTZ R152, R172.reuse, R7 ;  /* 0x00000007ac987220 */ /* 0x040fe20000410000 */
[----:B------:R-:W-:-:S03]  /*10070*/  FADD.FTZ R207, -R172, R205 ;  /* 0x000000cdaccf7221 */ /* 0x000fc60000010100 */
[-CC-:B------:R-:W-:Y:S01]  /*10080*/  FFMA.FTZ R153, R158, R7.reuse, -R152.reuse ;  /* 0x000000079e997223 */ /* 0x180fe20000010898 */
[-CC-:B------:R-:W-:Y:S01]  /*10090*/  FFMA.FTZ R158, R170, R7.reuse, -R152.reuse ;  /* 0x00000007aa9e7223 */ /* 0x180fe20000010898 */
[----:B--2---:R-:W-:Y:S02]  /*100a0*/  IMAD R170, R2, 0xc00, R221 ;  /* 0x00000c0002aa7824 */ /* 0x004fe400078e02dd */
[----:B------:R-:W0:Y:S01]  /*100b0*/  S2R R221, SR_TID.X ;  /* 0x0000000000dd7919 */ /* 0x000e220000002100 */
[-CC-:B------:R-:W-:Y:S01]  /*100c0*/  FFMA.FTZ R154, R154, R7.reuse, -R152.reuse ;  /* 0x000000079a9a7223 */ /* 0x180fe20000010898 */
[-C--:B------:R-:W-:Y:S01]  /*100d0*/  FMUL.FTZ R207, R207, R7.reuse ;  /* 0x00000007cfcf7220 */ /* 0x080fe20000410000 */
[----:B------:R-:W-:-:S04]  /*100e0*/  FFMA.FTZ R205, R155, R7, -R152 ;  /* 0x000000079bcd7223 */ /* 0x000fc80000010898 */
[----:B------:R-:W-:Y:S08]  /*100f0*/  MUFU.EX2 R154, R154 ;  /* 0x0000009a009a7308 */ /* 0x000ff00000000800 */
[----:B------:R-:W1:Y:S08]  /*10100*/  MUFU.EX2 R207, R207 ;  /* 0x000000cf00cf7308 */ /* 0x000e700000000800 */
[----:B------:R-:W2:Y:S01]  /*10110*/  MUFU.EX2 R205, R205 ;  /* 0x000000cd00cd7308 */ /* 0x000ea20000000800 */
[-CC-:B------:R-:W-:Y:S01]  /*10120*/  FFMA.FTZ R155, R159, R7.reuse, -R152.reuse ;  /* 0x000000079f9b7223 */ /* 0x180fe20000010898 */
[-CC-:B------:R-:W-:Y:S01]  /*10130*/  FFMA.FTZ R162, R162, R7.reuse, -R152.reuse ;  /* 0x00000007a2a27223 */ /* 0x180fe20000010898 */
[-C--:B------:R-:W-:Y:S01]  /*10140*/  FFMA.FTZ R163, R163, R7.reuse, -R152 ;  /* 0x00000007a3a37223 */ /* 0x080fe20000010898 */
[----:B-1----:R-:W-:Y:S01]  /*10150*/  FFMA.FTZ R0, R207, R0, R154 ;  /* 0x00000000cf007223 */ /* 0x002fe2000001009a */
[-CC-:B------:R-:W-:Y:S01]  /*10160*/  FFMA.FTZ R166, R166, R7.reuse, -R152.reuse ;  /* 0x00000007a6a67223 */ /* 0x180fe20000010898 */
[-CC-:B------:R-:W-:Y:S01]  /*10170*/  FFMA.FTZ R167, R167, R7.reuse, -R152.reuse ;  /* 0x00000007a7a77223 */ /* 0x180fe20000010898 */
[-CC-:B------:R-:W-:Y:S01]  /*10180*/  FFMA.FTZ R159, R171, R7.reuse, -R152.reuse ;  /* 0x00000007ab9f7223 */ /* 0x180fe20000010898 */
[-CC-:B------:R-:W-:Y:S01]  /*10190*/  FFMA.FTZ R174, R174, R7.reuse, -R152.reuse ;  /* 0x00000007aeae7223 */ /* 0x180fe20000010898 */
[-CC-:B------:R-:W-:Y:S01]  /*101a0*/  FFMA.FTZ R175, R175, R7.reuse, -R152.reuse ;  /* 0x00000007afaf7223 */ /* 0x180fe20000010898 */
[-C--:B------:R-:W-:Y:S01]  /*101b0*/  FFMA.FTZ R178, R178, R7.reuse, -R152 ;  /* 0x00000007b2b27223 */ /* 0x080fe20000010898 */
[C---:B--2---:R-:W-:Y:S01]  /*101c0*/  FADD.FTZ R0, R205.reuse, R0 ;  /* 0x00000000cd007221 */ /* 0x044fe20000010000 */
[----:B------:R-:W-:Y:S01]  /*101d0*/  F2FP.F16.F32.PACK_AB R205, R205, R154 ;  /* 0x0000009acdcd723e */ /* 0x000fe200000000ff */
        /* <DEDUP_REMOVED lines=11> */
[----:B0-----:R-:W-:Y:S01]  /*10290*/  SHF.R.U32.HI R154, RZ, 0x7, R221 ;  /* 0x00000007ff9a7819 */ /* 0x001fe200000116dd */
[----:B------:R-:W-:-:S02]  /*102a0*/  @!P1 VIADD R152, R215, 0x32440 ;  /* 0x00032440d7989836 */ /* 0x000fc40000000000 */
        /* <DEDUP_REMOVED lines=64> */
[----:B------:R-:W-:-:S02]  /*106b0*/  IADD3 R173, -R154, 0xb, RZ ;  /* 0x0000000b9aad7810 */ /* 0x000fc40007ffe1ff */
[----:B------:R-:W-:-:S03]  /*106c0*/  @!P1 PRMT R152, RZ, 0x654, R152 ;  /* 0x00000654ff989816 */ /* 0x000fc60000000098 */
[----:B------:R2:W-:Y:S06]  /*106d0*/  BAR.ARV R173, 0x100 ;  /* 0x000400ad0000751d */ /* 0x0005ec0000002000 */
[----:B------:R0:W-:Y:S01]  /*106e0*/  @!P1 SYNCS.ARRIVE.TRANS64.RED.A1T0 RZ, [R152+URZ], RZ ;  /* 0x000000ff98ff99a7 */ /* 0x0001e2000810043f */
[----:B------:R-:W-:Y:S02]  /*106f0*/  IMAD.MOV.U32 R171, RZ, RZ, 0x40000040 ;  /* 0x40000040ffab7424 */ /* 0x000fe400078e00ff */
[----:B0-----:R-:W-:-:S03]  /*10700*/  VIADD R152, R154, 0x8 ;  /* 0x000000089a987836 */ /* 0x001fc60000000000 */
[----:B------:R-:W-:Y:S01]  /*10710*/  R2UR UR7, R171 ;  /* 0x00000000ab0772ca */ /* 0x000fe200000e0000 */
[----:B------:R-:W-:Y:S01]  /*10720*/  MUFU.EX2 R153, R153 ;  /* 0x0000009900997308 */ /* 0x000fe20000000800 */
[----:B------:R0:W-:Y:S07]  /*10730*/  BAR.SYNC.DEFER_BLOCKING R152, 0x100 ;  /* 0x000400980000751d */ /* 0x0001ee0000010000 */
[----:B------:R-:W1:Y:S01]  /*10740*/  MUFU.EX2 R171, R155 ;  /* 0x0000009b00ab7308 */ /* 0x000e620000000800 */
        /* <DEDUP_REMOVED lines=65> */
[----:B-1----:R-:W-:-:S05]  /*10b60*/  F2FP.F16.F32.PACK_AB R207, R171, R153 ;  /* 0x00000099abcf723e */ /* 0x002fca00000000ff */
[----:B------:R-:W-:-:S06]  /*10b70*/  WARPGROUP.ARRIVE ;  /* 0x00000000000079c5 */ /* 0x000fcc0000000000 */
[----:B------:R-:W-:Y:S01]  /*10b80*/  HGMMA.64x256x16.F32 R24, R204, gdesc[UR4].tnspB, R24, gsb0 ;  /* 0x43e00004cc187df0 */ /* 0x000fe20008000818 */
[----:B------:R-:W1:Y:S08]  /*10b90*/  MUFU.EX2 R160, R160 ;  /* 0x000000a000a07308 */ /* 0x000e700000000800 */
[----:B------:R-:W3:Y:S08]  /*10ba0*/  MUFU.EX2 R161, R161 ;  /* 0x000000a100a17308 */ /* 0x000ef00000000800 */
[----:B------:R-:W4:Y:S08]  /*10bb0*/  MUFU.EX2 R154, R164 ;  /* 0x000000a4009a7308 */ /* 0x000f300000000800 */
[----:B------:R-:W2:Y:S01]  /*10bc0*/  MUFU.EX2 R165, R165 ;  /* 0x000000a500a57308 */ /* 0x000ea20000000800 */
[----:B------:R-:W-:Y:S01]  /*10bd0*/  FADD.FTZ R0, R153, R0 ;  /* 0x0000000099007221 */ /* 0x000fe20000010000 */
[----:B-1----:R-:W-:Y:S01]  /*10be0*/  FADD.FTZ R3, R160, R3 ;  /* 0x00000003a0037221 */ /* 0x002fe20000010000 */
[----:B0-----:R-:W-:-:S02]  /*10bf0*/  VIADD R152, R170, 0x80 ;  /* 0x00000080aa987836 */ /* 0x001fc40000000000 */
[----:B------:R-:W-:Y:S02]  /*10c00*/  IMAD.MOV.U32 R153, RZ, RZ, 0x40000040 ;  /* 0x40000040ff997424 */ /* 0x000fe400078e00ff */
[----:B---3--:R-:W-:Y:S01]  /*10c10*/  FADD.FTZ R3, R161, R3 ;  /* 0x00000003a1037221 */ /* 0x008fe20000010000 */
[----:B------:R-:W-:Y:S02]  /*10c20*/  R2UR UR6, R152 ;  /* 0x00000000980672ca */ /* 0x000fe400000e0000 */
[----:B------:R-:W-:Y:S01]  /*10c30*/  R2UR UR7, R153 ;  /* 0x00000000990772ca */ /* 0x000fe200000e0000 */
[----:B----4-:R-:W-:Y:S01]  /*10c40*/  FADD.FTZ R3, R154, R3 ;  /* 0x000000039a037221 */ /* 0x010fe20000010000 */
[----:B------:R-:W-:Y:S02]  /*10c50*/  F2FP.F16.F32.PACK_AB R152, R161, R160 ;  /* 0x000000a0a198723e */ /* 0x000fe400000000ff */
[C---:B--2---:R-:W-:Y:S01]  /*10c60*/  F2FP.F16.F32.PACK_AB R154, R165.reuse, R154 ;  /* 0x0000009aa59a723e */ /* 0x044fe200000000ff */
[----:B------:R-:W0:Y:S08]  /*10c70*/  MUFU.EX2 R168, R168 ;  /* 0x000000a800a87308 */ /* 0x000e300000000800 */
[----:B------:R-:W-:Y:S01]  /*10c80*/  MUFU.EX2 R169, R169 ;  /* 0x000000a900a97308 */ /* 0x000fe20000000800 */
[----:B------:R-:W-:-:S07]  /*10c90*/  FADD.FTZ R3, R165, R3 ;  /* 0x00000003a5037221 */ /* 0x000fce0000010000 */
[----:B------:R-:W-:Y:S01]  /*10ca0*/  MUFU.EX2 R160, R156 ;  /* 0x0000009c00a07308 */ /* 0x000fe20000000800 */
[----:B0-----:R-:W-:-:S07]  /*10cb0*/  FADD.FTZ R3, R168, R3 ;  /* 0x00000003a8037221 */ /* 0x001fce0000010000 */
[----:B------:R-:W-:Y:S08]  /*10cc0*/  MUFU.EX2 R157, R157 ;  /* 0x0000009d009d7308 */ /* 0x000ff00000000800 */
[----:B------:R-:W-:Y:S01]  /*10cd0*/  MUFU.EX2 R174, R174 ;  /* 0x000000ae00ae7308 */ /* 0x000fe20000000800 */
[----:B------:R-:W-:-:S07]  /*10ce0*/  WARPGROUP.DEPBAR.LE gsb0, 0x0 ;  /* 0x00008000000079c5 */ /* 0x000fce0000010000 */
[----:B------:R-:W-:Y:S08]  /*10cf0*/  MUFU.EX2 R207, R162 ;  /* 0x000000a200cf7308 */ /* 0x000ff00000000800 */
[----:B------:R-:W0:Y:S08]  /*10d00*/  MUFU.EX2 R206, R163 ;  /* 0x000000a300ce7308 */ /* 0x000e300000000800 */
[----:B------:R-:W-:Y:S08]  /*10d10*/  MUFU.EX2 R205, R166 ;  /* 0x000000a600cd7308 */ /* 0x000ff00000000800 */
[----:B------:R-:W1:Y:S01]  /*10d20*/  MUFU.EX2 R204, R167 ;  /* 0x000000a700cc7308 */ /* 0x000e620000000800 */
[----:B0-----:R-:W-:-:S02]  /*10d30*/  F2FP.F16.F32.PACK_AB R153, R206, R207 ;  /* 0x000000cfce99723e */ /* 0x001fc400000000ff */
[----:B-1----:R-:W-:-:S04]  /*10d40*/  F2FP.F16.F32.PACK_AB R155, R204, R205 ;  /* 0x000000cdcc9b723e */ /* 0x002fc800000000ff */
[----:B------:R-:W-:-:S06]  /*10d50*/  WARPGROUP.ARRIVE ;  /* 0x00000000000079c5 */ /* 0x000fcc0000000000 */
[----:B------:R-:W-:Y:S01]  /*10d60*/  HGMMA.64x256x16.F32 R24, R152, gdesc[UR4].tnspB, R24, gsb0 ;  /* 0x43e0000498187df0 */ /* 0x000fe20008000818 */
[----:B------:R-:W-:Y:S01]  /*10d70*/  MUFU.EX2 R175, R175 ;  /* 0x000000af00af7308 */ /* 0x000fe20000000800 */
[----:B------:R-:W-:-:S04]  /*10d80*/  FADD.FTZ R3, R169, R3 ;  /* 0x00000003a9037221 */ /* 0x000fc80000010000 */
[----:B------:R-:W-:Y:S01]  /*10d90*/  FADD.FTZ R3, R160, R3 ;  /* 0x00000003a0037221 */ /* 0x000fe20000010000 */
[----:B------:R-:W-:-:S03]  /*10da0*/  F2FP.F16.F32.PACK_AB R156, R169, R168 ;  /* 0x000000a8a99c723e */ /* 0x000fc600000000ff */
[----:B------:R-:W-:Y:S01]  /*10db0*/  FADD.FTZ R3, R157, R3 ;  /* 0x000000039d037221 */ /* 0x000fe20000010000 */
[----:B------:R-:W-:Y:S08]  /*10dc0*/  MUFU.EX2 R177, R177 ;  /* 0x000000b100b17308 */ /* 0x000ff00000000800 */
[----:B------:R-:W-:Y:S08]  /*10dd0*/  MUFU.EX2 R162, R180 ;  /* 0x000000b400a27308 */ /* 0x000ff00000000800 */
[----:B------:R-:W-:Y:S08]  /*10de0*/  MUFU.EX2 R181, R181 ;  /* 0x000000b500b57308 */ /* 0x000ff00000000800 */
[----:B------:R-:W-:Y:S08]  /*10df0*/  MUFU.EX2 R178, R178 ;  /* 0x000000b200b27308 */ /* 0x000ff00000000800 */
[----:B------:R-:W0:Y:S08]  /*10e00*/  MUFU.EX2 R179, R179 ;  /* 0x000000b300b37308 */ /* 0x000e300000000800 */
[----:B------:R-:W-:Y:S08]  /*10e10*/  MUFU.EX2 R182, R182 ;  /* 0x000000b600b67308 */ /* 0x000ff00000000800 */
[----:B------:R-:W1:Y:S01]  /*10e20*/  MUFU.EX2 R183, R183 ;  /* 0x000000b700b77308 */ /* 0x000e620000000800 */
[----:B0-----:R-:W-:-:S02]  /*10e30*/  F2FP.F16.F32.PACK_AB R161, R179, R178 ;  /* 0x000000b2b3a1723e */ /* 0x001fc400000000ff */
[----:B-1----:R-:W-:Y:S01]  /*10e40*/  F2FP.F16.F32.PACK_AB R163, R183, R182 ;  /* 0x000000b6b7a3723e */ /* 0x002fe200000000ff */
[----:B------:R-:W-:-:S04]  /*10e50*/  WARPGROUP.DEPBAR.LE gsb0, 0x0 ;  /* 0x00008000000079c5 */ /* 0x000fc80000010000 */
[----:B------:R0:W-:Y:S08]  /*10e60*/  MUFU.EX2 R154, R158 ;  /* 0x0000009e009a7308 */ /* 0x0001f00000000800 */
[----:B------:R1:W2:Y:S01]  /*10e70*/  MUFU.EX2 R155, R159 ;  /* 0x0000009f009b7308 */ /* 0x0002a20000000800 */
[----:B------:R-:W-:Y:S02]  /*10e80*/  VIADD R152, R170, 0x100 ;  /* 0x00000100aa987836 */ /* 0x000fe40000000000 */
[----:B------:R-:W-:Y:S01]  /*10e90*/  IMAD.MOV.U32 R153, RZ, RZ, 0x40000040 ;  /* 0x40000040ff997424 */ /* 0x000fe200078e00ff */
[----:B0-----:R-:W-:-:S02]  /*10ea0*/  F2FP.F16.F32.PACK_AB R158, R157, R160 ;  /* 0x000000a09d9e723e */ /* 0x001fc400000000ff */
[----:B------:R-:W-:Y:S02]  /*10eb0*/  R2UR UR6, R152 ;  /* 0x00000000980672ca */ /* 0x000fe400000e0000 */
[----:B------:R-:W-:Y:S02]  /*10ec0*/  R2UR UR7, R153 ;  /* 0x00000000990772ca */ /* 0x000fe400000e0000 */
[----:B-1----:R-:W-:Y:S02]  /*10ed0*/  F2FP.F16.F32.PACK_AB R159, R175, R174 ;  /* 0x000000aeaf9f723e */ /* 0x002fe400000000ff */
[----:B--2---:R-:W-:-:S04]  /*10ee0*/  F2FP.F16.F32.PACK_AB R157, R155, R154 ;  /* 0x0000009a9b9d723e */ /* 0x004fc800000000ff */
[----:B------:R-:W-:-:S06]  /*10ef0*/  WARPGROUP.ARRIVE ;  /* 0x00000000000079c5 */ /* 0x000fcc0000000000 */
[----:B------:R-:W-:Y:S01]  /*10f00*/  HGMMA.64x256x16.F32 R24, R156, gdesc[UR4].tnspB, R24, gsb0 ;  /* 0x43e000049c187df0 */ /* 0x000fe20008000818 */
[----:B------:R-:W0:Y:S01]  /*10f10*/  MUFU.EX2 R160, R176 ;  /* 0x000000b000a07308 */ /* 0x000e220000000800 */
[----:B------:R-:W-:Y:S02]  /*10f20*/  VIADD R152, R170, 0x180 ;  /* 0x00000180aa987836 */ /* 0x000fe40000000000 */
[----:B------:R-:W-:-:S03]  /*10f30*/  IMAD.MOV.U32 R153, RZ, RZ, 0x40000040 ;  /* 0x40000040ff997424 */ /* 0x000fc600078e00ff */
[----:B------:R-:W-:Y:S02]  /*10f40*/  R2UR UR6, R152 ;  /* 0x00000000980672ca */ /* 0x000fe400000e0000 */
[----:B------:R-:W-:Y:S01]  /*10f50*/  R2UR UR7, R153 ;  /* 0x00000000990772ca */ /* 0x000fe200000e0000 */
[----:B0-----:R-:W-:-:S04]  /*10f60*/  FADD.FTZ R3, R160, R3 ;  /* 0x00000003a0037221 */ /* 0x001fc80000010000 */
[C---:B------:R-:W-:Y:S01]  /*10f70*/  FADD.FTZ R3, R177.reuse, R3 ;  /* 0x00000003b1037221 */ /* 0x040fe20000010000 */
[----:B------:R-:W-:-:S03]  /*10f80*/  F2FP.F16.F32.PACK_AB R160, R177, R160 ;  /* 0x000000a0b1a0723e */ /* 0x000fc600000000ff */
[----:B------:R-:W-:Y:S01]  /*10f90*/  FADD.FTZ R3, R162, R3 ;  /* 0x00000003a2037221 */ /* 0x000fe20000010000 */
[C---:B------:R-:W-:Y:S01]  /*10fa0*/  F2FP.F16.F32.PACK_AB R162, R181.reuse, R162 ;  /* 0x000000a2b5a2723e */ /* 0x040fe200000000ff */
[----:B------:R-:W0:Y:S08]  /*10fb0*/  MUFU.EX2 R164, R184 ;  /* 0x000000b800a47308 */ /* 0x000e300000000800 */
[----:B------:R-:W1:Y:S01]  /*10fc0*/  MUFU.EX2 R185, R185 ;  /* 0x000000b900b97308 */ /* 0x000e620000000800 */
[----:B------:R-:W-:-:S07]  /*10fd0*/  FADD.FTZ R3, R181, R3 ;  /* 0x00000003b5037221 */ /* 0x000fce0000010000 */
[----:B------:R-:W-:Y:S08]  /*10fe0*/  MUFU.EX2 R166, R188 ;  /* 0x000000bc00a67308 */ /* 0x000ff00000000800 */
[----:B------:R-:W-:Y:S08]  /*10ff0*/  MUFU.EX2 R189, R189 ;  /* 0x000000bd00bd7308 */ /* 0x000ff00000000800 */
[----:B------:R-:W-:Y:S08]  /*11000*/  MUFU.EX2 R186, R186 ;  /* 0x000000ba00ba7308 */ /* 0x000ff00000000800 */
[----:B------:R-:W2:Y:S08]  /*11010*/  MUFU.EX2 R187, R187 ;  /* 0x000000bb00bb7308 */ /* 0x000eb00000000800 */
[----:B------:R-:W-:Y:S08]  /*11020*/  MUFU.EX2 R190, R190 ;  /* 0x000000be00be7308 */ /* 0x000ff00000000800 */
[----:B------:R-:W3:Y:S01]  /*11030*/  MUFU.EX2 R191, R191 ;  /* 0x000000bf00bf7308 */ /* 0x000ee20000000800 */
[----:B0-----:R-:W-:Y:S01]  /*11040*/  FADD.FTZ R3, R164, R3 ;  /* 0x00000003a4037221 */ /* 0x001fe20000010000 */
[----:B------:R-:W-:Y:S01]  /*11050*/  VIADD R152, R170, 0x200 ;  /* 0x00000200aa987836 */ /* 0x000fe20000000000 */
[----:B------:R-:W-:-:S02]  /*11060*/  MOV R153, 0x40000040 ;  /* 0x4000004000997802 */ /* 0x000fc40000000f00 */
[C---:B-1----:R-:W-:Y:S01]  /*11070*/  FADD.FTZ R3, R185.reuse, R3 ;  /* 0x00000003b9037221 */ /* 0x042fe20000010000 */
[----:B------:R-:W-:Y:S02]  /*11080*/  F2FP.F16.F32.PACK_AB R164, R185, R164 ;  /* 0x000000a4b9a4723e */ /* 0x000fe400000000ff */
[----:B--2---:R-:W-:Y:S01]  /*11090*/  F2FP.F16.F32.PACK_AB R165, R187, R186 ;  /* 0x000000babba5723e */ /* 0x004fe200000000ff */
[----:B------:R-:W-:Y:S01]  /*110a0*/  FADD.FTZ R3, R166, R3 ;  /* 0x00000003a6037221 */ /* 0x000fe20000010000 */
[----:B------:R-:W-:Y:S02]  /*110b0*/  F2FP.F16.F32.PACK_AB R166, R189, R166 ;  /* 0x000000a6bda6723e */ /* 0x000fe400000000ff */
[----:B---3--:R-:W-:Y:S01]  /*110c0*/  F2FP.F16.F32.PACK_AB R167, R191, R190 ;  /* 0x000000bebfa7723e */ /* 0x008fe200000000ff */
[----:B------:R-:W-:Y:S02]  /*110d0*/  WARPGROUP.DEPBAR.LE gsb0, 0x0 ;  /* 0x00008000000079c5 */ /* 0x000fe40000010000 */
[----:B------:R-:W-:-:S06]  /*110e0*/  WARPGROUP.ARRIVE ;  /* 0x00000000000079c5 */ /* 0x000fcc0000000000 */
[----:B------:R-:W-:Y:S01]  /*110f0*/  HGMMA.64x256x16.F32 R24, R160, gdesc[UR4].tnspB, R24, gsb0 ;  /* 0x43e00004a0187df0 */ /* 0x000fe20008000818 */
[----:B------:R-:W-:Y:S02]  /*11100*/  R2UR UR6, R152 ;  /* 0x00000000980672ca */ /* 0x000fe400000e0000 */
[----:B------:R-:W-:Y:S01]  /*11110*/  R2UR UR7, R153 ;  /* 0x00000000990772ca */ /* 0x000fe200000e0000 */
[----:B------:R-:W-:Y:S08]  /*11120*/  MUFU.EX2 R168, R192 ;  /* 0x000000c000a87308 */ /* 0x000ff00000000800 */
[----:B------:R-:W-:Y:S08]  /*11130*/  MUFU.EX2 R193, R193 ;  /* 0x000000c100c17308 */ /* 0x000ff00000000800 */
[----:B------:R-:W-:Y:S08]  /*11140*/  MUFU.EX2 R196, R196 ;  /* 0x000000c400c47308 */ /* 0x000ff00000000800 */
[----:B------:R-:W0:Y:S08]  /*11150*/  MUFU.EX2 R197, R197 ;  /* 0x000000c500c57308 */ /* 0x000e300000000800 */
[----:B------:R-:W-:Y:S08]  /*11160*/  MUFU.EX2 R194, R194 ;  /* 0x000000c200c27308 */ /* 0x000ff00000000800 */
[----:B------:R-:W1:Y:S08]  /*11170*/  MUFU.EX2 R195, R195 ;  /* 0x000000c300c37308 */ /* 0x000e700000000800 */
[----:B------:R-:W-:Y:S08]  /*11180*/  MUFU.EX2 R198, R198 ;  /* 0x000000c600c67308 */ /* 0x000ff00000000800 */
[----:B------:R-:W2:Y:S01]  /*11190*/  MUFU.EX2 R199, R199 ;  /* 0x000000c700c77308 */ /* 0x000ea20000000800 */
[----:B------:R-:W-:-:S02]  /*111a0*/  VIADD R152, R170, 0x280 ;  /* 0x00000280aa987836 */ /* 0x000fc40000000000 */
[----:B------:R-:W-:Y:S02]  /*111b0*/  IMAD.MOV.U32 R153, RZ, RZ, 0x40000040 ;  /* 0x40000040ff997424 */ /* 0x000fe400078e00ff */
[----:B------:R-:W-:Y:S01]  /*111c0*/  FADD.FTZ R3, R189, R3 ;  /* 0x00000003bd037221 */ /* 0x000fe20000010000 */
[----:B------:R-:W-:Y:S01]  /*111d0*/  FADD.FTZ R0, R171, R0 ;  /* 0x00000000ab007221 */ /* 0x000fe20000010000 */
[----:B0-----:R-:W-:Y:S02]  /*111e0*/  F2FP.F16.F32.PACK_AB R170, R197, R196 ;  /* 0x000000c4c5aa723e */ /* 0x001fe400000000ff */
[----:B------:R-:W-:Y:S01]  /*111f0*/  FADD.FTZ R3, R168, R3 ;  /* 0x00000003a8037221 */ /* 0x000fe20000010000 */
[----:B------:R-:W-:Y:S02]  /*11200*/  F2FP.F16.F32.PACK_AB R168, R193, R168 ;  /* 0x000000a8c1a8723e */ /* 0x000fe400000000ff */
[----:B-1----:R-:W-:Y:S02]  /*11210*/  F2FP.F16.F32.PACK_AB R169, R195, R194 ;  /* 0x000000c2c3a9723e */ /* 0x002fe400000000ff */
[----:B--2---:R-:W-:Y:S01]  /*11220*/  F2FP.F16.F32.PACK_AB R171, R199, R198 ;  /* 0x000000c6c7ab723e */ /* 0x004fe200000000ff */
[----:B------:R-:W-:-:S02]  /*11230*/  WARPGROUP.DEPBAR.LE gsb0, 0x0 ;  /* 0x00008000000079c5 */ /* 0x000fc40000010000 */
[----:B------:R-:W-:-:S06]  /*11240*/  WARPGROUP.ARRIVE ;  /* 0x00000000000079c5 */ /* 0x000fcc0000000000 */
[----:B------:R-:W-:Y:S01]  /*11250*/  HGMMA.64x256x16.F32 R24, R164, gdesc[UR4].tnspB, R24, gsb0 ;  /* 0x43e00004a4187df0 */ /* 0x000fe20008000818 */
        /* <DEDUP_REMOVED lines=17> */
[----:B------:R-:W-:-:S03]  /*11370*/  ISETP.GT.AND P2, PT, R214, RZ, PT ;  /* 0x000000ffd600720c */ /* 0x000fc60003f44270 */
[----:B------:R-:W-:Y:S01]  /*11380*/  FADD.FTZ R191, R191, R190 ;  /* 0x000000bebfbf7221 */ /* 0x000fe20000010000 */
[----:B------:R-:W-:-:S03]  /*11390*/  @!P1 VIADD R215, R215, 0x32460 ;  /* 0x00032460d7d79836 */ /* 0x000fc60000000000 */
[----:B------:R-:W-:Y:S01]  /*113a0*/  FADD.FTZ R194, R194, R191 ;  /* 0x000000bfc2c27221 */ /* 0x000fe20000010000 */
[----:B------:R-:W-:Y:S01]  /*113b0*/  FADD.FTZ R3, R193, R3 ;  /* 0x00000003c1037221 */ /* 0x000fe20000010000 */
[----:B------:R-:W-:Y:S02]  /*113c0*/  @!P1 PRMT R215, RZ, 0x654, R215 ;  /* 0x00000654ffd79816 */ /* 0x000fe400000000d7 */
[----:B------:R-:W-:Y:S01]  /*113d0*/  FADD.FTZ R195, R195, R194 ;  /* 0x000000c2c3c37221 */ /* 0x000fe20000010000 */
[----:B------:R-:W-:-:S03]  /*113e0*/  FADD.FTZ R3, R196, R3 ;  /* 0x00000003c4037221 */ /* 0x000fc60000010000 */
[----:B------:R-:W-:Y:S01]  /*113f0*/  FADD.FTZ R0, R198, R195 ;  /* 0x000000c3c6007221 */ /* 0x000fe20000010000 */
[----:B------:R-:W-:Y:S01]  /*11400*/  FADD.FTZ R3, R197, R3 ;  /* 0x00000003c5037221 */ /* 0x000fe20000010000 */
[----:B------:R-:W-:Y:S02]  /*11410*/  VIADD R214, R214, 0xffffffff ;  /* 0xffffffffd6d67836 */ /* 0x000fe40000000000 */
[----:B------:R-:W-:Y:S01]  /*11420*/  FADD.FTZ R0, R199, R0 ;  /* 0x00000000c7007221 */ /* 0x000fe20000010000 */
[----:B------:R-:W-:Y:S02]  /*11430*/  IMAD.MOV.U32 R205, RZ, RZ, R172 ;  /* 0x000000ffffcd7224 */ /* 0x000fe400078e00ac */
[----:B------:R-:W-:Y:S01]  /*11440*/  IMAD.MOV.U32 R206, RZ, RZ, R6 ;  /* 0x000000ffffce7224 */ /* 0x000fe200078e0006 */
[----:B------:R-:W-:Y:S02]  /*11450*/  WARPGROUP.DEPBAR.LE gsb0, 0x0 ;  /* 0x00008000000079c5 */ /* 0x000fe40000010000 */
[----:B------:R-:W-:-:S06]  /*11460*/  WARPGROUP.ARRIVE ;  /* 0x00000000000079c5 */ /* 0x000fcc0000000000 */
[----:B------:R-:W-:Y:S03]  /*11470*/  HGMMA.64x256x16.F32 R24, R168, gdesc[UR4].tnspB, R24, gsb0 ;  /* 0x43e00004a8187df0 */ /* 0x000fe60008000818 */
[----:B------:R-:W-:Y:S02]  /*11480*/  WARPGROUP.DEPBAR.LE gsb0, 0x0 ;  /* 0x00008000000079c5 */ /* 0x000fe40000010000 */
[----:B------:R2:W-:Y:S01]  /*11490*/  @!P1 SYNCS.ARRIVE.TRANS64.RED.A1T0 RZ, [R215+URZ], RZ ;  /* 0x000000ffd7ff99a7 */ /* 0x0005e2000810043f */
[----:B------:R-:W-:Y:S05]  /*114a0*/  @P2 BRA `(.L_x_5701) ;  /* 0xffffffd800142947 */ /* 0x000fea000383ffff */
.L_x_5691:
[----:B------:R-:W3:Y:S01]  /*114b0*/  LDL.LU R179, [R1+0x6c] ;  /* 0x00006c0001b37983 */ /* 0x000ee20000300800 */
[----:B------:R-:W-:Y:S05]  /*114c0*/  WARPSYNC.ALL ;  /* 0x0000000000007948 */ /* 0x000fea0003800000 */
[----:B------:R-:W4:Y:S01]  /*114d0*/  SHFL.BFLY PT, R4, R3, 0x2, 0x1f ;  /* 0x0c401f0003047f89 */ /* 0x000f2200000e0000 */
[----:B------:R-:W-:Y:S01]  /*114e0*/  VIADD R2, R2, 0x1 ;  /* 0x0000000102027836 */ /* 0x000fe20000000000 */
[----:B------:R0:W-:Y:S08]  /*114f0*/  BAR.ARV R173, 0x100 ;  /* 0x000400ad0000751d */ /* 0x0001f00000002000 */
[----:B------:R-:W-:Y:S06]  /*11500*/  BAR.ARV 0x8, 0x180 ;  /* 0x0206000000007b1d */ /* 0x000fec0000002000 */
[----:B------:R-:W-:Y:S01]  /*11510*/  ISETP.NE.AND P0, PT, R2, 0x2, PT ;  /* 0x000000020200780c */ /* 0x000fe20003f05270 */
[----:B------:R-:W1:Y:S01]  /*11520*/  SHFL.BFLY PT, R9, R0, 0x2, 0x1f ;  /* 0x0c401f0000097f89 */ /* 0x000e6200000e0000 */
[----:B------:R-:W-:-:S02]  /*11530*/  PLOP3.LUT P1, PT, PT, PT, PT, 0x8, 0x0 ;  /* 0x000000000000781c */ /* 0x000fc40003f2e170 */
[----:B------:R-:W-:Y:S01]  /*11540*/  SEL R12, RZ, 0x1, P0 ;  /* 0x00000001ff0c7807 */ /* 0x000fe20000000000 */
[----:B----4-:R-:W-:Y:S01]  /*11550*/  FADD.FTZ R5, R4, R3 ;  /* 0x0000000304057221 */ /* 0x010fe20000010000 */
[----:B------:R-:W-:Y:S01]  /*11560*/  IMAD.MOV.U32 R4, RZ, RZ, RZ ;  /* 0x000000ffff047224 */ /* 0x000fe200078e00ff */
[----:B------:R-:W-:Y:S02]  /*11570*/  SEL R2, R2, RZ, P0 ;  /* 0x000000ff02027207 */ /* 0x000fe40000000000 */
[----:B------:R-:W-:Y:S01]  /*11580*/  LOP3.LUT R23, R23, R12, RZ, 0x3c, !PT ;  /* 0x0000000c17177212 */ /* 0x000fe200078e3cff */
[----:B------:R-:W4:Y:S01]  /*11590*/  SHFL.BFLY PT, R8, R5, 0x1, 0x1f ;  /* 0x0c201f0005087f89 */ /* 0x000f2200000e0000 */
[----:B-1----:R-:W-:Y:S01]  /*115a0*/  FADD.FTZ R10, R9, R0 ;  /* 0x00000000090a7221 */ /* 0x002fe20000010000 */
[----:B------:R-:W-:-:S04]  /*115b0*/  IMAD.MOV.U32 R0, RZ, RZ, RZ ;  /* 0x000000ffff007224 */ /* 0x000fc800078e00ff */
[----:B------:R-:W1:Y:S01]  /*115c0*/  SHFL.BFLY PT, R9, R10, 0x1, 0x1f ;  /* 0x0c201f000a097f89 */ /* 0x000e6200000e0000 */
[----:B----4-:R-:W-:Y:S01]  /*115d0*/  FADD.FTZ R8, R5, R8 ;  /* 0x0000000805087221 */ /* 0x010fe20000010000 */
[----:B------:R-:W-:-:S04]  /*115e0*/  IMAD.MOV.U32 R5, RZ, RZ, -0x800000 ;  /* 0xff800000ff057424 */ /* 0x000fc800078e00ff */
[----:B------:R-:W-:-:S13]  /*115f0*/  FSETP.NE.FTZ.AND P2, PT, R8, RZ, PT ;  /* 0x000000ff0800720b */ /* 0x000fda0003f55000 */
[----:B------:R-:W4:Y:S01]  /*11600*/  @P2 MUFU.LG2 R14, R8 ;  /* 0x00000008000e2308 */ /* 0x000f220000000c00 */
[----:B------:R-:W-:Y:S01]  /*11610*/  @P2 FMUL.FTZ R12, R7, 0.69314718246459960938 ;  /* 0x3f317218070c2820 */ /* 0x000fe20000410000 */
[----:B-1----:R-:W-:-:S05]  /*11620*/  FADD.FTZ R9, R10, R9 ;  /* 0x000000090a097221 */ /* 0x002fca0000010000 */
[----:B------:R-:W-:Y:S01]  /*11630*/  FSETP.NE.FTZ.AND P3, PT, R9, RZ, PT ;  /* 0x000000ff0900720b */ /* 0x000fe20003f75000 */
[----:B------:R-:W1:Y:S01]  /*11640*/  @P2 MUFU.RCP R4, R8 ;  /* 0x0000000800042308 */ /* 0x000e620000001000 */
[----:B----4-:R-:W-:-:S11]  /*11650*/  @P2 FMUL.FTZ R19, R14, 0.69314718246459960938 ;  /* 0x3f3172180e132820 */ /* 0x010fd60000410000 */
[----:B------:R-:W4:Y:S01]  /*11660*/  @P3 MUFU.LG2 R15, R9 ;  /* 0x00000009000f3308 */ /* 0x000f220000000c00 */
[----:B------:R-:W-:Y:S01]  /*11670*/  @P3 FMUL.FTZ R13, R7, 0.69314718246459960938 ;  /* 0x3f317218070d3820 */ /* 0x000fe20000410000 */
[----:B------:R-:W-:Y:S01]  /*11680*/  @P2 FFMA.FTZ R5, R12, R6, R19 ;  /* 0x000000060c052223 */ /* 0x000fe20000010013 */
[-C--:B-1----:R-:W-:Y:S01]  /*11690*/  FMUL.FTZ R163, R72, R4.reuse ;  /* 0x0000000448a37220 */ /* 0x082fe20000410000 */
        /* <DEDUP_REMOVED lines=11> */
[----:B----4-:R-:W-:Y:S01]  /*11750*/  @P3 FMUL.FTZ R14, R15, 0.69314718246459960938 ;  /* 0x3f3172180f0e3820 */ /* 0x010fe20000410000 */
        /* <DEDUP_REMOVED lines=119> */
[----:B---3--:R-:W-:-:S05]  /*11ed0*/  VIADD R179, R179, 0x1 ;  /* 0x00000001b3b37836 */ /* 0x008fca0000000000 */
[----:B------:R0:W-:Y:S02]  /*11ee0*/  STL [R1+0x6c], R179 ;  /* 0x00006cb301007387 */ /* 0x0001e40000100800 */
.L_x_5634:
        /* <DEDUP_REMOVED lines=10> */
[----:B------:R-:W4:Y:S04]  /*11f90*/  LDL R14, [R1+0x8c] ;  /* 0x00008c00010e7983 */ /* 0x000f280000100800 */
[----:B------:R-:W2:Y:S04]  /*11fa0*/  LDL.LU R186, [R1+0x5c] ;  /* 0x00005c0001ba7983 */ /* 0x000ea80000300800 */
[----:B------:R-:W2:Y:S01]  /*11fb0*/  LDL.LU R184, [R1+0x60] ;  /* 0x0000600001b87983 */ /* 0x000ea20000300800 */
[----:B------:R-:W0:Y:S01]  /*11fc0*/  S2R R6, SR_SWINHI ;  /* 0x0000000000067919 */ /* 0x000e220000002f00 */
[----:B------:R-:W-:Y:S05]  /*11fd0*/  WARPSYNC.ALL ;  /* 0x0000000000007948 */ /* 0x000fea0003800000 */
[----:B------:R-:W-:Y:S01]  /*11fe0*/  F2FP.F16.F32.PACK_AB R24, R25, R24 ;  /* 0x000000181918723e */ /* 0x000fe200000000ff */
[----:B------:R-:W-:Y:S01]  /*11ff0*/  ULDC.64 UR4, c[0x0][0xd00] ;  /* 0x0003400000047ab9 */ /* 0x000fe20000000a00 */
[----:B------:R-:W-:Y:S01]  /*12000*/  F2FP.F16.F32.PACK_AB R32, R33, R32 ;  /* 0x000000202120723e */ /* 0x000fe200000000ff */
[----:B------:R-:W2:Y:S01]  /*12010*/  LDL R182, [R1+0x40] ;  /* 0x0000400001b67983 */ /* 0x000ea20000100800 */
[----:B------:R-:W-:-:S02]  /*12020*/  F2FP.F16.F32.PACK_AB R27, R76, R27 ;  /* 0x0000001b4c1b723e */ /* 0x000fc400000000ff */
[----:B------:R-:W-:Y:S01]  /*12030*/  F2FP.F16.F32.PACK_AB R40, R41, R40 ;  /* 0x000000282928723e */ /* 0x000fe200000000ff */
[----:B------:R-:W2:Y:S01]  /*12040*/  LDL R180, [R1+0x28] ;  /* 0x0000280001b47983 */ /* 0x000ea20000100800 */
        /* <DEDUP_REMOVED lines=38> */
[----:B------:R-:W-:Y:S01]  /*122b0*/  IMAD.MOV.U32 R3, RZ, RZ, RZ ;  /* 0x000000ffff037224 */ /* 0x000fe200078e00ff */
[----:B------:R-:W0:Y:S01]  /*122c0*/  LDC R0, c[0x0][0xce8] ;  /* 0x00033a00ff007b82 */ /* 0x000e220000000800 */
[----:B----4-:R-:W-:-:S07]  /*122d0*/  IMAD.WIDE R134, R14, 0x2, R12 ;  /* 0x000000020e867825 */ /* 0x010fce00078e020c */
[----:B------:R-:W-:Y:S01]  /*122e0*/  BAR.SYNC.DEFER_BLOCKING 0x1, 0x100 ;  /* 0x0044000000007b1d */ /* 0x000fe20000010000 */
[C---:B-----5:R-:W-:Y:S02]  /*122f0*/  IADD3 R30, P1, R134.reuse, 0x20, RZ ;  /* 0x00000020861e7810 */ /* 0x060fe40007f3e0ff */
[C---:B------:R-:W-:Y:S02]  /*12300*/  IADD3 R14, P2, R134.reuse, 0x40, RZ ;  /* 0x00000040860e7810 */ /* 0x040fe40007f5e0ff */
[----:B------:R-:W-:Y:S02]  /*12310*/  IADD3 R20, P3, R134, 0x60, RZ ;  /* 0x0000006086147810 */ /* 0x000fe40007f7e0ff */
[----:B------:R-:W-:Y:S02]  /*12320*/  LOP3.LUT R179, R30, 0x380, RZ, 0xc0, !PT ;  /* 0x000003801eb37812 */ /* 0x000fe400078ec0ff */
[----:B------:R-:W-:Y:S02]  /*12330*/  LOP3.LUT R38, R14, 0x380, RZ, 0xc0, !PT ;  /* 0x000003800e267812 */ /* 0x000fe400078ec0ff */
[----:B------:R-:W-:-:S02]  /*12340*/  LOP3.LUT R86, R20, 0x380, RZ, 0xc0, !PT ;  /* 0x0000038014567812 */ /* 0x000fc400078ec0ff */
[----:B------:R-:W-:Y:S02]  /*12350*/  SHF.R.U64 R179, R179, 0x3, RZ ;  /* 0x00000003b3b37819 */ /* 0x000fe400000012ff */
[----:B------:R-:W-:Y:S02]  /*12360*/  IADD3 R94, P4, R134, 0x4000, RZ ;  /* 0x00004000865e7810 */ /* 0x000fe40007f9e0ff */
[----:B------:R-:W-:Y:S02]  /*12370*/  SHF.R.U64 R181, R38, 0x3, RZ ;  /* 0x0000000326b57819 */ /* 0x000fe400000012ff */
[----:B------:R-:W-:Y:S02]  /*12380*/  IADD3 R98, P5, R134, 0x4020, RZ ;  /* 0x0000402086627810 */ /* 0x000fe40007fbe0ff */
[----:B------:R-:W-:Y:S02]  /*12390*/  SHF.R.U64 R183, R86, 0x3, RZ ;  /* 0x0000000356b77819 */ /* 0x000fe400000012ff */
[C---:B------:R-:W-:Y:S01]  /*123a0*/  IADD3 R6, P0, R134.reuse, 0x4040, RZ ;  /* 0x0000404086067810 */ /* 0x040fe20007f1e0ff */
[--C-:B------:R-:W-:Y:S01]  /*123b0*/  IMAD.X R31, RZ, RZ, R135.reuse, P1 ;  /* 0x000000ffff1f7224 */ /* 0x100fe200008e0687 */
[----:B------:R-:W-:Y:S01]  /*123c0*/  LOP3.LUT R30, R179, R30, RZ, 0x3c, !PT ;  /* 0x0000001eb31e7212 */ /* 0x000fe200078e3cff */
[--C-:B------:R-:W-:Y:S01]  /*123d0*/  IMAD.X R39, RZ, RZ, R135.reuse, P2 ;  /* 0x000000ffff277224 */ /* 0x100fe200010e0687 */
[----:B------:R-:W-:Y:S01]  /*123e0*/  LOP3.LUT R21, R134, 0x380, RZ, 0xc0, !PT ;  /* 0x0000038086157812 */ /* 0x000fe200078ec0ff */
[----:B------:R-:W-:Y:S01]  /*123f0*/  IMAD.X R87, RZ, RZ, R135, P3 ;  /* 0x000000ffff577224 */ /* 0x000fe200018e0687 */
[----:B------:R-:W-:-:S02]  /*12400*/  LOP3.LUT R38, R181, R14, RZ, 0x3c, !PT ;  /* 0x0000000eb5267212 */ /* 0x000fc400078e3cff */
[----:B------:R-:W-:Y:S02]  /*12410*/  LOP3.LUT R179, R94, 0x380, RZ, 0xc0, !PT ;  /* 0x000003805eb37812 */ /* 0x000fe400078ec0ff */
[C---:B------:R-:W-:Y:S02]  /*12420*/  IADD3 R106, P1, R134.reuse, 0x4060, RZ ;  /* 0x00004060866a7810 */ /* 0x040fe40007f3e0ff */
[C---:B------:R-:W-:Y:S02]  /*12430*/  IADD3 R110, P2, R134.reuse, 0x8000, RZ ;  /* 0x00008000866e7810 */ /* 0x040fe40007f5e0ff */
[----:B------:R-:W-:Y:S02]  /*12440*/  IADD3 R114, P3, R134, 0x8020, RZ ;  /* 0x0000802086727810 */ /* 0x000fe40007f7e0ff */
[----:B------:R-:W-:Y:S02]  /*12450*/  LOP3.LUT R86, R183, R20, RZ, 0x3c, !PT ;  /* 0x00000014b7567212 */ /* 0x000fe400078e3cff */
[----:B------:R-:W-:-:S02]  /*12460*/  LOP3.LUT R181, R98, 0x380, RZ, 0xc0, !PT ;  /* 0x0000038062b57812 */ /* 0x000fc400078ec0ff */
[----:B------:R-:W-:Y:S02]  /*12470*/  LOP3.LUT R183, R6, 0x380, RZ, 0xc0, !PT ;  /* 0x0000038006b77812 */ /* 0x000fe400078ec0ff */
[----:B------:R-:W-:Y:S02]  /*12480*/  SHF.R.U64 R21, R21, 0x3, RZ ;  /* 0x0000000315157819 */ /* 0x000fe400000012ff */
[----:B------:R-:W-:Y:S01]  /*12490*/  SHF.R.U64 R179, R179, 0x3, RZ ;  /* 0x00000003b3b37819 */ /* 0x000fe200000012ff */
[--C-:B------:R-:W-:Y:S01]  /*124a0*/  IMAD.X R95, RZ, RZ, R135.reuse, P4 ;  /* 0x000000ffff5f7224 */ /* 0x100fe200020e0687 */
[----:B------:R-:W-:Y:S01]  /*124b0*/  SHF.R.U64 R181, R181, 0x3, RZ ;  /* 0x00000003b5b57819 */ /* 0x000fe200000012ff */
[--C-:B------:R-:W-:Y:S01]  /*124c0*/  IMAD.X R99, RZ, RZ, R135.reuse, P5 ;  /* 0x000000ffff637224 */ /* 0x100fe200028e0687 */
[----:B------:R-:W-:Y:S01]  /*124d0*/  SHF.R.U64 R183, R183, 0x3, RZ ;  /* 0x00000003b7b77819 */ /* 0x000fe200000012ff */
[--C-:B------:R-:W-:Y:S01]  /*124e0*/  IMAD.X R103, RZ, RZ, R135.reuse, P0 ;  /* 0x000000ffff677224 */ /* 0x100fe200000e0687 */
[C---:B------:R-:W-:Y:S01]  /*124f0*/  IADD3 R118, P4, R134.reuse, 0x8040, RZ ;  /* 0x0000804086767810 */ /* 0x040fe20007f9e0ff */
[--C-:B------:R-:W-:Y:S01]  /*12500*/  IMAD.X R107, RZ, RZ, R135.reuse, P1 ;  /* 0x000000ffff6b7224 */ /* 0x100fe200008e0687 */
[C---:B------:R-:W-:Y:S01]  /*12510*/  IADD3 R122, P5, R134.reuse, 0x8060, RZ ;  /* 0x00008060867a7810 */ /* 0x040fe20007fbe0ff */
[--C-:B------:R-:W-:Y:S01]  /*12520*/  IMAD.X R111, RZ, RZ, R135.reuse, P2 ;  /* 0x000000ffff6f7224 */ /* 0x100fe200010e0687 */
[C---:B---3--:R-:W-:Y:S01]  /*12530*/  IADD3 R88, P0, R134.reuse, 0xc000, RZ ;  /* 0x0000c00086587810 */ /* 0x048fe20007f1e0ff */
[----:B------:R-:W-:Y:S01]  /*12540*/  IMAD.X R115, RZ, RZ, R135, P3 ;  /* 0x000000ffff737224 */ /* 0x000fe200018e0687 */
[----:B------:R-:W-:-:S02]  /*12550*/  IADD3 R130, P1, R134, 0xc020, RZ ;  /* 0x0000c02086827810 */ /* 0x000fc40007f3e0ff */
[C---:B------:R-:W-:Y:S02]  /*12560*/  IADD3 R172, P2, R134.reuse, 0xc040, RZ ;  /* 0x0000c04086ac7810 */ /* 0x040fe40007f5e0ff */
[----:B------:R-:W-:Y:S02]  /*12570*/  IADD3 R151, P3, R134, 0xc060, RZ ;  /* 0x0000c06086977810 */ /* 0x000fe40007f7e0ff */
[----:B------:R-:W-:Y:S02]  /*12580*/  LOP3.LUT R134, R21, R134, RZ, 0x3c, !PT ;  /* 0x0000008615867212 */ /* 0x000fe400078e3cff */
[----:B------:R-:W-:Y:S02]  /*12590*/  LOP3.LUT R185, R106, 0x380, RZ, 0xc0, !PT ;  /* 0x000003806ab97812 */ /* 0x000fe400078ec0ff */
[----:B------:R-:W-:Y:S02]  /*125a0*/  LOP3.LUT R94, R179, R94, RZ, 0x3c, !PT ;  /* 0x0000005eb35e7212 */ /* 0x000fe400078e3cff */
[----:B------:R-:W-:-:S02]  /*125b0*/  LOP3.LUT R98, R181, R98, RZ, 0x3c, !PT ;  /* 0x00000062b5627212 */ /* 0x000fc400078e3cff */
[----:B------:R-:W-:Y:S02]  /*125c0*/  LOP3.LUT R179, R110, 0x380, RZ, 0xc0, !PT ;  /* 0x000003806eb37812 */ /* 0x000fe400078ec0ff */
[----:B------:R-:W-:Y:S02]  /*125d0*/  LOP3.LUT R102, R183, R6, RZ, 0x3c, !PT ;  /* 0x00000006b7667212 */ /* 0x000fe400078e3cff */
[----:B------:R-:W-:Y:S02]  /*125e0*/  LOP3.LUT R181, R114, 0x380, RZ, 0xc0, !PT ;  /* 0x0000038072b57812 */ /* 0x000fe400078ec0ff */
[----:B------:R-:W-:Y:S02]  /*125f0*/  LOP3.LUT R183, R118, 0x380, RZ, 0xc0, !PT ;  /* 0x0000038076b77812 */ /* 0x000fe400078ec0ff */
[----:B------:R-:W-:Y:S02]  /*12600*/  SHF.R.U64 R185, R185, 0x3, RZ ;  /* 0x00000003b9b97819 */ /* 0x000fe400000012ff */
[----:B------:R-:W-:-:S02]  /*12610*/  MOV R134, R134 ;  /* 0x0000008600867202 */ /* 0x000fc40000000f00 */
[----:B------:R-:W-:Y:S02]  /*12620*/  SHF.R.U64 R179, R179, 0x3, RZ ;  /* 0x00000003b3b37819 */ /* 0x000fe400000012ff */
[----:B------:R-:W-:Y:S02]  /*12630*/  MOV R30, R30 ;  /* 0x0000001e001e7202 */ /* 0x000fe40000000f00 */
[----:B------:R-:W-:Y:S02]  /*12640*/  SHF.R.U64 R181, R181, 0x3, RZ ;  /* 0x00000003b5b57819 */ /* 0x000fe400000012ff */
[----:B------:R-:W-:Y:S02]  /*12650*/  MOV R38, R38 ;  /* 0x0000002600267202 */ /* 0x000fe40000000f00 */
[----:B------:R-:W-:Y:S02]  /*12660*/  SHF.R.U64 R183, R183, 0x3, RZ ;  /* 0x00000003b7b77819 */ /* 0x000fe400000012ff */
[----:B------:R-:W-:Y:S01]  /*12670*/  MOV R86, R86 ;  /* 0x0000005600567202 */ /* 0x000fe20000000f00 */
[----:B------:R3:W-:Y:S01]  /*12680*/  STSM.16.M88.4 [R134], R24 ;  /* 0x0000001886007844 */ /* 0x0007e20000000200 */
[----:B------:R-:W-:-:S02]  /*12690*/  LOP3.LUT R106, R185, R106, RZ, 0x3c, !PT ;  /* 0x0000006ab96a7212 */ /* 0x000fc400078e3cff */
[----:B------:R-:W-:Y:S01]  /*126a0*/  MOV R94, R94 ;  /* 0x0000005e005e7202 */ /* 0x000fe20000000f00 */
[----:B------:R4:W-:Y:S01]  /*126b0*/  STSM.16.M88.4 [R30], R32 ;  /* 0x000000201e007844 */ /* 0x0009e20000000200 */
[----:B------:R-:W-:Y:S02]  /*126c0*/  LOP3.LUT R185, R122, 0x380, RZ, 0xc0, !PT ;  /* 0x000003807ab97812 */ /* 0x000fe400078ec0ff */
[----:B------:R-:W-:Y:S02]  /*126d0*/  LOP3.LUT R110, R179, R110, RZ, 0x3c, !PT ;  /* 0x0000006eb36e7212 */ /* 0x000fe400078e3cff */
[----:B------:R-:W-:Y:S01]  /*126e0*/  MOV R98, R98 ;  /* 0x0000006200627202 */ /* 0x000fe20000000f00 */
[----:B------:R-:W-:Y:S01]  /*126f0*/  IMAD.X R119, RZ, RZ, R135, P4 ;  /* 0x000000ffff777224 */ /* 0x000fe200020e0687 */
[----:B------:R-:W-:Y:S01]  /*12700*/  LOP3.LUT R114, R181, R114, RZ, 0x3c, !PT ;  /* 0x00000072b5727212 */ /* 0x000fe200078e3cff */
[----:B------:R-:W-:Y:S01]  /*12710*/  STSM.16.M88.4 [R38], R40 ;  /* 0x0000002826007844 */ /* 0x000fe20000000200 */
[----:B------:R-:W-:-:S02]  /*12720*/  LOP3.LUT R179, R88, 0x380, RZ, 0xc0, !PT ;  /* 0x0000038058b37812 */ /* 0x000fc400078ec0ff */
[----:B------:R-:W-:Y:S01]  /*12730*/  MOV R102, R102 ;  /* 0x0000006600667202 */ /* 0x000fe20000000f00 */
[----:B------:R-:W-:Y:S01]  /*12740*/  STSM.16.M88.4 [R86], R48 ;  /* 0x0000003056007844 */ /* 0x000fe20000000200 */
[----:B------:R-:W-:Y:S02]  /*12750*/  LOP3.LUT R118, R183, R118, RZ, 0x3c, !PT ;  /* 0x00000076b7767212 */ /* 0x000fe400078e3cff */
[----:B------:R-:W-:Y:S01]  /*12760*/  LOP3.LUT R181, R130, 0x380, RZ, 0xc0, !PT ;  /* 0x0000038082b57812 */ /* 0x000fe200078ec0ff */
[----:B------:R-:W-:Y:S01]  /*12770*/  STSM.16.M88.4 [R94], R56 ;  /* 0x000000385e007844 */ /* 0x000fe20000000200 */
[----:B------:R-:W-:Y:S02]  /*12780*/  LOP3.LUT R183, R172, 0x380, RZ, 0xc0, !PT ;  /* 0x00000380acb77812 */ /* 0x000fe400078ec0ff */
[----:B------:R-:W-:Y:S01]  /*12790*/  SHF.R.U64 R185, R185, 0x3, RZ ;  /* 0x00000003b9b97819 */ /* 0x000fe200000012ff */
[----:B------:R-:W-:Y:S01]  /*127a0*/  STSM.16.M88.4 [R98], R64 ;  /* 0x0000004062007844 */ /* 0x000fe20000000200 */
[----:B------:R-:W-:-:S02]  /*127b0*/  LOP3.LUT R6, R151, 0x380, RZ, 0xc0, !PT ;  /* 0x0000038097067812 */ /* 0x000fc400078ec0ff */
[----:B------:R-:W-:Y:S02]  /*127c0*/  MOV R106, R106 ;  /* 0x0000006a006a7202 */ /* 0x000fe40000000f00 */
[----:B---3--:R-:W-:Y:S02]  /*127d0*/  F2FP.F16.F32.PACK_AB R24, R81, R165 ;  /* 0x000000a55118723e */ /* 0x008fe400000000ff */
[----:B------:R-:W-:Y:S02]  /*127e0*/  F2FP.F16.F32.PACK_AB R25, R83, R82 ;  /* 0x000000525319723e */ /* 0x000fe400000000ff */
[----:B------:R-:W-:Y:S02]  /*127f0*/  F2FP.F16.F32.PACK_AB R26, R85, R166 ;  /* 0x000000a6551a723e */ /* 0x000fe400000000ff */
[----:B------:R-:W-:Y:S01]  /*12800*/  F2FP.F16.F32.PACK_AB R27, R54, R46 ;  /* 0x0000002e361b723e */ /* 0x000fe200000000ff */
[----:B------:R3:W-:Y:S01]  /*12810*/  STSM.16.M88.4 [R102], R8 ;  /* 0x0000000866007844 */ /* 0x0007e20000000200 */
[----:B------:R-:W-:-:S02]  /*12820*/  SHF.R.U64 R179, R179, 0x3, RZ ;  /* 0x00000003b3b37819 */ /* 0x000fc400000012ff */
[----:B------:R-:W-:Y:S02]  /*12830*/  MOV R110, R110 ;  /* 0x0000006e006e7202 */ /* 0x000fe40000000f00 */
[----:B----4-:R-:W-:Y:S02]  /*12840*/  F2FP.F16.F32.PACK_AB R30, R93, R168 ;  /* 0x000000a85d1e723e */ /* 0x010fe400000000ff */
[----:B------:R-:W-:Y:S01]  /*12850*/  F2FP.F16.F32.PACK_AB R31, R92, R84 ;  /* 0x000000545c1f723e */ /* 0x000fe200000000ff */
[----:B------:R-:W-:Y:S01]  /*12860*/  IMAD.X R123, RZ, RZ, R135, P5 ;  /* 0x000000ffff7b7224 */ /* 0x000fe200028e0687 */
[----:B------:R-:W-:Y:S02]  /*12870*/  SHF.R.U64 R181, R181, 0x3, RZ ;  /* 0x00000003b5b57819 */ /* 0x000fe400000012ff */
[----:B------:R-:W-:Y:S02]  /*12880*/  MOV R114, R114 ;  /* 0x0000007200727202 */ /* 0x000fe40000000f00 */
[----:B------:R-:W-:-:S02]  /*12890*/  F2FP.F16.F32.PACK_AB R32, R97, R169 ;  /* 0x000000a96120723e */ /* 0x000fc400000000ff */
[----:B------:R-:W-:Y:S02]  /*128a0*/  F2FP.F16.F32.PACK_AB R33, R100, R96 ;  /* 0x000000606421723e */ /* 0x000fe400000000ff */
[----:B------:R-:W-:Y:S02]  /*128b0*/  F2FP.F16.F32.PACK_AB R34, R101, R170 ;  /* 0x000000aa6522723e */ /* 0x000fe400000000ff */
[----:B------:R-:W-:Y:S01]  /*128c0*/  F2FP.F16.F32.PACK_AB R35, R108, R104 ;  /* 0x000000686c23723e */ /* 0x000fe200000000ff */
[----:B------:R-:W-:Y:S01]  /*128d0*/  IMAD.X R127, RZ, RZ, R135, P0 ;  /* 0x000000ffff7f7224 */ /* 0x000fe200000e0687 */
[----:B------:R-:W-:Y:S02]  /*128e0*/  SHF.R.U64 R183, R183, 0x3, RZ ;  /* 0x00000003b7b77819 */ /* 0x000fe400000012ff */
[----:B------:R-:W-:Y:S02]  /*128f0*/  MOV R118, R118 ;  /* 0x0000007600767202 */ /* 0x000fe40000000f00 */
[----:B---3--:R-:W-:-:S02]  /*12900*/  F2FP.F16.F32.PACK_AB R8, R105, R171 ;  /* 0x000000ab6908723e */ /* 0x008fc400000000ff */
[----:B------:R-:W-:Y:S02]  /*12910*/  F2FP.F16.F32.PACK_AB R9, R116, R112 ;  /* 0x000000707409723e */ /* 0x000fe400000000ff */
[----:B------:R-:W-:Y:S02]  /*12920*/  F2FP.F16.F32.PACK_AB R10, R109, R173 ;  /* 0x000000ad6d0a723e */ /* 0x000fe400000000ff */
[----:B------:R-:W-:Y:S01]  /*12930*/  F2FP.F16.F32.PACK_AB R11, R124, R120 ;  /* 0x000000787c0b723e */ /* 0x000fe200000000ff */
[--C-:B------:R-:W-:Y:S01]  /*12940*/  IMAD.X R131, RZ, RZ, R135.reuse, P1 ;  /* 0x000000ffff837224 */ /* 0x100fe200008e0687 */
[----:B------:R-:W-:Y:S01]  /*12950*/  LOP3.LUT R122, R185, R122, RZ, 0x3c, !PT ;  /* 0x0000007ab97a7212 */ /* 0x000fe200078e3cff */
[----:B------:R3:W-:Y:S01]  /*12960*/  STSM.16.M88.4 [R106], R24 ;  /* 0x000000186a007844 */ /* 0x0007e20000000200 */
[----:B------:R-:W-:Y:S01]  /*12970*/  SHF.R.U64 R6, R6, 0x3, RZ ;  /* 0x0000000306067819 */ /* 0x000fe200000012ff */
[--C-:B------:R-:W-:Y:S01]  /*12980*/  IMAD.X R15, RZ, RZ, R135.reuse, P2 ;  /* 0x000000ffff0f7224 */ /* 0x100fe200010e0687 */
[----:B------:R-:W-:Y:S01]  /*12990*/  LOP3.LUT R126, R179, R88, RZ, 0x3c, !PT ;  /* 0x00000058b37e7212 */ /* 0x000fe200078e3cff */
[----:B------:R-:W-:Y:S01]  /*129a0*/  STSM.16.M88.4 [R110], R28 ;  /* 0x0000001c6e007844 */ /* 0x000fe20000000200 */
[----:B------:R-:W-:Y:S01]  /*129b0*/  LOP3.LUT R130, R181, R130, RZ, 0x3c, !PT ;  /* 0x00000082b5827212 */ /* 0x000fe200078e3cff */
[----:B------:R-:W-:Y:S01]  /*129c0*/  IMAD.X R21, RZ, RZ, R135, P3 ;  /* 0x000000ffff157224 */ /* 0x000fe200018e0687 */
[----:B------:R-:W-:Y:S01]  /*129d0*/  LOP3.LUT R14, R183, R172, RZ, 0x3c, !PT ;  /* 0x000000acb70e7212 */ /* 0x000fe200078e3cff */
[----:B------:R-:W-:Y:S01]  /*129e0*/  STSM.16.M88.4 [R114], R32 ;  /* 0x0000002072007844 */ /* 0x000fe20000000200 */
[----:B------:R-:W-:-:S02]  /*129f0*/  LOP3.LUT R20, R6, R151, RZ, 0x3c, !PT ;  /* 0x0000009706147212 */ /* 0x000fc400078e3cff */
[----:B------:R-:W-:Y:S01]  /*12a00*/  MOV R122, R122 ;  /* 0x0000007a007a7202 */ /* 0x000fe20000000f00 */
[----:B------:R2:W-:Y:S01]  /*12a10*/  STSM.16.M88.4 [R118], R8 ;  /* 0x0000000876007844 */ /* 0x0005e20000000200 */
[----:B------:R-:W-:Y:S02]  /*12a20*/  MOV R126, R126 ;  /* 0x0000007e007e7202 */ /* 0x000fe40000000f00 */
[----:B------:R-:W-:Y:S02]  /*12a30*/  F2FP.F16.F32.PACK_AB R38, R125, R177 ;  /* 0x000000b17d26723e */ /* 0x000fe400000000ff */
[----:B---3--:R-:W-:Y:S02]  /*12a40*/  F2FP.F16.F32.PACK_AB R24, R113, R174 ;  /* 0x000000ae7118723e */ /* 0x008fe400000000ff */
[----:B------:R-:W-:Y:S02]  /*12a50*/  F2FP.F16.F32.PACK_AB R25, R152, R128 ;  /* 0x000000809819723e */ /* 0x000fe400000000ff */
[----:B------:R-:W-:-:S02]  /*12a60*/  F2FP.F16.F32.PACK_AB R26, R117, R175 ;  /* 0x000000af751a723e */ /* 0x000fc400000000ff */
[----:B------:R-:W-:Y:S02]  /*12a70*/  F2FP.F16.F32.PACK_AB R27, R154, R153 ;  /* 0x000000999a1b723e */ /* 0x000fe400000000ff */
[----:B------:R-:W-:Y:S02]  /*12a80*/  F2FP.F16.F32.PACK_AB R39, R158, R157 ;  /* 0x0000009d9e27723e */ /* 0x000fe400000000ff */
[----:B------:R-:W-:Y:S02]  /*12a90*/  ISETP.NE.U32.AND P0, PT, RZ, UR4, PT ;  /* 0x00000004ff007c0c */ /* 0x000fe4000bf05070 */
[----:B--2---:R-:W-:Y:S02]  /*12aa0*/  IADD3 R8, P1, R186, UR4, RZ ;  /* 0x00000004ba087c10 */ /* 0x004fe4000ff3e0ff */
[----:B------:R-:W-:Y:S02]  /*12ab0*/  MOV R130, R130 ;  /* 0x0000008200827202 */ /* 0x000fe40000000f00 */
[----:B------:R-:W-:-:S02]  /*12ac0*/  F2FP.F16.F32.PACK_AB R40, R129, R178 ;  /* 0x000000b28128723e */ /* 0x000fc400000000ff */
[----:B------:R-:W-:Y:S02]  /*12ad0*/  F2FP.F16.F32.PACK_AB R41, R160, R159 ;  /* 0x0000009fa029723e */ /* 0x000fe400000000ff */
[----:B------:R-:W-:Y:S02]  /*12ae0*/  F2FP.F16.F32.PACK_AB R42, R133, R132 ;  /* 0x00000084852a723e */ /* 0x000fe400000000ff */
[----:B------:R-:W-:Y:S02]  /*12af0*/  F2FP.F16.F32.PACK_AB R43, R162, R161 ;  /* 0x000000a1a22b723e */ /* 0x000fe400000000ff */
[----:B------:R-:W-:Y:S01]  /*12b00*/  MOV R14, R14 ;  /* 0x0000000e000e7202 */ /* 0x000fe20000000f00 */
[----:B------:R2:W-:Y:S01]  /*12b10*/  STSM.16.M88.4 [R122], R24 ;  /* 0x000000187a007844 */ /* 0x0005e20000000200 */
[----:B------:R-:W-:Y:S02]  /*12b20*/  MOV R20, R20 ;  /* 0x0000001400147202 */ /* 0x000fe40000000f00 */
[----:B------:R-:W-:Y:S01]  /*12b30*/  ISETP.NE.AND.EX P0, PT, RZ, UR5, PT, P0 ;  /* 0x00000005ff007c0c */ /* 0x000fe2000bf05300 */
[----:B------:R2:W-:Y:S01]  /*12b40*/  STSM.16.M88.4 [R126], R36 ;  /* 0x000000247e007844 */ /* 0x0005e20000000200 */
[----:B------:R-:W-:Y:S01]  /*12b50*/  IADD3.X R9, R184, UR5, RZ, P1, !PT ;  /* 0x00000005b8097c10 */ /* 0x000fe20008ffe4ff */
[----:B------:R-:W-:-:S02]  /*12b60*/  ULDC.64 UR4, c[0x0][0xd08] ;  /* 0x0003420000047ab9 */ /* 0x000fc40000000a00 */
[----:B------:R2:W-:Y:S01]  /*12b70*/  STSM.16.M88.4 [R130], R40 ;  /* 0x0000002882007844 */ /* 0x0005e20000000200 */
[----:B------:R-:W-:-:S03]  /*12b80*/  ISETP.NE.U32.AND P2, PT, RZ, UR4, PT ;  /* 0x00000004ff007c0c */ /* 0x000fc6000bf45070 */
[----:B------:R2:W-:Y:S01]  /*12b90*/  STSM.16.M88.4 [R14], R136 ;  /* 0x000000880e007844 */ /* 0x0005e20000000200 */
[----:B------:R-:W-:-:S03]  /*12ba0*/  ISETP.NE.AND.EX P2, PT, RZ, UR5, PT, P2 ;  /* 0x00000005ff007c0c */ /* 0x000fc6000bf45320 */
[----:B------:R2:W-:Y:S01]  /*12bb0*/  STSM.16.M88.4 [R20], R144 ;  /* 0x0000009014007844 */ /* 0x0005e20000000200 */
[----:B------:R-:W-:Y:S09]  /*12bc0*/  BAR.SYNC.DEFER_BLOCKING 0x1, 0x100 ;  /* 0x0044000000007b1d */ /* 0x000ff20000010000 */
[----:B------:R-:W-:Y:S01]  /*12bd0*/  @P2 IADD3 R6, P3, R186, UR4, RZ ;  /* 0x00000004ba062c10 */ /* 0x000fe2000ff7e0ff */
[----:B------:R-:W-:-:S02]  /*12be0*/  ULDC UR4, c[0x0][0xb88] ;  /* 0x0002e20000047ab9 */ /* 0x000fc40000000800 */
[----:B------:R-:W-:Y:S01]  /*12bf0*/  IMAD.U32 R11, RZ, RZ, UR4 ;  /* 0x00000004ff0b7e24 */ /* 0x000fe2000f8e00ff */
[----:B------:R-:W-:Y:S01]  /*12c00*/  @P2 IADD3.X R7, R184, UR5, RZ, P3, !PT ;  /* 0x00000005b8072c10 */ /* 0x000fe20009ffe4ff */
[----:B------:R2:W5:Y:S04]  /*12c10*/  @P0 LDG.E R3, desc[UR40][R8.64] ;  /* 0x0000002808030981 */ /* 0x000568000c1e1900 */
[----:B------:R2:W5:Y:S01]  /*12c20*/  @P2 LDG.E R11, desc[UR40][R6.64] ;  /* 0x00000028060b2981 */ /* 0x000562000c1e1900 */
[----:B0-----:R-:W-:-:S13]  /*12c30*/  ISETP.NE.AND P1, PT, R0, 0x1, PT ;  /* 0x000000010000780c */ /* 0x001fda0003f25270 */
[----:B------:R-:W0:Y:S08]  /*12c40*/  @P1 LDC R10, c[0x0][0xcec] ;  /* 0x00033b00ff0a1b82 */ /* 0x000e300000000800 */
[----:B------:R-:W3:Y:S01]  /*12c50*/  @P1 LDC R15, c[0x0][0xcf0] ;  /* 0x00033c00ff0f1b82 */ /* 0x000ee20000000800 */
[----:B------:R-:W-:Y:S01]  /*12c60*/  IMAD.IADD R29, R182, 0x1, R180 ;  /* 0x00000001b61d7824 */ /* 0x000fe200078e02b4 */
[----:B--2---:R-:W-:Y:S06]  /*12c70*/  @P2 BRA `(.L_x_5704) ;  /* 0x0000000000102947 */ /* 0x004fec0003800000 */
[----:B------:R-:W-:Y:S05]  /*12c80*/  @!P0 BRA `(.L_x_5704) ;  /* 0x00000000000c8947 */ /* 0x000fea0003800000 */
[----:B------:R-:W2:Y:S04]  /*12c90*/  LDG.E R6, desc[UR40][R8.64] ;  /* 0x0000002808067981 */ /* 0x000ea8000c1e1900 */
[----:B-----5:R-:W2:Y:S02]  /*12ca0*/  LDG.E R11, desc[UR40][R8.64+0x4] ;  /* 0x00000428080b7981 */ /* 0x020ea4000c1e1900 */
[----:B--2---:R-:W-:-:S07]  /*12cb0*/  IMAD.IADD R11, R11, 0x1, -R6 ;  /* 0x000000010b0b7824 */ /* 0x004fce00078e0a06 */
.L_x_5704:
[----:B------:R-:W2:Y:S01]  /*12cc0*/  LDL.LU R24, [R1+0x7c] ;  /* 0x00007c0001187983 */ /* 0x000ea20000300800 */
[----:B------:R-:W4:Y:S01]  /*12cd0*/  S2R R7, SR_TID.X ;  /* 0x0000000000077919 */ /* 0x000f220000002100 */
[----:B0-----:R-:W-:Y:S01]  /*12ce0*/  @P1 IMAD.HI.U32 R6, R29, R10, RZ ;  /* 0x0000000a1d061227 */ /* 0x001fe200078e00ff */
[----:B------:R-:W-:Y:S01]  /*12cf0*/  ULDC.64 UR4, c[0x0][0xc90] ;  /* 0x0003240000047ab9 */ /* 0x000fe20000000a00 */
[--C-:B-----5:R-:W-:Y:S01]  /*12d00*/  SHF.R.S32.HI R21, RZ, 0x1f, R3.reuse ;  /* 0x0000001fff157819 */ /* 0x120fe20000011403 */
[----:B------:R-:W2:Y:S01]  /*12d10*/  LDL.LU R14, [R1+0x64] ;  /* 0x00006400010e7983 */ /* 0x000ea20000300800 */
[----:B------:R-:W-:Y:S01]  /*12d20*/  IMAD.MOV.U32 R20, RZ, RZ, R3 ;  /* 0x000000ffff147224 */ /* 0x000fe200078e0003 */
[----:B------:R-:W0:Y:S02]  /*12d30*/  @P1 LDC R79, c[0x0][0xcec] ;  /* 0x00033b00ff4f1b82 */ /* 0x000e240000000800 */
[----:B------:R-:W2:Y:S04]  /*12d40*/  LDL.LU R85, [R1+0x58] ;  /* 0x0000580001557983 */ /* 0x000ea80000300800 */
[----:B------:R-:W2:Y:S01]  /*12d50*/  LDL R95, [R1+0xc] ;  /* 0x00000c00015f7983 */ /* 0x000ea20000100800 */
[----:B------:R-:W-:Y:S01]  /*12d60*/  IMAD.MOV.U32 R9, RZ, RZ, R29 ;  /* 0x000000ffff097224 */ /* 0x000fe200078e001d */
[----:B---3--:R-:W-:-:S02]  /*12d70*/  @P1 SHF.R.U32.HI R9, RZ, R15, R6 ;  /* 0x0000000fff091219 */ /* 0x008fc40000011606 */
[----:B------:R-:W3:Y:S03]  /*12d80*/  LDL R26, [R1+0x88] ;  /* 0x00008800011a7983 */ /* 0x000ee60000100800 */
[----:B------:R-:W-:Y:S01]  /*12d90*/  IMAD.MOV R27, RZ, RZ, -R9 ;  /* 0x000000ffff1b7224 */ /* 0x000fe200078e0a09 */
[----:B------:R0:W5:Y:S04]  /*12da0*/  LDL R96, [R1+0x9c] ;  /* 0x00009c0001607983 */ /* 0x0001680000100800 */
[----:B------:R0:W5:Y:S04]  /*12db0*/  LDL R94, [R1+0x98] ;  /* 0x00009800015e7983 */ /* 0x0001680000100800 */
[----:B------:R0:W5:Y:S04]  /*12dc0*/  LDL R93, [R1+0x4c] ;  /* 0x00004c00015d7983 */ /* 0x0001680000100800 */
[----:B------:R0:W5:Y:S01]  /*12dd0*/  LDL R92, [R1+0x94] ;  /* 0x00009400015c7983 */ /* 0x0001620000100800 */
[----:B----4-:R-:W-:-:S03]  /*12de0*/  VIADD R84, R7, 0xffffff80 ;  /* 0xffffff8007547836 */ /* 0x010fc60000000000 */
[----:B------:R4:W5:Y:S02]  /*12df0*/  LDL R88, [R1+0x48] ;  /* 0x0000480001587983 */ /* 0x0009640000100800 */
[--C-:B------:R-:W-:Y:S02]  /*12e00*/  SHF.R.S32.HI R83, RZ, 0x1f, R84.reuse ;  /* 0x0000001fff537819 */ /* 0x100fe40000011454 */
[----:B------:R4:W5:Y:S02]  /*12e10*/  LDL R87, [R1+0x90] ;  /* 0x0000900001577983 */ /* 0x0009640000100800 */
[----:B------:R-:W-:Y:S02]  /*12e20*/  LEA.HI R83, R83, R84, RZ, 0x3 ;  /* 0x0000005453537211 */ /* 0x000fe400078f18ff */
[----:B------:R4:W5:Y:S02]  /*12e30*/  LDL R86, [R1+0x50] ;  /* 0x0000500001567983 */ /* 0x0009640000100800 */
[----:B------:R-:W-:Y:S01]  /*12e40*/  SHF.R.S32.HI R83, RZ, 0x3, R83 ;  /* 0x00000003ff537819 */ /* 0x000fe20000011453 */
[----:B------:R-:W1:Y:S01]  /*12e50*/  S2R R30, SR_TID.X ;  /* 0x00000000001e7919 */ /* 0x000e620000002100 */
[----:B------:R-:W-:-:S04]  /*12e60*/  SHF.R.S32.HI R82, RZ, 0x1f, R84 ;  /* 0x0000001fff527819 */ /* 0x000fc80000011454 */
[----:B------:R-:W-:-:S04]  /*12e70*/  LEA.HI R82, R82, R84, RZ, 0x3 ;  /* 0x0000005452527211 */ /* 0x000fc800078f18ff */
[----:B------:R-:W-:-:S05]  /*12e80*/  LOP3.LUT R82, R82, 0xfffffff8, RZ, 0xc0, !PT ;  /* 0xfffffff852527812 */ /* 0x000fca00078ec0ff */
[----:B------:R-:W-:Y:S02]  /*12e90*/  IMAD.IADD R82, R84, 0x1, -R82 ;  /* 0x0000000154527824 */ /* 0x000fe400078e0a52 */
[----:B------:R-:W4:Y:S01]  /*12ea0*/  @P1 LDC R84, c[0x0][0xcf0] ;  /* 0x00033c00ff541b82 */ /* 0x000f220000000800 */
[----:B-1----:R-:W-:-:S05]  /*12eb0*/  VIADD R31, R30, 0xffffff80 ;  /* 0xffffff801e1f7836 */ /* 0x002fca0000000000 */
[----:B------:R-:W-:-:S04]  /*12ec0*/  SHF.R.S32.HI R30, RZ, 0x1f, R31 ;  /* 0x0000001fff1e7819 */ /* 0x000fc8000001141f */
[----:B------:R-:W-:-:S04]  /*12ed0*/  LEA.HI R30, R30, R31, RZ, 0x7 ;  /* 0x0000001f1e1e7211 */ /* 0x000fc800078f38ff */
[----:B------:R-:W-:Y:S01]  /*12ee0*/  LOP3.LUT R30, R30, 0xffffff80, RZ, 0xc0, !PT ;  /* 0xffffff801e1e7812 */ /* 0x000fe200078ec0ff */
[----:B------:R-:W-:-:S04]  /*12ef0*/  IMAD R78, R11, R0, RZ ;  /* 0x000000000b4e7224 */ /* 0x000fc800078e02ff */
[----:B------:R-:W-:Y:S01]  /*12f00*/  IMAD.IADD R30, R31, 0x1, -R30 ;  /* 0x000000011f1e7824 */ /* 0x000fe200078e0a1e */
[----:B------:R-:W-:Y:S01]  /*12f10*/  BSSY B1, `(.L_x_5705) ;  /* 0x00000cd000017945 */ /* 0x000fe20003800000 */
[----:B--2---:R-:W-:Y:S02]  /*12f20*/  SEL R76, R14, RZ, !P0 ;  /* 0x000000ff0e4c7207 */ /* 0x004fe40004000000 */
[----:B------:R-:W-:Y:S01]  /*12f30*/  SHF.R.S32.HI R77, RZ, 0x1f, R85 ;  /* 0x0000001fff4d7819 */ /* 0x000fe20000011455 */
[----:B------:R-:W-:Y:S01]  /*12f40*/  IMAD.WIDE.U32 R6, R85, UR4, R20 ;  /* 0x0000000455067c25 */ /* 0x000fe2000f8e0014 */
[----:B------:R-:W-:-:S03]  /*12f50*/  SEL R20, R24, RZ, !P0 ;  /* 0x000000ff18147207 */ /* 0x000fc60004000000 */
[----:B------:R-:W-:Y:S02]  /*12f60*/  IMAD R8, R77, UR4, RZ ;  /* 0x000000044d087c24 */ /* 0x000fe4000f8e02ff */
[----:B------:R-:W-:Y:S02]  /*12f70*/  IMAD R25, R83, 0x40, R95 ;  /* 0x0000004053197824 */ /* 0x000fe400078e025f */
[----:B------:R-:W-:Y:S01]  /*12f80*/  IMAD R15, R85, UR5, R8 ;  /* 0x00000005550f7c24 */ /* 0x000fe2000f8e0208 */
[----:B------:R-:W-:-:S03]  /*12f90*/  ULDC.64 UR4, c[0x0][0xc98] ;  /* 0x0003260000047ab9 */ /* 0x000fc60000000a00 */
[----:B------:R-:W-:Y:S02]  /*12fa0*/  IMAD.IADD R7, R7, 0x1, R15 ;  /* 0x0000000107077824 */ /* 0x000fe400078e020f */
[----:B------:R-:W-:Y:S02]  /*12fb0*/  IMAD R15, R0, R27, R29 ;  /* 0x0000001b000f7224 */ /* 0x000fe400078e021d */
[----:B------:R-:W-:Y:S02]  /*12fc0*/  IMAD R27, R20, UR4, RZ ;  /* 0x00000004141b7c24 */ /* 0x000fe4000f8e02ff */
[----:B------:R-:W-:Y:S01]  /*12fd0*/  IMAD.WIDE.U32 R6, R76, UR4, R6 ;  /* 0x000000044c067c25 */ /* 0x000fe2000f8e0006 */
[----:B------:R-:W-:-:S03]  /*12fe0*/  SHF.R.S32.HI R8, RZ, 0x1f, R15 ;  /* 0x0000001fff087819 */ /* 0x000fc6000001140f */
[----:B------:R-:W-:Y:S01]  /*12ff0*/  IMAD.WIDE R12, R25, 0x2, R12 ;  /* 0x00000002190c7825 */ /* 0x000fe200078e020c */
[----:B------:R-:W-:Y:S02]  /*13000*/  SHF.R.S32.HI R25, RZ, 0x1f, R9 ;  /* 0x0000001fff197819 */ /* 0x000fe40000011409 */
[----:B------:R-:W-:Y:S01]  /*13010*/  IADD3 R6, P0, R9, R6, RZ ;  /* 0x0000000609067210 */ /* 0x000fe20007f1e0ff */
[----:B------:R-:W-:Y:S01]  /*13020*/  IMAD R27, R76, UR5, R27 ;  /* 0x000000054c1b7c24 */ /* 0x000fe2000f8e021b */
[----:B------:R-:W-:Y:S02]  /*13030*/  ULDC.64 UR4, c[0x0][0xc88] ;  /* 0x0003220000047ab9 */ /* 0x000fe40000000a00 */
[----:B------:R-:W-:Y:S02]  /*13040*/  IMAD R10, R8, UR4, RZ ;  /* 0x00000004080a7c24 */ /* 0x000fe4000f8e02ff */
[----:B------:R-:W-:Y:S02]  /*13050*/  IADD3.X R7, R25, R7, R27, P0, !PT ;  /* 0x0000000719077210 */ /* 0x000fe400007fe41b */
[----:B------:R-:W-:Y:S01]  /*13060*/  IADD3 R9, P2, R12, 0x1000, RZ ;  /* 0x000010000c097810 */ /* 0x000fe20007f5e0ff */
[----:B------:R-:W-:-:S02]  /*13070*/  IMAD R25, R15, UR5, R10 ;  /* 0x000000050f197c24 */ /* 0x000fc4000f8e020a */
[----:B------:R-:W-:Y:S01]  /*13080*/  IMAD.WIDE.U32 R6, R15, UR4, R6 ;  /* 0x000000040f067c25 */ /* 0x000fe2000f8e0006 */
[----:B------:R-:W-:Y:S01]  /*13090*/  IADD3 R15, P3, R12, 0x2000, RZ ;  /* 0x000020000c0f7810 */ /* 0x000fe20007f7e0ff */
[----:B------:R-:W-:Y:S01]  /*130a0*/  ULDC.64 UR4, c[0x0][0xc50] ;  /* 0x0003140000047ab9 */ /* 0x000fe20000000a00 */
[----:B------:R-:W-:Y:S01]  /*130b0*/  LOP3.LUT R8, R9, 0x380, RZ, 0xc0, !PT ;  /* 0x0000038009087812 */ /* 0x000fe200078ec0ff */
[----:B------:R-:W-:Y:S01]  /*130c0*/  IMAD.IADD R7, R7, 0x1, R25 ;  /* 0x0000000107077824 */ /* 0x000fe200078e0219 */
[----:B------:R-:W-:Y:S02]  /*130d0*/  LEA R10, P0, R6, UR4, 0x2 ;  /* 0x00000004060a7c11 */ /* 0x000fe4000f8010ff */
[----:B------:R-:W-:Y:S02]  /*130e0*/  LOP3.LUT R14, R15, 0x380, RZ, 0xc0, !PT ;  /* 0x000003800f0e7812 */ /* 0x000fe400078ec0ff */
[----:B------:R-:W-:Y:S02]  /*130f0*/  SHF.R.U64 R8, R8, 0x3, RZ ;  /* 0x0000000308087819 */ /* 0x000fe400000012ff */
[----:B------:R-:W-:Y:S01]  /*13100*/  LEA.HI.X R6, R6, UR5, R7, 0x2, P0 ;  /* 0x0000000506067c11 */ /* 0x000fe200080f1407 */
[----:B------:R-:W-:Y:S01]  /*13110*/  ULDC.64 UR4, c[0x0][0xba0] ;  /* 0x0002e80000047ab9 */ /* 0x000fe20000000a00 */
[----:B------:R-:W-:-:S02]  /*13120*/  IADD3 R29, P0, R12, 0x4000, RZ ;  /* 0x000040000c1d7810 */ /* 0x000fc40007f1e0ff */
[----:B------:R-:W-:Y:S02]  /*13130*/  SHF.R.U64 R14, R14, 0x3, RZ ;  /* 0x000000030e0e7819 */ /* 0x000fe400000012ff */
[----:B------:R-:W-:Y:S01]  /*13140*/  LOP3.LUT R8, R8, R9, RZ, 0x3c, !PT ;  /* 0x0000000908087212 */ /* 0x000fe200078e3cff */
[--C-:B------:R-:W-:Y:S01]  /*13150*/  IMAD.X R9, RZ, RZ, R13.reuse, P2 ;  /* 0x000000ffff097224 */ /* 0x100fe200010e060d */
[----:B------:R-:W-:Y:S02]  /*13160*/  LOP3.LUT R28, R29, 0x380, RZ, 0xc0, !PT ;  /* 0x000003801d1c7812 */ /* 0x000fe400078ec0ff */
[----:B------:R-:W-:Y:S01]  /*13170*/  LOP3.LUT R14, R14, R15, RZ, 0x3c, !PT ;  /* 0x0000000f0e0e7212 */ /* 0x000fe200078e3cff */
[----:B------:R-:W-:Y:S01]  /*13180*/  IMAD.X R15, RZ, RZ, R13, P3 ;  /* 0x000000ffff0f7224 */ /* 0x000fe200018e060d */
[C---:B------:R-:W-:Y:S02]  /*13190*/  IADD3 R37, P2, R12.reuse, 0x6000, RZ ;  /* 0x000060000c257810 */ /* 0x040fe40007f5e0ff */
[----:B------:R-:W-:-:S02]  /*131a0*/  IADD3 R25, P5, R12, 0x3000, RZ ;  /* 0x000030000c197810 */ /* 0x000fc40007fbe0ff */
[C---:B------:R-:W-:Y:S02]  /*131b0*/  IADD3 R33, P4, R12.reuse, 0x5000, RZ ;  /* 0x000050000c217810 */ /* 0x040fe40007f9e0ff */
[----:B------:R-:W-:Y:S02]  /*131c0*/  IADD3 R41, P3, R12, 0x7000, RZ ;  /* 0x000070000c297810 */ /* 0x000fe40007f7e0ff */
[----:B------:R-:W-:Y:S02]  /*131d0*/  SHF.R.U64 R28, R28, 0x3, RZ ;  /* 0x000000031c1c7819 */ /* 0x000fe400000012ff */
[----:B------:R-:W-:Y:S02]  /*131e0*/  LOP3.LUT R36, R37, 0x380, RZ, 0xc0, !PT ;  /* 0x0000038025247812 */ /* 0x000fe400078ec0ff */
[----:B------:R-:W-:Y:S02]  /*131f0*/  LOP3.LUT R24, R25, 0x380, RZ, 0xc0, !PT ;  /* 0x0000038019187812 */ /* 0x000fe400078ec0ff */
[----:B------:R-:W-:-:S02]  /*13200*/  LOP3.LUT R32, R33, 0x380, RZ, 0xc0, !PT ;  /* 0x0000038021207812 */ /* 0x000fc400078ec0ff */
[----:B------:R-:W-:Y:S02]  /*13210*/  LOP3.LUT R40, R41, 0x380, RZ, 0xc0, !PT ;  /* 0x0000038029287812 */ /* 0x000fe400078ec0ff */
[----:B------:R-:W-:Y:S01]  /*13220*/  LOP3.LUT R28, R28, R29, RZ, 0x3c, !PT ;  /* 0x0000001d1c1c7212 */ /* 0x000fe200078e3cff */
[----:B------:R-:W-:Y:S01]  /*13230*/  IMAD.X R29, RZ, RZ, R13, P0 ;  /* 0x000000ffff1d7224 */ /* 0x000fe200000e060d */
[----:B------:R-:W-:Y:S02]  /*13240*/  SHF.R.U64 R36, R36, 0x3, RZ ;  /* 0x0000000324247819 */ /* 0x000fe400000012ff */
[----:B------:R-:W-:Y:S02]  /*13250*/  SHF.R.U64 R24, R24, 0x3, RZ ;  /* 0x0000000318187819 */ /* 0x000fe400000012ff */
[----:B------:R-:W-:Y:S02]  /*13260*/  SHF.R.U64 R32, R32, 0x3, RZ ;  /* 0x0000000320207819 */ /* 0x000fe400000012ff */
[----:B------:R-:W-:-:S02]  /*13270*/  IADD3 R49, P0, R12, 0x9000, RZ ;  /* 0x000090000c317810 */ /* 0x000fc40007f1e0ff */
[----:B------:R-:W-:Y:S02]  /*13280*/  SHF.R.U64 R40, R40, 0x3, RZ ;  /* 0x0000000328287819 */ /* 0x000fe400000012ff */
[----:B------:R-:W-:Y:S01]  /*13290*/  LOP3.LUT R36, R36, R37, RZ, 0x3c, !PT ;  /* 0x0000002524247212 */ /* 0x000fe200078e3cff */
[--C-:B------:R-:W-:Y:S01]  /*132a0*/  IMAD.X R37, RZ, RZ, R13.reuse, P2 ;  /* 0x000000ffff257224 */ /* 0x100fe200010e060d */
[----:B------:R-:W-:Y:S01]  /*132b0*/  LOP3.LUT R24, R24, R25, RZ, 0x3c, !PT ;  /* 0x0000001918187212 */ /* 0x000fe200078e3cff */
[--C-:B------:R-:W-:Y:S01]  /*132c0*/  IMAD.X R25, RZ, RZ, R13.reuse, P5 ;  /* 0x000000ffff197224 */ /* 0x100fe200028e060d */
[----:B------:R-:W-:Y:S01]  /*132d0*/  LOP3.LUT R32, R32, R33, RZ, 0x3c, !PT ;  /* 0x0000002120207212 */ /* 0x000fe200078e3cff */
[--C-:B------:R-:W-:Y:S01]  /*132e0*/  IMAD.X R33, RZ, RZ, R13.reuse, P4 ;  /* 0x000000ffff217224 */ /* 0x100fe200020e060d */
[----:B------:R-:W-:Y:S01]  /*132f0*/  LOP3.LUT R48, R49, 0x380, RZ, 0xc0, !PT ;  /* 0x0000038031307812 */ /* 0x000fe200078ec0ff */
[----:B------:R-:W-:Y:S01]  /*13300*/  IMAD R80, R21, UR4, RZ ;  /* 0x0000000415507c24 */ /* 0x000fe2000f8e02ff */
[----:B------:R-:W-:Y:S01]  /*13310*/  LOP3.LUT R40, R40, R41, RZ, 0x3c, !PT ;  /* 0x0000002928287212 */ /* 0x000fe200078e3cff */
[----:B------:R-:W-:Y:S01]  /*13320*/  IMAD.X R41, RZ, RZ, R13, P3 ;  /* 0x000000ffff297224 */ /* 0x000fe200018e060d */
[----:B------:R-:W-:-:S02]  /*13330*/  IADD3 R57, P2, R12, 0xb000, RZ ;  /* 0x0000b0000c397810 */ /* 0x000fc40007f5e0ff */
[C---:B------:R-:W-:Y:S02]  /*13340*/  IADD3 R45, P5, R12.reuse, 0x8000, RZ ;  /* 0x000080000c2d7810 */ /* 0x040fe40007fbe0ff */
[C---:B------:R-:W-:Y:S02]  /*13350*/  IADD3 R53, P4, R12.reuse, 0xa000, RZ ;  /* 0x0000a0000c357810 */ /* 0x040fe40007f9e0ff */
[----:B------:R-:W-:Y:S01]  /*13360*/  IADD3 R61, P3, R12, 0xc000, RZ ;  /* 0x0000c0000c3d7810 */ /* 0x000fe20007f7e0ff */
[----:B------:R-:W-:Y:S01]  /*13370*/  IMAD R21, R3, UR5, R80 ;  /* 0x0000000503157c24 */ /* 0x000fe2000f8e0250 */
[----:B------:R-:W-:Y:S02]  /*13380*/  SHF.R.U64 R48, R48, 0x3, RZ ;  /* 0x0000000330307819 */ /* 0x000fe400000012ff */
[----:B------:R-:W-:Y:S01]  /*13390*/  LOP3.LUT R56, R57, 0x380, RZ, 0xc0, !PT ;  /* 0x0000038039387812 */ /* 0x000fe200078ec0ff */
[----:B------:R-:W-:Y:S01]  /*133a0*/  IMAD.WIDE.U32 R80, R3, UR4, RZ ;  /* 0x0000000403507c25 */ /* 0x000fe2000f8e00ff */
[----:B------:R-:W-:Y:S01]  /*133b0*/  LOP3.LUT R44, R45, 0x380, RZ, 0xc0, !PT ;  /* 0x000003802d2c7812 */ /* 0x000fe200078ec0ff */
[----:B------:R-:W-:Y:S01]  /*133c0*/  SHFL.IDX PT, R50, R10, RZ, 0x1c1f ;  /* 0x001c1fff0a327589 */ /* 0x000fe200000e0000 */
[----:B------:R-:W-:Y:S01]  /*133d0*/  LOP3.LUT R52, R53, 0x380, RZ, 0xc0, !PT ;  /* 0x0000038035347812 */ /* 0x000fe200078ec0ff */
[----:B------:R-:W-:Y:S01]  /*133e0*/  IMAD R3, R82, 0x20, R83 ;  /* 0x0000002052037824 */ /* 0x000fe200078e0253 */
[----:B------:R-:W-:Y:S01]  /*133f0*/  LOP3.LUT R60, R61, 0x380, RZ, 0xc0, !PT ;  /* 0x000003803d3c7812 */ /* 0x000fe200078ec0ff */
[----:B------:R-:W1:Y:S01]  /*13400*/  SHFL.IDX PT, R51, R6, RZ, 0x1c1f ;  /* 0x001c1fff06337589 */ /* 0x000e6200000e0000 */
[----:B------:R-:W-:Y:S01]  /*13410*/  LOP3.LUT R48, R48, R49, RZ, 0x3c, !PT ;  /* 0x0000003130307212 */ /* 0x000fe200078e3cff */
[----:B------:R-:W-:Y:S01]  /*13420*/  IMAD.X R49, RZ, RZ, R13, P0 ;  /* 0x000000ffff317224 */ /* 0x000fe200000e060d */
[----:B------:R-:W-:Y:S01]  /*13430*/  SHF.R.U64 R56, R56, 0x3, RZ ;  /* 0x0000000338387819 */ /* 0x000fe200000012ff */
[----:B---3--:R-:W-:Y:S01]  /*13440*/  IMAD.IADD R7, R26, 0x1, R180 ;  /* 0x000000011a077824 */ /* 0x008fe200078e02b4 */
[----:B------:R-:W-:Y:S01]  /*13450*/  SHF.R.U64 R44, R44, 0x3, RZ ;  /* 0x000000032c2c7819 */ /* 0x000fe200000012ff */
[----:B------:R2:W-:Y:S01]  /*13460*/  SHFL.IDX PT, R54, R10, 0x1, 0x1c1f ;  /* 0x003c1f000a367f89 */ /* 0x0005e200000e0000 */
[----:B------:R-:W-:Y:S01]  /*13470*/  SHF.R.U64 R52, R52, 0x3, RZ ;  /* 0x0000000334347819 */ /* 0x000fe200000012ff */
[----:B------:R-:W-:Y:S01]  /*13480*/  ULDC.64 UR4, c[0x0][0xbe8] ;  /* 0x0002fa0000047ab9 */ /* 0x000fe20000000a00 */
[----:B------:R-:W-:Y:S01]  /*13490*/  SHF.R.U64 R60, R60, 0x3, RZ ;  /* 0x000000033c3c7819 */ /* 0x000fe200000012ff */
[----:B------:R3:W1:Y:S01]  /*134a0*/  SHFL.IDX PT, R55, R6, 0x1, 0x1c1f ;  /* 0x003c1f0006377f89 */ /* 0x00066200000e0000 */
[----:B------:R-:W-:Y:S01]  /*134b0*/  LOP3.LUT P0, RZ, R30, 0x3, RZ, 0xc0, !PT ;  /* 0x000000031eff7812 */ /* 0x000fe2000780c0ff */
[----:B------:R-:W-:Y:S01]  /*134c0*/  IMAD.IADD R81, R81, 0x1, R21 ;  /* 0x0000000151517824 */ /* 0x000fe200078e0215 */
[----:B------:R-:W-:Y:S01]  /*134d0*/  LOP3.LUT R56, R56, R57, RZ, 0x3c, !PT ;  /* 0x0000003938387212 */ /* 0x000fe200078e3cff */
[--C-:B------:R-:W-:Y:S01]  /*134e0*/  IMAD.X R57, RZ, RZ, R13.reuse, P2 ;  /* 0x000000ffff397224 */ /* 0x100fe200010e060d */
[----:B------:R-:W-:Y:S01]  /*134f0*/  IADD3 R82, R180, R3, RZ ;  /* 0x00000003b4527210 */ /* 0x000fe20007ffe0ff */
[----:B------:R-:W-:Y:S01]  /*13500*/  IMAD R77, R77, UR4, RZ ;  /* 0x000000044d4d7c24 */ /* 0x000fe2000f8e02ff */
[----:B------:R-:W-:Y:S01]  /*13510*/  LOP3.LUT R44, R44, R45, RZ, 0x3c, !PT ;  /* 0x0000002d2c2c7212 */ /* 0x000fe200078e3cff */
[--C-:B------:R-:W-:Y:S01]  /*13520*/  IMAD.X R45, RZ, RZ, R13.reuse, P5 ;  /* 0x000000ffff2d7224 */ /* 0x100fe200028e060d */
[----:B------:R-:W-:Y:S01]  /*13530*/  LOP3.LUT R52, R52, R53, RZ, 0x3c, !PT ;  /* 0x0000003534347212 */ /* 0x000fe200078e3cff */
[--C-:B------:R-:W-:Y:S01]  /*13540*/  IMAD.X R53, RZ, RZ, R13.reuse, P4 ;  /* 0x000000ffff357224 */ /* 0x100fe200020e060d */
[----:B------:R-:W-:Y:S01]  /*13550*/  LOP3.LUT R60, R60, R61, RZ, 0x3c, !PT ;  /* 0x0000003d3c3c7212 */ /* 0x000fe200078e3cff */
[----:B------:R-:W-:Y:S01]  /*13560*/  IMAD.X R61, RZ, RZ, R13, P3 ;  /* 0x000000ffff3d7224 */ /* 0x000fe200018e060d */
[C---:B------:R-:W-:Y:S01]  /*13570*/  ISETP.GE.OR P2, PT, R7.reuse, R78, P0 ;  /* 0x0000004e0700720c */ /* 0x040fe20000746670 */
[----:B------:R-:W-:Y:S01]  /*13580*/  VIADD R7, R7, 0x8 ;  /* 0x0000000807077836 */ /* 0x000fe20000000000 */
[----:B------:R-:W-:-:S02]  /*13590*/  IADD3 R65, P5, R12, 0xd000, RZ ;  /* 0x0000d0000c417810 */ /* 0x000fc40007fbe0ff */
[C---:B------:R-:W-:Y:S01]  /*135a0*/  IADD3 R69, P4, R12.reuse, 0xe000, RZ ;  /* 0x0000e0000c457810 */ /* 0x040fe20007f9e0ff */
[C---:B------:R-:W-:Y:S01]  /*135b0*/  IMAD R77, R85.reuse, UR5, R77 ;  /* 0x00000005554d7c24 */ /* 0x040fe2000f8e024d */
[----:B------:R-:W-:Y:S01]  /*135c0*/  IADD3 R11, P3, R12, 0xf000, RZ ;  /* 0x0000f0000c0b7810 */ /* 0x000fe20007f7e0ff */
[----:B------:R-:W-:Y:S01]  /*135d0*/  IMAD.WIDE.U32 R80, R85, UR4, R80 ;  /* 0x0000000455507c25 */ /* 0x000fe2000f8e0050 */
[----:B------:R-:W-:Y:S01]  /*135e0*/  LOP3.LUT R64, R65, 0x380, RZ, 0xc0, !PT ;  /* 0x0000038041407812 */ /* 0x000fe200078ec0ff */
[----:B------:R-:W-:Y:S02]  /*135f0*/  ULDC.64 UR4, c[0x0][0xbf0] ;  /* 0x0002fc0000047ab9 */ /* 0x000fe40000000a00 */
[----:B0-----:R-:W-:Y:S01]  /*13600*/  @P1 IMAD.HI.U32 R3, R82, R79, RZ ;  /* 0x0000004f52031227 */ /* 0x001fe200078e00ff */
[----:B------:R-:W-:Y:S02]  /*13610*/  LOP3.LUT R68, R69, 0x380, RZ, 0xc0, !PT ;  /* 0x0000038045447812 */ /* 0x000fe400078ec0ff */
[----:B------:R-:W-:Y:S01]  /*13620*/  LOP3.LUT R27, R12, 0x380, RZ, 0xc0, !PT ;  /* 0x000003800c1b7812 */ /* 0x000fe200078ec0ff */
[----:B------:R-:W-:Y:S01]  /*13630*/  IMAD.IADD R81, R81, 0x1, R77 ;  /* 0x0000000151517824 */ /* 0x000fe200078e024d */
[----:B------:R-:W-:Y:S01]  /*13640*/  ISETP.GE.OR P0, PT, R7, R78, P0 ;  /* 0x0000004e0700720c */ /* 0x000fe20000706670 */
[----:B------:R-:W-:Y:S01]  /*13650*/  IMAD.MOV.U32 R21, RZ, RZ, R82 ;  /* 0x000000ffff157224 */ /* 0x000fe200078e0052 */
[----:B--2---:R-:W-:Y:S01]  /*13660*/  LOP3.LUT R10, R11, 0x380, RZ, 0xc0, !PT ;  /* 0x000003800b0a7812 */ /* 0x004fe200078ec0ff */
[----:B------:R-:W-:Y:S01]  /*13670*/  IMAD R77, R20, UR4, RZ ;  /* 0x00000004144d7c24 */ /* 0x000fe2000f8e02ff */
[----:B----4-:R-:W-:-:S02]  /*13680*/  @P1 SHF.R.U32.HI R21, RZ, R84, R3 ;  /* 0x00000054ff151219 */ /* 0x010fc40000011603 */
[----:B------:R-:W-:Y:S02]  /*13690*/  SHF.R.U64 R64, R64, 0x3, RZ ;  /* 0x0000000340407819 */ /* 0x000fe400000012ff */
[----:B------:R-:W-:Y:S02]  /*136a0*/  SHF.R.U64 R68, R68, 0x3, RZ ;  /* 0x0000000344447819 */ /* 0x000fe400000012ff */
[----:B------:R-:W-:Y:S02]  /*136b0*/  SHF.R.U64 R27, R27, 0x3, RZ ;  /* 0x000000031b1b7819 */ /* 0x000fe400000012ff */
[----:B------:R-:W-:Y:S01]  /*136c0*/  SHF.R.U64 R10, R10, 0x3, RZ ;  /* 0x000000030a0a7819 */ /* 0x000fe200000012ff */
[C---:B------:R-:W-:Y:S01]  /*136d0*/  IMAD R79, R76.reuse, UR5, R77 ;  /* 0x000000054c4f7c24 */ /* 0x040fe2000f8e024d */
[----:B------:R-:W-:Y:S01]  /*136e0*/  SHF.R.S32.HI R3, RZ, 0x1f, R21 ;  /* 0x0000001fff037819 */ /* 0x000fe20000011415 */
[----:B------:R-:W-:Y:S01]  /*136f0*/  IMAD.WIDE.U32 R76, R76, UR4, R80 ;  /* 0x000000044c4c7c25 */ /* 0x000fe2000f8e0050 */
[----:B------:R-:W-:Y:S01]  /*13700*/  LOP3.LUT R64, R64, R65, RZ, 0x3c, !PT ;  /* 0x0000004140407212 */ /* 0x000fe200078e3cff */
[----:B------:R-:W-:Y:S01]  /*13710*/  ULDC.64 UR4, c[0x0][0xbe0] ;  /* 0x0002f80000047ab9 */ /* 0x000fe20000000a00 */
[----:B------:R-:W-:Y:S01]  /*13720*/  LOP3.LUT R68, R68, R69, RZ, 0x3c, !PT ;  /* 0x0000004544447212 */ /* 0x000fe200078e3cff */
[--C-:B------:R-:W-:Y:S01]  /*13730*/  IMAD.X R65, RZ, RZ, R13.reuse, P5 ;  /* 0x000000ffff417224 */ /* 0x100fe200028e060d */
[----:B---3--:R-:W-:Y:S01]  /*13740*/  LOP3.LUT R6, R27, R12, RZ, 0x3c, !PT ;  /* 0x0000000c1b067212 */ /* 0x008fe200078e3cff */
[--C-:B------:R-:W-:Y:S01]  /*13750*/  IMAD.X R69, RZ, RZ, R13.reuse, P4 ;  /* 0x000000ffff457224 */ /* 0x100fe200020e060d */
[----:B------:R-:W-:Y:S01]  /*13760*/  LOP3.LUT R72, R10, R11, RZ, 0x3c, !PT ;  /* 0x0000000b0a487212 */ /* 0x000fe200078e3cff */
[----:B------:R-:W-:-:S02]  /*13770*/  IMAD.X R73, RZ, RZ, R13, P3 ;  /* 0x000000ffff497224 */ /* 0x000fc400018e060d */
[----:B------:R-:W-:Y:S02]  /*13780*/  IMAD.MOV.U32 R7, RZ, RZ, R13 ;  /* 0x000000ffff077224 */ /* 0x000fe400078e000d */
[----:B------:R-:W-:Y:S01]  /*13790*/  IMAD.MOV R81, RZ, RZ, -R21 ;  /* 0x000000ffff517224 */ /* 0x000fe200078e0a15 */
[----:B-1----:R-:W-:Y:S01]  /*137a0*/  @!P2 ST.E desc[UR40][R50.64], R5 ;  /* 0x000000053200a985 */ /* 0x002fe2000c101928 */
[----:B------:R-:W-:Y:S02]  /*137b0*/  IMAD R20, R3, UR4, RZ ;  /* 0x0000000403147c24 */ /* 0x000fe4000f8e02ff */
[----:B------:R-:W-:Y:S01]  /*137c0*/  IMAD R3, R0, R81, R82 ;  /* 0x0000005100037224 */ /* 0x000fe200078e0252 */
[----:B------:R0:W-:Y:S01]  /*137d0*/  @!P0 ST.E desc[UR40][R54.64], R4 ;  /* 0x0000000436008985 */ /* 0x0001e2000c101928 */
[----:B------:R-:W-:-:S03]  /*137e0*/  IMAD.IADD R77, R77, 0x1, R79 ;  /* 0x000000014d4d7824 */ /* 0x000fc600078e024f */
[----:B------:R-:W5:Y:S01]  /*137f0*/  LD.E.128 R8, desc[UR40][R8.64] ;  /* 0x0000002808087980 */ /* 0x000f62000c101d00 */
[----:B------:R-:W-:-:S03]  /*13800*/  IMAD R79, R21, UR5, R20 ;  /* 0x00000005154f7c24 */ /* 0x000fc6000f8e0214 */
[----:B------:R-:W5:Y:S01]  /*13810*/  LD.E.128 R12, desc[UR40][R14.64] ;  /* 0x000000280e0c7980 */ /* 0x000f62000c101d00 */
[----:B------:R-:W-:-:S03]  /*13820*/  SHF.R.S32.HI R0, RZ, 0x1f, R3 ;  /* 0x0000001fff007819 */ /* 0x000fc60000011403 */
[----:B0-----:R-:W5:Y:S04]  /*13830*/  LD.E.128 R4, desc[UR40][R6.64] ;  /* 0x0000002806047980 */ /* 0x001f68000c101d00 */
        /* <DEDUP_REMOVED lines=13> */
[----:B------:R-:W-:Y:S01]  /*13910*/  IMAD.WIDE.U32 R20, R21, UR4, R76 ;  /* 0x0000000415147c25 */ /* 0x000fe2000f8e004c */
[----:B------:R-:W-:Y:S01]  /*13920*/  ULDC.64 UR4, c[0x0][0xbd8] ;  /* 0x0002f60000047ab9 */ /* 0x000fe20000000a00 */
        /* <DEDUP_REMOVED lines=8> */
[----:B------:R-:W-:Y:S02]  /*139b0*/  IMAD.IADD R85, R83, 0x1, R180 ;  /* 0x0000000153557824 */ /* 0x000fe400078e02b4 */
[C---:B------:R-:W-:Y:S02]  /*139c0*/  IMAD R79, R3.reuse, UR5, R0 ;  /* 0x00000005034f7c24 */ /* 0x040fe4000f8e0200 */
[----:B------:R-:W-:Y:S01]  /*139d0*/  IMAD.WIDE.U32 R20, R3, UR4, R20 ;  /* 0x0000000403147c25 */ /* 0x000fe2000f8e0014 */
[----:B------:R-:W-:Y:S01]  /*139e0*/  ISETP.GE.AND P2, PT, R85, R78, PT ;  /* 0x0000004e5500720c */ /* 0x000fe20003f46270 */
[----:B------:R-:W-:Y:S02]  /*139f0*/  ULDC.64 UR4, c[0x0][0xb80] ;  /* 0x0002e00000047ab9 */ /* 0x000fe40000000a00 */
[----:B------:R-:W-:-:S02]  /*13a00*/  VIADD R0, R19, 0x32420 ;  /* 0x0003242013007836 */ /* 0x000fc40000000000 */
[----:B------:R-:W-:Y:S01]  /*13a10*/  IMAD.IADD R21, R21, 0x1, R79 ;  /* 0x0000000115157824 */ /* 0x000fe200078e024f */
[C---:B------:R-:W-:Y:S02]  /*13a20*/  LEA R79, P3, R20.reuse, UR4, 0x1 ;  /* 0x00000004144f7c11 */ /* 0x040fe4000f8608ff */
[----:B------:R-:W-:Y:S02]  /*13a30*/  PRMT R0, RZ, 0x654, R0 ;  /* 0x00000654ff007816 */ /* 0x000fe40000000000 */
[----:B------:R-:W-:Y:S01]  /*13a40*/  LEA.HI.X R84, R20, UR5, R21, 0x1, P3 ;  /* 0x0000000514547c11 */ /* 0x000fe200098f0c15 */
[C---:B------:R-:W-:Y:S02]  /*13a50*/  VIADD R77, R85.reuse, 0x20 ;  /* 0x00000020554d7836 */ /* 0x040fe40000000000 */
[----:B------:R-:W-:Y:S01]  /*13a60*/  VIADD R3, R85, 0x40 ;  /* 0x0000004055037836 */ /* 0x000fe20000000000 */
[----:B0-----:R0:W-:Y:S01]  /*13a70*/  SYNCS.ARRIVE.TRANS64.RED.A1T0 RZ, [R0+URZ], RZ ;  /* 0x000000ff00ff79a7 */ /* 0x0011e2000810043f */
[----:B------:R1:W2:Y:S01]  /*13a80*/  SHFL.IDX PT, R82, R79, RZ, 0x181f ;  /* 0x00181fff4f527589 */ /* 0x0002a200000e0000 */
[----:B------:R-:W-:-:S02]  /*13a90*/  ISETP.GE.AND P1, PT, R77, R78, PT ;  /* 0x0000004e4d00720c */ /* 0x000fc40003f26270 */
[----:B------:R-:W-:Y:S01]  /*13aa0*/  ISETP.GE.AND P0, PT, R3, R78, PT ;  /* 0x0000004e0300720c */ /* 0x000fe20003f06270 */
[----:B0-----:R1:W0:Y:S01]  /*13ab0*/  SHFL.IDX PT, R0, R84, RZ, 0x181f ;  /* 0x00181fff54007589 */ /* 0x00122200000e0000 */
[----:B------:R-:W-:Y:S11]  /*13ac0*/  @P2 BRA `(.L_x_5706) ;  /* 0x0000000000442947 */ /* 0x000ff60003800000 */
[----:B------:R-:W-:Y:S02]  /*13ad0*/  ULDC UR4, c[0x0][0xbc8] ;  /* 0x0002f20000047ab9 */ /* 0x000fe40000000800 */
[----:B------:R-:W-:Y:S02]  /*13ae0*/  ISETP.GE.AND P2, PT, R95, UR4, PT ;  /* 0x000000045f007c0c */ /* 0x000fe4000bf46270 */
[----:B-----5:R-:W-:Y:S02]  /*13af0*/  ISETP.GE.AND P3, PT, R93, UR4, PT ;  /* 0x000000045d007c0c */ /* 0x020fe4000bf66270 */
[----:B------:R-:W-:-:S09]  /*13b00*/  ISETP.GE.AND P4, PT, R88, UR4, PT ;  /* 0x0000000458007c0c */ /* 0x000fd2000bf86270 */
[----:B--2---:R-:W-:-:S04]  /*13b10*/  @!P2 LEA R20, P5, R95, R82, 0x1 ;  /* 0x000000525f14a211 */ /* 0x004fc800078a08ff */
[----:B0-----:R-:W-:Y:S02]  /*13b20*/  @!P2 LEA.HI.X R21, R95, R0, R96, 0x1, P5 ;  /* 0x000000005f15a211 */ /* 0x001fe400028f0c60 */
        /* <DEDUP_REMOVED lines=11> */
.L_x_5706:
[----:B------:R-:W-:Y:S05]  /*13be0*/  BSYNC B1 ;  /* 0x0000000000017941 */ /* 0x000fea0003800000 */
.L_x_5705:
        /* <DEDUP_REMOVED lines=21> */
.L_x_5708:
[----:B------:R-:W-:Y:S05]  /*13d40*/  BSYNC B1 ;  /* 0x0000000000017941 */ /* 0x000fea0003800000 */
.L_x_5707:
        /* <DEDUP_REMOVED lines=21> */
.L_x_5710:
[----:B------:R-:W-:Y:S05]  /*13ea0*/  BSYNC B1 ;  /* 0x0000000000017941 */ /* 0x000fea0003800000 */
.L_x_5709:
[----:B------:R-:W-:Y:S01]  /*13eb0*/  VIADD R3, R85, 0x60 ;  /* 0x0000006055037836 */ /* 0x000fe20000000000 */
[----:B01--4-:R-:W4:Y:S04]  /*13ec0*/  SHFL.IDX PT, R84, R84, 0x3, 0x181f ;  /* 0x00781f0054547f89 */ /* 0x013f2800000e0000 */
        /* <DEDUP_REMOVED lines=22> */
.L_x_5703:
[----:B------:R-:W4:Y:S01]  /*14030*/  LDL.LU R6, [R1+0x5c] ;  /* 0x00005c0001067983 */ /* 0x000f220000300800 */
[----:B------:R-:W-:Y:S01]  /*14040*/  ULDC.64 UR4, c[0x0][0xd00] ;  /* 0x0003400000047ab9 */ /* 0x000fe20000000a00 */
[----:B------:R-:W-:Y:S01]  /*14050*/  IMAD.MOV.U32 R0, RZ, RZ, RZ ;  /* 0x000000ffff007224 */ /* 0x000fe200078e00ff */
[----:B------:R-:W0:Y:S01]  /*14060*/  LDC R25, c[0x0][0xce8] ;  /* 0x00033a00ff197b82 */ /* 0x000e220000000800 */
[----:B------:R-:W2:Y:S01]  /*14070*/  LDL.LU R3, [R1+0x60] ;  /* 0x0000600001037983 */ /* 0x000ea20000300800 */
[----:B------:R-:W-:-:S04]  /*14080*/  ISETP.NE.U32.AND P0, PT, RZ, UR4, PT ;  /* 0x00000004ff007c0c */ /* 0x000fc8000bf05070 */
[----:B------:R-:W-:Y:S02]  /*14090*/  ISETP.NE.AND.EX P0, PT, RZ, UR5, PT, P0 ;  /* 0x00000005ff007c0c */ /* 0x000fe4000bf05300 */
[----:B----4-:R-:W-:-:S04]  /*140a0*/  IADD3 R4, P1, R6, UR4, RZ ;  /* 0x0000000406047c10 */ /* 0x010fc8000ff3e0ff */
[----:B--2---:R-:W-:Y:S01]  /*140b0*/  IADD3.X R5, R3, UR5, RZ, P1, !PT ;  /* 0x0000000503057c10 */ /* 0x004fe20008ffe4ff */
[----:B------:R-:W-:Y:S02]  /*140c0*/  ULDC.64 UR4, c[0x0][0xd08] ;  /* 0x0003420000047ab9 */ /* 0x000fe40000000a00 */
[----:B------:R-:W-:-:S04]  /*140d0*/  ISETP.NE.U32.AND P1, PT, RZ, UR4, PT ;  /* 0x00000004ff007c0c */ /* 0x000fc8000bf25070 */
[----:B------:R2:W5:Y:S01]  /*140e0*/  @P0 LDG.E R0, desc[UR40][R4.64] ;  /* 0x0000002804000981 */ /* 0x000562000c1e1900 */
[----:B------:R-:W-:Y:S01]  /*140f0*/  ISETP.NE.AND.EX P1, PT, RZ, UR5, PT, P1 ;  /* 0x00000005ff007c0c */ /* 0x000fe2000bf25310 */
[----:B------:R-:W4:-:S12]  /*14100*/  S2R R10, SR_TID.X ;  /* 0x00000000000a7919 */ /* 0x000f180000002100 */
[----:B------:R-:W-:Y:S01]  /*14110*/  @P1 IADD3 R6, P2, R6, UR4, RZ ;  /* 0x0000000406061c10 */ /* 0x000fe2000ff5e0ff */
[----:B------:R-:W-:Y:S02]  /*14120*/  ULDC UR4, c[0x0][0xb88] ;  /* 0x0002e20000047ab9 */ /* 0x000fe40000000800 */
[----:B------:R-:W-:Y:S01]  /*14130*/  IMAD.U32 R8, RZ, RZ, UR4 ;  /* 0x00000004ff087e24 */ /* 0x000fe2000f8e00ff */
[----:B------:R-:W-:-:S05]  /*14140*/  @P1 IADD3.X R7, R3, UR5, RZ, P2, !PT ;  /* 0x0000000503071c10 */ /* 0x000fca00097fe4ff */
[----:B------:R2:W5:Y:S01]  /*14150*/  @P1 LDG.E R8, desc[UR40][R6.64] ;  /* 0x0000002806081981 */ /* 0x000562000c1e1900 */
[----:B0-----:R-:W-:Y:S01]  /*14160*/  ISETP.NE.AND P2, PT, R25, 0x1, PT ;  /* 0x000000011900780c */ /* 0x001fe20003f45270 */
[----:B----4-:R-:W-:-:S12]  /*14170*/  VIADD R28, R10, 0xffffff80 ;  /* 0xffffff800a1c7836 */ /* 0x010fd80000000000 */
[----:B------:R-:W0:Y:S01]  /*14180*/  @P2 LDC R27, c[0x0][0xcec] ;  /* 0x00033b00ff1b2b82 */ /* 0x000e220000000800 */
[----:B------:R-:W-:Y:S01]  /*14190*/  ISETP.GE.AND P3, PT, R28, 0x80, PT ;  /* 0x000000801c00780c */ /* 0x000fe20003f66270 */
[----:B--2---:R-:W-:-:S12]  /*141a0*/  @P1 BRA `(.L_x_5712) ;  /* 0x0000000000101947 */ /* 0x004fd80003800000 */
[----:B------:R-:W-:Y:S05]  /*141b0*/  @!P0 BRA `(.L_x_5712) ;  /* 0x00000000000c8947 */ /* 0x000fea0003800000 */
[----:B------:R-:W2:Y:S04]  /*141c0*/  LDG.E R3, desc[UR40][R4.64] ;  /* 0x0000002804037981 */ /* 0x000ea8000c1e1900 */
[----:B-----5:R-:W2:Y:S02]  /*141d0*/  LDG.E R8, desc[UR40][R4.64+0x4] ;  /* 0x0000042804087981 */ /* 0x020ea4000c1e1900 */
[----:B--2---:R-:W-:-:S07]  /*141e0*/  IMAD.IADD R8, R8, 0x1, -R3 ;  /* 0x0000000108087824 */ /* 0x004fce00078e0a03 */
.L_x_5712:
[----:B------:R-:W2:Y:S04]  /*141f0*/  LDL.LU R4, [R1+0x64] ;  /* 0x0000640001047983 */ /* 0x000ea80000300800 */
[----:B------:R-:W4:Y:S04]  /*14200*/  LDL.LU R3, [R1+0x7c] ;  /* 0x00007c0001037983 */ /* 0x000f280000300800 */
[----:B------:R-:W3:Y:S04]  /*14210*/  LDL R26, [R1+0x58] ;  /* 0x00005800011a7983 */ /* 0x000ee80000100800 */
[----:B------:R0:W5:Y:S01]  /*14220*/  LDL R24, [R1+0x28] ;  /* 0x0000280001187983 */ /* 0x0001620000100800 */
[----:B------:R-:W-:Y:S01]  /*14230*/  BSSY B1, `(.L_x_5713) ;  /* 0x000002c000017945 */ /* 0x000fe20003800000 */
[----:B-----5:R-:W-:-:S02]  /*14240*/  SHF.R.S32.HI R11, RZ, 0x1f, R0 ;  /* 0x0000001fff0b7819 */ /* 0x020fc40000011400 */
[----:B--2---:R-:W-:Y:S02]  /*14250*/  SEL R13, R4, RZ, !P0 ;  /* 0x000000ff040d7207 */ /* 0x004fe40004000000 */
[----:B----4-:R-:W-:Y:S02]  /*14260*/  SEL R14, R3, RZ, !P0 ;  /* 0x000000ff030e7207 */ /* 0x010fe40004000000 */
[----:B---3--:R-:W-:Y:S01]  /*14270*/  SHF.R.S32.HI R12, RZ, 0x1f, R26 ;  /* 0x0000001fff0c7819 */ /* 0x008fe2000001141a */
[----:B0-----:R-:W-:Y:S06]  /*14280*/  @P3 BRA `(.L_x_5714) ;  /* 0x0000000000983947 */ /* 0x001fec0003800000 */
[----:B------:R-:W0:Y:S01]  /*14290*/  LDC R9, c[0x0][0xce8] ;  /* 0x00033a00ff097b82 */ /* 0x000e220000000800 */
[----:B------:R-:W-:Y:S01]  /*142a0*/  IADD3 R10, R24, -0x80, R10 ;  /* 0xffffff80180a7810 */ /* 0x000fe20007ffe00a */
[----:B0-----:R-:W-:-:S05]  /*142b0*/  IMAD R3, R8, R9, RZ ;  /* 0x0000000908037224 */ /* 0x001fca00078e02ff */
        /* <DEDUP_REMOVED lines=13> */
[----:B------:R-:W2:Y:S01]  /*14390*/  @P0 LDC R21, c[0x0][0xcf0] ;  /* 0x00033c00ff150b82 */ /* 0x000ea20000000800 */
[----:B------:R-:W-:-:S04]  /*143a0*/  IMAD.WIDE.U32 R4, R13, UR4, R4 ;  /* 0x000000040d047c25 */ /* 0x000fc8000f8e0004 */
[----:B0-----:R-:W-:-:S05]  /*143b0*/  @P0 IMAD.HI.U32 R6, R10, R15, RZ ;  /* 0x0000000f0a060227 */ /* 0x001fca00078e00ff */
[----:B--2---:R-:W-:Y:S01]  /*143c0*/  @P0 SHF.R.U32.HI R3, RZ, R21, R6 ;  /* 0x00000015ff030219 */ /* 0x004fe20000011606 */
        /* <DEDUP_REMOVED lines=18> */
.L_x_5714:
[----:B------:R-:W-:Y:S05]  /*144f0*/  BSYNC B1 ;  /* 0x0000000000017941 */ /* 0x000fea0003800000 */
.L_x_5713:
[--C-:B0-----:R-:W-:Y:S01]  /*14500*/  SHF.R.S32.HI R6, RZ, 0x1f, R28.reuse ;  /* 0x0000001fff067819 */ /* 0x101fe2000001141c */
[----:B------:R-:W0:Y:S01]  /*14510*/  @P2 LDC R9, c[0x0][0xcf0] ;  /* 0x00033c00ff092b82 */ /* 0x000e220000000800 */
[----:B------:R-:W-:Y:S01]  /*14520*/  SHF.R.S32.HI R20, RZ, 0x1f, R28 ;  /* 0x0000001fff147819 */ /* 0x000fe2000001141c */
[----:B------:R-:W-:Y:S01]  /*14530*/  ULDC.64 UR4, c[0x0][0xba0] ;  /* 0x0002e80000047ab9 */ /* 0x000fe20000000a00 */
[-C--:B------:R-:W-:Y:S01]  /*14540*/  LEA.HI R6, R6, R28.reuse, RZ, 0x3 ;  /* 0x0000001c06067211 */ /* 0x080fe200078f18ff */
[----:B------:R-:W-:Y:S01]  /*14550*/  IMAD R3, R11, UR4, RZ ;  /* 0x000000040b037c24 */ /* 0x000fe2000f8e02ff */
[----:B------:R-:W-:Y:S01]  /*14560*/  LEA.HI R20, R20, R28, RZ, 0x3 ;  /* 0x0000001c14147211 */ /* 0x000fe200078f18ff */
[----:B------:R-:W-:Y:S01]  /*14570*/  IMAD.WIDE.U32 R4, R0, UR4, RZ ;  /* 0x0000000400047c25 */ /* 0x000fe2000f8e00ff */
[----:B------:R-:W-:Y:S02]  /*14580*/  LOP3.LUT R6, R6, 0xfffffff8, RZ, 0xc0, !PT ;  /* 0xfffffff806067812 */ /* 0x000fe400078ec0ff */
[----:B------:R-:W-:Y:S01]  /*14590*/  SHF.R.S32.HI R20, RZ, 0x3, R20 ;  /* 0x00000003ff147819 */ /* 0x000fe20000011414 */
[----:B------:R-:W-:Y:S01]  /*145a0*/  IMAD R3, R0, UR5, R3 ;  /* 0x0000000500037c24 */ /* 0x000fe2000f8e0203 */
[----:B------:R-:W-:Y:S01]  /*145b0*/  ULDC.64 UR4, c[0x0][0xbe8] ;  /* 0x0002fa0000047ab9 */ /* 0x000fe20000000a00 */
[----:B------:R-:W-:-:S02]  /*145c0*/  IMAD.IADD R6, R28, 0x1, -R6 ;  /* 0x000000011c067824 */ /* 0x000fc400078e0a06 */
[----:B------:R-:W-:Y:S02]  /*145d0*/  IMAD R0, R12, UR4, RZ ;  /* 0x000000040c007c24 */ /* 0x000fe4000f8e02ff */
[----:B------:R-:W-:Y:S02]  /*145e0*/  IMAD R6, R6, 0x20, R20 ;  /* 0x0000002006067824 */ /* 0x000fe400078e0214 */
[----:B------:R-:W-:Y:S02]  /*145f0*/  IMAD R7, R26, UR5, R0 ;  /* 0x000000051a077c24 */ /* 0x000fe4000f8e0200 */
[----:B------:R-:W-:Y:S02]  /*14600*/  IMAD.IADD R10, R24, 0x1, R6 ;  /* 0x00000001180a7824 */ /* 0x000fe400078e0206 */
[----:B------:R-:W-:Y:S02]  /*14610*/  IMAD.IADD R5, R5, 0x1, R3 ;  /* 0x0000000105057824 */ /* 0x000fe400078e0203 */
[----:B------:R-:W-:-:S04]  /*14620*/  @P2 IMAD.HI.U32 R0, R10, R27, RZ ;  /* 0x0000001b0a002227 */ /* 0x000fc800078e00ff */
[----:B------:R-:W-:Y:S01]  /*14630*/  IMAD.WIDE.U32 R4, R26, UR4, R4 ;  /* 0x000000041a047c25 */ /* 0x000fe2000f8e0004 */
[----:B------:R-:W-:-:S03]  /*14640*/  ULDC.64 UR4, c[0x0][0xbf0] ;  /* 0x0002fc0000047ab9 */ /* 0x000fc60000000a00 */
[----:B------:R-:W-:Y:S01]  /*14650*/  IMAD.MOV.U32 R3, RZ, RZ, R10 ;  /* 0x000000ffff037224 */ /* 0x000fe200078e000a */
[----:B0-----:R-:W-:Y:S01]  /*14660*/  @P2 SHF.R.U32.HI R3, RZ, R9, R0 ;  /* 0x00000009ff032219 */ /* 0x001fe20000011600 */
        /* <DEDUP_REMOVED lines=24> */
[----:B------:R0:W2:Y:S04]  /*147f0*/  SHFL.IDX PT, R0, R4, RZ, 0x181f ;  /* 0x00181fff04007589 */ /* 0x0000a800000e0000 */
[----:B------:R0:W3:Y:S02]  /*14800*/  SHFL.IDX PT, R14, R3, RZ, 0x181f ;  /* 0x00181fff030e7589 */ /* 0x0000e400000e0000 */
.L_x_5926:
[----:B------:R-:W-:Y:S01]  /*14810*/  IMAD R8, R8, R25, RZ ;  /* 0x0000001908087224 */ /* 0x000fe200078e02ff */
[----:B------:R-:W-:Y:S01]  /*14820*/  BSSY B1, `(.L_x_5716) ;  /* 0x000001d000017945 */ /* 0x000fe20003800000 */
[----:B------:R-:W-:-:S05]  /*14830*/  IMAD.IADD R7, R20, 0x1, R24 ;  /* 0x0000000114077824 */ /* 0x000fca00078e0218 */
[----:B------:R-:W-:-:S13]  /*14840*/  ISETP.GE.AND P0, PT, R7, R8, PT ;  /* 0x000000080700720c */ /* 0x000fda0003f06270 */
[----:B------:R-:W-:Y:S05]  /*14850*/  @P0 BRA `(.L_x_5717) ;  /* 0x0000000000640947 */ /* 0x000fea0003800000 */
[----:B------:R-:W4:Y:S01]  /*14860*/  LDL R20, [R1+0xc] ;  /* 0x00000c0001147983 */ /* 0x000f220000100800 */
[----:B------:R-:W-:-:S03]  /*14870*/  ULDC UR4, c[0x0][0xbc8] ;  /* 0x0002f20000047ab9 */ /* 0x000fc60000000800 */
[----:B------:R-:W5:Y:S04]  /*14880*/  LDL R15, [R1+0x4c] ;  /* 0x00004c00010f7983 */ /* 0x000f680000100800 */
[----:B------:R-:W2:Y:S04]  /*14890*/  LDL R9, [R1+0x48] ;  /* 0x0000480001097983 */ /* 0x000ea80000100800 */
[----:B------:R-:W3:Y:S04]  /*148a0*/  LDL R5, [R1+0x50] ;  /* 0x0000500001057983 */ /* 0x000ee80000100800 */
[----:B------:R-:W3:Y:S04]  /*148b0*/  LDL R21, [R1+0x9c] ;  /* 0x00009c0001157983 */ /* 0x000ee80000100800 */
[----:B------:R-:W3:Y:S04]  /*148c0*/  LDL R26, [R1+0x98] ;  /* 0x00009800011a7983 */ /* 0x000ee80000100800 */
[----:B------:R-:W3:Y:S04]  /*148d0*/  LDL R24, [R1+0x94] ;  /* 0x0000940001187983 */ /* 0x000ee80000100800 */
[----:B------:R-:W3:Y:S01]  /*148e0*/  LDL R6, [R1+0x90] ;  /* 0x0000900001067983 */ /* 0x000ee20000100800 */
[----:B----4-:R-:W-:-:S02]  /*148f0*/  ISETP.GE.AND P3, PT, R20, UR4, PT ;  /* 0x0000000414007c0c */ /* 0x010fc4000bf66270 */
[----:B-----5:R-:W-:Y:S02]  /*14900*/  ISETP.GE.AND P2, PT, R15, UR4, PT ;  /* 0x000000040f007c0c */ /* 0x020fe4000bf46270 */
[----:B--2---:R-:W-:Y:S02]  /*14910*/  ISETP.GE.AND P1, PT, R9, UR4, PT ;  /* 0x0000000409007c0c */ /* 0x004fe4000bf26270 */
[----:B---3--:R-:W-:-:S07]  /*14920*/  ISETP.GE.AND P0, PT, R5, UR4, PT ;  /* 0x0000000405007c0c */ /* 0x008fce000bf06270 */
[CC--:B------:R-:W-:Y:S02]  /*14930*/  @!P3 LEA R10, P5, R20.reuse, R14.reuse, 0x1 ;  /* 0x0000000e140ab211 */ /* 0x0c0fe400078a08ff */
[----:B------:R-:W-:Y:S02]  /*14940*/  @!P2 LEA R12, P4, R15, R14, 0x1 ;  /* 0x0000000e0f0ca211 */ /* 0x000fe400078808ff */
[----:B------:R-:W-:Y:S02]  /*14950*/  @!P3 LEA.HI.X R11, R20, R0, R21, 0x1, P5 ;  /* 0x00000000140bb211 */ /* 0x000fe400028f0c15 */
[----:B------:R-:W-:Y:S02]  /*14960*/  @!P1 LEA R20, P5, R9, R14, 0x1 ;  /* 0x0000000e09149211 */ /* 0x000fe400078a08ff */
[----:B------:R-:W-:Y:S02]  /*14970*/  @!P2 LEA.HI.X R13, R15, R0, R26, 0x1, P4 ;  /* 0x000000000f0da211 */ /* 0x000fe400020f0c1a */
[----:B------:R-:W-:-:S02]  /*14980*/  @!P0 LEA R14, P4, R5, R14, 0x1 ;  /* 0x0000000e050e8211 */ /* 0x000fc400078808ff */
[-C--:B------:R-:W-:Y:S02]  /*14990*/  @!P1 LEA.HI.X R21, R9, R0.reuse, R24, 0x1, P5 ;  /* 0x0000000009159211 */ /* 0x080fe400028f0c18 */
[----:B------:R-:W-:Y:S01]  /*149a0*/  @!P0 LEA.HI.X R15, R5, R0, R6, 0x1, P4 ;  /* 0x00000000050f8211 */ /* 0x000fe200020f0c06 */
[----:B------:R4:W-:Y:S04]  /*149b0*/  @!P3 ST.E.128 desc[UR40][R10.64], RZ ;  /* 0x000000ff0a00b985 */ /* 0x0009e8000c101d28 */
[----:B------:R4:W-:Y:S04]  /*149c0*/  @!P2 ST.E.128 desc[UR40][R12.64], RZ ;  /* 0x000000ff0c00a985 */ /* 0x0009e8000c101d28 */
[----:B------:R4:W-:Y:S04]  /*149d0*/  @!P1 ST.E.128 desc[UR40][R20.64], RZ ;  /* 0x000000ff14009985 */ /* 0x0009e8000c101d28 */
[----:B------:R4:W-:Y:S02]  /*149e0*/  @!P0 ST.E.128 desc[UR40][R14.64], RZ ;  /* 0x000000ff0e008985 */ /* 0x0009e4000c101d28 */
.L_x_5717:
[----:B------:R-:W-:Y:S05]  /*149f0*/  BSYNC B1 ;  /* 0x0000000000017941 */ /* 0x000fea0003800000 */
.L_x_5716:
[----:B------:R-:W-:-:S03]  /*14a00*/  UMOV UR4, 0xffffffff ;  /* 0xffffffff00047882 */ /* 0x000fc60000000000 */
[----:B------:R-:W-:Y:S05]  /*14a10*/  BRA.DIV UR4, `(.L_x_5718) ;  /* 0x0000009e048c7947 */ /* 0x000fea000b800000 */
[----:B--2---:R2:W0:Y:S04]  /*14a20*/  SHFL.IDX PT, R0, R4, 0x1, 0x181f ;  /* 0x00381f0004007f89 */ /* 0x00442800000e0000 */
[----:B---34-:R2:W3:Y:S02]  /*14a30*/  SHFL.IDX PT, R14, R3, 0x1, 0x181f ;  /* 0x00381f00030e7f89 */ /* 0x0184e400000e0000 */
.L_x_5930:
[----:B------:R-:W-:Y:S01]  /*14a40*/  VIADD R5, R7, 0x20 ;  /* 0x0000002007057836 */ /* 0x000fe20000000000 */
[----:B------:R-:W-:Y:S04]  /*14a50*/  BSSY B1, `(.L_x_5719) ;  /* 0x000001c000017945 */ /* 0x000fe80003800000 */
[----:B------:R-:W-:-:S13]  /*14a60*/  ISETP.GE.AND P0, PT, R5, R8, PT ;  /* 0x000000080500720c */ /* 0x000fda0003f06270 */
[----:B------:R-:W-:Y:S05]  /*14a70*/  @P0 BRA `(.L_x_5720) ;  /* 0x0000000000640947 */ /* 0x000fea0003800000 */
[----:B------:R-:W4:Y:S01]  /*14a80*/  LDL R20, [R1+0xc] ;  /* 0x00000c0001147983 */ /* 0x000f220000100800 */
[----:B------:R-:W-:-:S03]  /*14a90*/  ULDC UR4, c[0x0][0xbc8] ;  /* 0x0002f20000047ab9 */ /* 0x000fc60000000800 */
[----:B------:R-:W5:Y:S04]  /*14aa0*/  LDL R15, [R1+0x4c] ;  /* 0x00004c00010f7983 */ /* 0x000f680000100800 */
[----:B------:R-:W2:Y:S04]  /*14ab0*/  LDL R24, [R1+0x48] ;  /* 0x0000480001187983 */ /* 0x000ea80000100800 */
[----:B------:R-:W3:Y:S04]  /*14ac0*/  LDL R6, [R1+0x50] ;  /* 0x0000500001067983 */ /* 0x000ee80000100800 */
[----:B------:R-:W0:Y:S04]  /*14ad0*/  LDL R21, [R1+0x9c] ;  /* 0x00009c0001157983 */ /* 0x000e280000100800 */
        /* <DEDUP_REMOVED lines=8> */
[C---:B------:R-:W-:Y:S02]  /*14b60*/  @!P2 LEA R12, P4, R15.reuse, R14, 0x1 ;  /* 0x0000000e0f0ca211 */ /* 0x040fe400078808ff */
[----:B0-----:R-:W-:Y:S02]  /*14b70*/  @!P3 LEA.HI.X R11, R20, R0, R21, 0x1, P5 ;  /* 0x00000000140bb211 */ /* 0x001fe400028f0c15 */
        /* <DEDUP_REMOVED lines=9> */
.L_x_5720:
[----:B------:R-:W-:Y:S05]  /*14c10*/  BSYNC B1 ;  /* 0x0000000000017941 */ /* 0x000fea0003800000 */
.L_x_5719:
[----:B------:R-:W-:-:S03]  /*14c20*/  UMOV UR4, 0xffffffff ;  /* 0xffffffff00047882 */ /* 0x000fc60000000000 */
[----:B------:R-:W-:Y:S05]  /*14c30*/  BRA.DIV UR4, `(.L_x_5721) ;  /* 0x0000009e044c7947 */ /* 0x000fea000b800000 */
[----:B0-----:R0:W0:Y:S04]  /*14c40*/  SHFL.IDX PT, R0, R4, 0x2, 0x181f ;  /* 0x00581f0004007f89 */ /* 0x00102800000e0000 */
[----:B---34-:R3:W4:Y:S02]  /*14c50*/  SHFL.IDX PT, R14, R3, 0x2, 0x181f ;  /* 0x00581f00030e7f89 */ /* 0x01872400000e0000 */
.L_x_5934:
[----:B------:R-:W-:Y:S01]  /*14c60*/  VIADD R5, R7, 0x40 ;  /* 0x0000004007057836 */ /* 0x000fe20000000000 */
[----:B------:R-:W-:Y:S04]  /*14c70*/  BSSY B1, `(.L_x_5722) ;  /* 0x000001c000017945 */ /* 0x000fe80003800000 */
[----:B------:R-:W-:-:S13]  /*14c80*/  ISETP.GE.AND P0, PT, R5, R8, PT ;  /* 0x000000080500720c */ /* 0x000fda0003f06270 */
[----:B------:R-:W-:Y:S05]  /*14c90*/  @P0 BRA `(.L_x_5723) ;  /* 0x0000000000640947 */ /* 0x000fea0003800000 */
[----:B------:R-:W5:Y:S01]  /*14ca0*/  LDL R20, [R1+0xc] ;  /* 0x00000c0001147983 */ /* 0x000f620000100800 */
[----:B------:R-:W-:-:S03]  /*14cb0*/  ULDC UR4, c[0x0][0xbc8] ;  /* 0x0002f20000047ab9 */ /* 0x000fc60000000800 */
[----:B------:R-:W2:Y:S04]  /*14cc0*/  LDL R15, [R1+0x4c] ;  /* 0x00004c00010f7983 */ /* 0x000ea80000100800 */
[----:B------:R-:W3:Y:S04]  /*14cd0*/  LDL R24, [R1+0x48] ;  /* 0x0000480001187983 */ /* 0x000ee80000100800 */
[----:B------:R-:W4:Y:S04]  /*14ce0*/  LDL R6, [R1+0x50] ;  /* 0x0000500001067983 */ /* 0x000f280000100800 */
[----:B------:R-:W0:Y:S04]  /*14cf0*/  LDL R21, [R1+0x9c] ;  /* 0x00009c0001157983 */ /* 0x000e280000100800 */
[----:B------:R-:W4:Y:S04]  /*14d00*/  LDL R26, [R1+0x98] ;  /* 0x00009800011a7983 */ /* 0x000f280000100800 */
[----:B------:R-:W4:Y:S04]  /*14d10*/  LDL R25, [R1+0x94] ;  /* 0x0000940001197983 */ /* 0x000f280000100800 */
[----:B------:R-:W4:Y:S01]  /*14d20*/  LDL R9, [R1+0x90] ;  /* 0x0000900001097983 */ /* 0x000f220000100800 */
[----:B-----5:R-:W-:-:S02]  /*14d30*/  ISETP.GE.AND P3, PT, R20, UR4, PT ;  /* 0x0000000414007c0c */ /* 0x020fc4000bf66270 */
[----:B--2---:R-:W-:Y:S02]  /*14d40*/  ISETP.GE.AND P2, PT, R15, UR4, PT ;  /* 0x000000040f007c0c */ /* 0x004fe4000bf46270 */
[----:B---3--:R-:W-:Y:S02]  /*14d50*/  ISETP.GE.AND P1, PT, R24, UR4, PT ;  /* 0x0000000418007c0c */ /* 0x008fe4000bf26270 */
[----:B----4-:R-:W-:-:S07]  /*14d60*/  ISETP.GE.AND P0, PT, R6, UR4, PT ;  /* 0x0000000406007c0c */ /* 0x010fce000bf06270 */
        /* <DEDUP_REMOVED lines=12> */
.L_x_5723:
[----:B------:R-:W-:Y:S05]  /*14e30*/  BSYNC B1 ;  /* 0x0000000000017941 */ /* 0x000fea0003800000 */
.L_x_5722:
[----:B------:R-:W-:-:S03]  /*14e40*/  UMOV UR4, 0xffffffff ;  /* 0xffffffff00047882 */ /* 0x000fc60000000000 */
[----:B------:R-:W-:Y:S05]  /*14e50*/  BRA.DIV UR4, `(.L_x_5724) ;  /* 0x0000009e040c7947 */ /* 0x000fea000b800000 */
[----:B0-----:R0:W0:Y:S04]  /*14e60*/  SHFL.IDX PT, R0, R4, 0x3, 0x181f ;  /* 0x00781f0004007f89 */ /* 0x00102800000e0000 */
[----:B----4-:R4:W0:Y:S02]  /*14e70*/  SHFL.IDX PT, R14, R3, 0x3, 0x181f ;  /* 0x00781f00030e7f89 */ /* 0x01082400000e0000 */
.L_x_5938:
[----:B--234-:R-:W-:-:S05]  /*14e80*/  VIADD R3, R7, 0x60 ;  /* 0x0000006007037836 */ /* 0x01cfca0000000000 */
[----:B------:R-:W-:-:S13]  /*14e90*/  ISETP.GE.AND P0, PT, R3, R8, PT ;  /* 0x000000080300720c */ /* 0x000fda0003f06270 */
[----:B------:R-:W-:Y:S05]  /*14ea0*/  @P0 BRA `(.L_x_5711) ;  /* 0x0000000000640947 */ /* 0x000fea0003800000 */
[----:B------:R-:W2:Y:S01]  /*14eb0*/  LDL R9, [R1+0xc] ;  /* 0x00000c0001097983 */ /* 0x000ea20000100800 */
[----:B------:R-:W-:-:S03]  /*14ec0*/  ULDC UR4, c[0x0][0xbc8] ;  /* 0x0002f20000047ab9 */ /* 0x000fc60000000800 */
[----:B------:R-:W3:Y:S04]  /*14ed0*/  LDL R15, [R1+0x4c] ;  /* 0x00004c00010f7983 */ /* 0x000ee80000100800 */
[----:B------:R-:W4:Y:S04]  /*14ee0*/  LDL R12, [R1+0x48] ;  /* 0x00004800010c7983 */ /* 0x000f280000100800 */
[----:B------:R-:W5:Y:S04]  /*14ef0*/  LDL R10, [R1+0x50] ;  /* 0x00005000010a7983 */ /* 0x000f680000100800 */
[----:B------:R-:W5:Y:S04]  /*14f00*/  LDL R21, [R1+0x9c] ;  /* 0x00009c0001157983 */ /* 0x000f680000100800 */
[----:B------:R-:W5:Y:S04]  /*14f10*/  LDL R20, [R1+0x98] ;  /* 0x0000980001147983 */ /* 0x000f680000100800 */
[----:B------:R-:W5:Y:S04]  /*14f20*/  LDL R13, [R1+0x94] ;  /* 0x00009400010d7983 */ /* 0x000f680000100800 */
[----:B------:R-:W5:Y:S01]  /*14f30*/  LDL R11, [R1+0x90] ;  /* 0x00009000010b7983 */ /* 0x000f620000100800 */
[----:B--2---:R-:W-:-:S02]  /*14f40*/  ISETP.GE.AND P3, PT, R9, UR4, PT ;  /* 0x0000000409007c0c */ /* 0x004fc4000bf66270 */
[----:B---3--:R-:W-:Y:S02]  /*14f50*/  ISETP.GE.AND P2, PT, R15, UR4, PT ;  /* 0x000000040f007c0c */ /* 0x008fe4000bf46270 */
[----:B----4-:R-:W-:Y:S02]  /*14f60*/  ISETP.GE.AND P1, PT, R12, UR4, PT ;  /* 0x000000040c007c0c */ /* 0x010fe4000bf26270 */
[----:B-----5:R-:W-:-:S07]  /*14f70*/  ISETP.GE.AND P0, PT, R10, UR4, PT ;  /* 0x000000040a007c0c */ /* 0x020fce000bf06270 */
[-C--:B0-----:R-:W-:Y:S02]  /*14f80*/  @!P3 LEA R4, P5, R9, R14.reuse, 0x1 ;  /* 0x0000000e0904b211 */ /* 0x081fe400078a08ff */
        /* <DEDUP_REMOVED lines=11> */
.L_x_5711:
[----:B------:R-:W-:Y:S05]  /*15040*/  BSYNC B0 ;  /* 0x0000000000007941 */ /* 0x000fea0003800000 */
.L_x_5702:
[----:B------:R-:W-:Y:S02]  /*15050*/  ULDC UR4, c[0x0][0xd3c] ;  /* 0x00034f0000047ab9 */ /* 0x000fe40000000800 */
[----:B------:R-:W-:-:S13]  /*15060*/  ISETP.GE.AND P0, PT, R91, UR4, PT ;  /* 0x000000045b007c0c */ /* 0x000fda000bf06270 */
[----:B------:R-:W-:Y:S05]  /*15070*/  @!P0 BRA `(.L_x_5725) ;  /* 0xfffffec000448947 */ /* 0x000fea000383ffff */
[----:B------:R-:W-:Y:S05]  /*15080*/  BRA `(.L_x_5576) ;  /* 0x0000008800247947 */ /* 0x000fea0003800000 */
.L_x_5574:
        /* <DEDUP_REMOVED lines=18> */
.L_x_5726:
        /* <DEDUP_REMOVED lines=42> */
.L_x_5732:
        /* <DEDUP_REMOVED lines=12> */
.L_x_5731:
[----:B------:R-:W-:Y:S05]  /*15510*/  BSYNC B0 ;  /* 0x0000000000007941 */ /* 0x000fea0003800000 */
.L_x_5730:
        /* <DEDUP_REMOVED lines=21> */
.L_x_5728:
        /* <DEDUP_REMOVED lines=20> */
.L_x_5733:
        /* <DEDUP_REMOVED lines=14> */
[-C--:B------:R-:W-:Y:S01]  /*15890*/  @!P1 IADD3 R4, R4, -R9.reuse, RZ ;  /* 0x8000000904049210 */ /* 0x080fe20007ffe0ff */
        /* <DEDUP_REMOVED lines=42> */
.L_x_5729:
[----:B------:R-:W-:Y:S02]  /*15b40*/  IMAD.MOV.U32 R17, RZ, RZ, RZ ;  /* 0x000000ffff117224 */ /* 0x000fe400078e00ff */
[----:B------:R-:W-:Y:S02]  /*15b50*/  IMAD.U32 R16, RZ, RZ, UR6 ;  /* 0x00000006ff107e24 */ /* 0x000fe4000f8e00ff */
[----:B------:R-:W-:-:S07]  /*15b60*/  IMAD.MOV.U32 R18, RZ, RZ, RZ ;  /* 0x000000ffff127224 */ /* 0x000fce00078e00ff */
.L_x_5734:
[----:B------:R-:W-:-:S13]  /*15b70*/  ISETP.NE.AND P0, PT, R0, RZ, PT ;  /* 0x000000ff0000720c */ /* 0x000fda0003f05270 */
[----:B------:R-:W1:Y:S01]  /*15b80*/  @!P0 S2R R3, SR_CgaCtaId ;  /* 0x0000000000038919 */ /* 0x000e620000008800 */
[----:B------:R-:W-:-:S04]  /*15b90*/  @!P0 MOV R0, 0x400 ;  /* 0x0000040000008802 */ /* 0x000fc80000000f00 */
[----:B-1----:R-:W-:-:S05]  /*15ba0*/  @!P0 LEA R0, R3, R0, 0x18 ;  /* 0x0000000003008211 */ /* 0x002fca00078ec0ff */
[----:B------:R1:W-:Y:S01]  /*15bb0*/  @!P0 STS.128 [R0+0x324d0], R16 ;  /* 0x0324d01000008388 */ /* 0x0003e20000000c00 */
[----:B------:R-:W-:Y:S06]  /*15bc0*/  BAR.ARV 0x5, 0x180 ;  /* 0x0146000000007b1d */ /* 0x000fec0000002000 */
.L_x_5727:
        /* <DEDUP_REMOVED lines=38> */
.L_x_5881:
[----:B0-----:R-:W0:Y:S02]  /*15e30*/  LDC.64 R2, c[0x0][0xd88] ;  /* 0x00036200ff027b82 */ /* 0x001e240000000a00 */
[----:B0-----:R-:W-:-:S05]  /*15e40*/  IMAD.WIDE R2, R19, 0x4, R2 ;  /* 0x0000000413027825 */ /* 0x001fca00078e0202 */
[----:B-1----:R-:W1:Y:S01]  /*15e50*/  LDG.E R13, desc[UR40][R2.64] ;  /* 0x00000028020d7981 */ /* 0x002e62000c1e1900 */
[----:B------:R-:W-:Y:S05]  /*15e60*/  YIELD ;  /* 0x0000000000007946 */ /* 0x000fea0003800000 */
[----:B------:R-:W-:Y:S01]  /*15e70*/  ULDC.64 UR4, c[0x0][0xb20] ;  /* 0x0002c80000047ab9 */ /* 0x000fe20000000a00 */
[----:B--2---:R-:W-:Y:S01]  /*15e80*/  IMAD.MOV.U32 R0, RZ, RZ, RZ ;  /* 0x000000ffff007224 */ /* 0x004fe200078e00ff */
[----:B------:R-:W-:Y:S01]  /*15e90*/  ISETP.NE.U32.AND P0, PT, RZ, UR4, PT ;  /* 0x00000004ff007c0c */ /* 0x000fe2000bf05070 */
[----:B------:R-:W-:Y:S01]  /*15ea0*/  IMAD.MOV.U32 R10, RZ, RZ, RZ ;  /* 0x000000ffff0a7224 */ /* 0x000fe200078e00ff */
[----:B------:R-:W-:Y:S01]  /*15eb0*/  ULDC.64 UR10, c[0x0][0xb10] ;  /* 0x0002c400000a7ab9 */ /* 0x000fe20000000a00 */
[----:B------:R-:W-:Y:S01]  /*15ec0*/  ULDC.64 UR8, c[0x0][0xb08] ;  /* 0x0002c20000087ab9 */ /* 0x000fe20000000a00 */
[----:B------:R-:W-:Y:S01]  /*15ed0*/  ISETP.NE.AND.EX P0, PT, RZ, UR5, PT, P0 ;  /* 0x00000005ff007c0c */ /* 0x000fe2000bf05300 */
[----:B------:R-:W-:Y:S01]  /*15ee0*/  ULDC.64 UR6, c[0x0][0xb00] ;  /* 0x0002c00000067ab9 */ /* 0x000fe20000000a00 */
[----:B-1----:R-:W-:Y:S01]  /*15ef0*/  SHF.R.S32.HI R4, RZ, 0x1f, R13 ;  /* 0x0000001fff047819 */ /* 0x002fe2000001140d */
[----:B-----5:R-:W-:-:S10]  /*15f00*/  IMAD.SHL.U32 R8, R13, 0x4, RZ ;  /* 0x000000040d087824 */ /* 0x020fd400078e00ff */
        /* <DEDUP_REMOVED lines=12> */
[C---:B------:R-:W-:Y:S01]  /*15fd0*/  IADD3 R6, P5, R8.reuse, UR6, RZ ;  /* 0x0000000608067c10 */ /* 0x040fe2000ffbe0ff */
[----:B------:R-:W-:Y:S01]  /*15fe0*/  IMAD.MOV.U32 R9, RZ, RZ, RZ ;  /* 0x000000ffff097224 */ /* 0x000fe200078e00ff */
[----:B------:R-:W-:Y:S01]  /*15ff0*/  ISETP.NE.AND.EX P3, PT, RZ, UR11, PT, P3 ;  /* 0x0000000bff007c0c */ /* 0x000fe2000bf65330 */
[----:B------:R-:W-:Y:S01]  /*16000*/  STL [R1+0x24], R15 ;  /* 0x0000240f01007387 */ /* 0x000fe20000100800 */
[----:B------:R-:W-:Y:S02]  /*16010*/  ISETP.NE.U32.AND P0, PT, RZ, UR6, PT ;  /* 0x00000006ff007c0c */ /* 0x000fe4000bf05070 */
[----:B-1----:R-:W-:-:S02]  /*16020*/  IADD3 R2, P4, R8, UR4, RZ ;  /* 0x0000000408027c10 */ /* 0x002fc4000ff9e0ff */
[----:B------:R-:W-:Y:S02]  /*16030*/  ISETP.NE.U32.AND P1, PT, RZ, UR8, PT ;  /* 0x00000008ff007c0c */ /* 0x000fe4000bf25070 */
[C---:B------:R-:W-:Y:S02]  /*16040*/  IADD3.X R3, R15.reuse, UR5, RZ, P4, !PT ;  /* 0x000000050f037c10 */ /* 0x040fe4000a7fe4ff */
[----:B0-----:R-:W-:Y:S01]  /*16050*/  IADD3 R4, P4, R8, UR8, RZ ;  /* 0x0000000808047c10 */ /* 0x001fe2000ff9e0ff */
[----:B------:R-:W-:Y:S01]  /*16060*/  ULDC UR4, c[0x0][0x288] ;  /* 0x0000a20000047ab9 */ /* 0x000fe20000000800 */
[----:B------:R-:W-:Y:S01]  /*16070*/  ISETP.NE.AND.EX P0, PT, RZ, UR7, PT, P0 ;  /* 0x00000007ff007c0c */ /* 0x000fe2000bf05300 */
[----:B------:R-:W2:Y:S01]  /*16080*/  @P2 LDG.E R10, desc[UR40][R2.64] ;  /* 0x00000028020a2981 */ /* 0x000ea2000c1e1900 */
[----:B------:R-:W-:Y:S02]  /*16090*/  IADD3.X R5, R15, UR9, RZ, P4, !PT ;  /* 0x000000090f057c10 */ /* 0x000fe4000a7fe4ff */
[----:B------:R-:W-:-:S02]  /*160a0*/  ISETP.NE.AND.EX P1, PT, RZ, UR9, PT, P1 ;  /* 0x00000009ff007c0c */ /* 0x000fc4000bf25310 */
[----:B------:R-:W-:-:S07]  /*160b0*/  IADD3.X R7, R15, UR7, RZ, P5, !PT ;  /* 0x000000070f077c10 */ /* 0x000fce000affe4ff */
[----:B------:R0:W5:Y:S04]  /*160c0*/  @P0 LDG.E R12, desc[UR40][R6.64] ;  /* 0x00000028060c0981 */ /* 0x000168000c1e1900 */
[----:B------:R0:W5:Y:S04]  /*160d0*/  @P1 LDG.E R9, desc[UR40][R4.64] ;  /* 0x0000002804091981 */ /* 0x000168000c1e1900 */
[----:B--2---:R1:W-:Y:S02]  /*160e0*/  STL [R1+0x3c], R10 ;  /* 0x00003c0a01007387 */ /* 0x0043e40000100800 */
[----:B-1----:R-:W-:Y:S01]  /*160f0*/  @P3 IADD3 R10, P4, R8, UR10, RZ ;  /* 0x0000000a080a3c10 */ /* 0x002fe2000ff9e0ff */
[----:B------:R-:W-:Y:S01]  /*16100*/  IMAD.U32 R8, RZ, RZ, UR4 ;  /* 0x00000004ff087e24 */ /* 0x000fe2000f8e00ff */
[----:B------:R-:W-:-:S02]  /*16110*/  ULDC.64 UR4, c[0x0][0x418] ;  /* 0x0001060000047ab9 */ /* 0x000fc40000000a00 */
[----:B------:R-:W-:-:S05]  /*16120*/  @P3 IADD3.X R11, R15, UR11, RZ, P4, !PT ;  /* 0x0000000b0f0b3c10 */ /* 0x000fca000a7fe4ff */
        /* <DEDUP_REMOVED lines=12> */
[----:B0---4-:R-:W-:Y:S06]  /*161f0*/  @P3 BRA `(.L_x_5736) ;  /* 0x0000000000143947 */ /* 0x011fec0003800000 */
[----:B------:R-:W-:Y:S05]  /*16200*/  @!P2 BRA `(.L_x_5736) ;  /* 0x000000000010a947 */ /* 0x000fea0003800000 */
[----:B------:R-:W2:Y:S04]  /*16210*/  LDG.E R11, desc[UR40][R2.64] ;  /* 0x00000028020b7981 */ /* 0x000ea8000c1e1900 */
[----:B------:R-:W2:Y:S02]  /*16220*/  LDG.E R2, desc[UR40][R2.64+0x4] ;  /* 0x0000042802027981 */ /* 0x000ea4000c1e1900 */
[----:B--2--5:R-:W-:-:S05]  /*16230*/  IMAD.IADD R14, R2, 0x1, -R11 ;  /* 0x00000001020e7824 */ /* 0x024fca00078e0a0b */
[----:B------:R0:W-:Y:S02]  /*16240*/  STL [R1+0x40], R14 ;  /* 0x0000400e01007387 */ /* 0x0001e40000100800 */
.L_x_5736:
        /* <DEDUP_REMOVED lines=12> */
.L_x_5737:
[----:B------:R-:W-:Y:S05]  /*16310*/  @!P0 BRA `(.L_x_5738) ;  /* 0x00000000000c8947 */ /* 0x000fea0003800000 */
[----:B------:R-:W2:Y:S04]  /*16320*/  LDG.E R10, desc[UR40][R6.64] ;  /* 0x00000028060a7981 */ /* 0x000ea8000c1e1900 */
[----:B------:R-:W2:Y:S02]  /*16330*/  LDG.E R6, desc[UR40][R6.64+0x4] ;  /* 0x0000042806067981 */ /* 0x000ea4000c1e1900 */
[----:B--2---:R-:W-:-:S07]  /*16340*/  IMAD.IADD R10, R6, 0x1, -R10 ;  /* 0x00000001060a7824 */ /* 0x004fce00078e0a0a */
.L_x_5738:
        /* <DEDUP_REMOVED lines=47> */
.L_x_5941:
[----:B--2---:R-:W-:Y:S02]  /*16640*/  ISETP.NE.AND P0, PT, R14, RZ, PT ;  /* 0x000000ff0e00720c */ /* 0x004fe40003f05270 */
[----:B------:R-:W-:-:S11]  /*16650*/  PLOP3.LUT P6, PT, PT, PT, PT, 0x8, 0x0 ;  /* 0x000000000000781c */ /* 0x000fd60003fce170 */
[----:B------:R-:W-:Y:S05]  /*16660*/  @P0 BRA `(.L_x_5742) ;  /* 0x00000000000c0947 */ /* 0x000fea0003800000 */
[----:B------:R-:W-:-:S03]  /*16670*/  UMOV UR4, 0xffffffff ;  /* 0xffffffff00047882 */ /* 0x000fc60000000000 */
[----:B------:R-:W-:Y:S05]  /*16680*/  BRA.DIV UR4, `(.L_x_5743) ;  /* 0x00000086047c7947 */ /* 0x000fea000b800000 */
[----:B------:R-:W-:-:S13]  /*16690*/  ELECT P6, URZ, PT ;  /* 0x00000000003f782f */ /* 0x000fda00038c0000 */
.L_x_5742:
        /* <DEDUP_REMOVED lines=10> */
.L_x_5944:
[----:B------:R-:W-:Y:S05]  /*16740*/  BSYNC B1 ;  /* 0x0000000000017941 */ /* 0x000fea0003800000 */
.L_x_5744:
        /* <DEDUP_REMOVED lines=14> */
.L_x_5945:
[----:B------:R-:W-:Y:S05]  /*16830*/  BSYNC B2 ;  /* 0x0000000000027941 */ /* 0x000fea0003800000 */
.L_x_5748:
        /* <DEDUP_REMOVED lines=9> */
.L_x_5751:
[----:B------:R-:W-:Y:S05]  /*168d0*/  BSYNC B2 ;  /* 0x0000000000027941 */ /* 0x000fea0003800000 */
.L_x_5750:
        /* <DEDUP_REMOVED lines=14> */
.L_x_5752:
        /* <DEDUP_REMOVED lines=13> */
.L_x_5946:
[----:B------:R-:W-:Y:S05]  /*16a90*/  BSYNC B2 ;  /* 0x0000000000027941 */ /* 0x000fea0003800000 */
.L_x_5753:
        /* <DEDUP_REMOVED lines=11> */
.L_x_5756:
[----:B------:R-:W-:Y:S05]  /*16b50*/  BSYNC B2 ;  /* 0x0000000000027941 */ /* 0x000fea0003800000 */
.L_x_5755:
        /* <DEDUP_REMOVED lines=11> */
.L_x_5757:
        /* <DEDUP_REMOVED lines=15> */
.L_x_5758:
        /* <DEDUP_REMOVED lines=15> */
.L_x_5759:
        /* <DEDUP_REMOVED lines=15> */
.L_x_5760:
        /* <DEDUP_REMOVED lines=10> */
.L_x_5747:
[----:B------:R-:W-:Y:S05]  /*16f80*/  BSYNC B1 ;  /* 0x0000000000017941 */ /* 0x000fea0003800000 */
.L_x_5746:
        /* <DEDUP_REMOVED lines=13> */
.L_x_5776:
[----:B------:R-:W-:Y:S05]  /*17060*/  YIELD ;  /* 0x0000000000007946 */ /* 0x000fea0003800000 */
[----:B------:R-:W-:Y:S04]  /*17070*/  BSSY B1, `(.L_x_5761) ;  /* 0x0000081000017945 */ /* 0x000fe80003800000 */
[----:B---3--:R-:W-:Y:S05]  /*17080*/  @!P6 BRA `(.L_x_5762) ;  /* 0x0000000400fce947 */ /* 0x008fea0003800000 */
[----:B------:R-:W3:Y:S04]  /*17090*/  LDL R7, [R1+0x4] ;  /* 0x0000040001077983 */ /* 0x000ee80000100800 */
[----:B--2---:R-:W3:Y:S04]  /*170a0*/  LDL R4, [R1+0x10] ;  /* 0x0000100001047983 */ /* 0x004ee80000100800 */
[----:B------:R-:W2:Y:S01]  /*170b0*/  LDL R5, [R1+0x20] ;  /* 0x0000200001057983 */ /* 0x000ea20000100800 */
[----:B------:R-:W0:Y:S01]  /*170c0*/  S2R R6, SR_TID.X ;  /* 0x0000000000067919 */ /* 0x000e220000002100 */
[----:B------:R-:W-:Y:S01]  /*170d0*/  BSSY B2, `(.L_x_5763) ;  /* 0x0000007000027945 */ /* 0x000fe20003800000 */
[----:B0-----:R-:W-:-:S04]  /*170e0*/  LOP3.LUT R6, R6, 0x7f, RZ, 0xc0, !PT ;  /* 0x0000007f06067812 */ /* 0x001fc800078ec0ff */
[----:B------:R-:W-:Y:S01]  /*170f0*/  ISETP.NE.AND P2, PT, R6, RZ, PT ;  /* 0x000000ff0600720c */ /* 0x000fe20003f45270 */
[----:B---3--:R-:W-:Y:S01]  /*17100*/  IMAD R4, R4, 0x8, R7 ;  /* 0x0000000804047824 */ /* 0x008fe200078e0207 */
[----:B--2---:R-:W-:-:S04]  /*17110*/  SHF.L.U32 R5, R5, 0x1f, RZ ;  /* 0x0000001f05057819 */ /* 0x004fc800000006ff */
[----:B------:R-:W0:Y:S02]  /*17120*/  SYNCS.PHASECHK.TRANS64.TRYWAIT P1, [R4+URZ+0x324a0], R5 ;  /* 0x0324a005040075a7 */ /* 0x000e24000802017f */
[----:B0-----:R-:W-:Y:S05]  /*17130*/  @!P1 BRA `(.L_x_5764) ;  /* 0x0000007c00309947 */ /* 0x001fea0003800000 */
.L_x_5947:
[----:B------:R-:W-:Y:S05]  /*17140*/  BSYNC B2 ;  /* 0x0000000000027941 */ /* 0x000fea0003800000 */
.L_x_5763:
        /* <DEDUP_REMOVED lines=9> */
.L_x_5766:
[----:B------:R-:W-:Y:S05]  /*171e0*/  BSYNC B2 ;  /* 0x0000000000027941 */ /* 0x000fea0003800000 */
.L_x_5765:
        /* <DEDUP_REMOVED lines=13> */
.L_x_5767:
        /* <DEDUP_REMOVED lines=13> */
.L_x_5948:
[----:B------:R-:W-:Y:S05]  /*17390*/  BSYNC B2 ;  /* 0x0000000000027941 */ /* 0x000fea0003800000 */
.L_x_5768:
        /* <DEDUP_REMOVED lines=11> */
.L_x_5771:
[----:B------:R-:W-:Y:S05]  /*17450*/  BSYNC B2 ;  /* 0x0000000000027941 */ /* 0x000fea0003800000 */
.L_x_5770:
        /* <DEDUP_REMOVED lines=11> */
.L_x_5772:
        /* <DEDUP_REMOVED lines=15> */
.L_x_5773:
        /* <DEDUP_REMOVED lines=15> */
.L_x_5774:
        /* <DEDUP_REMOVED lines=15> */
.L_x_5775:
        /* <DEDUP_REMOVED lines=10> */
.L_x_5762:
[----:B------:R-:W-:Y:S05]  /*17880*/  BSYNC B1 ;  /* 0x0000000000017941 */ /* 0x000fea0003800000 */
.L_x_5761:
        /* <DEDUP_REMOVED lines=12> */
.L_x_5740:
[----:B------:R-:W-:Y:S05]  /*17950*/  BSYNC B0 ;  /* 0x0000000000007941 */ /* 0x000fea0003800000 */
.L_x_5739:
        /* <DEDUP_REMOVED lines=14> */
[----:B--23--:R-:W-:-:S04]  /*17a40*/  VIMNMX R4, R10, R0, PT ;  /* 0x000000000a047248 */ /* 0x00cfc80003fe0100 */
[----:B------:R-:W-:Y:S01]  /*17a50*/  ISETP.GT.AND P0, PT, R4, RZ, PT ;  /* 0x000000ff0400720c */ /* 0x000fe20003f04270 */
        /* <DEDUP_REMOVED lines=8> */
[----:B------:R-:W3:Y:S01]  /*17ae0*/  LDC.64 R4, c[0x0][0xd60] ;  /* 0x00035800ff047b82 */ /* 0x000ee20000000a00 */
[----:B------:R-:W2:Y:S08]  /*17af0*/  FLO.U32 R0, UR4 ;  /* 0x0000000400007d00 */ /* 0x000eb000080e0000 */
[----:B------:R-:W3:Y:S01]  /*17b00*/  POPC R2, UR4 ;  /* 0x0000000400027d09 */ /* 0x000ee20008000000 */
[----:B--2---:R-:W-:-:S13]  /*17b10*/  ISETP.EQ.U32.AND P0, PT, R0, R3, PT ;  /* 0x000000030000720c */ /* 0x004fda0003f02070 */
[----:B---3--:R-:W2:Y:S01]  /*17b20*/  @P0 ATOMG.E.ADD.STRONG.GPU PT, R5, desc[UR40][R4.64], R2 ;  /* 0x00000002040509a8 */ /* 0x008ea200081ee1e8 */
[----:B------:R-:W3:Y:S02]  /*17b30*/  S2R R3, SR_LTMASK ;  /* 0x0000000000037919 */ /* 0x000ee40000003900 */
[----:B---3--:R-:W-:-:S06]  /*17b40*/  LOP3.LUT R3, R3, UR4, RZ, 0xc0, !PT ;  /* 0x0000000403037c12 */ /* 0x008fcc000f8ec0ff */
[----:B------:R-:W3:Y:S01]  /*17b50*/  POPC R3, R3 ;  /* 0x0000000300037309 */ /* 0x000ee20000000000 */
[----:B--2---:R-:W3:Y:S02]  /*17b60*/  SHFL.IDX PT, R0, R5, R0, 0x1f ;  /* 0x00001f0005007589 */ /* 0x004ee400000e0000 */
[----:B---3--:R-:W-:Y:S01]  /*17b70*/  IADD3 R16, R0, UR36, R3 ;  /* 0x0000002400107c10 */ /* 0x008fe2000fffe003 */
[----:B------:R-:W-:Y:S06]  /*17b80*/  BRA `(.L_x_5779) ;  /* 0x0000004c00607947 */ /* 0x000fec0003800000 */
.L_x_5778:
        /* <DEDUP_REMOVED lines=20> */
[----:B0-2---:R-:W-:Y:S05]  /*17cd0*/  CALL.ABS.NOINC R2 ;  /* 0x0000000002007343 */ /* 0x005fea0003c00000 */
.L_x_5781:
[----:B------:R-:W-:Y:S05]  /*17ce0*/  BSYNC B6 ;  /* 0x0000000000067941 */ /* 0x000fea0003800000 */
.L_x_5780:
        /* <DEDUP_REMOVED lines=15> */
[----:B-1----:R-:W-:Y:S02]  /*17de0*/  IMAD.U32 R11, RZ, RZ, UR5 ;  /* 0x00000005ff0b7e24 */ /* 0x002fe4000f8e00ff */
[----:B------:R-:W-:Y:S02]  /*17df0*/  IMAD.MOV.U32 R8, RZ, RZ, 0x70 ;  /* 0x00000070ff087424 */ /* 0x000fe400078e00ff */
[----:B------:R-:W-:Y:S02]  /*17e00*/  IMAD.MOV.U32 R12, RZ, RZ, 0x1 ;  /* 0x00000001ff0c7424 */ /* 0x000fe400078e00ff */
[----:B--2---:R-:W-:-:S07]  /*17e10*/  IMAD.MOV.U32 R13, RZ, RZ, RZ ;  /* 0x000000ffff0d7224 */ /* 0x004fce00078e00ff */
[----:B------:R-:W-:-:S07]  /*17e20*/  LEPC R20, `(.L_x_5784) ;  /* 0x000000001014794e */ /* 0x000fce0000000000 */
[----:B0--3--:R-:W-:Y:S05]  /*17e30*/  CALL.ABS.NOINC R2 ;  /* 0x0000000002007343 */ /* 0x009fea0003c00000 */
.L_x_5784:
        /* <DEDUP_REMOVED lines=16> */
.L_x_5783:
[----:B------:R-:W-:Y:S05]  /*17f40*/  BSYNC B6 ;  /* 0x0000000000067941 */ /* 0x000fea0003800000 */
.L_x_5782:
        /* <DEDUP_REMOVED lines=10> */
[----:B----4-:R2:W3:Y:S02]  /*17ff0*/  @P0 LDG.E R7, desc[UR40][R2.64] ;  /* 0x0000002802070981 */ /* 0x0104e4000c1e1900 */
        /* <DEDUP_REMOVED lines=14> */
.L_x_5951:
        /* <DEDUP_REMOVED lines=12> */
.L_x_5954:
        /* <DEDUP_REMOVED lines=25> */
.L_x_5788:
[----:B------:R-:W3:Y:S04]  /*18330*/  LDL R7, [R1+0x4] ;  /* 0x0000040001077983 */ /* 0x000ee80000100800 */
[----:B0-2---:R-:W3:Y:S04]  /*18340*/  LDL R0, [R1+0xc] ;  /* 0x00000c0001007983 */ /* 0x005ee80000100800 */
[----:B------:R-:W2:Y:S01]  /*18350*/  LDL R2, [R1+0x1c] ;  /* 0x00001c0001027983 */ /* 0x000ea20000100800 */
[----:B---3--:R-:W-:Y:S01]  /*18360*/  IMAD R0, R0, 0x8, R7 ;  /* 0x0000000800007824 */ /* 0x008fe200078e0207 */
[----:B--2---:R-:W-:-:S04]  /*18370*/  SHF.L.U32 R2, R2, 0x1f, RZ ;  /* 0x0000001f02027819 */ /* 0x004fc800000006ff */
[----:B------:R-:W0:Y:S02]  /*18380*/  SYNCS.PHASECHK.TRANS64.TRYWAIT P0, [R0+URZ+0x32440], R2 ;  /* 0x03244002000075a7 */ /* 0x000e24000800017f */
[----:B0-----:R-:W-:Y:S05]  /*18390*/  @!P0 BRA `(.L_x_5789) ;  /* 0x0000006c00148947 */ /* 0x001fea0003800000 */
.L_x_5955:
        /* <DEDUP_REMOVED lines=11> */
.L_x_5790:
        /* <DEDUP_REMOVED lines=27> */
.L_x_5786:
        /* <DEDUP_REMOVED lines=31> */
[----:B-1----:R-:W-:Y:S02]  /*187f0*/  IMAD.U32 R11, RZ, RZ, UR9 ;  /* 0x00000009ff0b7e24 */ /* 0x002fe4000f8e00ff */
[----:B------:R-:W-:Y:S02]  /*18800*/  IMAD.MOV.U32 R8, RZ, RZ, 0x70 ;  /* 0x00000070ff087424 */ /* 0x000fe400078e00ff */
[----:B------:R-:W-:Y:S02]  /*18810*/  IMAD.MOV.U32 R12, RZ, RZ, 0x1 ;  /* 0x00000001ff0c7424 */ /* 0x000fe400078e00ff */
[----:B------:R-:W-:-:S07]  /*18820*/  IMAD.MOV.U32 R13, RZ, RZ, RZ ;  /* 0x000000ffff0d7224 */ /* 0x000fce00078e00ff */
[----:B------:R-:W-:-:S07]  /*18830*/  LEPC R20, `(.L_x_5792) ;  /* 0x000000001014794e */ /* 0x000fce0000000000 */
[----:B0-----:R-:W-:Y:S05]  /*18840*/  CALL.ABS.NOINC R2 ;  /* 0x0000000002007343 */ /* 0x001fea0003c00000 */
.L_x_5792:
[----:B------:R-:W-:Y:S05]  /*18850*/  BSYNC B6 ;  /* 0x0000000000067941 */ /* 0x000fea0003800000 */
.L_x_5791:
[----:B------:R-:W3:Y:S01]  /*18860*/  LDL R4, [R1+0x50] ;  /* 0x0000500001047983 */ /* 0x000ee20000100800 */
[----:B------:R-:W0:Y:S01]  /*18870*/  LDC R7, c[0x0][0x448] ;  /* 0x00011200ff077b82 */ /* 0x000e220000000800 */
[----:B------:R-:W-:Y:S01]  /*18880*/  ULDC.64 UR4, c[0x0][0x298] ;  /* 0x0000a60000047ab9 */ /* 0x000fe20000000a00 */
[----:B------:R-:W-:Y:S01]  /*18890*/  ULDC.64 UR6, c[0x0][0x280] ;  /* 0x0000a00000067ab9 */ /* 0x000fe20000000a00 */
[----:B------:R-:W4:Y:S04]  /*188a0*/  LDL R10, [R1+0x3c] ;  /* 0x00003c00010a7983 */ /* 0x000f280000100800 */
[----:B------:R-:W4:Y:S01]  /*188b0*/  LDL R9, [R1+0x5c] ;  /* 0x00005c0001097983 */ /* 0x000f220000100800 */
[----:B--2---:R-:W2:Y:S01]  /*188c0*/  S2R R2, SR_TID.X ;  /* 0x0000000000027919 */ /* 0x004ea20000002100 */
[----:B------:R-:W1:Y:S02]  /*188d0*/  S2R R0, SR_TID.X ;  /* 0x0000000000007919 */ /* 0x000e640000002100 */
[----:B------:R-:W4:Y:S04]  /*188e0*/  LDL R8, [R1+0x60] ;  /* 0x0000600001087983 */ /* 0x000f280000100800 */
[----:B------:R-:W4:Y:S01]  /*188f0*/  LDL R6, [R1+0x44] ;  /* 0x0000440001067983 */ /* 0x000f220000100800 */
[----:B0-----:R-:W-:-:S13]  /*18900*/  ISETP.NE.AND P0, PT, R7, 0x1, PT ;  /* 0x000000010700780c */ /* 0x001fda0003f05270 */
[----:B------:R-:W0:Y:S01]  /*18910*/  @P0 LDC R3, c[0x0][0x450] ;  /* 0x00011400ff030b82 */ /* 0x000e220000000800 */
[----:B--2---:R-:W-:-:S04]  /*18920*/  LOP3.LUT R2, R2, 0x7f, RZ, 0xc0, !PT ;  /* 0x0000007f02027812 */ /* 0x004fc800078ec0ff */
[----:B------:R-:W-:Y:S01]  /*18930*/  SHF.R.U32.HI R2, RZ, 0x3, R2 ;  /* 0x00000003ff027819 */ /* 0x000fe20000011602 */
[----:B-1----:R-:W-:-:S05]  /*18940*/  IMAD.SHL.U32 R0, R0, 0x10, RZ ;  /* 0x0000001000007824 */ /* 0x002fca00078e00ff */
        /* <DEDUP_REMOVED lines=127> */
.L_x_5972:
        /* <DEDUP_REMOVED lines=12> */
.L_x_5794:
        /* <DEDUP_REMOVED lines=38> */
.L_x_5796:
[----:B------:R-:W-:Y:S05]  /*19460*/  BSYNC B6 ;  /* 0x0000000000067941 */ /* 0x000fea0003800000 */
.L_x_5795:
        /* <DEDUP_REMOVED lines=145> */
[----:B------:R0:W1:Y:S04]  /*19d80*/  SHFL.IDX PT, R6, R0, 0x7, 0x181f ;  /* 0x00f81f0000067f89 */ /* 0x00006800000e0000 */
[----:B------:R0:W-:Y:S04]  /*19d90*/  @!P4 LDGSTS.E.BYPASS.LTC128B.128 [R9+0x25400], desc[UR40][R4.64], !P3 ;  /* 0x254000000409cfae */ /* 0x0001e8000d901d68 */
[----:B------:R0:W-:Y:S04]  /*19da0*/  @!P4 LDGSTS.E.BYPASS.LTC128B.128 [R9+0x29400], desc[UR40][R4.64+0x80], !P2 ;  /* 0x294000800409cfae */ /* 0x0001e8000d101d68 */
[----:B------:R0:W-:Y:S04]  /*19db0*/  @!P4 LDGSTS.E.BYPASS.LTC128B.128 [R9+0x2d400], desc[UR40][R4.64+0x100], !P1 ;  /* 0x2d4001000409cfae */ /* 0x0001e8000c901d68 */
[----:B------:R0:W-:Y:S04]  /*19dc0*/  @!P4 LDGSTS.E.BYPASS.LTC128B.128 [R9+0x31400], desc[UR40][R4.64+0x180], !P0 ;  /* 0x314001800409cfae */ /* 0x0001e8000c101d68 */
[----:B------:R-:W2:Y:S02]  /*19dd0*/  SHFL.IDX PT, R2, R2, 0x7, 0x181f ;  /* 0x00f81f0002027f89 */ /* 0x000ea400000e0000 */
.L_x_5990:
[----:B0-----:R-:W4:Y:S01]  /*19de0*/  LDL.LU R0, [R1+0x78] ;  /* 0x0000780001007983 */ /* 0x001f220000300800 */
[----:B------:R-:W-:Y:S01]  /*19df0*/  BSSY B0, `(.L_x_5798) ;  /* 0x000000d000007945 */ /* 0x000fe20003800000 */
[----:B----4-:R-:W-:-:S13]  /*19e00*/  ISETP.GE.AND P4, PT, R0, R3, PT ;  /* 0x000000030000720c */ /* 0x010fda0003f86270 */
[----:B------:R-:W-:Y:S05]  /*19e10*/  @P4 BRA `(.L_x_5799) ;  /* 0x0000000000284947 */ /* 0x000fea0003800000 */
[----:B------:R-:W4:Y:S01]  /*19e20*/  LDL R0, [R1+0x18] ;  /* 0x0000180001007983 */ /* 0x000f220000100800 */
[----:B--2---:R-:W-:-:S05]  /*19e30*/  LEA R2, P4, R8, R2, 0x1 ;  /* 0x0000000208027211 */ /* 0x004fca00078808ff */
[----:B-1----:R-:W-:-:S05]  /*19e40*/  IMAD.X R3, RZ, RZ, R6, P4 ;  /* 0x000000ffff037224 */ /* 0x002fca00020e0606 */
[----:B------:R-:W-:Y:S01]  /*19e50*/  @!PT LDS RZ, [RZ] ;  /* 0x00000000fffff984 */ /* 0x000fe20000000800 */
[----:B------:R-:W-:Y:S01]  /*19e60*/  @!PT LDS RZ, [RZ] ;  /* 0x00000000fffff984 */ /* 0x000fe20000000800 */
[----:B------:R-:W-:Y:S01]  /*19e70*/  @!PT LDS RZ, [RZ] ;  /* 0x00000000fffff984 */ /* 0x000fe20000000800 */
[----:B----4-:R0:W-:Y:S04]  /*19e80*/  LDGSTS.E.BYPASS.LTC128B.128 [R0+0x25c00], desc[UR40][R2.64], !P3 ;  /* 0x25c0000002007fae */ /* 0x0101e8000d901d68 */
[----:B------:R0:W-:Y:S04]  /*19e90*/  LDGSTS.E.BYPASS.LTC128B.128 [R0+0x29c00], desc[UR40][R2.64+0x80], !P2 ;  /* 0x29c0008002007fae */ /* 0x0001e8000d101d68 */
[----:B------:R0:W-:Y:S04]  /*19ea0*/  LDGSTS.E.BYPASS.LTC128B.128 [R0+0x2dc00], desc[UR40][R2.64+0x100], !P1 ;  /* 0x2dc0010002007fae */ /* 0x0001e8000c901d68 */
[----:B------:R0:W-:Y:S02]  /*19eb0*/  LDGSTS.E.BYPASS.LTC128B.128 [R0+0x31c00], desc[UR40][R2.64+0x180], !P0 ;  /* 0x31c0018002007fae */ /* 0x0001e4000c101d68 */
.L_x_5799:
[----:B------:R-:W-:Y:S05]  /*19ec0*/  BSYNC B0 ;  /* 0x0000000000007941 */ /* 0x000fea0003800000 */
.L_x_5798:
[----:B------:R4:W5:Y:S01]  /*19ed0*/  LDL R8, [R1+0x4] ;  /* 0x0000040001087983 */ /* 0x0009620000100800 */
[----:B------:R-:W-:Y:S01]  /*19ee0*/  PLOP3.LUT P0, PT, PT, PT, PT, 0x80, 0x0 ;  /* 0x000000000000781c */ /* 0x000fe20003f0f070 */
[----:B------:R-:W-:-:S12]  /*19ef0*/  NOP ;  /* 0x0000000000007918 */ /* 0x000fd80000000000 */
.L_x_5800:
[----:B0-2---:R-:W2:Y:S01]  /*19f00*/  LDL R2, [R1+0x4] ;  /* 0x0000040001027983 */ /* 0x005ea20000100800 */
        /* <DEDUP_REMOVED lines=18> */
.L_x_5991:
[----:B------:R-:W-:Y:S05]  /*1a030*/  BSYNC B0 ;  /* 0x0000000000007941 */ /* 0x000fea0003800000 */
.L_x_5801:
[----:B0-----:R-:W2:Y:S01]  /*1a040*/  LDL R2, [R1+0x8] ;  /* 0x0000080001027983 */ /* 0x001ea20000100800 */
[----:B------:R-:W-:Y:S01]  /*1a050*/  BSSY B0, `(.L_x_5803) ;  /* 0x0000063000007945 */ /* 0x000fe20003800000 */
[----:B--2---:R-:W-:-:S13]  /*1a060*/  LOP3.LUT P0, RZ, R2, 0x1, RZ, 0xc0, !PT ;  /* 0x0000000102ff7812 */ /* 0x004fda000780c0ff */
[----:B------:R-:W-:Y:S05]  /*1a070*/  @!P0 BRA `(.L_x_5804) ;  /* 0x0000000400808947 */ /* 0x000fea0003800000 */
[----:B------:R-:W2:Y:S04]  /*1a080*/  LDL R2, [R1+0x4] ;  /* 0x0000040001027983 */ /* 0x000ea80000100800 */
[----:B---3--:R-:W3:Y:S01]  /*1a090*/  LDL R4, [R1+0x1c] ;  /* 0x00001c0001047983 */ /* 0x008ee20000100800 */
[----:B------:R-:W0:Y:S01]  /*1a0a0*/  S2R R3, SR_TID.X ;  /* 0x0000000000037919 */ /* 0x000e220000002100 */
[----:B--2---:R-:W-:Y:S02]  /*1a0b0*/  MOV R5, R2 ;  /* 0x0000000200057202 */ /* 0x004fe40000000f00 */
        /* <DEDUP_REMOVED lines=8> */
.L_x_5992:
[----:B------:R-:W-:Y:S05]  /*1a140*/  BSYNC B1 ;  /* 0x0000000000017941 */ /* 0x000fea0003800000 */
.L_x_5805:
        /* <DEDUP_REMOVED lines=9> */
.L_x_5808:
[----:B------:R-:W-:Y:S05]  /*1a1e0*/  BSYNC B1 ;  /* 0x0000000000017941 */ /* 0x000fea0003800000 */
.L_x_5807:
        /* <DEDUP_REMOVED lines=14> */
.L_x_5809:
        /* <DEDUP_REMOVED lines=16> */
.L_x_5810:
        /* <DEDUP_REMOVED lines=16> */
.L_x_5811:
        /* <DEDUP_REMOVED lines=16> */
.L_x_5812:
        /* <DEDUP_REMOVED lines=11> */
.L_x_5804:
[----:B------:R-:W-:Y:S05]  /*1a680*/  BSYNC B0 ;  /* 0x0000000000007941 */ /* 0x000fea0003800000 */
.L_x_5803:
[----:B---3--:R-:W2:Y:S01]  /*1a690*/  LDL R4, [R1+0x38] ;  /* 0x0000380001047983 */ /* 0x008ea20000100800 */
        /* <DEDUP_REMOVED lines=9> */
[----:B-1----:R-:W2:Y:S04]  /*1a730*/  LDL R6, [R1+0x8] ;  /* 0x0000080001067983 */ /* 0x002ea80000100800 */
        /* <DEDUP_REMOVED lines=38> */
.L_x_5819:
[----:B------:R-:W2:Y:S01]  /*1a9a0*/  LDL R2, [R1+0x4] ;  /* 0x0000040001027983 */ /* 0x000ea20000100800 */
[----:B------:R-:W-:Y:S01]  /*1a9b0*/  SHF.L.U32 R6, R8, 0x1f, RZ ;  /* 0x0000001f08067819 */ /* 0x000fe200000006ff */
[----:B-1----:R-:W1:Y:S01]  /*1a9c0*/  S2R R0, SR_TID.X ;  /* 0x0000000000007919 */ /* 0x002e620000002100 */
[----:B------:R-:W-:Y:S01]  /*1a9d0*/  BSSY B3, `(.L_x_5820) ;  /* 0x0000006000037945 */ /* 0x000fe20003800000 */
[----:B-1----:R-:W-:-:S04]  /*1a9e0*/  LOP3.LUT R0, R0, 0x7f, RZ, 0xc0, !PT ;  /* 0x0000007f00007812 */ /* 0x002fc800078ec0ff */
[----:B------:R-:W-:Y:S01]  /*1a9f0*/  ISETP.NE.AND P1, PT, R0, RZ, PT ;  /* 0x000000ff0000720c */ /* 0x000fe20003f25270 */
[----:B--2---:R-:W-:-:S04]  /*1aa00*/  IMAD R2, R9, 0x8, R2 ;  /* 0x0000000809027824 */ /* 0x004fc800078e0202 */
[----:B------:R-:W1:Y:S02]  /*1aa10*/  SYNCS.PHASECHK.TRANS64.TRYWAIT P0, [R2+URZ+0x32440], R6 ;  /* 0x03244006020075a7 */ /* 0x000e64000800017f */
[----:B-1----:R-:W-:Y:S06]  /*1aa20*/  @!P0 BRA `(.L_x_5821) ;  /* 0x0000005c00e08947 */ /* 0x002fec0003800000 */
.L_x_5993:
[----:B------:R-:W-:Y:S05]  /*1aa30*/  BSYNC B3 ;  /* 0x0000000000037941 */ /* 0x000fea0003800000 */
.L_x_5820:
        /* <DEDUP_REMOVED lines=9> */
.L_x_5823:
[----:B------:R-:W-:Y:S05]  /*1aad0*/  BSYNC B3 ;  /* 0x0000000000037941 */ /* 0x000fea0003800000 */
.L_x_5822:
        /* <DEDUP_REMOVED lines=14> */
.L_x_5824:
        /* <DEDUP_REMOVED lines=14> */
.L_x_5994:
[----:B------:R-:W-:Y:S05]  /*1aca0*/  BSYNC B3 ;  /* 0x0000000000037941 */ /* 0x000fea0003800000 */
.L_x_5825:
        /* <DEDUP_REMOVED lines=11> */
.L_x_5828:
[----:B------:R-:W-:Y:S05]  /*1ad60*/  BSYNC B3 ;  /* 0x0000000000037941 */ /* 0x000fea0003800000 */
.L_x_5827:
        /* <DEDUP_REMOVED lines=11> */
.L_x_5829:
        /* <DEDUP_REMOVED lines=16> */
.L_x_5830:
        /* <DEDUP_REMOVED lines=16> */
.L_x_5831:
        /* <DEDUP_REMOVED lines=16> */
.L_x_5832:
        /* <DEDUP_REMOVED lines=11> */
.L_x_5818:
[----:B------:R-:W-:Y:S05]  /*1b1d0*/  BSYNC B1 ;  /* 0x0000000000017941 */ /* 0x000fea0003800000 */
.L_x_5817:
[----:B------:R-:W2:Y:S02]  /*1b1e0*/  LDL.LU R5, [R1+0x38] ;  /* 0x0000380001057983 */ /* 0x000ea40000300800 */
[----:B--2---:R-:W-:-:S07]  /*1b1f0*/  VIADD R0, R5, 0xfffffffd ;  /* 0xfffffffd05007836 */ /* 0x004fce0000000000 */
.L_x_5816:
[----:B------:R-:W-:Y:S05]  /*1b200*/  BSYNC B2 ;  /* 0x0000000000027941 */ /* 0x000fea0003800000 */
.L_x_5815:
[----:B------:R-:W-:-:S13]  /*1b210*/  ISETP.NE.AND P0, PT, R4, RZ, PT ;  /* 0x000000ff0400720c */ /* 0x000fda0003f05270 */
[----:B------:R-:W-:Y:S05]  /*1b220*/  @!P0 BRA `(.L_x_5814) ;  /* 0x0000001400488947 */ /* 0x000fea0003800000 */
.L_x_5865:
        /* <DEDUP_REMOVED lines=8> */
[----:B-1----:R-:W-:Y:S02]  /*1b2b0*/  SEL R6, RZ, 0x1, P0 ;  /* 0x00000001ff067807 */ /* 0x002fe40000000000 */
        /* <DEDUP_REMOVED lines=28> */
.L_x_5835:
        /* <DEDUP_REMOVED lines=9> */
.L_x_5995:
[----:B------:R-:W-:Y:S05]  /*1b510*/  BSYNC B2 ;  /* 0x0000000000027941 */ /* 0x000fea0003800000 */
.L_x_5836:
        /* <DEDUP_REMOVED lines=9> */
.L_x_5839:
[----:B------:R-:W-:Y:S05]  /*1b5b0*/  BSYNC B2 ;  /* 0x0000000000027941 */ /* 0x000fea0003800000 */
.L_x_5838:
        /* <DEDUP_REMOVED lines=13> */
.L_x_5840:
        /* <DEDUP_REMOVED lines=14> */
.L_x_5996:
[----:B------:R-:W-:Y:S05]  /*1b770*/  BSYNC B2 ;  /* 0x0000000000027941 */ /* 0x000fea0003800000 */
.L_x_5841:
        /* <DEDUP_REMOVED lines=11> */
.L_x_5844:
[----:B------:R-:W-:Y:S05]  /*1b830*/  BSYNC B2 ;  /* 0x0000000000027941 */ /* 0x000fea0003800000 */
.L_x_5843:
        /* <DEDUP_REMOVED lines=10> */
.L_x_5845:
        /* <DEDUP_REMOVED lines=16> */
.L_x_5846:
        /* <DEDUP_REMOVED lines=16> */
.L_x_5847:
        /* <DEDUP_REMOVED lines=16> */
.L_x_5848:
        /* <DEDUP_REMOVED lines=11> */
.L_x_5834:
[----:B------:R-:W-:Y:S05]  /*1bc90*/  BSYNC B1 ;  /* 0x0000000000017941 */ /* 0x000fea0003800000 */
.L_x_5833:
        /* <DEDUP_REMOVED lines=36> */
.L_x_5851:
        /* <DEDUP_REMOVED lines=9> */
.L_x_5997:
[----:B------:R-:W-:Y:S05]  /*1bf70*/  BSYNC B2 ;  /* 0x0000000000027941 */ /* 0x000fea0003800000 */
.L_x_5852:
        /* <DEDUP_REMOVED lines=9> */
.L_x_5855:
[----:B------:R-:W-:Y:S05]  /*1c010*/  BSYNC B2 ;  /* 0x0000000000027941 */ /* 0x000fea0003800000 */
.L_x_5854:
        /* <DEDUP_REMOVED lines=14> */
.L_x_5856:
        /* <DEDUP_REMOVED lines=14> */
.L_x_5998:
[----:B------:R-:W-:Y:S05]  /*1c1e0*/  BSYNC B2 ;  /* 0x0000000000027941 */ /* 0x000fea0003800000 */
.L_x_5857:
        /* <DEDUP_REMOVED lines=11> */
.L_x_5860:
[----:B------:R-:W-:Y:S05]  /*1c2a0*/  BSYNC B2 ;  /* 0x0000000000027941 */ /* 0x000fea0003800000 */
.L_x_5859:
        /* <DEDUP_REMOVED lines=11> */
.L_x_5861:
        /* <DEDUP_REMOVED lines=12> */
[----:B------:R-:W-:Y:S01]  /*1c420*/  UMOV UR10, 0x40 ;  /* 0x00000040000a7882 */ /* 0x000fe20000000000 */
[----:B------:R-:W-:Y:S02]  /*1c430*/  R2UR UR7, R9 ;  /* 0x00000000090772ca */ /* 0x000fe400000e0000 */
[----:B------:R-:W-:Y:S02]  /*1c440*/  PLOP3.LUT P0, PT, PT, PT, PT, 0x80, 0x0 ;  /* 0x000000000000781c */ /* 0x000fe40003f0f070 */
[----:B------:R-:W-:-:S11]  /*1c450*/  IADD3 R4, R2, 0x3400, RZ ;  /* 0x0000340002047810 */ /* 0x000fd60007ffe0ff */
.L_x_5862:
        /* <DEDUP_REMOVED lines=16> */
.L_x_5863:
        /* <DEDUP_REMOVED lines=16> */
.L_x_5864:
        /* <DEDUP_REMOVED lines=11> */
.L_x_5850:
[----:B------:R-:W-:Y:S05]  /*1c710*/  BSYNC B1 ;  /* 0x0000000000017941 */ /* 0x000fea0003800000 */
.L_x_5849:
[C---:B------:R-:W-:Y:S01]  /*1c720*/  ISETP.GT.AND P0, PT, R0.reuse, 0x1, PT ;  /* 0x000000010000780c */ /* 0x040fe20003f04270 */
[----:B------:R-:W-:-:S12]  /*1c730*/  VIADD R0, R0, 0xfffffffe ;  /* 0xfffffffe00007836 */ /* 0x000fd80000000000 */
[----:B------:R-:W-:Y:S05]  /*1c740*/  @P0 BRA `(.L_x_5865) ;  /* 0xffffffe800b80947 */ /* 0x000fea000383ffff */
.L_x_5814:
[----:B------:R-:W-:Y:S05]  /*1c750*/  BSYNC B0 ;  /* 0x0000000000007941 */ /* 0x000fea0003800000 */
.L_x_5813:
[----:B------:R-:W2:Y:S04]  /*1c760*/  LDL.LU R4, [R1+0xc] ;  /* 0x00000c0001047983 */ /* 0x000ea80000300800 */
[----:B------:R-:W3:Y:S01]  /*1c770*/  LDL.LU R3, [R1+0x1c] ;  /* 0x00001c0001037983 */ /* 0x000ee20000300800 */
[----:B------:R-:W0:Y:S01]  /*1c780*/  S2R R2, SR_TID.X ;  /* 0x0000000000027919 */ /* 0x000e220000002100 */
[----:B------:R-:W-:Y:S01]  /*1c790*/  BSSY B0, `(.L_x_5866) ;  /* 0x0000015000007945 */ /* 0x000fe20003800000 */
[----:B0-----:R-:W-:-:S04]  /*1c7a0*/  LOP3.LUT R2, R2, 0x7f, RZ, 0xc0, !PT ;  /* 0x0000007f02027812 */ /* 0x001fc800078ec0ff */
[----:B------:R-:W-:Y:S01]  /*1c7b0*/  ISETP.NE.AND P1, PT, R2, RZ, PT ;  /* 0x000000ff0200720c */ /* 0x000fe20003f25270 */
[----:B--2---:R-:W-:-:S05]  /*1c7c0*/  VIADD R0, R4, 0x1 ;  /* 0x0000000104007836 */ /* 0x004fca0000000000 */
[----:B------:R-:W-:-:S04]  /*1c7d0*/  ISETP.NE.AND P0, PT, R0, 0x2, PT ;  /* 0x000000020000780c */ /* 0x000fc80003f05270 */
[----:B------:R-:W-:-:S04]  /*1c7e0*/  SEL R2, RZ, 0x1, P0 ;  /* 0x00000001ff027807 */ /* 0x000fc80000000000 */
[----:B---3--:R-:W-:-:S05]  /*1c7f0*/  LOP3.LUT R3, R3, R2, RZ, 0x3c, !PT ;  /* 0x0000000203037212 */ /* 0x008fca00078e3cff */
[----:B------:R0:W-:Y:S01]  /*1c800*/  STL [R1+0x1c], R3 ;  /* 0x00001c0301007387 */ /* 0x0001e20000100800 */
[----:B------:R-:W-:Y:S05]  /*1c810*/  @P1 BRA `(.L_x_5867) ;  /* 0x0000000000301947 */ /* 0x000fea0003800000 */
[----:B0-----:R-:W0:Y:S01]  /*1c820*/  S2R R3, SR_LANEID ;  /* 0x0000000000037919 */ /* 0x001e220000000000 */
[----:B------:R-:W-:Y:S01]  /*1c830*/  VOTEU.ANY UR4, UPT, PT ;  /* 0x0000000000047886 */ /* 0x000fe200038e0100 */
[----:B------:R-:W2:Y:S01]  /*1c840*/  LDC.64 R4, c[0x0][0xd60] ;  /* 0x00035800ff047b82 */ /* 0x000ea20000000a00 */
[----:B------:R-:W0:Y:S02]  /*1c850*/  FLO.U32 R2, UR4 ;  /* 0x0000000400027d00 */ /* 0x000e2400080e0000 */
[----:B0-----:R-:W-:-:S06]  /*1c860*/  ISETP.EQ.U32.AND P1, PT, R2, R3, PT ;  /* 0x000000030200720c */ /* 0x001fcc0003f22070 */
[----:B------:R-:W2:Y:S07]  /*1c870*/  POPC R3, UR4 ;  /* 0x0000000400037d09 */ /* 0x000eae0008000000 */
[----:B--2---:R-:W2:Y:S01]  /*1c880*/  @P1 ATOMG.E.ADD.STRONG.GPU PT, R3, desc[UR40][R4.64], R3 ;  /* 0x00000003040319a8 */ /* 0x004ea200081ee1e8 */
[----:B-1----:R-:W0:Y:S02]  /*1c890*/  S2R R6, SR_LTMASK ;  /* 0x0000000000067919 */ /* 0x002e240000003900 */
[----:B0-----:R-:W-:-:S04]  /*1c8a0*/  LOP3.LUT R6, R6, UR4, RZ, 0xc0, !PT ;  /* 0x0000000406067c12 */ /* 0x001fc8000f8ec0ff */
[----:B------:R-:W0:Y:S01]  /*1c8b0*/  POPC R7, R6 ;  /* 0x0000000600077309 */ /* 0x000e220000000000 */
[----:B--2---:R-:W0:Y:S02]  /*1c8c0*/  SHFL.IDX PT, R2, R3, R2, 0x1f ;  /* 0x00001f0203027589 */ /* 0x004e2400000e0000 */
[----:B0-----:R-:W-:-:S07]  /*1c8d0*/  IADD3 R16, R2, UR36, R7 ;  /* 0x0000002402107c10 */ /* 0x001fce000fffe007 */
.L_x_5867:
[----:B------:R-:W-:Y:S05]  /*1c8e0*/  BSYNC B0 ;  /* 0x0000000000007941 */ /* 0x000fea0003800000 */
.L_x_5866:
[----:B------:R-:W-:-:S05]  /*1c8f0*/  SEL R0, R0, RZ, P0 ;  /* 0x000000ff00007207 */ /* 0x000fca0000000000 */
[----:B------:R2:W-:Y:S02]  /*1c900*/  STL [R1+0xc], R0 ;  /* 0x00000c0001007387 */ /* 0x0005e40000100800 */
.L_x_5779:
[----:B------:R-:W-:Y:S05]  /*1c910*/  BSYNC B7 ;  /* 0x0000000000077941 */ /* 0x000fea0003800000 */
.L_x_5777:
        /* <DEDUP_REMOVED lines=13> */
.L_x_5868:
[----:B------:R-:W1:Y:S01]  /*1c9f0*/  S2R R0, SR_TID.X ;  /* 0x0000000000007919 */ /* 0x000e620000002100 */
[----:B------:R-:W-:Y:S01]  /*1ca00*/  UMOV UR4, 0xffffffff ;  /* 0xffffffff00047882 */ /* 0x000fe20000000000 */
[----:B-1----:R-:W-:-:S04]  /*1ca10*/  LOP3.LUT R6, R0, 0x1f, RZ, 0xc0, !PT ;  /* 0x0000001f00067812 */ /* 0x002fc800078ec0ff */
        /* <DEDUP_REMOVED lines=33> */
.L_x_6008:
[----:B------:R-:W-:Y:S02]  /*1cc30*/  ULDC UR4, c[0x0][0xd38] ;  /* 0x00034e0000047ab9 */ /* 0x000fe40000000800 */
[----:B------:R-:W-:-:S04]  /*1cc40*/  IMAD.U32 R4, RZ, RZ, UR4 ;  /* 0x00000004ff047e24 */ /* 0x000fc8000f8e00ff */
[----:B-1----:R-:W-:-:S04]  /*1cc50*/  IMAD R16, R16, R4, RZ ;  /* 0x0000000410107224 */ /* 0x002fc800078e02ff */
[----:B------:R-:W-:-:S05]  /*1cc60*/  IMAD.IADD R5, R5, 0x1, R16 ;  /* 0x0000000105057824 */ /* 0x000fca00078e0210 */
[----:B------:R-:W-:-:S13]  /*1cc70*/  ISETP.GT.AND P6, PT, R5, R0, PT ;  /* 0x000000000500720c */ /* 0x000fda0003fc4270 */
[----:B------:R-:W-:Y:S05]  /*1cc80*/  @P6 BRA `(.L_x_5871) ;  /* 0x00000000009c6947 */ /* 0x000fea0003800000 */
.L_x_5876:
        /* <DEDUP_REMOVED lines=14> */
.L_x_5874:
[----:B------:R-:W-:Y:S05]  /*1cd70*/  BSYNC B0 ;  /* 0x0000000000007941 */ /* 0x000fea0003800000 */
.L_x_5873:
        /* <DEDUP_REMOVED lines=18> */
.L_x_6016:
[----:B------:R-:W-:Y:S02]  /*1cea0*/  ULDC UR4, c[0x0][0xd38] ;  /* 0x00034e0000047ab9 */ /* 0x000fe40000000800 */
[----:B------:R-:W-:-:S04]  /*1ceb0*/  IMAD.U32 R4, RZ, RZ, UR4 ;  /* 0x00000004ff047e24 */ /* 0x000fc8000f8e00ff */
[----:B-1----:R-:W-:-:S04]  /*1cec0*/  IMAD R16, R16, R4, RZ ;  /* 0x0000000410107224 */ /* 0x002fc800078e02ff */
[----:B------:R-:W-:-:S05]  /*1ced0*/  IMAD.IADD R5, R16, 0x1, R5 ;  /* 0x0000000110057824 */ /* 0x000fca00078e0205 */
[----:B------:R-:W-:-:S13]  /*1cee0*/  ISETP.GT.AND P6, PT, R5, R0, PT ;  /* 0x000000000500720c */ /* 0x000fda0003fc4270 */
[----:B------:R-:W-:Y:S05]  /*1cef0*/  @!P6 BRA `(.L_x_5876) ;  /* 0xfffffffc0064e947 */ /* 0x000fea000383ffff */
.L_x_5871:
        /* <DEDUP_REMOVED lines=8> */
.L_x_6020:
[----:B------:R-:W-:Y:S01]  /*1cf80*/  ISETP.NE.AND P0, PT, R5, RZ, PT ;  /* 0x000000ff0500720c */ /* 0x000fe20003f05270 */
[----:B-1----:R-:W-:-:S12]  /*1cf90*/  IMAD.MOV.U32 R2, RZ, RZ, RZ ;  /* 0x000000ffff027224 */ /* 0x002fd800078e00ff */
[----:B------:R-:W-:Y:S05]  /*1cfa0*/  @!P0 BRA `(.L_x_5878) ;  /* 0x0000000000108947 */ /* 0x000fea0003800000 */
[----:B------:R-:W-:Y:S01]  /*1cfb0*/  UMOV UR4, 0xffffffff ;  /* 0xffffffff00047882 */ /* 0x000fe20000000000 */
[----:B------:R-:W-:Y:S02]  /*1cfc0*/  VIADD R12, R6, 0xffffffff ;  /* 0xffffffff060c7836 */ /* 0x000fe40000000000 */
[----:B------:R-:W-:Y:S05]  /*1cfd0*/  BRA.DIV UR4, `(.L_x_5879) ;  /* 0x0000004604487947 */ /* 0x000fea000b800000 */
[----:B------:R1:W3:Y:S02]  /*1cfe0*/  SHFL.IDX PT, R2, R3, R12, 0x1f ;  /* 0x00001f0c03027589 */ /* 0x0002e400000e0000 */
.L_x_5878:
[----:B-----5:R-:W0:Y:S01]  /*1cff0*/  LDC.64 R8, c[0x0][0xd90] ;  /* 0x00036400ff087b82 */ /* 0x020e220000000a00 */
[----:B------:R-:W-:-:S04]  /*1d000*/  IMAD.IADD R19, R6, 0x1, R19 ;  /* 0x0000000106137824 */ /* 0x000fc800078e0213 */
[----:B0-----:R-:W-:-:S06]  /*1d010*/  IMAD.WIDE R6, R19, 0x4, R8 ;  /* 0x0000000413067825 */ /* 0x001fcc00078e0208 */
[----:B------:R-:W2:Y:S01]  /*1d020*/  LDG.E R6, desc[UR40][R6.64] ;  /* 0x0000002806067981 */ /* 0x000ea2000c1e1900 */
[----:B---3--:R-:W-:-:S04]  /*1d030*/  IMAD R16, R2, R4, R16 ;  /* 0x0000000402107224 */ /* 0x008fc800078e0210 */
[----:B------:R-:W-:Y:S02]  /*1d040*/  IMAD.IADD R0, R0, 0x1, -R16 ;  /* 0x0000000100007824 */ /* 0x000fe400078e0a10 */
[----:B--2---:R-:W-:-:S05]  /*1d050*/  IMAD R5, R17, R6, RZ ;  /* 0x0000000611057224 */ /* 0x004fca00078e02ff */
[----:B------:R-:W-:-:S04]  /*1d060*/  IABS R7, R5 ;  /* 0x0000000500077213 */ /* 0x000fc80000000000 */
[----:B-1----:R-:W0:Y:S08]  /*1d070*/  I2F.RP R3, R7 ;  /* 0x0000000700037306 */ /* 0x002e300000209400 */
        /* <DEDUP_REMOVED lines=57> */
.L_x_5872:
[----:B------:R-:W-:Y:S01]  /*1d410*/  UMOV UR4, URZ ;  /* 0x0000003f00047c82 */ /* 0x000fe20008000000 */
[----:B------:R-:W-:Y:S01]  /*1d420*/  UMOV UR5, URZ ;  /* 0x0000003f00057c82 */ /* 0x000fe20008000000 */
[----:B------:R-:W-:Y:S01]  /*1d430*/  ULDC UR6, c[0x0][0xd3c] ;  /* 0x00034f0000067ab9 */ /* 0x000fe20000000800 */
[----:B------:R-:W-:Y:S02]  /*1d440*/  IMAD.MOV.U32 R16, RZ, RZ, R0 ;  /* 0x000000ffff107224 */ /* 0x000fe400078e0000 */
[----:B------:R-:W-:Y:S02]  /*1d450*/  IMAD.U32 R17, RZ, RZ, UR4 ;  /* 0x00000004ff117e24 */ /* 0x000fe4000f8e00ff */
[----:B------:R-:W-:Y:S02]  /*1d460*/  IMAD.U32 R18, RZ, RZ, UR5 ;  /* 0x00000005ff127e24 */ /* 0x000fe4000f8e00ff */
[----:B------:R-:W-:-:S07]  /*1d470*/  IMAD.U32 R19, RZ, RZ, UR6 ;  /* 0x00000006ff137e24 */ /* 0x000fce000f8e00ff */
.L_x_5880:
        /* <DEDUP_REMOVED lines=12> */
.L_x_5869:
[----:B------:R-:W-:Y:S02]  /*1d540*/  ULDC UR4, c[0x0][0xd3c] ;  /* 0x00034f0000047ab9 */ /* 0x000fe40000000800 */
[----:B---3--:R-:W-:-:S13]  /*1d550*/  ISETP.GE.AND P0, PT, R19, UR4, PT ;  /* 0x0000000413007c0c */ /* 0x008fda000bf06270 */
[----:B------:R-:W-:Y:S05]  /*1d560*/  @!P0 BRA `(.L_x_5881) ;  /* 0xffffff8800308947 */ /* 0x000fea000383ffff */
[----:B------:R-:W-:Y:S05]  /*1d570*/  BSYNC B8 ;  /* 0x0000000000087941 */ /* 0x000fea0003800000 */
.L_x_5735:
[----:B--2---:R-:W2:Y:S01]  /*1d580*/  LDL.LU R0, [R1+0x6c] ;  /* 0x00006c0001007983 */ /* 0x004ea20000300800 */
[----:B------:R-:W-:Y:S01]  /*1d590*/  BSSY B0, `(.L_x_5882) ;  /* 0x000000b000007945 */ /* 0x000fe20003800000 */
[----:B------:R-:W3:Y:S01]  /*1d5a0*/  S2R R5, SR_CgaCtaId ;  /* 0x0000000000057919 */ /* 0x000ee20000008800 */
[----:B--2---:R-:W-:-:S05]  /*1d5b0*/  VIADD R0, R0, 0x1 ;  /* 0x0000000100007836 */ /* 0x004fca0000000000 */
[----:B0-----:R-:W-:-:S04]  /*1d5c0*/  LEA.HI R2, R0, R0, RZ, 0x1 ;  /* 0x0000000000027211 */ /* 0x001fc800078f08ff */
[----:B------:R-:W-:-:S05]  /*1d5d0*/  LOP3.LUT R3, R2, 0xfffffffe, RZ, 0xc0, !PT ;  /* 0xfffffffe02037812 */ /* 0x000fca00078ec0ff */
[----:B------:R-:W-:Y:S01]  /*1d5e0*/  IMAD.IADD R3, R0, 0x1, -R3 ;  /* 0x0000000100037824 */ /* 0x000fe200078e0a03 */
[----:B------:R-:W-:-:S04]  /*1d5f0*/  MOV R0, 0x400 ;  /* 0x0000040000007802 */ /* 0x000fc80000000f00 */
[----:B---3--:R-:W-:Y:S02]  /*1d600*/  LEA R0, R5, R0, 0x18 ;  /* 0x0000000005007211 */ /* 0x008fe400078ec0ff */
[----:B------:R-:W-:-:S04]  /*1d610*/  SHF.L.U32 R3, R3, 0x1f, RZ ;  /* 0x0000001f03037819 */ /* 0x000fc800000006ff */
[----:B------:R-:W0:Y:S02]  /*1d620*/  SYNCS.PHASECHK.TRANS64.TRYWAIT P0, [R0+URZ+0x32420], R3 ;  /* 0x03242003000075a7 */ /* 0x000e24000800017f */
[----:B0-----:R-:W-:Y:S05]  /*1d630*/  @!P0 BRA `(.L_x_5883) ;  /* 0x0000003c00d88947 */ /* 0x001fea0003800000 */
.L_x_6023:
[----:B------:R-:W-:Y:S05]  /*1d640*/  BSYNC B0 ;  /* 0x0000000000007941 */ /* 0x000fea0003800000 */
.L_x_5882:
[----:B------:R-:W-:-:S03]  /*1d650*/  UMOV UR4, 0xffffffff ;  /* 0xffffffff00047882 */ /* 0x000fc60000000000 */
[----:B------:R-:W-:Y:S05]  /*1d660*/  BRA.DIV UR4, `(.L_x_5884) ;  /* 0x0000003e04e07947 */ /* 0x000fea000b800000 */
[----:B------:R-:W2:Y:S02]  /*1d670*/  S2R R2, SR_TID.X ;  /* 0x0000000000027919 */ /* 0x000ea40000002100 */
[----:B--2---:R-:W-:-:S04]  /*1d680*/  SHF.R.U32.HI R2, RZ, 0x5, R2 ;  /* 0x00000005ff027819 */ /* 0x004fc80000011602 */
[----:B------:R-:W-:-:S05]  /*1d690*/  LOP3.LUT R2, R2, 0x3, RZ, 0xc0, !PT ;  /* 0x0000000302027812 */ /* 0x000fca00078ec0ff */
[----:B------:R2:W3:Y:S02]  /*1d6a0*/  SHFL.IDX PT, R14, R2, RZ, 0x1f ;  /* 0x00001fff020e7589 */ /* 0x0004e400000e0000 */
.L_x_6026:
[----:B---3--:R-:W-:-:S13]  /*1d6b0*/  ISETP.NE.AND P0, PT, R14, RZ, PT ;  /* 0x000000ff0e00720c */ /* 0x008fda0003f05270 */
[----:B------:R-:W-:Y:S05]  /*1d6c0*/  @P0 BRA `(.L_x_5576) ;  /* 0x0000000000940947 */ /* 0x000fea0003800000 */
[----:B------:R-:W-:-:S03]  /*1d6d0*/  UMOV UR4, 0xffffffff ;  /* 0xffffffff00047882 */ /* 0x000fc60000000000 */
[----:B------:R-:W-:Y:S05]  /*1d6e0*/  BRA.DIV UR4, `(.L_x_5885) ;  /* 0x0000003e04f47947 */ /* 0x000fea000b800000 */
[----:B------:R-:W-:-:S13]  /*1d6f0*/  ELECT P6, URZ, PT ;  /* 0x00000000003f782f */ /* 0x000fda00038c0000 */
.L_x_6029:
[----:B------:R-:W-:Y:S05]  /*1d700*/  @!P6 BRA `(.L_x_5576) ;  /* 0x000000000084e947 */ /* 0x000fea0003800000 */
[----:B--2---:R-:W2:Y:S02]  /*1d710*/  LDL.LU R2, [R1+0x84] ;  /* 0x0000840001027983 */ /* 0x004ea40000300800 */
[----:B--2---:R-:W-:-:S04]  /*1d720*/  LOP3.LUT R2, R2, 0x2, RZ, 0xfc, !PT ;  /* 0x0000000202027812 */ /* 0x004fc800078efcff */
[----:B------:R-:W-:-:S13]  /*1d730*/  ISETP.NE.AND P2, PT, R2, 0x3, PT ;  /* 0x000000030200780c */ /* 0x000fda0003f45270 */
[----:B------:R-:W-:Y:S05]  /*1d740*/  @!P2 BRA `(.L_x_5886) ;  /* 0x000000000004a947 */ /* 0x000fea0003800000 */
[----:B------:R-:W-:Y:S01]  /*1d750*/  BPT.TRAP 0x1 ;  /* 0x000000040000795c */ /* 0x000fe20000300000 */
.L_x_5886:
[----:B0-----:R-:W1:Y:S04]  /*1d760*/  LDL R3, [R1+0xc] ;  /* 0x00000c0001037983 */ /* 0x001e680000100800 */
[----:B------:R-:W2:Y:S01]  /*1d770*/  LDL.LU R7, [R1+0x1c] ;  /* 0x00001c0001077983 */ /* 0x000ea20000300800 */
[----:B------:R-:W-:-:S04]  /*1d780*/  VIADD R2, R0, 0x32440 ;  /* 0x0003244000027836 */ /* 0x000fc80000000000 */
[C---:B-1----:R-:W-:Y:S02]  /*1d790*/  IMAD R6, R3.reuse, 0x8, R2 ;  /* 0x0000000803067824 */ /* 0x042fe400078e0202 */
        /* <DEDUP_REMOVED lines=10> */
.L_x_6030:
[----:B------:R-:W1:Y:S02]  /*1d840*/  SYNCS.PHASECHK.TRANS64.TRYWAIT P0, [R7+URZ], R2 ;  /* 0x00000002070075a7 */ /* 0x000e64000800017f */
[----:B-1----:R-:W-:Y:S05]  /*1d850*/  @!P0 BRA `(.L_x_5888) ;  /* 0x0000003c00cc8947 */ /* 0x002fea0003800000 */
.L_x_6031:
[----:B------:R-:W-:Y:S05]  /*1d860*/  @!P2 BRA `(.L_x_5889) ;  /* 0x000000000004a947 */ /* 0x000fea0003800000 */
[----:B------:R-:W-:Y:S01]  /*1d870*/  BPT.TRAP 0x1 ;  /* 0x000000040000795c */ /* 0x000fe20000300000 */
.L_x_5889:
[----:B------:R-:W2:Y:S01]  /*1d880*/  LDL.LU R4, [R1+0xc] ;  /* 0x00000c0001047983 */ /* 0x000ea20000300800 */
[----:B------:R-:W-:-:S05]  /*1d890*/  IADD3 R0, R0, 0x32460, RZ ;  /* 0x0003246000007810 */ /* 0x000fca0007ffe0ff */
[----:B--2---:R-:W-:-:S04]  /*1d8a0*/  IMAD R4, R4, 0x8, R0 ;  /* 0x0000000804047824 */ /* 0x004fc800078e0200 */
[----:B------:R-:W2:Y:S02]  /*1d8b0*/  SYNCS.PHASECHK.TRANS64.TRYWAIT P0, [R4+URZ], R5 ;  /* 0x00000005040075a7 */ /* 0x000ea4000800017f */
[----:B--2---:R-:W-:Y:S05]  /*1d8c0*/  @!P0 BRA `(.L_x_5890) ;  /* 0x0000003c00c48947 */ /* 0x004fea0003800000 */
.L_x_6032:
[----:B------:R-:W-:-:S07]  /*1d8d0*/  IMAD R3, R3, 0x8, R0 ;  /* 0x0000000803037824 */ /* 0x000fce00078e0200 */
.L_x_5891:
[----:B---3--:R3:W0:Y:S02]  /*1d8e0*/  SYNCS.PHASECHK.TRANS64.TRYWAIT P0, [R3+URZ], R2 ;  /* 0x00000002030075a7 */ /* 0x008624000800017f */
[----:B0-----:R-:W-:Y:S05]  /*1d8f0*/  @!P0 NANOSLEEP.SYNCS 0x989680 ;  /* 0x009896800000895d */ /* 0x001fea0003900000 */
[----:B------:R-:W0:Y:S02]  /*1d900*/  @!P0 SYNCS.PHASECHK.TRANS64 P0, [R3+URZ], R2 ;  /* 0x00000002030085a7 */ /* 0x000e24000800007f */
[----:B0-----:R-:W-:Y:S05]  /*1d910*/  @!P0 BRA `(.L_x_5891) ;  /* 0xfffffffc00f08947 */ /* 0x001fea000383ffff */
.L_x_5576:
[----:B------:R-:W-:Y:S05]  /*1d920*/  BSYNC B9 ;  /* 0x0000000000097941 */ /* 0x000fea0003800000 */
.L_x_5573:
[----:B------:R-:W-:Y:S05]  /*1d930*/  EXIT ;  /* 0x000000000000794d */ /* 0x000fea0003800000 */
.L_x_5594:
[----:B0-----:R0:W1:Y:S02]  /*1d940*/  SYNCS.PHASECHK.TRANS64.TRYWAIT P6, [R96+URZ+0x32490], R107 ;  /* 0x0324906b600075a7 */ /* 0x00106400080c017f */
[----:B-1----:R-:W-:Y:S05]  /*1d950*/  @!P6 NANOSLEEP.SYNCS 0x989680 ;  /* 0x009896800000e95d */ /* 0x002fea0003900000 */
[----:B------:R-:W1:Y:S02]  /*1d960*/  @!P6 SYNCS.PHASECHK.TRANS64 P6, [R96+URZ+0x32490], R107 ;  /* 0x0324906b6000e5a7 */ /* 0x000e6400080c007f */
[----:B-1----:R-:W-:Y:S05]  /*1d970*/  @!P6 BRA `(.L_x_5594) ;  /* 0xfffffffc00f0e947 */ /* 0x002fea000383ffff */
[----:B------:R-:W-:Y:S05]  /*1d980*/  BRA `(.L_x_5892) ;  /* 0xfffffe5400507947 */ /* 0x000fea000383ffff */
.L_x_5612:
[----:B0-----:R0:W1:Y:S02]  /*1d990*/  SYNCS.PHASECHK.TRANS64.TRYWAIT P5, [R96+URZ+0x32490], R107 ;  /* 0x0324906b600075a7 */ /* 0x00106400080a017f */
[----:B-1----:R-:W-:Y:S05]  /*1d9a0*/  @!P5 NANOSLEEP.SYNCS 0x989680 ;  /* 0x009896800000d95d */ /* 0x002fea0003900000 */
[----:B------:R-:W1:Y:S02]  /*1d9b0*/  @!P5 SYNCS.PHASECHK.TRANS64 P5, [R96+URZ+0x32490], R107 ;  /* 0x0324906b6000d5a7 */ /* 0x000e6400080a007f */
[----:B-1----:R-:W-:Y:S05]  /*1d9c0*/  @!P5 BRA `(.L_x_5612) ;  /* 0xfffffffc00f0d947 */ /* 0x002fea000383ffff */
[----:B------:R-:W-:Y:S05]  /*1d9d0*/  BRA `(.L_x_5893) ;  /* 0xfffffe64009c7947 */ /* 0x000fea000383ffff */
.L_x_5621:
[----:B0-----:R0:W1:Y:S02]  /*1d9e0*/  SYNCS.PHASECHK.TRANS64.TRYWAIT P4, [R96+URZ+0x32490], R107 ;  /* 0x0324906b600075a7 */ /* 0x001064000808017f */
[----:B-1----:R-:W-:Y:S05]  /*1d9f0*/  @!P4 NANOSLEEP.SYNCS 0x989680 ;  /* 0x009896800000c95d */ /* 0x002fea0003900000 */
[----:B------:R-:W1:Y:S02]  /*1da00*/  @!P4 SYNCS.PHASECHK.TRANS64 P4, [R96+URZ+0x32490], R107 ;  /* 0x0324906b6000c5a7 */ /* 0x000e64000808007f */
[----:B-1----:R-:W-:Y:S05]  /*1da10*/  @!P4 BRA `(.L_x_5621) ;  /* 0xfffffffc00f0c947 */ /* 0x002fea000383ffff */
[----:B------:R-:W-:Y:S05]  /*1da20*/  BRA `(.L_x_5894) ;  /* 0xfffffe7400c87947 */ /* 0x000fea000383ffff */
.L_x_5627:
[----:B-1----:R1:W2:Y:S02]  /*1da30*/  SYNCS.PHASECHK.TRANS64.TRYWAIT P3, [R96+URZ+0x324b0], R107 ;  /* 0x0324b06b600075a7 */ /* 0x0022a4000806017f */
[----:B--2---:R-:W-:Y:S05]  /*1da40*/  @!P3 NANOSLEEP.SYNCS 0x989680 ;  /* 0x009896800000b95d */ /* 0x004fea0003900000 */
[----:B------:R-:W2:Y:S02]  /*1da50*/  @!P3 SYNCS.PHASECHK.TRANS64 P3, [R96+URZ+0x324b0], R107 ;  /* 0x0324b06b6000b5a7 */ /* 0x000ea4000806007f */
[----:B--2---:R-:W-:Y:S05]  /*1da60*/  @!P3 BRA `(.L_x_5627) ;  /* 0xfffffffc00f0b947 */ /* 0x004fea000383ffff */
[----:B------:R-:W-:Y:S05]  /*1da70*/  BRA `(.L_x_5895) ;  /* 0xfffffe78005c7947 */ /* 0x000fea000383ffff */
.L_x_5635:
        /* <DEDUP_REMOVED lines=13> */
.L_x_5897:
[----:B------:R-:W-:Y:S05]  /*1db50*/  BSYNC B0 ;  /* 0x0000000000007941 */ /* 0x000fea0003800000 */
.L_x_5896:
[----:B------:R-:W-:Y:S05]  /*1db60*/  BRA `(.L_x_5898) ;  /* 0xfffffe8400387947 */ /* 0x000fea000383ffff */
.L_x_5647:
        /* <DEDUP_REMOVED lines=8> */
.L_x_5900:
[----:B------:R-:W-:Y:S05]  /*1dbf0*/  BSYNC B1 ;  /* 0x0000000000017941 */ /* 0x000fea0003800000 */
.L_x_5899:
        /* <DEDUP_REMOVED lines=8> */
.L_x_5901:
[----:B------:R-:W-:Y:S02]  /*1dc80*/  IMAD.MOV.U32 R13, RZ, RZ, R8 ;  /* 0x000000ffff0d7224 */ /* 0x000fe400078e0008 */
[----:B------:R-:W-:-:S07]  /*1dc90*/  IMAD.MOV.U32 R0, RZ, RZ, R14 ;  /* 0x000000ffff007224 */ /* 0x000fce00078e000e */
[----:B------:R-:W-:Y:S05]  /*1dca0*/  WARPSYNC.COLLECTIVE R15, `(.L_x_5902) ;  /* 0x000000000f087348 */ /* 0x000fea0003c00000 */
[----:B------:R0:W1:Y:S02]  /*1dcb0*/  SHFL.IDX P6, R14, R13, R12, R11 ;  /* 0x0000000c0d0e7389 */ /* 0x00006400000c000b */
[----:B01----:R-:W-:Y:S01]  /*1dcc0*/  ENDCOLLECTIVE ;  /* 0x000000000000791b */ /* 0x003fe20003800000 */
.L_x_5902:
[----:B------:R-:W-:Y:S02]  /*1dcd0*/  IMAD.MOV.U32 R13, RZ, RZ, R7 ;  /* 0x000000ffff0d7224 */ /* 0x000fe400078e0007 */
[----:B------:R-:W-:-:S07]  /*1dce0*/  IMAD.MOV.U32 R5, RZ, RZ, R14 ;  /* 0x000000ffff057224 */ /* 0x000fce00078e000e */
[----:B------:R-:W-:Y:S05]  /*1dcf0*/  WARPSYNC.COLLECTIVE R15, `(.L_x_5903) ;  /* 0x000000000f087348 */ /* 0x000fea0003c00000 */
[----:B------:R0:W1:Y:S02]  /*1dd00*/  SHFL.IDX P6, R14, R13, R12, R11 ;  /* 0x0000000c0d0e7389 */ /* 0x00006400000c000b */
[----:B01----:R-:W-:Y:S01]  /*1dd10*/  ENDCOLLECTIVE ;  /* 0x000000000000791b */ /* 0x003fe20003800000 */
.L_x_5903:
[----:B------:R-:W-:Y:S05]  /*1dd20*/  BRA `(.L_x_5904) ;  /* 0xfffffe8800c87947 */ /* 0x000fea000383ffff */
.L_x_5650:
        /* <DEDUP_REMOVED lines=8> */
.L_x_5906:
[----:B------:R-:W-:Y:S05]  /*1ddb0*/  BSYNC B1 ;  /* 0x0000000000017941 */ /* 0x000fea0003800000 */
.L_x_5905:
        /* <DEDUP_REMOVED lines=8> */
.L_x_5907:
[----:B------:R-:W-:Y:S02]  /*1de40*/  IMAD.MOV.U32 R13, RZ, RZ, R8 ;  /* 0x000000ffff0d7224 */ /* 0x000fe400078e0008 */
[----:B------:R-:W-:-:S07]  /*1de50*/  IMAD.MOV.U32 R0, RZ, RZ, R14 ;  /* 0x000000ffff007224 */ /* 0x000fce00078e000e */
[----:B------:R-:W-:Y:S05]  /*1de60*/  WARPSYNC.COLLECTIVE R15, `(.L_x_5908) ;  /* 0x000000000f087348 */ /* 0x000fea0003c00000 */
[----:B------:R0:W1:Y:S02]  /*1de70*/  SHFL.IDX P6, R14, R13, R12, R11 ;  /* 0x0000000c0d0e7389 */ /* 0x00006400000c000b */
[----:B01----:R-:W-:Y:S01]  /*1de80*/  ENDCOLLECTIVE ;  /* 0x000000000000791b */ /* 0x003fe20003800000 */
.L_x_5908:
[----:B------:R-:W-:Y:S02]  /*1de90*/  IMAD.MOV.U32 R13, RZ, RZ, R7 ;  /* 0x000000ffff0d7224 */ /* 0x000fe400078e0007 */
[----:B------:R-:W-:-:S07]  /*1dea0*/  IMAD.MOV.U32 R5, RZ, RZ, R14 ;  /* 0x000000ffff057224 */ /* 0x000fce00078e000e */
[----:B------:R-:W-:Y:S05]  /*1deb0*/  WARPSYNC.COLLECTIVE R15, `(.L_x_5909) ;  /* 0x000000000f087348 */ /* 0x000fea0003c00000 */
[----:B------:R0:W1:Y:S02]  /*1dec0*/  SHFL.IDX P6, R14, R13, R12, R11 ;  /* 0x0000000c0d0e7389 */ /* 0x00006400000c000b */
[----:B01----:R-:W-:Y:S01]  /*1ded0*/  ENDCOLLECTIVE ;  /* 0x000000000000791b */ /* 0x003fe20003800000 */
.L_x_5909:
[----:B------:R-:W-:Y:S05]  /*1dee0*/  BRA `(.L_x_5910) ;  /* 0xfffffe8c00307947 */ /* 0x000fea000383ffff */
.L_x_5654:
[----:B0-----:R0:W1:Y:S02]  /*1def0*/  SYNCS.PHASECHK.TRANS64.TRYWAIT P0, [R19+URZ+0x32400], R34 ;  /* 0x03240022130075a7 */ /* 0x001064000800017f */
[----:B-1----:R-:W-:Y:S05]  /*1df00*/  @!P0 NANOSLEEP.SYNCS 0x989680 ;  /* 0x009896800000895d */ /* 0x002fea0003900000 */
[----:B------:R-:W1:Y:S02]  /*1df10*/  @!P0 SYNCS.PHASECHK.TRANS64 P0, [R19+URZ+0x32400], R34 ;  /* 0x03240022130085a7 */ /* 0x000e64000800007f */
[----:B-1----:R-:W-:Y:S05]  /*1df20*/  @!P0 BRA `(.L_x_5654) ;  /* 0xfffffffc00f08947 */ /* 0x002fea000383ffff */
[----:B------:R-:W-:Y:S05]  /*1df30*/  BRA `(.L_x_5911) ;  /* 0xfffffe9000387947 */ /* 0x000fea000383ffff */
.L_x_5662:
        /* <DEDUP_REMOVED lines=9> */
.L_x_5913:
[----:B------:R-:W-:Y:S05]  /*1dfd0*/  BSYNC B1 ;  /* 0x0000000000017941 */ /* 0x000fea0003800000 */
.L_x_5912:
[----:B------:R0:W5:Y:S01]  /*1dfe0*/  LDL R7, [R1+0x1c] ;  /* 0x00001c0001077983 */ /* 0x0001620000100800 */
[----:B------:R-:W-:Y:S01]  /*1dff0*/  IMAD.MOV.U32 R13, RZ, RZ, R10 ;  /* 0x000000ffff0d7224 */ /* 0x000fe200078e000a */
[----:B------:R-:W-:Y:S01]  /*1e000*/  ISETP.GE.AND P0, PT, R16, R31, PT ;  /* 0x0000001f1000720c */ /* 0x000fe20003f06270 */
[----:B------:R-:W-:Y:S02]  /*1e010*/  IMAD.MOV.U32 R12, RZ, RZ, RZ ;  /* 0x000000ffff0c7224 */ /* 0x000fe400078e00ff */
[----:B------:R-:W-:Y:S02]  /*1e020*/  IMAD.MOV.U32 R11, RZ, RZ, 0x1c1f ;  /* 0x00001c1fff0b7424 */ /* 0x000fe400078e00ff */
[----:B------:R-:W-:Y:S02]  /*1e030*/  IMAD.MOV.U32 R15, RZ, RZ, -0x1 ;  /* 0xffffffffff0f7424 */ /* 0x000fe400078e00ff */
[----:B0-----:R-:W-:-:S07]  /*1e040*/  IMAD.MOV.U32 R0, RZ, RZ, R14 ;  /* 0x000000ffff007224 */ /* 0x001fce00078e000e */
[----:B-----5:R-:W-:Y:S05]  /*1e050*/  WARPSYNC.COLLECTIVE R15, `(.L_x_5914) ;  /* 0x000000000f087348 */ /* 0x020fea0003c00000 */
[----:B------:R0:W1:Y:S02]  /*1e060*/  SHFL.IDX P6, R14, R13, R12, R11 ;  /* 0x0000000c0d0e7389 */ /* 0x00006400000c000b */
[----:B01---5:R-:W-:Y:S01]  /*1e070*/  ENDCOLLECTIVE ;  /* 0x000000000000791b */ /* 0x023fe20003800000 */
.L_x_5914:
[----:B------:R-:W-:Y:S02]  /*1e080*/  IMAD.MOV.U32 R13, RZ, RZ, R20 ;  /* 0x000000ffff0d7224 */ /* 0x000fe400078e0014 */
[----:B------:R-:W-:-:S07]  /*1e090*/  IMAD.MOV.U32 R3, RZ, RZ, R14 ;  /* 0x000000ffff037224 */ /* 0x000fce00078e000e */
[----:B------:R-:W-:Y:S05]  /*1e0a0*/  WARPSYNC.COLLECTIVE R15, `(.L_x_5915) ;  /* 0x000000000f087348 */ /* 0x000fea0003c00000 */
[----:B------:R0:W1:Y:S02]  /*1e0b0*/  SHFL.IDX P6, R14, R13, R12, R11 ;  /* 0x0000000c0d0e7389 */ /* 0x00006400000c000b */
[----:B01----:R-:W-:Y:S01]  /*1e0c0*/  ENDCOLLECTIVE ;  /* 0x000000000000791b */ /* 0x003fe20003800000 */
.L_x_5915:
[----:B------:R-:W-:Y:S02]  /*1e0d0*/  IMAD.MOV.U32 R13, RZ, RZ, R29 ;  /* 0x000000ffff0d7224 */ /* 0x000fe400078e001d */
[----:B------:R-:W-:-:S07]  /*1e0e0*/  IMAD.MOV.U32 R8, RZ, RZ, R14 ;  /* 0x000000ffff087224 */ /* 0x000fce00078e000e */
[----:B------:R-:W-:Y:S05]  /*1e0f0*/  WARPSYNC.COLLECTIVE R15, `(.L_x_5916) ;  /* 0x000000000f087348 */ /* 0x000fea0003c00000 */
[----:B------:R0:W1:Y:S02]  /*1e100*/  SHFL.IDX P6, R14, R13, R12, R11 ;  /* 0x0000000c0d0e7389 */ /* 0x00006400000c000b */
[----:B01----:R-:W-:Y:S01]  /*1e110*/  ENDCOLLECTIVE ;  /* 0x000000000000791b */ /* 0x003fe20003800000 */
.L_x_5916:
[----:B------:R-:W-:-:S05]  /*1e120*/  IMAD R30, R7, R6, RZ ;  /* 0x00000006071e7224 */ /* 0x000fca00078e02ff */
[----:B------:R-:W-:-:S13]  /*1e130*/  ISETP.GE.OR P1, PT, R39, R30, P0 ;  /* 0x0000001e2700720c */ /* 0x000fda0000726670 */
[C---:B------:R-:W-:Y:S01]  /*1e140*/  @!P1 IMAD.SHL.U32 R9, R16.reuse, 0x2, RZ ;  /* 0x0000000210099824 */ /* 0x040fe200078e00ff */
[----:B------:R-:W-:-:S04]  /*1e150*/  @!P1 SHF.L.U64.HI R21, R16, 0x1, R17 ;  /* 0x0000000110159819 */ /* 0x000fc80000010211 */
[----:B------:R-:W-:-:S05]  /*1e160*/  @!P1 IADD3 R4, P2, R3, R9, RZ ;  /* 0x0000000903049210 */ /* 0x000fca0007f5e0ff */
[----:B------:R-:W-:-:S06]  /*1e170*/  @!P1 IMAD.X R5, R0, 0x1, R21, P2 ;  /* 0x0000000100059824 */ /* 0x000fcc00010e0615 */
[----:B------:R-:W5:Y:S01]  /*1e180*/  @!P1 LD.E.128 R4, desc[UR40][R4.64] ;  /* 0x0000002804049980 */ /* 0x000f62000c101d00 */
[----:B------:R-:W-:-:S05]  /*1e190*/  @!P1 IADD3 R14, P2, R14, R9, RZ ;  /* 0x000000090e0e9210 */ /* 0x000fca0007f5e0ff */
[----:B------:R-:W-:-:S04]  /*1e1a0*/  @!P1 IMAD.X R3, R8, 0x1, R21, P2 ;  /* 0x0000000108039824 */ /* 0x000fc800010e0615 */
[----:B------:R-:W-:-:S05]  /*1e1b0*/  @!P1 IMAD.MOV.U32 R15, RZ, RZ, R3 ;  /* 0x000000ffff0f9224 */ /* 0x000fca00078e0003 */
[----:B------:R0:W5:Y:S01]  /*1e1c0*/  @!P1 LD.E.128 R24, desc[UR40][R14.64] ;  /* 0x000000280e189980 */ /* 0x000162000c101d00 */
[----:B------:R-:W-:Y:S01]  /*1e1d0*/  IMAD.MOV.U32 R13, RZ, RZ, R28 ;  /* 0x000000ffff0d7224 */ /* 0x000fe200078e001c */
[----:B------:R-:W-:Y:S01]  /*1e1e0*/  CS2R R36, SRZ ;  /* 0x0000000000247805 */ /* 0x000fe2000001ff00 */
[----:B------:R-:W-:Y:S01]  /*1e1f0*/  IMAD.MOV.U32 R12, RZ, RZ, 0x1 ;  /* 0x00000001ff0c7424 */ /* 0x000fe200078e00ff */
[----:B------:R-:W-:Y:S01]  /*1e200*/  CS2R R34, SRZ ;  /* 0x0000000000227805 */ /* 0x000fe2000001ff00 */
[----:B0-----:R-:W-:-:S07]  /*1e210*/  IMAD.MOV.U32 R15, RZ, RZ, -0x1 ;  /* 0xffffffffff0f7424 */ /* 0x001fce00078e00ff */
[----:B-----5:R-:W-:Y:S05]  /*1e220*/  WARPSYNC.COLLECTIVE R15, `(.L_x_5917) ;  /* 0x000000000f087348 */ /* 0x020fea0003c00000 */
[----:B------:R0:W1:Y:S02]  /*1e230*/  SHFL.IDX P6, R14, R13, R12, R11 ;  /* 0x0000000c0d0e7389 */ /* 0x00006400000c000b */
[----:B01---5:R-:W-:Y:S01]  /*1e240*/  ENDCOLLECTIVE ;  /* 0x000000000000791b */ /* 0x023fe20003800000 */
.L_x_5917:
[----:B------:R-:W-:Y:S02]  /*1e250*/  IMAD.MOV.U32 R13, RZ, RZ, R10 ;  /* 0x000000ffff0d7224 */ /* 0x000fe400078e000a */
[----:B------:R-:W-:Y:S02]  /*1e260*/  @!P1 IMAD.MOV.U32 R36, RZ, RZ, R4 ;  /* 0x000000ffff249224 */ /* 0x000fe400078e0004 */
[----:B------:R-:W-:Y:S01]  /*1e270*/  @!P1 IMAD.MOV.U32 R37, RZ, RZ, R5 ;  /* 0x000000ffff259224 */ /* 0x000fe200078e0005 */
[----:B------:R-:W-:Y:S01]  /*1e280*/  CS2R R4, SRZ ;  /* 0x0000000000047805 */ /* 0x000fe2000001ff00 */
[----:B------:R-:W-:Y:S02]  /*1e290*/  IMAD.MOV.U32 R0, RZ, RZ, R36 ;  /* 0x000000ffff007224 */ /* 0x000fe400078e0024 */
[----:B------:R-:W-:Y:S02]  /*1e2a0*/  IMAD.MOV.U32 R3, RZ, RZ, R37 ;  /* 0x000000ffff037224 */ /* 0x000fe400078e0025 */
[----:B------:R-:W-:Y:S01]  /*1e2b0*/  @!P1 IMAD.MOV.U32 R34, RZ, RZ, R6 ;  /* 0x000000ffff229224 */ /* 0x000fe200078e0006 */
[----:B------:R-:W-:Y:S01]  /*1e2c0*/  PRMT R46, R46, 0x5410, R0 ;  /* 0x000054102e2e7816 */ /* 0x000fe20000000000 */
[----:B------:R-:W-:Y:S01]  /*1e2d0*/  IMAD.MOV.U32 R0, RZ, RZ, R14 ;  /* 0x000000ffff007224 */ /* 0x000fe200078e000e */
[----:B------:R-:W-:-:S07]  /*1e2e0*/  PRMT R33, R33, 0x5410, R3 ;  /* 0x0000541021217816 */ /* 0x000fce0000000003 */
[----:B------:R-:W-:Y:S05]  /*1e2f0*/  WARPSYNC.COLLECTIVE R15, `(.L_x_5918) ;  /* 0x000000000f087348 */ /* 0x000fea0003c00000 */
[----:B------:R0:W1:Y:S02]  /*1e300*/  SHFL.IDX P6, R14, R13, R12, R11 ;  /* 0x0000000c0d0e7389 */ /* 0x00006400000c000b */
[----:B01----:R-:W-:Y:S01]  /*1e310*/  ENDCOLLECTIVE ;  /* 0x000000000000791b */ /* 0x003fe20003800000 */
.L_x_5918:
[----:B------:R-:W-:Y:S01]  /*1e320*/  @!P1 IMAD.MOV.U32 R35, RZ, RZ, R7 ;  /* 0x000000ffff239224 */ /* 0x000fe200078e0007 */
[----:B------:R-:W-:Y:S01]  /*1e330*/  CS2R R6, SRZ ;  /* 0x0000000000067805 */ /* 0x000fe2000001ff00 */
[----:B------:R-:W-:Y:S02]  /*1e340*/  IMAD.MOV.U32 R8, RZ, RZ, R34 ;  /* 0x000000ffff087224 */ /* 0x000fe400078e0022 */
[----:B------:R-:W-:Y:S02]  /*1e350*/  IMAD.MOV.U32 R9, RZ, RZ, R35 ;  /* 0x000000ffff097224 */ /* 0x000fe400078e0023 */
[----:B------:R-:W-:Y:S02]  /*1e360*/  @!P1 IMAD.MOV.U32 R6, RZ, RZ, R24 ;  /* 0x000000ffff069224 */ /* 0x000fe400078e0018 */
[----:B------:R-:W-:Y:S01]  /*1e370*/  @!P1 IMAD.MOV.U32 R7, RZ, RZ, R25 ;  /* 0x000000ffff079224 */ /* 0x000fe200078e0019 */
[----:B------:R-:W-:Y:S01]  /*1e380*/  PRMT R32, R8, 0x5410, R9 ;  /* 0x0000541008207816 */ /* 0x000fe20000000009 */
[----:B------:R-:W-:-:S02]  /*1e390*/  @!P1 IMAD.MOV.U32 R4, RZ, RZ, R26 ;  /* 0x000000ffff049224 */ /* 0x000fc400078e001a */
[----:B------:R-:W-:Y:S02]  /*1e3a0*/  @!P1 IMAD.MOV.U32 R5, RZ, RZ, R27 ;  /* 0x000000ffff059224 */ /* 0x000fe400078e001b */
[----:B------:R-:W-:Y:S02]  /*1e3b0*/  IMAD.MOV.U32 R13, RZ, RZ, R20 ;  /* 0x000000ffff0d7224 */ /* 0x000fe400078e0014 */
[----:B------:R-:W-:Y:S02]  /*1e3c0*/  IMAD.MOV.U32 R8, RZ, RZ, R6 ;  /* 0x000000ffff087224 */ /* 0x000fe400078e0006 */
[----:B------:R-:W-:Y:S02]  /*1e3d0*/  IMAD.MOV.U32 R9, RZ, RZ, R7 ;  /* 0x000000ffff097224 */ /* 0x000fe400078e0007 */
[----:B------:R-:W-:Y:S01]  /*1e3e0*/  IMAD.MOV.U32 R10, RZ, RZ, R4 ;  /* 0x000000ffff0a7224 */ /* 0x000fe200078e0004 */
[----:B------:R-:W-:Y:S02]  /*1e3f0*/  PRMT R46, R8, 0x7610, R46 ;  /* 0x00007610082e7816 */ /* 0x000fe4000000002e */
[----:B------:R-:W-:-:S07]  /*1e400*/  MOV R3, R14 ;  /* 0x0000000e00037202 */ /* 0x000fce0000000f00 */
[----:B------:R-:W-:Y:S05]  /*1e410*/  WARPSYNC.COLLECTIVE R15, `(.L_x_5919) ;  /* 0x000000000f087348 */ /* 0x000fea0003c00000 */
[----:B------:R0:W1:Y:S02]  /*1e420*/  SHFL.IDX P6, R14, R13, R12, R11 ;  /* 0x0000000c0d0e7389 */ /* 0x00006400000c000b */
[----:B01----:R-:W-:Y:S01]  /*1e430*/  ENDCOLLECTIVE ;  /* 0x000000000000791b */ /* 0x003fe20003800000 */
.L_x_5919:
[----:B------:R-:W-:Y:S02]  /*1e440*/  PRMT R33, R9, 0x7610, R33 ;  /* 0x0000761009217816 */ /* 0x000fe40000000021 */
[----:B------:R-:W-:Y:S02]  /*1e450*/  CS2R R8, SRZ ;  /* 0x0000000000087805 */ /* 0x000fe4000001ff00 */
[----:B------:R-:W-:Y:S01]  /*1e460*/  PRMT R51, R10, 0x7610, R51 ;  /* 0x000076100a337816 */ /* 0x000fe20000000033 */
[----:B------:R-:W-:Y:S02]  /*1e470*/  IMAD.MOV.U32 R13, RZ, RZ, R29 ;  /* 0x000000ffff0d7224 */ /* 0x000fe400078e001d */
[----:B------:R-:W-:-:S07]  /*1e480*/  IMAD.MOV.U32 R20, RZ, RZ, R14 ;  /* 0x000000ffff147224 */ /* 0x000fce00078e000e */
[----:B------:R-:W-:Y:S05]  /*1e490*/  WARPSYNC.COLLECTIVE R15, `(.L_x_5920) ;  /* 0x000000000f087348 */ /* 0x000fea0003c00000 */
[----:B------:R0:W1:Y:S02]  /*1e4a0*/  SHFL.IDX P6, R14, R13, R12, R11 ;  /* 0x0000000c0d0e7389 */ /* 0x00006400000c000b */
[----:B01----:R-:W-:Y:S01]  /*1e4b0*/  ENDCOLLECTIVE ;  /* 0x000000000000791b */ /* 0x003fe20003800000 */
.L_x_5920:
[----:B------:R-:W-:-:S05]  /*1e4c0*/  IMAD.MOV.U32 R11, RZ, RZ, R5 ;  /* 0x000000ffff0b7224 */ /* 0x000fca00078e0005 */
[----:B------:R-:W-:Y:S01]  /*1e4d0*/  PRMT R40, R11, 0x7610, R40 ;  /* 0x000076100b287816 */ /* 0x000fe20000000028 */
[----:B------:R-:W-:Y:S01]  /*1e4e0*/  IMAD.MOV.U32 R21, RZ, RZ, R14 ;  /* 0x000000ffff157224 */ /* 0x000fe200078e000e */
[----:B------:R-:W-:Y:S06]  /*1e4f0*/  BRA `(.L_x_5921) ;  /* 0xfffffe9c001c7947 */ /* 0x000fec000383ffff */
.L_x_5666:
[----:B0-----:R0:W1:Y:S02]  /*1e500*/  SYNCS.PHASECHK.TRANS64.TRYWAIT P1, [R19+URZ+0x32400], R24 ;  /* 0x03240018130075a7 */ /* 0x001064000802017f */
[----:B-1----:R-:W-:Y:S05]  /*1e510*/  @!P1 NANOSLEEP.SYNCS 0x989680 ;  /* 0x009896800000995d */ /* 0x002fea0003900000 */
[----:B------:R-:W1:Y:S02]  /*1e520*/  @!P1 SYNCS.PHASECHK.TRANS64 P1, [R19+URZ+0x32400], R24 ;  /* 0x03240018130095a7 */ /* 0x000e64000802007f */
[----:B-1----:R-:W-:Y:S05]  /*1e530*/  @!P1 BRA `(.L_x_5666) ;  /* 0xfffffffc00f09947 */ /* 0x002fea000383ffff */
[----:B------:R-:W-:Y:S05]  /*1e540*/  BRA `(.L_x_5922) ;  /* 0xfffffe9c00bc7947 */ /* 0x000fea000383ffff */
.L_x_5672:
[----:B--2---:R2:W4:Y:S02]  /*1e550*/  SYNCS.PHASECHK.TRANS64.TRYWAIT P1, [R174+URZ+0x32430], R7 ;  /* 0x03243007ae0075a7 */ /* 0x004524000802017f */
[----:B----4-:R-:W-:Y:S05]  /*1e560*/  @!P1 NANOSLEEP.SYNCS 0x989680 ;  /* 0x009896800000995d */ /* 0x010fea0003900000 */
[----:B------:R-:W4:Y:S02]  /*1e570*/  @!P1 SYNCS.PHASECHK.TRANS64 P1, [R174+URZ+0x32430], R7 ;  /* 0x03243007ae0095a7 */ /* 0x000f24000802007f */
[----:B----4-:R-:W-:Y:S05]  /*1e580*/  @!P1 BRA `(.L_x_5672) ;  /* 0xfffffffc00f09947 */ /* 0x010fea000383ffff */
[----:B------:R-:W-:Y:S05]  /*1e590*/  BRA `(.L_x_5671) ;  /* 0xfffffeac00547947 */ /* 0x000fea000383ffff */
.L_x_5674:
[----:B---3--:R3:W4:Y:S02]  /*1e5a0*/  SYNCS.PHASECHK.TRANS64.TRYWAIT P1, [R19+URZ+0x32410], R4 ;  /* 0x03241004130075a7 */ /* 0x008724000802017f */
[----:B----4-:R-:W-:Y:S05]  /*1e5b0*/  @!P1 NANOSLEEP.SYNCS 0x989680 ;  /* 0x009896800000995d */ /* 0x010fea0003900000 */
[----:B------:R-:W4:Y:S02]  /*1e5c0*/  @!P1 SYNCS.PHASECHK.TRANS64 P1, [R19+URZ+0x32410], R4 ;  /* 0x03241004130095a7 */ /* 0x000f24000802007f */
[----:B----4-:R-:W-:Y:S05]  /*1e5d0*/  @!P1 BRA `(.L_x_5674) ;  /* 0xfffffffc00f09947 */ /* 0x010fea000383ffff */
[----:B------:R-:W-:Y:S05]  /*1e5e0*/  BRA `(.L_x_5923) ;  /* 0xfffffeb000087947 */ /* 0x000fea000383ffff */
.L_x_5679:
[----:B------:R0:W0:Y:S02]  /*1e5f0*/  SYNCS.PHASECHK.TRANS64.TRYWAIT P2, [R174+URZ+0x32450], R7 ;  /* 0x03245007ae0075a7 */ /* 0x000024000804017f */
[----:B0-----:R-:W-:Y:S05]  /*1e600*/  @!P2 NANOSLEEP.SYNCS 0x989680 ;  /* 0x009896800000a95d */ /* 0x001fea0003900000 */
[----:B------:R-:W0:Y:S02]  /*1e610*/  @!P2 SYNCS.PHASECHK.TRANS64 P2, [R174+URZ+0x32450], R7 ;  /* 0x03245007ae00a5a7 */ /* 0x000e24000804007f */
[----:B0-----:R-:W-:Y:S05]  /*1e620*/  @!P2 BRA `(.L_x_5679) ;  /* 0xfffffffc00f0a947 */ /* 0x001fea000383ffff */
[----:B------:R-:W-:Y:S05]  /*1e630*/  BRA `(.L_x_5678) ;  /* 0xfffffeb000287947 */ /* 0x000fea000383ffff */
.L_x_5684:
[----:B--2---:R2:W3:Y:S02]  /*1e640*/  SYNCS.PHASECHK.TRANS64.TRYWAIT P2, [R205+URZ+0x32430], R6 ;  /* 0x03243006cd0075a7 */ /* 0x0044e4000804017f */
[----:B---3--:R-:W-:Y:S05]  /*1e650*/  @!P2 NANOSLEEP.SYNCS 0x989680 ;  /* 0x009896800000a95d */ /* 0x008fea0003900000 */
[----:B------:R-:W3:Y:S02]  /*1e660*/  @!P2 SYNCS.PHASECHK.TRANS64 P2, [R205+URZ+0x32430], R6 ;  /* 0x03243006cd00a5a7 */ /* 0x000ee4000804007f */
[----:B---3--:R-:W-:Y:S05]  /*1e670*/  @!P2 BRA `(.L_x_5684) ;  /* 0xfffffffc00f0a947 */ /* 0x008fea000383ffff */
[----:B------:R-:W-:Y:S05]  /*1e680*/  BRA `(.L_x_5683) ;  /* 0xfffffed400dc7947 */ /* 0x000fea000383ffff */
.L_x_5689:
[----:B---3--:R3:W4:Y:S02]  /*1e690*/  SYNCS.PHASECHK.TRANS64.TRYWAIT P2, [R205+URZ+0x32450], R6 ;  /* 0x03245006cd0075a7 */ /* 0x008724000804017f */
[----:B----4-:R-:W-:Y:S05]  /*1e6a0*/  @!P2 NANOSLEEP.SYNCS 0x989680 ;  /* 0x009896800000a95d */ /* 0x010fea0003900000 */
[----:B------:R-:W4:Y:S02]  /*1e6b0*/  @!P2 SYNCS.PHASECHK.TRANS64 P2, [R205+URZ+0x32450], R6 ;  /* 0x03245006cd00a5a7 */ /* 0x000f24000804007f */
[----:B----4-:R-:W-:Y:S05]  /*1e6c0*/  @!P2 BRA `(.L_x_5689) ;  /* 0xfffffffc00f0a947 */ /* 0x010fea000383ffff */
[----:B------:R-:W-:Y:S05]  /*1e6d0*/  BRA `(.L_x_5688) ;  /* 0xfffffed800807947 */ /* 0x000fea000383ffff */
.L_x_5695:
[----:B--2---:R2:W3:Y:S02]  /*1e6e0*/  SYNCS.PHASECHK.TRANS64.TRYWAIT P2, [R215+URZ+0x32430], R6 ;  /* 0x03243006d70075a7 */ /* 0x0044e4000804017f */
[----:B---3--:R-:W-:Y:S05]  /*1e6f0*/  @!P2 NANOSLEEP.SYNCS 0x989680 ;  /* 0x009896800000a95d */ /* 0x008fea0003900000 */
[----:B------:R-:W3:Y:S02]  /*1e700*/  @!P2 SYNCS.PHASECHK.TRANS64 P2, [R215+URZ+0x32430], R6 ;  /* 0x03243006d700a5a7 */ /* 0x000ee4000804007f */
[----:B---3--:R-:W-:Y:S05]  /*1e710*/  @!P2 BRA `(.L_x_5695) ;  /* 0xfffffffc00f0a947 */ /* 0x008fea000383ffff */
[----:B------:R-:W-:Y:S05]  /*1e720*/  BRA `(.L_x_5694) ;  /* 0xffffff0400c07947 */ /* 0x000fea000383ffff */
.L_x_5700:
[----:B---3--:R3:W4:Y:S02]  /*1e730*/  SYNCS.PHASECHK.TRANS64.TRYWAIT P2, [R215+URZ+0x32450], R6 ;  /* 0x03245006d70075a7 */ /* 0x008724000804017f */
[----:B----4-:R-:W-:Y:S05]  /*1e740*/  @!P2 NANOSLEEP.SYNCS 0x989680 ;  /* 0x009896800000a95d */ /* 0x010fea0003900000 */
[----:B------:R-:W4:Y:S02]  /*1e750*/  @!P2 SYNCS.PHASECHK.TRANS64 P2, [R215+URZ+0x32450], R6 ;  /* 0x03245006d700a5a7 */ /* 0x000f24000804007f */
[----:B----4-:R-:W-:Y:S05]  /*1e760*/  @!P2 BRA `(.L_x_5700) ;  /* 0xfffffffc00f0a947 */ /* 0x010fea000383ffff */
[----:B------:R-:W-:Y:S05]  /*1e770*/  BRA `(.L_x_5699) ;  /* 0xffffff08006c7947 */ /* 0x000fea000383ffff */
.L_x_5715:
[----:B------:R-:W-:Y:S02]  /*1e780*/  IMAD.MOV.U32 R13, RZ, RZ, R4 ;  /* 0x000000ffff0d7224 */ /* 0x000fe400078e0004 */
[----:B------:R-:W-:Y:S02]  /*1e790*/  IMAD.MOV.U32 R12, RZ, RZ, RZ ;  /* 0x000000ffff0c7224 */ /* 0x000fe400078e00ff */
[----:B------:R-:W-:Y:S02]  /*1e7a0*/  IMAD.MOV.U32 R11, RZ, RZ, 0x181f ;  /* 0x0000181fff0b7424 */ /* 0x000fe400078e00ff */
[----:B------:R-:W-:-:S07]  /*1e7b0*/  IMAD.MOV.U32 R15, RZ, RZ, -0x1 ;  /* 0xffffffffff0f7424 */ /* 0x000fce00078e00ff */
[----:B-1----:R-:W-:Y:S05]  /*1e7c0*/  WARPSYNC.COLLECTIVE R15, `(.L_x_5924) ;  /* 0x000000000f087348 */ /* 0x002fea0003c00000 */
[----:B------:R0:W2:Y:S02]  /*1e7d0*/  SHFL.IDX P6, R14, R13, R12, R11 ;  /* 0x0000000c0d0e7389 */ /* 0x0000a400000c000b */
[----:B012---:R-:W-:Y:S01]  /*1e7e0*/  ENDCOLLECTIVE ;  /* 0x000000000000791b */ /* 0x007fe20003800000 */
.L_x_5924:
[----:B------:R-:W-:Y:S02]  /*1e7f0*/  IMAD.MOV.U32 R13, RZ, RZ, R3 ;  /* 0x000000ffff0d7224 */ /* 0x000fe400078e0003 */
[----:B------:R-:W-:-:S07]  /*1e800*/  IMAD.MOV.U32 R0, RZ, RZ, R14 ;  /* 0x000000ffff007224 */ /* 0x000fce00078e000e */
[----:B------:R-:W-:Y:S05]  /*1e810*/  WARPSYNC.COLLECTIVE R15, `(.L_x_5925) ;  /* 0x000000000f087348 */ /* 0x000fea0003c00000 */
[----:B------:R0:W1:Y:S02]  /*1e820*/  SHFL.IDX P6, R14, R13, R12, R11 ;  /* 0x0000000c0d0e7389 */ /* 0x00006400000c000b */
[----:B01----:R-:W-:Y:S01]  /*1e830*/  ENDCOLLECTIVE ;  /* 0x000000000000791b */ /* 0x003fe20003800000 */
.L_x_5925:
[----:B------:R-:W-:Y:S05]  /*1e840*/  BRA `(.L_x_5926) ;  /* 0xffffff5c00f07947 */ /* 0x000fea000383ffff */
.L_x_5718:
[----:B------:R-:W-:Y:S01]  /*1e850*/  BSSY B1, `(.L_x_5927) ;  /* 0x0000008000017945 */ /* 0x000fe20003800000 */
[----:B----4-:R-:W-:Y:S02]  /*1e860*/  IMAD.MOV.U32 R13, RZ, RZ, R4 ;  /* 0x000000ffff0d7224 */ /* 0x010fe400078e0004 */
[----:B------:R-:W-:Y:S02]  /*1e870*/  IMAD.MOV.U32 R12, RZ, RZ, 0x1 ;  /* 0x00000001ff0c7424 */ /* 0x000fe400078e00ff */
[----:B------:R-:W-:Y:S02]  /*1e880*/  IMAD.MOV.U32 R11, RZ, RZ, 0x181f ;  /* 0x0000181fff0b7424 */ /* 0x000fe400078e00ff */
[----:B------:R-:W-:-:S07]  /*1e890*/  IMAD.MOV.U32 R15, RZ, RZ, -0x1 ;  /* 0xffffffffff0f7424 */ /* 0x000fce00078e00ff */
[----:B0123--:R-:W-:Y:S05]  /*1e8a0*/  WARPSYNC.COLLECTIVE R15, `(.L_x_5928) ;  /* 0x000000000f087348 */ /* 0x00ffea0003c00000 */
[----:B---3--:R3:W4:Y:S02]  /*1e8b0*/  SHFL.IDX P6, R14, R13, R12, R11 ;  /* 0x0000000c0d0e7389 */ /* 0x00872400000c000b */
[----:B01234-:R-:W-:Y:S01]  /*1e8c0*/  ENDCOLLECTIVE ;  /* 0x000000000000791b */ /* 0x01ffe20003800000 */
.L_x_5928:
[----:B------:R-:W-:Y:S05]  /*1e8d0*/  BSYNC B1 ;  /* 0x0000000000017941 */ /* 0x000fea0003800000 */
.L_x_5927:
        /* <DEDUP_REMOVED lines=8> */
.L_x_5929:
[----:B------:R-:W-:Y:S05]  /*1e960*/  BRA `(.L_x_5930) ;  /* 0xffffff6000347947 */ /* 0x000fea000383ffff */
.L_x_5721:
        /* <DEDUP_REMOVED lines=8> */
.L_x_5932:
[----:B------:R-:W-:Y:S05]  /*1e9f0*/  BSYNC B1 ;  /* 0x0000000000017941 */ /* 0x000fea0003800000 */
.L_x_5931:
        /* <DEDUP_REMOVED lines=8> */
.L_x_5933:
[----:B------:R-:W-:Y:S05]  /*1ea80*/  BRA `(.L_x_5934) ;  /* 0xffffff6000747947 */ /* 0x000fea000383ffff */
.L_x_5724:
        /* <DEDUP_REMOVED lines=8> */
.L_x_5936:
[----:B------:R-:W-:Y:S05]  /*1eb10*/  BSYNC B1 ;  /* 0x0000000000017941 */ /* 0x000fea0003800000 */
.L_x_5935:
        /* <DEDUP_REMOVED lines=8> */
.L_x_5937:
[----:B------:R-:W-:Y:S05]  /*1eba0*/  BRA `(.L_x_5938) ;  /* 0xffffff6000b47947 */ /* 0x000fea000383ffff */
.L_x_5741:
        /* <DEDUP_REMOVED lines=11> */
.L_x_5940:
[----:B------:R-:W-:Y:S05]  /*1ec60*/  BSYNC B1 ;  /* 0x0000000000017941 */ /* 0x000fea0003800000 */
.L_x_5939:
[----:B------:R-:W-:Y:S05]  /*1ec70*/  BRA `(.L_x_5941) ;  /* 0xffffff7800707947 */ /* 0x000fea000383ffff */
.L_x_5743:
[----:B------:R-:W-:Y:S01]  /*1ec80*/  BSSY B1, `(.L_x_5942) ;  /* 0x0000006000017945 */ /* 0x000fe20003800000 */
[----:B------:R-:W-:-:S07]  /*1ec90*/  IMAD.MOV.U32 R15, RZ, RZ, -0x1 ;  /* 0xffffffffff0f7424 */ /* 0x000fce00078e00ff */
[----:B01----:R-:W-:Y:S05]  /*1eca0*/  WARPSYNC.COLLECTIVE R15, `(.L_x_5943) ;  /* 0x000000000f0c7348 */ /* 0x003fea0003c00000 */
[----:B------:R-:W-:Y:S02]  /*1ecb0*/  ELECT P6, UR62, PT ;  /* 0x00000000003e782f */ /* 0x000fe400038c0000 */
[----:B------:R-:W-:Y:S01]  /*1ecc0*/  MOV R14, UR62 ;  /* 0x0000003e000e7c02 */ /* 0x000fe20008000f00 */
[----:B01----:R-:W-:Y:S10]  /*1ecd0*/  ENDCOLLECTIVE ;  /* 0x000000000000791b */ /* 0x003ff40003800000 */
.L_x_5943:
[----:B------:R-:W-:Y:S05]  /*1ece0*/  BSYNC B1 ;  /* 0x0000000000017941 */ /* 0x000fea0003800000 */
.L_x_5942:
[----:B------:R-:W-:Y:S05]  /*1ecf0*/  BRA `(.L_x_5742) ;  /* 0xffffff7800687947 */ /* 0x000fea000383ffff */
.L_x_5745:
[----:B0-----:R-:W2:Y:S02]  /*1ed00*/  LDL R4, [R1+0x4] ;  /* 0x0000040001047983 */ /* 0x001ea40000100800 */
[----:B--2---:R0:W2:Y:S02]  /*1ed10*/  SYNCS.PHASECHK.TRANS64.TRYWAIT P0, [R4+URZ+0x32420], R3 ;  /* 0x03242003040075a7 */ /* 0x0040a4000800017f */
[----:B--2---:R-:W-:Y:S05]  /*1ed20*/  @!P0 NANOSLEEP.SYNCS 0x989680 ;  /* 0x009896800000895d */ /* 0x004fea0003900000 */
[----:B------:R-:W2:Y:S02]  /*1ed30*/  @!P0 SYNCS.PHASECHK.TRANS64 P0, [R4+URZ+0x32420], R3 ;  /* 0x03242003040085a7 */ /* 0x000ea4000800007f */
[----:B--2---:R-:W-:Y:S05]  /*1ed40*/  @!P0 BRA `(.L_x_5745) ;  /* 0xfffffffc00ec8947 */ /* 0x004fea000383ffff */
[----:B------:R-:W-:Y:S05]  /*1ed50*/  BRA `(.L_x_5944) ;  /* 0xffffff7800787947 */ /* 0x000fea000383ffff */
.L_x_5749:
[----:B0-----:R0:W2:Y:S02]  /*1ed60*/  SYNCS.PHASECHK.TRANS64.TRYWAIT P0, [R3+URZ+0x324a0], R8 ;  /* 0x0324a008030075a7 */ /* 0x0010a4000800017f */
[----:B--2---:R-:W-:Y:S05]  /*1ed70*/  @!P0 NANOSLEEP.SYNCS 0x989680 ;  /* 0x009896800000895d */ /* 0x004fea0003900000 */
[----:B------:R-:W2:Y:S02]  /*1ed80*/  @!P0 SYNCS.PHASECHK.TRANS64 P0, [R3+URZ+0x324a0], R8 ;  /* 0x0324a008030085a7 */ /* 0x000ea4000800007f */
[----:B--2---:R-:W-:Y:S05]  /*1ed90*/  @!P0 BRA `(.L_x_5749) ;  /* 0xfffffffc00f08947 */ /* 0x004fea000383ffff */
[----:B------:R-:W-:Y:S05]  /*1eda0*/  BRA `(.L_x_5945) ;  /* 0xffffff7800a07947 */ /* 0x000fea000383ffff */
.L_x_5754:
[----:B-1----:R1:W2:Y:S02]  /*1edb0*/  SYNCS.PHASECHK.TRANS64.TRYWAIT P0, [R3+URZ+0x324c0], R8 ;  /* 0x0324c008030075a7 */ /* 0x0022a4000800017f */
[----:B--2---:R-:W-:Y:S05]  /*1edc0*/  @!P0 NANOSLEEP.SYNCS 0x989680 ;  /* 0x009896800000895d */ /* 0x004fea0003900000 */
[----:B------:R-:W2:Y:S02]  /*1edd0*/  @!P0 SYNCS.PHASECHK.TRANS64 P0, [R3+URZ+0x324c0], R8 ;  /* 0x0324c008030085a7 */ /* 0x000ea4000800007f */
[----:B--2---:R-:W-:Y:S05]  /*1ede0*/  @!P0 BRA `(.L_x_5754) ;  /* 0xfffffffc00f08947 */ /* 0x004fea000383ffff */
[----:B------:R-:W-:Y:S05]  /*1edf0*/  BRA `(.L_x_5946) ;  /* 0xffffff7c00247947 */ /* 0x000fea000383ffff */
.L_x_5764:
[----:B0-----:R0:W2:Y:S02]  /*1ee00*/  SYNCS.PHASECHK.TRANS64.TRYWAIT P1, [R4+URZ+0x324a0], R5 ;  /* 0x0324a005040075a7 */ /* 0x0010a4000802017f */
[----:B--2---:R-:W-:Y:S05]  /*1ee10*/  @!P1 NANOSLEEP.SYNCS 0x989680 ;  /* 0x009896800000995d */ /* 0x004fea0003900000 */
[----:B------:R-:W2:Y:S02]  /*1ee20*/  @!P1 SYNCS.PHASECHK.TRANS64 P1, [R4+URZ+0x324a0], R5 ;  /* 0x0324a005040095a7 */ /* 0x000ea4000802007f */
[----:B--2---:R-:W-:Y:S05]  /*1ee30*/  @!P1 BRA `(.L_x_5764) ;  /* 0xfffffffc00f09947 */ /* 0x004fea000383ffff */
[----:B------:R-:W-:Y:S05]  /*1ee40*/  BRA `(.L_x_5947) ;  /* 0xffffff8000bc7947 */ /* 0x000fea000383ffff */
.L_x_5769:
[----:B-1----:R1:W2:Y:S02]  /*1ee50*/  SYNCS.PHASECHK.TRANS64.TRYWAIT P1, [R4+URZ+0x324c0], R5 ;  /* 0x0324c005040075a7 */ /* 0x0022a4000802017f */
[----:B--2---:R-:W-:Y:S05]  /*1ee60*/  @!P1 NANOSLEEP.SYNCS 0x989680 ;  /* 0x009896800000995d */ /* 0x004fea0003900000 */
[----:B------:R-:W2:Y:S02]  /*1ee70*/  @!P1 SYNCS.PHASECHK.TRANS64 P1, [R4+URZ+0x324c0], R5 ;  /* 0x0324c005040095a7 */ /* 0x000ea4000802007f */
[----:B--2---:R-:W-:Y:S05]  /*1ee80*/  @!P1 BRA `(.L_x_5769) ;  /* 0xfffffffc00f09947 */ /* 0x004fea000383ffff */
[----:B------:R-:W-:Y:S05]  /*1ee90*/  BRA `(.L_x_5948) ;  /* 0xffffff84003c7947 */ /* 0x000fea000383ffff */
.L_x_5785:
        /* <DEDUP_REMOVED lines=11> */
.L_x_5950:
[----:B------:R-:W-:Y:S05]  /*1ef50*/  BSYNC B0 ;  /* 0x0000000000007941 */ /* 0x000fea0003800000 */
.L_x_5949:
[----:B------:R-:W-:Y:S05]  /*1ef60*/  BRA `(.L_x_5951) ;  /* 0xffffff90005c7947 */ /* 0x000fea000383ffff */
.L_x_5787:
[----:B------:R-:W-:Y:S01]  /*1ef70*/  BSSY B0, `(.L_x_5952) ;  /* 0x0000006000007945 */ /* 0x000fe20003800000 */
[----:B------:R-:W-:-:S07]  /*1ef80*/  IMAD.MOV.U32 R15, RZ, RZ, -0x1 ;  /* 0xffffffffff0f7424 */ /* 0x000fce00078e00ff */
[----:B01----:R-:W-:Y:S05]  /*1ef90*/  WARPSYNC.COLLECTIVE R15, `(.L_x_5953) ;  /* 0x000000000f0c7348 */ /* 0x003fea0003c00000 */
[----:B------:R-:W-:Y:S02]  /*1efa0*/  ELECT P6, UR62, PT ;  /* 0x00000000003e782f */ /* 0x000fe400038c0000 */
[----:B------:R-:W-:Y:S01]  /*1efb0*/  MOV R14, UR62 ;  /* 0x0000003e000e7c02 */ /* 0x000fe20008000f00 */
[----:B01----:R-:W-:Y:S10]  /*1efc0*/  ENDCOLLECTIVE ;  /* 0x000000000000791b */ /* 0x003ff40003800000 */
.L_x_5953:
[----:B------:R-:W-:Y:S05]  /*1efd0*/  BSYNC B0 ;  /* 0x0000000000007941 */ /* 0x000fea0003800000 */
.L_x_5952:
[----:B------:R-:W-:Y:S05]  /*1efe0*/  BRA `(.L_x_5954) ;  /* 0xffffff90006c7947 */ /* 0x000fea000383ffff */
.L_x_5789:
[----:B0-----:R0:W2:Y:S02]  /*1eff0*/  SYNCS.PHASECHK.TRANS64.TRYWAIT P0, [R0+URZ+0x32440], R2 ;  /* 0x03244002000075a7 */ /* 0x0010a4000800017f */
[----:B--2---:R-:W-:Y:S05]  /*1f000*/  @!P0 NANOSLEEP.SYNCS 0x989680 ;  /* 0x009896800000895d */ /* 0x004fea0003900000 */
[----:B------:R-:W2:Y:S02]  /*1f010*/  @!P0 SYNCS.PHASECHK.TRANS64 P0, [R0+URZ+0x32440], R2 ;  /* 0x03244002000085a7 */ /* 0x000ea4000800007f */
[----:B--2---:R-:W-:Y:S05]  /*1f020*/  @!P0 BRA `(.L_x_5789) ;  /* 0xfffffffc00f08947 */ /* 0x004fea000383ffff */
[----:B------:R-:W-:Y:S05]  /*1f030*/  BRA `(.L_x_5955) ;  /* 0xffffff9000d87947 */ /* 0x000fea000383ffff */
.L_x_5793:
        /* <DEDUP_REMOVED lines=9> */
.L_x_5956:
[----:B------:R-:W-:-:S05]  /*1f0d0*/  VIADD R8, R17, 0x10 ;  /* 0x0000001011087836 */ /* 0x000fca0000000000 */
[----:B------:R0:W-:Y:S01]  /*1f0e0*/  STL [R1+0x4c], R8 ;  /* 0x00004c0801007387 */ /* 0x0001e20000100800 */
[----:B------:R-:W-:Y:S01]  /*1f0f0*/  IMAD.MOV.U32 R13, RZ, RZ, R3 ;  /* 0x000000ffff0d7224 */ /* 0x000fe200078e0003 */
[----:B------:R-:W-:-:S07]  /*1f100*/  MOV R4, R14 ;  /* 0x0000000e00047202 */ /* 0x000fce0000000f00 */
[----:B0-----:R-:W-:Y:S05]  /*1f110*/  WARPSYNC.COLLECTIVE R15, `(.L_x_5957) ;  /* 0x000000000f087348 */ /* 0x001fea0003c00000 */
[----:B------:R1:W2:Y:S02]  /*1f120*/  SHFL.IDX P6, R14, R13, R12, R11 ;  /* 0x0000000c0d0e7389 */ /* 0x0002a400000c000b */
[----:B012---:R-:W-:Y:S01]  /*1f130*/  ENDCOLLECTIVE ;  /* 0x000000000000791b */ /* 0x007fe20003800000 */
.L_x_5957:
[----:B------:R-:W-:Y:S02]  /*1f140*/  IMAD.MOV.U32 R13, RZ, RZ, R2 ;  /* 0x000000ffff0d7224 */ /* 0x000fe400078e0002 */
[----:B------:R-:W-:Y:S02]  /*1f150*/  IMAD.MOV.U32 R12, RZ, RZ, 0x1 ;  /* 0x00000001ff0c7424 */ /* 0x000fe400078e00ff */
[----:B------:R-:W-:-:S07]  /*1f160*/  IMAD.MOV.U32 R5, RZ, RZ, R14 ;  /* 0x000000ffff057224 */ /* 0x000fce00078e000e */
[----:B------:R-:W-:Y:S05]  /*1f170*/  WARPSYNC.COLLECTIVE R15, `(.L_x_5958) ;  /* 0x000000000f087348 */ /* 0x000fea0003c00000 */
[----:B------:R0:W1:Y:S02]  /*1f180*/  SHFL.IDX P6, R14, R13, R12, R11 ;  /* 0x0000000c0d0e7389 */ /* 0x00006400000c000b */
[----:B01----:R-:W-:Y:S01]  /*1f190*/  ENDCOLLECTIVE ;  /* 0x000000000000791b */ /* 0x003fe20003800000 */
.L_x_5958:
[----:B------:R-:W-:Y:S02]  /*1f1a0*/  IMAD.MOV.U32 R13, RZ, RZ, R3 ;  /* 0x000000ffff0d7224 */ /* 0x000fe400078e0003 */
[----:B------:R-:W-:Y:S02]  /*1f1b0*/  IMAD R0, R6, R7, RZ ;  /* 0x0000000706007224 */ /* 0x000fe400078e02ff */
[----:B------:R-:W-:-:S07]  /*1f1c0*/  IMAD.MOV.U32 R7, RZ, RZ, R14 ;  /* 0x000000ffff077224 */ /* 0x000fce00078e000e */
[----:B------:R-:W-:Y:S05]  /*1f1d0*/  WARPSYNC.COLLECTIVE R15, `(.L_x_5959) ;  /* 0x000000000f087348 */ /* 0x000fea0003c00000 */
[----:B------:R0:W1:Y:S02]  /*1f1e0*/  SHFL.IDX P6, R14, R13, R12, R11 ;  /* 0x0000000c0d0e7389 */ /* 0x00006400000c000b */
[----:B01----:R-:W-:Y:S01]  /*1f1f0*/  ENDCOLLECTIVE ;  /* 0x000000000000791b */ /* 0x003fe20003800000 */
.L_x_5959:
        /* <DEDUP_REMOVED lines=13> */
.L_x_5960:
        /* <DEDUP_REMOVED lines=12> */
.L_x_5961:
        /* <DEDUP_REMOVED lines=17> */
.L_x_5962:
        /* <DEDUP_REMOVED lines=10> */
.L_x_5963:
        /* <DEDUP_REMOVED lines=13> */
.L_x_5964:
        /* <DEDUP_REMOVED lines=10> */
.L_x_5965:
        /* <DEDUP_REMOVED lines=13> */
.L_x_5966:
        /* <DEDUP_REMOVED lines=10> */
.L_x_5967:
        /* <DEDUP_REMOVED lines=13> */
.L_x_5968:
        /* <DEDUP_REMOVED lines=10> */
.L_x_5969:
        /* <DEDUP_REMOVED lines=11> */
.L_x_5970:
        /* <DEDUP_REMOVED lines=14> */
.L_x_5971:
[----:B------:R-:W-:Y:S01]  /*1fb20*/  IMAD.MOV.U32 R3, RZ, RZ, R14 ;  /* 0x000000ffff037224 */ /* 0x000fe200078e000e */
[----:B------:R-:W-:Y:S06]  /*1fb30*/  BRA `(.L_x_5972) ;  /* 0xffffff9400807947 */ /* 0x000fec000383ffff */
.L_x_5797:
        /* <DEDUP_REMOVED lines=35> */
.L_x_5974:
[----:B------:R-:W-:Y:S05]  /*1fd70*/  BSYNC B0 ;  /* 0x0000000000007941 */ /* 0x000fea0003800000 */
.L_x_5973:
        /* <DEDUP_REMOVED lines=12> */
.L_x_5975:
[----:B------:R-:W-:-:S04]  /*1fe40*/  LOP3.LUT R9, R9, 0xffffff7f, RZ, 0xc0, !PT ;  /* 0xffffff7f09097812 */ /* 0x000fc800078ec0ff */
[----:B------:R-:W-:-:S04]  /*1fe50*/  @P4 LOP3.LUT R9, R9, 0x80, RZ, 0xfc, !PT ;  /* 0x0000008009094812 */ /* 0x000fc800078efcff */
[----:B------:R-:W-:Y:S01]  /*1fe60*/  LOP3.LUT P4, RZ, R9, 0x8, RZ, 0xc0, !PT ;  /* 0x0000000809ff7812 */ /* 0x000fe2000788c0ff */
[----:B------:R0:W-:Y:S01]  /*1fe70*/  STL [R1+0x8], R9 ;  /* 0x0000080901007387 */ /* 0x0001e20000100800 */
[----:B------:R-:W-:Y:S02]  /*1fe80*/  IMAD.MOV.U32 R13, RZ, RZ, R0 ;  /* 0x000000ffff0d7224 */ /* 0x000fe400078e0000 */
[----:B------:R-:W-:Y:S02]  /*1fe90*/  IMAD.MOV.U32 R12, RZ, RZ, 0x1 ;  /* 0x00000001ff0c7424 */ /* 0x000fe400078e00ff */
[----:B------:R-:W-:-:S05]  /*1fea0*/  IMAD.MOV.U32 R5, RZ, RZ, R14 ;  /* 0x000000ffff057224 */ /* 0x000fca00078e000e */
[----:B------:R-:W-:-:S04]  /*1feb0*/  @!P5 LEA R5, P6, R8, R5, 0x1 ;  /* 0x000000050805d211 */ /* 0x000fc800078c08ff */
[----:B------:R-:W-:-:S04]  /*1fec0*/  @!P5 IADD3.X R4, RZ, R4, RZ, P6, !PT ;  /* 0x00000004ff04d210 */ /* 0x000fc800037fe4ff */
[----:B0-----:R-:W-:-:S07]  /*1fed0*/  @!P5 LOP3.LUT R5, R5, R4, RZ, 0x3c, !PT ;  /* 0x000000040505d212 */ /* 0x001fce00078e3cff */
[----:B------:R-:W-:Y:S05]  /*1fee0*/  WARPSYNC.COLLECTIVE R15, `(.L_x_5976) ;  /* 0x000000000f087348 */ /* 0x000fea0003c00000 */
[----:B------:R0:W1:Y:S02]  /*1fef0*/  SHFL.IDX P6, R14, R13, R12, R11 ;  /* 0x0000000c0d0e7389 */ /* 0x00006400000c000b */
[----:B01----:R-:W-:Y:S01]  /*1ff00*/  ENDCOLLECTIVE ;  /* 0x000000000000791b */ /* 0x003fe20003800000 */
.L_x_5976:
[----:B------:R-:W-:-:S04]  /*1ff10*/  @!P5 LOP3.LUT R4, R5, R4, RZ, 0x3c, !PT ;  /* 0x000000040504d212 */ /* 0x000fc800078e3cff */
[----:B------:R-:W-:Y:S01]  /*1ff20*/  @!P5 LOP3.LUT R5, R5, R4, RZ, 0x3c, !PT ;  /* 0x000000040505d212 */ /* 0x000fe200078e3cff */
[----:B------:R-:W-:Y:S02]  /*1ff30*/  IMAD.MOV.U32 R13, RZ, RZ, R2 ;  /* 0x000000ffff0d7224 */ /* 0x000fe400078e0002 */
[----:B------:R-:W-:-:S07]  /*1ff40*/  IMAD.MOV.U32 R6, RZ, RZ, R14 ;  /* 0x000000ffff067224 */ /* 0x000fce00078e000e */
[----:B------:R-:W-:Y:S05]  /*1ff50*/  WARPSYNC.COLLECTIVE R15, `(.L_x_5977) ;  /* 0x000000000f087348 */ /* 0x000fea0003c00000 */
[----:B------:R0:W1:Y:S02]  /*1ff60*/  SHFL.IDX P6, R14, R13, R12, R11 ;  /* 0x0000000c0d0e7389 */ /* 0x00006400000c000b */
[----:B01----:R-:W-:Y:S01]  /*1ff70*/  ENDCOLLECTIVE ;  /* 0x000000000000791b */ /* 0x003fe20003800000 */
.L_x_5977:
        /* <DEDUP_REMOVED lines=17> */
.L_x_5978:
        /* <DEDUP_REMOVED lines=15> */
.L_x_5979:
        /* <DEDUP_REMOVED lines=9> */
.L_x_5980:
        /* <DEDUP_REMOVED lines=15> */
.L_x_5981:
        /* <DEDUP_REMOVED lines=9> */
.L_x_5982:
        /* <DEDUP_REMOVED lines=15> */
.L_x_5983:
        /* <DEDUP_REMOVED lines=9> */
.L_x_5984:
        /* <DEDUP_REMOVED lines=14> */
.L_x_5985:
        /* <DEDUP_REMOVED lines=19> */
.L_x_5986:
[----:B------:R-:W-:Y:S02]  /*20720*/  IMAD.MOV.U32 R13, RZ, RZ, R2 ;  /* 0x000000ffff0d7224 */ /* 0x000fe400078e0002 */
[----:B------:R-:W-:-:S07]  /*20730*/  IMAD.MOV.U32 R6, RZ, RZ, R14 ;  /* 0x000000ffff067224 */ /* 0x000fce00078e000e */
[----:B------:R-:W-:Y:S05]  /*20740*/  WARPSYNC.COLLECTIVE R15, `(.L_x_5987) ;  /* 0x000000000f087348 */ /* 0x000fea0003c00000 */
[----:B------:R0:W1:Y:S02]  /*20750*/  SHFL.IDX P6, R14, R13, R12, R11 ;  /* 0x0000000c0d0e7389 */ /* 0x00006400000c000b */
[----:B01----:R-:W-:Y:S01]  /*20760*/  ENDCOLLECTIVE ;  /* 0x000000000000791b */ /* 0x003fe20003800000 */
.L_x_5987:
[----:B------:R-:W-:Y:S02]  /*20770*/  IMAD.MOV.U32 R13, RZ, RZ, R0 ;  /* 0x000000ffff0d7224 */ /* 0x000fe400078e0000 */
[----:B------:R-:W-:Y:S02]  /*20780*/  IMAD.MOV.U32 R12, RZ, RZ, 0x7 ;  /* 0x00000007ff0c7424 */ /* 0x000fe400078e00ff */
[----:B------:R-:W-:-:S07]  /*20790*/  IMAD.MOV.U32 R5, RZ, RZ, R14 ;  /* 0x000000ffff057224 */ /* 0x000fce00078e000e */
[----:B------:R-:W-:Y:S05]  /*207a0*/  WARPSYNC.COLLECTIVE R15, `(.L_x_5988) ;  /* 0x000000000f087348 */ /* 0x000fea0003c00000 */
[----:B------:R0:W1:Y:S02]  /*207b0*/  SHFL.IDX P6, R14, R13, R12, R11 ;  /* 0x0000000c0d0e7389 */ /* 0x00006400000c000b */
[----:B01----:R-:W-:Y:S01]  /*207c0*/  ENDCOLLECTIVE ;  /* 0x000000000000791b */ /* 0x003fe20003800000 */
.L_x_5988:
        /* <DEDUP_REMOVED lines=10> */
.L_x_5989:
        /* <DEDUP_REMOVED lines=9> */
.L_x_5802:
[----:B0-----:R-:W2:Y:S02]  /*20900*/  LDL R2, [R1+0x4] ;  /* 0x0000040001027983 */ /* 0x001ea40000100800 */
[----:B--2---:R0:W2:Y:S02]  /*20910*/  SYNCS.PHASECHK.TRANS64.TRYWAIT P0, [R2+URZ+0x32420], R0 ;  /* 0x03242000020075a7 */ /* 0x0040a4000800017f */
[----:B--2---:R-:W-:Y:S05]  /*20920*/  @!P0 NANOSLEEP.SYNCS 0x989680 ;  /* 0x009896800000895d */ /* 0x004fea0003900000 */
[----:B------:R-:W2:Y:S02]  /*20930*/  @!P0 SYNCS.PHASECHK.TRANS64 P0, [R2+URZ+0x32420], R0 ;  /* 0x03242000020085a7 */ /* 0x000ea4000800007f */
[----:B--2---:R-:W-:Y:S05]  /*20940*/  @!P0 BRA `(.L_x_5802) ;  /* 0xfffffffc00ec8947 */ /* 0x004fea000383ffff */
[----:B------:R-:W-:Y:S05]  /*20950*/  BRA `(.L_x_5991) ;  /* 0xffffff9400b47947 */ /* 0x000fea000383ffff */
.L_x_5806:
[----:B0-----:R0:W2:Y:S02]  /*20960*/  SYNCS.PHASECHK.TRANS64.TRYWAIT P0, [R2+URZ+0x32460], R0 ;  /* 0x03246000020075a7 */ /* 0x0010a4000800017f */
[----:B--2---:R-:W-:Y:S05]  /*20970*/  @!P0 NANOSLEEP.SYNCS 0x989680 ;  /* 0x009896800000895d */ /* 0x004fea0003900000 */
[----:B------:R-:W2:Y:S02]  /*20980*/  @!P0 SYNCS.PHASECHK.TRANS64 P0, [R2+URZ+0x32460], R0 ;  /* 0x03246000020085a7 */ /* 0x000ea4000800007f */
[----:B--2---:R-:W-:Y:S05]  /*20990*/  @!P0 BRA `(.L_x_5806) ;  /* 0xfffffffc00f08947 */ /* 0x004fea000383ffff */
[----:B------:R-:W-:Y:S05]  /*209a0*/  BRA `(.L_x_5992) ;  /* 0xffffff9400e47947 */ /* 0x000fea000383ffff */
.L_x_5821:
[----:B-1----:R1:W2:Y:S02]  /*209b0*/  SYNCS.PHASECHK.TRANS64.TRYWAIT P0, [R2+URZ+0x32440], R6 ;  /* 0x03244006020075a7 */ /* 0x0022a4000800017f */
[----:B--2---:R-:W-:Y:S05]  /*209c0*/  @!P0 NANOSLEEP.SYNCS 0x989680 ;  /* 0x009896800000895d */ /* 0x004fea0003900000 */
[----:B------:R-:W2:Y:S02]  /*209d0*/  @!P0 SYNCS.PHASECHK.TRANS64 P0, [R2+URZ+0x32440], R6 ;  /* 0x03244006020085a7 */ /* 0x000ea4000800007f */
[----:B--2---:R-:W-:Y:S05]  /*209e0*/  @!P0 BRA `(.L_x_5821) ;  /* 0xfffffffc00f08947 */ /* 0x004fea000383ffff */
[----:B------:R-:W-:Y:S05]  /*209f0*/  BRA `(.L_x_5993) ;  /* 0xffffffa0000c7947 */ /* 0x000fea000383ffff */
.L_x_5826:
[----:B0-----:R0:W2:Y:S02]  /*20a00*/  SYNCS.PHASECHK.TRANS64.TRYWAIT P0, [R2+URZ+0x32460], R6 ;  /* 0x03246006020075a7 */ /* 0x0010a4000800017f */
[----:B--2---:R-:W-:Y:S05]  /*20a10*/  @!P0 NANOSLEEP.SYNCS 0x989680 ;  /* 0x009896800000895d */ /* 0x004fea0003900000 */
[----:B------:R-:W2:Y:S02]  /*20a20*/  @!P0 SYNCS.PHASECHK.TRANS64 P0, [R2+URZ+0x32460], R6 ;  /* 0x03246006020085a7 */ /* 0x000ea4000800007f */
[----:B--2---:R-:W-:Y:S05]  /*20a30*/  @!P0 BRA `(.L_x_5826) ;  /* 0xfffffffc00f08947 */ /* 0x004fea000383ffff */
[----:B------:R-:W-:Y:S05]  /*20a40*/  BRA `(.L_x_5994) ;  /* 0xffffffa000947947 */ /* 0x000fea000383ffff */
.L_x_5837:
[----:B0-----:R0:W1:Y:S02]  /*20a50*/  SYNCS.PHASECHK.TRANS64.TRYWAIT P0, [R3+URZ+0x32440], R2 ;  /* 0x03244002030075a7 */ /* 0x001064000800017f */
[----:B-1----:R-:W-:Y:S05]  /*20a60*/  @!P0 NANOSLEEP.SYNCS 0x989680 ;  /* 0x009896800000895d */ /* 0x002fea0003900000 */
[----:B------:R-:W1:Y:S02]  /*20a70*/  @!P0 SYNCS.PHASECHK.TRANS64 P0, [R3+URZ+0x32440], R2 ;  /* 0x03244002030085a7 */ /* 0x000e64000800007f */
[----:B-1----:R-:W-:Y:S05]  /*20a80*/  @!P0 BRA `(.L_x_5837) ;  /* 0xfffffffc00f08947 */ /* 0x002fea000383ffff */
[----:B------:R-:W-:Y:S05]  /*20a90*/  BRA `(.L_x_5995) ;  /* 0xffffffa8009c7947 */ /* 0x000fea000383ffff */
.L_x_5842:
[----:B-1----:R1:W2:Y:S02]  /*20aa0*/  SYNCS.PHASECHK.TRANS64.TRYWAIT P0, [R3+URZ+0x32460], R2 ;  /* 0x03246002030075a7 */ /* 0x0022a4000800017f */
[----:B--2---:R-:W-:Y:S05]  /*20ab0*/  @!P0 NANOSLEEP.SYNCS 0x989680 ;  /* 0x009896800000895d */ /* 0x004fea0003900000 */
[----:B------:R-:W2:Y:S02]  /*20ac0*/  @!P0 SYNCS.PHASECHK.TRANS64 P0, [R3+URZ+0x32460], R2 ;  /* 0x03246002030085a7 */ /* 0x000ea4000800007f */
[----:B--2---:R-:W-:Y:S05]  /*20ad0*/  @!P0 BRA `(.L_x_5842) ;  /* 0xfffffffc00f08947 */ /* 0x004fea000383ffff */
[----:B------:R-:W-:Y:S05]  /*20ae0*/  BRA `(.L_x_5996) ;  /* 0xffffffac00207947 */ /* 0x000fea000383ffff */
.L_x_5853:
[----:B0-----:R0:W1:Y:S02]  /*20af0*/  SYNCS.PHASECHK.TRANS64.TRYWAIT P0, [R3+URZ+0x32440], R2 ;  /* 0x03244002030075a7 */ /* 0x001064000800017f */
[----:B-1----:R-:W-:Y:S05]  /*20b00*/  @!P0 NANOSLEEP.SYNCS 0x989680 ;  /* 0x009896800000895d */ /* 0x002fea0003900000 */
[----:B------:R-:W1:Y:S02]  /*20b10*/  @!P0 SYNCS.PHASECHK.TRANS64 P0, [R3+URZ+0x32440], R2 ;  /* 0x03244002030085a7 */ /* 0x000e64000800007f */
[----:B-1----:R-:W-:Y:S05]  /*20b20*/  @!P0 BRA `(.L_x_5853) ;  /* 0xfffffffc00f08947 */ /* 0x002fea000383ffff */
[----:B------:R-:W-:Y:S05]  /*20b30*/  BRA `(.L_x_5997) ;  /* 0xffffffb4000c7947 */ /* 0x000fea000383ffff */
.L_x_5858:
[----:B-1----:R1:W2:Y:S02]  /*20b40*/  SYNCS.PHASECHK.TRANS64.TRYWAIT P0, [R3+URZ+0x32460], R2 ;  /* 0x03246002030075a7 */ /* 0x0022a4000800017f */
[----:B--2---:R-:W-:Y:S05]  /*20b50*/  @!P0 NANOSLEEP.SYNCS 0x989680 ;  /* 0x009896800000895d */ /* 0x004fea0003900000 */
[----:B------:R-:W2:Y:S02]  /*20b60*/  @!P0 SYNCS.PHASECHK.TRANS64 P0, [R3+URZ+0x32460], R2 ;  /* 0x03246002030085a7 */ /* 0x000ea4000800007f */
[----:B--2---:R-:W-:Y:S05]  /*20b70*/  @!P0 BRA `(.L_x_5858) ;  /* 0xfffffffc00f08947 */ /* 0x004fea000383ffff */
[----:B------:R-:W-:Y:S05]  /*20b80*/  BRA `(.L_x_5998) ;  /* 0xffffffb400947947 */ /* 0x000fea000383ffff */
.L_x_5870:
[----:B------:R-:W-:Y:S01]  /*20b90*/  BSSY B0, `(.L_x_5999) ;  /* 0x0000008000007945 */ /* 0x000fe20003800000 */
[----:B------:R-:W-:Y:S02]  /*20ba0*/  IMAD.MOV.U32 R13, RZ, RZ, R16 ;  /* 0x000000ffff0d7224 */ /* 0x000fe400078e0010 */
[----:B------:R-:W-:Y:S02]  /*20bb0*/  IMAD.MOV.U32 R12, RZ, RZ, RZ ;  /* 0x000000ffff0c7224 */ /* 0x000fe400078e00ff */
[----:B------:R-:W-:Y:S02]  /*20bc0*/  IMAD.MOV.U32 R11, RZ, RZ, 0x1f ;  /* 0x0000001fff0b7424 */ /* 0x000fe400078e00ff */
[----:B------:R-:W-:-:S07]  /*20bd0*/  IMAD.MOV.U32 R15, RZ, RZ, -0x1 ;  /* 0xffffffffff0f7424 */ /* 0x000fce00078e00ff */
[----:B0---45:R-:W-:Y:S05]  /*20be0*/  WARPSYNC.COLLECTIVE R15, `(.L_x_6000) ;  /* 0x000000000f087348 */ /* 0x031fea0003c00000 */
[----:B0-----:R0:W1:Y:S02]  /*20bf0*/  SHFL.IDX P6, R14, R13, R12, R11 ;  /* 0x0000000c0d0e7389 */ /* 0x00106400000c000b */
[----:B01--45:R-:W-:Y:S01]  /*20c00*/  ENDCOLLECTIVE ;  /* 0x000000000000791b */ /* 0x033fe20003800000 */
.L_x_6000:
[----:B------:R-:W-:Y:S05]  /*20c10*/  BSYNC B0 ;  /* 0x0000000000007941 */ /* 0x000fea0003800000 */
.L_x_5999:
        /* <DEDUP_REMOVED lines=9> */
.L_x_6001:
        /* <DEDUP_REMOVED lines=18> */
.L_x_6002:
        /* <DEDUP_REMOVED lines=8> */
.L_x_6003:
        /* <DEDUP_REMOVED lines=8> */
.L_x_6004:
        /* <DEDUP_REMOVED lines=8> */
.L_x_6005:
        /* <DEDUP_REMOVED lines=8> */
.L_x_6006:
        /* <DEDUP_REMOVED lines=9> */
.L_x_6007:
[----:B------:R-:W-:Y:S01]  /*21060*/  IMAD.MOV.U32 R16, RZ, RZ, R14 ;  /* 0x000000ffff107224 */ /* 0x000fe200078e000e */
[----:B------:R-:W-:Y:S06]  /*21070*/  BRA `(.L_x_6008) ;  /* 0xffffffb800ec7947 */ /* 0x000fec000383ffff */
.L_x_5875:
        /* <DEDUP_REMOVED lines=8> */
.L_x_6010:
[----:B------:R-:W-:Y:S05]  /*21100*/  BSYNC B0 ;  /* 0x0000000000007941 */ /* 0x000fea0003800000 */
.L_x_6009:
        /* <DEDUP_REMOVED lines=10> */
.L_x_6011:
        /* <DEDUP_REMOVED lines=8> */
.L_x_6012:
        /* <DEDUP_REMOVED lines=8> */
.L_x_6013:
        /* <DEDUP_REMOVED lines=8> */
.L_x_6014:
        /* <DEDUP_REMOVED lines=9> */
.L_x_6015:
[----:B------:R-:W-:Y:S01]  /*213c0*/  IMAD.MOV.U32 R16, RZ, RZ, R14 ;  /* 0x000000ffff107224 */ /* 0x000fe200078e000e */
[----:B------:R-:W-:Y:S06]  /*213d0*/  BRA `(.L_x_6016) ;  /* 0xffffffb800b07947 */ /* 0x000fec000383ffff */
.L_x_5877:
[----:B------:R-:W-:Y:S01]  /*213e0*/  BSSY B0, `(.L_x_6017) ;  /* 0x0000006000007945 */ /* 0x000fe20003800000 */
[----:B------:R-:W-:Y:S01]  /*213f0*/  PLOP3.LUT P6, PT, P6, PT, PT, 0x8, 0x0 ;  /* 0x000000000000781c */ /* 0x000fe200037ce170 */
[----:B------:R-:W-:-:S12]  /*21400*/  IMAD.MOV.U32 R15, RZ, RZ, -0x1 ;  /* 0xffffffffff0f7424 */ /* 0x000fd800078e00ff */
[----:B0---45:R-:W-:Y:S05]  /*21410*/  WARPSYNC.COLLECTIVE R15, `(.L_x_6018) ;  /* 0x000000000f087348 */ /* 0x031fea0003c00000 */
[----:B------:R-:W-:Y:S01]  /*21420*/  VOTE.ANY R14, PT, P6 ;  /* 0x00000000000e7806 */ /* 0x000fe200030e0100 */
[----:B0---45:R-:W-:Y:S06]  /*21430*/  ENDCOLLECTIVE ;  /* 0x000000000000791b */ /* 0x031fec0003800000 */
.L_x_6018:
[----:B------:R-:W-:Y:S05]  /*21440*/  BSYNC B0 ;  /* 0x0000000000007941 */ /* 0x000fea0003800000 */
.L_x_6017:
        /* <DEDUP_REMOVED lines=9> */
.L_x_6019:
[----:B------:R-:W-:Y:S01]  /*214e0*/  IMAD.MOV.U32 R17, RZ, RZ, R14 ;  /* 0x000000ffff117224 */ /* 0x000fe200078e000e */
[----:B------:R-:W-:Y:S06]  /*214f0*/  BRA `(.L_x_6020) ;  /* 0xffffffb800a07947 */ /* 0x000fec000383ffff */
.L_x_5879:
[----:B------:R-:W-:Y:S01]  /*21500*/  BSSY B0, `(.L_x_6021) ;  /* 0x0000007000007945 */ /* 0x000fe20003800000 */
[----:B------:R-:W-:Y:S02]  /*21510*/  IMAD.MOV.U32 R13, RZ, RZ, R3 ;  /* 0x000000ffff0d7224 */ /* 0x000fe400078e0003 */
[----:B------:R-:W-:Y:S02]  /*21520*/  IMAD.MOV.U32 R11, RZ, RZ, 0x1f ;  /* 0x0000001fff0b7424 */ /* 0x000fe400078e00ff */
[----:B------:R-:W-:-:S07]  /*21530*/  IMAD.MOV.U32 R15, RZ, RZ, -0x1 ;  /* 0xffffffffff0f7424 */ /* 0x000fce00078e00ff */
[----:B0-2-45:R-:W-:Y:S05]  /*21540*/  WARPSYNC.COLLECTIVE R15, `(.L_x_6022) ;  /* 0x000000000f087348 */ /* 0x035fea0003c00000 */
[----:B------:R1:W3:Y:S02]  /*21550*/  SHFL.IDX P6, R14, R13, R12, R11 ;  /* 0x0000000c0d0e7389 */ /* 0x0002e400000c000b */
[----:B012345:R-:W-:Y:S01]  /*21560*/  ENDCOLLECTIVE ;  /* 0x000000000000791b */ /* 0x03ffe20003800000 */
.L_x_6022:
[----:B------:R-:W-:Y:S05]  /*21570*/  BSYNC B0 ;  /* 0x0000000000007941 */ /* 0x000fea0003800000 */
.L_x_6021:
[----:B------:R-:W-:Y:S01]  /*21580*/  IMAD.MOV.U32 R2, RZ, RZ, R14 ;  /* 0x000000ffff027224 */ /* 0x000fe200078e000e */
[----:B------:R-:W-:Y:S06]  /*21590*/  BRA `(.L_x_5878) ;  /* 0xffffffb800947947 */ /* 0x000fec000383ffff */
.L_x_5883:
[----:B0-----:R0:W2:Y:S02]  /*215a0*/  SYNCS.PHASECHK.TRANS64.TRYWAIT P0, [R0+URZ+0x32420], R3 ;  /* 0x03242003000075a7 */ /* 0x0010a4000800017f */
[----:B--2---:R-:W-:Y:S05]  /*215b0*/  @!P0 NANOSLEEP.SYNCS 0x989680 ;  /* 0x009896800000895d */ /* 0x004fea0003900000 */
[----:B------:R-:W2:Y:S02]  /*215c0*/  @!P0 SYNCS.PHASECHK.TRANS64 P0, [R0+URZ+0x32420], R3 ;  /* 0x03242003000085a7 */ /* 0x000ea4000800007f */
[----:B--2---:R-:W-:Y:S05]  /*215d0*/  @!P0 BRA `(.L_x_5883) ;  /* 0xfffffffc00f08947 */ /* 0x004fea000383ffff */
[----:B------:R-:W-:Y:S05]  /*215e0*/  BRA `(.L_x_6023) ;  /* 0xffffffc000147947 */ /* 0x000fea000383ffff */
.L_x_5884:
        /* <DEDUP_REMOVED lines=8> */
[----:B0---45:R-:W-:Y:S05]  /*21670*/  WARPSYNC.COLLECTIVE R15, `(.L_x_6025) ;  /* 0x000000000f087348 */ /* 0x031fea0003c00000 */
[----:B------:R1:W2:Y:S02]  /*21680*/  SHFL.IDX P6, R14, R13, R12, R11 ;  /* 0x0000000c0d0e7389 */ /* 0x0002a400000c000b */
[----:B012-45:R-:W-:Y:S01]  /*21690*/  ENDCOLLECTIVE ;  /* 0x000000000000791b */ /* 0x037fe20003800000 */
.L_x_6025:
[----:B------:R-:W-:Y:S05]  /*216a0*/  BSYNC B0 ;  /* 0x0000000000007941 */ /* 0x000fea0003800000 */
.L_x_6024:
[----:B------:R-:W-:Y:S05]  /*216b0*/  BRA `(.L_x_6026) ;  /* 0xffffffbc00fc7947 */ /* 0x000fea000383ffff */
.L_x_5885:
[----:B------:R-:W-:Y:S01]  /*216c0*/  BSSY B0, `(.L_x_6027) ;  /* 0x0000006000007945 */ /* 0x000fe20003800000 */
[----:B------:R-:W-:-:S07]  /*216d0*/  IMAD.MOV.U32 R15, RZ, RZ, -0x1 ;  /* 0xffffffffff0f7424 */ /* 0x000fce00078e00ff */
[----:B012-45:R-:W-:Y:S05]  /*216e0*/  WARPSYNC.COLLECTIVE R15, `(.L_x_6028) ;  /* 0x000000000f0c7348 */ /* 0x037fea0003c00000 */
[----:B------:R-:W-:Y:S02]  /*216f0*/  ELECT P6, UR62, PT ;  /* 0x00000000003e782f */ /* 0x000fe400038c0000 */
[----:B------:R-:W-:Y:S01]  /*21700*/  MOV R14, UR62 ;  /* 0x0000003e000e7c02 */ /* 0x000fe20008000f00 */
[----:B012-45:R-:W-:Y:S10]  /*21710*/  ENDCOLLECTIVE ;  /* 0x000000000000791b */ /* 0x037ff40003800000 */
.L_x_6028:
[----:B------:R-:W-:Y:S05]  /*21720*/  BSYNC B0 ;  /* 0x0000000000007941 */ /* 0x000fea0003800000 */
.L_x_6027:
[----:B------:R-:W-:Y:S05]  /*21730*/  BRA `(.L_x_6029) ;  /* 0xffffffbc00f07947 */ /* 0x000fea000383ffff */
.L_x_5887:
[----:B0-----:R0:W1:Y:S02]  /*21740*/  SYNCS.PHASECHK.TRANS64.TRYWAIT P0, [R6+URZ], R5 ;  /* 0x00000005060075a7 */ /* 0x001064000800017f */
[----:B-1----:R-:W-:Y:S05]  /*21750*/  @!P0 NANOSLEEP.SYNCS 0x989680 ;  /* 0x009896800000895d */ /* 0x002fea0003900000 */
[----:B------:R-:W1:Y:S02]  /*21760*/  @!P0 SYNCS.PHASECHK.TRANS64 P0, [R6+URZ], R5 ;  /* 0x00000005060085a7 */ /* 0x000e64000800007f */
[----:B-1----:R-:W-:Y:S05]  /*21770*/  @!P0 BRA `(.L_x_5887) ;  /* 0xfffffffc00f08947 */ /* 0x002fea000383ffff */
[----:B------:R-:W-:Y:S05]  /*21780*/  BRA `(.L_x_6030) ;  /* 0xffffffc0002c7947 */ /* 0x000fea000383ffff */
.L_x_5888:
[----:B-1----:R1:W2:Y:S02]  /*21790*/  SYNCS.PHASECHK.TRANS64.TRYWAIT P0, [R7+URZ], R2 ;  /* 0x00000002070075a7 */ /* 0x0022a4000800017f */
[----:B--2---:R-:W-:Y:S05]  /*217a0*/  @!P0 NANOSLEEP.SYNCS 0x989680 ;  /* 0x009896800000895d */ /* 0x004fea0003900000 */
[----:B------:R-:W2:Y:S02]  /*217b0*/  @!P0 SYNCS.PHASECHK.TRANS64 P0, [R7+URZ], R2 ;  /* 0x00000002070085a7 */ /* 0x000ea4000800007f */
[----:B--2---:R-:W-:Y:S05]  /*217c0*/  @!P0 BRA `(.L_x_5888) ;  /* 0xfffffffc00f08947 */ /* 0x004fea000383ffff */
[----:B------:R-:W-:Y:S05]  /*217d0*/  BRA `(.L_x_6031) ;  /* 0xffffffc000207947 */ /* 0x000fea000383ffff */
.L_x_5890:
[----:B--2---:R2:W3:Y:S02]  /*217e0*/  SYNCS.PHASECHK.TRANS64.TRYWAIT P0, [R4+URZ], R5 ;  /* 0x00000005040075a7 */ /* 0x0044e4000800017f */
[----:B---3--:R-:W-:Y:S05]  /*217f0*/  @!P0 NANOSLEEP.SYNCS 0x989680 ;  /* 0x009896800000895d */ /* 0x008fea0003900000 */
[----:B------:R-:W3:Y:S02]  /*21800*/  @!P0 SYNCS.PHASECHK.TRANS64 P0, [R4+URZ], R5 ;  /* 0x00000005040085a7 */ /* 0x000ee4000800007f */
[----:B---3--:R-:W-:Y:S05]  /*21810*/  @!P0 BRA `(.L_x_5890) ;  /* 0xfffffffc00f08947 */ /* 0x008fea000383ffff */
[----:B------:R-:W-:Y:S05]  /*21820*/  BRA `(.L_x_6032) ;  /* 0xffffffc000287947 */ /* 0x000fea000383ffff */
.L_x_6033:
        /* <DEDUP_REMOVED lines=13> */
.L_x_6054:


//--------------------- .nv.global.init           --------------------------
	.section	.nv.global.init,"aw",@progbits
.nv.global.init:
	.type		$str$20,@object
	.size		$str$20,($str$21 - $str$20)
$str$20:
        /*0000*/ 	.byte	0x28, 0x61, 0x64, 0x64, 0x72, 0x65, 0x73, 0x73, 0x20, 0x26, 0x20, 0x6d, 0x61, 0x73, 0x6b, 0x29
        /*0010*/ 	.byte	0x20, 0x3d, 0x3d, 0x20, 0x30, 0x00
	.type		$str$21,@object
	.size		$str$21,(__unnamed_4 - $str$21)
$str$21:
        /*0016*/ 	.byte	0x2f, 0x74, 0x6d, 0x70, 0x2f, 0x6f, 0x73, 0x73, 0x5f, 0x6b, 0x65, 0x72, 0x6e, 0x65, 0x6c, 0x73
        /*0026*/ 	.byte	0x5f, 0x73, 0x72, 0x63, 0x2f, 0x66, 0x6c, 0x61, 0x73, 0x68, 0x5f, 0x61, 0x74, 0x74, 0x65, 0x6e
        /*0036*/ 	.byte	0x74, 0x69, 0x6f, 0x6e, 0x2f, 0x63, 0x73, 0x72, 0x63, 0x2f, 0x63, 0x75, 0x74, 0x6c, 0x61, 0x73
        /*0046*/ 	.byte	0x73, 0x2f, 0x69, 0x6e, 0x63, 0x6c, 0x75, 0x64, 0x65, 0x2f, 0x63, 0x75, 0x74, 0x65, 0x2f, 0x70
        /*0056*/ 	.byte	0x6f, 0x69, 0x6e, 0x74, 0x65, 0x72, 0x5f, 0x66, 0x6c, 0x61, 0x67, 0x67, 0x65, 0x64, 0x2e, 0x68
        /*0066*/ 	.byte	0x70, 0x70, 0x00
	.type		__unnamed_4,@object
	.size		__unnamed_4,(__unnamed_5 - __unnamed_4)
__unnamed_4:
        /* <DEDUP_REMOVED lines=23> */
        /*01d9*/ 	.byte	0x3a, 0x43, 0x3c, 0x30, 0x3e, 0x3e, 0x3e, 0x3e, 0x3e, 0x20, 0x26, 0x5d, 0x00
	.type		__unnamed_5,@object
	.size		__unnamed_5,(__unnamed_7 - __unnamed_5)
__unnamed_5:
        /* <DEDUP_REMOVED lines=24> */
	.type		__unnamed_7,@object
	.size		__unnamed_7,(__unnamed_6 - __unnamed_7)
__unnamed_7:
        /* <DEDUP_REMOVED lines=24> */
	.type		__unnamed_6,@object
	.size		__unnamed_6,(__unnamed_1 - __unnamed_6)
__unnamed_6:
        /* <DEDUP_REMOVED lines=28> */
        /*06a6*/ 	.byte	0x34, 0x3e, 0x3e, 0x3e, 0x3e, 0x3e, 0x5d, 0x00
	.type		__unnamed_1,@object
	.size		__unnamed_1,(__unnamed_3 - __unnamed_1)
__unnamed_1:
        /* <DEDUP_REMOVED lines=28> */
        /*086e*/ 	.byte	0x34, 0x3e, 0x3e, 0x3e, 0x3e, 0x3e, 0x20, 0x26, 0x5d, 0x00
	.type		__unnamed_3,@object
	.size		__unnamed_3,(__unnamed_2 - __unnamed_3)
__unnamed_3:
        /* <DEDUP_REMOVED lines=29> */
	.type		__unnamed_2,@object
	.size		__unnamed_2,(.L_1 - __unnamed_2)
__unnamed_2:
        /* <DEDUP_REMOVED lines=29> */
.L_1:


//--------------------- .nv.shared._ZN7cutlass13device_kernelIN5flash11enable_sm90INS1_16FlashAttnFwdSm90INS1_25CollectiveMainloopFwdSm90ILi2EN4cute5tupleIJNS5_1CILi1EEES8_S8_EEENS6_IJNS7_ILi128EEENS7_ILi96EEENS7_ILi64EEEEEELi256ENS_6half_tEfNS_4arch4Sm90ELb0ELb0ELb0ELb0ELb0ELb0ELb0ELb1ELb0ELb1ELb0ELb0EEENS1_21CollectiveEpilogueFwdINS6_IJSA_NS7_ILi256EEESB_EEES9_SE_SG_Li256ELb0ELb1ELb0ELb0EEENS1_29StaticPersistentTileSchedulerILb0EEEEEEEEEvNT_6ParamsE --------------------------
	.section	.nv.shared._ZN7cutlass13device_kernelIN5flash11enable_sm90INS1_16FlashAttnFwdSm90INS1_25CollectiveMainloopFwdSm90ILi2EN4cute5tupleIJNS5_1CILi1EEES8_S8_EEENS6_IJNS7_ILi128EEENS7_ILi96EEENS7_ILi64EEEEEELi256ENS_6half_tEfNS_4arch4Sm90ELb0ELb0ELb0ELb0ELb0ELb0ELb0ELb1ELb0ELb1ELb0ELb0EEENS1_21CollectiveEpilogueFwdINS6_IJSA_NS7_ILi256EEESB_EEES9_SE_SG_Li256ELb0ELb1ELb0ELb0EEENS1_29StaticPersistentTileSchedulerILb0EEEEEEEEEvNT_6ParamsE,"aw",@nobits
	.sectionflags	@""
	.align	16
	.zero		1024


//--------------------- .nv.shared.reserved.0     --------------------------
	.section	.nv.shared.reserved.0,"aw",@nobits
	.weak		__nv_reservedSMEM_offset_0_alias
	.size		__nv_reservedSMEM_offset_0_alias, 0, 0
	.other		__nv_reservedSMEM_offset_0_alias,@"STO_CUDA_RESERVED_SHARED STV_DEFAULT"
__nv_reservedSMEM_offset_0_alias:
	.zero		0


//--------------------- .nv.global                --------------------------
	.section	.nv.global,"aw",@nobits
.nv.global:
	.type		_ZN77_INTERNAL_a19a9673_41_flash_fwd_hdim64_256_fp16_packgqa_sm90_cu_c784774a_37444cute1_E,@object
	.size		_ZN77_INTERNAL_a19a9673_41_flash_fwd_hdim64_256_fp16_packgqa_sm90_cu_c784774a_37444cute1_E,(_ZN77_INTERNAL_a19a9673_41_flash_fwd_hdim64_256_fp16_packgqa_sm90_cu_c784774a_37444cuda3std3__45__cpo6cbeginE - _ZN77_INTERNAL_a19a9673_41_flash_fwd_hdim64_256_fp16_packgqa_sm90_cu_c784774a_37444cute1_E)
_ZN77_INTERNAL_a19a9673_41_flash_fwd_hdim64_256_fp16_packgqa_sm90_cu_c784774a_37444cute1_E:
	.zero		1
	.type		_ZN77_INTERNAL_a19a9673_41_flash_fwd_hdim64_256_fp16_packgqa_sm90_cu_c784774a_37444cuda3std3__45__cpo6cbeginE,@object
	.size		_ZN77_INTERNAL_a19a9673_41_flash_fwd_hdim64_256_fp16_packgqa_sm90_cu_c784774a_37444cuda3std3__45__cpo6cbeginE,(_ZN77_INTERNAL_a19a9673_41_flash_fwd_hdim64_256_fp16_packgqa_sm90_cu_c784774a_37444cuda3std3__48in_placeE - _ZN77_INTERNAL_a19a9673_41_flash_fwd_hdim64_256_fp16_packgqa_sm90_cu_c784774a_37444cuda3std3__45__cpo6cbeginE)
_ZN77_INTERNAL_a19a9673_41_flash_fwd_hdim64_256_fp16_packgqa_sm90_cu_c784774a_37444cuda3std3__45__cpo6cbeginE:
	.zero		1
	.type		_ZN77_INTERNAL_a19a9673_41_flash_fwd_hdim64_256_fp16_packgqa_sm90_cu_c784774a_37444cuda3std3__48in_placeE,@object
	.size		_ZN77_INTERNAL_a19a9673_41_flash_fwd_hdim64_256_fp16_packgqa_sm90_cu_c784774a_37444cuda3std3__48in_placeE,(_ZN77_INTERNAL_a19a9673_41_flash_fwd_hdim64_256_fp16_packgqa_sm90_cu_c784774a_37444cuda3std6ranges3__45__cpo9iter_moveE - _ZN77_INTERNAL_a19a9673_41_flash_fwd_hdim64_256_fp16_packgqa_sm90_cu_c784774a_37444cuda3std3__48in_placeE)
_ZN77_INTERNAL_a19a9673_41_flash_fwd_hdim64_256_fp16_packgqa_sm90_cu_c784774a_37444cuda3std3__48in_placeE:
	.zero		1
	.type		_ZN77_INTERNAL_a19a9673_41_flash_fwd_hdim64_256_fp16_packgqa_sm90_cu_c784774a_37444cuda3std6ranges3__45__cpo9iter_moveE,@object
	.size		_ZN77_INTERNAL_a19a9673_41_flash_fwd_hdim64_256_fp16_packgqa_sm90_cu_c784774a_37444cuda3std6ranges3__45__cpo9iter_moveE,(_ZN77_INTERNAL_a19a9673_41_flash_fwd_hdim64_256_fp16_packgqa_sm90_cu_c784774a_37444cuda3std3__45__cpo5beginE - _ZN77_INTERNAL_a19a9673_41_flash_fwd_hdim64_256_fp16_packgqa_sm90_cu_c784774a_37444cuda3std6ranges3__45__cpo9iter_moveE)
_ZN77_INTERNAL_a19a9673_41_flash_fwd_hdim64_256_fp16_packgqa_sm90_cu_c784774a_37444cuda3std6ranges3__45__cpo9iter_moveE:
	.zero		1
	.type		_ZN77_INTERNAL_a19a9673_41_flash_fwd_hdim64_256_fp16_packgqa_sm90_cu_c784774a_37444cuda3std3__45__cpo5beginE,@object
	.size		_ZN77_INTERNAL_a19a9673_41_flash_fwd_hdim64_256_fp16_packgqa_sm90_cu_c784774a_37444cuda3std3__45__cpo5beginE,(_ZN77_INTERNAL_a19a9673_41_flash_fwd_hdim64_256_fp16_packgqa_sm90_cu_c784774a_37444cuda3std3__479_GLOBAL__N__a19a9673_41_flash_fwd_hdim64_256_fp16_packgqa_sm90_cu_c784774a_37446ignoreE - _ZN77_INTERNAL_a19a9673_41_flash_fwd_hdim64_256_fp16_packgqa_sm90_cu_c784774a_37444cuda3std3__45__cpo5beginE)
_ZN77_INTERNAL_a19a9673_41_flash_fwd_hdim64_256_fp16_packgqa_sm90_cu_c784774a_37444cuda3std3__45__cpo5beginE:
	.zero		1
	.type		_ZN77_INTERNAL_a19a9673_41_flash_fwd_hdim64_256_fp16_packgqa_sm90_cu_c784774a_37444cuda3std3__479_GLOBAL__N__a19a9673_41_flash_fwd_hdim64_256_fp16_packgqa_sm90_cu_c784774a_37446ignoreE,@object
	.size		_ZN77_INTERNAL_a19a9673_41_flash_fwd_hdim64_256_fp16_packgqa_sm90_cu_c784774a_37444cuda3std3__479_GLOBAL__N__a19a9673_41_flash_fwd_hdim64_256_fp16_packgqa_sm90_cu_c784774a_37446ignoreE,(_ZN77_INTERNAL_a19a9673_41_flash_fwd_hdim64_256_fp16_packgqa_sm90_cu_c784774a_37444cute7productE - _ZN77_INTERNAL_a19a9673_41_flash_fwd_hdim64_256_fp16_packgqa_sm90_cu_c784774a_37444cuda3std3__479_GLOBAL__N__a19a9673_41_flash_fwd_hdim64_256_fp16_packgqa_sm90_cu_c784774a_37446ignoreE)
_ZN77_INTERNAL_a19a9673_41_flash_fwd_hdim64_256_fp16_packgqa_sm90_cu_c784774a_37444cuda3std3__479_GLOBAL__N__a19a9673_41_flash_fwd_hdim64_256_fp16_packgqa_sm90_cu_c784774a_37446ignoreE:
	.zero		1
	.type		_ZN77_INTERNAL_a19a9673_41_flash_fwd_hdim64_256_fp16_packgqa_sm90_cu_c784774a_37444cute7productE,@object
	.size		_ZN77_INTERNAL_a19a9673_41_flash_fwd_hdim64_256_fp16_packgqa_sm90_cu_c784774a_37444cute7productE,(_ZN77_INTERNAL_a19a9673_41_flash_fwd_hdim64_256_fp16_packgqa_sm90_cu_c784774a_37444cuda3std3__45__cpo3endE - _ZN77_INTERNAL_a19a9673_41_flash_fwd_hdim64_256_fp16_packgqa_sm90_cu_c784774a_37444cute7productE)
_ZN77_INTERNAL_a19a9673_41_flash_fwd_hdim64_256_fp16_packgqa_sm90_cu_c784774a_37444cute7productE:
	.zero		1
	.type		_ZN77_INTERNAL_a19a9673_41_flash_fwd_hdim64_256_fp16_packgqa_sm90_cu_c784774a_37444cuda3std3__45__cpo3endE,@object
	.size		_ZN77_INTERNAL_a19a9673_41_flash_fwd_hdim64_256_fp16_packgqa_sm90_cu_c784774a_37444cuda3std3__45__cpo3endE,(_ZN77_INTERNAL_a19a9673_41_flash_fwd_hdim64_256_fp16_packgqa_sm90_cu_c784774a_37444cuda3std3__419piecewise_constructE - _ZN77_INTERNAL_a19a9673_41_flash_fwd_hdim64_256_fp16_packgqa_sm90_cu_c784774a_37444cuda3std3__45__cpo3endE)
_ZN77_INTERNAL_a19a9673_41_flash_fwd_hdim64_256_fp16_packgqa_sm90_cu_c784774a_37444cuda3std3__45__cpo3endE:
	.zero		1
	.type		_ZN77_INTERNAL_a19a9673_41_flash_fwd_hdim64_256_fp16_packgqa_sm90_cu_c784774a_37444cuda3std3__419piecewise_constructE,@object
	.size		_ZN77_INTERNAL_a19a9673_41_flash_fwd_hdim64_256_fp16_packgqa_sm90_cu_c784774a_37444cuda3std3__419piecewise_constructE,(_ZN77_INTERNAL_a19a9673_41_flash_fwd_hdim64_256_fp16_packgqa_sm90_cu_c784774a_37444cuda3std3__45__cpo4cendE - _ZN77_INTERNAL_a19a9673_41_flash_fwd_hdim64_256_fp16_packgqa_sm90_cu_c784774a_37444cuda3std3__419piecewise_constructE)
_ZN77_INTERNAL_a19a9673_41_flash_fwd_hdim64_256_fp16_packgqa_sm90_cu_c784774a_37444cuda3std3__419piecewise_constructE:
	.zero		1
	.type		_ZN77_INTERNAL_a19a9673_41_flash_fwd_hdim64_256_fp16_packgqa_sm90_cu_c784774a_37444cuda3std3__45__cpo4cendE,@object
	.size		_ZN77_INTERNAL_a19a9673_41_flash_fwd_hdim64_256_fp16_packgqa_sm90_cu_c784774a_37444cuda3std3__45__cpo4cendE,(_ZN77_INTERNAL_a19a9673_41_flash_fwd_hdim64_256_fp16_packgqa_sm90_cu_c784774a_37444cuda3std6ranges3__45__cpo4swapE - _ZN77_INTERNAL_a19a9673_41_flash_fwd_hdim64_256_fp16_packgqa_sm90_cu_c784774a_37444cuda3std3__45__cpo4cendE)
_ZN77_INTERNAL_a19a9673_41_flash_fwd_hdim64_256_fp16_packgqa_sm90_cu_c784774a_37444cuda3std3__45__cpo4cendE:
	.zero		1
	.type		_ZN77_INTERNAL_a19a9673_41_flash_fwd_hdim64_256_fp16_packgqa_sm90_cu_c784774a_37444cuda3std6ranges3__45__cpo4swapE,@object
	.size		_ZN77_INTERNAL_a19a9673_41_flash_fwd_hdim64_256_fp16_packgqa_sm90_cu_c784774a_37444cuda3std6ranges3__45__cpo4swapE,(.L_14 - _ZN77_INTERNAL_a19a9673_41_flash_fwd_hdim64_256_fp16_packgqa_sm90_cu_c784774a_37444cuda3std6ranges3__45__cpo4swapE)
_ZN77_INTERNAL_a19a9673_41_flash_fwd_hdim64_256_fp16_packgqa_sm90_cu_c784774a_37444cuda3std6ranges3__45__cpo4swapE:
	.zero		1
.L_14:


//--------------------- .nv.shared._ZN7cutlass13device_kernelIN5flash11enable_sm90INS1_16FlashAttnFwdSm90INS1_25CollectiveMainloopFwdSm90ILi2EN4cute5tupleIJNS5_1CILi1EEES8_S8_EEENS6_IJNS7_ILi128EEENS7_ILi96EEENS7_ILi64EEEEEELi256ENS_6half_tEfNS_4arch4Sm90ELb0ELb0ELb0ELb0ELb0ELb0ELb1ELb1ELb0ELb1ELb0ELb0EEENS1_21CollectiveEpilogueFwdINS6_IJSA_NS7_ILi256EEESB_EEES9_SE_SG_Li256ELb0ELb1ELb0ELb0EEENS1_29StaticPersistentTileSchedulerILb0EEEEEEEEEvNT_6ParamsE --------------------------
	.section	.nv.shared._ZN7cutlass13device_kernelIN5flash11enable_sm90INS1_16FlashAttnFwdSm90INS1_25CollectiveMainloopFwdSm90ILi2EN4cute5tupleIJNS5_1CILi1EEES8_S8_EEENS6_IJNS7_ILi128EEENS7_ILi96EEENS7_ILi64EEEEEELi256ENS_6half_tEfNS_4arch4Sm90ELb0ELb0ELb0ELb0ELb0ELb0ELb1ELb1ELb0ELb1ELb0ELb0EEENS1_21CollectiveEpilogueFwdINS6_IJSA_NS7_ILi256EEESB_EEES9_SE_SG_Li256ELb0ELb1ELb0ELb0EEENS1_29StaticPersistentTileSchedulerILb0EEEEEEEEEvNT_6ParamsE,"aw",@nobits
	.sectionflags	@""
	.align	16
	.zero		1024


//--------------------- .nv.shared._ZN7cutlass13device_kernelIN5flash11enable_sm90INS1_16FlashAttnFwdSm90INS1_25CollectiveMainloopFwdSm90ILi2EN4cute5tupleIJNS5_1CILi1EEES8_S8_EEENS6_IJNS7_ILi128EEENS7_ILi96EEENS7_ILi64EEEEEELi256ENS_6half_tEfNS_4arch4Sm90ELb0ELb0ELb0ELb1ELb0ELb0ELb0ELb1ELb0ELb1ELb0ELb0EEENS1_21CollectiveEpilogueFwdINS6_IJSA_NS7_ILi256EEESB_EEES9_SE_SG_Li256ELb1ELb1ELb0ELb0EEENS1_36VarlenDynamicPersistentTileSchedulerILi128ELi96ELi256ELi128ELb0ELb1ELb1ELb0ELb1ELb1EEEEEEEEEvNT_6ParamsE --------------------------
	.section	.nv.shared._ZN7cutlass13device_kernelIN5flash11enable_sm90INS1_16FlashAttnFwdSm90INS1_25CollectiveMainloopFwdSm90ILi2EN4cute5tupleIJNS5_1CILi1EEES8_S8_EEENS6_IJNS7_ILi128EEENS7_ILi96EEENS7_ILi64EEEEEELi256ENS_6half_tEfNS_4arch4Sm90ELb0ELb0ELb0ELb1ELb0ELb0ELb0ELb1ELb0ELb1ELb0ELb0EEENS1_21CollectiveEpilogueFwdINS6_IJSA_NS7_ILi256EEESB_EEES9_SE_SG_Li256ELb1ELb1ELb0ELb0EEENS1_36VarlenDynamicPersistentTileSchedulerILi128ELi96ELi256ELi128ELb0ELb1ELb1ELb0ELb1ELb1EEEEEEEEEvNT_6ParamsE,"aw",@nobits
	.sectionflags	@""
	.align	16
	.zero		1024


//--------------------- .nv.shared._ZN7cutlass13device_kernelIN5flash11enable_sm90INS1_16FlashAttnFwdSm90INS1_25CollectiveMainloopFwdSm90ILi2EN4cute5tupleIJNS5_1CILi1EEES8_S8_EEENS6_IJNS7_ILi128EEENS7_ILi96EEENS7_ILi64EEEEEELi256ENS_6half_tEfNS_4arch4Sm90ELb0ELb0ELb0ELb1ELb0ELb1ELb0ELb1ELb0ELb1ELb0ELb0EEENS1_21CollectiveEpilogueFwdINS6_IJSA_NS7_ILi256EEESB_EEES9_SE_SG_Li256ELb1ELb1ELb0ELb0EEENS1_36VarlenDynamicPersistentTileSchedulerILi128ELi96ELi256ELi128ELb0ELb1ELb1ELb0ELb1ELb1EEEEEEEEEvNT_6ParamsE --------------------------
	.section	.nv.shared._ZN7cutlass13device_kernelIN5flash11enable_sm90INS1_16FlashAttnFwdSm90INS1_25CollectiveMainloopFwdSm90ILi2EN4cute5tupleIJNS5_1CILi1EEES8_S8_EEENS6_IJNS7_ILi128EEENS7_ILi96EEENS7_ILi64EEEEEELi256ENS_6half_tEfNS_4arch4Sm90ELb0ELb0ELb0ELb1ELb0ELb1ELb0ELb1ELb0ELb1ELb0ELb0EEENS1_21CollectiveEpilogueFwdINS6_IJSA_NS7_ILi256EEESB_EEES9_SE_SG_Li256ELb1ELb1ELb0ELb0EEENS1_36VarlenDynamicPersistentTileSchedulerILi128ELi96ELi256ELi128ELb0ELb1ELb1ELb0ELb1ELb1EEEEEEEEEvNT_6ParamsE,"aw",@nobits
	.sectionflags	@""
	.align	16
	.zero		1024


//--------------------- .nv.shared._ZN7cutlass13device_kernelIN5flash11enable_sm90INS1_16FlashAttnFwdSm90INS1_25CollectiveMainloopFwdSm90ILi2EN4cute5tupleIJNS5_1CILi1EEES8_S8_EEENS6_IJNS7_ILi128EEENS7_ILi96EEENS7_ILi64EEEEEELi256ENS_6half_tEfNS_4arch4Sm90ELb0ELb0ELb0ELb1ELb0ELb0ELb1ELb1ELb0ELb1ELb0ELb0EEENS1_21CollectiveEpilogueFwdINS6_IJSA_NS7_ILi256EEESB_EEES9_SE_SG_Li256ELb1ELb1ELb0ELb0EEENS1_36VarlenDynamicPersistentTileSchedulerILi128ELi96ELi256ELi128ELb0ELb1ELb1ELb0ELb1ELb1EEEEEEEEEvNT_6ParamsE --------------------------
	.section	.nv.shared._ZN7cutlass13device_kernelIN5flash11enable_sm90INS1_16FlashAttnFwdSm90INS1_25CollectiveMainloopFwdSm90ILi2EN4cute5tupleIJNS5_1CILi1EEES8_S8_EEENS6_IJNS7_ILi128EEENS7_ILi96EEENS7_ILi64EEEEEELi256ENS_6half_tEfNS_4arch4Sm90ELb0ELb0ELb0ELb1ELb0ELb0ELb1ELb1ELb0ELb1ELb0ELb0EEENS1_21CollectiveEpilogueFwdINS6_IJSA_NS7_ILi256EEESB_EEES9_SE_SG_Li256ELb1ELb1ELb0ELb0EEENS1_36VarlenDynamicPersistentTileSchedulerILi128ELi96ELi256ELi128ELb0ELb1ELb1ELb0ELb1ELb1EEEEEEEEEvNT_6ParamsE,"aw",@nobits
	.sectionflags	@""
	.align	16
	.zero		1024


//--------------------- .nv.shared._ZN7cutlass13device_kernelIN5flash11enable_sm90INS1_16FlashAttnFwdSm90INS1_25CollectiveMainloopFwdSm90ILi2EN4cute5tupleIJNS5_1CILi1EEES8_S8_EEENS6_IJNS7_ILi128EEENS7_ILi96EEENS7_ILi64EEEEEELi256ENS_6half_tEfNS_4arch4Sm90ELb0ELb0ELb0ELb1ELb0ELb1ELb1ELb1ELb0ELb1ELb0ELb0EEENS1_21CollectiveEpilogueFwdINS6_IJSA_NS7_ILi256EEESB_EEES9_SE_SG_Li256ELb1ELb1ELb0ELb0EEENS1_36VarlenDynamicPersistentTileSchedulerILi128ELi96ELi256ELi128ELb0ELb1ELb1ELb0ELb1ELb1EEEEEEEEEvNT_6ParamsE --------------------------
	.section	.nv.shared._ZN7cutlass13device_kernelIN5flash11enable_sm90INS1_16FlashAttnFwdSm90INS1_25CollectiveMainloopFwdSm90ILi2EN4cute5tupleIJNS5_1CILi1EEES8_S8_EEENS6_IJNS7_ILi128EEENS7_ILi96EEENS7_ILi64EEEEEELi256ENS_6half_tEfNS_4arch4Sm90ELb0ELb0ELb0ELb1ELb0ELb1ELb1ELb1ELb0ELb1ELb0ELb0EEENS1_21CollectiveEpilogueFwdINS6_IJSA_NS7_ILi256EEESB_EEES9_SE_SG_Li256ELb1ELb1ELb0ELb0EEENS1_36VarlenDynamicPersistentTileSchedulerILi128ELi96ELi256ELi128ELb0ELb1ELb1ELb0ELb1ELb1EEEEEEEEEvNT_6ParamsE,"aw",@nobits
	.sectionflags	@""
	.align	16
	.zero		1024


//--------------------- .nv.shared._ZN7cutlass13device_kernelIN5flash11enable_sm90INS1_16FlashAttnFwdSm90INS1_25CollectiveMainloopFwdSm90ILi2EN4cute5tupleIJNS5_1CILi1EEES8_S8_EEENS6_IJNS7_ILi128EEENS7_ILi96EEENS7_ILi64EEEEEELi256ENS_6half_tEfNS_4arch4Sm90ELb0ELb1ELb0ELb0ELb0ELb0ELb0ELb1ELb0ELb1ELb0ELb0EEENS1_21CollectiveEpilogueFwdINS6_IJSA_NS7_ILi256EEESB_EEES9_SE_SG_Li256ELb0ELb1ELb0ELb0EEENS1_30DynamicPersistentTileSchedulerILi256ELi128ELb0ELb1ELb1EEEEEEEEEvNT_6ParamsE --------------------------
	.section	.nv.shared._ZN7cutlass13device_kernelIN5flash11enable_sm90INS1_16FlashAttnFwdSm90INS1_25CollectiveMainloopFwdSm90ILi2EN4cute5tupleIJNS5_1CILi1EEES8_S8_EEENS6_IJNS7_ILi128EEENS7_ILi96EEENS7_ILi64EEEEEELi256ENS_6half_tEfNS_4arch4Sm90ELb0ELb1ELb0ELb0ELb0ELb0ELb0ELb1ELb0ELb1ELb0ELb0EEENS1_21CollectiveEpilogueFwdINS6_IJSA_NS7_ILi256EEESB_EEES9_SE_SG_Li256ELb0ELb1ELb0ELb0EEENS1_30DynamicPersistentTileSchedulerILi256ELi128ELb0ELb1ELb1EEEEEEEEEvNT_6ParamsE,"aw",@nobits
	.sectionflags	@""
	.align	16
	.zero		1024


//--------------------- .nv.shared._ZN7cutlass13device_kernelIN5flash11enable_sm90INS1_16FlashAttnFwdSm90INS1_25CollectiveMainloopFwdSm90ILi2EN4cute5tupleIJNS5_1CILi1EEES8_S8_EEENS6_IJNS7_ILi128EEENS7_ILi96EEENS7_ILi64EEEEEELi256ENS_6half_tEfNS_4arch4Sm90ELb0ELb1ELb0ELb0ELb0ELb0ELb1ELb1ELb0ELb1ELb0ELb0EEENS1_21CollectiveEpilogueFwdINS6_IJSA_NS7_ILi256EEESB_EEES9_SE_SG_Li256ELb0ELb1ELb0ELb0EEENS1_30DynamicPersistentTileSchedulerILi256ELi128ELb0ELb1ELb1EEEEEEEEEvNT_6ParamsE --------------------------
	.section	.nv.shared._ZN7cutlass13device_kernelIN5flash11enable_sm90INS1_16FlashAttnFwdSm90INS1_25CollectiveMainloopFwdSm90ILi2EN4cute5tupleIJNS5_1CILi1EEES8_S8_EEENS6_IJNS7_ILi128EEENS7_ILi96EEENS7_ILi64EEEEEELi256ENS_6half_tEfNS_4arch4Sm90ELb0ELb1ELb0ELb0ELb0ELb0ELb1ELb1ELb0ELb1ELb0ELb0EEENS1_21CollectiveEpilogueFwdINS6_IJSA_NS7_ILi256EEESB_EEES9_SE_SG_Li256ELb0ELb1ELb0ELb0EEENS1_30DynamicPersistentTileSchedulerILi256ELi128ELb0ELb1ELb1EEEEEEEEEvNT_6ParamsE,"aw",@nobits
	.sectionflags	@""
	.align	16
	.zero		1024


//--------------------- .nv.shared._ZN7cutlass13device_kernelIN5flash11enable_sm90INS1_16FlashAttnFwdSm90INS1_25CollectiveMainloopFwdSm90ILi2EN4cute5tupleIJNS5_1CILi1EEES8_S8_EEENS6_IJNS7_ILi128EEENS7_ILi96EEENS7_ILi64EEEEEELi256ENS_6half_tEfNS_4arch4Sm90ELb0ELb1ELb0ELb1ELb0ELb0ELb0ELb1ELb0ELb1ELb0ELb0EEENS1_21CollectiveEpilogueFwdINS6_IJSA_NS7_ILi256EEESB_EEES9_SE_SG_Li256ELb1ELb1ELb0ELb0EEENS1_36VarlenDynamicPersistentTileSchedulerILi128ELi96ELi256ELi128ELb0ELb1ELb1ELb1ELb0ELb1EEEEEEEEEvNT_6ParamsE --------------------------
	.section	.nv.shared._ZN7cutlass13device_kernelIN5flash11enable_sm90INS1_16FlashAttnFwdSm90INS1_25CollectiveMainloopFwdSm90ILi2EN4cute5tupleIJNS5_1CILi1EEES8_S8_EEENS6_IJNS7_ILi128EEENS7_ILi96EEENS7_ILi64EEEEEELi256ENS_6half_tEfNS_4arch4Sm90ELb0ELb1ELb0ELb1ELb0ELb0ELb0ELb1ELb0ELb1ELb0ELb0EEENS1_21CollectiveEpilogueFwdINS6_IJSA_NS7_ILi256EEESB_EEES9_SE_SG_Li256ELb1ELb1ELb0ELb0EEENS1_36VarlenDynamicPersistentTileSchedulerILi128ELi96ELi256ELi128ELb0ELb1ELb1ELb1ELb0ELb1EEEEEEEEEvNT_6ParamsE,"aw",@nobits
	.sectionflags	@""
	.align	16
	.zero		1024


//--------------------- .nv.shared._ZN7cutlass13device_kernelIN5flash11enable_sm90INS1_16FlashAttnFwdSm90INS1_25CollectiveMainloopFwdSm90ILi2EN4cute5tupleIJNS5_1CILi1EEES8_S8_EEENS6_IJNS7_ILi128EEENS7_ILi96EEENS7_ILi64EEEEEELi256ENS_6half_tEfNS_4arch4Sm90ELb0ELb1ELb0ELb1ELb0ELb1ELb0ELb1ELb0ELb1ELb0ELb0EEENS1_21CollectiveEpilogueFwdINS6_IJSA_NS7_ILi256EEESB_EEES9_SE_SG_Li256ELb1ELb1ELb0ELb0EEENS1_36VarlenDynamicPersistentTileSchedulerILi128ELi96ELi256ELi128ELb0ELb1ELb1ELb1ELb0ELb1EEEEEEEEEvNT_6ParamsE --------------------------
	.section	.nv.shared._ZN7cutlass13device_kernelIN5flash11enable_sm90INS1_16FlashAttnFwdSm90INS1_25CollectiveMainloopFwdSm90ILi2EN4cute5tupleIJNS5_1CILi1EEES8_S8_EEENS6_IJNS7_ILi128EEENS7_ILi96EEENS7_ILi64EEEEEELi256ENS_6half_tEfNS_4arch4Sm90ELb0ELb1ELb0ELb1ELb0ELb1ELb0ELb1ELb0ELb1ELb0ELb0EEENS1_21CollectiveEpilogueFwdINS6_IJSA_NS7_ILi256EEESB_EEES9_SE_SG_Li256ELb1ELb1ELb0ELb0EEENS1_36VarlenDynamicPersistentTileSchedulerILi128ELi96ELi256ELi128ELb0ELb1ELb1ELb1ELb0ELb1EEEEEEEEEvNT_6ParamsE,"aw",@nobits
	.sectionflags	@""
	.align	16
	.zero		1024


//--------------------- .nv.shared._ZN7cutlass13device_kernelIN5flash11enable_sm90INS1_16FlashAttnFwdSm90INS1_25CollectiveMainloopFwdSm90ILi2EN4cute5tupleIJNS5_1CILi1EEES8_S8_EEENS6_IJNS7_ILi128EEENS7_ILi96EEENS7_ILi64EEEEEELi256ENS_6half_tEfNS_4arch4Sm90ELb0ELb1ELb0ELb1ELb0ELb0ELb1ELb1ELb0ELb1ELb0ELb0EEENS1_21CollectiveEpilogueFwdINS6_IJSA_NS7_ILi256EEESB_EEES9_SE_SG_Li256ELb1ELb1ELb0ELb0EEENS1_36VarlenDynamicPersistentTileSchedulerILi128ELi96ELi256ELi128ELb0ELb1ELb1ELb1ELb0ELb1EEEEEEEEEvNT_6ParamsE --------------------------
	.section	.nv.shared._ZN7cutlass13device_kernelIN5flash11enable_sm90INS1_16FlashAttnFwdSm90INS1_25CollectiveMainloopFwdSm90ILi2EN4cute5tupleIJNS5_1CILi1EEES8_S8_EEENS6_IJNS7_ILi128EEENS7_ILi96EEENS7_ILi64EEEEEELi256ENS_6half_tEfNS_4arch4Sm90ELb0ELb1ELb0ELb1ELb0ELb0ELb1ELb1ELb0ELb1ELb0ELb0EEENS1_21CollectiveEpilogueFwdINS6_IJSA_NS7_ILi256EEESB_EEES9_SE_SG_Li256ELb1ELb1ELb0ELb0EEENS1_36VarlenDynamicPersistentTileSchedulerILi128ELi96ELi256ELi128ELb0ELb1ELb1ELb1ELb0ELb1EEEEEEEEEvNT_6ParamsE,"aw",@nobits
	.sectionflags	@""
	.align	16
	.zero		1024


//--------------------- .nv.shared._ZN7cutlass13device_kernelIN5flash11enable_sm90INS1_16FlashAttnFwdSm90INS1_25CollectiveMainloopFwdSm90ILi2EN4cute5tupleIJNS5_1CILi1EEES8_S8_EEENS6_IJNS7_ILi128EEENS7_ILi96EEENS7_ILi64EEEEEELi256ENS_6half_tEfNS_4arch4Sm90ELb0ELb1ELb0ELb1ELb0ELb1ELb1ELb1ELb0ELb1ELb0ELb0EEENS1_21CollectiveEpilogueFwdINS6_IJSA_NS7_ILi256EEESB_EEES9_SE_SG_Li256ELb1ELb1ELb0ELb0EEENS1_36VarlenDynamicPersistentTileSchedulerILi128ELi96ELi256ELi128ELb0ELb1ELb1ELb1ELb0ELb1EEEEEEEEEvNT_6ParamsE --------------------------
	.section	.nv.shared._ZN7cutlass13device_kernelIN5flash11enable_sm90INS1_16FlashAttnFwdSm90INS1_25CollectiveMainloopFwdSm90ILi2EN4cute5tupleIJNS5_1CILi1EEES8_S8_EEENS6_IJNS7_ILi128EEENS7_ILi96EEENS7_ILi64EEEEEELi256ENS_6half_tEfNS_4arch4Sm90ELb0ELb1ELb0ELb1ELb0ELb1ELb1ELb1ELb0ELb1ELb0ELb0EEENS1_21CollectiveEpilogueFwdINS6_IJSA_NS7_ILi256EEESB_EEES9_SE_SG_Li256ELb1ELb1ELb0ELb0EEENS1_36VarlenDynamicPersistentTileSchedulerILi128ELi96ELi256ELi128ELb0ELb1ELb1ELb1ELb0ELb1EEEEEEEEEvNT_6ParamsE,"aw",@nobits
	.sectionflags	@""
	.align	16
	.zero		1024


//--------------------- .nv.shared._ZN7cutlass13device_kernelIN5flash11enable_sm90INS1_16FlashAttnFwdSm90INS1_25CollectiveMainloopFwdSm90ILi2EN4cute5tupleIJNS5_1CILi1EEES8_S8_EEENS6_IJNS7_ILi128EEENS7_ILi96EEENS7_ILi64EEEEEELi256ENS_6half_tEfNS_4arch4Sm90ELb1ELb0ELb0ELb0ELb0ELb0ELb0ELb1ELb0ELb1ELb0ELb0EEENS1_21CollectiveEpilogueFwdINS6_IJSA_NS7_ILi256EEESB_EEES9_SE_SG_Li256ELb0ELb1ELb0ELb0EEENS1_30DynamicPersistentTileSchedulerILi256ELi128ELb0ELb1ELb1EEEEEEEEEvNT_6ParamsE --------------------------
	.section	.nv.shared._ZN7cutlass13device_kernelIN5flash11enable_sm90INS1_16FlashAttnFwdSm90INS1_25CollectiveMainloopFwdSm90ILi2EN4cute5tupleIJNS5_1CILi1EEES8_S8_EEENS6_IJNS7_ILi128EEENS7_ILi96EEENS7_ILi64EEEEEELi256ENS_6half_tEfNS_4arch4Sm90ELb1ELb0ELb0ELb0ELb0ELb0ELb0ELb1ELb0ELb1ELb0ELb0EEENS1_21CollectiveEpilogueFwdINS6_IJSA_NS7_ILi256EEESB_EEES9_SE_SG_Li256ELb0ELb1ELb0ELb0EEENS1_30DynamicPersistentTileSchedulerILi256ELi128ELb0ELb1ELb1EEEEEEEEEvNT_6ParamsE,"aw",@nobits
	.sectionflags	@""
	.align	16
	.zero		1024


//--------------------- .nv.shared._ZN7cutlass13device_kernelIN5flash11enable_sm90INS1_16FlashAttnFwdSm90INS1_25CollectiveMainloopFwdSm90ILi2EN4cute5tupleIJNS5_1CILi1EEES8_S8_EEENS6_IJNS7_ILi128EEENS7_ILi96EEENS7_ILi64EEEEEELi256ENS_6half_tEfNS_4arch4Sm90ELb1ELb0ELb0ELb0ELb0ELb0ELb1ELb1ELb0ELb1ELb0ELb0EEENS1_21CollectiveEpilogueFwdINS6_IJSA_NS7_ILi256EEESB_EEES9_SE_SG_Li256ELb0ELb1ELb0ELb0EEENS1_30DynamicPersistentTileSchedulerILi256ELi128ELb0ELb1ELb1EEEEEEEEEvNT_6ParamsE --------------------------
	.section	.nv.shared._ZN7cutlass13device_kernelIN5flash11enable_sm90INS1_16FlashAttnFwdSm90INS1_25CollectiveMainloopFwdSm90ILi2EN4cute5tupleIJNS5_1CILi1EEES8_S8_EEENS6_IJNS7_ILi128EEENS7_ILi96EEENS7_ILi64EEEEEELi256ENS_6half_tEfNS_4arch4Sm90ELb1ELb0ELb0ELb0ELb0ELb0ELb1ELb1ELb0ELb1ELb0ELb0EEENS1_21CollectiveEpilogueFwdINS6_IJSA_NS7_ILi256EEESB_EEES9_SE_SG_Li256ELb0ELb1ELb0ELb0EEENS1_30DynamicPersistentTileSchedulerILi256ELi128ELb0ELb1ELb1EEEEEEEEEvNT_6ParamsE,"aw",@nobits
	.sectionflags	@""
	.align	16
	.zero		1024


//--------------------- .nv.shared._ZN7cutlass13device_kernelIN5flash11enable_sm90INS1_16FlashAttnFwdSm90INS1_25CollectiveMainloopFwdSm90ILi2EN4cute5tupleIJNS5_1CILi1EEES8_S8_EEENS6_IJNS7_ILi128EEENS7_ILi96EEENS7_ILi64EEEEEELi256ENS_6half_tEfNS_4arch4Sm90ELb1ELb0ELb0ELb1ELb0ELb0ELb0ELb1ELb0ELb1ELb0ELb0EEENS1_21CollectiveEpilogueFwdINS6_IJSA_NS7_ILi256EEESB_EEES9_SE_SG_Li256ELb1ELb1ELb0ELb0EEENS1_36VarlenDynamicPersistentTileSchedulerILi128ELi96ELi256ELi128ELb0ELb1ELb1ELb1ELb1ELb1EEEEEEEEEvNT_6ParamsE --------------------------
	.section	.nv.shared._ZN7cutlass13device_kernelIN5flash11enable_sm90INS1_16FlashAttnFwdSm90INS1_25CollectiveMainloopFwdSm90ILi2EN4cute5tupleIJNS5_1CILi1EEES8_S8_EEENS6_IJNS7_ILi128EEENS7_ILi96EEENS7_ILi64EEEEEELi256ENS_6half_tEfNS_4arch4Sm90ELb1ELb0ELb0ELb1ELb0ELb0ELb0ELb1ELb0ELb1ELb0ELb0EEENS1_21CollectiveEpilogueFwdINS6_IJSA_NS7_ILi256EEESB_EEES9_SE_SG_Li256ELb1ELb1ELb0ELb0EEENS1_36VarlenDynamicPersistentTileSchedulerILi128ELi96ELi256ELi128ELb0ELb1ELb1ELb1ELb1ELb1EEEEEEEEEvNT_6ParamsE,"aw",@nobits
	.sectionflags	@""
	.align	16
	.zero		1024


//--------------------- .nv.shared._ZN7cutlass13device_kernelIN5flash11enable_sm90INS1_16FlashAttnFwdSm90INS1_25CollectiveMainloopFwdSm90ILi2EN4cute5tupleIJNS5_1CILi1EEES8_S8_EEENS6_IJNS7_ILi128EEENS7_ILi96EEENS7_ILi64EEEEEELi256ENS_6half_tEfNS_4arch4Sm90ELb1ELb0ELb0ELb1ELb0ELb1ELb0ELb1ELb0ELb1ELb0ELb0EEENS1_21CollectiveEpilogueFwdINS6_IJSA_NS7_ILi256EEESB_EEES9_SE_SG_Li256ELb1ELb1ELb0ELb0EEENS1_36VarlenDynamicPersistentTileSchedulerILi128ELi96ELi256ELi128ELb0ELb1ELb1ELb1ELb1ELb1EEEEEEEEEvNT_6ParamsE --------------------------
	.section	.nv.shared._ZN7cutlass13device_kernelIN5flash11enable_sm90INS1_16FlashAttnFwdSm90INS1_25CollectiveMainloopFwdSm90ILi2EN4cute5tupleIJNS5_1CILi1EEES8_S8_EEENS6_IJNS7_ILi128EEENS7_ILi96EEENS7_ILi64EEEEEELi256ENS_6half_tEfNS_4arch4Sm90ELb1ELb0ELb0ELb1ELb0ELb1ELb0ELb1ELb0ELb1ELb0ELb0EEENS1_21CollectiveEpilogueFwdINS6_IJSA_NS7_ILi256EEESB_EEES9_SE_SG_Li256ELb1ELb1ELb0ELb0EEENS1_36VarlenDynamicPersistentTileSchedulerILi128ELi96ELi256ELi128ELb0ELb1ELb1ELb1ELb1ELb1EEEEEEEEEvNT_6ParamsE,"aw",@nobits
	.sectionflags	@""
	.align	16
	.zero		1024


//--------------------- .nv.shared._ZN7cutlass13device_kernelIN5flash11enable_sm90INS1_16FlashAttnFwdSm90INS1_25CollectiveMainloopFwdSm90ILi2EN4cute5tupleIJNS5_1CILi1EEES8_S8_EEENS6_IJNS7_ILi128EEENS7_ILi96EEENS7_ILi64EEEEEELi256ENS_6half_tEfNS_4arch4Sm90ELb1ELb0ELb0ELb1ELb0ELb0ELb1ELb1ELb0ELb1ELb0ELb0EEENS1_21CollectiveEpilogueFwdINS6_IJSA_NS7_ILi256EEESB_EEES9_SE_SG_Li256ELb1ELb1ELb0ELb0EEENS1_36VarlenDynamicPersistentTileSchedulerILi128ELi96ELi256ELi128ELb0ELb1ELb1ELb1ELb1ELb1EEEEEEEEEvNT_6ParamsE --------------------------
	.section	.nv.shared._ZN7cutlass13device_kernelIN5flash11enable_sm90INS1_16FlashAttnFwdSm90INS1_25CollectiveMainloopFwdSm90ILi2EN4cute5tupleIJNS5_1CILi1EEES8_S8_EEENS6_IJNS7_ILi128EEENS7_ILi96EEENS7_ILi64EEEEEELi256ENS_6half_tEfNS_4arch4Sm90ELb1ELb0ELb0ELb1ELb0ELb0ELb1ELb1ELb0ELb1ELb0ELb0EEENS1_21CollectiveEpilogueFwdINS6_IJSA_NS7_ILi256EEESB_EEES9_SE_SG_Li256ELb1ELb1ELb0ELb0EEENS1_36VarlenDynamicPersistentTileSchedulerILi128ELi96ELi256ELi128ELb0ELb1ELb1ELb1ELb1ELb1EEEEEEEEEvNT_6ParamsE,"aw",@nobits
	.sectionflags	@""
	.align	16
	.zero		1024


//--------------------- .nv.shared._ZN7cutlass13device_kernelIN5flash11enable_sm90INS1_16FlashAttnFwdSm90INS1_25CollectiveMainloopFwdSm90ILi2EN4cute5tupleIJNS5_1CILi1EEES8_S8_EEENS6_IJNS7_ILi128EEENS7_ILi96EEENS7_ILi64EEEEEELi256ENS_6half_tEfNS_4arch4Sm90ELb1ELb0ELb0ELb1ELb0ELb1ELb1ELb1ELb0ELb1ELb0ELb0EEENS1_21CollectiveEpilogueFwdINS6_IJSA_NS7_ILi256EEESB_EEES9_SE_SG_Li256ELb1ELb1ELb0ELb0EEENS1_36VarlenDynamicPersistentTileSchedulerILi128ELi96ELi256ELi128ELb0ELb1ELb1ELb1ELb1ELb1EEEEEEEEEvNT_6ParamsE --------------------------
	.section	.nv.shared._ZN7cutlass13device_kernelIN5flash11enable_sm90INS1_16FlashAttnFwdSm90INS1_25CollectiveMainloopFwdSm90ILi2EN4cute5tupleIJNS5_1CILi1EEES8_S8_EEENS6_IJNS7_ILi128EEENS7_ILi96EEENS7_ILi64EEEEEELi256ENS_6half_tEfNS_4arch4Sm90ELb1ELb0ELb0ELb1ELb0ELb1ELb1ELb1ELb0ELb1ELb0ELb0EEENS1_21CollectiveEpilogueFwdINS6_IJSA_NS7_ILi256EEESB_EEES9_SE_SG_Li256ELb1ELb1ELb0ELb0EEENS1_36VarlenDynamicPersistentTileSchedulerILi128ELi96ELi256ELi128ELb0ELb1ELb1ELb1ELb1ELb1EEEEEEEEEvNT_6ParamsE,"aw",@nobits
	.sectionflags	@""
	.align	16
	.zero		1024


//--------------------- .nv.constant0._ZN7cutlass13device_kernelIN5flash11enable_sm90INS1_16FlashAttnFwdSm90INS1_25CollectiveMainloopFwdSm90ILi2EN4cute5tupleIJNS5_1CILi1EEES8_S8_EEENS6_IJNS7_ILi128EEENS7_ILi96EEENS7_ILi64EEEEEELi256ENS_6half_tEfNS_4arch4Sm90ELb0ELb0ELb0ELb0ELb0ELb0ELb0ELb1ELb0ELb1ELb0ELb0EEENS1_21CollectiveEpilogueFwdINS6_IJSA_NS7_ILi256EEESB_EEES9_SE_SG_Li256ELb0ELb1ELb0ELb0EEENS1_29StaticPersistentTileSchedulerILb0EEEEEEEEEvNT_6ParamsE --------------------------
	.section	.nv.constant0._ZN7cutlass13device_kernelIN5flash11enable_sm90INS1_16FlashAttnFwdSm90INS1_25CollectiveMainloopFwdSm90ILi2EN4cute5tupleIJNS5_1CILi1EEES8_S8_EEENS6_IJNS7_ILi128EEENS7_ILi96EEENS7_ILi64EEEEEELi256ENS_6half_tEfNS_4arch4Sm90ELb0ELb0ELb0ELb0ELb0ELb0ELb0ELb1ELb0ELb1ELb0ELb0EEENS1_21CollectiveEpilogueFwdINS6_IJSA_NS7_ILi256EEESB_EEES9_SE_SG_Li256ELb0ELb1ELb0ELb0EEENS1_29StaticPersistentTileSchedulerILb0EEEEEEEEEvNT_6ParamsE,"a",@progbits
	.sectionflags	@""
	.align	4
.nv.constant0._ZN7cutlass13device_kernelIN5flash11enable_sm90INS1_16FlashAttnFwdSm90INS1_25CollectiveMainloopFwdSm90ILi2EN4cute5tupleIJNS5_1CILi1EEES8_S8_EEENS6_IJNS7_ILi128EEENS7_ILi96EEENS7_ILi64EEEEEELi256ENS_6half_tEfNS_4arch4Sm90ELb0ELb0ELb0ELb0ELb0ELb0ELb0ELb1ELb0ELb1ELb0ELb0EEENS1_21CollectiveEpilogueFwdINS6_IJSA_NS7_ILi256EEESB_EEES9_SE_SG_Li256ELb0ELb1ELb0ELb0EEENS1_29StaticPersistentTileSchedulerILb0EEEEEEEEEvNT_6ParamsE:
	.zero		3200


//--------------------- .nv.constant0._ZN7cutlass13device_kernelIN5flash11enable_sm90INS1_16FlashAttnFwdSm90INS1_25CollectiveMainloopFwdSm90ILi2EN4cute5tupleIJNS5_1CILi1EEES8_S8_EEENS6_IJNS7_ILi128EEENS7_ILi96EEENS7_ILi64EEEEEELi256ENS_6half_tEfNS_4arch4Sm90ELb0ELb0ELb0ELb0ELb0ELb0ELb1ELb1ELb0ELb1ELb0ELb0EEENS1_21CollectiveEpilogueFwdINS6_IJSA_NS7_ILi256EEESB_EEES9_SE_SG_Li256ELb0ELb1ELb0ELb0EEENS1_29StaticPersistentTileSchedulerILb0EEEEEEEEEvNT_6ParamsE --------------------------
	.section	.nv.constant0._ZN7cutlass13device_kernelIN5flash11enable_sm90INS1_16FlashAttnFwdSm90INS1_25CollectiveMainloopFwdSm90ILi2EN4cute5tupleIJNS5_1CILi1EEES8_S8_EEENS6_IJNS7_ILi128EEENS7_ILi96EEENS7_ILi64EEEEEELi256ENS_6half_tEfNS_4arch4Sm90ELb0ELb0ELb0ELb0ELb0ELb0ELb1ELb1ELb0ELb1ELb0ELb0EEENS1_21CollectiveEpilogueFwdINS6_IJSA_NS7_ILi256EEESB_EEES9_SE_SG_Li256ELb0ELb1ELb0ELb0EEENS1_29StaticPersistentTileSchedulerILb0EEEEEEEEEvNT_6ParamsE,"a",@progbits
	.sectionflags	@""
	.align	4
.nv.constant0._ZN7cutlass13device_kernelIN5flash11enable_sm90INS1_16FlashAttnFwdSm90INS1_25CollectiveMainloopFwdSm90ILi2EN4cute5tupleIJNS5_1CILi1EEES8_S8_EEENS6_IJNS7_ILi128EEENS7_ILi96EEENS7_ILi64EEEEEELi256ENS_6half_tEfNS_4arch4Sm90ELb0ELb0ELb0ELb0ELb0ELb0ELb1ELb1ELb0ELb1ELb0ELb0EEENS1_21CollectiveEpilogueFwdINS6_IJSA_NS7_ILi256EEESB_EEES9_SE_SG_Li256ELb0ELb1ELb0ELb0EEENS1_29StaticPersistentTileSchedulerILb0EEEEEEEEEvNT_6ParamsE:
	.zero		3456


//--------------------- .nv.constant0._ZN7cutlass13device_kernelIN5flash11enable_sm90INS1_16FlashAttnFwdSm90INS1_25CollectiveMainloopFwdSm90ILi2EN4cute5tupleIJNS5_1CILi1EEES8_S8_EEENS6_IJNS7_ILi128EEENS7_ILi96EEENS7_ILi64EEEEEELi256ENS_6half_tEfNS_4arch4Sm90ELb0ELb0ELb0ELb1ELb0ELb0ELb0ELb1ELb0ELb1ELb0ELb0EEENS1_21CollectiveEpilogueFwdINS6_IJSA_NS7_ILi256EEESB_EEES9_SE_SG_Li256ELb1ELb1ELb0ELb0EEENS1_36VarlenDynamicPersistentTileSchedulerILi128ELi96ELi256ELi128ELb0ELb1ELb1ELb0ELb1ELb1EEEEEEEEEvNT_6ParamsE --------------------------
	.section	.nv.constant0._ZN7cutlass13device_kernelIN5flash11enable_sm90INS1_16FlashAttnFwdSm90INS1_25CollectiveMainloopFwdSm90ILi2EN4cute5tupleIJNS5_1CILi1EEES8_S8_EEENS6_IJNS7_ILi128EEENS7_ILi96EEENS7_ILi64EEEEEELi256ENS_6half_tEfNS_4arch4Sm90ELb0ELb0ELb0ELb1ELb0ELb0ELb0ELb1ELb0ELb1ELb0ELb0EEENS1_21CollectiveEpilogueFwdINS6_IJSA_NS7_ILi256EEESB_EEES9_SE_SG_Li256ELb1ELb1ELb0ELb0EEENS1_36VarlenDynamicPersistentTileSchedulerILi128ELi96ELi256ELi128ELb0ELb1ELb1ELb0ELb1ELb1EEEEEEEEEvNT_6ParamsE,"a",@progbits
	.sectionflags	@""
	.align	4
.nv.constant0._ZN7cutlass13device_kernelIN5flash11enable_sm90INS1_16FlashAttnFwdSm90INS1_25CollectiveMainloopFwdSm90ILi2EN4cute5tupleIJNS5_1CILi1EEES8_S8_EEENS6_IJNS7_ILi128EEENS7_ILi96EEENS7_ILi64EEEEEELi256ENS_6half_tEfNS_4arch4Sm90ELb0ELb0ELb0ELb1ELb0ELb0ELb0ELb1ELb0ELb1ELb0ELb0EEENS1_21CollectiveEpilogueFwdINS6_IJSA_NS7_ILi256EEESB_EEES9_SE_SG_Li256ELb1ELb1ELb0ELb0EEENS1_36VarlenDynamicPersistentTileSchedulerILi128ELi96ELi256ELi128ELb0ELb1ELb1ELb0ELb1ELb1EEEEEEEEEvNT_6ParamsE:
	.zero		3328


//--------------------- .nv.constant0._ZN7cutlass13device_kernelIN5flash11enable_sm90INS1_16FlashAttnFwdSm90INS1_25CollectiveMainloopFwdSm90ILi2EN4cute5tupleIJNS5_1CILi1EEES8_S8_EEENS6_IJNS7_ILi128EEENS7_ILi96EEENS7_ILi64EEEEEELi256ENS_6half_tEfNS_4arch4Sm90ELb0ELb0ELb0ELb1ELb0ELb1ELb0ELb1ELb0ELb1ELb0ELb0EEENS1_21CollectiveEpilogueFwdINS6_IJSA_NS7_ILi256EEESB_EEES9_SE_SG_Li256ELb1ELb1ELb0ELb0EEENS1_36VarlenDynamicPersistentTileSchedulerILi128ELi96ELi256ELi128ELb0ELb1ELb1ELb0ELb1ELb1EEEEEEEEEvNT_6ParamsE --------------------------
	.section	.nv.constant0._ZN7cutlass13device_kernelIN5flash11enable_sm90INS1_16FlashAttnFwdSm90INS1_25CollectiveMainloopFwdSm90ILi2EN4cute5tupleIJNS5_1CILi1EEES8_S8_EEENS6_IJNS7_ILi128EEENS7_ILi96EEENS7_ILi64EEEEEELi256ENS_6half_tEfNS_4arch4Sm90ELb0ELb0ELb0ELb1ELb0ELb1ELb0ELb1ELb0ELb1ELb0ELb0EEENS1_21CollectiveEpilogueFwdINS6_IJSA_NS7_ILi256EEESB_EEES9_SE_SG_Li256ELb1ELb1ELb0ELb0EEENS1_36VarlenDynamicPersistentTileSchedulerILi128ELi96ELi256ELi128ELb0ELb1ELb1ELb0ELb1ELb1EEEEEEEEEvNT_6ParamsE,"a",@progbits
	.sectionflags	@""
	.align	4
.nv.constant0._ZN7cutlass13device_kernelIN5flash11enable_sm90INS1_16FlashAttnFwdSm90INS1_25CollectiveMainloopFwdSm90ILi2EN4cute5tupleIJNS5_1CILi1EEES8_S8_EEENS6_IJNS7_ILi128EEENS7_ILi96EEENS7_ILi64EEEEEELi256ENS_6half_tEfNS_4arch4Sm90ELb0ELb0ELb0ELb1ELb0ELb1ELb0ELb1ELb0ELb1ELb0ELb0EEENS1_21CollectiveEpilogueFwdINS6_IJSA_NS7_ILi256EEESB_EEES9_SE_SG_Li256ELb1ELb1ELb0ELb0EEENS1_36VarlenDynamicPersistentTileSchedulerILi128ELi96ELi256ELi128ELb0ELb1ELb1ELb0ELb1ELb1EEEEEEEEEvNT_6ParamsE:
	.zero		3328


//--------------------- .nv.constant0._ZN7cutlass13device_kernelIN5flash11enable_sm90INS1_16FlashAttnFwdSm90INS1_25CollectiveMainloopFwdSm90ILi2EN4cute5tupleIJNS5_1CILi1EEES8_S8_EEENS6_IJNS7_ILi128EEENS7_ILi96EEENS7_ILi64EEEEEELi256ENS_6half_tEfNS_4arch4Sm90ELb0ELb0ELb0ELb1ELb0ELb0ELb1ELb1ELb0ELb1ELb0ELb0EEENS1_21CollectiveEpilogueFwdINS6_IJSA_NS7_ILi256EEESB_EEES9_SE_SG_Li256ELb1ELb1ELb0ELb0EEENS1_36VarlenDynamicPersistentTileSchedulerILi128ELi96ELi256ELi128ELb0ELb1ELb1ELb0ELb1ELb1EEEEEEEEEvNT_6ParamsE --------------------------
	.section	.nv.constant0._ZN7cutlass13device_kernelIN5flash11enable_sm90INS1_16FlashAttnFwdSm90INS1_25CollectiveMainloopFwdSm90ILi2EN4cute5tupleIJNS5_1CILi1EEES8_S8_EEENS6_IJNS7_ILi128EEENS7_ILi96EEENS7_ILi64EEEEEELi256ENS_6half_tEfNS_4arch4Sm90ELb0ELb0ELb0ELb1ELb0ELb0ELb1ELb1ELb0ELb1ELb0ELb0EEENS1_21CollectiveEpilogueFwdINS6_IJSA_NS7_ILi256EEESB_EEES9_SE_SG_Li256ELb1ELb1ELb0ELb0EEENS1_36VarlenDynamicPersistentTileSchedulerILi128ELi96ELi256ELi128ELb0ELb1ELb1ELb0ELb1ELb1EEEEEEEEEvNT_6ParamsE,"a",@progbits
	.sectionflags	@""
	.align	4
.nv.constant0._ZN7cutlass13device_kernelIN5flash11enable_sm90INS1_16FlashAttnFwdSm90INS1_25CollectiveMainloopFwdSm90ILi2EN4cute5tupleIJNS5_1CILi1EEES8_S8_EEENS6_IJNS7_ILi128EEENS7_ILi96EEENS7_ILi64EEEEEELi256ENS_6half_tEfNS_4arch4Sm90ELb0ELb0ELb0ELb1ELb0ELb0ELb1ELb1ELb0ELb1ELb0ELb0EEENS1_21CollectiveEpilogueFwdINS6_IJSA_NS7_ILi256EEESB_EEES9_SE_SG_Li256ELb1ELb1ELb0ELb0EEENS1_36VarlenDynamicPersistentTileSchedulerILi128ELi96ELi256ELi128ELb0ELb1ELb1ELb0ELb1ELb1EEEEEEEEEvNT_6ParamsE:
	.zero		3584


//--------------------- .nv.constant0._ZN7cutlass13device_kernelIN5flash11enable_sm90INS1_16FlashAttnFwdSm90INS1_25CollectiveMainloopFwdSm90ILi2EN4cute5tupleIJNS5_1CILi1EEES8_S8_EEENS6_IJNS7_ILi128EEENS7_ILi96EEENS7_ILi64EEEEEELi256ENS_6half_tEfNS_4arch4Sm90ELb0ELb0ELb0ELb1ELb0ELb1ELb1ELb1ELb0ELb1ELb0ELb0EEENS1_21CollectiveEpilogueFwdINS6_IJSA_NS7_ILi256EEESB_EEES9_SE_SG_Li256ELb1ELb1ELb0ELb0EEENS1_36VarlenDynamicPersistentTileSchedulerILi128ELi96ELi256ELi128ELb0ELb1ELb1ELb0ELb1ELb1EEEEEEEEEvNT_6ParamsE --------------------------
	.section	.nv.constant0._ZN7cutlass13device_kernelIN5flash11enable_sm90INS1_16FlashAttnFwdSm90INS1_25CollectiveMainloopFwdSm90ILi2EN4cute5tupleIJNS5_1CILi1EEES8_S8_EEENS6_IJNS7_ILi128EEENS7_ILi96EEENS7_ILi64EEEEEELi256ENS_6half_tEfNS_4arch4Sm90ELb0ELb0ELb0ELb1ELb0ELb1ELb1ELb1ELb0ELb1ELb0ELb0EEENS1_21CollectiveEpilogueFwdINS6_IJSA_NS7_ILi256EEESB_EEES9_SE_SG_Li256ELb1ELb1ELb0ELb0EEENS1_36VarlenDynamicPersistentTileSchedulerILi128ELi96ELi256ELi128ELb0ELb1ELb1ELb0ELb1ELb1EEEEEEEEEvNT_6ParamsE,"a",@progbits
	.sectionflags	@""
	.align	4
.nv.constant0._ZN7cutlass13device_kernelIN5flash11enable_sm90INS1_16FlashAttnFwdSm90INS1_25CollectiveMainloopFwdSm90ILi2EN4cute5tupleIJNS5_1CILi1EEES8_S8_EEENS6_IJNS7_ILi128EEENS7_ILi96EEENS7_ILi64EEEEEELi256ENS_6half_tEfNS_4arch4Sm90ELb0ELb0ELb0ELb1ELb0ELb1ELb1ELb1ELb0ELb1ELb0ELb0EEENS1_21CollectiveEpilogueFwdINS6_IJSA_NS7_ILi256EEESB_EEES9_SE_SG_Li256ELb1ELb1ELb0ELb0EEENS1_36VarlenDynamicPersistentTileSchedulerILi128ELi96ELi256ELi128ELb0ELb1ELb1ELb0ELb1ELb1EEEEEEEEEvNT_6ParamsE:
	.zero		3584


//--------------------- .nv.constant0._ZN7cutlass13device_kernelIN5flash11enable_sm90INS1_16FlashAttnFwdSm90INS1_25CollectiveMainloopFwdSm90ILi2EN4cute5tupleIJNS5_1CILi1EEES8_S8_EEENS6_IJNS7_ILi128EEENS7_ILi96EEENS7_ILi64EEEEEELi256ENS_6half_tEfNS_4arch4Sm90ELb0ELb1ELb0ELb0ELb0ELb0ELb0ELb1ELb0ELb1ELb0ELb0EEENS1_21CollectiveEpilogueFwdINS6_IJSA_NS7_ILi256EEESB_EEES9_SE_SG_Li256ELb0ELb1ELb0ELb0EEENS1_30DynamicPersistentTileSchedulerILi256ELi128ELb0ELb1ELb1EEEEEEEEEvNT_6ParamsE --------------------------
	.section	.nv.constant0._ZN7cutlass13device_kernelIN5flash11enable_sm90INS1_16FlashAttnFwdSm90INS1_25CollectiveMainloopFwdSm90ILi2EN4cute5tupleIJNS5_1CILi1EEES8_S8_EEENS6_IJNS7_ILi128EEENS7_ILi96EEENS7_ILi64EEEEEELi256ENS_6half_tEfNS_4arch4Sm90ELb0ELb1ELb0ELb0ELb0ELb0ELb0ELb1ELb0ELb1ELb0ELb0EEENS1_21CollectiveEpilogueFwdINS6_IJSA_NS7_ILi256EEESB_EEES9_SE_SG_Li256ELb0ELb1ELb0ELb0EEENS1_30DynamicPersistentTileSchedulerILi256ELi128ELb0ELb1ELb1EEEEEEEEEvNT_6ParamsE,"a",@progbits
	.sectionflags	@""
	.align	4
.nv.constant0._ZN7cutlass13device_kernelIN5flash11enable_sm90INS1_16FlashAttnFwdSm90INS1_25CollectiveMainloopFwdSm90ILi2EN4cute5tupleIJNS5_1CILi1EEES8_S8_EEENS6_IJNS7_ILi128EEENS7_ILi96EEENS7_ILi64EEEEEELi256ENS_6half_tEfNS_4arch4Sm90ELb0ELb1ELb0ELb0ELb0ELb0ELb0ELb1ELb0ELb1ELb0ELb0EEENS1_21CollectiveEpilogueFwdINS6_IJSA_NS7_ILi256EEESB_EEES9_SE_SG_Li256ELb0ELb1ELb0ELb0EEENS1_30DynamicPersistentTileSchedulerILi256ELi128ELb0ELb1ELb1EEEEEEEEEvNT_6ParamsE:
	.zero		3328


//--------------------- .nv.constant0._ZN7cutlass13device_kernelIN5flash11enable_sm90INS1_16FlashAttnFwdSm90INS1_25CollectiveMainloopFwdSm90ILi2EN4cute5tupleIJNS5_1CILi1EEES8_S8_EEENS6_IJNS7_ILi128EEENS7_ILi96EEENS7_ILi64EEEEEELi256ENS_6half_tEfNS_4arch4Sm90ELb0ELb1ELb0ELb0ELb0ELb0ELb1ELb1ELb0ELb1ELb0ELb0EEENS1_21CollectiveEpilogueFwdINS6_IJSA_NS7_ILi256EEESB_EEES9_SE_SG_Li256ELb0ELb1ELb0ELb0EEENS1_30DynamicPersistentTileSchedulerILi256ELi128ELb0ELb1ELb1EEEEEEEEEvNT_6ParamsE --------------------------
	.section	.nv.constant0._ZN7cutlass13device_kernelIN5flash11enable_sm90INS1_16FlashAttnFwdSm90INS1_25CollectiveMainloopFwdSm90ILi2EN4cute5tupleIJNS5_1CILi1EEES8_S8_EEENS6_IJNS7_ILi128EEENS7_ILi96EEENS7_ILi64EEEEEELi256ENS_6half_tEfNS_4arch4Sm90ELb0ELb1ELb0ELb0ELb0ELb0ELb1ELb1ELb0ELb1ELb0ELb0EEENS1_21CollectiveEpilogueFwdINS6_IJSA_NS7_ILi256EEESB_EEES9_SE_SG_Li256ELb0ELb1ELb0ELb0EEENS1_30DynamicPersistentTileSchedulerILi256ELi128ELb0ELb1ELb1EEEEEEEEEvNT_6ParamsE,"a",@progbits
	.sectionflags	@""
	.align	4
.nv.constant0._ZN7cutlass13device_kernelIN5flash11enable_sm90INS1_16FlashAttnFwdSm90INS1_25CollectiveMainloopFwdSm90ILi2EN4cute5tupleIJNS5_1CILi1EEES8_S8_EEENS6_IJNS7_ILi128EEENS7_ILi96EEENS7_ILi64EEEEEELi256ENS_6half_tEfNS_4arch4Sm90ELb0ELb1ELb0ELb0ELb0ELb0ELb1ELb1ELb0ELb1ELb0ELb0EEENS1_21CollectiveEpilogueFwdINS6_IJSA_NS7_ILi256EEESB_EEES9_SE_SG_Li256ELb0ELb1ELb0ELb0EEENS1_30DynamicPersistentTileSchedulerILi256ELi128ELb0ELb1ELb1EEEEEEEEEvNT_6ParamsE:
	.zero		3584


//--------------------- .nv.constant0._ZN7cutlass13device_kernelIN5flash11enable_sm90INS1_16FlashAttnFwdSm90INS1_25CollectiveMainloopFwdSm90ILi2EN4cute5tupleIJNS5_1CILi1EEES8_S8_EEENS6_IJNS7_ILi128EEENS7_ILi96EEENS7_ILi64EEEEEELi256ENS_6half_tEfNS_4arch4Sm90ELb0ELb1ELb0ELb1ELb0ELb0ELb0ELb1ELb0ELb1ELb0ELb0EEENS1_21CollectiveEpilogueFwdINS6_IJSA_NS7_ILi256EEESB_EEES9_SE_SG_Li256ELb1ELb1ELb0ELb0EEENS1_36VarlenDynamicPersistentTileSchedulerILi128ELi96ELi256ELi128ELb0ELb1ELb1ELb1ELb0ELb1EEEEEEEEEvNT_6ParamsE --------------------------
	.section	.nv.constant0._ZN7cutlass13device_kernelIN5flash11enable_sm90INS1_16FlashAttnFwdSm90INS1_25CollectiveMainloopFwdSm90ILi2EN4cute5tupleIJNS5_1CILi1EEES8_S8_EEENS6_IJNS7_ILi128EEENS7_ILi96EEENS7_ILi64EEEEEELi256ENS_6half_tEfNS_4arch4Sm90ELb0ELb1ELb0ELb1ELb0ELb0ELb0ELb1ELb0ELb1ELb0ELb0EEENS1_21CollectiveEpilogueFwdINS6_IJSA_NS7_ILi256EEESB_EEES9_SE_SG_Li256ELb1ELb1ELb0ELb0EEENS1_36VarlenDynamicPersistentTileSchedulerILi128ELi96ELi256ELi128ELb0ELb1ELb1ELb1ELb0ELb1EEEEEEEEEvNT_6ParamsE,"a",@progbits
	.sectionflags	@""
	.align	4
.nv.constant0._ZN7cutlass13device_kernelIN5flash11enable_sm90INS1_16FlashAttnFwdSm90INS1_25CollectiveMainloopFwdSm90ILi2EN4cute5tupleIJNS5_1CILi1EEES8_S8_EEENS6_IJNS7_ILi128EEENS7_ILi96EEENS7_ILi64EEEEEELi256ENS_6half_tEfNS_4arch4Sm90ELb0ELb1ELb0ELb1ELb0ELb0ELb0ELb1ELb0ELb1ELb0ELb0EEENS1_21CollectiveEpilogueFwdINS6_IJSA_NS7_ILi256EEESB_EEES9_SE_SG_Li256ELb1ELb1ELb0ELb0EEENS1_36VarlenDynamicPersistentTileSchedulerILi128ELi96ELi256ELi128ELb0ELb1ELb1ELb1ELb0ELb1EEEEEEEEEvNT_6ParamsE:
	.zero		3328


//--------------------- .nv.constant0._ZN7cutlass13device_kernelIN5flash11enable_sm90INS1_16FlashAttnFwdSm90INS1_25CollectiveMainloopFwdSm90ILi2EN4cute5tupleIJNS5_1CILi1EEES8_S8_EEENS6_IJNS7_ILi128EEENS7_ILi96EEENS7_ILi64EEEEEELi256ENS_6half_tEfNS_4arch4Sm90ELb0ELb1ELb0ELb1ELb0ELb1ELb0ELb1ELb0ELb1ELb0ELb0EEENS1_21CollectiveEpilogueFwdINS6_IJSA_NS7_ILi256EEESB_EEES9_SE_SG_Li256ELb1ELb1ELb0ELb0EEENS1_36VarlenDynamicPersistentTileSchedulerILi128ELi96ELi256ELi128ELb0ELb1ELb1ELb1ELb0ELb1EEEEEEEEEvNT_6ParamsE --------------------------
	.section	.nv.constant0._ZN7cutlass13device_kernelIN5flash11enable_sm90INS1_16FlashAttnFwdSm90INS1_25CollectiveMainloopFwdSm90ILi2EN4cute5tupleIJNS5_1CILi1EEES8_S8_EEENS6_IJNS7_ILi128EEENS7_ILi96EEENS7_ILi64EEEEEELi256ENS_6half_tEfNS_4arch4Sm90ELb0ELb1ELb0ELb1ELb0ELb1ELb0ELb1ELb0ELb1ELb0ELb0EEENS1_21CollectiveEpilogueFwdINS6_IJSA_NS7_ILi256EEESB_EEES9_SE_SG_Li256ELb1ELb1ELb0ELb0EEENS1_36VarlenDynamicPersistentTileSchedulerILi128ELi96ELi256ELi128ELb0ELb1ELb1ELb1ELb0ELb1EEEEEEEEEvNT_6ParamsE,"a",@progbits
	.sectionflags	@""
	.align	4
.nv.constant0._ZN7cutlass13device_kernelIN5flash11enable_sm90INS1_16FlashAttnFwdSm90INS1_25CollectiveMainloopFwdSm90ILi2EN4cute5tupleIJNS5_1CILi1EEES8_S8_EEENS6_IJNS7_ILi128EEENS7_ILi96EEENS7_ILi64EEEEEELi256ENS_6half_tEfNS_4arch4Sm90ELb0ELb1ELb0ELb1ELb0ELb1ELb0ELb1ELb0ELb1ELb0ELb0EEENS1_21CollectiveEpilogueFwdINS6_IJSA_NS7_ILi256EEESB_EEES9_SE_SG_Li256ELb1ELb1ELb0ELb0EEENS1_36VarlenDynamicPersistentTileSchedulerILi128ELi96ELi256ELi128ELb0ELb1ELb1ELb1ELb0ELb1EEEEEEEEEvNT_6ParamsE:
	.zero		3328


//--------------------- .nv.constant0._ZN7cutlass13device_kernelIN5flash11enable_sm90INS1_16FlashAttnFwdSm90INS1_25CollectiveMainloopFwdSm90ILi2EN4cute5tupleIJNS5_1CILi1EEES8_S8_EEENS6_IJNS7_ILi128EEENS7_ILi96EEENS7_ILi64EEEEEELi256ENS_6half_tEfNS_4arch4Sm90ELb0ELb1ELb0ELb1ELb0ELb0ELb1ELb1ELb0ELb1ELb0ELb0EEENS1_21CollectiveEpilogueFwdINS6_IJSA_NS7_ILi256EEESB_EEES9_SE_SG_Li256ELb1ELb1ELb0ELb0EEENS1_36VarlenDynamicPersistentTileSchedulerILi128ELi96ELi256ELi128ELb0ELb1ELb1ELb1ELb0ELb1EEEEEEEEEvNT_6ParamsE --------------------------
	.section	.nv.constant0._ZN7cutlass13device_kernelIN5flash11enable_sm90INS1_16FlashAttnFwdSm90INS1_25CollectiveMainloopFwdSm90ILi2EN4cute5tupleIJNS5_1CILi1EEES8_S8_EEENS6_IJNS7_ILi128EEENS7_ILi96EEENS7_ILi64EEEEEELi256ENS_6half_tEfNS_4arch4Sm90ELb0ELb1ELb0ELb1ELb0ELb0ELb1ELb1ELb0ELb1ELb0ELb0EEENS1_21CollectiveEpilogueFwdINS6_IJSA_NS7_ILi256EEESB_EEES9_SE_SG_Li256ELb1ELb1ELb0ELb0EEENS1_36VarlenDynamicPersistentTileSchedulerILi128ELi96ELi256ELi128ELb0ELb1ELb1ELb1ELb0ELb1EEEEEEEEEvNT_6ParamsE,"a",@progbits
	.sectionflags	@""
	.align	4
.nv.constant0._ZN7cutlass13device_kernelIN5flash11enable_sm90INS1_16FlashAttnFwdSm90INS1_25CollectiveMainloopFwdSm90ILi2EN4cute5tupleIJNS5_1CILi1EEES8_S8_EEENS6_IJNS7_ILi128EEENS7_ILi96EEENS7_ILi64EEEEEELi256ENS_6half_tEfNS_4arch4Sm90ELb0ELb1ELb0ELb1ELb0ELb0ELb1ELb1ELb0ELb1ELb0ELb0EEENS1_21CollectiveEpilogueFwdINS6_IJSA_NS7_ILi256EEESB_EEES9_SE_SG_Li256ELb1ELb1ELb0ELb0EEENS1_36VarlenDynamicPersistentTileSchedulerILi128ELi96ELi256ELi128ELb0ELb1ELb1ELb1ELb0ELb1EEEEEEEEEvNT_6ParamsE:
	.zero		3584


//--------------------- .nv.constant0._ZN7cutlass13device_kernelIN5flash11enable_sm90INS1_16FlashAttnFwdSm90INS1_25CollectiveMainloopFwdSm90ILi2EN4cute5tupleIJNS5_1CILi1EEES8_S8_EEENS6_IJNS7_ILi128EEENS7_ILi96EEENS7_ILi64EEEEEELi256ENS_6half_tEfNS_4arch4Sm90ELb0ELb1ELb0ELb1ELb0ELb1ELb1ELb1ELb0ELb1ELb0ELb0EEENS1_21CollectiveEpilogueFwdINS6_IJSA_NS7_ILi256EEESB_EEES9_SE_SG_Li256ELb1ELb1ELb0ELb0EEENS1_36VarlenDynamicPersistentTileSchedulerILi128ELi96ELi256ELi128ELb0ELb1ELb1ELb1ELb0ELb1EEEEEEEEEvNT_6ParamsE --------------------------
	.section	.nv.constant0._ZN7cutlass13device_kernelIN5flash11enable_sm90INS1_16FlashAttnFwdSm90INS1_25CollectiveMainloopFwdSm90ILi2EN4cute5tupleIJNS5_1CILi1EEES8_S8_EEENS6_IJNS7_ILi128EEENS7_ILi96EEENS7_ILi64EEEEEELi256ENS_6half_tEfNS_4arch4Sm90ELb0ELb1ELb0ELb1ELb0ELb1ELb1ELb1ELb0ELb1ELb0ELb0EEENS1_21CollectiveEpilogueFwdINS6_IJSA_NS7_ILi256EEESB_EEES9_SE_SG_Li256ELb1ELb1ELb0ELb0EEENS1_36VarlenDynamicPersistentTileSchedulerILi128ELi96ELi256ELi128ELb0ELb1ELb1ELb1ELb0ELb1EEEEEEEEEvNT_6ParamsE,"a",@progbits
	.sectionflags	@""
	.align	4
.nv.constant0._ZN7cutlass13device_kernelIN5flash11enable_sm90INS1_16FlashAttnFwdSm90INS1_25CollectiveMainloopFwdSm90ILi2EN4cute5tupleIJNS5_1CILi1EEES8_S8_EEENS6_IJNS7_ILi128EEENS7_ILi96EEENS7_ILi64EEEEEELi256ENS_6half_tEfNS_4arch4Sm90ELb0ELb1ELb0ELb1ELb0ELb1ELb1ELb1ELb0ELb1ELb0ELb0EEENS1_21CollectiveEpilogueFwdINS6_IJSA_NS7_ILi256EEESB_EEES9_SE_SG_Li256ELb1ELb1ELb0ELb0EEENS1_36VarlenDynamicPersistentTileSchedulerILi128ELi96ELi256ELi128ELb0ELb1ELb1ELb1ELb0ELb1EEEEEEEEEvNT_6ParamsE:
	.zero		3584


//--------------------- .nv.constant0._ZN7cutlass13device_kernelIN5flash11enable_sm90INS1_16FlashAttnFwdSm90INS1_25CollectiveMainloopFwdSm90ILi2EN4cute5tupleIJNS5_1CILi1EEES8_S8_EEENS6_IJNS7_ILi128EEENS7_ILi96EEENS7_ILi64EEEEEELi256ENS_6half_tEfNS_4arch4Sm90ELb1ELb0ELb0ELb0ELb0ELb0ELb0ELb1ELb0ELb1ELb0ELb0EEENS1_21CollectiveEpilogueFwdINS6_IJSA_NS7_ILi256EEESB_EEES9_SE_SG_Li256ELb0ELb1ELb0ELb0EEENS1_30DynamicPersistentTileSchedulerILi256ELi128ELb0ELb1ELb1EEEEEEEEEvNT_6ParamsE --------------------------
	.section	.nv.constant0._ZN7cutlass13device_kernelIN5flash11enable_sm90INS1_16FlashAttnFwdSm90INS1_25CollectiveMainloopFwdSm90ILi2EN4cute5tupleIJNS5_1CILi1EEES8_S8_EEENS6_IJNS7_ILi128EEENS7_ILi96EEENS7_ILi64EEEEEELi256ENS_6half_tEfNS_4arch4Sm90ELb1ELb0ELb0ELb0ELb0ELb0ELb0ELb1ELb0ELb1ELb0ELb0EEENS1_21CollectiveEpilogueFwdINS6_IJSA_NS7_ILi256EEESB_EEES9_SE_SG_Li256ELb0ELb1ELb0ELb0EEENS1_30DynamicPersistentTileSchedulerILi256ELi128ELb0ELb1ELb1EEEEEEEEEvNT_6ParamsE,"a",@progbits
	.sectionflags	@""
	.align	4
.nv.constant0._ZN7cutlass13device_kernelIN5flash11enable_sm90INS1_16FlashAttnFwdSm90INS1_25CollectiveMainloopFwdSm90ILi2EN4cute5tupleIJNS5_1CILi1EEES8_S8_EEENS6_IJNS7_ILi128EEENS7_ILi96EEENS7_ILi64EEEEEELi256ENS_6half_tEfNS_4arch4Sm90ELb1ELb0ELb0ELb0ELb0ELb0ELb0ELb1ELb0ELb1ELb0ELb0EEENS1_21CollectiveEpilogueFwdINS6_IJSA_NS7_ILi256EEESB_EEES9_SE_SG_Li256ELb0ELb1ELb0ELb0EEENS1_30DynamicPersistentTileSchedulerILi256ELi128ELb0ELb1ELb1EEEEEEEEEvNT_6ParamsE:
	.zero		3328


//--------------------- .nv.constant0._ZN7cutlass13device_kernelIN5flash11enable_sm90INS1_16FlashAttnFwdSm90INS1_25CollectiveMainloopFwdSm90ILi2EN4cute5tupleIJNS5_1CILi1EEES8_S8_EEENS6_IJNS7_ILi128EEENS7_ILi96EEENS7_ILi64EEEEEELi256ENS_6half_tEfNS_4arch4Sm90ELb1ELb0ELb0ELb0ELb0ELb0ELb1ELb1ELb0ELb1ELb0ELb0EEENS1_21CollectiveEpilogueFwdINS6_IJSA_NS7_ILi256EEESB_EEES9_SE_SG_Li256ELb0ELb1ELb0ELb0EEENS1_30DynamicPersistentTileSchedulerILi256ELi128ELb0ELb1ELb1EEEEEEEEEvNT_6ParamsE --------------------------
	.section	.nv.constant0._ZN7cutlass13device_kernelIN5flash11enable_sm90INS1_16FlashAttnFwdSm90INS1_25CollectiveMainloopFwdSm90ILi2EN4cute5tupleIJNS5_1CILi1EEES8_S8_EEENS6_IJNS7_ILi128EEENS7_ILi96EEENS7_ILi64EEEEEELi256ENS_6half_tEfNS_4arch4Sm90ELb1ELb0ELb0ELb0ELb0ELb0ELb1ELb1ELb0ELb1ELb0ELb0EEENS1_21CollectiveEpilogueFwdINS6_IJSA_NS7_ILi256EEESB_EEES9_SE_SG_Li256ELb0ELb1ELb0ELb0EEENS1_30DynamicPersistentTileSchedulerILi256ELi128ELb0ELb1ELb1EEEEEEEEEvNT_6ParamsE,"a",@progbits
	.sectionflags	@""
	.align	4
.nv.constant0._ZN7cutlass13device_kernelIN5flash11enable_sm90INS1_16FlashAttnFwdSm90INS1_25CollectiveMainloopFwdSm90ILi2EN4cute5tupleIJNS5_1CILi1EEES8_S8_EEENS6_IJNS7_ILi128EEENS7_ILi96EEENS7_ILi64EEEEEELi256ENS_6half_tEfNS_4arch4Sm90ELb1ELb0ELb0ELb0ELb0ELb0ELb1ELb1ELb0ELb1ELb0ELb0EEENS1_21CollectiveEpilogueFwdINS6_IJSA_NS7_ILi256EEESB_EEES9_SE_SG_Li256ELb0ELb1ELb0ELb0EEENS1_30DynamicPersistentTileSchedulerILi256ELi128ELb0ELb1ELb1EEEEEEEEEvNT_6ParamsE:
	.zero		3584


//--------------------- .nv.constant0._ZN7cutlass13device_kernelIN5flash11enable_sm90INS1_16FlashAttnFwdSm90INS1_25CollectiveMainloopFwdSm90ILi2EN4cute5tupleIJNS5_1CILi1EEES8_S8_EEENS6_IJNS7_ILi128EEENS7_ILi96EEENS7_ILi64EEEEEELi256ENS_6half_tEfNS_4arch4Sm90ELb1ELb0ELb0ELb1ELb0ELb0ELb0ELb1ELb0ELb1ELb0ELb0EEENS1_21CollectiveEpilogueFwdINS6_IJSA_NS7_ILi256EEESB_EEES9_SE_SG_Li256ELb1ELb1ELb0ELb0EEENS1_36VarlenDynamicPersistentTileSchedulerILi128ELi96ELi256ELi128ELb0ELb1ELb1ELb1ELb1ELb1EEEEEEEEEvNT_6ParamsE --------------------------
	.section	.nv.constant0._ZN7cutlass13device_kernelIN5flash11enable_sm90INS1_16FlashAttnFwdSm90INS1_25CollectiveMainloopFwdSm90ILi2EN4cute5tupleIJNS5_1CILi1EEES8_S8_EEENS6_IJNS7_ILi128EEENS7_ILi96EEENS7_ILi64EEEEEELi256ENS_6half_tEfNS_4arch4Sm90ELb1ELb0ELb0ELb1ELb0ELb0ELb0ELb1ELb0ELb1ELb0ELb0EEENS1_21CollectiveEpilogueFwdINS6_IJSA_NS7_ILi256EEESB_EEES9_SE_SG_Li256ELb1ELb1ELb0ELb0EEENS1_36VarlenDynamicPersistentTileSchedulerILi128ELi96ELi256ELi128ELb0ELb1ELb1ELb1ELb1ELb1EEEEEEEEEvNT_6ParamsE,"a",@progbits
	.sectionflags	@""
	.align	4
.nv.constant0._ZN7cutlass13device_kernelIN5flash11enable_sm90INS1_16FlashAttnFwdSm90INS1_25CollectiveMainloopFwdSm90ILi2EN4cute5tupleIJNS5_1CILi1EEES8_S8_EEENS6_IJNS7_ILi128EEENS7_ILi96EEENS7_ILi64EEEEEELi256ENS_6half_tEfNS_4arch4Sm90ELb1ELb0ELb0ELb1ELb0ELb0ELb0ELb1ELb0ELb1ELb0ELb0EEENS1_21CollectiveEpilogueFwdINS6_IJSA_NS7_ILi256EEESB_EEES9_SE_SG_Li256ELb1ELb1ELb0ELb0EEENS1_36VarlenDynamicPersistentTileSchedulerILi128ELi96ELi256ELi128ELb0ELb1ELb1ELb1ELb1ELb1EEEEEEEEEvNT_6ParamsE:
	.zero		3328


//--------------------- .nv.constant0._ZN7cutlass13device_kernelIN5flash11enable_sm90INS1_16FlashAttnFwdSm90INS1_25CollectiveMainloopFwdSm90ILi2EN4cute5tupleIJNS5_1CILi1EEES8_S8_EEENS6_IJNS7_ILi128EEENS7_ILi96EEENS7_ILi64EEEEEELi256ENS_6half_tEfNS_4arch4Sm90ELb1ELb0ELb0ELb1ELb0ELb1ELb0ELb1ELb0ELb1ELb0ELb0EEENS1_21CollectiveEpilogueFwdINS6_IJSA_NS7_ILi256EEESB_EEES9_SE_SG_Li256ELb1ELb1ELb0ELb0EEENS1_36VarlenDynamicPersistentTileSchedulerILi128ELi96ELi256ELi128ELb0ELb1ELb1ELb1ELb1ELb1EEEEEEEEEvNT_6ParamsE --------------------------
	.section	.nv.constant0._ZN7cutlass13device_kernelIN5flash11enable_sm90INS1_16FlashAttnFwdSm90INS1_25CollectiveMainloopFwdSm90ILi2EN4cute5tupleIJNS5_1CILi1EEES8_S8_EEENS6_IJNS7_ILi128EEENS7_ILi96EEENS7_ILi64EEEEEELi256ENS_6half_tEfNS_4arch4Sm90ELb1ELb0ELb0ELb1ELb0ELb1ELb0ELb1ELb0ELb1ELb0ELb0EEENS1_21CollectiveEpilogueFwdINS6_IJSA_NS7_ILi256EEESB_EEES9_SE_SG_Li256ELb1ELb1ELb0ELb0EEENS1_36VarlenDynamicPersistentTileSchedulerILi128ELi96ELi256ELi128ELb0ELb1ELb1ELb1ELb1ELb1EEEEEEEEEvNT_6ParamsE,"a",@progbits
	.sectionflags	@""
	.align	4
.nv.constant0._ZN7cutlass13device_kernelIN5flash11enable_sm90INS1_16FlashAttnFwdSm90INS1_25CollectiveMainloopFwdSm90ILi2EN4cute5tupleIJNS5_1CILi1EEES8_S8_EEENS6_IJNS7_ILi128EEENS7_ILi96EEENS7_ILi64EEEEEELi256ENS_6half_tEfNS_4arch4Sm90ELb1ELb0ELb0ELb1ELb0ELb1ELb0ELb1ELb0ELb1ELb0ELb0EEENS1_21CollectiveEpilogueFwdINS6_IJSA_NS7_ILi256EEESB_EEES9_SE_SG_Li256ELb1ELb1ELb0ELb0EEENS1_36VarlenDynamicPersistentTileSchedulerILi128ELi96ELi256ELi128ELb0ELb1ELb1ELb1ELb1ELb1EEEEEEEEEvNT_6ParamsE:
	.zero		3328


//--------------------- .nv.constant0._ZN7cutlass13device_kernelIN5flash11enable_sm90INS1_16FlashAttnFwdSm90INS1_25CollectiveMainloopFwdSm90ILi2EN4cute5tupleIJNS5_1CILi1EEES8_S8_EEENS6_IJNS7_ILi128EEENS7_ILi96EEENS7_ILi64EEEEEELi256ENS_6half_tEfNS_4arch4Sm90ELb1ELb0ELb0ELb1ELb0ELb0ELb1ELb1ELb0ELb1ELb0ELb0EEENS1_21CollectiveEpilogueFwdINS6_IJSA_NS7_ILi256EEESB_EEES9_SE_SG_Li256ELb1ELb1ELb0ELb0EEENS1_36VarlenDynamicPersistentTileSchedulerILi128ELi96ELi256ELi128ELb0ELb1ELb1ELb1ELb1ELb1EEEEEEEEEvNT_6ParamsE --------------------------
	.section	.nv.constant0._ZN7cutlass13device_kernelIN5flash11enable_sm90INS1_16FlashAttnFwdSm90INS1_25CollectiveMainloopFwdSm90ILi2EN4cute5tupleIJNS5_1CILi1EEES8_S8_EEENS6_IJNS7_ILi128EEENS7_ILi96EEENS7_ILi64EEEEEELi256ENS_6half_tEfNS_4arch4Sm90ELb1ELb0ELb0ELb1ELb0ELb0ELb1ELb1ELb0ELb1ELb0ELb0EEENS1_21CollectiveEpilogueFwdINS6_IJSA_NS7_ILi256EEESB_EEES9_SE_SG_Li256ELb1ELb1ELb0ELb0EEENS1_36VarlenDynamicPersistentTileSchedulerILi128ELi96ELi256ELi128ELb0ELb1ELb1ELb1ELb1ELb1EEEEEEEEEvNT_6ParamsE,"a",@progbits
	.sectionflags	@""
	.align	4
.nv.constant0._ZN7cutlass13device_kernelIN5flash11enable_sm90INS1_16FlashAttnFwdSm90INS1_25CollectiveMainloopFwdSm90ILi2EN4cute5tupleIJNS5_1CILi1EEES8_S8_EEENS6_IJNS7_ILi128EEENS7_ILi96EEENS7_ILi64EEEEEELi256ENS_6half_tEfNS_4arch4Sm90ELb1ELb0ELb0ELb1ELb0ELb0ELb1ELb1ELb0ELb1ELb0ELb0EEENS1_21CollectiveEpilogueFwdINS6_IJSA_NS7_ILi256EEESB_EEES9_SE_SG_Li256ELb1ELb1ELb0ELb0EEENS1_36VarlenDynamicPersistentTileSchedulerILi128ELi96ELi256ELi128ELb0ELb1ELb1ELb1ELb1ELb1EEEEEEEEEvNT_6ParamsE:
	.zero		3584


//--------------------- .nv.constant0._ZN7cutlass13device_kernelIN5flash11enable_sm90INS1_16FlashAttnFwdSm90INS1_25CollectiveMainloopFwdSm90ILi2EN4cute5tupleIJNS5_1CILi1EEES8_S8_EEENS6_IJNS7_ILi128EEENS7_ILi96EEENS7_ILi64EEEEEELi256ENS_6half_tEfNS_4arch4Sm90ELb1ELb0ELb0ELb1ELb0ELb1ELb1ELb1ELb0ELb1ELb0ELb0EEENS1_21CollectiveEpilogueFwdINS6_IJSA_NS7_ILi256EEESB_EEES9_SE_SG_Li256ELb1ELb1ELb0ELb0EEENS1_36VarlenDynamicPersistentTileSchedulerILi128ELi96ELi256ELi128ELb0ELb1ELb1ELb1ELb1ELb1EEEEEEEEEvNT_6ParamsE --------------------------
	.section	.nv.constant0._ZN7cutlass13device_kernelIN5flash11enable_sm90INS1_16FlashAttnFwdSm90INS1_25CollectiveMainloopFwdSm90ILi2EN4cute5tupleIJNS5_1CILi1EEES8_S8_EEENS6_IJNS7_ILi128EEENS7_ILi96EEENS7_ILi64EEEEEELi256ENS_6half_tEfNS_4arch4Sm90ELb1ELb0ELb0ELb1ELb0ELb1ELb1ELb1ELb0ELb1ELb0ELb0EEENS1_21CollectiveEpilogueFwdINS6_IJSA_NS7_ILi256EEESB_EEES9_SE_SG_Li256ELb1ELb1ELb0ELb0EEENS1_36VarlenDynamicPersistentTileSchedulerILi128ELi96ELi256ELi128ELb0ELb1ELb1ELb1ELb1ELb1EEEEEEEEEvNT_6ParamsE,"a",@progbits
	.sectionflags	@""
	.align	4
.nv.constant0._ZN7cutlass13device_kernelIN5flash11enable_sm90INS1_16FlashAttnFwdSm90INS1_25CollectiveMainloopFwdSm90ILi2EN4cute5tupleIJNS5_1CILi1EEES8_S8_EEENS6_IJNS7_ILi128EEENS7_ILi96EEENS7_ILi64EEEEEELi256ENS_6half_tEfNS_4arch4Sm90ELb1ELb0ELb0ELb1ELb0ELb1ELb1ELb1ELb0ELb1ELb0ELb0EEENS1_21CollectiveEpilogueFwdINS6_IJSA_NS7_ILi256EEESB_EEES9_SE_SG_Li256ELb1ELb1ELb0ELb0EEENS1_36VarlenDynamicPersistentTileSchedulerILi128ELi96ELi256ELi128ELb0ELb1ELb1ELb1ELb1ELb1EEEEEEEEEvNT_6ParamsE:
	.zero		3584


//--------------------- SYMBOLS --------------------------

	.type		.nv.reservedSmem.offset0,@object
	.size		.nv.reservedSmem.offset0,0x4
	.type		__assertfail,@function
